	.target	sm_80

	.elftype	@"ET_EXEC"


//--------------------- .note.nv.tkinfo           --------------------------
	.section	.note.nv.tkinfo,"",@"SHT_NOTE"
	.sectionflags	@"SHF_NOTE_NV_TKINFO"
	.tkinfo
        /*0018*/ 	.word	0x00000002
        /*0030*/ 	.string	""
        /*0030*/ 	.string	"ptxas"
        /*0030*/ 	.string	"Cuda compilation tools, release 13.0, V13.0.88"
        /*0030*/ 	.string	"Build cuda_13.0.r13.0/compiler.36424714_0"
        /*0030*/ 	.string	"-arch sm_80 -m 64 "



//--------------------- .note.nv.cuinfo           --------------------------
	.section	.note.nv.cuinfo,"",@"SHT_NOTE"
	.sectionflags	@"SHF_NOTE_NV_CUINFO"
        /*0018*/ 	.short	0x0002
        /*001a*/ 	.short	0x0050
        /*001c*/ 	.short	0x0082
	.zero		2


//--------------------- .nv.info                  --------------------------
	.section	.nv.info,"",@"SHT_CUDA_INFO"
	.align	4


	//----- nvinfo : EIATTR_REGCOUNT
	.align		4
        /*0000*/ 	.byte	0x04, 0x2f
        /*0002*/ 	.short	(.L_12 - .L_11)
	.align		4
.L_11:
        /*0004*/ 	.word	index@(_ZN5flash16flash_fwd_kernelI23Flash_fwd_kernel_traitsILi128ELi128ELi32ELi4ELb0ELb0EN7cutlass6half_tE19Flash_kernel_traitsILi128ELi128ELi32ELi4ES3_EELb0ELb1ELb0ELb1ELb0ELb0ELb1ELb0EEEvNS_16Flash_fwd_paramsE)
        /*0008*/ 	.word	0x000000ff


	//----- nvinfo : EIATTR_FRAME_SIZE
	.align		4
.L_12:
        /*000c*/ 	.byte	0x04, 0x11
        /*000e*/ 	.short	(.L_14 - .L_13)
	.align		4
.L_13:
        /*0010*/ 	.word	index@(_ZN5flash16flash_fwd_kernelI23Flash_fwd_kernel_traitsILi128ELi128ELi32ELi4ELb0ELb0EN7cutlass6half_tE19Flash_kernel_traitsILi128ELi128ELi32ELi4ES3_EELb0ELb1ELb0ELb1ELb0ELb0ELb1ELb0EEEvNS_16Flash_fwd_paramsE)
        /*0014*/ 	.word	0x00000060


	//----- nvinfo : EIATTR_REGCOUNT
	.align		4
.L_14:
        /*0018*/ 	.byte	0x04, 0x2f
        /*001a*/ 	.short	(.L_16 - .L_15)
	.align		4
.L_15:
        /*001c*/ 	.word	index@(_ZN5flash16flash_fwd_kernelI23Flash_fwd_kernel_traitsILi128ELi128ELi32ELi4ELb0ELb0EN7cutlass6half_tE19Flash_kernel_traitsILi128ELi128ELi32ELi4ES3_EELb1ELb1ELb0ELb1ELb0ELb0ELb0ELb1EEEvNS_16Flash_fwd_paramsE)
        /*0020*/ 	.word	0x000000ff


	//----- nvinfo : EIATTR_FRAME_SIZE
	.align		4
.L_16:
        /*0024*/ 	.byte	0x04, 0x11
        /*0026*/ 	.short	(.L_18 - .L_17)
	.align		4
.L_17:
        /*0028*/ 	.word	index@(_ZN5flash16flash_fwd_kernelI23Flash_fwd_kernel_traitsILi128ELi128ELi32ELi4ELb0ELb0EN7cutlass6half_tE19Flash_kernel_traitsILi128ELi128ELi32ELi4ES3_EELb1ELb1ELb0ELb1ELb0ELb0ELb0ELb1EEEvNS_16Flash_fwd_paramsE)
        /*002c*/ 	.word	0x00000148


	//----- nvinfo : EIATTR_REGCOUNT
	.align		4
.L_18:
        /*0030*/ 	.byte	0x04, 0x2f
        /*0032*/ 	.short	(.L_20 - .L_19)
	.align		4
.L_19:
        /*0034*/ 	.word	index@(_ZN5flash16flash_fwd_kernelI23Flash_fwd_kernel_traitsILi128ELi128ELi32ELi4ELb0ELb0EN7cutlass6half_tE19Flash_kernel_traitsILi128ELi128ELi32ELi4ES3_EELb0ELb1ELb0ELb0ELb0ELb0ELb1ELb0EEEvNS_16Flash_fwd_paramsE)
        /*0038*/ 	.word	0x000000ff


	//----- nvinfo : EIATTR_FRAME_SIZE
	.align		4
.L_20:
        /*003c*/ 	.byte	0x04, 0x11
        /*003e*/ 	.short	(.L_22 - .L_21)
	.align		4
.L_21:
        /*0040*/ 	.word	index@(_ZN5flash16flash_fwd_kernelI23Flash_fwd_kernel_traitsILi128ELi128ELi32ELi4ELb0ELb0EN7cutlass6half_tE19Flash_kernel_traitsILi128ELi128ELi32ELi4ES3_EELb0ELb1ELb0ELb0ELb0ELb0ELb1ELb0EEEvNS_16Flash_fwd_paramsE)
        /*0044*/ 	.word	0x00000050


	//----- nvinfo : EIATTR_REGCOUNT
	.align		4
.L_22:
        /*0048*/ 	.byte	0x04, 0x2f
        /*004a*/ 	.short	(.L_24 - .L_23)
	.align		4
.L_23:
        /*004c*/ 	.word	index@(_ZN5flash16flash_fwd_kernelI23Flash_fwd_kernel_traitsILi128ELi128ELi32ELi4ELb0ELb0EN7cutlass6half_tE19Flash_kernel_traitsILi128ELi128ELi32ELi4ES3_EELb1ELb1ELb0ELb0ELb0ELb0ELb0ELb1EEEvNS_16Flash_fwd_paramsE)
        /*0050*/ 	.word	0x000000ff


	//----- nvinfo : EIATTR_FRAME_SIZE
	.align		4
.L_24:
        /*0054*/ 	.byte	0x04, 0x11
        /*0056*/ 	.short	(.L_26 - .L_25)
	.align		4
.L_25:
        /*0058*/ 	.word	index@(_ZN5flash16flash_fwd_kernelI23Flash_fwd_kernel_traitsILi128ELi128ELi32ELi4ELb0ELb0EN7cutlass6half_tE19Flash_kernel_traitsILi128ELi128ELi32ELi4ES3_EELb1ELb1ELb0ELb0ELb0ELb0ELb0ELb1EEEvNS_16Flash_fwd_paramsE)
        /*005c*/ 	.word	0x00000128


	//----- nvinfo : EIATTR_REGCOUNT
	.align		4
.L_26:
        /*0060*/ 	.byte	0x04, 0x2f
        /*0062*/ 	.short	(.L_28 - .L_27)
	.align		4
.L_27:
        /*0064*/ 	.word	index@(_ZN5flash16flash_fwd_kernelI23Flash_fwd_kernel_traitsILi128ELi128ELi32ELi4ELb0ELb0EN7cutlass6half_tE19Flash_kernel_traitsILi128ELi128ELi32ELi4ES3_EELb1ELb1ELb0ELb1ELb0ELb0ELb0ELb0EEEvNS_16Flash_fwd_paramsE)
        /*0068*/ 	.word	0x000000ff


	//----- nvinfo : EIATTR_FRAME_SIZE
	.align		4
.L_28:
        /*006c*/ 	.byte	0x04, 0x11
        /*006e*/ 	.short	(.L_30 - .L_29)
	.align		4
.L_29:
        /*0070*/ 	.word	index@(_ZN5flash16flash_fwd_kernelI23Flash_fwd_kernel_traitsILi128ELi128ELi32ELi4ELb0ELb0EN7cutlass6half_tE19Flash_kernel_traitsILi128ELi128ELi32ELi4ES3_EELb1ELb1ELb0ELb1ELb0ELb0ELb0ELb0EEEvNS_16Flash_fwd_paramsE)
        /*0074*/ 	.word	0x00000068


	//----- nvinfo : EIATTR_REGCOUNT
	.align		4
.L_30:
        /*0078*/ 	.byte	0x04, 0x2f
        /*007a*/ 	.short	(.L_32 - .L_31)
	.align		4
.L_31:
        /*007c*/ 	.word	index@(_ZN5flash16flash_fwd_kernelI23Flash_fwd_kernel_traitsILi128ELi128ELi32ELi4ELb0ELb0EN7cutlass6half_tE19Flash_kernel_traitsILi128ELi128ELi32ELi4ES3_EELb0ELb1ELb0ELb0ELb0ELb1ELb1ELb0EEEvNS_16Flash_fwd_paramsE)
        /*0080*/ 	.word	0x000000ff


	//----- nvinfo : EIATTR_FRAME_SIZE
	.align		4
.L_32:
        /*0084*/ 	.byte	0x04, 0x11
        /*0086*/ 	.short	(.L_34 - .L_33)
	.align		4
.L_33:
        /*0088*/ 	.word	index@(_ZN5flash16flash_fwd_kernelI23Flash_fwd_kernel_traitsILi128ELi128ELi32ELi4ELb0ELb0EN7cutlass6half_tE19Flash_kernel_traitsILi128ELi128ELi32ELi4ES3_EELb0ELb1ELb0ELb0ELb0ELb1ELb1ELb0EEEvNS_16Flash_fwd_paramsE)
        /*008c*/ 	.word	0x00000060


	//----- nvinfo : EIATTR_REGCOUNT
	.align		4
.L_34:
        /*0090*/ 	.byte	0x04, 0x2f
        /*0092*/ 	.short	(.L_36 - .L_35)
	.align		4
.L_35:
        /*0094*/ 	.word	index@(_ZN5flash16flash_fwd_kernelI23Flash_fwd_kernel_traitsILi128ELi128ELi32ELi4ELb0ELb0EN7cutlass6half_tE19Flash_kernel_traitsILi128ELi128ELi32ELi4ES3_EELb1ELb1ELb0ELb0ELb0ELb1ELb0ELb0EEEvNS_16Flash_fwd_paramsE)
        /*0098*/ 	.word	0x000000ff


	//----- nvinfo : EIATTR_FRAME_SIZE
	.align		4
.L_36:
        /*009c*/ 	.byte	0x04, 0x11
        /*009e*/ 	.short	(.L_38 - .L_37)
	.align		4
.L_37:
        /*00a0*/ 	.word	index@(_ZN5flash16flash_fwd_kernelI23Flash_fwd_kernel_traitsILi128ELi128ELi32ELi4ELb0ELb0EN7cutlass6half_tE19Flash_kernel_traitsILi128ELi128ELi32ELi4ES3_EELb1ELb1ELb0ELb0ELb0ELb1ELb0ELb0EEEvNS_16Flash_fwd_paramsE)
        /*00a4*/ 	.word	0x00000038


	//----- nvinfo : EIATTR_REGCOUNT
	.align		4
.L_38:
        /*00a8*/ 	.byte	0x04, 0x2f
        /*00aa*/ 	.short	(.L_40 - .L_39)
	.align		4
.L_39:
        /*00ac*/ 	.word	index@(_ZN5flash16flash_fwd_kernelI23Flash_fwd_kernel_traitsILi128ELi128ELi32ELi4ELb0ELb0EN7cutlass6half_tE19Flash_kernel_traitsILi128ELi128ELi32ELi4ES3_EELb0ELb1ELb0ELb0ELb1ELb1ELb1ELb0EEEvNS_16Flash_fwd_paramsE)
        /*00b0*/ 	.word	0x000000ff


	//----- nvinfo : EIATTR_FRAME_SIZE
	.align		4
.L_40:
        /*00b4*/ 	.byte	0x04, 0x11
        /*00b6*/ 	.short	(.L_42 - .L_41)
	.align		4
.L_41:
        /*00b8*/ 	.word	index@(_ZN5flash16flash_fwd_kernelI23Flash_fwd_kernel_traitsILi128ELi128ELi32ELi4ELb0ELb0EN7cutlass6half_tE19Flash_kernel_traitsILi128ELi128ELi32ELi4ES3_EELb0ELb1ELb0ELb0ELb1ELb1ELb1ELb0EEEvNS_16Flash_fwd_paramsE)
        /*00bc*/ 	.word	0x00000040


	//----- nvinfo : EIATTR_REGCOUNT
	.align		4
.L_42:
        /*00c0*/ 	.byte	0x04, 0x2f
        /*00c2*/ 	.short	(.L_44 - .L_43)
	.align		4
.L_43:
        /*00c4*/ 	.word	index@(_ZN5flash16flash_fwd_kernelI23Flash_fwd_kernel_traitsILi128ELi128ELi32ELi4ELb0ELb0EN7cutlass6half_tE19Flash_kernel_traitsILi128ELi128ELi32ELi4ES3_EELb1ELb1ELb0ELb0ELb1ELb1ELb0ELb0EEEvNS_16Flash_fwd_paramsE)
        /*00c8*/ 	.word	0x000000ff


	//----- nvinfo : EIATTR_FRAME_SIZE
	.align		4
.L_44:
        /*00cc*/ 	.byte	0x04, 0x11
        /*00ce*/ 	.short	(.L_46 - .L_45)
	.align		4
.L_45:
        /*00d0*/ 	.word	index@(_ZN5flash16flash_fwd_kernelI23Flash_fwd_kernel_traitsILi128ELi128ELi32ELi4ELb0ELb0EN7cutlass6half_tE19Flash_kernel_traitsILi128ELi128ELi32ELi4ES3_EELb1ELb1ELb0ELb0ELb1ELb1ELb0ELb0EEEvNS_16Flash_fwd_paramsE)
        /*00d4*/ 	.word	0x00000020


	//----- nvinfo : EIATTR_REGCOUNT
	.align		4
.L_46:
        /*00d8*/ 	.byte	0x04, 0x2f
        /*00da*/ 	.short	(.L_48 - .L_47)
	.align		4
.L_47:
        /*00dc*/ 	.word	index@(_ZN5flash16flash_fwd_kernelI23Flash_fwd_kernel_traitsILi128ELi128ELi32ELi4ELb0ELb0EN7cutlass6half_tE19Flash_kernel_traitsILi128ELi128ELi32ELi4ES3_EELb1ELb1ELb0ELb0ELb0ELb0ELb0ELb0EEEvNS_16Flash_fwd_paramsE)
        /*00e0*/ 	.word	0x000000ff


	//----- nvinfo : EIATTR_FRAME_SIZE
	.align		4
.L_48:
        /*00e4*/ 	.byte	0x04, 0x11
        /*00e6*/ 	.short	(.L_50 - .L_49)
	.align		4
.L_49:
        /*00e8*/ 	.word	index@(_ZN5flash16flash_fwd_kernelI23Flash_fwd_kernel_traitsILi128ELi128ELi32ELi4ELb0ELb0EN7cutlass6half_tE19Flash_kernel_traitsILi128ELi128ELi32ELi4ES3_EELb1ELb1ELb0ELb0ELb0ELb0ELb0ELb0EEEvNS_16Flash_fwd_paramsE)
        /*00ec*/ 	.word	0x00000068


	//----- nvinfo : EIATTR_REGCOUNT
	.align		4
.L_50:
        /*00f0*/ 	.byte	0x04, 0x2f
        /*00f2*/ 	.short	(.L_52 - .L_51)
	.align		4
.L_51:
        /*00f4*/ 	.word	index@(_ZN5flash16flash_fwd_kernelI23Flash_fwd_kernel_traitsILi128ELi64ELi64ELi4ELb0ELb0EN7cutlass6half_tE19Flash_kernel_traitsILi128ELi64ELi64ELi4ES3_EELb0ELb1ELb0ELb1ELb0ELb0ELb1ELb0EEEvNS_16Flash_fwd_paramsE)
        /*00f8*/ 	.word	0x000000c2


	//----- nvinfo : EIATTR_FRAME_SIZE
	.align		4
.L_52:
        /*00fc*/ 	.byte	0x04, 0x11
        /*00fe*/ 	.short	(.L_54 - .L_53)
	.align		4
.L_53:
        /*0100*/ 	.word	index@(_ZN5flash16flash_fwd_kernelI23Flash_fwd_kernel_traitsILi128ELi64ELi64ELi4ELb0ELb0EN7cutlass6half_tE19Flash_kernel_traitsILi128ELi64ELi64ELi4ES3_EELb0ELb1ELb0ELb1ELb0ELb0ELb1ELb0EEEvNS_16Flash_fwd_paramsE)
        /*0104*/ 	.word	0x00000000


	//----- nvinfo : EIATTR_REGCOUNT
	.align		4
.L_54:
        /*0108*/ 	.byte	0x04, 0x2f
        /*010a*/ 	.short	(.L_56 - .L_55)
	.align		4
.L_55:
        /*010c*/ 	.word	index@(_ZN5flash16flash_fwd_kernelI23Flash_fwd_kernel_traitsILi128ELi64ELi64ELi4ELb0ELb0EN7cutlass6half_tE19Flash_kernel_traitsILi128ELi64ELi64ELi4ES3_EELb0ELb1ELb0ELb1ELb0ELb0ELb0ELb0EEEvNS_16Flash_fwd_paramsE)
        /*0110*/ 	.word	0x000000c3


	//----- nvinfo : EIATTR_FRAME_SIZE
	.align		4
.L_56:
        /*0114*/ 	.byte	0x04, 0x11
        /*0116*/ 	.short	(.L_58 - .L_57)
	.align		4
.L_57:
        /*0118*/ 	.word	index@(_ZN5flash16flash_fwd_kernelI23Flash_fwd_kernel_traitsILi128ELi64ELi64ELi4ELb0ELb0EN7cutlass6half_tE19Flash_kernel_traitsILi128ELi64ELi64ELi4ES3_EELb0ELb1ELb0ELb1ELb0ELb0ELb0ELb0EEEvNS_16Flash_fwd_paramsE)
        /*011c*/ 	.word	0x00000000


	//----- nvinfo : EIATTR_REGCOUNT
	.align		4
.L_58:
        /*0120*/ 	.byte	0x04, 0x2f
        /*0122*/ 	.short	(.L_60 - .L_59)
	.align		4
.L_59:
        /*0124*/ 	.word	index@(_ZN5flash16flash_fwd_kernelI23Flash_fwd_kernel_traitsILi128ELi64ELi64ELi4ELb0ELb0EN7cutlass6half_tE19Flash_kernel_traitsILi128ELi64ELi64ELi4ES3_EELb0ELb1ELb0ELb0ELb0ELb0ELb1ELb0EEEvNS_16Flash_fwd_paramsE)
        /*0128*/ 	.word	0x000000cd


	//----- nvinfo : EIATTR_FRAME_SIZE
	.align		4
.L_60:
        /*012c*/ 	.byte	0x04, 0x11
        /*012e*/ 	.short	(.L_62 - .L_61)
	.align		4
.L_61:
        /*0130*/ 	.word	index@(_ZN5flash16flash_fwd_kernelI23Flash_fwd_kernel_traitsILi128ELi64ELi64ELi4ELb0ELb0EN7cutlass6half_tE19Flash_kernel_traitsILi128ELi64ELi64ELi4ES3_EELb0ELb1ELb0ELb0ELb0ELb0ELb1ELb0EEEvNS_16Flash_fwd_paramsE)
        /*0134*/ 	.word	0x00000000


	//----- nvinfo : EIATTR_REGCOUNT
	.align		4
.L_62:
        /*0138*/ 	.byte	0x04, 0x2f
        /*013a*/ 	.short	(.L_64 - .L_63)
	.align		4
.L_63:
        /*013c*/ 	.word	index@(_ZN5flash16flash_fwd_kernelI23Flash_fwd_kernel_traitsILi128ELi64ELi64ELi4ELb0ELb0EN7cutlass6half_tE19Flash_kernel_traitsILi128ELi64ELi64ELi4ES3_EELb0ELb1ELb0ELb0ELb0ELb0ELb0ELb0EEEvNS_16Flash_fwd_paramsE)
        /*0140*/ 	.word	0x000000be


	//----- nvinfo : EIATTR_FRAME_SIZE
	.align		4
.L_64:
        /*0144*/ 	.byte	0x04, 0x11
        /*0146*/ 	.short	(.L_66 - .L_65)
	.align		4
.L_65:
        /*0148*/ 	.word	index@(_ZN5flash16flash_fwd_kernelI23Flash_fwd_kernel_traitsILi128ELi64ELi64ELi4ELb0ELb0EN7cutlass6half_tE19Flash_kernel_traitsILi128ELi64ELi64ELi4ES3_EELb0ELb1ELb0ELb0ELb0ELb0ELb0ELb0EEEvNS_16Flash_fwd_paramsE)
        /*014c*/ 	.word	0x00000000


	//----- nvinfo : EIATTR_REGCOUNT
	.align		4
.L_66:
        /*0150*/ 	.byte	0x04, 0x2f
        /*0152*/ 	.short	(.L_68 - .L_67)
	.align		4
.L_67:
        /*0154*/ 	.word	index@(_ZN5flash16flash_fwd_kernelI23Flash_fwd_kernel_traitsILi128ELi64ELi64ELi4ELb0ELb0EN7cutlass6half_tE19Flash_kernel_traitsILi128ELi64ELi64ELi4ES3_EELb0ELb1ELb0ELb0ELb0ELb1ELb1ELb0EEEvNS_16Flash_fwd_paramsE)
        /*0158*/ 	.word	0x000000cd


	//----- nvinfo : EIATTR_FRAME_SIZE
	.align		4
.L_68:
        /*015c*/ 	.byte	0x04, 0x11
        /*015e*/ 	.short	(.L_70 - .L_69)
	.align		4
.L_69:
        /*0160*/ 	.word	index@(_ZN5flash16flash_fwd_kernelI23Flash_fwd_kernel_traitsILi128ELi64ELi64ELi4ELb0ELb0EN7cutlass6half_tE19Flash_kernel_traitsILi128ELi64ELi64ELi4ES3_EELb0ELb1ELb0ELb0ELb0ELb1ELb1ELb0EEEvNS_16Flash_fwd_paramsE)
        /*0164*/ 	.word	0x00000000


	//----- nvinfo : EIATTR_REGCOUNT
	.align		4
.L_70:
        /*0168*/ 	.byte	0x04, 0x2f
        /*016a*/ 	.short	(.L_72 - .L_71)
	.align		4
.L_71:
        /*016c*/ 	.word	index@(_ZN5flash16flash_fwd_kernelI23Flash_fwd_kernel_traitsILi128ELi64ELi64ELi4ELb0ELb0EN7cutlass6half_tE19Flash_kernel_traitsILi128ELi64ELi64ELi4ES3_EELb0ELb1ELb0ELb0ELb0ELb1ELb0ELb0EEEvNS_16Flash_fwd_paramsE)
        /*0170*/ 	.word	0x000000bf


	//----- nvinfo : EIATTR_FRAME_SIZE
	.align		4
.L_72:
        /*0174*/ 	.byte	0x04, 0x11
        /*0176*/ 	.short	(.L_74 - .L_73)
	.align		4
.L_73:
        /*0178*/ 	.word	index@(_ZN5flash16flash_fwd_kernelI23Flash_fwd_kernel_traitsILi128ELi64ELi64ELi4ELb0ELb0EN7cutlass6half_tE19Flash_kernel_traitsILi128ELi64ELi64ELi4ES3_EELb0ELb1ELb0ELb0ELb0ELb1ELb0ELb0EEEvNS_16Flash_fwd_paramsE)
        /*017c*/ 	.word	0x00000000


	//----- nvinfo : EIATTR_REGCOUNT
	.align		4
.L_74:
        /*0180*/ 	.byte	0x04, 0x2f
        /*0182*/ 	.short	(.L_76 - .L_75)
	.align		4
.L_75:
        /*0184*/ 	.word	index@(_ZN5flash16flash_fwd_kernelI23Flash_fwd_kernel_traitsILi128ELi64ELi64ELi4ELb0ELb0EN7cutlass6half_tE19Flash_kernel_traitsILi128ELi64ELi64ELi4ES3_EELb0ELb1ELb0ELb0ELb1ELb1ELb1ELb0EEEvNS_16Flash_fwd_paramsE)
        /*0188*/ 	.word	0x000000c8


	//----- nvinfo : EIATTR_FRAME_SIZE
	.align		4
.L_76:
        /*018c*/ 	.byte	0x04, 0x11
        /*018e*/ 	.short	(.L_78 - .L_77)
	.align		4
.L_77:
        /*0190*/ 	.word	index@(_ZN5flash16flash_fwd_kernelI23Flash_fwd_kernel_traitsILi128ELi64ELi64ELi4ELb0ELb0EN7cutlass6half_tE19Flash_kernel_traitsILi128ELi64ELi64ELi4ES3_EELb0ELb1ELb0ELb0ELb1ELb1ELb1ELb0EEEvNS_16Flash_fwd_paramsE)
        /*0194*/ 	.word	0x00000000


	//----- nvinfo : EIATTR_REGCOUNT
	.align		4
.L_78:
        /*0198*/ 	.byte	0x04, 0x2f
        /*019a*/ 	.short	(.L_80 - .L_79)
	.align		4
.L_79:
        /*019c*/ 	.word	index@(_ZN5flash16flash_fwd_kernelI23Flash_fwd_kernel_traitsILi128ELi64ELi64ELi4ELb0ELb0EN7cutlass6half_tE19Flash_kernel_traitsILi128ELi64ELi64ELi4ES3_EELb0ELb1ELb0ELb0ELb1ELb1ELb0ELb0EEEvNS_16Flash_fwd_paramsE)
        /*01a0*/ 	.word	0x000000b8


	//----- nvinfo : EIATTR_FRAME_SIZE
	.align		4
.L_80:
        /*01a4*/ 	.byte	0x04, 0x11
        /*01a6*/ 	.short	(.L_82 - .L_81)
	.align		4
.L_81:
        /*01a8*/ 	.word	index@(_ZN5flash16flash_fwd_kernelI23Flash_fwd_kernel_traitsILi128ELi64ELi64ELi4ELb0ELb0EN7cutlass6half_tE19Flash_kernel_traitsILi128ELi64ELi64ELi4ES3_EELb0ELb1ELb0ELb0ELb1ELb1ELb0ELb0EEEvNS_16Flash_fwd_paramsE)
        /*01ac*/ 	.word	0x00000000


	//----- nvinfo : EIATTR_REGCOUNT
	.align		4
.L_82:
        /*01b0*/ 	.byte	0x04, 0x2f
        /*01b2*/ 	.short	(.L_84 - .L_83)
	.align		4
.L_83:
        /*01b4*/ 	.word	index@(_ZN5flash16flash_fwd_kernelI23Flash_fwd_kernel_traitsILi128ELi128ELi64ELi4ELb0ELb0EN7cutlass6half_tE19Flash_kernel_traitsILi128ELi128ELi64ELi4ES3_EELb0ELb1ELb0ELb1ELb0ELb0ELb1ELb0EEEvNS_16Flash_fwd_paramsE)
        /*01b8*/ 	.word	0x000000ff


	//----- nvinfo : EIATTR_FRAME_SIZE
	.align		4
.L_84:
        /*01bc*/ 	.byte	0x04, 0x11
        /*01be*/ 	.short	(.L_86 - .L_85)
	.align		4
.L_85:
        /*01c0*/ 	.word	index@(_ZN5flash16flash_fwd_kernelI23Flash_fwd_kernel_traitsILi128ELi128ELi64ELi4ELb0ELb0EN7cutlass6half_tE19Flash_kernel_traitsILi128ELi128ELi64ELi4ES3_EELb0ELb1ELb0ELb1ELb0ELb0ELb1ELb0EEEvNS_16Flash_fwd_paramsE)
        /*01c4*/ 	.word	0x000000e8


	//----- nvinfo : EIATTR_REGCOUNT
	.align		4
.L_86:
        /*01c8*/ 	.byte	0x04, 0x2f
        /*01ca*/ 	.short	(.L_88 - .L_87)
	.align		4
.L_87:
        /*01cc*/ 	.word	index@(_ZN5flash16flash_fwd_kernelI23Flash_fwd_kernel_traitsILi128ELi128ELi64ELi4ELb0ELb0EN7cutlass6half_tE19Flash_kernel_traitsILi128ELi128ELi64ELi4ES3_EELb0ELb1ELb0ELb1ELb0ELb0ELb0ELb0EEEvNS_16Flash_fwd_paramsE)
        /*01d0*/ 	.word	0x000000ff


	//----- nvinfo : EIATTR_FRAME_SIZE
	.align		4
.L_88:
        /*01d4*/ 	.byte	0x04, 0x11
        /*01d6*/ 	.short	(.L_90 - .L_89)
	.align		4
.L_89:
        /*01d8*/ 	.word	index@(_ZN5flash16flash_fwd_kernelI23Flash_fwd_kernel_traitsILi128ELi128ELi64ELi4ELb0ELb0EN7cutlass6half_tE19Flash_kernel_traitsILi128ELi128ELi64ELi4ES3_EELb0ELb1ELb0ELb1ELb0ELb0ELb0ELb0EEEvNS_16Flash_fwd_paramsE)
        /*01dc*/ 	.word	0x000000a0


	//----- nvinfo : EIATTR_REGCOUNT
	.align		4
.L_90:
        /*01e0*/ 	.byte	0x04, 0x2f
        /*01e2*/ 	.short	(.L_92 - .L_91)
	.align		4
.L_91:
        /*01e4*/ 	.word	index@(_ZN5flash16flash_fwd_kernelI23Flash_fwd_kernel_traitsILi128ELi128ELi64ELi4ELb0ELb0EN7cutlass6half_tE19Flash_kernel_traitsILi128ELi128ELi64ELi4ES3_EELb0ELb1ELb0ELb0ELb0ELb0ELb1ELb0EEEvNS_16Flash_fwd_paramsE)
        /*01e8*/ 	.word	0x000000ff


	//----- nvinfo : EIATTR_FRAME_SIZE
	.align		4
.L_92:
        /*01ec*/ 	.byte	0x04, 0x11
        /*01ee*/ 	.short	(.L_94 - .L_93)
	.align		4
.L_93:
        /*01f0*/ 	.word	index@(_ZN5flash16flash_fwd_kernelI23Flash_fwd_kernel_traitsILi128ELi128ELi64ELi4ELb0ELb0EN7cutlass6half_tE19Flash_kernel_traitsILi128ELi128ELi64ELi4ES3_EELb0ELb1ELb0ELb0ELb0ELb0ELb1ELb0EEEvNS_16Flash_fwd_paramsE)
        /*01f4*/ 	.word	0x00000120


	//----- nvinfo : EIATTR_REGCOUNT
	.align		4
.L_94:
        /*01f8*/ 	.byte	0x04, 0x2f
        /*01fa*/ 	.short	(.L_96 - .L_95)
	.align		4
.L_95:
        /*01fc*/ 	.word	index@(_ZN5flash16flash_fwd_kernelI23Flash_fwd_kernel_traitsILi128ELi128ELi64ELi4ELb0ELb0EN7cutlass6half_tE19Flash_kernel_traitsILi128ELi128ELi64ELi4ES3_EELb0ELb1ELb0ELb0ELb0ELb0ELb0ELb0EEEvNS_16Flash_fwd_paramsE)
        /*0200*/ 	.word	0x000000ff


	//----- nvinfo : EIATTR_FRAME_SIZE
	.align		4
.L_96:
        /*0204*/ 	.byte	0x04, 0x11
        /*0206*/ 	.short	(.L_98 - .L_97)
	.align		4
.L_97:
        /*0208*/ 	.word	index@(_ZN5flash16flash_fwd_kernelI23Flash_fwd_kernel_traitsILi128ELi128ELi64ELi4ELb0ELb0EN7cutlass6half_tE19Flash_kernel_traitsILi128ELi128ELi64ELi4ES3_EELb0ELb1ELb0ELb0ELb0ELb0ELb0ELb0EEEvNS_16Flash_fwd_paramsE)
        /*020c*/ 	.word	0x000000f8


	//----- nvinfo : EIATTR_REGCOUNT
	.align		4
.L_98:
        /*0210*/ 	.byte	0x04, 0x2f
        /*0212*/ 	.short	(.L_100 - .L_99)
	.align		4
.L_99:
        /*0214*/ 	.word	index@(_ZN5flash16flash_fwd_kernelI23Flash_fwd_kernel_traitsILi128ELi128ELi64ELi4ELb0ELb0EN7cutlass6half_tE19Flash_kernel_traitsILi128ELi128ELi64ELi4ES3_EELb0ELb1ELb0ELb0ELb0ELb1ELb1ELb0EEEvNS_16Flash_fwd_paramsE)
        /*0218*/ 	.word	0x000000ff


	//----- nvinfo : EIATTR_FRAME_SIZE
	.align		4
.L_100:
        /*021c*/ 	.byte	0x04, 0x11
        /*021e*/ 	.short	(.L_102 - .L_101)
	.align		4
.L_101:
        /*0220*/ 	.word	index@(_ZN5flash16flash_fwd_kernelI23Flash_fwd_kernel_traitsILi128ELi128ELi64ELi4ELb0ELb0EN7cutlass6half_tE19Flash_kernel_traitsILi128ELi128ELi64ELi4ES3_EELb0ELb1ELb0ELb0ELb0ELb1ELb1ELb0EEEvNS_16Flash_fwd_paramsE)
        /*0224*/ 	.word	0x00000168


	//----- nvinfo : EIATTR_REGCOUNT
	.align		4
.L_102:
        /*0228*/ 	.byte	0x04, 0x2f
        /*022a*/ 	.short	(.L_104 - .L_103)
	.align		4
.L_103:
        /*022c*/ 	.word	index@(_ZN5flash16flash_fwd_kernelI23Flash_fwd_kernel_traitsILi128ELi128ELi64ELi4ELb0ELb0EN7cutlass6half_tE19Flash_kernel_traitsILi128ELi128ELi64ELi4ES3_EELb0ELb1ELb0ELb0ELb0ELb1ELb0ELb0EEEvNS_16Flash_fwd_paramsE)
        /*0230*/ 	.word	0x000000ff


	//----- nvinfo : EIATTR_FRAME_SIZE
	.align		4
.L_104:
        /*0234*/ 	.byte	0x04, 0x11
        /*0236*/ 	.short	(.L_106 - .L_105)
	.align		4
.L_105:
        /*0238*/ 	.word	index@(_ZN5flash16flash_fwd_kernelI23Flash_fwd_kernel_traitsILi128ELi128ELi64ELi4ELb0ELb0EN7cutlass6half_tE19Flash_kernel_traitsILi128ELi128ELi64ELi4ES3_EELb0ELb1ELb0ELb0ELb0ELb1ELb0ELb0EEEvNS_16Flash_fwd_paramsE)
        /*023c*/ 	.word	0x00000140


	//----- nvinfo : EIATTR_REGCOUNT
	.align		4
.L_106:
        /*0240*/ 	.byte	0x04, 0x2f
        /*0242*/ 	.short	(.L_108 - .L_107)
	.align		4
.L_107:
        /*0244*/ 	.word	index@(_ZN5flash16flash_fwd_kernelI23Flash_fwd_kernel_traitsILi128ELi128ELi64ELi4ELb0ELb0EN7cutlass6half_tE19Flash_kernel_traitsILi128ELi128ELi64ELi4ES3_EELb0ELb1ELb0ELb0ELb1ELb1ELb1ELb0EEEvNS_16Flash_fwd_paramsE)
        /*0248*/ 	.word	0x000000ff


	//----- nvinfo : EIATTR_FRAME_SIZE
	.align		4
.L_108:
        /*024c*/ 	.byte	0x04, 0x11
        /*024e*/ 	.short	(.L_110 - .L_109)
	.align		4
.L_109:
        /*0250*/ 	.word	index@(_ZN5flash16flash_fwd_kernelI23Flash_fwd_kernel_traitsILi128ELi128ELi64ELi4ELb0ELb0EN7cutlass6half_tE19Flash_kernel_traitsILi128ELi128ELi64ELi4ES3_EELb0ELb1ELb0ELb0ELb1ELb1ELb1ELb0EEEvNS_16Flash_fwd_paramsE)
        /*0254*/ 	.word	0x000000b8


	//----- nvinfo : EIATTR_REGCOUNT
	.align		4
.L_110:
        /*0258*/ 	.byte	0x04, 0x2f
        /*025a*/ 	.short	(.L_112 - .L_111)
	.align		4
.L_111:
        /*025c*/ 	.word	index@(_ZN5flash16flash_fwd_kernelI23Flash_fwd_kernel_traitsILi128ELi128ELi64ELi4ELb0ELb0EN7cutlass6half_tE19Flash_kernel_traitsILi128ELi128ELi64ELi4ES3_EELb0ELb1ELb0ELb0ELb1ELb1ELb0ELb0EEEvNS_16Flash_fwd_paramsE)
        /*0260*/ 	.word	0x000000ff


	//----- nvinfo : EIATTR_FRAME_SIZE
	.align		4
.L_112:
        /*0264*/ 	.byte	0x04, 0x11
        /*0266*/ 	.short	(.L_114 - .L_113)
	.align		4
.L_113:
        /*0268*/ 	.word	index@(_ZN5flash16flash_fwd_kernelI23Flash_fwd_kernel_traitsILi128ELi128ELi64ELi4ELb0ELb0EN7cutlass6half_tE19Flash_kernel_traitsILi128ELi128ELi64ELi4ES3_EELb0ELb1ELb0ELb0ELb1ELb1ELb0ELb0EEEvNS_16Flash_fwd_paramsE)
        /*026c*/ 	.word	0x000000b0


	//----- nvinfo : EIATTR_MIN_STACK_SIZE
	.align		4
.L_114:
        /*0270*/ 	.byte	0x04, 0x12
        /*0272*/ 	.short	(.L_116 - .L_115)
	.align		4
.L_115:
        /*0274*/ 	.word	index@(_ZN5flash16flash_fwd_kernelI23Flash_fwd_kernel_traitsILi128ELi128ELi64ELi4ELb0ELb0EN7cutlass6half_tE19Flash_kernel_traitsILi128ELi128ELi64ELi4ES3_EELb0ELb1ELb0ELb0ELb1ELb1ELb0ELb0EEEvNS_16Flash_fwd_paramsE)
        /*0278*/ 	.word	0x000000b0


	//----- nvinfo : EIATTR_MIN_STACK_SIZE
	.align		4
.L_116:
        /*027c*/ 	.byte	0x04, 0x12
        /*027e*/ 	.short	(.L_118 - .L_117)
	.align		4
.L_117:
        /*0280*/ 	.word	index@(_ZN5flash16flash_fwd_kernelI23Flash_fwd_kernel_traitsILi128ELi128ELi64ELi4ELb0ELb0EN7cutlass6half_tE19Flash_kernel_traitsILi128ELi128ELi64ELi4ES3_EELb0ELb1ELb0ELb0ELb1ELb1ELb1ELb0EEEvNS_16Flash_fwd_paramsE)
        /*0284*/ 	.word	0x000000b8


	//----- nvinfo : EIATTR_MIN_STACK_SIZE
	.align		4
.L_118:
        /*0288*/ 	.byte	0x04, 0x12
        /*028a*/ 	.short	(.L_120 - .L_119)
	.align		4
.L_119:
        /*028c*/ 	.word	index@(_ZN5flash16flash_fwd_kernelI23Flash_fwd_kernel_traitsILi128ELi128ELi64ELi4ELb0ELb0EN7cutlass6half_tE19Flash_kernel_traitsILi128ELi128ELi64ELi4ES3_EELb0ELb1ELb0ELb0ELb0ELb1ELb0ELb0EEEvNS_16Flash_fwd_paramsE)
        /*0290*/ 	.word	0x00000140


	//----- nvinfo : EIATTR_MIN_STACK_SIZE
	.align		4
.L_120:
        /*0294*/ 	.byte	0x04, 0x12
        /*0296*/ 	.short	(.L_122 - .L_121)
	.align		4
.L_121:
        /*0298*/ 	.word	index@(_ZN5flash16flash_fwd_kernelI23Flash_fwd_kernel_traitsILi128ELi128ELi64ELi4ELb0ELb0EN7cutlass6half_tE19Flash_kernel_traitsILi128ELi128ELi64ELi4ES3_EELb0ELb1ELb0ELb0ELb0ELb1ELb1ELb0EEEvNS_16Flash_fwd_paramsE)
        /*029c*/ 	.word	0x00000168


	//----- nvinfo : EIATTR_MIN_STACK_SIZE
	.align		4
.L_122:
        /*02a0*/ 	.byte	0x04, 0x12
        /*02a2*/ 	.short	(.L_124 - .L_123)
	.align		4
.L_123:
        /*02a4*/ 	.word	index@(_ZN5flash16flash_fwd_kernelI23Flash_fwd_kernel_traitsILi128ELi128ELi64ELi4ELb0ELb0EN7cutlass6half_tE19Flash_kernel_traitsILi128ELi128ELi64ELi4ES3_EELb0ELb1ELb0ELb0ELb0ELb0ELb0ELb0EEEvNS_16Flash_fwd_paramsE)
        /*02a8*/ 	.word	0x000000f8


	//----- nvinfo : EIATTR_MIN_STACK_SIZE
	.align		4
.L_124:
        /*02ac*/ 	.byte	0x04, 0x12
        /*02ae*/ 	.short	(.L_126 - .L_125)
	.align		4
.L_125:
        /*02b0*/ 	.word	index@(_ZN5flash16flash_fwd_kernelI23Flash_fwd_kernel_traitsILi128ELi128ELi64ELi4ELb0ELb0EN7cutlass6half_tE19Flash_kernel_traitsILi128ELi128ELi64ELi4ES3_EELb0ELb1ELb0ELb0ELb0ELb0ELb1ELb0EEEvNS_16Flash_fwd_paramsE)
        /*02b4*/ 	.word	0x00000120


	//----- nvinfo : EIATTR_MIN_STACK_SIZE
	.align		4
.L_126:
        /*02b8*/ 	.byte	0x04, 0x12
        /*02ba*/ 	.short	(.L_128 - .L_127)
	.align		4
.L_127:
        /*02bc*/ 	.word	index@(_ZN5flash16flash_fwd_kernelI23Flash_fwd_kernel_traitsILi128ELi128ELi64ELi4ELb0ELb0EN7cutlass6half_tE19Flash_kernel_traitsILi128ELi128ELi64ELi4ES3_EELb0ELb1ELb0ELb1ELb0ELb0ELb0ELb0EEEvNS_16Flash_fwd_paramsE)
        /*02c0*/ 	.word	0x000000a0


	//----- nvinfo : EIATTR_MIN_STACK_SIZE
	.align		4
.L_128:
        /*02c4*/ 	.byte	0x04, 0x12
        /*02c6*/ 	.short	(.L_130 - .L_129)
	.align		4
.L_129:
        /*02c8*/ 	.word	index@(_ZN5flash16flash_fwd_kernelI23Flash_fwd_kernel_traitsILi128ELi128ELi64ELi4ELb0ELb0EN7cutlass6half_tE19Flash_kernel_traitsILi128ELi128ELi64ELi4ES3_EELb0ELb1ELb0ELb1ELb0ELb0ELb1ELb0EEEvNS_16Flash_fwd_paramsE)
        /*02cc*/ 	.word	0x000000e8


	//----- nvinfo : EIATTR_MIN_STACK_SIZE
	.align		4
.L_130:
        /*02d0*/ 	.byte	0x04, 0x12
        /*02d2*/ 	.short	(.L_132 - .L_131)
	.align		4
.L_131:
        /*02d4*/ 	.word	index@(_ZN5flash16flash_fwd_kernelI23Flash_fwd_kernel_traitsILi128ELi64ELi64ELi4ELb0ELb0EN7cutlass6half_tE19Flash_kernel_traitsILi128ELi64ELi64ELi4ES3_EELb0ELb1ELb0ELb0ELb1ELb1ELb0ELb0EEEvNS_16Flash_fwd_paramsE)
        /*02d8*/ 	.word	0x00000000


	//----- nvinfo : EIATTR_MIN_STACK_SIZE
	.align		4
.L_132:
        /*02dc*/ 	.byte	0x04, 0x12
        /*02de*/ 	.short	(.L_134 - .L_133)
	.align		4
.L_133:
        /*02e0*/ 	.word	index@(_ZN5flash16flash_fwd_kernelI23Flash_fwd_kernel_traitsILi128ELi64ELi64ELi4ELb0ELb0EN7cutlass6half_tE19Flash_kernel_traitsILi128ELi64ELi64ELi4ES3_EELb0ELb1ELb0ELb0ELb1ELb1ELb1ELb0EEEvNS_16Flash_fwd_paramsE)
        /*02e4*/ 	.word	0x00000000


	//----- nvinfo : EIATTR_MIN_STACK_SIZE
	.align		4
.L_134:
        /*02e8*/ 	.byte	0x04, 0x12
        /*02ea*/ 	.short	(.L_136 - .L_135)
	.align		4
.L_135:
        /*02ec*/ 	.word	index@(_ZN5flash16flash_fwd_kernelI23Flash_fwd_kernel_traitsILi128ELi64ELi64ELi4ELb0ELb0EN7cutlass6half_tE19Flash_kernel_traitsILi128ELi64ELi64ELi4ES3_EELb0ELb1ELb0ELb0ELb0ELb1ELb0ELb0EEEvNS_16Flash_fwd_paramsE)
        /*02f0*/ 	.word	0x00000000


	//----- nvinfo : EIATTR_MIN_STACK_SIZE
	.align		4
.L_136:
        /*02f4*/ 	.byte	0x04, 0x12
        /*02f6*/ 	.short	(.L_138 - .L_137)
	.align		4
.L_137:
        /*02f8*/ 	.word	index@(_ZN5flash16flash_fwd_kernelI23Flash_fwd_kernel_traitsILi128ELi64ELi64ELi4ELb0ELb0EN7cutlass6half_tE19Flash_kernel_traitsILi128ELi64ELi64ELi4ES3_EELb0ELb1ELb0ELb0ELb0ELb1ELb1ELb0EEEvNS_16Flash_fwd_paramsE)
        /*02fc*/ 	.word	0x00000000


	//----- nvinfo : EIATTR_MIN_STACK_SIZE
	.align		4
.L_138:
        /*0300*/ 	.byte	0x04, 0x12
        /*0302*/ 	.short	(.L_140 - .L_139)
	.align		4
.L_139:
        /*0304*/ 	.word	index@(_ZN5flash16flash_fwd_kernelI23Flash_fwd_kernel_traitsILi128ELi64ELi64ELi4ELb0ELb0EN7cutlass6half_tE19Flash_kernel_traitsILi128ELi64ELi64ELi4ES3_EELb0ELb1ELb0ELb0ELb0ELb0ELb0ELb0EEEvNS_16Flash_fwd_paramsE)
        /*0308*/ 	.word	0x00000000


	//----- nvinfo : EIATTR_MIN_STACK_SIZE
	.align		4
.L_140:
        /*030c*/ 	.byte	0x04, 0x12
        /*030e*/ 	.short	(.L_142 - .L_141)
	.align		4
.L_141:
        /*0310*/ 	.word	index@(_ZN5flash16flash_fwd_kernelI23Flash_fwd_kernel_traitsILi128ELi64ELi64ELi4ELb0ELb0EN7cutlass6half_tE19Flash_kernel_traitsILi128ELi64ELi64ELi4ES3_EELb0ELb1ELb0ELb0ELb0ELb0ELb1ELb0EEEvNS_16Flash_fwd_paramsE)
        /*0314*/ 	.word	0x00000000


	//----- nvinfo : EIATTR_MIN_STACK_SIZE
	.align		4
.L_142:
        /*0318*/ 	.byte	0x04, 0x12
        /*031a*/ 	.short	(.L_144 - .L_143)
	.align		4
.L_143:
        /*031c*/ 	.word	index@(_ZN5flash16flash_fwd_kernelI23Flash_fwd_kernel_traitsILi128ELi64ELi64ELi4ELb0ELb0EN7cutlass6half_tE19Flash_kernel_traitsILi128ELi64ELi64ELi4ES3_EELb0ELb1ELb0ELb1ELb0ELb0ELb0ELb0EEEvNS_16Flash_fwd_paramsE)
        /*0320*/ 	.word	0x00000000


	//----- nvinfo : EIATTR_MIN_STACK_SIZE
	.align		4
.L_144:
        /*0324*/ 	.byte	0x04, 0x12
        /*0326*/ 	.short	(.L_146 - .L_145)
	.align		4
.L_145:
        /*0328*/ 	.word	index@(_ZN5flash16flash_fwd_kernelI23Flash_fwd_kernel_traitsILi128ELi64ELi64ELi4ELb0ELb0EN7cutlass6half_tE19Flash_kernel_traitsILi128ELi64ELi64ELi4ES3_EELb0ELb1ELb0ELb1ELb0ELb0ELb1ELb0EEEvNS_16Flash_fwd_paramsE)
        /*032c*/ 	.word	0x00000000


	//----- nvinfo : EIATTR_MIN_STACK_SIZE
	.align		4
.L_146:
        /*0330*/ 	.byte	0x04, 0x12
        /*0332*/ 	.short	(.L_148 - .L_147)
	.align		4
.L_147:
        /*0334*/ 	.word	index@(_ZN5flash16flash_fwd_kernelI23Flash_fwd_kernel_traitsILi128ELi128ELi32ELi4ELb0ELb0EN7cutlass6half_tE19Flash_kernel_traitsILi128ELi128ELi32ELi4ES3_EELb1ELb1ELb0ELb0ELb0ELb0ELb0ELb0EEEvNS_16Flash_fwd_paramsE)
        /*0338*/ 	.word	0x00000068


	//----- nvinfo : EIATTR_MIN_STACK_SIZE
	.align		4
.L_148:
        /*033c*/ 	.byte	0x04, 0x12
        /*033e*/ 	.short	(.L_150 - .L_149)
	.align		4
.L_149:
        /*0340*/ 	.word	index@(_ZN5flash16flash_fwd_kernelI23Flash_fwd_kernel_traitsILi128ELi128ELi32ELi4ELb0ELb0EN7cutlass6half_tE19Flash_kernel_traitsILi128ELi128ELi32ELi4ES3_EELb1ELb1ELb0ELb0ELb1ELb1ELb0ELb0EEEvNS_16Flash_fwd_paramsE)
        /*0344*/ 	.word	0x00000020


	//----- nvinfo : EIATTR_MIN_STACK_SIZE
	.align		4
.L_150:
        /*0348*/ 	.byte	0x04, 0x12
        /*034a*/ 	.short	(.L_152 - .L_151)
	.align		4
.L_151:
        /*034c*/ 	.word	index@(_ZN5flash16flash_fwd_kernelI23Flash_fwd_kernel_traitsILi128ELi128ELi32ELi4ELb0ELb0EN7cutlass6half_tE19Flash_kernel_traitsILi128ELi128ELi32ELi4ES3_EELb0ELb1ELb0ELb0ELb1ELb1ELb1ELb0EEEvNS_16Flash_fwd_paramsE)
        /*0350*/ 	.word	0x00000040


	//----- nvinfo : EIATTR_MIN_STACK_SIZE
	.align		4
.L_152:
        /*0354*/ 	.byte	0x04, 0x12
        /*0356*/ 	.short	(.L_154 - .L_153)
	.align		4
.L_153:
        /*0358*/ 	.word	index@(_ZN5flash16flash_fwd_kernelI23Flash_fwd_kernel_traitsILi128ELi128ELi32ELi4ELb0ELb0EN7cutlass6half_tE19Flash_kernel_traitsILi128ELi128ELi32ELi4ES3_EELb1ELb1ELb0ELb0ELb0ELb1ELb0ELb0EEEvNS_16Flash_fwd_paramsE)
        /*035c*/ 	.word	0x00000038


	//----- nvinfo : EIATTR_MIN_STACK_SIZE
	.align		4
.L_154:
        /*0360*/ 	.byte	0x04, 0x12
        /*0362*/ 	.short	(.L_156 - .L_155)
	.align		4
.L_155:
        /*0364*/ 	.word	index@(_ZN5flash16flash_fwd_kernelI23Flash_fwd_kernel_traitsILi128ELi128ELi32ELi4ELb0ELb0EN7cutlass6half_tE19Flash_kernel_traitsILi128ELi128ELi32ELi4ES3_EELb0ELb1ELb0ELb0ELb0ELb1ELb1ELb0EEEvNS_16Flash_fwd_paramsE)
        /*0368*/ 	.word	0x00000060


	//----- nvinfo : EIATTR_MIN_STACK_SIZE
	.align		4
.L_156:
        /*036c*/ 	.byte	0x04, 0x12
        /*036e*/ 	.short	(.L_158 - .L_157)
	.align		4
.L_157:
        /*0370*/ 	.word	index@(_ZN5flash16flash_fwd_kernelI23Flash_fwd_kernel_traitsILi128ELi128ELi32ELi4ELb0ELb0EN7cutlass6half_tE19Flash_kernel_traitsILi128ELi128ELi32ELi4ES3_EELb1ELb1ELb0ELb1ELb0ELb0ELb0ELb0EEEvNS_16Flash_fwd_paramsE)
        /*0374*/ 	.word	0x00000068


	//----- nvinfo : EIATTR_MIN_STACK_SIZE
	.align		4
.L_158:
        /*0378*/ 	.byte	0x04, 0x12
        /*037a*/ 	.short	(.L_160 - .L_159)
	.align		4
.L_159:
        /*037c*/ 	.word	index@(_ZN5flash16flash_fwd_kernelI23Flash_fwd_kernel_traitsILi128ELi128ELi32ELi4ELb0ELb0EN7cutlass6half_tE19Flash_kernel_traitsILi128ELi128ELi32ELi4ES3_EELb1ELb1ELb0ELb0ELb0ELb0ELb0ELb1EEEvNS_16Flash_fwd_paramsE)
        /*0380*/ 	.word	0x00000128


	//----- nvinfo : EIATTR_MIN_STACK_SIZE
	.align		4
.L_160:
        /*0384*/ 	.byte	0x04, 0x12
        /*0386*/ 	.short	(.L_162 - .L_161)
	.align		4
.L_161:
        /*0388*/ 	.word	index@(_ZN5flash16flash_fwd_kernelI23Flash_fwd_kernel_traitsILi128ELi128ELi32ELi4ELb0ELb0EN7cutlass6half_tE19Flash_kernel_traitsILi128ELi128ELi32ELi4ES3_EELb0ELb1ELb0ELb0ELb0ELb0ELb1ELb0EEEvNS_16Flash_fwd_paramsE)
        /*038c*/ 	.word	0x00000050


	//----- nvinfo : EIATTR_MIN_STACK_SIZE
	.align		4
.L_162:
        /*0390*/ 	.byte	0x04, 0x12
        /*0392*/ 	.short	(.L_164 - .L_163)
	.align		4
.L_163:
        /*0394*/ 	.word	index@(_ZN5flash16flash_fwd_kernelI23Flash_fwd_kernel_traitsILi128ELi128ELi32ELi4ELb0ELb0EN7cutlass6half_tE19Flash_kernel_traitsILi128ELi128ELi32ELi4ES3_EELb1ELb1ELb0ELb1ELb0ELb0ELb0ELb1EEEvNS_16Flash_fwd_paramsE)
        /*0398*/ 	.word	0x00000148


	//----- nvinfo : EIATTR_MIN_STACK_SIZE
	.align		4
.L_164:
        /*039c*/ 	.byte	0x04, 0x12
        /*039e*/ 	.short	(.L_166 - .L_165)
	.align		4
.L_165:
        /*03a0*/ 	.word	index@(_ZN5flash16flash_fwd_kernelI23Flash_fwd_kernel_traitsILi128ELi128ELi32ELi4ELb0ELb0EN7cutlass6half_tE19Flash_kernel_traitsILi128ELi128ELi32ELi4ES3_EELb0ELb1ELb0ELb1ELb0ELb0ELb1ELb0EEEvNS_16Flash_fwd_paramsE)
        /*03a4*/ 	.word	0x00000060
.L_166:


//--------------------- .nv.info._ZN5flash16flash_fwd_kernelI23Flash_fwd_kernel_traitsILi128ELi128ELi64ELi4ELb0ELb0EN7cutlass6half_tE19Flash_kernel_traitsILi128ELi128ELi64ELi4ES3_EELb0ELb1ELb0ELb0ELb1ELb1ELb0ELb0EEEvNS_16Flash_fwd_paramsE --------------------------
	.section	.nv.info._ZN5flash16flash_fwd_kernelI23Flash_fwd_kernel_traitsILi128ELi128ELi64ELi4ELb0ELb0EN7cutlass6half_tE19Flash_kernel_traitsILi128ELi128ELi64ELi4ES3_EELb0ELb1ELb0ELb0ELb1ELb1ELb0ELb0EEEvNS_16Flash_fwd_paramsE,"",@"SHT_CUDA_INFO"
	.sectionflags	@""
	.align	4


	//----- nvinfo : EIATTR_CUDA_API_VERSION
	.align		4
        /*0000*/ 	.byte	0x04, 0x37
        /*0002*/ 	.short	(.L_168 - .L_167)
.L_167:
        /*0004*/ 	.word	0x00000082


	//----- nvinfo : EIATTR_SW2861232_WAR
	.align		4
.L_168:
        /*0008*/ 	.byte	0x01, 0x35
	.zero		2


	//----- nvinfo : EIATTR_PARAM_CBANK
	.align		4
        /*000c*/ 	.byte	0x04, 0x0a
        /*000e*/ 	.short	(.L_170 - .L_169)
	.align		4
.L_169:
        /*0010*/ 	.word	index@(.nv.constant0._ZN5flash16flash_fwd_kernelI23Flash_fwd_kernel_traitsILi128ELi128ELi64ELi4ELb0ELb0EN7cutlass6half_tE19Flash_kernel_traitsILi128ELi128ELi64ELi4ES3_EELb0ELb1ELb0ELb0ELb1ELb1ELb0ELb0EEEvNS_16Flash_fwd_paramsE)
        /*0014*/ 	.short	0x0160
        /*0016*/ 	.short	0x01d0


	//----- nvinfo : EIATTR_CBANK_PARAM_SIZE
	.align		4
.L_170:
        /*0018*/ 	.byte	0x03, 0x19
        /*001a*/ 	.short	0x01d0


	//----- nvinfo : EIATTR_KPARAM_INFO
	.align		4
        /*001c*/ 	.byte	0x04, 0x17
        /*001e*/ 	.short	(.L_172 - .L_171)
.L_171:
        /*0020*/ 	.word	0x00000000
        /*0024*/ 	.short	0x0000
        /*0026*/ 	.short	0x0000
        /*0028*/ 	.byte	0x00, 0xf0, 0x41, 0x07


	//----- nvinfo : EIATTR_MAXREG_COUNT
	.align		4
.L_172:
        /*002c*/ 	.byte	0x03, 0x1b
        /*002e*/ 	.short	0x00ff


	//----- nvinfo : EIATTR_NUM_BARRIERS
	.align		4
        /*0030*/ 	.byte	0x02, 0x4c
        /*0032*/ 	.byte	0x01
	.zero		1


	//----- nvinfo : EIATTR_ANNOTATIONS
	.align		4
        /*0034*/ 	.byte	0x04, 0x55
        /*0036*/ 	.short	(.L_174 - .L_173)


	//   ....[0]....
.L_173:
        /*0038*/ 	.word	0x00000001
        /*003c*/ 	.byte	0x60, 0x02, 0x00, 0x00, 0x01, 0x00, 0x00, 0x00, 0x00, 0x06, 0x00, 0x00, 0x01, 0x00, 0x00, 0x00
        /* <DEDUP_REMOVED lines=49> */
        /*035c*/ 	.byte	0x30, 0x00, 0x01, 0x00, 0x01, 0x00, 0x00, 0x00, 0xb0, 0x02, 0x01, 0x00


	//----- nvinfo : EIATTR_MERCURY_ISA_VERSION
	.align		4
.L_174:
        /*0368*/ 	.byte	0x03, 0x5f
        /*036a*/ 	.short	0x0000


	//----- nvinfo : EIATTR_COOP_GROUP_MASK_REGIDS
	.align		4
        /*036c*/ 	.byte	0x04, 0x29
        /*036e*/ 	.short	(.L_176 - .L_175)


	//   ....[0]....
.L_175:
        /*0370*/ 	.word	0xffffffff


	//   ....[1]....
        /*0374*/ 	.word	0xffffffff


	//   ....[2]....
        /*0378*/ 	.word	0xffffffff


	//   ....[3]....
        /*037c*/ 	.word	0xffffffff


	//   ....[4]....
        /*0380*/ 	.word	0xffffffff


	//   ....[5]....
        /*0384*/ 	.word	0xffffffff


	//   ....[6]....
        /*0388*/ 	.word	0xffffffff


	//   ....[7]....
        /*038c*/ 	.word	0xffffffff


	//   ....[8]....
        /*0390*/ 	.word	0xffffffff


	//   ....[9]....
        /*0394*/ 	.word	0xffffffff


	//   ....[10]....
        /*0398*/ 	.word	0xffffffff


	//   ....[11]....
        /*039c*/ 	.word	0xffffffff


	//   ....[12]....
        /*03a0*/ 	.word	0xffffffff


	//   ....[13]....
        /*03a4*/ 	.word	0xffffffff


	//   ....[14]....
        /*03a8*/ 	.word	0xffffffff


	//   ....[15]....
        /*03ac*/ 	.word	0xffffffff


	//   ....[16]....
        /*03b0*/ 	.word	0xffffffff


	//   ....[17]....
        /*03b4*/ 	.word	0xffffffff


	//   ....[18]....
        /*03b8*/ 	.word	0xffffffff


	//   ....[19]....
        /*03bc*/ 	.word	0xffffffff


	//   ....[20]....
        /*03c0*/ 	.word	0xffffffff


	//   ....[21]....
        /*03c4*/ 	.word	0xffffffff


	//   ....[22]....
        /*03c8*/ 	.word	0xffffffff


	//   ....[23]....
        /*03cc*/ 	.word	0xffffffff


	//   ....[24]....
        /*03d0*/ 	.word	0xffffffff


	//   ....[25]....
        /*03d4*/ 	.word	0xffffffff


	//   ....[26]....
        /*03d8*/ 	.word	0xffffffff


	//   ....[27]....
        /*03dc*/ 	.word	0xffffffff


	//   ....[28]....
        /*03e0*/ 	.word	0xffffffff


	//   ....[29]....
        /*03e4*/ 	.word	0xffffffff


	//   ....[30]....
        /*03e8*/ 	.word	0xffffffff


	//   ....[31]....
        /*03ec*/ 	.word	0xffffffff


	//----- nvinfo : EIATTR_COOP_GROUP_INSTR_OFFSETS
	.align		4
.L_176:
        /*03f0*/ 	.byte	0x04, 0x28
        /*03f2*/ 	.short	(.L_178 - .L_177)


	//   ....[0]....
.L_177:
        /*03f4*/ 	.word	0x00002890


	//   ....[1]....
        /*03f8*/ 	.word	0x000029c0


	//   ....[2]....
        /*03fc*/ 	.word	0x000029f0


	//   ....[3]....
        /*0400*/ 	.word	0x00002a70


	//   ....[4]....
        /*0404*/ 	.word	0x000036c0


	//   ....[5]....
        /*0408*/ 	.word	0x00003810


	//   ....[6]....
        /*040c*/ 	.word	0x00003830


	//   ....[7]....
        /*0410*/ 	.word	0x00003890


	//   ....[8]....
        /*0414*/ 	.word	0x00007f40


	//   ....[9]....
        /*0418*/ 	.word	0x00008040


	//   ....[10]....
        /*041c*/ 	.word	0x00008130


	//   ....[11]....
        /*0420*/ 	.word	0x00008210


	//   ....[12]....
        /*0424*/ 	.word	0x00008230


	//   ....[13]....
        /*0428*/ 	.word	0x00008260


	//   ....[14]....
        /*042c*/ 	.word	0x00008340


	//   ....[15]....
        /*0430*/ 	.word	0x00008480


	//   ....[16]....
        /*0434*/ 	.word	0x0000c020


	//   ....[17]....
        /*0438*/ 	.word	0x0000c1b0


	//   ....[18]....
        /*043c*/ 	.word	0x0000c1f0


	//   ....[19]....
        /*0440*/ 	.word	0x0000c210


	//   ....[20]....
        /*0444*/ 	.word	0x0000c230


	//   ....[21]....
        /*0448*/ 	.word	0x0000c260


	//   ....[22]....
        /*044c*/ 	.word	0x0000c2a0


	//   ....[23]....
        /*0450*/ 	.word	0x0000c2d0


	//   ....[24]....
        /*0454*/ 	.word	0x0000e8d0


	//   ....[25]....
        /*0458*/ 	.word	0x0000e8e0


	//   ....[26]....
        /*045c*/ 	.word	0x0000e8f0


	//   ....[27]....
        /*0460*/ 	.word	0x0000e910


	//   ....[28]....
        /*0464*/ 	.word	0x0000e940


	//   ....[29]....
        /*0468*/ 	.word	0x0000e960


	//   ....[30]....
        /*046c*/ 	.word	0x0000e970


	//   ....[31]....
        /*0470*/ 	.word	0x0000e9d0


	//----- nvinfo : EIATTR_EXIT_INSTR_OFFSETS
	.align		4
.L_178:
        /*0474*/ 	.byte	0x04, 0x1c
        /*0476*/ 	.short	(.L_180 - .L_179)


	//   ....[0]....
.L_179:
        /*0478*/ 	.word	0x00000170


	//   ....[1]....
        /*047c*/ 	.word	0x00010650


	//   ....[2]....
        /*0480*/ 	.word	0x00010fd0


	//   ....[3]....
        /*0484*/ 	.word	0x00011050


	//----- nvinfo : EIATTR_CTAIDZ_USED
	.align		4
.L_180:
        /*0488*/ 	.byte	0x01, 0x04
	.zero		2


	//----- nvinfo : EIATTR_CRS_STACK_SIZE
	.align		4
        /*048c*/ 	.byte	0x04, 0x1e
        /*048e*/ 	.short	(.L_182 - .L_181)
.L_181:
        /*0490*/ 	.word	0x00000000
.L_182:


//--------------------- .nv.info._ZN5flash16flash_fwd_kernelI23Flash_fwd_kernel_traitsILi128ELi128ELi64ELi4ELb0ELb0EN7cutlass6half_tE19Flash_kernel_traitsILi128ELi128ELi64ELi4ES3_EELb0ELb1ELb0ELb0ELb1ELb1ELb1ELb0EEEvNS_16Flash_fwd_paramsE --------------------------
	.section	.nv.info._ZN5flash16flash_fwd_kernelI23Flash_fwd_kernel_traitsILi128ELi128ELi64ELi4ELb0ELb0EN7cutlass6half_tE19Flash_kernel_traitsILi128ELi128ELi64ELi4ES3_EELb0ELb1ELb0ELb0ELb1ELb1ELb1ELb0EEEvNS_16Flash_fwd_paramsE,"",@"SHT_CUDA_INFO"
	.sectionflags	@""
	.align	4


	//----- nvinfo : EIATTR_CUDA_API_VERSION
	.align		4
        /*0000*/ 	.byte	0x04, 0x37
        /*0002*/ 	.short	(.L_184 - .L_183)
.L_183:
        /*0004*/ 	.word	0x00000082


	//----- nvinfo : EIATTR_SW2861232_WAR
	.align		4
.L_184:
        /*0008*/ 	.byte	0x01, 0x35
	.zero		2


	//----- nvinfo : EIATTR_PARAM_CBANK
	.align		4
        /*000c*/ 	.byte	0x04, 0x0a
        /*000e*/ 	.short	(.L_186 - .L_185)
	.align		4
.L_185:
        /*0010*/ 	.word	index@(.nv.constant0._ZN5flash16flash_fwd_kernelI23Flash_fwd_kernel_traitsILi128ELi128ELi64ELi4ELb0ELb0EN7cutlass6half_tE19Flash_kernel_traitsILi128ELi128ELi64ELi4ES3_EELb0ELb1ELb0ELb0ELb1ELb1ELb1ELb0EEEvNS_16Flash_fwd_paramsE)
        /*0014*/ 	.short	0x0160
        /*0016*/ 	.short	0x01d0


	//----- nvinfo : EIATTR_CBANK_PARAM_SIZE
	.align		4
.L_186:
        /*0018*/ 	.byte	0x03, 0x19
        /*001a*/ 	.short	0x01d0


	//----- nvinfo : EIATTR_KPARAM_INFO
	.align		4
        /*001c*/ 	.byte	0x04, 0x17
        /*001e*/ 	.short	(.L_188 - .L_187)
.L_187:
        /*0020*/ 	.word	0x00000000
        /*0024*/ 	.short	0x0000
        /*0026*/ 	.short	0x0000
        /*0028*/ 	.byte	0x00, 0xf0, 0x41, 0x07


	//----- nvinfo : EIATTR_MAXREG_COUNT
	.align		4
.L_188:
        /*002c*/ 	.byte	0x03, 0x1b
        /*002e*/ 	.short	0x00ff


	//----- nvinfo : EIATTR_NUM_BARRIERS
	.align		4
        /*0030*/ 	.byte	0x02, 0x4c
        /*0032*/ 	.byte	0x01
	.zero		1


	//----- nvinfo : EIATTR_ANNOTATIONS
	.align		4
        /*0034*/ 	.byte	0x04, 0x55
        /*0036*/ 	.short	(.L_190 - .L_189)


	//   ....[0]....
.L_189:
        /* <DEDUP_REMOVED lines=72> */
        /*04ac*/ 	.byte	0xa0, 0x2d, 0x01, 0x00


	//----- nvinfo : EIATTR_MERCURY_ISA_VERSION
	.align		4
.L_190:
        /*04b0*/ 	.byte	0x03, 0x5f
        /*04b2*/ 	.short	0x0000


	//----- nvinfo : EIATTR_COOP_GROUP_MASK_REGIDS
	.align		4
        /*04b4*/ 	.byte	0x04, 0x29
        /*04b6*/ 	.short	(.L_192 - .L_191)


	//   ....[0]....
.L_191:
        /*04b8*/ 	.word	0xffffffff


	//   ....[1]....
        /*04bc*/ 	.word	0xffffffff


	//   ....[2]....
        /*04c0*/ 	.word	0xffffffff


	//   ....[3]....
        /*04c4*/ 	.word	0xffffffff


	//   ....[4]....
        /*04c8*/ 	.word	0xffffffff


	//   ....[5]....
        /*04cc*/ 	.word	0xffffffff


	//   ....[6]....
        /*04d0*/ 	.word	0xffffffff


	//   ....[7]....
        /*04d4*/ 	.word	0xffffffff


	//   ....[8]....
        /*04d8*/ 	.word	0xffffffff


	//   ....[9]....
        /*04dc*/ 	.word	0xffffffff


	//   ....[10]....
        /*04e0*/ 	.word	0xffffffff


	//   ....[11]....
        /*04e4*/ 	.word	0xffffffff


	//   ....[12]....
        /*04e8*/ 	.word	0xffffffff


	//   ....[13]....
        /*04ec*/ 	.word	0xffffffff


	//   ....[14]....
        /*04f0*/ 	.word	0xffffffff


	//   ....[15]....
        /*04f4*/ 	.word	0xffffffff


	//   ....[16]....
        /*04f8*/ 	.word	0xffffffff


	//   ....[17]....
        /*04fc*/ 	.word	0xffffffff


	//   ....[18]....
        /*0500*/ 	.word	0xffffffff


	//   ....[19]....
        /*0504*/ 	.word	0xffffffff


	//   ....[20]....
        /*0508*/ 	.word	0xffffffff


	//   ....[21]....
        /*050c*/ 	.word	0xffffffff


	//   ....[22]....
        /*0510*/ 	.word	0xffffffff


	//   ....[23]....
        /*0514*/ 	.word	0xffffffff


	//   ....[24]....
        /*0518*/ 	.word	0xffffffff


	//   ....[25]....
        /*051c*/ 	.word	0xffffffff


	//   ....[26]....
        /*0520*/ 	.word	0xffffffff


	//   ....[27]....
        /*0524*/ 	.word	0xffffffff


	//   ....[28]....
        /*0528*/ 	.word	0xffffffff


	//   ....[29]....
        /*052c*/ 	.word	0xffffffff


	//   ....[30]....
        /*0530*/ 	.word	0xffffffff


	//   ....[31]....
        /*0534*/ 	.word	0xffffffff


	//----- nvinfo : EIATTR_COOP_GROUP_INSTR_OFFSETS
	.align		4
.L_192:
        /*0538*/ 	.byte	0x04, 0x28
        /*053a*/ 	.short	(.L_194 - .L_193)


	//   ....[0]....
.L_193:
        /*053c*/ 	.word	0x00003210


	//   ....[1]....
        /*0540*/ 	.word	0x00003250


	//   ....[2]....
        /*0544*/ 	.word	0x000032a0


	//   ....[3]....
        /*0548*/ 	.word	0x000032c0


	//   ....[4]....
        /*054c*/ 	.word	0x00003e30


	//   ....[5]....
        /*0550*/ 	.word	0x00003fa0


	//   ....[6]....
        /*0554*/ 	.word	0x00003fc0


	//   ....[7]....
        /*0558*/ 	.word	0x00004020


	//   ....[8]....
        /*055c*/ 	.word	0x00008f60


	//   ....[9]....
        /*0560*/ 	.word	0x00009060


	//   ....[10]....
        /*0564*/ 	.word	0x00009150


	//   ....[11]....
        /*0568*/ 	.word	0x00009230


	//   ....[12]....
        /*056c*/ 	.word	0x00009260


	//   ....[13]....
        /*0570*/ 	.word	0x00009310


	//   ....[14]....
        /*0574*/ 	.word	0x00009340


	//   ....[15]....
        /*0578*/ 	.word	0x00009500


	//   ....[16]....
        /*057c*/ 	.word	0x0000e620


	//   ....[17]....
        /*0580*/ 	.word	0x0000e670


	//   ....[18]....
        /*0584*/ 	.word	0x0000e6a0


	//   ....[19]....
        /*0588*/ 	.word	0x0000e6f0


	//   ....[20]....
        /*058c*/ 	.word	0x0000e710


	//   ....[21]....
        /*0590*/ 	.word	0x0000e730


	//   ....[22]....
        /*0594*/ 	.word	0x0000e750


	//   ....[23]....
        /*0598*/ 	.word	0x0000e780


	//   ....[24]....
        /*059c*/ 	.word	0x000113c0


	//   ....[25]....
        /*05a0*/ 	.word	0x000113d0


	//   ....[26]....
        /*05a4*/ 	.word	0x000113e0


	//   ....[27]....
        /*05a8*/ 	.word	0x00011400


	//   ....[28]....
        /*05ac*/ 	.word	0x00011430


	//   ....[29]....
        /*05b0*/ 	.word	0x00011450


	//   ....[30]....
        /*05b4*/ 	.word	0x00011460


	//   ....[31]....
        /*05b8*/ 	.word	0x000114c0


	//----- nvinfo : EIATTR_EXIT_INSTR_OFFSETS
	.align		4
.L_194:
        /*05bc*/ 	.byte	0x04, 0x1c
        /*05be*/ 	.short	(.L_196 - .L_195)


	//   ....[0]....
.L_195:
        /*05c0*/ 	.word	0x00000170


	//   ....[1]....
        /*05c4*/ 	.word	0x00013140


	//   ....[2]....
        /*05c8*/ 	.word	0x00013ac0


	//   ....[3]....
        /*05cc*/ 	.word	0x00013b40


	//----- nvinfo : EIATTR_CTAIDZ_USED
	.align		4
.L_196:
        /*05d0*/ 	.byte	0x01, 0x04
	.zero		2


	//----- nvinfo : EIATTR_CRS_STACK_SIZE
	.align		4
        /*05d4*/ 	.byte	0x04, 0x1e
        /*05d6*/ 	.short	(.L_198 - .L_197)
.L_197:
        /*05d8*/ 	.word	0x00000000
.L_198:


//--------------------- .nv.info._ZN5flash16flash_fwd_kernelI23Flash_fwd_kernel_traitsILi128ELi128ELi64ELi4ELb0ELb0EN7cutlass6half_tE19Flash_kernel_traitsILi128ELi128ELi64ELi4ES3_EELb0ELb1ELb0ELb0ELb0ELb1ELb0ELb0EEEvNS_16Flash_fwd_paramsE --------------------------
	.section	.nv.info._ZN5flash16flash_fwd_kernelI23Flash_fwd_kernel_traitsILi128ELi128ELi64ELi4ELb0ELb0EN7cutlass6half_tE19Flash_kernel_traitsILi128ELi128ELi64ELi4ES3_EELb0ELb1ELb0ELb0ELb0ELb1ELb0ELb0EEEvNS_16Flash_fwd_paramsE,"",@"SHT_CUDA_INFO"
	.sectionflags	@""
	.align	4


	//----- nvinfo : EIATTR_CUDA_API_VERSION
	.align		4
        /*0000*/ 	.byte	0x04, 0x37
        /*0002*/ 	.short	(.L_200 - .L_199)
.L_199:
        /*0004*/ 	.word	0x00000082


	//----- nvinfo : EIATTR_SW2861232_WAR
	.align		4
.L_200:
        /*0008*/ 	.byte	0x01, 0x35
	.zero		2


	//----- nvinfo : EIATTR_PARAM_CBANK
	.align		4
        /*000c*/ 	.byte	0x04, 0x0a
        /*000e*/ 	.short	(.L_202 - .L_201)
	.align		4
.L_201:
        /*0010*/ 	.word	index@(.nv.constant0._ZN5flash16flash_fwd_kernelI23Flash_fwd_kernel_traitsILi128ELi128ELi64ELi4ELb0ELb0EN7cutlass6half_tE19Flash_kernel_traitsILi128ELi128ELi64ELi4ES3_EELb0ELb1ELb0ELb0ELb0ELb1ELb0ELb0EEEvNS_16Flash_fwd_paramsE)
        /*0014*/ 	.short	0x0160
        /*0016*/ 	.short	0x01d0


	//----- nvinfo : EIATTR_CBANK_PARAM_SIZE
	.align		4
.L_202:
        /*0018*/ 	.byte	0x03, 0x19
        /*001a*/ 	.short	0x01d0


	//----- nvinfo : EIATTR_KPARAM_INFO
	.align		4
        /*001c*/ 	.byte	0x04, 0x17
        /*001e*/ 	.short	(.L_204 - .L_203)
.L_203:
        /*0020*/ 	.word	0x00000000
        /*0024*/ 	.short	0x0000
        /*0026*/ 	.short	0x0000
        /*0028*/ 	.byte	0x00, 0xf0, 0x41, 0x07


	//----- nvinfo : EIATTR_MAXREG_COUNT
	.align		4
.L_204:
        /*002c*/ 	.byte	0x03, 0x1b
        /*002e*/ 	.short	0x00ff


	//----- nvinfo : EIATTR_NUM_BARRIERS
	.align		4
        /*0030*/ 	.byte	0x02, 0x4c
        /*0032*/ 	.byte	0x01
	.zero		1


	//----- nvinfo : EIATTR_ANNOTATIONS
	.align		4
        /*0034*/ 	.byte	0x04, 0x55
        /*0036*/ 	.short	(.L_206 - .L_205)


	//   ....[0]....
.L_205:
        /* <DEDUP_REMOVED lines=104> */


	//----- nvinfo : EIATTR_MERCURY_ISA_VERSION
	.align		4
.L_206:
        /*06a0*/ 	.byte	0x03, 0x5f
        /*06a2*/ 	.short	0x0000


	//----- nvinfo : EIATTR_INT_WARP_WIDE_INSTR_OFFSETS
	.align		4
        /*06a4*/ 	.byte	0x04, 0x31
        /*06a6*/ 	.short	(.L_208 - .L_207)


	//   ....[0]....
.L_207:
        /*06a8*/ 	.word	0x00001600


	//----- nvinfo : EIATTR_COOP_GROUP_MASK_REGIDS
	.align		4
.L_208:
        /*06ac*/ 	.byte	0x04, 0x29
        /*06ae*/ 	.short	(.L_210 - .L_209)


	//   ....[0]....
.L_209:
        /*06b0*/ 	.word	0xffffffff


	//   ....[1]....
        /*06b4*/ 	.word	0xffffffff


	//   ....[2]....
        /*06b8*/ 	.word	0xffffffff


	//   ....[3]....
        /*06bc*/ 	.word	0xffffffff


	//   ....[4]....
        /*06c0*/ 	.word	0xffffffff


	//   ....[5]....
        /*06c4*/ 	.word	0xffffffff


	//   ....[6]....
        /*06c8*/ 	.word	0xffffffff


	//   ....[7]....
        /*06cc*/ 	.word	0xffffffff


	//   ....[8]....
        /*06d0*/ 	.word	0xffffffff


	//   ....[9]....
        /*06d4*/ 	.word	0xffffffff


	//   ....[10]....
        /*06d8*/ 	.word	0xffffffff


	//   ....[11]....
        /*06dc*/ 	.word	0xffffffff


	//   ....[12]....
        /*06e0*/ 	.word	0xffffffff


	//   ....[13]....
        /*06e4*/ 	.word	0xffffffff


	//   ....[14]....
        /*06e8*/ 	.word	0xffffffff


	//   ....[15]....
        /*06ec*/ 	.word	0xffffffff


	//   ....[16]....
        /*06f0*/ 	.word	0xffffffff


	//   ....[17]....
        /*06f4*/ 	.word	0xffffffff


	//   ....[18]....
        /*06f8*/ 	.word	0xffffffff


	//   ....[19]....
        /*06fc*/ 	.word	0xffffffff


	//   ....[20]....
        /*0700*/ 	.word	0xffffffff


	//   ....[21]....
        /*0704*/ 	.word	0xffffffff


	//   ....[22]....
        /*0708*/ 	.word	0xffffffff


	//   ....[23]....
        /*070c*/ 	.word	0xffffffff


	//   ....[24]....
        /*0710*/ 	.word	0xffffffff


	//   ....[25]....
        /*0714*/ 	.word	0xffffffff


	//   ....[26]....
        /*0718*/ 	.word	0xffffffff


	//   ....[27]....
        /*071c*/ 	.word	0xffffffff


	//   ....[28]....
        /*0720*/ 	.word	0xffffffff


	//   ....[29]....
        /*0724*/ 	.word	0xffffffff


	//   ....[30]....
        /*0728*/ 	.word	0xffffffff


	//   ....[31]....
        /*072c*/ 	.word	0xffffffff


	//   ....[32]....
        /*0730*/ 	.word	0xffffffff


	//   ....[33]....
        /*0734*/ 	.word	0xffffffff


	//   ....[34]....
        /*0738*/ 	.word	0xffffffff


	//   ....[35]....
        /*073c*/ 	.word	0xffffffff


	//   ....[36]....
        /*0740*/ 	.word	0xffffffff


	//   ....[37]....
        /*0744*/ 	.word	0xffffffff


	//   ....[38]....
        /*0748*/ 	.word	0xffffffff


	//   ....[39]....
        /*074c*/ 	.word	0xffffffff


	//----- nvinfo : EIATTR_COOP_GROUP_INSTR_OFFSETS
	.align		4
.L_210:
        /*0750*/ 	.byte	0x04, 0x28
        /*0752*/ 	.short	(.L_212 - .L_211)


	//   ....[0]....
.L_211:
        /*0754*/ 	.word	0x00003910


	//   ....[1]....
        /*0758*/ 	.word	0x00003980


	//   ....[2]....
        /*075c*/ 	.word	0x000039f0


	//   ....[3]....
        /*0760*/ 	.word	0x00003b00


	//   ....[4]....
        /*0764*/ 	.word	0x00003c00


	//   ....[5]....
        /*0768*/ 	.word	0x00003cd0


	//   ....[6]....
        /*076c*/ 	.word	0x00003e30


	//   ....[7]....
        /*0770*/ 	.word	0x00003e70


	//   ....[8]....
        /*0774*/ 	.word	0x000085e0


	//   ....[9]....
        /*0778*/ 	.word	0x000085f0


	//   ....[10]....
        /*077c*/ 	.word	0x00008620


	//   ....[11]....
        /*0780*/ 	.word	0x00008630


	//   ....[12]....
        /*0784*/ 	.word	0x000089d0


	//   ....[13]....
        /*0788*/ 	.word	0x00008a20


	//   ....[14]....
        /*078c*/ 	.word	0x00008c90


	//   ....[15]....
        /*0790*/ 	.word	0x00008ca0


	//   ....[16]....
        /*0794*/ 	.word	0x0000e400


	//   ....[17]....
        /*0798*/ 	.word	0x0000e5e0


	//   ....[18]....
        /*079c*/ 	.word	0x0000e610


	//   ....[19]....
        /*07a0*/ 	.word	0x0000e6a0


	//   ....[20]....
        /*07a4*/ 	.word	0x0000e6f0


	//   ....[21]....
        /*07a8*/ 	.word	0x0000e7d0


	//   ....[22]....
        /*07ac*/ 	.word	0x0000e950


	//   ....[23]....
        /*07b0*/ 	.word	0x0000e970


	//   ....[24]....
        /*07b4*/ 	.word	0x000126e0


	//   ....[25]....
        /*07b8*/ 	.word	0x00012860


	//   ....[26]....
        /*07bc*/ 	.word	0x000128a0


	//   ....[27]....
        /*07c0*/ 	.word	0x000128c0


	//   ....[28]....
        /*07c4*/ 	.word	0x000128d0


	//   ....[29]....
        /*07c8*/ 	.word	0x00012910


	//   ....[30]....
        /*07cc*/ 	.word	0x00012950


	//   ....[31]....
        /*07d0*/ 	.word	0x00012980


	//   ....[32]....
        /*07d4*/ 	.word	0x00015240


	//   ....[33]....
        /*07d8*/ 	.word	0x00015250


	//   ....[34]....
        /*07dc*/ 	.word	0x00015260


	//   ....[35]....
        /*07e0*/ 	.word	0x00015270


	//   ....[36]....
        /*07e4*/ 	.word	0x000152a0


	//   ....[37]....
        /*07e8*/ 	.word	0x000152c0


	//   ....[38]....
        /*07ec*/ 	.word	0x00015300


	//   ....[39]....
        /*07f0*/ 	.word	0x00015340


	//----- nvinfo : EIATTR_EXIT_INSTR_OFFSETS
	.align		4
.L_212:
        /*07f4*/ 	.byte	0x04, 0x1c
        /*07f6*/ 	.short	(.L_214 - .L_213)


	//   ....[0]....
.L_213:
        /*07f8*/ 	.word	0x000004d0


	//   ....[1]....
        /*07fc*/ 	.word	0x00017300


	//   ....[2]....
        /*0800*/ 	.word	0x000173d0


	//   ....[3]....
        /*0804*/ 	.word	0x00018370


	//   ....[4]....
        /*0808*/ 	.word	0x000183f0


	//----- nvinfo : EIATTR_CTAIDZ_USED
	.align		4
.L_214:
        /*080c*/ 	.byte	0x01, 0x04
	.zero		2


	//----- nvinfo : EIATTR_CRS_STACK_SIZE
	.align		4
        /*0810*/ 	.byte	0x04, 0x1e
        /*0812*/ 	.short	(.L_216 - .L_215)
.L_215:
        /*0814*/ 	.word	0x00000000
.L_216:


//--------------------- .nv.info._ZN5flash16flash_fwd_kernelI23Flash_fwd_kernel_traitsILi128ELi128ELi64ELi4ELb0ELb0EN7cutlass6half_tE19Flash_kernel_traitsILi128ELi128ELi64ELi4ES3_EELb0ELb1ELb0ELb0ELb0ELb1ELb1ELb0EEEvNS_16Flash_fwd_paramsE --------------------------
	.section	.nv.info._ZN5flash16flash_fwd_kernelI23Flash_fwd_kernel_traitsILi128ELi128ELi64ELi4ELb0ELb0EN7cutlass6half_tE19Flash_kernel_traitsILi128ELi128ELi64ELi4ES3_EELb0ELb1ELb0ELb0ELb0ELb1ELb1ELb0EEEvNS_16Flash_fwd_paramsE,"",@"SHT_CUDA_INFO"
	.sectionflags	@""
	.align	4


	//----- nvinfo : EIATTR_CUDA_API_VERSION
	.align		4
        /*0000*/ 	.byte	0x04, 0x37
        /*0002*/ 	.short	(.L_218 - .L_217)
.L_217:
        /*0004*/ 	.word	0x00000082


	//----- nvinfo : EIATTR_SW2861232_WAR
	.align		4
.L_218:
        /*0008*/ 	.byte	0x01, 0x35
	.zero		2


	//----- nvinfo : EIATTR_PARAM_CBANK
	.align		4
        /*000c*/ 	.byte	0x04, 0x0a
        /*000e*/ 	.short	(.L_220 - .L_219)
	.align		4
.L_219:
        /*0010*/ 	.word	index@(.nv.constant0._ZN5flash16flash_fwd_kernelI23Flash_fwd_kernel_traitsILi128ELi128ELi64ELi4ELb0ELb0EN7cutlass6half_tE19Flash_kernel_traitsILi128ELi128ELi64ELi4ES3_EELb0ELb1ELb0ELb0ELb0ELb1ELb1ELb0EEEvNS_16Flash_fwd_paramsE)
        /*0014*/ 	.short	0x0160
        /*0016*/ 	.short	0x01d0


	//----- nvinfo : EIATTR_CBANK_PARAM_SIZE
	.align		4
.L_220:
        /*0018*/ 	.byte	0x03, 0x19
        /*001a*/ 	.short	0x01d0


	//----- nvinfo : EIATTR_KPARAM_INFO
	.align		4
        /*001c*/ 	.byte	0x04, 0x17
        /*001e*/ 	.short	(.L_222 - .L_221)
.L_221:
        /*0020*/ 	.word	0x00000000
        /*0024*/ 	.short	0x0000
        /*0026*/ 	.short	0x0000
        /*0028*/ 	.byte	0x00, 0xf0, 0x41, 0x07


	//----- nvinfo : EIATTR_MAXREG_COUNT
	.align		4
.L_222:
        /*002c*/ 	.byte	0x03, 0x1b
        /*002e*/ 	.short	0x00ff


	//----- nvinfo : EIATTR_NUM_BARRIERS
	.align		4
        /*0030*/ 	.byte	0x02, 0x4c
        /*0032*/ 	.byte	0x01
	.zero		1


	//----- nvinfo : EIATTR_ANNOTATIONS
	.align		4
        /*0034*/ 	.byte	0x04, 0x55
        /*0036*/ 	.short	(.L_224 - .L_223)


	//   ....[0]....
.L_223:
        /* <DEDUP_REMOVED lines=127> */


	//----- nvinfo : EIATTR_MERCURY_ISA_VERSION
	.align		4
.L_224:
        /*0810*/ 	.byte	0x03, 0x5f
        /*0812*/ 	.short	0x0000


	//----- nvinfo : EIATTR_COOP_GROUP_MASK_REGIDS
	.align		4
        /*0814*/ 	.byte	0x04, 0x29
        /*0816*/ 	.short	(.L_226 - .L_225)


	//   ....[0]....
.L_225:
        /*0818*/ 	.word	0xffffffff


	//   ....[1]....
        /*081c*/ 	.word	0xffffffff


	//   ....[2]....
        /*0820*/ 	.word	0xffffffff


	//   ....[3]....
        /*0824*/ 	.word	0xffffffff


	//   ....[4]....
        /*0828*/ 	.word	0xffffffff


	//   ....[5]....
        /*082c*/ 	.word	0xffffffff


	//   ....[6]....
        /*0830*/ 	.word	0xffffffff


	//   ....[7]....
        /*0834*/ 	.word	0xffffffff


	//   ....[8]....
        /*0838*/ 	.word	0xffffffff


	//   ....[9]....
        /*083c*/ 	.word	0xffffffff


	//   ....[10]....
        /*0840*/ 	.word	0xffffffff


	//   ....[11]....
        /*0844*/ 	.word	0xffffffff


	//   ....[12]....
        /*0848*/ 	.word	0xffffffff


	//   ....[13]....
        /*084c*/ 	.word	0xffffffff


	//   ....[14]....
        /*0850*/ 	.word	0xffffffff


	//   ....[15]....
        /*0854*/ 	.word	0xffffffff


	//   ....[16]....
        /*0858*/ 	.word	0xffffffff


	//   ....[17]....
        /*085c*/ 	.word	0xffffffff


	//   ....[18]....
        /*0860*/ 	.word	0xffffffff


	//   ....[19]....
        /*0864*/ 	.word	0xffffffff


	//   ....[20]....
        /*0868*/ 	.word	0xffffffff


	//   ....[21]....
        /*086c*/ 	.word	0xffffffff


	//   ....[22]....
        /*0870*/ 	.word	0xffffffff


	//   ....[23]....
        /*0874*/ 	.word	0xffffffff


	//   ....[24]....
        /*0878*/ 	.word	0xffffffff


	//   ....[25]....
        /*087c*/ 	.word	0xffffffff


	//   ....[26]....
        /*0880*/ 	.word	0xffffffff


	//   ....[27]....
        /*0884*/ 	.word	0xffffffff


	//   ....[28]....
        /*0888*/ 	.word	0xffffffff


	//   ....[29]....
        /*088c*/ 	.word	0xffffffff


	//   ....[30]....
        /*0890*/ 	.word	0xffffffff


	//   ....[31]....
        /*0894*/ 	.word	0xffffffff


	//   ....[32]....
        /*0898*/ 	.word	0xffffffff


	//   ....[33]....
        /*089c*/ 	.word	0xffffffff


	//   ....[34]....
        /*08a0*/ 	.word	0xffffffff


	//   ....[35]....
        /*08a4*/ 	.word	0xffffffff


	//   ....[36]....
        /*08a8*/ 	.word	0xffffffff


	//   ....[37]....
        /*08ac*/ 	.word	0xffffffff


	//   ....[38]....
        /*08b0*/ 	.word	0xffffffff


	//   ....[39]....
        /*08b4*/ 	.word	0xffffffff


	//----- nvinfo : EIATTR_COOP_GROUP_INSTR_OFFSETS
	.align		4
.L_226:
        /*08b8*/ 	.byte	0x04, 0x28
        /*08ba*/ 	.short	(.L_228 - .L_227)


	//   ....[0]....
.L_227:
        /*08bc*/ 	.word	0x000040c0


	//   ....[1]....
        /*08c0*/ 	.word	0x00004130


	//   ....[2]....
        /*08c4*/ 	.word	0x000041a0


	//   ....[3]....
        /*08c8*/ 	.word	0x000042b0


	//   ....[4]....
        /*08cc*/ 	.word	0x000043c0


	//   ....[5]....
        /*08d0*/ 	.word	0x00004470


	//   ....[6]....
        /*08d4*/ 	.word	0x00004590


	//   ....[7]....
        /*08d8*/ 	.word	0x000045d0


	//   ....[8]....
        /*08dc*/ 	.word	0x00009300


	//   ....[9]....
        /*08e0*/ 	.word	0x000093d0


	//   ....[10]....
        /*08e4*/ 	.word	0x00009400


	//   ....[11]....
        /*08e8*/ 	.word	0x00009410


	//   ....[12]....
        /*08ec*/ 	.word	0x00009850


	//   ....[13]....
        /*08f0*/ 	.word	0x00009a80


	//   ....[14]....
        /*08f4*/ 	.word	0x00009aa0


	//   ....[15]....
        /*08f8*/ 	.word	0x00009ac0


	//   ....[16]....
        /*08fc*/ 	.word	0x0000f4e0


	//   ....[17]....
        /*0900*/ 	.word	0x0000f710


	//   ....[18]....
        /*0904*/ 	.word	0x0000f740


	//   ....[19]....
        /*0908*/ 	.word	0x0000f7c0


	//   ....[20]....
        /*090c*/ 	.word	0x0000f810


	//   ....[21]....
        /*0910*/ 	.word	0x0000f8f0


	//   ....[22]....
        /*0914*/ 	.word	0x0000fa70


	//   ....[23]....
        /*0918*/ 	.word	0x0000fa90


	//   ....[24]....
        /*091c*/ 	.word	0x00014010


	//   ....[25]....
        /*0920*/ 	.word	0x000140a0


	//   ....[26]....
        /*0924*/ 	.word	0x00014120


	//   ....[27]....
        /*0928*/ 	.word	0x00014170


	//   ....[28]....
        /*092c*/ 	.word	0x000141b0


	//   ....[29]....
        /*0930*/ 	.word	0x00014250


	//   ....[30]....
        /*0934*/ 	.word	0x00014350


	//   ....[31]....
        /*0938*/ 	.word	0x00014420


	//   ....[32]....
        /*093c*/ 	.word	0x00016f30


	//   ....[33]....
        /*0940*/ 	.word	0x00016f40


	//   ....[34]....
        /*0944*/ 	.word	0x00016f50


	//   ....[35]....
        /*0948*/ 	.word	0x00016f60


	//   ....[36]....
        /*094c*/ 	.word	0x00016f90


	//   ....[37]....
        /*0950*/ 	.word	0x00016fb0


	//   ....[38]....
        /*0954*/ 	.word	0x00016ff0


	//   ....[39]....
        /*0958*/ 	.word	0x00017030


	//----- nvinfo : EIATTR_EXIT_INSTR_OFFSETS
	.align		4
.L_228:
        /*095c*/ 	.byte	0x04, 0x1c
        /*095e*/ 	.short	(.L_230 - .L_229)


	//   ....[0]....
.L_229:
        /*0960*/ 	.word	0x000004d0


	//   ....[1]....
        /*0964*/ 	.word	0x00018ff0


	//   ....[2]....
        /*0968*/ 	.word	0x000190c0


	//   ....[3]....
        /*096c*/ 	.word	0x0001a060


	//   ....[4]....
        /*0970*/ 	.word	0x0001a0e0


	//----- nvinfo : EIATTR_CTAIDZ_USED
	.align		4
.L_230:
        /*0974*/ 	.byte	0x01, 0x04
	.zero		2


	//----- nvinfo : EIATTR_CRS_STACK_SIZE
	.align		4
        /*0978*/ 	.byte	0x04, 0x1e
        /*097a*/ 	.short	(.L_232 - .L_231)
.L_231:
        /*097c*/ 	.word	0x00000000
.L_232:


//--------------------- .nv.info._ZN5flash16flash_fwd_kernelI23Flash_fwd_kernel_traitsILi128ELi128ELi64ELi4ELb0ELb0EN7cutlass6half_tE19Flash_kernel_traitsILi128ELi128ELi64ELi4ES3_EELb0ELb1ELb0ELb0ELb0ELb0ELb0ELb0EEEvNS_16Flash_fwd_paramsE --------------------------
	.section	.nv.info._ZN5flash16flash_fwd_kernelI23Flash_fwd_kernel_traitsILi128ELi128ELi64ELi4ELb0ELb0EN7cutlass6half_tE19Flash_kernel_traitsILi128ELi128ELi64ELi4ES3_EELb0ELb1ELb0ELb0ELb0ELb0ELb0ELb0EEEvNS_16Flash_fwd_paramsE,"",@"SHT_CUDA_INFO"
	.sectionflags	@""
	.align	4


	//----- nvinfo : EIATTR_CUDA_API_VERSION
	.align		4
        /*0000*/ 	.byte	0x04, 0x37
        /*0002*/ 	.short	(.L_234 - .L_233)
.L_233:
        /*0004*/ 	.word	0x00000082


	//----- nvinfo : EIATTR_SW2861232_WAR
	.align		4
.L_234:
        /*0008*/ 	.byte	0x01, 0x35
	.zero		2


	//----- nvinfo : EIATTR_PARAM_CBANK
	.align		4
        /*000c*/ 	.byte	0x04, 0x0a
        /*000e*/ 	.short	(.L_236 - .L_235)
	.align		4
.L_235:
        /*0010*/ 	.word	index@(.nv.constant0._ZN5flash16flash_fwd_kernelI23Flash_fwd_kernel_traitsILi128ELi128ELi64ELi4ELb0ELb0EN7cutlass6half_tE19Flash_kernel_traitsILi128ELi128ELi64ELi4ES3_EELb0ELb1ELb0ELb0ELb0ELb0ELb0ELb0EEEvNS_16Flash_fwd_paramsE)
        /*0014*/ 	.short	0x0160
        /*0016*/ 	.short	0x01d0


	//----- nvinfo : EIATTR_CBANK_PARAM_SIZE
	.align		4
.L_236:
        /*0018*/ 	.byte	0x03, 0x19
        /*001a*/ 	.short	0x01d0


	//----- nvinfo : EIATTR_KPARAM_INFO
	.align		4
        /*001c*/ 	.byte	0x04, 0x17
        /*001e*/ 	.short	(.L_238 - .L_237)
.L_237:
        /*0020*/ 	.word	0x00000000
        /*0024*/ 	.short	0x0000
        /*0026*/ 	.short	0x0000
        /*0028*/ 	.byte	0x00, 0xf0, 0x41, 0x07


	//----- nvinfo : EIATTR_MAXREG_COUNT
	.align		4
.L_238:
        /*002c*/ 	.byte	0x03, 0x1b
        /*002e*/ 	.short	0x00ff


	//----- nvinfo : EIATTR_NUM_BARRIERS
	.align		4
        /*0030*/ 	.byte	0x02, 0x4c
        /*0032*/ 	.byte	0x01
	.zero		1


	//----- nvinfo : EIATTR_ANNOTATIONS
	.align		4
        /*0034*/ 	.byte	0x04, 0x55
        /*0036*/ 	.short	(.L_240 - .L_239)


	//   ....[0]....
.L_239:
        /* <DEDUP_REMOVED lines=90> */


	//----- nvinfo : EIATTR_MERCURY_ISA_VERSION
	.align		4
.L_240:
        /*05c0*/ 	.byte	0x03, 0x5f
        /*05c2*/ 	.short	0x0000


	//----- nvinfo : EIATTR_COOP_GROUP_MASK_REGIDS
	.align		4
        /*05c4*/ 	.byte	0x04, 0x29
        /*05c6*/ 	.short	(.L_242 - .L_241)


	//   ....[0]....
.L_241:
        /*05c8*/ 	.word	0xffffffff


	//   ....[1]....
        /*05cc*/ 	.word	0xffffffff


	//   ....[2]....
        /*05d0*/ 	.word	0xffffffff


	//   ....[3]....
        /*05d4*/ 	.word	0xffffffff


	//   ....[4]....
        /*05d8*/ 	.word	0xffffffff


	//   ....[5]....
        /*05dc*/ 	.word	0xffffffff


	//   ....[6]....
        /*05e0*/ 	.word	0xffffffff


	//   ....[7]....
        /*05e4*/ 	.word	0xffffffff


	//   ....[8]....
        /*05e8*/ 	.word	0xffffffff


	//   ....[9]....
        /*05ec*/ 	.word	0xffffffff


	//   ....[10]....
        /*05f0*/ 	.word	0xffffffff


	//   ....[11]....
        /*05f4*/ 	.word	0xffffffff


	//   ....[12]....
        /*05f8*/ 	.word	0xffffffff


	//   ....[13]....
        /*05fc*/ 	.word	0xffffffff


	//   ....[14]....
        /*0600*/ 	.word	0xffffffff


	//   ....[15]....
        /*0604*/ 	.word	0xffffffff


	//   ....[16]....
        /*0608*/ 	.word	0xffffffff


	//   ....[17]....
        /*060c*/ 	.word	0xffffffff


	//   ....[18]....
        /*0610*/ 	.word	0xffffffff


	//   ....[19]....
        /*0614*/ 	.word	0xffffffff


	//   ....[20]....
        /*0618*/ 	.word	0xffffffff


	//   ....[21]....
        /*061c*/ 	.word	0xffffffff


	//   ....[22]....
        /*0620*/ 	.word	0xffffffff


	//   ....[23]....
        /*0624*/ 	.word	0xffffffff


	//   ....[24]....
        /*0628*/ 	.word	0xffffffff


	//   ....[25]....
        /*062c*/ 	.word	0xffffffff


	//   ....[26]....
        /*0630*/ 	.word	0xffffffff


	//   ....[27]....
        /*0634*/ 	.word	0xffffffff


	//   ....[28]....
        /*0638*/ 	.word	0xffffffff


	//   ....[29]....
        /*063c*/ 	.word	0xffffffff


	//   ....[30]....
        /*0640*/ 	.word	0xffffffff


	//   ....[31]....
        /*0644*/ 	.word	0xffffffff


	//   ....[32]....
        /*0648*/ 	.word	0xffffffff


	//   ....[33]....
        /*064c*/ 	.word	0xffffffff


	//   ....[34]....
        /*0650*/ 	.word	0xffffffff


	//   ....[35]....
        /*0654*/ 	.word	0xffffffff


	//   ....[36]....
        /*0658*/ 	.word	0xffffffff


	//   ....[37]....
        /*065c*/ 	.word	0xffffffff


	//   ....[38]....
        /*0660*/ 	.word	0xffffffff


	//   ....[39]....
        /*0664*/ 	.word	0xffffffff


	//----- nvinfo : EIATTR_COOP_GROUP_INSTR_OFFSETS
	.align		4
.L_242:
        /*0668*/ 	.byte	0x04, 0x28
        /*066a*/ 	.short	(.L_244 - .L_243)


	//   ....[0]....
.L_243:
        /*066c*/ 	.word	0x00004bf0


	//   ....[1]....
        /*0670*/ 	.word	0x00004cd0


	//   ....[2]....
        /*0674*/ 	.word	0x00004d40


	//   ....[3]....
        /*0678*/ 	.word	0x00004d90


	//   ....[4]....
        /*067c*/ 	.word	0x00005100


	//   ....[5]....
        /*0680*/ 	.word	0x00005200


	//   ....[6]....
        /*0684*/ 	.word	0x000053a0


	//   ....[7]....
        /*0688*/ 	.word	0x00005460


	//   ....[8]....
        /*068c*/ 	.word	0x00009c10


	//   ....[9]....
        /*0690*/ 	.word	0x00009d60


	//   ....[10]....
        /*0694*/ 	.word	0x00009d90


	//   ....[11]....
        /*0698*/ 	.word	0x00009e50


	//   ....[12]....
        /*069c*/ 	.word	0x00009e80


	//   ....[13]....
        /*06a0*/ 	.word	0x00009ef0


	//   ....[14]....
        /*06a4*/ 	.word	0x00009f30


	//   ....[15]....
        /*06a8*/ 	.word	0x0000a040


	//   ....[16]....
        /*06ac*/ 	.word	0x0000f3a0


	//   ....[17]....
        /*06b0*/ 	.word	0x0000f430


	//   ....[18]....
        /*06b4*/ 	.word	0x0000f4d0


	//   ....[19]....
        /*06b8*/ 	.word	0x0000f4f0


	//   ....[20]....
        /*06bc*/ 	.word	0x0000f530


	//   ....[21]....
        /*06c0*/ 	.word	0x0000f560


	//   ....[22]....
        /*06c4*/ 	.word	0x0000f5b0


	//   ....[23]....
        /*06c8*/ 	.word	0x0000f6b0


	//   ....[24]....
        /*06cc*/ 	.word	0x00013210


	//   ....[25]....
        /*06d0*/ 	.word	0x000133a0


	//   ....[26]....
        /*06d4*/ 	.word	0x000133e0


	//   ....[27]....
        /*06d8*/ 	.word	0x00013400


	//   ....[28]....
        /*06dc*/ 	.word	0x00013410


	//   ....[29]....
        /*06e0*/ 	.word	0x00013450


	//   ....[30]....
        /*06e4*/ 	.word	0x00013490


	//   ....[31]....
        /*06e8*/ 	.word	0x000134c0


	//   ....[32]....
        /*06ec*/ 	.word	0x00015d60


	//   ....[33]....
        /*06f0*/ 	.word	0x00015d70


	//   ....[34]....
        /*06f4*/ 	.word	0x00015d80


	//   ....[35]....
        /*06f8*/ 	.word	0x00015da0


	//   ....[36]....
        /*06fc*/ 	.word	0x00015db0


	//   ....[37]....
        /*0700*/ 	.word	0x00015de0


	//   ....[38]....
        /*0704*/ 	.word	0x00015df0


	//   ....[39]....
        /*0708*/ 	.word	0x00015e40


	//----- nvinfo : EIATTR_EXIT_INSTR_OFFSETS
	.align		4
.L_244:
        /*070c*/ 	.byte	0x04, 0x1c
        /*070e*/ 	.short	(.L_246 - .L_245)


	//   ....[0]....
.L_245:
        /*0710*/ 	.word	0x000004d0


	//   ....[1]....
        /*0714*/ 	.word	0x00017fa0


	//   ....[2]....
        /*0718*/ 	.word	0x00018080


	//   ....[3]....
        /*071c*/ 	.word	0x000180a0


	//   ....[4]....
        /*0720*/ 	.word	0x00019150


	//   ....[5]....
        /*0724*/ 	.word	0x000191d0


	//----- nvinfo : EIATTR_CTAIDZ_USED
	.align		4
.L_246:
        /*0728*/ 	.byte	0x01, 0x04
	.zero		2


	//----- nvinfo : EIATTR_CRS_STACK_SIZE
	.align		4
        /*072c*/ 	.byte	0x04, 0x1e
        /*072e*/ 	.short	(.L_248 - .L_247)
.L_247:
        /*0730*/ 	.word	0x00000000
.L_248:


//--------------------- .nv.info._ZN5flash16flash_fwd_kernelI23Flash_fwd_kernel_traitsILi128ELi128ELi64ELi4ELb0ELb0EN7cutlass6half_tE19Flash_kernel_traitsILi128ELi128ELi64ELi4ES3_EELb0ELb1ELb0ELb0ELb0ELb0ELb1ELb0EEEvNS_16Flash_fwd_paramsE --------------------------
	.section	.nv.info._ZN5flash16flash_fwd_kernelI23Flash_fwd_kernel_traitsILi128ELi128ELi64ELi4ELb0ELb0EN7cutlass6half_tE19Flash_kernel_traitsILi128ELi128ELi64ELi4ES3_EELb0ELb1ELb0ELb0ELb0ELb0ELb1ELb0EEEvNS_16Flash_fwd_paramsE,"",@"SHT_CUDA_INFO"
	.sectionflags	@""
	.align	4


	//----- nvinfo : EIATTR_CUDA_API_VERSION
	.align		4
        /*0000*/ 	.byte	0x04, 0x37
        /*0002*/ 	.short	(.L_250 - .L_249)
.L_249:
        /*0004*/ 	.word	0x00000082


	//----- nvinfo : EIATTR_SW2861232_WAR
	.align		4
.L_250:
        /*0008*/ 	.byte	0x01, 0x35
	.zero		2


	//----- nvinfo : EIATTR_PARAM_CBANK
	.align		4
        /*000c*/ 	.byte	0x04, 0x0a
        /*000e*/ 	.short	(.L_252 - .L_251)
	.align		4
.L_251:
        /*0010*/ 	.word	index@(.nv.constant0._ZN5flash16flash_fwd_kernelI23Flash_fwd_kernel_traitsILi128ELi128ELi64ELi4ELb0ELb0EN7cutlass6half_tE19Flash_kernel_traitsILi128ELi128ELi64ELi4ES3_EELb0ELb1ELb0ELb0ELb0ELb0ELb1ELb0EEEvNS_16Flash_fwd_paramsE)
        /*0014*/ 	.short	0x0160
        /*0016*/ 	.short	0x01d0


	//----- nvinfo : EIATTR_CBANK_PARAM_SIZE
	.align		4
.L_252:
        /*0018*/ 	.byte	0x03, 0x19
        /*001a*/ 	.short	0x01d0


	//----- nvinfo : EIATTR_KPARAM_INFO
	.align		4
        /*001c*/ 	.byte	0x04, 0x17
        /*001e*/ 	.short	(.L_254 - .L_253)
.L_253:
        /*0020*/ 	.word	0x00000000
        /*0024*/ 	.short	0x0000
        /*0026*/ 	.short	0x0000
        /*0028*/ 	.byte	0x00, 0xf0, 0x41, 0x07


	//----- nvinfo : EIATTR_MAXREG_COUNT
	.align		4
.L_254:
        /*002c*/ 	.byte	0x03, 0x1b
        /*002e*/ 	.short	0x00ff


	//----- nvinfo : EIATTR_NUM_BARRIERS
	.align		4
        /*0030*/ 	.byte	0x02, 0x4c
        /*0032*/ 	.byte	0x01
	.zero		1


	//----- nvinfo : EIATTR_ANNOTATIONS
	.align		4
        /*0034*/ 	.byte	0x04, 0x55
        /*0036*/ 	.short	(.L_256 - .L_255)


	//   ....[0]....
.L_255:
        /* <DEDUP_REMOVED lines=112> */


	//----- nvinfo : EIATTR_MERCURY_ISA_VERSION
	.align		4
.L_256:
        /*0720*/ 	.byte	0x03, 0x5f
        /*0722*/ 	.short	0x0000


	//----- nvinfo : EIATTR_COOP_GROUP_MASK_REGIDS
	.align		4
        /*0724*/ 	.byte	0x04, 0x29
        /*0726*/ 	.short	(.L_258 - .L_257)


	//   ....[0]....
.L_257:
        /*0728*/ 	.word	0xffffffff


	//   ....[1]....
        /*072c*/ 	.word	0xffffffff


	//   ....[2]....
        /*0730*/ 	.word	0xffffffff


	//   ....[3]....
        /*0734*/ 	.word	0xffffffff


	//   ....[4]....
        /*0738*/ 	.word	0xffffffff


	//   ....[5]....
        /*073c*/ 	.word	0xffffffff


	//   ....[6]....
        /*0740*/ 	.word	0xffffffff


	//   ....[7]....
        /*0744*/ 	.word	0xffffffff


	//   ....[8]....
        /*0748*/ 	.word	0xffffffff


	//   ....[9]....
        /*074c*/ 	.word	0xffffffff


	//   ....[10]....
        /*0750*/ 	.word	0xffffffff


	//   ....[11]....
        /*0754*/ 	.word	0xffffffff


	//   ....[12]....
        /*0758*/ 	.word	0xffffffff


	//   ....[13]....
        /*075c*/ 	.word	0xffffffff


	//   ....[14]....
        /*0760*/ 	.word	0xffffffff


	//   ....[15]....
        /*0764*/ 	.word	0xffffffff


	//   ....[16]....
        /*0768*/ 	.word	0xffffffff


	//   ....[17]....
        /*076c*/ 	.word	0xffffffff


	//   ....[18]....
        /*0770*/ 	.word	0xffffffff


	//   ....[19]....
        /*0774*/ 	.word	0xffffffff


	//   ....[20]....
        /*0778*/ 	.word	0xffffffff


	//   ....[21]....
        /*077c*/ 	.word	0xffffffff


	//   ....[22]....
        /*0780*/ 	.word	0xffffffff


	//   ....[23]....
        /*0784*/ 	.word	0xffffffff


	//   ....[24]....
        /*0788*/ 	.word	0xffffffff


	//   ....[25]....
        /*078c*/ 	.word	0xffffffff


	//   ....[26]....
        /*0790*/ 	.word	0xffffffff


	//   ....[27]....
        /*0794*/ 	.word	0xffffffff


	//   ....[28]....
        /*0798*/ 	.word	0xffffffff


	//   ....[29]....
        /*079c*/ 	.word	0xffffffff


	//   ....[30]....
        /*07a0*/ 	.word	0xffffffff


	//   ....[31]....
        /*07a4*/ 	.word	0xffffffff


	//   ....[32]....
        /*07a8*/ 	.word	0xffffffff


	//   ....[33]....
        /*07ac*/ 	.word	0xffffffff


	//   ....[34]....
        /*07b0*/ 	.word	0xffffffff


	//   ....[35]....
        /*07b4*/ 	.word	0xffffffff


	//   ....[36]....
        /*07b8*/ 	.word	0xffffffff


	//   ....[37]....
        /*07bc*/ 	.word	0xffffffff


	//   ....[38]....
        /*07c0*/ 	.word	0xffffffff


	//   ....[39]....
        /*07c4*/ 	.word	0xffffffff


	//----- nvinfo : EIATTR_COOP_GROUP_INSTR_OFFSETS
	.align		4
.L_258:
        /*07c8*/ 	.byte	0x04, 0x28
        /*07ca*/ 	.short	(.L_260 - .L_259)


	//   ....[0]....
.L_259:
        /*07cc*/ 	.word	0x00005420


	//   ....[1]....
        /*07d0*/ 	.word	0x00005500


	//   ....[2]....
        /*07d4*/ 	.word	0x00005570


	//   ....[3]....
        /*07d8*/ 	.word	0x000055d0


	//   ....[4]....
        /*07dc*/ 	.word	0x00005930


	//   ....[5]....
        /*07e0*/ 	.word	0x00005a50


	//   ....[6]....
        /*07e4*/ 	.word	0x00005bd0


	//   ....[7]....
        /*07e8*/ 	.word	0x00005c80


	//   ....[8]....
        /*07ec*/ 	.word	0x0000ad20


	//   ....[9]....
        /*07f0*/ 	.word	0x0000ae70


	//   ....[10]....
        /*07f4*/ 	.word	0x0000aea0


	//   ....[11]....
        /*07f8*/ 	.word	0x0000af60


	//   ....[12]....
        /*07fc*/ 	.word	0x0000af90


	//   ....[13]....
        /*0800*/ 	.word	0x0000b000


	//   ....[14]....
        /*0804*/ 	.word	0x0000b050


	//   ....[15]....
        /*0808*/ 	.word	0x0000b130


	//   ....[16]....
        /*080c*/ 	.word	0x00010ec0


	//   ....[17]....
        /*0810*/ 	.word	0x00011110


	//   ....[18]....
        /*0814*/ 	.word	0x000111a0


	//   ....[19]....
        /*0818*/ 	.word	0x000111c0


	//   ....[20]....
        /*081c*/ 	.word	0x00011200


	//   ....[21]....
        /*0820*/ 	.word	0x00011230


	//   ....[22]....
        /*0824*/ 	.word	0x00011280


	//   ....[23]....
        /*0828*/ 	.word	0x000113a0


	//   ....[24]....
        /*082c*/ 	.word	0x00015920


	//   ....[25]....
        /*0830*/ 	.word	0x00015ab0


	//   ....[26]....
        /*0834*/ 	.word	0x00015ae0


	//   ....[27]....
        /*0838*/ 	.word	0x00015b00


	//   ....[28]....
        /*083c*/ 	.word	0x00015b20


	//   ....[29]....
        /*0840*/ 	.word	0x00015be0


	//   ....[30]....
        /*0844*/ 	.word	0x00015c20


	//   ....[31]....
        /*0848*/ 	.word	0x00015c70


	//   ....[32]....
        /*084c*/ 	.word	0x00018a10


	//   ....[33]....
        /*0850*/ 	.word	0x00018a20


	//   ....[34]....
        /*0854*/ 	.word	0x00018a30


	//   ....[35]....
        /*0858*/ 	.word	0x00018a50


	//   ....[36]....
        /*085c*/ 	.word	0x00018a60


	//   ....[37]....
        /*0860*/ 	.word	0x00018a90


	//   ....[38]....
        /*0864*/ 	.word	0x00018aa0


	//   ....[39]....
        /*0868*/ 	.word	0x00018af0


	//----- nvinfo : EIATTR_EXIT_INSTR_OFFSETS
	.align		4
.L_260:
        /*086c*/ 	.byte	0x04, 0x1c
        /*086e*/ 	.short	(.L_262 - .L_261)


	//   ....[0]....
.L_261:
        /*0870*/ 	.word	0x000004d0


	//   ....[1]....
        /*0874*/ 	.word	0x0001ac50


	//   ....[2]....
        /*0878*/ 	.word	0x0001ad30


	//   ....[3]....
        /*087c*/ 	.word	0x0001ad50


	//   ....[4]....
        /*0880*/ 	.word	0x0001be00


	//   ....[5]....
        /*0884*/ 	.word	0x0001be80


	//----- nvinfo : EIATTR_CTAIDZ_USED
	.align		4
.L_262:
        /*0888*/ 	.byte	0x01, 0x04
	.zero		2


	//----- nvinfo : EIATTR_CRS_STACK_SIZE
	.align		4
        /*088c*/ 	.byte	0x04, 0x1e
        /*088e*/ 	.short	(.L_264 - .L_263)
.L_263:
        /*0890*/ 	.word	0x00000000
.L_264:


//--------------------- .nv.info._ZN5flash16flash_fwd_kernelI23Flash_fwd_kernel_traitsILi128ELi128ELi64ELi4ELb0ELb0EN7cutlass6half_tE19Flash_kernel_traitsILi128ELi128ELi64ELi4ES3_EELb0ELb1ELb0ELb1ELb0ELb0ELb0ELb0EEEvNS_16Flash_fwd_paramsE --------------------------
	.section	.nv.info._ZN5flash16flash_fwd_kernelI23Flash_fwd_kernel_traitsILi128ELi128ELi64ELi4ELb0ELb0EN7cutlass6half_tE19Flash_kernel_traitsILi128ELi128ELi64ELi4ES3_EELb0ELb1ELb0ELb1ELb0ELb0ELb0ELb0EEEvNS_16Flash_fwd_paramsE,"",@"SHT_CUDA_INFO"
	.sectionflags	@""
	.align	4


	//----- nvinfo : EIATTR_CUDA_API_VERSION
	.align		4
        /*0000*/ 	.byte	0x04, 0x37
        /*0002*/ 	.short	(.L_266 - .L_265)
.L_265:
        /*0004*/ 	.word	0x00000082


	//----- nvinfo : EIATTR_SW2861232_WAR
	.align		4
.L_266:
        /*0008*/ 	.byte	0x01, 0x35
	.zero		2


	//----- nvinfo : EIATTR_PARAM_CBANK
	.align		4
        /*000c*/ 	.byte	0x04, 0x0a
        /*000e*/ 	.short	(.L_268 - .L_267)
	.align		4
.L_267:
        /*0010*/ 	.word	index@(.nv.constant0._ZN5flash16flash_fwd_kernelI23Flash_fwd_kernel_traitsILi128ELi128ELi64ELi4ELb0ELb0EN7cutlass6half_tE19Flash_kernel_traitsILi128ELi128ELi64ELi4ES3_EELb0ELb1ELb0ELb1ELb0ELb0ELb0ELb0EEEvNS_16Flash_fwd_paramsE)
        /*0014*/ 	.short	0x0160
        /*0016*/ 	.short	0x01d0


	//----- nvinfo : EIATTR_CBANK_PARAM_SIZE
	.align		4
.L_268:
        /*0018*/ 	.byte	0x03, 0x19
        /*001a*/ 	.short	0x01d0


	//----- nvinfo : EIATTR_KPARAM_INFO
	.align		4
        /*001c*/ 	.byte	0x04, 0x17
        /*001e*/ 	.short	(.L_270 - .L_269)
.L_269:
        /*0020*/ 	.word	0x00000000
        /*0024*/ 	.short	0x0000
        /*0026*/ 	.short	0x0000
        /*0028*/ 	.byte	0x00, 0xf0, 0x41, 0x07


	//----- nvinfo : EIATTR_MAXREG_COUNT
	.align		4
.L_270:
        /*002c*/ 	.byte	0x03, 0x1b
        /*002e*/ 	.short	0x00ff


	//----- nvinfo : EIATTR_NUM_BARRIERS
	.align		4
        /*0030*/ 	.byte	0x02, 0x4c
        /*0032*/ 	.byte	0x01
	.zero		1


	//----- nvinfo : EIATTR_ANNOTATIONS
	.align		4
        /*0034*/ 	.byte	0x04, 0x55
        /*0036*/ 	.short	(.L_272 - .L_271)


	//   ....[0]....
.L_271:
        /* <DEDUP_REMOVED lines=60> */


	//----- nvinfo : EIATTR_MERCURY_ISA_VERSION
	.align		4
.L_272:
        /*03e0*/ 	.byte	0x03, 0x5f
        /*03e2*/ 	.short	0x0000


	//----- nvinfo : EIATTR_COOP_GROUP_MASK_REGIDS
	.align		4
        /*03e4*/ 	.byte	0x04, 0x29
        /*03e6*/ 	.short	(.L_274 - .L_273)


	//   ....[0]....
.L_273:
        /*03e8*/ 	.word	0xffffffff


	//   ....[1]....
        /*03ec*/ 	.word	0xffffffff


	//   ....[2]....
        /*03f0*/ 	.word	0xffffffff


	//   ....[3]....
        /*03f4*/ 	.word	0xffffffff


	//   ....[4]....
        /*03f8*/ 	.word	0xffffffff


	//   ....[5]....
        /*03fc*/ 	.word	0xffffffff


	//   ....[6]....
        /*0400*/ 	.word	0xffffffff


	//   ....[7]....
        /*0404*/ 	.word	0xffffffff


	//   ....[8]....
        /*0408*/ 	.word	0xffffffff


	//   ....[9]....
        /*040c*/ 	.word	0xffffffff


	//   ....[10]....
        /*0410*/ 	.word	0xffffffff


	//   ....[11]....
        /*0414*/ 	.word	0xffffffff


	//   ....[12]....
        /*0418*/ 	.word	0xffffffff


	//   ....[13]....
        /*041c*/ 	.word	0xffffffff


	//   ....[14]....
        /*0420*/ 	.word	0xffffffff


	//   ....[15]....
        /*0424*/ 	.word	0xffffffff


	//   ....[16]....
        /*0428*/ 	.word	0xffffffff


	//   ....[17]....
        /*042c*/ 	.word	0xffffffff


	//   ....[18]....
        /*0430*/ 	.word	0xffffffff


	//   ....[19]....
        /*0434*/ 	.word	0xffffffff


	//   ....[20]....
        /*0438*/ 	.word	0xffffffff


	//   ....[21]....
        /*043c*/ 	.word	0xffffffff


	//   ....[22]....
        /*0440*/ 	.word	0xffffffff


	//   ....[23]....
        /*0444*/ 	.word	0xffffffff


	//   ....[24]....
        /*0448*/ 	.word	0xffffffff


	//   ....[25]....
        /*044c*/ 	.word	0xffffffff


	//   ....[26]....
        /*0450*/ 	.word	0xffffffff


	//   ....[27]....
        /*0454*/ 	.word	0xffffffff


	//   ....[28]....
        /*0458*/ 	.word	0xffffffff


	//   ....[29]....
        /*045c*/ 	.word	0xffffffff


	//   ....[30]....
        /*0460*/ 	.word	0xffffffff


	//   ....[31]....
        /*0464*/ 	.word	0xffffffff


	//   ....[32]....
        /*0468*/ 	.word	0xffffffff


	//   ....[33]....
        /*046c*/ 	.word	0xffffffff


	//   ....[34]....
        /*0470*/ 	.word	0xffffffff


	//   ....[35]....
        /*0474*/ 	.word	0xffffffff


	//   ....[36]....
        /*0478*/ 	.word	0xffffffff


	//   ....[37]....
        /*047c*/ 	.word	0xffffffff


	//   ....[38]....
        /*0480*/ 	.word	0xffffffff


	//   ....[39]....
        /*0484*/ 	.word	0xffffffff


	//----- nvinfo : EIATTR_COOP_GROUP_INSTR_OFFSETS
	.align		4
.L_274:
        /*0488*/ 	.byte	0x04, 0x28
        /*048a*/ 	.short	(.L_276 - .L_275)


	//   ....[0]....
.L_275:
        /*048c*/ 	.word	0x00005250


	//   ....[1]....
        /*0490*/ 	.word	0x00005330


	//   ....[2]....
        /*0494*/ 	.word	0x000053a0


	//   ....[3]....
        /*0498*/ 	.word	0x000053e0


	//   ....[4]....
        /*049c*/ 	.word	0x00005750


	//   ....[5]....
        /*04a0*/ 	.word	0x00005870


	//   ....[6]....
        /*04a4*/ 	.word	0x00005a20


	//   ....[7]....
        /*04a8*/ 	.word	0x00005af0


	//   ....[8]....
        /*04ac*/ 	.word	0x0000a700


	//   ....[9]....
        /*04b0*/ 	.word	0x0000a720


	//   ....[10]....
        /*04b4*/ 	.word	0x0000a8f0


	//   ....[11]....
        /*04b8*/ 	.word	0x0000a980


	//   ....[12]....
        /*04bc*/ 	.word	0x0000a9d0


	//   ....[13]....
        /*04c0*/ 	.word	0x0000a9e0


	//   ....[14]....
        /*04c4*/ 	.word	0x0000aa30


	//   ....[15]....
        /*04c8*/ 	.word	0x0000aae0


	//   ....[16]....
        /*04cc*/ 	.word	0x0000fea0


	//   ....[17]....
        /*04d0*/ 	.word	0x0000ffa0


	//   ....[18]....
        /*04d4*/ 	.word	0x00010000


	//   ....[19]....
        /*04d8*/ 	.word	0x00010060


	//   ....[20]....
        /*04dc*/ 	.word	0x000100a0


	//   ....[21]....
        /*04e0*/ 	.word	0x00010100


	//   ....[22]....
        /*04e4*/ 	.word	0x00010140


	//   ....[23]....
        /*04e8*/ 	.word	0x00010200


	//   ....[24]....
        /*04ec*/ 	.word	0x00014880


	//   ....[25]....
        /*04f0*/ 	.word	0x000148f0


	//   ....[26]....
        /*04f4*/ 	.word	0x00014990


	//   ....[27]....
        /*04f8*/ 	.word	0x000149c0


	//   ....[28]....
        /*04fc*/ 	.word	0x000149d0


	//   ....[29]....
        /*0500*/ 	.word	0x000149f0


	//   ....[30]....
        /*0504*/ 	.word	0x00014a40


	//   ....[31]....
        /*0508*/ 	.word	0x00014a80


	//   ....[32]....
        /*050c*/ 	.word	0x000172b0


	//   ....[33]....
        /*0510*/ 	.word	0x000172c0


	//   ....[34]....
        /*0514*/ 	.word	0x000172d0


	//   ....[35]....
        /*0518*/ 	.word	0x000172e0


	//   ....[36]....
        /*051c*/ 	.word	0x00017310


	//   ....[37]....
        /*0520*/ 	.word	0x00017330


	//   ....[38]....
        /*0524*/ 	.word	0x00017370


	//   ....[39]....
        /*0528*/ 	.word	0x000173b0


	//----- nvinfo : EIATTR_EXIT_INSTR_OFFSETS
	.align		4
.L_276:
        /*052c*/ 	.byte	0x04, 0x1c
        /*052e*/ 	.short	(.L_278 - .L_277)


	//   ....[0]....
.L_277:
        /*0530*/ 	.word	0x000004d0


	//   ....[1]....
        /*0534*/ 	.word	0x00019530


	//   ....[2]....
        /*0538*/ 	.word	0x00019610


	//   ....[3]....
        /*053c*/ 	.word	0x00019630


	//   ....[4]....
        /*0540*/ 	.word	0x0001a6e0


	//   ....[5]....
        /*0544*/ 	.word	0x0001a760


	//----- nvinfo : EIATTR_CTAIDZ_USED
	.align		4
.L_278:
        /*0548*/ 	.byte	0x01, 0x04
	.zero		2


	//----- nvinfo : EIATTR_CRS_STACK_SIZE
	.align		4
        /*054c*/ 	.byte	0x04, 0x1e
        /*054e*/ 	.short	(.L_280 - .L_279)
.L_279:
        /*0550*/ 	.word	0x00000000
.L_280:


//--------------------- .nv.info._ZN5flash16flash_fwd_kernelI23Flash_fwd_kernel_traitsILi128ELi128ELi64ELi4ELb0ELb0EN7cutlass6half_tE19Flash_kernel_traitsILi128ELi128ELi64ELi4ES3_EELb0ELb1ELb0ELb1ELb0ELb0ELb1ELb0EEEvNS_16Flash_fwd_paramsE --------------------------
	.section	.nv.info._ZN5flash16flash_fwd_kernelI23Flash_fwd_kernel_traitsILi128ELi128ELi64ELi4ELb0ELb0EN7cutlass6half_tE19Flash_kernel_traitsILi128ELi128ELi64ELi4ES3_EELb0ELb1ELb0ELb1ELb0ELb0ELb1ELb0EEEvNS_16Flash_fwd_paramsE,"",@"SHT_CUDA_INFO"
	.sectionflags	@""
	.align	4


	//----- nvinfo : EIATTR_CUDA_API_VERSION
	.align		4
        /*0000*/ 	.byte	0x04, 0x37
        /*0002*/ 	.short	(.L_282 - .L_281)
.L_281:
        /*0004*/ 	.word	0x00000082


	//----- nvinfo : EIATTR_SW2861232_WAR
	.align		4
.L_282:
        /*0008*/ 	.byte	0x01, 0x35
	.zero		2


	//----- nvinfo : EIATTR_PARAM_CBANK
	.align		4
        /*000c*/ 	.byte	0x04, 0x0a
        /*000e*/ 	.short	(.L_284 - .L_283)
	.align		4
.L_283:
        /*0010*/ 	.word	index@(.nv.constant0._ZN5flash16flash_fwd_kernelI23Flash_fwd_kernel_traitsILi128ELi128ELi64ELi4ELb0ELb0EN7cutlass6half_tE19Flash_kernel_traitsILi128ELi128ELi64ELi4ES3_EELb0ELb1ELb0ELb1ELb0ELb0ELb1ELb0EEEvNS_16Flash_fwd_paramsE)
        /*0014*/ 	.short	0x0160
        /*0016*/ 	.short	0x01d0


	//----- nvinfo : EIATTR_CBANK_PARAM_SIZE
	.align		4
.L_284:
        /*0018*/ 	.byte	0x03, 0x19
        /*001a*/ 	.short	0x01d0


	//----- nvinfo : EIATTR_KPARAM_INFO
	.align		4
        /*001c*/ 	.byte	0x04, 0x17
        /*001e*/ 	.short	(.L_286 - .L_285)
.L_285:
        /*0020*/ 	.word	0x00000000
        /*0024*/ 	.short	0x0000
        /*0026*/ 	.short	0x0000
        /*0028*/ 	.byte	0x00, 0xf0, 0x41, 0x07


	//----- nvinfo : EIATTR_MAXREG_COUNT
	.align		4
.L_286:
        /*002c*/ 	.byte	0x03, 0x1b
        /*002e*/ 	.short	0x00ff


	//----- nvinfo : EIATTR_NUM_BARRIERS
	.align		4
        /*0030*/ 	.byte	0x02, 0x4c
        /*0032*/ 	.byte	0x01
	.zero		1


	//----- nvinfo : EIATTR_ANNOTATIONS
	.align		4
        /*0034*/ 	.byte	0x04, 0x55
        /*0036*/ 	.short	(.L_288 - .L_287)


	//   ....[0]....
.L_287:
        /* <DEDUP_REMOVED lines=96> */


	//----- nvinfo : EIATTR_MERCURY_ISA_VERSION
	.align		4
.L_288:
        /*0620*/ 	.byte	0x03, 0x5f
        /*0622*/ 	.short	0x0000


	//----- nvinfo : EIATTR_COOP_GROUP_MASK_REGIDS
	.align		4
        /*0624*/ 	.byte	0x04, 0x29
        /*0626*/ 	.short	(.L_290 - .L_289)


	//   ....[0]....
.L_289:
        /*0628*/ 	.word	0xffffffff


	//   ....[1]....
        /*062c*/ 	.word	0xffffffff


	//   ....[2]....
        /*0630*/ 	.word	0xffffffff


	//   ....[3]....
        /*0634*/ 	.word	0xffffffff


	//   ....[4]....
        /*0638*/ 	.word	0xffffffff


	//   ....[5]....
        /*063c*/ 	.word	0xffffffff


	//   ....[6]....
        /*0640*/ 	.word	0xffffffff


	//   ....[7]....
        /*0644*/ 	.word	0xffffffff


	//   ....[8]....
        /*0648*/ 	.word	0xffffffff


	//   ....[9]....
        /*064c*/ 	.word	0xffffffff


	//   ....[10]....
        /*0650*/ 	.word	0xffffffff


	//   ....[11]....
        /*0654*/ 	.word	0xffffffff


	//   ....[12]....
        /*0658*/ 	.word	0xffffffff


	//   ....[13]....
        /*065c*/ 	.word	0xffffffff


	//   ....[14]....
        /*0660*/ 	.word	0xffffffff


	//   ....[15]....
        /*0664*/ 	.word	0xffffffff


	//   ....[16]....
        /*0668*/ 	.word	0xffffffff


	//   ....[17]....
        /*066c*/ 	.word	0xffffffff


	//   ....[18]....
        /*0670*/ 	.word	0xffffffff


	//   ....[19]....
        /*0674*/ 	.word	0xffffffff


	//   ....[20]....
        /*0678*/ 	.word	0xffffffff


	//   ....[21]....
        /*067c*/ 	.word	0xffffffff


	//   ....[22]....
        /*0680*/ 	.word	0xffffffff


	//   ....[23]....
        /*0684*/ 	.word	0xffffffff


	//   ....[24]....
        /*0688*/ 	.word	0xffffffff


	//   ....[25]....
        /*068c*/ 	.word	0xffffffff


	//   ....[26]....
        /*0690*/ 	.word	0xffffffff


	//   ....[27]....
        /*0694*/ 	.word	0xffffffff


	//   ....[28]....
        /*0698*/ 	.word	0xffffffff


	//   ....[29]....
        /*069c*/ 	.word	0xffffffff


	//   ....[30]....
        /*06a0*/ 	.word	0xffffffff


	//   ....[31]....
        /*06a4*/ 	.word	0xffffffff


	//   ....[32]....
        /*06a8*/ 	.word	0xffffffff


	//   ....[33]....
        /*06ac*/ 	.word	0xffffffff


	//   ....[34]....
        /*06b0*/ 	.word	0xffffffff


	//   ....[35]....
        /*06b4*/ 	.word	0xffffffff


	//   ....[36]....
        /*06b8*/ 	.word	0xffffffff


	//   ....[37]....
        /*06bc*/ 	.word	0xffffffff


	//   ....[38]....
        /*06c0*/ 	.word	0xffffffff


	//   ....[39]....
        /*06c4*/ 	.word	0xffffffff


	//----- nvinfo : EIATTR_COOP_GROUP_INSTR_OFFSETS
	.align		4
.L_290:
        /*06c8*/ 	.byte	0x04, 0x28
        /*06ca*/ 	.short	(.L_292 - .L_291)


	//   ....[0]....
.L_291:
        /*06cc*/ 	.word	0x00005a50


	//   ....[1]....
        /*06d0*/ 	.word	0x00005b30


	//   ....[2]....
        /*06d4*/ 	.word	0x00005ba0


	//   ....[3]....
        /*06d8*/ 	.word	0x00005c00


	//   ....[4]....
        /*06dc*/ 	.word	0x00005f80


	//   ....[5]....
        /*06e0*/ 	.word	0x000060a0


	//   ....[6]....
        /*06e4*/ 	.word	0x00006220


	//   ....[7]....
        /*06e8*/ 	.word	0x000062e0


	//   ....[8]....
        /*06ec*/ 	.word	0x0000bca0


	//   ....[9]....
        /*06f0*/ 	.word	0x0000be00


	//   ....[10]....
        /*06f4*/ 	.word	0x0000be30


	//   ....[11]....
        /*06f8*/ 	.word	0x0000beb0


	//   ....[12]....
        /*06fc*/ 	.word	0x0000bef0


	//   ....[13]....
        /*0700*/ 	.word	0x0000bf10


	//   ....[14]....
        /*0704*/ 	.word	0x0000c040


	//   ....[15]....
        /*0708*/ 	.word	0x0000c0d0


	//   ....[16]....
        /*070c*/ 	.word	0x00012060


	//   ....[17]....
        /*0710*/ 	.word	0x00012170


	//   ....[18]....
        /*0714*/ 	.word	0x000121d0


	//   ....[19]....
        /*0718*/ 	.word	0x00012230


	//   ....[20]....
        /*071c*/ 	.word	0x00012270


	//   ....[21]....
        /*0720*/ 	.word	0x000122d0


	//   ....[22]....
        /*0724*/ 	.word	0x00012310


	//   ....[23]....
        /*0728*/ 	.word	0x00012390


	//   ....[24]....
        /*072c*/ 	.word	0x000176e0


	//   ....[25]....
        /*0730*/ 	.word	0x00017790


	//   ....[26]....
        /*0734*/ 	.word	0x00017810


	//   ....[27]....
        /*0738*/ 	.word	0x00017840


	//   ....[28]....
        /*073c*/ 	.word	0x00017860


	//   ....[29]....
        /*0740*/ 	.word	0x00017880


	//   ....[30]....
        /*0744*/ 	.word	0x000178a0


	//   ....[31]....
        /*0748*/ 	.word	0x00017910


	//   ....[32]....
        /*074c*/ 	.word	0x0001a560


	//   ....[33]....
        /*0750*/ 	.word	0x0001a570


	//   ....[34]....
        /*0754*/ 	.word	0x0001a580


	//   ....[35]....
        /*0758*/ 	.word	0x0001a590


	//   ....[36]....
        /*075c*/ 	.word	0x0001a5c0


	//   ....[37]....
        /*0760*/ 	.word	0x0001a5e0


	//   ....[38]....
        /*0764*/ 	.word	0x0001a620


	//   ....[39]....
        /*0768*/ 	.word	0x0001a660


	//----- nvinfo : EIATTR_EXIT_INSTR_OFFSETS
	.align		4
.L_292:
        /*076c*/ 	.byte	0x04, 0x1c
        /*076e*/ 	.short	(.L_294 - .L_293)


	//   ....[0]....
.L_293:
        /*0770*/ 	.word	0x000004d0


	//   ....[1]....
        /*0774*/ 	.word	0x0001c7e0


	//   ....[2]....
        /*0778*/ 	.word	0x0001c8c0


	//   ....[3]....
        /*077c*/ 	.word	0x0001c8e0


	//   ....[4]....
        /*0780*/ 	.word	0x0001d990


	//   ....[5]....
        /*0784*/ 	.word	0x0001da10


	//----- nvinfo : EIATTR_CTAIDZ_USED
	.align		4
.L_294:
        /*0788*/ 	.byte	0x01, 0x04
	.zero		2


	//----- nvinfo : EIATTR_CRS_STACK_SIZE
	.align		4
        /*078c*/ 	.byte	0x04, 0x1e
        /*078e*/ 	.short	(.L_296 - .L_295)
.L_295:
        /*0790*/ 	.word	0x00000000
.L_296:


//--------------------- .nv.info._ZN5flash16flash_fwd_kernelI23Flash_fwd_kernel_traitsILi128ELi64ELi64ELi4ELb0ELb0EN7cutlass6half_tE19Flash_kernel_traitsILi128ELi64ELi64ELi4ES3_EELb0ELb1ELb0ELb0ELb1ELb1ELb0ELb0EEEvNS_16Flash_fwd_paramsE --------------------------
	.section	.nv.info._ZN5flash16flash_fwd_kernelI23Flash_fwd_kernel_traitsILi128ELi64ELi64ELi4ELb0ELb0EN7cutlass6half_tE19Flash_kernel_traitsILi128ELi64ELi64ELi4ES3_EELb0ELb1ELb0ELb0ELb1ELb1ELb0ELb0EEEvNS_16Flash_fwd_paramsE,"",@"SHT_CUDA_INFO"
	.sectionflags	@""
	.align	4


	//----- nvinfo : EIATTR_CUDA_API_VERSION
	.align		4
        /*0000*/ 	.byte	0x04, 0x37
        /*0002*/ 	.short	(.L_298 - .L_297)
.L_297:
        /*0004*/ 	.word	0x00000082


	//----- nvinfo : EIATTR_SW2861232_WAR
	.align		4
.L_298:
        /*0008*/ 	.byte	0x01, 0x35
	.zero		2


	//----- nvinfo : EIATTR_PARAM_CBANK
	.align		4
        /*000c*/ 	.byte	0x04, 0x0a
        /*000e*/ 	.short	(.L_300 - .L_299)
	.align		4
.L_299:
        /*0010*/ 	.word	index@(.nv.constant0._ZN5flash16flash_fwd_kernelI23Flash_fwd_kernel_traitsILi128ELi64ELi64ELi4ELb0ELb0EN7cutlass6half_tE19Flash_kernel_traitsILi128ELi64ELi64ELi4ES3_EELb0ELb1ELb0ELb0ELb1ELb1ELb0ELb0EEEvNS_16Flash_fwd_paramsE)
        /*0014*/ 	.short	0x0160
        /*0016*/ 	.short	0x01d0


	//----- nvinfo : EIATTR_CBANK_PARAM_SIZE
	.align		4
.L_300:
        /*0018*/ 	.byte	0x03, 0x19
        /*001a*/ 	.short	0x01d0


	//----- nvinfo : EIATTR_KPARAM_INFO
	.align		4
        /*001c*/ 	.byte	0x04, 0x17
        /*001e*/ 	.short	(.L_302 - .L_301)
.L_301:
        /*0020*/ 	.word	0x00000000
        /*0024*/ 	.short	0x0000
        /*0026*/ 	.short	0x0000
        /*0028*/ 	.byte	0x00, 0xf0, 0x41, 0x07


	//----- nvinfo : EIATTR_MAXREG_COUNT
	.align		4
.L_302:
        /*002c*/ 	.byte	0x03, 0x1b
        /*002e*/ 	.short	0x00ff


	//----- nvinfo : EIATTR_NUM_BARRIERS
	.align		4
        /*0030*/ 	.byte	0x02, 0x4c
        /*0032*/ 	.byte	0x01
	.zero		1


	//----- nvinfo : EIATTR_MERCURY_ISA_VERSION
	.align		4
        /*0034*/ 	.byte	0x03, 0x5f
        /*0036*/ 	.short	0x0000


	//----- nvinfo : EIATTR_COOP_GROUP_MASK_REGIDS
	.align		4
        /*0038*/ 	.byte	0x04, 0x29
        /*003a*/ 	.short	(.L_304 - .L_303)


	//   ....[0]....
.L_303:
        /*003c*/ 	.word	0xffffffff


	//   ....[1]....
        /*0040*/ 	.word	0xffffffff


	//   ....[2]....
        /*0044*/ 	.word	0xffffffff


	//   ....[3]....
        /*0048*/ 	.word	0xffffffff


	//   ....[4]....
        /*004c*/ 	.word	0xffffffff


	//   ....[5]....
        /*0050*/ 	.word	0xffffffff


	//   ....[6]....
        /*0054*/ 	.word	0xffffffff


	//   ....[7]....
        /*0058*/ 	.word	0xffffffff


	//   ....[8]....
        /*005c*/ 	.word	0xffffffff


	//   ....[9]....
        /*0060*/ 	.word	0xffffffff


	//   ....[10]....
        /*0064*/ 	.word	0xffffffff


	//   ....[11]....
        /*0068*/ 	.word	0xffffffff


	//----- nvinfo : EIATTR_COOP_GROUP_INSTR_OFFSETS
	.align		4
.L_304:
        /*006c*/ 	.byte	0x04, 0x28
        /*006e*/ 	.short	(.L_306 - .L_305)


	//   ....[0]....
.L_305:
        /*0070*/ 	.word	0x00002090


	//   ....[1]....
        /*0074*/ 	.word	0x000020b0


	//   ....[2]....
        /*0078*/ 	.word	0x00002150


	//   ....[3]....
        /*007c*/ 	.word	0x00002160


	//   ....[4]....
        /*0080*/ 	.word	0x00003b70


	//   ....[5]....
        /*0084*/ 	.word	0x00003b90


	//   ....[6]....
        /*0088*/ 	.word	0x00003bc0


	//   ....[7]....
        /*008c*/ 	.word	0x00003bd0


	//   ....[8]....
        /*0090*/ 	.word	0x00004dc0


	//   ....[9]....
        /*0094*/ 	.word	0x00004e00


	//   ....[10]....
        /*0098*/ 	.word	0x00004e70


	//   ....[11]....
        /*009c*/ 	.word	0x00004e90


	//----- nvinfo : EIATTR_EXIT_INSTR_OFFSETS
	.align		4
.L_306:
        /*00a0*/ 	.byte	0x04, 0x1c
        /*00a2*/ 	.short	(.L_308 - .L_307)


	//   ....[0]....
.L_307:
        /*00a4*/ 	.word	0x00000160


	//   ....[1]....
        /*00a8*/ 	.word	0x00005f40


	//   ....[2]....
        /*00ac*/ 	.word	0x00006590


	//   ....[3]....
        /*00b0*/ 	.word	0x00006610


	//----- nvinfo : EIATTR_CTAIDZ_USED
	.align		4
.L_308:
        /*00b4*/ 	.byte	0x01, 0x04
	.zero		2


	//----- nvinfo : EIATTR_CRS_STACK_SIZE
	.align		4
        /*00b8*/ 	.byte	0x04, 0x1e
        /*00ba*/ 	.short	(.L_310 - .L_309)
.L_309:
        /*00bc*/ 	.word	0x00000000
.L_310:


//--------------------- .nv.info._ZN5flash16flash_fwd_kernelI23Flash_fwd_kernel_traitsILi128ELi64ELi64ELi4ELb0ELb0EN7cutlass6half_tE19Flash_kernel_traitsILi128ELi64ELi64ELi4ES3_EELb0ELb1ELb0ELb0ELb1ELb1ELb1ELb0EEEvNS_16Flash_fwd_paramsE --------------------------
	.section	.nv.info._ZN5flash16flash_fwd_kernelI23Flash_fwd_kernel_traitsILi128ELi64ELi64ELi4ELb0ELb0EN7cutlass6half_tE19Flash_kernel_traitsILi128ELi64ELi64ELi4ES3_EELb0ELb1ELb0ELb0ELb1ELb1ELb1ELb0EEEvNS_16Flash_fwd_paramsE,"",@"SHT_CUDA_INFO"
	.sectionflags	@""
	.align	4


	//----- nvinfo : EIATTR_CUDA_API_VERSION
	.align		4
        /*0000*/ 	.byte	0x04, 0x37
        /*0002*/ 	.short	(.L_312 - .L_311)
.L_311:
        /*0004*/ 	.word	0x00000082


	//----- nvinfo : EIATTR_SW2861232_WAR
	.align		4
.L_312:
        /*0008*/ 	.byte	0x01, 0x35
	.zero		2


	//----- nvinfo : EIATTR_PARAM_CBANK
	.align		4
        /*000c*/ 	.byte	0x04, 0x0a
        /*000e*/ 	.short	(.L_314 - .L_313)
	.align		4
.L_313:
        /*0010*/ 	.word	index@(.nv.constant0._ZN5flash16flash_fwd_kernelI23Flash_fwd_kernel_traitsILi128ELi64ELi64ELi4ELb0ELb0EN7cutlass6half_tE19Flash_kernel_traitsILi128ELi64ELi64ELi4ES3_EELb0ELb1ELb0ELb0ELb1ELb1ELb1ELb0EEEvNS_16Flash_fwd_paramsE)
        /*0014*/ 	.short	0x0160
        /*0016*/ 	.short	0x01d0


	//----- nvinfo : EIATTR_CBANK_PARAM_SIZE
	.align		4
.L_314:
        /*0018*/ 	.byte	0x03, 0x19
        /*001a*/ 	.short	0x01d0


	//----- nvinfo : EIATTR_KPARAM_INFO
	.align		4
        /*001c*/ 	.byte	0x04, 0x17
        /*001e*/ 	.short	(.L_316 - .L_315)
.L_315:
        /*0020*/ 	.word	0x00000000
        /*0024*/ 	.short	0x0000
        /*0026*/ 	.short	0x0000
        /*0028*/ 	.byte	0x00, 0xf0, 0x41, 0x07


	//----- nvinfo : EIATTR_MAXREG_COUNT
	.align		4
.L_316:
        /*002c*/ 	.byte	0x03, 0x1b
        /*002e*/ 	.short	0x00ff


	//----- nvinfo : EIATTR_NUM_BARRIERS
	.align		4
        /*0030*/ 	.byte	0x02, 0x4c
        /*0032*/ 	.byte	0x01
	.zero		1


	//----- nvinfo : EIATTR_MERCURY_ISA_VERSION
	.align		4
        /*0034*/ 	.byte	0x03, 0x5f
        /*0036*/ 	.short	0x0000


	//----- nvinfo : EIATTR_COOP_GROUP_MASK_REGIDS
	.align		4
        /*0038*/ 	.byte	0x04, 0x29
        /*003a*/ 	.short	(.L_318 - .L_317)


	//   ....[0]....
.L_317:
        /*003c*/ 	.word	0xffffffff


	//   ....[1]....
        /*0040*/ 	.word	0xffffffff


	//   ....[2]....
        /*0044*/ 	.word	0xffffffff


	//   ....[3]....
        /*0048*/ 	.word	0xffffffff


	//   ....[4]....
        /*004c*/ 	.word	0xffffffff


	//   ....[5]....
        /*0050*/ 	.word	0xffffffff


	//   ....[6]....
        /*0054*/ 	.word	0xffffffff


	//   ....[7]....
        /*0058*/ 	.word	0xffffffff


	//   ....[8]....
        /*005c*/ 	.word	0xffffffff


	//   ....[9]....
        /*0060*/ 	.word	0xffffffff


	//   ....[10]....
        /*0064*/ 	.word	0xffffffff


	//   ....[11]....
        /*0068*/ 	.word	0xffffffff


	//----- nvinfo : EIATTR_COOP_GROUP_INSTR_OFFSETS
	.align		4
.L_318:
        /*006c*/ 	.byte	0x04, 0x28
        /*006e*/ 	.short	(.L_320 - .L_319)


	//   ....[0]....
.L_319:
        /*0070*/ 	.word	0x00002490


	//   ....[1]....
        /*0074*/ 	.word	0x000024b0


	//   ....[2]....
        /*0078*/ 	.word	0x00002550


	//   ....[3]....
        /*007c*/ 	.word	0x00002560


	//   ....[4]....
        /*0080*/ 	.word	0x000043c0


	//   ....[5]....
        /*0084*/ 	.word	0x000043d0


	//   ....[6]....
        /*0088*/ 	.word	0x00004400


	//   ....[7]....
        /*008c*/ 	.word	0x00004410


	//   ....[8]....
        /*0090*/ 	.word	0x000055d0


	//   ....[9]....
        /*0094*/ 	.word	0x00005610


	//   ....[10]....
        /*0098*/ 	.word	0x00005680


	//   ....[11]....
        /*009c*/ 	.word	0x000056a0


	//----- nvinfo : EIATTR_EXIT_INSTR_OFFSETS
	.align		4
.L_320:
        /*00a0*/ 	.byte	0x04, 0x1c
        /*00a2*/ 	.short	(.L_322 - .L_321)


	//   ....[0]....
.L_321:
        /*00a4*/ 	.word	0x00000160


	//   ....[1]....
        /*00a8*/ 	.word	0x00006750


	//   ....[2]....
        /*00ac*/ 	.word	0x00006da0


	//   ....[3]....
        /*00b0*/ 	.word	0x00006e20


	//----- nvinfo : EIATTR_CTAIDZ_USED
	.align		4
.L_322:
        /*00b4*/ 	.byte	0x01, 0x04
	.zero		2


	//----- nvinfo : EIATTR_CRS_STACK_SIZE
	.align		4
        /*00b8*/ 	.byte	0x04, 0x1e
        /*00ba*/ 	.short	(.L_324 - .L_323)
.L_323:
        /*00bc*/ 	.word	0x00000000
.L_324:


//--------------------- .nv.info._ZN5flash16flash_fwd_kernelI23Flash_fwd_kernel_traitsILi128ELi64ELi64ELi4ELb0ELb0EN7cutlass6half_tE19Flash_kernel_traitsILi128ELi64ELi64ELi4ES3_EELb0ELb1ELb0ELb0ELb0ELb1ELb0ELb0EEEvNS_16Flash_fwd_paramsE --------------------------
	.section	.nv.info._ZN5flash16flash_fwd_kernelI23Flash_fwd_kernel_traitsILi128ELi64ELi64ELi4ELb0ELb0EN7cutlass6half_tE19Flash_kernel_traitsILi128ELi64ELi64ELi4ES3_EELb0ELb1ELb0ELb0ELb0ELb1ELb0ELb0EEEvNS_16Flash_fwd_paramsE,"",@"SHT_CUDA_INFO"
	.sectionflags	@""
	.align	4


	//----- nvinfo : EIATTR_CUDA_API_VERSION
	.align		4
        /*0000*/ 	.byte	0x04, 0x37
        /*0002*/ 	.short	(.L_326 - .L_325)
.L_325:
        /*0004*/ 	.word	0x00000082


	//----- nvinfo : EIATTR_SW2861232_WAR
	.align		4
.L_326:
        /*0008*/ 	.byte	0x01, 0x35
	.zero		2


	//----- nvinfo : EIATTR_PARAM_CBANK
	.align		4
        /*000c*/ 	.byte	0x04, 0x0a
        /*000e*/ 	.short	(.L_328 - .L_327)
	.align		4
.L_327:
        /*0010*/ 	.word	index@(.nv.constant0._ZN5flash16flash_fwd_kernelI23Flash_fwd_kernel_traitsILi128ELi64ELi64ELi4ELb0ELb0EN7cutlass6half_tE19Flash_kernel_traitsILi128ELi64ELi64ELi4ES3_EELb0ELb1ELb0ELb0ELb0ELb1ELb0ELb0EEEvNS_16Flash_fwd_paramsE)
        /*0014*/ 	.short	0x0160
        /*0016*/ 	.short	0x01d0


	//----- nvinfo : EIATTR_CBANK_PARAM_SIZE
	.align		4
.L_328:
        /*0018*/ 	.byte	0x03, 0x19
        /*001a*/ 	.short	0x01d0


	//----- nvinfo : EIATTR_KPARAM_INFO
	.align		4
        /*001c*/ 	.byte	0x04, 0x17
        /*001e*/ 	.short	(.L_330 - .L_329)
.L_329:
        /*0020*/ 	.word	0x00000000
        /*0024*/ 	.short	0x0000
        /*0026*/ 	.short	0x0000
        /*0028*/ 	.byte	0x00, 0xf0, 0x41, 0x07


	//----- nvinfo : EIATTR_MAXREG_COUNT
	.align		4
.L_330:
        /*002c*/ 	.byte	0x03, 0x1b
        /*002e*/ 	.short	0x00ff


	//----- nvinfo : EIATTR_NUM_BARRIERS
	.align		4
        /*0030*/ 	.byte	0x02, 0x4c
        /*0032*/ 	.byte	0x01
	.zero		1


	//----- nvinfo : EIATTR_MERCURY_ISA_VERSION
	.align		4
        /*0034*/ 	.byte	0x03, 0x5f
        /*0036*/ 	.short	0x0000


	//----- nvinfo : EIATTR_COOP_GROUP_MASK_REGIDS
	.align		4
        /*0038*/ 	.byte	0x04, 0x29
        /*003a*/ 	.short	(.L_332 - .L_331)


	//   ....[0]....
.L_331:
        /*003c*/ 	.word	0xffffffff


	//   ....[1]....
        /*0040*/ 	.word	0xffffffff


	//   ....[2]....
        /*0044*/ 	.word	0xffffffff


	//   ....[3]....
        /*0048*/ 	.word	0xffffffff


	//   ....[4]....
        /*004c*/ 	.word	0xffffffff


	//   ....[5]....
        /*0050*/ 	.word	0xffffffff


	//   ....[6]....
        /*0054*/ 	.word	0xffffffff


	//   ....[7]....
        /*0058*/ 	.word	0xffffffff


	//   ....[8]....
        /*005c*/ 	.word	0xffffffff


	//   ....[9]....
        /*0060*/ 	.word	0xffffffff


	//   ....[10]....
        /*0064*/ 	.word	0xffffffff


	//   ....[11]....
        /*0068*/ 	.word	0xffffffff


	//   ....[12]....
        /*006c*/ 	.word	0xffffffff


	//   ....[13]....
        /*0070*/ 	.word	0xffffffff


	//   ....[14]....
        /*0074*/ 	.word	0xffffffff


	//   ....[15]....
        /*0078*/ 	.word	0xffffffff


	//----- nvinfo : EIATTR_COOP_GROUP_INSTR_OFFSETS
	.align		4
.L_332:
        /*007c*/ 	.byte	0x04, 0x28
        /*007e*/ 	.short	(.L_334 - .L_333)


	//   ....[0]....
.L_333:
        /*0080*/ 	.word	0x00002830


	//   ....[1]....
        /*0084*/ 	.word	0x00002870


	//   ....[2]....
        /*0088*/ 	.word	0x000028d0


	//   ....[3]....
        /*008c*/ 	.word	0x000028f0


	//   ....[4]....
        /*0090*/ 	.word	0x00004800


	//   ....[5]....
        /*0094*/ 	.word	0x00004810


	//   ....[6]....
        /*0098*/ 	.word	0x00004840


	//   ....[7]....
        /*009c*/ 	.word	0x00004850


	//   ....[8]....
        /*00a0*/ 	.word	0x000067d0


	//   ....[9]....
        /*00a4*/ 	.word	0x000067f0


	//   ....[10]....
        /*00a8*/ 	.word	0x00006830


	//   ....[11]....
        /*00ac*/ 	.word	0x00006840


	//   ....[12]....
        /*00b0*/ 	.word	0x00007a40


	//   ....[13]....
        /*00b4*/ 	.word	0x00007a80


	//   ....[14]....
        /*00b8*/ 	.word	0x00007ae0


	//   ....[15]....
        /*00bc*/ 	.word	0x00007af0


	//----- nvinfo : EIATTR_EXIT_INSTR_OFFSETS
	.align		4
.L_334:
        /*00c0*/ 	.byte	0x04, 0x1c
        /*00c2*/ 	.short	(.L_336 - .L_335)


	//   ....[0]....
.L_335:
        /*00c4*/ 	.word	0x000002e0


	//   ....[1]....
        /*00c8*/ 	.word	0x00008df0


	//   ....[2]....
        /*00cc*/ 	.word	0x00008eb0


	//   ....[3]....
        /*00d0*/ 	.word	0x00009790


	//   ....[4]....
        /*00d4*/ 	.word	0x00009810


	//----- nvinfo : EIATTR_CTAIDZ_USED
	.align		4
.L_336:
        /*00d8*/ 	.byte	0x01, 0x04
	.zero		2


	//----- nvinfo : EIATTR_CRS_STACK_SIZE
	.align		4
        /*00dc*/ 	.byte	0x04, 0x1e
        /*00de*/ 	.short	(.L_338 - .L_337)
.L_337:
        /*00e0*/ 	.word	0x00000000
.L_338:


//--------------------- .nv.info._ZN5flash16flash_fwd_kernelI23Flash_fwd_kernel_traitsILi128ELi64ELi64ELi4ELb0ELb0EN7cutlass6half_tE19Flash_kernel_traitsILi128ELi64ELi64ELi4ES3_EELb0ELb1ELb0ELb0ELb0ELb1ELb1ELb0EEEvNS_16Flash_fwd_paramsE --------------------------
	.section	.nv.info._ZN5flash16flash_fwd_kernelI23Flash_fwd_kernel_traitsILi128ELi64ELi64ELi4ELb0ELb0EN7cutlass6half_tE19Flash_kernel_traitsILi128ELi64ELi64ELi4ES3_EELb0ELb1ELb0ELb0ELb0ELb1ELb1ELb0EEEvNS_16Flash_fwd_paramsE,"",@"SHT_CUDA_INFO"
	.sectionflags	@""
	.align	4


	//----- nvinfo : EIATTR_CUDA_API_VERSION
	.align		4
        /*0000*/ 	.byte	0x04, 0x37
        /*0002*/ 	.short	(.L_340 - .L_339)
.L_339:
        /*0004*/ 	.word	0x00000082


	//----- nvinfo : EIATTR_SW2861232_WAR
	.align		4
.L_340:
        /*0008*/ 	.byte	0x01, 0x35
	.zero		2


	//----- nvinfo : EIATTR_PARAM_CBANK
	.align		4
        /*000c*/ 	.byte	0x04, 0x0a
        /*000e*/ 	.short	(.L_342 - .L_341)
	.align		4
.L_341:
        /*0010*/ 	.word	index@(.nv.constant0._ZN5flash16flash_fwd_kernelI23Flash_fwd_kernel_traitsILi128ELi64ELi64ELi4ELb0ELb0EN7cutlass6half_tE19Flash_kernel_traitsILi128ELi64ELi64ELi4ES3_EELb0ELb1ELb0ELb0ELb0ELb1ELb1ELb0EEEvNS_16Flash_fwd_paramsE)
        /*0014*/ 	.short	0x0160
        /*0016*/ 	.short	0x01d0


	//----- nvinfo : EIATTR_CBANK_PARAM_SIZE
	.align		4
.L_342:
        /*0018*/ 	.byte	0x03, 0x19
        /*001a*/ 	.short	0x01d0


	//----- nvinfo : EIATTR_KPARAM_INFO
	.align		4
        /*001c*/ 	.byte	0x04, 0x17
        /*001e*/ 	.short	(.L_344 - .L_343)
.L_343:
        /*0020*/ 	.word	0x00000000
        /*0024*/ 	.short	0x0000
        /*0026*/ 	.short	0x0000
        /*0028*/ 	.byte	0x00, 0xf0, 0x41, 0x07


	//----- nvinfo : EIATTR_MAXREG_COUNT
	.align		4
.L_344:
        /*002c*/ 	.byte	0x03, 0x1b
        /*002e*/ 	.short	0x00ff


	//----- nvinfo : EIATTR_NUM_BARRIERS
	.align		4
        /*0030*/ 	.byte	0x02, 0x4c
        /*0032*/ 	.byte	0x01
	.zero		1


	//----- nvinfo : EIATTR_MERCURY_ISA_VERSION
	.align		4
        /*0034*/ 	.byte	0x03, 0x5f
        /*0036*/ 	.short	0x0000


	//----- nvinfo : EIATTR_COOP_GROUP_MASK_REGIDS
	.align		4
        /*0038*/ 	.byte	0x04, 0x29
        /*003a*/ 	.short	(.L_346 - .L_345)


	//   ....[0]....
.L_345:
        /*003c*/ 	.word	0xffffffff


	//   ....[1]....
        /*0040*/ 	.word	0xffffffff


	//   ....[2]....
        /*0044*/ 	.word	0xffffffff


	//   ....[3]....
        /*0048*/ 	.word	0xffffffff


	//   ....[4]....
        /*004c*/ 	.word	0xffffffff


	//   ....[5]....
        /*0050*/ 	.word	0xffffffff


	//   ....[6]....
        /*0054*/ 	.word	0xffffffff


	//   ....[7]....
        /*0058*/ 	.word	0xffffffff


	//   ....[8]....
        /*005c*/ 	.word	0xffffffff


	//   ....[9]....
        /*0060*/ 	.word	0xffffffff


	//   ....[10]....
        /*0064*/ 	.word	0xffffffff


	//   ....[11]....
        /*0068*/ 	.word	0xffffffff


	//   ....[12]....
        /*006c*/ 	.word	0xffffffff


	//   ....[13]....
        /*0070*/ 	.word	0xffffffff


	//   ....[14]....
        /*0074*/ 	.word	0xffffffff


	//   ....[15]....
        /*0078*/ 	.word	0xffffffff


	//----- nvinfo : EIATTR_COOP_GROUP_INSTR_OFFSETS
	.align		4
.L_346:
        /*007c*/ 	.byte	0x04, 0x28
        /*007e*/ 	.short	(.L_348 - .L_347)


	//   ....[0]....
.L_347:
        /*0080*/ 	.word	0x00002c20


	//   ....[1]....
        /*0084*/ 	.word	0x00002c70


	//   ....[2]....
        /*0088*/ 	.word	0x00002cc0


	//   ....[3]....
        /*008c*/ 	.word	0x00002ce0


	//   ....[4]....
        /*0090*/ 	.word	0x00005000


	//   ....[5]....
        /*0094*/ 	.word	0x00005010


	//   ....[6]....
        /*0098*/ 	.word	0x00005040


	//   ....[7]....
        /*009c*/ 	.word	0x00005050


	//   ....[8]....
        /*00a0*/ 	.word	0x00007400


	//   ....[9]....
        /*00a4*/ 	.word	0x00007410


	//   ....[10]....
        /*00a8*/ 	.word	0x00007440


	//   ....[11]....
        /*00ac*/ 	.word	0x00007450


	//   ....[12]....
        /*00b0*/ 	.word	0x00008640


	//   ....[13]....
        /*00b4*/ 	.word	0x00008680


	//   ....[14]....
        /*00b8*/ 	.word	0x000086e0


	//   ....[15]....
        /*00bc*/ 	.word	0x000086f0


	//----- nvinfo : EIATTR_EXIT_INSTR_OFFSETS
	.align		4
.L_348:
        /*00c0*/ 	.byte	0x04, 0x1c
        /*00c2*/ 	.short	(.L_350 - .L_349)


	//   ....[0]....
.L_349:
        /*00c4*/ 	.word	0x000002e0


	//   ....[1]....
        /*00c8*/ 	.word	0x000099f0


	//   ....[2]....
        /*00cc*/ 	.word	0x00009ab0


	//   ....[3]....
        /*00d0*/ 	.word	0x0000a390


	//   ....[4]....
        /*00d4*/ 	.word	0x0000a410


	//----- nvinfo : EIATTR_CTAIDZ_USED
	.align		4
.L_350:
        /*00d8*/ 	.byte	0x01, 0x04
	.zero		2


	//----- nvinfo : EIATTR_CRS_STACK_SIZE
	.align		4
        /*00dc*/ 	.byte	0x04, 0x1e
        /*00de*/ 	.short	(.L_352 - .L_351)
.L_351:
        /*00e0*/ 	.word	0x00000000
.L_352:


//--------------------- .nv.info._ZN5flash16flash_fwd_kernelI23Flash_fwd_kernel_traitsILi128ELi64ELi64ELi4ELb0ELb0EN7cutlass6half_tE19Flash_kernel_traitsILi128ELi64ELi64ELi4ES3_EELb0ELb1ELb0ELb0ELb0ELb0ELb0ELb0EEEvNS_16Flash_fwd_paramsE --------------------------
	.section	.nv.info._ZN5flash16flash_fwd_kernelI23Flash_fwd_kernel_traitsILi128ELi64ELi64ELi4ELb0ELb0EN7cutlass6half_tE19Flash_kernel_traitsILi128ELi64ELi64ELi4ES3_EELb0ELb1ELb0ELb0ELb0ELb0ELb0ELb0EEEvNS_16Flash_fwd_paramsE,"",@"SHT_CUDA_INFO"
	.sectionflags	@""
	.align	4


	//----- nvinfo : EIATTR_CUDA_API_VERSION
	.align		4
        /*0000*/ 	.byte	0x04, 0x37
        /*0002*/ 	.short	(.L_354 - .L_353)
.L_353:
        /*0004*/ 	.word	0x00000082


	//----- nvinfo : EIATTR_SW2861232_WAR
	.align		4
.L_354:
        /*0008*/ 	.byte	0x01, 0x35
	.zero		2


	//----- nvinfo : EIATTR_PARAM_CBANK
	.align		4
        /*000c*/ 	.byte	0x04, 0x0a
        /*000e*/ 	.short	(.L_356 - .L_355)
	.align		4
.L_355:
        /*0010*/ 	.word	index@(.nv.constant0._ZN5flash16flash_fwd_kernelI23Flash_fwd_kernel_traitsILi128ELi64ELi64ELi4ELb0ELb0EN7cutlass6half_tE19Flash_kernel_traitsILi128ELi64ELi64ELi4ES3_EELb0ELb1ELb0ELb0ELb0ELb0ELb0ELb0EEEvNS_16Flash_fwd_paramsE)
        /*0014*/ 	.short	0x0160
        /*0016*/ 	.short	0x01d0


	//----- nvinfo : EIATTR_CBANK_PARAM_SIZE
	.align		4
.L_356:
        /*0018*/ 	.byte	0x03, 0x19
        /*001a*/ 	.short	0x01d0


	//----- nvinfo : EIATTR_KPARAM_INFO
	.align		4
        /*001c*/ 	.byte	0x04, 0x17
        /*001e*/ 	.short	(.L_358 - .L_357)
.L_357:
        /*0020*/ 	.word	0x00000000
        /*0024*/ 	.short	0x0000
        /*0026*/ 	.short	0x0000
        /*0028*/ 	.byte	0x00, 0xf0, 0x41, 0x07


	//----- nvinfo : EIATTR_MAXREG_COUNT
	.align		4
.L_358:
        /*002c*/ 	.byte	0x03, 0x1b
        /*002e*/ 	.short	0x00ff


	//----- nvinfo : EIATTR_NUM_BARRIERS
	.align		4
        /*0030*/ 	.byte	0x02, 0x4c
        /*0032*/ 	.byte	0x01
	.zero		1


	//----- nvinfo : EIATTR_MERCURY_ISA_VERSION
	.align		4
        /*0034*/ 	.byte	0x03, 0x5f
        /*0036*/ 	.short	0x0000


	//----- nvinfo : EIATTR_COOP_GROUP_MASK_REGIDS
	.align		4
        /*0038*/ 	.byte	0x04, 0x29
        /*003a*/ 	.short	(.L_360 - .L_359)


	//   ....[0]....
.L_359:
        /*003c*/ 	.word	0xffffffff


	//   ....[1]....
        /*0040*/ 	.word	0xffffffff


	//   ....[2]....
        /*0044*/ 	.word	0xffffffff


	//   ....[3]....
        /*0048*/ 	.word	0xffffffff


	//   ....[4]....
        /*004c*/ 	.word	0xffffffff


	//   ....[5]....
        /*0050*/ 	.word	0xffffffff


	//   ....[6]....
        /*0054*/ 	.word	0xffffffff


	//   ....[7]....
        /*0058*/ 	.word	0xffffffff


	//   ....[8]....
        /*005c*/ 	.word	0xffffffff


	//   ....[9]....
        /*0060*/ 	.word	0xffffffff


	//   ....[10]....
        /*0064*/ 	.word	0xffffffff


	//   ....[11]....
        /*0068*/ 	.word	0xffffffff


	//   ....[12]....
        /*006c*/ 	.word	0xffffffff


	//   ....[13]....
        /*0070*/ 	.word	0xffffffff


	//   ....[14]....
        /*0074*/ 	.word	0xffffffff


	//   ....[15]....
        /*0078*/ 	.word	0xffffffff


	//----- nvinfo : EIATTR_COOP_GROUP_INSTR_OFFSETS
	.align		4
.L_360:
        /*007c*/ 	.byte	0x04, 0x28
        /*007e*/ 	.short	(.L_362 - .L_361)


	//   ....[0]....
.L_361:
        /*0080*/ 	.word	0x00003630


	//   ....[1]....
        /*0084*/ 	.word	0x00003650


	//   ....[2]....
        /*0088*/ 	.word	0x000036f0


	//   ....[3]....
        /*008c*/ 	.word	0x00003700


	//   ....[4]....
        /*0090*/ 	.word	0x00005bb0


	//   ....[5]....
        /*0094*/ 	.word	0x00005bd0


	//   ....[6]....
        /*0098*/ 	.word	0x00005bf0


	//   ....[7]....
        /*009c*/ 	.word	0x00005c10


	//   ....[8]....
        /*00a0*/ 	.word	0x000080c0


	//   ....[9]....
        /*00a4*/ 	.word	0x000080e0


	//   ....[10]....
        /*00a8*/ 	.word	0x00008110


	//   ....[11]....
        /*00ac*/ 	.word	0x00008120


	//   ....[12]....
        /*00b0*/ 	.word	0x00009320


	//   ....[13]....
        /*00b4*/ 	.word	0x00009360


	//   ....[14]....
        /*00b8*/ 	.word	0x000093f0


	//   ....[15]....
        /*00bc*/ 	.word	0x00009410


	//----- nvinfo : EIATTR_EXIT_INSTR_OFFSETS
	.align		4
.L_362:
        /*00c0*/ 	.byte	0x04, 0x1c
        /*00c2*/ 	.short	(.L_364 - .L_363)


	//   ....[0]....
.L_363:
        /*00c4*/ 	.word	0x000002d0


	//   ....[1]....
        /*00c8*/ 	.word	0x0000a730


	//   ....[2]....
        /*00cc*/ 	.word	0x0000a800


	//   ....[3]....
        /*00d0*/ 	.word	0x0000a820


	//   ....[4]....
        /*00d4*/ 	.word	0x0000b190


	//   ....[5]....
        /*00d8*/ 	.word	0x0000b210


	//----- nvinfo : EIATTR_CTAIDZ_USED
	.align		4
.L_364:
        /*00dc*/ 	.byte	0x01, 0x04
	.zero		2


	//----- nvinfo : EIATTR_CRS_STACK_SIZE
	.align		4
        /*00e0*/ 	.byte	0x04, 0x1e
        /*00e2*/ 	.short	(.L_366 - .L_365)
.L_365:
        /*00e4*/ 	.word	0x00000000
.L_366:


//--------------------- .nv.info._ZN5flash16flash_fwd_kernelI23Flash_fwd_kernel_traitsILi128ELi64ELi64ELi4ELb0ELb0EN7cutlass6half_tE19Flash_kernel_traitsILi128ELi64ELi64ELi4ES3_EELb0ELb1ELb0ELb0ELb0ELb0ELb1ELb0EEEvNS_16Flash_fwd_paramsE --------------------------
	.section	.nv.info._ZN5flash16flash_fwd_kernelI23Flash_fwd_kernel_traitsILi128ELi64ELi64ELi4ELb0ELb0EN7cutlass6half_tE19Flash_kernel_traitsILi128ELi64ELi64ELi4ES3_EELb0ELb1ELb0ELb0ELb0ELb0ELb1ELb0EEEvNS_16Flash_fwd_paramsE,"",@"SHT_CUDA_INFO"
	.sectionflags	@""
	.align	4


	//----- nvinfo : EIATTR_CUDA_API_VERSION
	.align		4
        /*0000*/ 	.byte	0x04, 0x37
        /*0002*/ 	.short	(.L_368 - .L_367)
.L_367:
        /*0004*/ 	.word	0x00000082


	//----- nvinfo : EIATTR_SW2861232_WAR
	.align		4
.L_368:
        /*0008*/ 	.byte	0x01, 0x35
	.zero		2


	//----- nvinfo : EIATTR_PARAM_CBANK
	.align		4
        /*000c*/ 	.byte	0x04, 0x0a
        /*000e*/ 	.short	(.L_370 - .L_369)
	.align		4
.L_369:
        /*0010*/ 	.word	index@(.nv.constant0._ZN5flash16flash_fwd_kernelI23Flash_fwd_kernel_traitsILi128ELi64ELi64ELi4ELb0ELb0EN7cutlass6half_tE19Flash_kernel_traitsILi128ELi64ELi64ELi4ES3_EELb0ELb1ELb0ELb0ELb0ELb0ELb1ELb0EEEvNS_16Flash_fwd_paramsE)
        /*0014*/ 	.short	0x0160
        /*0016*/ 	.short	0x01d0


	//----- nvinfo : EIATTR_CBANK_PARAM_SIZE
	.align		4
.L_370:
        /*0018*/ 	.byte	0x03, 0x19
        /*001a*/ 	.short	0x01d0


	//----- nvinfo : EIATTR_KPARAM_INFO
	.align		4
        /*001c*/ 	.byte	0x04, 0x17
        /*001e*/ 	.short	(.L_372 - .L_371)
.L_371:
        /*0020*/ 	.word	0x00000000
        /*0024*/ 	.short	0x0000
        /*0026*/ 	.short	0x0000
        /*0028*/ 	.byte	0x00, 0xf0, 0x41, 0x07


	//----- nvinfo : EIATTR_MAXREG_COUNT
	.align		4
.L_372:
        /*002c*/ 	.byte	0x03, 0x1b
        /*002e*/ 	.short	0x00ff


	//----- nvinfo : EIATTR_NUM_BARRIERS
	.align		4
        /*0030*/ 	.byte	0x02, 0x4c
        /*0032*/ 	.byte	0x01
	.zero		1


	//----- nvinfo : EIATTR_MERCURY_ISA_VERSION
	.align		4
        /*0034*/ 	.byte	0x03, 0x5f
        /*0036*/ 	.short	0x0000


	//----- nvinfo : EIATTR_COOP_GROUP_MASK_REGIDS
	.align		4
        /*0038*/ 	.byte	0x04, 0x29
        /*003a*/ 	.short	(.L_374 - .L_373)


	//   ....[0]....
.L_373:
        /*003c*/ 	.word	0xffffffff


	//   ....[1]....
        /*0040*/ 	.word	0xffffffff


	//   ....[2]....
        /*0044*/ 	.word	0xffffffff


	//   ....[3]....
        /*0048*/ 	.word	0xffffffff


	//   ....[4]....
        /*004c*/ 	.word	0xffffffff


	//   ....[5]....
        /*0050*/ 	.word	0xffffffff


	//   ....[6]....
        /*0054*/ 	.word	0xffffffff


	//   ....[7]....
        /*0058*/ 	.word	0xffffffff


	//   ....[8]....
        /*005c*/ 	.word	0xffffffff


	//   ....[9]....
        /*0060*/ 	.word	0xffffffff


	//   ....[10]....
        /*0064*/ 	.word	0xffffffff


	//   ....[11]....
        /*0068*/ 	.word	0xffffffff


	//   ....[12]....
        /*006c*/ 	.word	0xffffffff


	//   ....[13]....
        /*0070*/ 	.word	0xffffffff


	//   ....[14]....
        /*0074*/ 	.word	0xffffffff


	//   ....[15]....
        /*0078*/ 	.word	0xffffffff


	//----- nvinfo : EIATTR_COOP_GROUP_INSTR_OFFSETS
	.align		4
.L_374:
        /*007c*/ 	.byte	0x04, 0x28
        /*007e*/ 	.short	(.L_376 - .L_375)


	//   ....[0]....
.L_375:
        /*0080*/ 	.word	0x00003a30


	//   ....[1]....
        /*0084*/ 	.word	0x00003a50


	//   ....[2]....
        /*0088*/ 	.word	0x00003af0


	//   ....[3]....
        /*008c*/ 	.word	0x00003b00


	//   ....[4]....
        /*0090*/ 	.word	0x00006370


	//   ....[5]....
        /*0094*/ 	.word	0x000063a0


	//   ....[6]....
        /*0098*/ 	.word	0x000063c0


	//   ....[7]....
        /*009c*/ 	.word	0x000063e0


	//   ....[8]....
        /*00a0*/ 	.word	0x00008d00


	//   ....[9]....
        /*00a4*/ 	.word	0x00008d10


	//   ....[10]....
        /*00a8*/ 	.word	0x00008d40


	//   ....[11]....
        /*00ac*/ 	.word	0x00008d50


	//   ....[12]....
        /*00b0*/ 	.word	0x00009f30


	//   ....[13]....
        /*00b4*/ 	.word	0x00009f70


	//   ....[14]....
        /*00b8*/ 	.word	0x0000a000


	//   ....[15]....
        /*00bc*/ 	.word	0x0000a020


	//----- nvinfo : EIATTR_EXIT_INSTR_OFFSETS
	.align		4
.L_376:
        /*00c0*/ 	.byte	0x04, 0x1c
        /*00c2*/ 	.short	(.L_378 - .L_377)


	//   ....[0]....
.L_377:
        /*00c4*/ 	.word	0x000002d0


	//   ....[1]....
        /*00c8*/ 	.word	0x0000b340


	//   ....[2]....
        /*00cc*/ 	.word	0x0000b410


	//   ....[3]....
        /*00d0*/ 	.word	0x0000b430


	//   ....[4]....
        /*00d4*/ 	.word	0x0000bda0


	//   ....[5]....
        /*00d8*/ 	.word	0x0000be20


	//----- nvinfo : EIATTR_CTAIDZ_USED
	.align		4
.L_378:
        /*00dc*/ 	.byte	0x01, 0x04
	.zero		2


	//----- nvinfo : EIATTR_CRS_STACK_SIZE
	.align		4
        /*00e0*/ 	.byte	0x04, 0x1e
        /*00e2*/ 	.short	(.L_380 - .L_379)
.L_379:
        /*00e4*/ 	.word	0x00000000
.L_380:


//--------------------- .nv.info._ZN5flash16flash_fwd_kernelI23Flash_fwd_kernel_traitsILi128ELi64ELi64ELi4ELb0ELb0EN7cutlass6half_tE19Flash_kernel_traitsILi128ELi64ELi64ELi4ES3_EELb0ELb1ELb0ELb1ELb0ELb0ELb0ELb0EEEvNS_16Flash_fwd_paramsE --------------------------
	.section	.nv.info._ZN5flash16flash_fwd_kernelI23Flash_fwd_kernel_traitsILi128ELi64ELi64ELi4ELb0ELb0EN7cutlass6half_tE19Flash_kernel_traitsILi128ELi64ELi64ELi4ES3_EELb0ELb1ELb0ELb1ELb0ELb0ELb0ELb0EEEvNS_16Flash_fwd_paramsE,"",@"SHT_CUDA_INFO"
	.sectionflags	@""
	.align	4


	//----- nvinfo : EIATTR_CUDA_API_VERSION
	.align		4
        /*0000*/ 	.byte	0x04, 0x37
        /*0002*/ 	.short	(.L_382 - .L_381)
.L_381:
        /*0004*/ 	.word	0x00000082


	//----- nvinfo : EIATTR_SW2861232_WAR
	.align		4
.L_382:
        /*0008*/ 	.byte	0x01, 0x35
	.zero		2


	//----- nvinfo : EIATTR_PARAM_CBANK
	.align		4
        /*000c*/ 	.byte	0x04, 0x0a
        /*000e*/ 	.short	(.L_384 - .L_383)
	.align		4
.L_383:
        /*0010*/ 	.word	index@(.nv.constant0._ZN5flash16flash_fwd_kernelI23Flash_fwd_kernel_traitsILi128ELi64ELi64ELi4ELb0ELb0EN7cutlass6half_tE19Flash_kernel_traitsILi128ELi64ELi64ELi4ES3_EELb0ELb1ELb0ELb1ELb0ELb0ELb0ELb0EEEvNS_16Flash_fwd_paramsE)
        /*0014*/ 	.short	0x0160
        /*0016*/ 	.short	0x01d0


	//----- nvinfo : EIATTR_CBANK_PARAM_SIZE
	.align		4
.L_384:
        /*0018*/ 	.byte	0x03, 0x19
        /*001a*/ 	.short	0x01d0


	//----- nvinfo : EIATTR_KPARAM_INFO
	.align		4
        /*001c*/ 	.byte	0x04, 0x17
        /*001e*/ 	.short	(.L_386 - .L_385)
.L_385:
        /*0020*/ 	.word	0x00000000
        /*0024*/ 	.short	0x0000
        /*0026*/ 	.short	0x0000
        /*0028*/ 	.byte	0x00, 0xf0, 0x41, 0x07


	//----- nvinfo : EIATTR_MAXREG_COUNT
	.align		4
.L_386:
        /*002c*/ 	.byte	0x03, 0x1b
        /*002e*/ 	.short	0x00ff


	//----- nvinfo : EIATTR_NUM_BARRIERS
	.align		4
        /*0030*/ 	.byte	0x02, 0x4c
        /*0032*/ 	.byte	0x01
	.zero		1


	//----- nvinfo : EIATTR_MERCURY_ISA_VERSION
	.align		4
        /*0034*/ 	.byte	0x03, 0x5f
        /*0036*/ 	.short	0x0000


	//----- nvinfo : EIATTR_COOP_GROUP_MASK_REGIDS
	.align		4
        /*0038*/ 	.byte	0x04, 0x29
        /*003a*/ 	.short	(.L_388 - .L_387)


	//   ....[0]....
.L_387:
        /*003c*/ 	.word	0xffffffff


	//   ....[1]....
        /*0040*/ 	.word	0xffffffff


	//   ....[2]....
        /*0044*/ 	.word	0xffffffff


	//   ....[3]....
        /*0048*/ 	.word	0xffffffff


	//   ....[4]....
        /*004c*/ 	.word	0xffffffff


	//   ....[5]....
        /*0050*/ 	.word	0xffffffff


	//   ....[6]....
        /*0054*/ 	.word	0xffffffff


	//   ....[7]....
        /*0058*/ 	.word	0xffffffff


	//   ....[8]....
        /*005c*/ 	.word	0xffffffff


	//   ....[9]....
        /*0060*/ 	.word	0xffffffff


	//   ....[10]....
        /*0064*/ 	.word	0xffffffff


	//   ....[11]....
        /*0068*/ 	.word	0xffffffff


	//   ....[12]....
        /*006c*/ 	.word	0xffffffff


	//   ....[13]....
        /*0070*/ 	.word	0xffffffff


	//   ....[14]....
        /*0074*/ 	.word	0xffffffff


	//   ....[15]....
        /*0078*/ 	.word	0xffffffff


	//----- nvinfo : EIATTR_COOP_GROUP_INSTR_OFFSETS
	.align		4
.L_388:
        /*007c*/ 	.byte	0x04, 0x28
        /*007e*/ 	.short	(.L_390 - .L_389)


	//   ....[0]....
.L_389:
        /*0080*/ 	.word	0x00003a60


	//   ....[1]....
        /*0084*/ 	.word	0x00003ab0


	//   ....[2]....
        /*0088*/ 	.word	0x00003ae0


	//   ....[3]....
        /*008c*/ 	.word	0x00003b00


	//   ....[4]....
        /*0090*/ 	.word	0x00006260


	//   ....[5]....
        /*0094*/ 	.word	0x00006270


	//   ....[6]....
        /*0098*/ 	.word	0x000062a0


	//   ....[7]....
        /*009c*/ 	.word	0x000062b0


	//   ....[8]....
        /*00a0*/ 	.word	0x00008b50


	//   ....[9]....
        /*00a4*/ 	.word	0x00008b70


	//   ....[10]....
        /*00a8*/ 	.word	0x00008b90


	//   ....[11]....
        /*00ac*/ 	.word	0x00008bb0


	//   ....[12]....
        /*00b0*/ 	.word	0x00009dc0


	//   ....[13]....
        /*00b4*/ 	.word	0x00009e00


	//   ....[14]....
        /*00b8*/ 	.word	0x00009e70


	//   ....[15]....
        /*00bc*/ 	.word	0x00009e80


	//----- nvinfo : EIATTR_EXIT_INSTR_OFFSETS
	.align		4
.L_390:
        /*00c0*/ 	.byte	0x04, 0x1c
        /*00c2*/ 	.short	(.L_392 - .L_391)


	//   ....[0]....
.L_391:
        /*00c4*/ 	.word	0x000002d0


	//   ....[1]....
        /*00c8*/ 	.word	0x0000b210


	//   ....[2]....
        /*00cc*/ 	.word	0x0000b2e0


	//   ....[3]....
        /*00d0*/ 	.word	0x0000b300


	//   ....[4]....
        /*00d4*/ 	.word	0x0000bc60


	//   ....[5]....
        /*00d8*/ 	.word	0x0000bce0


	//----- nvinfo : EIATTR_CTAIDZ_USED
	.align		4
.L_392:
        /*00dc*/ 	.byte	0x01, 0x04
	.zero		2


	//----- nvinfo : EIATTR_CRS_STACK_SIZE
	.align		4
        /*00e0*/ 	.byte	0x04, 0x1e
        /*00e2*/ 	.short	(.L_394 - .L_393)
.L_393:
        /*00e4*/ 	.word	0x00000000
.L_394:


//--------------------- .nv.info._ZN5flash16flash_fwd_kernelI23Flash_fwd_kernel_traitsILi128ELi64ELi64ELi4ELb0ELb0EN7cutlass6half_tE19Flash_kernel_traitsILi128ELi64ELi64ELi4ES3_EELb0ELb1ELb0ELb1ELb0ELb0ELb1ELb0EEEvNS_16Flash_fwd_paramsE --------------------------
	.section	.nv.info._ZN5flash16flash_fwd_kernelI23Flash_fwd_kernel_traitsILi128ELi64ELi64ELi4ELb0ELb0EN7cutlass6half_tE19Flash_kernel_traitsILi128ELi64ELi64ELi4ES3_EELb0ELb1ELb0ELb1ELb0ELb0ELb1ELb0EEEvNS_16Flash_fwd_paramsE,"",@"SHT_CUDA_INFO"
	.sectionflags	@""
	.align	4


	//----- nvinfo : EIATTR_CUDA_API_VERSION
	.align		4
        /*0000*/ 	.byte	0x04, 0x37
        /*0002*/ 	.short	(.L_396 - .L_395)
.L_395:
        /*0004*/ 	.word	0x00000082


	//----- nvinfo : EIATTR_SW2861232_WAR
	.align		4
.L_396:
        /*0008*/ 	.byte	0x01, 0x35
	.zero		2


	//----- nvinfo : EIATTR_PARAM_CBANK
	.align		4
        /*000c*/ 	.byte	0x04, 0x0a
        /*000e*/ 	.short	(.L_398 - .L_397)
	.align		4
.L_397:
        /*0010*/ 	.word	index@(.nv.constant0._ZN5flash16flash_fwd_kernelI23Flash_fwd_kernel_traitsILi128ELi64ELi64ELi4ELb0ELb0EN7cutlass6half_tE19Flash_kernel_traitsILi128ELi64ELi64ELi4ES3_EELb0ELb1ELb0ELb1ELb0ELb0ELb1ELb0EEEvNS_16Flash_fwd_paramsE)
        /*0014*/ 	.short	0x0160
        /*0016*/ 	.short	0x01d0


	//----- nvinfo : EIATTR_CBANK_PARAM_SIZE
	.align		4
.L_398:
        /*0018*/ 	.byte	0x03, 0x19
        /*001a*/ 	.short	0x01d0


	//----- nvinfo : EIATTR_KPARAM_INFO
	.align		4
        /*001c*/ 	.byte	0x04, 0x17
        /*001e*/ 	.short	(.L_400 - .L_399)
.L_399:
        /*0020*/ 	.word	0x00000000
        /*0024*/ 	.short	0x0000
        /*0026*/ 	.short	0x0000
        /*0028*/ 	.byte	0x00, 0xf0, 0x41, 0x07


	//----- nvinfo : EIATTR_MAXREG_COUNT
	.align		4
.L_400:
        /*002c*/ 	.byte	0x03, 0x1b
        /*002e*/ 	.short	0x00ff


	//----- nvinfo : EIATTR_NUM_BARRIERS
	.align		4
        /*0030*/ 	.byte	0x02, 0x4c
        /*0032*/ 	.byte	0x01
	.zero		1


	//----- nvinfo : EIATTR_MERCURY_ISA_VERSION
	.align		4
        /*0034*/ 	.byte	0x03, 0x5f
        /*0036*/ 	.short	0x0000


	//----- nvinfo : EIATTR_COOP_GROUP_MASK_REGIDS
	.align		4
        /*0038*/ 	.byte	0x04, 0x29
        /*003a*/ 	.short	(.L_402 - .L_401)


	//   ....[0]....
.L_401:
        /*003c*/ 	.word	0xffffffff


	//   ....[1]....
        /*0040*/ 	.word	0xffffffff


	//   ....[2]....
        /*0044*/ 	.word	0xffffffff


	//   ....[3]....
        /*0048*/ 	.word	0xffffffff


	//   ....[4]....
        /*004c*/ 	.word	0xffffffff


	//   ....[5]....
        /*0050*/ 	.word	0xffffffff


	//   ....[6]....
        /*0054*/ 	.word	0xffffffff


	//   ....[7]....
        /*0058*/ 	.word	0xffffffff


	//   ....[8]....
        /*005c*/ 	.word	0xffffffff


	//   ....[9]....
        /*0060*/ 	.word	0xffffffff


	//   ....[10]....
        /*0064*/ 	.word	0xffffffff


	//   ....[11]....
        /*0068*/ 	.word	0xffffffff


	//   ....[12]....
        /*006c*/ 	.word	0xffffffff


	//   ....[13]....
        /*0070*/ 	.word	0xffffffff


	//   ....[14]....
        /*0074*/ 	.word	0xffffffff


	//   ....[15]....
        /*0078*/ 	.word	0xffffffff


	//----- nvinfo : EIATTR_COOP_GROUP_INSTR_OFFSETS
	.align		4
.L_402:
        /*007c*/ 	.byte	0x04, 0x28
        /*007e*/ 	.short	(.L_404 - .L_403)


	//   ....[0]....
.L_403:
        /*0080*/ 	.word	0x00003e50


	//   ....[1]....
        /*0084*/ 	.word	0x00003e90


	//   ....[2]....
        /*0088*/ 	.word	0x00003ee0


	//   ....[3]....
        /*008c*/ 	.word	0x00003f00


	//   ....[4]....
        /*0090*/ 	.word	0x00006a60


	//   ....[5]....
        /*0094*/ 	.word	0x00006a70


	//   ....[6]....
        /*0098*/ 	.word	0x00006aa0


	//   ....[7]....
        /*009c*/ 	.word	0x00006ab0


	//   ....[8]....
        /*00a0*/ 	.word	0x00009790


	//   ....[9]....
        /*00a4*/ 	.word	0x000097a0


	//   ....[10]....
        /*00a8*/ 	.word	0x000097c0


	//   ....[11]....
        /*00ac*/ 	.word	0x000097e0


	//   ....[12]....
        /*00b0*/ 	.word	0x0000a9d0


	//   ....[13]....
        /*00b4*/ 	.word	0x0000aa10


	//   ....[14]....
        /*00b8*/ 	.word	0x0000aa80


	//   ....[15]....
        /*00bc*/ 	.word	0x0000aa90


	//----- nvinfo : EIATTR_EXIT_INSTR_OFFSETS
	.align		4
.L_404:
        /*00c0*/ 	.byte	0x04, 0x1c
        /*00c2*/ 	.short	(.L_406 - .L_405)


	//   ....[0]....
.L_405:
        /*00c4*/ 	.word	0x000002d0


	//   ....[1]....
        /*00c8*/ 	.word	0x0000be20


	//   ....[2]....
        /*00cc*/ 	.word	0x0000bef0


	//   ....[3]....
        /*00d0*/ 	.word	0x0000bf10


	//   ....[4]....
        /*00d4*/ 	.word	0x0000c870


	//   ....[5]....
        /*00d8*/ 	.word	0x0000c8f0


	//----- nvinfo : EIATTR_CTAIDZ_USED
	.align		4
.L_406:
        /*00dc*/ 	.byte	0x01, 0x04
	.zero		2


	//----- nvinfo : EIATTR_CRS_STACK_SIZE
	.align		4
        /*00e0*/ 	.byte	0x04, 0x1e
        /*00e2*/ 	.short	(.L_408 - .L_407)
.L_407:
        /*00e4*/ 	.word	0x00000000
.L_408:


//--------------------- .nv.info._ZN5flash16flash_fwd_kernelI23Flash_fwd_kernel_traitsILi128ELi128ELi32ELi4ELb0ELb0EN7cutlass6half_tE19Flash_kernel_traitsILi128ELi128ELi32ELi4ES3_EELb1ELb1ELb0ELb0ELb0ELb0ELb0ELb0EEEvNS_16Flash_fwd_paramsE --------------------------
	.section	.nv.info._ZN5flash16flash_fwd_kernelI23Flash_fwd_kernel_traitsILi128ELi128ELi32ELi4ELb0ELb0EN7cutlass6half_tE19Flash_kernel_traitsILi128ELi128ELi32ELi4ES3_EELb1ELb1ELb0ELb0ELb0ELb0ELb0ELb0EEEvNS_16Flash_fwd_paramsE,"",@"SHT_CUDA_INFO"
	.sectionflags	@""
	.align	4


	//----- nvinfo : EIATTR_CUDA_API_VERSION
	.align		4
        /*0000*/ 	.byte	0x04, 0x37
        /*0002*/ 	.short	(.L_410 - .L_409)
.L_409:
        /*0004*/ 	.word	0x00000082


	//----- nvinfo : EIATTR_SW2861232_WAR
	.align		4
.L_410:
        /*0008*/ 	.byte	0x01, 0x35
	.zero		2


	//----- nvinfo : EIATTR_PARAM_CBANK
	.align		4
        /*000c*/ 	.byte	0x04, 0x0a
        /*000e*/ 	.short	(.L_412 - .L_411)
	.align		4
.L_411:
        /*0010*/ 	.word	index@(.nv.constant0._ZN5flash16flash_fwd_kernelI23Flash_fwd_kernel_traitsILi128ELi128ELi32ELi4ELb0ELb0EN7cutlass6half_tE19Flash_kernel_traitsILi128ELi128ELi32ELi4ES3_EELb1ELb1ELb0ELb0ELb0ELb0ELb0ELb0EEEvNS_16Flash_fwd_paramsE)
        /*0014*/ 	.short	0x0160
        /*0016*/ 	.short	0x01d0


	//----- nvinfo : EIATTR_CBANK_PARAM_SIZE
	.align		4
.L_412:
        /*0018*/ 	.byte	0x03, 0x19
        /*001a*/ 	.short	0x01d0


	//----- nvinfo : EIATTR_KPARAM_INFO
	.align		4
        /*001c*/ 	.byte	0x04, 0x17
        /*001e*/ 	.short	(.L_414 - .L_413)
.L_413:
        /*0020*/ 	.word	0x00000000
        /*0024*/ 	.short	0x0000
        /*0026*/ 	.short	0x0000
        /*0028*/ 	.byte	0x00, 0xf0, 0x41, 0x07


	//----- nvinfo : EIATTR_MAXREG_COUNT
	.align		4
.L_414:
        /*002c*/ 	.byte	0x03, 0x1b
        /*002e*/ 	.short	0x00ff


	//----- nvinfo : EIATTR_NUM_BARRIERS
	.align		4
        /*0030*/ 	.byte	0x02, 0x4c
        /*0032*/ 	.byte	0x01
	.zero		1


	//----- nvinfo : EIATTR_ANNOTATIONS
	.align		4
        /*0034*/ 	.byte	0x04, 0x55
        /*0036*/ 	.short	(.L_416 - .L_415)


	//   ....[0]....
.L_415:
        /* <DEDUP_REMOVED lines=32> */


	//----- nvinfo : EIATTR_MERCURY_ISA_VERSION
	.align		4
.L_416:
        /*0228*/ 	.byte	0x03, 0x5f
        /*022a*/ 	.short	0x0000


	//----- nvinfo : EIATTR_COOP_GROUP_MASK_REGIDS
	.align		4
        /*022c*/ 	.byte	0x04, 0x29
        /*022e*/ 	.short	(.L_418 - .L_417)


	//   ....[0]....
.L_417:
        /*0230*/ 	.word	0xffffffff


	//   ....[1]....
        /*0234*/ 	.word	0xffffffff


	//   ....[2]....
        /*0238*/ 	.word	0xffffffff


	//   ....[3]....
        /*023c*/ 	.word	0xffffffff


	//   ....[4]....
        /*0240*/ 	.word	0xffffffff


	//   ....[5]....
        /*0244*/ 	.word	0xffffffff


	//   ....[6]....
        /*0248*/ 	.word	0xffffffff


	//   ....[7]....
        /*024c*/ 	.word	0xffffffff


	//   ....[8]....
        /*0250*/ 	.word	0xffffffff


	//   ....[9]....
        /*0254*/ 	.word	0xffffffff


	//   ....[10]....
        /*0258*/ 	.word	0xffffffff


	//   ....[11]....
        /*025c*/ 	.word	0xffffffff


	//   ....[12]....
        /*0260*/ 	.word	0xffffffff


	//   ....[13]....
        /*0264*/ 	.word	0xffffffff


	//   ....[14]....
        /*0268*/ 	.word	0xffffffff


	//   ....[15]....
        /*026c*/ 	.word	0xffffffff


	//   ....[16]....
        /*0270*/ 	.word	0xffffffff


	//   ....[17]....
        /*0274*/ 	.word	0xffffffff


	//   ....[18]....
        /*0278*/ 	.word	0xffffffff


	//   ....[19]....
        /*027c*/ 	.word	0xffffffff


	//   ....[20]....
        /*0280*/ 	.word	0xffffffff


	//   ....[21]....
        /*0284*/ 	.word	0xffffffff


	//   ....[22]....
        /*0288*/ 	.word	0xffffffff


	//   ....[23]....
        /*028c*/ 	.word	0xffffffff


	//   ....[24]....
        /*0290*/ 	.word	0xffffffff


	//   ....[25]....
        /*0294*/ 	.word	0xffffffff


	//   ....[26]....
        /*0298*/ 	.word	0xffffffff


	//   ....[27]....
        /*029c*/ 	.word	0xffffffff


	//   ....[28]....
        /*02a0*/ 	.word	0xffffffff


	//   ....[29]....
        /*02a4*/ 	.word	0xffffffff


	//   ....[30]....
        /*02a8*/ 	.word	0xffffffff


	//   ....[31]....
        /*02ac*/ 	.word	0xffffffff


	//   ....[32]....
        /*02b0*/ 	.word	0xffffffff


	//   ....[33]....
        /*02b4*/ 	.word	0xffffffff


	//   ....[34]....
        /*02b8*/ 	.word	0xffffffff


	//   ....[35]....
        /*02bc*/ 	.word	0xffffffff


	//   ....[36]....
        /*02c0*/ 	.word	0xffffffff


	//   ....[37]....
        /*02c4*/ 	.word	0xffffffff


	//   ....[38]....
        /*02c8*/ 	.word	0xffffffff


	//   ....[39]....
        /*02cc*/ 	.word	0xffffffff


	//   ....[40]....
        /*02d0*/ 	.word	0xffffffff


	//   ....[41]....
        /*02d4*/ 	.word	0xffffffff


	//   ....[42]....
        /*02d8*/ 	.word	0xffffffff


	//   ....[43]....
        /*02dc*/ 	.word	0xffffffff


	//   ....[44]....
        /*02e0*/ 	.word	0xffffffff


	//   ....[45]....
        /*02e4*/ 	.word	0xffffffff


	//   ....[46]....
        /*02e8*/ 	.word	0xffffffff


	//   ....[47]....
        /*02ec*/ 	.word	0xffffffff


	//   ....[48]....
        /*02f0*/ 	.word	0xffffffff


	//   ....[49]....
        /*02f4*/ 	.word	0xffffffff


	//   ....[50]....
        /*02f8*/ 	.word	0xffffffff


	//   ....[51]....
        /*02fc*/ 	.word	0xffffffff


	//   ....[52]....
        /*0300*/ 	.word	0xffffffff


	//   ....[53]....
        /*0304*/ 	.word	0xffffffff


	//   ....[54]....
        /*0308*/ 	.word	0xffffffff


	//   ....[55]....
        /*030c*/ 	.word	0xffffffff


	//----- nvinfo : EIATTR_COOP_GROUP_INSTR_OFFSETS
	.align		4
.L_418:
        /*0310*/ 	.byte	0x04, 0x28
        /*0312*/ 	.short	(.L_420 - .L_419)


	//   ....[0]....
.L_419:
        /*0314*/ 	.word	0x00003bc0


	//   ....[1]....
        /*0318*/ 	.word	0x00003c00


	//   ....[2]....
        /*031c*/ 	.word	0x00003d60


	//   ....[3]....
        /*0320*/ 	.word	0x00003e10


	//   ....[4]....
        /*0324*/ 	.word	0x00004010


	//   ....[5]....
        /*0328*/ 	.word	0x00004040


	//   ....[6]....
        /*032c*/ 	.word	0x00004180


	//   ....[7]....
        /*0330*/ 	.word	0x000041b0


	//   ....[8]....
        /*0334*/ 	.word	0x00006600


	//   ....[9]....
        /*0338*/ 	.word	0x000068c0


	//   ....[10]....
        /*033c*/ 	.word	0x00006970


	//   ....[11]....
        /*0340*/ 	.word	0x00006a80


	//   ....[12]....
        /*0344*/ 	.word	0x00006ac0


	//   ....[13]....
        /*0348*/ 	.word	0x00006c10


	//   ....[14]....
        /*034c*/ 	.word	0x00006c30


	//   ....[15]....
        /*0350*/ 	.word	0x00006cc0


	//   ....[16]....
        /*0354*/ 	.word	0x00009d80


	//   ....[17]....
        /*0358*/ 	.word	0x00009ea0


	//   ....[18]....
        /*035c*/ 	.word	0x00009f60


	//   ....[19]....
        /*0360*/ 	.word	0x00009fe0


	//   ....[20]....
        /*0364*/ 	.word	0x0000a050


	//   ....[21]....
        /*0368*/ 	.word	0x0000a0f0


	//   ....[22]....
        /*036c*/ 	.word	0x0000a130


	//   ....[23]....
        /*0370*/ 	.word	0x0000a1e0


	//   ....[24]....
        /*0374*/ 	.word	0x0000d440


	//   ....[25]....
        /*0378*/ 	.word	0x0000d610


	//   ....[26]....
        /*037c*/ 	.word	0x0000d640


	//   ....[27]....
        /*0380*/ 	.word	0x0000d7c0


	//   ....[28]....
        /*0384*/ 	.word	0x0000d820


	//   ....[29]....
        /*0388*/ 	.word	0x0000d920


	//   ....[30]....
        /*038c*/ 	.word	0x0000d950


	//   ....[31]....
        /*0390*/ 	.word	0x0000da00


	//   ....[32]....
        /*0394*/ 	.word	0x00010b70


	//   ....[33]....
        /*0398*/ 	.word	0x00010bf0


	//   ....[34]....
        /*039c*/ 	.word	0x00010c00


	//   ....[35]....
        /*03a0*/ 	.word	0x00010c30


	//   ....[36]....
        /*03a4*/ 	.word	0x00010ca0


	//   ....[37]....
        /*03a8*/ 	.word	0x00010cc0


	//   ....[38]....
        /*03ac*/ 	.word	0x00010d20


	//   ....[39]....
        /*03b0*/ 	.word	0x00010f30


	//   ....[40]....
        /*03b4*/ 	.word	0x00013e00


	//   ....[41]....
        /*03b8*/ 	.word	0x00013e80


	//   ....[42]....
        /*03bc*/ 	.word	0x00013ea0


	//   ....[43]....
        /*03c0*/ 	.word	0x00013ee0


	//   ....[44]....
        /*03c4*/ 	.word	0x00013ef0


	//   ....[45]....
        /*03c8*/ 	.word	0x00013f00


	//   ....[46]....
        /*03cc*/ 	.word	0x00014350


	//   ....[47]....
        /*03d0*/ 	.word	0x00014470


	//   ....[48]....
        /*03d4*/ 	.word	0x00015ed0


	//   ....[49]....
        /*03d8*/ 	.word	0x00015f10


	//   ....[50]....
        /*03dc*/ 	.word	0x00015f50


	//   ....[51]....
        /*03e0*/ 	.word	0x00015f90


	//   ....[52]....
        /*03e4*/ 	.word	0x00016010


	//   ....[53]....
        /*03e8*/ 	.word	0x00016040


	//   ....[54]....
        /*03ec*/ 	.word	0x00016070


	//   ....[55]....
        /*03f0*/ 	.word	0x000161a0


	//----- nvinfo : EIATTR_EXIT_INSTR_OFFSETS
	.align		4
.L_420:
        /*03f4*/ 	.byte	0x04, 0x1c
        /*03f6*/ 	.short	(.L_422 - .L_421)


	//   ....[0]....
.L_421:
        /*03f8*/ 	.word	0x00000730


	//   ....[1]....
        /*03fc*/ 	.word	0x00018370


	//   ....[2]....
        /*0400*/ 	.word	0x00018450


	//   ....[3]....
        /*0404*/ 	.word	0x00018470


	//   ....[4]....
        /*0408*/ 	.word	0x00019530


	//   ....[5]....
        /*040c*/ 	.word	0x000195b0


	//----- nvinfo : EIATTR_CTAIDZ_USED
	.align		4
.L_422:
        /*0410*/ 	.byte	0x01, 0x04
	.zero		2


	//----- nvinfo : EIATTR_CRS_STACK_SIZE
	.align		4
        /*0414*/ 	.byte	0x04, 0x1e
        /*0416*/ 	.short	(.L_424 - .L_423)
.L_423:
        /*0418*/ 	.word	0x00000000
.L_424:


//--------------------- .nv.info._ZN5flash16flash_fwd_kernelI23Flash_fwd_kernel_traitsILi128ELi128ELi32ELi4ELb0ELb0EN7cutlass6half_tE19Flash_kernel_traitsILi128ELi128ELi32ELi4ES3_EELb1ELb1ELb0ELb0ELb1ELb1ELb0ELb0EEEvNS_16Flash_fwd_paramsE --------------------------
	.section	.nv.info._ZN5flash16flash_fwd_kernelI23Flash_fwd_kernel_traitsILi128ELi128ELi32ELi4ELb0ELb0EN7cutlass6half_tE19Flash_kernel_traitsILi128ELi128ELi32ELi4ES3_EELb1ELb1ELb0ELb0ELb1ELb1ELb0ELb0EEEvNS_16Flash_fwd_paramsE,"",@"SHT_CUDA_INFO"
	.sectionflags	@""
	.align	4


	//----- nvinfo : EIATTR_CUDA_API_VERSION
	.align		4
        /*0000*/ 	.byte	0x04, 0x37
        /*0002*/ 	.short	(.L_426 - .L_425)
.L_425:
        /*0004*/ 	.word	0x00000082


	//----- nvinfo : EIATTR_SW2861232_WAR
	.align		4
.L_426:
        /*0008*/ 	.byte	0x01, 0x35
	.zero		2


	//----- nvinfo : EIATTR_PARAM_CBANK
	.align		4
        /*000c*/ 	.byte	0x04, 0x0a
        /*000e*/ 	.short	(.L_428 - .L_427)
	.align		4
.L_427:
        /*0010*/ 	.word	index@(.nv.constant0._ZN5flash16flash_fwd_kernelI23Flash_fwd_kernel_traitsILi128ELi128ELi32ELi4ELb0ELb0EN7cutlass6half_tE19Flash_kernel_traitsILi128ELi128ELi32ELi4ES3_EELb1ELb1ELb0ELb0ELb1ELb1ELb0ELb0EEEvNS_16Flash_fwd_paramsE)
        /*0014*/ 	.short	0x0160
        /*0016*/ 	.short	0x01d0


	//----- nvinfo : EIATTR_CBANK_PARAM_SIZE
	.align		4
.L_428:
        /*0018*/ 	.byte	0x03, 0x19
        /*001a*/ 	.short	0x01d0


	//----- nvinfo : EIATTR_KPARAM_INFO
	.align		4
        /*001c*/ 	.byte	0x04, 0x17
        /*001e*/ 	.short	(.L_430 - .L_429)
.L_429:
        /*0020*/ 	.word	0x00000000
        /*0024*/ 	.short	0x0000
        /*0026*/ 	.short	0x0000
        /*0028*/ 	.byte	0x00, 0xf0, 0x41, 0x07


	//----- nvinfo : EIATTR_MAXREG_COUNT
	.align		4
.L_430:
        /*002c*/ 	.byte	0x03, 0x1b
        /*002e*/ 	.short	0x00ff


	//----- nvinfo : EIATTR_NUM_BARRIERS
	.align		4
        /*0030*/ 	.byte	0x02, 0x4c
        /*0032*/ 	.byte	0x01
	.zero		1


	//----- nvinfo : EIATTR_ANNOTATIONS
	.align		4
        /*0034*/ 	.byte	0x04, 0x55
        /*0036*/ 	.short	(.L_432 - .L_431)


	//   ....[0]....
.L_431:
        /* <DEDUP_REMOVED lines=11> */


	//----- nvinfo : EIATTR_MERCURY_ISA_VERSION
	.align		4
.L_432:
        /*00d8*/ 	.byte	0x03, 0x5f
        /*00da*/ 	.short	0x0000


	//----- nvinfo : EIATTR_COOP_GROUP_MASK_REGIDS
	.align		4
        /*00dc*/ 	.byte	0x04, 0x29
        /*00de*/ 	.short	(.L_434 - .L_433)


	//   ....[0]....
.L_433:
        /*00e0*/ 	.word	0xffffffff


	//   ....[1]....
        /*00e4*/ 	.word	0xffffffff


	//   ....[2]....
        /*00e8*/ 	.word	0xffffffff


	//   ....[3]....
        /*00ec*/ 	.word	0xffffffff


	//   ....[4]....
        /*00f0*/ 	.word	0xffffffff


	//   ....[5]....
        /*00f4*/ 	.word	0xffffffff


	//   ....[6]....
        /*00f8*/ 	.word	0xffffffff


	//   ....[7]....
        /*00fc*/ 	.word	0xffffffff


	//   ....[8]....
        /*0100*/ 	.word	0xffffffff


	//   ....[9]....
        /*0104*/ 	.word	0xffffffff


	//   ....[10]....
        /*0108*/ 	.word	0xffffffff


	//   ....[11]....
        /*010c*/ 	.word	0xffffffff


	//   ....[12]....
        /*0110*/ 	.word	0xffffffff


	//   ....[13]....
        /*0114*/ 	.word	0xffffffff


	//   ....[14]....
        /*0118*/ 	.word	0xffffffff


	//   ....[15]....
        /*011c*/ 	.word	0xffffffff


	//   ....[16]....
        /*0120*/ 	.word	0xffffffff


	//   ....[17]....
        /*0124*/ 	.word	0xffffffff


	//   ....[18]....
        /*0128*/ 	.word	0xffffffff


	//   ....[19]....
        /*012c*/ 	.word	0xffffffff


	//   ....[20]....
        /*0130*/ 	.word	0xffffffff


	//   ....[21]....
        /*0134*/ 	.word	0xffffffff


	//   ....[22]....
        /*0138*/ 	.word	0xffffffff


	//   ....[23]....
        /*013c*/ 	.word	0xffffffff


	//   ....[24]....
        /*0140*/ 	.word	0xffffffff


	//   ....[25]....
        /*0144*/ 	.word	0xffffffff


	//   ....[26]....
        /*0148*/ 	.word	0xffffffff


	//   ....[27]....
        /*014c*/ 	.word	0xffffffff


	//   ....[28]....
        /*0150*/ 	.word	0xffffffff


	//   ....[29]....
        /*0154*/ 	.word	0xffffffff


	//   ....[30]....
        /*0158*/ 	.word	0xffffffff


	//   ....[31]....
        /*015c*/ 	.word	0xffffffff


	//   ....[32]....
        /*0160*/ 	.word	0xffffffff


	//   ....[33]....
        /*0164*/ 	.word	0xffffffff


	//   ....[34]....
        /*0168*/ 	.word	0xffffffff


	//   ....[35]....
        /*016c*/ 	.word	0xffffffff


	//   ....[36]....
        /*0170*/ 	.word	0xffffffff


	//   ....[37]....
        /*0174*/ 	.word	0xffffffff


	//   ....[38]....
        /*0178*/ 	.word	0xffffffff


	//   ....[39]....
        /*017c*/ 	.word	0xffffffff


	//   ....[40]....
        /*0180*/ 	.word	0xffffffff


	//   ....[41]....
        /*0184*/ 	.word	0xffffffff


	//   ....[42]....
        /*0188*/ 	.word	0xffffffff


	//   ....[43]....
        /*018c*/ 	.word	0xffffffff


	//   ....[44]....
        /*0190*/ 	.word	0xffffffff


	//   ....[45]....
        /*0194*/ 	.word	0xffffffff


	//   ....[46]....
        /*0198*/ 	.word	0xffffffff


	//   ....[47]....
        /*019c*/ 	.word	0xffffffff


	//----- nvinfo : EIATTR_COOP_GROUP_INSTR_OFFSETS
	.align		4
.L_434:
        /*01a0*/ 	.byte	0x04, 0x28
        /*01a2*/ 	.short	(.L_436 - .L_435)


	//   ....[0]....
.L_435:
        /*01a4*/ 	.word	0x00002300


	//   ....[1]....
        /*01a8*/ 	.word	0x00002380


	//   ....[2]....
        /*01ac*/ 	.word	0x00002410


	//   ....[3]....
        /*01b0*/ 	.word	0x00002550


	//   ....[4]....
        /*01b4*/ 	.word	0x000026b0


	//   ....[5]....
        /*01b8*/ 	.word	0x000026f0


	//   ....[6]....
        /*01bc*/ 	.word	0x00002860


	//   ....[7]....
        /*01c0*/ 	.word	0x000028a0


	//   ....[8]....
        /*01c4*/ 	.word	0x00004ad0


	//   ....[9]....
        /*01c8*/ 	.word	0x00004b00


	//   ....[10]....
        /*01cc*/ 	.word	0x00004bd0


	//   ....[11]....
        /*01d0*/ 	.word	0x00004c20


	//   ....[12]....
        /*01d4*/ 	.word	0x00004c40


	//   ....[13]....
        /*01d8*/ 	.word	0x00004dd0


	//   ....[14]....
        /*01dc*/ 	.word	0x00004ef0


	//   ....[15]....
        /*01e0*/ 	.word	0x00004f50


	//   ....[16]....
        /*01e4*/ 	.word	0x00007c20


	//   ....[17]....
        /*01e8*/ 	.word	0x00007e90


	//   ....[18]....
        /*01ec*/ 	.word	0x00007f10


	//   ....[19]....
        /*01f0*/ 	.word	0x00007fd0


	//   ....[20]....
        /*01f4*/ 	.word	0x000080d0


	//   ....[21]....
        /*01f8*/ 	.word	0x00008120


	//   ....[22]....
        /*01fc*/ 	.word	0x00008180


	//   ....[23]....
        /*0200*/ 	.word	0x00008310


	//   ....[24]....
        /*0204*/ 	.word	0x0000ad80


	//   ....[25]....
        /*0208*/ 	.word	0x0000adb0


	//   ....[26]....
        /*020c*/ 	.word	0x0000ae60


	//   ....[27]....
        /*0210*/ 	.word	0x0000ae90


	//   ....[28]....
        /*0214*/ 	.word	0x0000aff0


	//   ....[29]....
        /*0218*/ 	.word	0x0000b0a0


	//   ....[30]....
        /*021c*/ 	.word	0x0000b1a0


	//   ....[31]....
        /*0220*/ 	.word	0x0000b240


	//   ....[32]....
        /*0224*/ 	.word	0x0000dbf0


	//   ....[33]....
        /*0228*/ 	.word	0x0000dc40


	//   ....[34]....
        /*022c*/ 	.word	0x0000dc70


	//   ....[35]....
        /*0230*/ 	.word	0x0000dcc0


	//   ....[36]....
        /*0234*/ 	.word	0x0000dcd0


	//   ....[37]....
        /*0238*/ 	.word	0x0000dce0


	//   ....[38]....
        /*023c*/ 	.word	0x0000df50


	//   ....[39]....
        /*0240*/ 	.word	0x0000e090


	//   ....[40]....
        /*0244*/ 	.word	0x0000fd30


	//   ....[41]....
        /*0248*/ 	.word	0x0000fd70


	//   ....[42]....
        /*024c*/ 	.word	0x0000fdb0


	//   ....[43]....
        /*0250*/ 	.word	0x0000fde0


	//   ....[44]....
        /*0254*/ 	.word	0x0000fe40


	//   ....[45]....
        /*0258*/ 	.word	0x0000fe60


	//   ....[46]....
        /*025c*/ 	.word	0x0000fe80


	//   ....[47]....
        /*0260*/ 	.word	0x0000fec0


	//----- nvinfo : EIATTR_EXIT_INSTR_OFFSETS
	.align		4
.L_436:
        /*0264*/ 	.byte	0x04, 0x1c
        /*0266*/ 	.short	(.L_438 - .L_437)


	//   ....[0]....
.L_437:
        /*0268*/ 	.word	0x00000490


	//   ....[1]....
        /*026c*/ 	.word	0x00011b10


	//   ....[2]....
        /*0270*/ 	.word	0x00012510


	//   ....[3]....
        /*0274*/ 	.word	0x00012590


	//----- nvinfo : EIATTR_CTAIDZ_USED
	.align		4
.L_438:
        /*0278*/ 	.byte	0x01, 0x04
	.zero		2


	//----- nvinfo : EIATTR_CRS_STACK_SIZE
	.align		4
        /*027c*/ 	.byte	0x04, 0x1e
        /*027e*/ 	.short	(.L_440 - .L_439)
.L_439:
        /*0280*/ 	.word	0x00000000
.L_440:


//--------------------- .nv.info._ZN5flash16flash_fwd_kernelI23Flash_fwd_kernel_traitsILi128ELi128ELi32ELi4ELb0ELb0EN7cutlass6half_tE19Flash_kernel_traitsILi128ELi128ELi32ELi4ES3_EELb0ELb1ELb0ELb0ELb1ELb1ELb1ELb0EEEvNS_16Flash_fwd_paramsE --------------------------
	.section	.nv.info._ZN5flash16flash_fwd_kernelI23Flash_fwd_kernel_traitsILi128ELi128ELi32ELi4ELb0ELb0EN7cutlass6half_tE19Flash_kernel_traitsILi128ELi128ELi32ELi4ES3_EELb0ELb1ELb0ELb0ELb1ELb1ELb1ELb0EEEvNS_16Flash_fwd_paramsE,"",@"SHT_CUDA_INFO"
	.sectionflags	@""
	.align	4


	//----- nvinfo : EIATTR_CUDA_API_VERSION
	.align		4
        /*0000*/ 	.byte	0x04, 0x37
        /*0002*/ 	.short	(.L_442 - .L_441)
.L_441:
        /*0004*/ 	.word	0x00000082


	//----- nvinfo : EIATTR_SW2861232_WAR
	.align		4
.L_442:
        /*0008*/ 	.byte	0x01, 0x35
	.zero		2


	//----- nvinfo : EIATTR_PARAM_CBANK
	.align		4
        /*000c*/ 	.byte	0x04, 0x0a
        /*000e*/ 	.short	(.L_444 - .L_443)
	.align		4
.L_443:
        /*0010*/ 	.word	index@(.nv.constant0._ZN5flash16flash_fwd_kernelI23Flash_fwd_kernel_traitsILi128ELi128ELi32ELi4ELb0ELb0EN7cutlass6half_tE19Flash_kernel_traitsILi128ELi128ELi32ELi4ES3_EELb0ELb1ELb0ELb0ELb1ELb1ELb1ELb0EEEvNS_16Flash_fwd_paramsE)
        /*0014*/ 	.short	0x0160
        /*0016*/ 	.short	0x01d0


	//----- nvinfo : EIATTR_CBANK_PARAM_SIZE
	.align		4
.L_444:
        /*0018*/ 	.byte	0x03, 0x19
        /*001a*/ 	.short	0x01d0


	//----- nvinfo : EIATTR_KPARAM_INFO
	.align		4
        /*001c*/ 	.byte	0x04, 0x17
        /*001e*/ 	.short	(.L_446 - .L_445)
.L_445:
        /*0020*/ 	.word	0x00000000
        /*0024*/ 	.short	0x0000
        /*0026*/ 	.short	0x0000
        /*0028*/ 	.byte	0x00, 0xf0, 0x41, 0x07


	//----- nvinfo : EIATTR_MAXREG_COUNT
	.align		4
.L_446:
        /*002c*/ 	.byte	0x03, 0x1b
        /*002e*/ 	.short	0x00ff


	//----- nvinfo : EIATTR_NUM_BARRIERS
	.align		4
        /*0030*/ 	.byte	0x02, 0x4c
        /*0032*/ 	.byte	0x01
	.zero		1


	//----- nvinfo : EIATTR_ANNOTATIONS
	.align		4
        /*0034*/ 	.byte	0x04, 0x55
        /*0036*/ 	.short	(.L_448 - .L_447)


	//   ....[0]....
.L_447:
        /* <DEDUP_REMOVED lines=15> */


	//----- nvinfo : EIATTR_MERCURY_ISA_VERSION
	.align		4
.L_448:
        /*0118*/ 	.byte	0x03, 0x5f
        /*011a*/ 	.short	0x0000


	//----- nvinfo : EIATTR_COOP_GROUP_MASK_REGIDS
	.align		4
        /*011c*/ 	.byte	0x04, 0x29
        /*011e*/ 	.short	(.L_450 - .L_449)


	//   ....[0]....
.L_449:
        /*0120*/ 	.word	0xffffffff


	//   ....[1]....
        /*0124*/ 	.word	0xffffffff


	//   ....[2]....
        /*0128*/ 	.word	0xffffffff


	//   ....[3]....
        /*012c*/ 	.word	0xffffffff


	//   ....[4]....
        /*0130*/ 	.word	0xffffffff


	//   ....[5]....
        /*0134*/ 	.word	0xffffffff


	//   ....[6]....
        /*0138*/ 	.word	0xffffffff


	//   ....[7]....
        /*013c*/ 	.word	0xffffffff


	//   ....[8]....
        /*0140*/ 	.word	0xffffffff


	//   ....[9]....
        /*0144*/ 	.word	0xffffffff


	//   ....[10]....
        /*0148*/ 	.word	0xffffffff


	//   ....[11]....
        /*014c*/ 	.word	0xffffffff


	//   ....[12]....
        /*0150*/ 	.word	0xffffffff


	//   ....[13]....
        /*0154*/ 	.word	0xffffffff


	//   ....[14]....
        /*0158*/ 	.word	0xffffffff


	//   ....[15]....
        /*015c*/ 	.word	0xffffffff


	//   ....[16]....
        /*0160*/ 	.word	0xffffffff


	//   ....[17]....
        /*0164*/ 	.word	0xffffffff


	//   ....[18]....
        /*0168*/ 	.word	0xffffffff


	//   ....[19]....
        /*016c*/ 	.word	0xffffffff


	//   ....[20]....
        /*0170*/ 	.word	0xffffffff


	//   ....[21]....
        /*0174*/ 	.word	0xffffffff


	//   ....[22]....
        /*0178*/ 	.word	0xffffffff


	//   ....[23]....
        /*017c*/ 	.word	0xffffffff


	//   ....[24]....
        /*0180*/ 	.word	0xffffffff


	//   ....[25]....
        /*0184*/ 	.word	0xffffffff


	//   ....[26]....
        /*0188*/ 	.word	0xffffffff


	//   ....[27]....
        /*018c*/ 	.word	0xffffffff


	//   ....[28]....
        /*0190*/ 	.word	0xffffffff


	//   ....[29]....
        /*0194*/ 	.word	0xffffffff


	//   ....[30]....
        /*0198*/ 	.word	0xffffffff


	//   ....[31]....
        /*019c*/ 	.word	0xffffffff


	//   ....[32]....
        /*01a0*/ 	.word	0xffffffff


	//   ....[33]....
        /*01a4*/ 	.word	0xffffffff


	//   ....[34]....
        /*01a8*/ 	.word	0xffffffff


	//   ....[35]....
        /*01ac*/ 	.word	0xffffffff


	//   ....[36]....
        /*01b0*/ 	.word	0xffffffff


	//   ....[37]....
        /*01b4*/ 	.word	0xffffffff


	//   ....[38]....
        /*01b8*/ 	.word	0xffffffff


	//   ....[39]....
        /*01bc*/ 	.word	0xffffffff


	//   ....[40]....
        /*01c0*/ 	.word	0xffffffff


	//   ....[41]....
        /*01c4*/ 	.word	0xffffffff


	//   ....[42]....
        /*01c8*/ 	.word	0xffffffff


	//   ....[43]....
        /*01cc*/ 	.word	0xffffffff


	//   ....[44]....
        /*01d0*/ 	.word	0xffffffff


	//   ....[45]....
        /*01d4*/ 	.word	0xffffffff


	//   ....[46]....
        /*01d8*/ 	.word	0xffffffff


	//   ....[47]....
        /*01dc*/ 	.word	0xffffffff


	//----- nvinfo : EIATTR_COOP_GROUP_INSTR_OFFSETS
	.align		4
.L_450:
        /*01e0*/ 	.byte	0x04, 0x28
        /*01e2*/ 	.short	(.L_452 - .L_451)


	//   ....[0]....
.L_451:
        /*01e4*/ 	.word	0x00002140


	//   ....[1]....
        /*01e8*/ 	.word	0x00002220


	//   ....[2]....
        /*01ec*/ 	.word	0x00002250


	//   ....[3]....
        /*01f0*/ 	.word	0x000022a0


	//   ....[4]....
        /*01f4*/ 	.word	0x00002730


	//   ....[5]....
        /*01f8*/ 	.word	0x000027c0


	//   ....[6]....
        /*01fc*/ 	.word	0x00002840


	//   ....[7]....
        /*0200*/ 	.word	0x000028c0


	//   ....[8]....
        /*0204*/ 	.word	0x000043e0


	//   ....[9]....
        /*0208*/ 	.word	0x00004430


	//   ....[10]....
        /*020c*/ 	.word	0x00004450


	//   ....[11]....
        /*0210*/ 	.word	0x00004470


	//   ....[12]....
        /*0214*/ 	.word	0x00004890


	//   ....[13]....
        /*0218*/ 	.word	0x000049e0


	//   ....[14]....
        /*021c*/ 	.word	0x00004a20


	//   ....[15]....
        /*0220*/ 	.word	0x00004db0


	//   ....[16]....
        /*0224*/ 	.word	0x00006e80


	//   ....[17]....
        /*0228*/ 	.word	0x00006ed0


	//   ....[18]....
        /*022c*/ 	.word	0x00006f10


	//   ....[19]....
        /*0230*/ 	.word	0x00006f30


	//   ....[20]....
        /*0234*/ 	.word	0x00007470


	//   ....[21]....
        /*0238*/ 	.word	0x000077d0


	//   ....[22]....
        /*023c*/ 	.word	0x00007810


	//   ....[23]....
        /*0240*/ 	.word	0x00007ac0


	//   ....[24]....
        /*0244*/ 	.word	0x00009df0


	//   ....[25]....
        /*0248*/ 	.word	0x00009e40


	//   ....[26]....
        /*024c*/ 	.word	0x00009e60


	//   ....[27]....
        /*0250*/ 	.word	0x00009e80


	//   ....[28]....
        /*0254*/ 	.word	0x0000a190


	//   ....[29]....
        /*0258*/ 	.word	0x0000a280


	//   ....[30]....
        /*025c*/ 	.word	0x0000a2f0


	//   ....[31]....
        /*0260*/ 	.word	0x0000a830


	//   ....[32]....
        /*0264*/ 	.word	0x0000c5b0


	//   ....[33]....
        /*0268*/ 	.word	0x0000c6a0


	//   ....[34]....
        /*026c*/ 	.word	0x0000c6e0


	//   ....[35]....
        /*0270*/ 	.word	0x0000c6f0


	//   ....[36]....
        /*0274*/ 	.word	0x0000c700


	//   ....[37]....
        /*0278*/ 	.word	0x0000c730


	//   ....[38]....
        /*027c*/ 	.word	0x0000c780


	//   ....[39]....
        /*0280*/ 	.word	0x0000c7b0


	//   ....[40]....
        /*0284*/ 	.word	0x0000ddc0


	//   ....[41]....
        /*0288*/ 	.word	0x0000ddf0


	//   ....[42]....
        /*028c*/ 	.word	0x0000de50


	//   ....[43]....
        /*0290*/ 	.word	0x0000de70


	//   ....[44]....
        /*0294*/ 	.word	0x0000df50


	//   ....[45]....
        /*0298*/ 	.word	0x0000df70


	//   ....[46]....
        /*029c*/ 	.word	0x0000df80


	//   ....[47]....
        /*02a0*/ 	.word	0x0000dfd0


	//----- nvinfo : EIATTR_EXIT_INSTR_OFFSETS
	.align		4
.L_452:
        /*02a4*/ 	.byte	0x04, 0x1c
        /*02a6*/ 	.short	(.L_454 - .L_453)


	//   ....[0]....
.L_453:
        /*02a8*/ 	.word	0x00000170


	//   ....[1]....
        /*02ac*/ 	.word	0x0000fb70


	//   ....[2]....
        /*02b0*/ 	.word	0x00010500


	//   ....[3]....
        /*02b4*/ 	.word	0x00010580


	//----- nvinfo : EIATTR_CTAIDZ_USED
	.align		4
.L_454:
        /*02b8*/ 	.byte	0x01, 0x04
	.zero		2


	//----- nvinfo : EIATTR_CRS_STACK_SIZE
	.align		4
        /*02bc*/ 	.byte	0x04, 0x1e
        /*02be*/ 	.short	(.L_456 - .L_455)
.L_455:
        /*02c0*/ 	.word	0x00000000
.L_456:


//--------------------- .nv.info._ZN5flash16flash_fwd_kernelI23Flash_fwd_kernel_traitsILi128ELi128ELi32ELi4ELb0ELb0EN7cutlass6half_tE19Flash_kernel_traitsILi128ELi128ELi32ELi4ES3_EELb1ELb1ELb0ELb0ELb0ELb1ELb0ELb0EEEvNS_16Flash_fwd_paramsE --------------------------
	.section	.nv.info._ZN5flash16flash_fwd_kernelI23Flash_fwd_kernel_traitsILi128ELi128ELi32ELi4ELb0ELb0EN7cutlass6half_tE19Flash_kernel_traitsILi128ELi128ELi32ELi4ES3_EELb1ELb1ELb0ELb0ELb0ELb1ELb0ELb0EEEvNS_16Flash_fwd_paramsE,"",@"SHT_CUDA_INFO"
	.sectionflags	@""
	.align	4


	//----- nvinfo : EIATTR_CUDA_API_VERSION
	.align		4
        /*0000*/ 	.byte	0x04, 0x37
        /*0002*/ 	.short	(.L_458 - .L_457)
.L_457:
        /*0004*/ 	.word	0x00000082


	//----- nvinfo : EIATTR_SW2861232_WAR
	.align		4
.L_458:
        /*0008*/ 	.byte	0x01, 0x35
	.zero		2


	//----- nvinfo : EIATTR_PARAM_CBANK
	.align		4
        /*000c*/ 	.byte	0x04, 0x0a
        /*000e*/ 	.short	(.L_460 - .L_459)
	.align		4
.L_459:
        /*0010*/ 	.word	index@(.nv.constant0._ZN5flash16flash_fwd_kernelI23Flash_fwd_kernel_traitsILi128ELi128ELi32ELi4ELb0ELb0EN7cutlass6half_tE19Flash_kernel_traitsILi128ELi128ELi32ELi4ES3_EELb1ELb1ELb0ELb0ELb0ELb1ELb0ELb0EEEvNS_16Flash_fwd_paramsE)
        /*0014*/ 	.short	0x0160
        /*0016*/ 	.short	0x01d0


	//----- nvinfo : EIATTR_CBANK_PARAM_SIZE
	.align		4
.L_460:
        /*0018*/ 	.byte	0x03, 0x19
        /*001a*/ 	.short	0x01d0


	//----- nvinfo : EIATTR_KPARAM_INFO
	.align		4
        /*001c*/ 	.byte	0x04, 0x17
        /*001e*/ 	.short	(.L_462 - .L_461)
.L_461:
        /*0020*/ 	.word	0x00000000
        /*0024*/ 	.short	0x0000
        /*0026*/ 	.short	0x0000
        /*0028*/ 	.byte	0x00, 0xf0, 0x41, 0x07


	//----- nvinfo : EIATTR_MAXREG_COUNT
	.align		4
.L_462:
        /*002c*/ 	.byte	0x03, 0x1b
        /*002e*/ 	.short	0x00ff


	//----- nvinfo : EIATTR_NUM_BARRIERS
	.align		4
        /*0030*/ 	.byte	0x02, 0x4c
        /*0032*/ 	.byte	0x01
	.zero		1


	//----- nvinfo : EIATTR_ANNOTATIONS
	.align		4
        /*0034*/ 	.byte	0x04, 0x55
        /*0036*/ 	.short	(.L_464 - .L_463)


	//   ....[0]....
.L_463:
        /* <DEDUP_REMOVED lines=22> */


	//----- nvinfo : EIATTR_MERCURY_ISA_VERSION
	.align		4
.L_464:
        /*0180*/ 	.byte	0x03, 0x5f
        /*0182*/ 	.short	0x0000


	//----- nvinfo : EIATTR_COOP_GROUP_MASK_REGIDS
	.align		4
        /*0184*/ 	.byte	0x04, 0x29
        /*0186*/ 	.short	(.L_466 - .L_465)


	//   ....[0]....
.L_465:
        /*0188*/ 	.word	0xffffffff


	//   ....[1]....
        /*018c*/ 	.word	0xffffffff


	//   ....[2]....
        /*0190*/ 	.word	0xffffffff


	//   ....[3]....
        /*0194*/ 	.word	0xffffffff


	//   ....[4]....
        /*0198*/ 	.word	0xffffffff


	//   ....[5]....
        /*019c*/ 	.word	0xffffffff


	//   ....[6]....
        /*01a0*/ 	.word	0xffffffff


	//   ....[7]....
        /*01a4*/ 	.word	0xffffffff


	//   ....[8]....
        /*01a8*/ 	.word	0xffffffff


	//   ....[9]....
        /*01ac*/ 	.word	0xffffffff


	//   ....[10]....
        /*01b0*/ 	.word	0xffffffff


	//   ....[11]....
        /*01b4*/ 	.word	0xffffffff


	//   ....[12]....
        /*01b8*/ 	.word	0xffffffff


	//   ....[13]....
        /*01bc*/ 	.word	0xffffffff


	//   ....[14]....
        /*01c0*/ 	.word	0xffffffff


	//   ....[15]....
        /*01c4*/ 	.word	0xffffffff


	//   ....[16]....
        /*01c8*/ 	.word	0xffffffff


	//   ....[17]....
        /*01cc*/ 	.word	0xffffffff


	//   ....[18]....
        /*01d0*/ 	.word	0xffffffff


	//   ....[19]....
        /*01d4*/ 	.word	0xffffffff


	//   ....[20]....
        /*01d8*/ 	.word	0xffffffff


	//   ....[21]....
        /*01dc*/ 	.word	0xffffffff


	//   ....[22]....
        /*01e0*/ 	.word	0xffffffff


	//   ....[23]....
        /*01e4*/ 	.word	0xffffffff


	//   ....[24]....
        /*01e8*/ 	.word	0xffffffff


	//   ....[25]....
        /*01ec*/ 	.word	0xffffffff


	//   ....[26]....
        /*01f0*/ 	.word	0xffffffff


	//   ....[27]....
        /*01f4*/ 	.word	0xffffffff


	//   ....[28]....
        /*01f8*/ 	.word	0xffffffff


	//   ....[29]....
        /*01fc*/ 	.word	0xffffffff


	//   ....[30]....
        /*0200*/ 	.word	0xffffffff


	//   ....[31]....
        /*0204*/ 	.word	0xffffffff


	//   ....[32]....
        /*0208*/ 	.word	0xffffffff


	//   ....[33]....
        /*020c*/ 	.word	0xffffffff


	//   ....[34]....
        /*0210*/ 	.word	0xffffffff


	//   ....[35]....
        /*0214*/ 	.word	0xffffffff


	//   ....[36]....
        /*0218*/ 	.word	0xffffffff


	//   ....[37]....
        /*021c*/ 	.word	0xffffffff


	//   ....[38]....
        /*0220*/ 	.word	0xffffffff


	//   ....[39]....
        /*0224*/ 	.word	0xffffffff


	//   ....[40]....
        /*0228*/ 	.word	0xffffffff


	//   ....[41]....
        /*022c*/ 	.word	0xffffffff


	//   ....[42]....
        /*0230*/ 	.word	0xffffffff


	//   ....[43]....
        /*0234*/ 	.word	0xffffffff


	//   ....[44]....
        /*0238*/ 	.word	0xffffffff


	//   ....[45]....
        /*023c*/ 	.word	0xffffffff


	//   ....[46]....
        /*0240*/ 	.word	0xffffffff


	//   ....[47]....
        /*0244*/ 	.word	0xffffffff


	//   ....[48]....
        /*0248*/ 	.word	0xffffffff


	//   ....[49]....
        /*024c*/ 	.word	0xffffffff


	//   ....[50]....
        /*0250*/ 	.word	0xffffffff


	//   ....[51]....
        /*0254*/ 	.word	0xffffffff


	//   ....[52]....
        /*0258*/ 	.word	0xffffffff


	//   ....[53]....
        /*025c*/ 	.word	0xffffffff


	//   ....[54]....
        /*0260*/ 	.word	0xffffffff


	//   ....[55]....
        /*0264*/ 	.word	0xffffffff


	//----- nvinfo : EIATTR_COOP_GROUP_INSTR_OFFSETS
	.align		4
.L_466:
        /*0268*/ 	.byte	0x04, 0x28
        /*026a*/ 	.short	(.L_468 - .L_467)


	//   ....[0]....
.L_467:
        /*026c*/ 	.word	0x00002cd0


	//   ....[1]....
        /*0270*/ 	.word	0x00002d50


	//   ....[2]....
        /*0274*/ 	.word	0x00002e60


	//   ....[3]....
        /*0278*/ 	.word	0x00002ea0


	//   ....[4]....
        /*027c*/ 	.word	0x000032c0


	//   ....[5]....
        /*0280*/ 	.word	0x00003470


	//   ....[6]....
        /*0284*/ 	.word	0x000034f0


	//   ....[7]....
        /*0288*/ 	.word	0x00003710


	//   ....[8]....
        /*028c*/ 	.word	0x00005720


	//   ....[9]....
        /*0290*/ 	.word	0x00005800


	//   ....[10]....
        /*0294*/ 	.word	0x00005830


	//   ....[11]....
        /*0298*/ 	.word	0x00005910


	//   ....[12]....
        /*029c*/ 	.word	0x00005960


	//   ....[13]....
        /*02a0*/ 	.word	0x00005a60


	//   ....[14]....
        /*02a4*/ 	.word	0x00005af0


	//   ....[15]....
        /*02a8*/ 	.word	0x00005b70


	//   ....[16]....
        /*02ac*/ 	.word	0x00008780


	//   ....[17]....
        /*02b0*/ 	.word	0x000087d0


	//   ....[18]....
        /*02b4*/ 	.word	0x000088f0


	//   ....[19]....
        /*02b8*/ 	.word	0x00008980


	//   ....[20]....
        /*02bc*/ 	.word	0x000089b0


	//   ....[21]....
        /*02c0*/ 	.word	0x00008a00


	//   ....[22]....
        /*02c4*/ 	.word	0x00008a80


	//   ....[23]....
        /*02c8*/ 	.word	0x00008b40


	//   ....[24]....
        /*02cc*/ 	.word	0x0000b6a0


	//   ....[25]....
        /*02d0*/ 	.word	0x0000b950


	//   ....[26]....
        /*02d4*/ 	.word	0x0000b9c0


	//   ....[27]....
        /*02d8*/ 	.word	0x0000b9f0


	//   ....[28]....
        /*02dc*/ 	.word	0x0000ba30


	//   ....[29]....
        /*02e0*/ 	.word	0x0000bb20


	//   ....[30]....
        /*02e4*/ 	.word	0x0000bb50


	//   ....[31]....
        /*02e8*/ 	.word	0x0000bb80


	//   ....[32]....
        /*02ec*/ 	.word	0x0000e820


	//   ....[33]....
        /*02f0*/ 	.word	0x0000e890


	//   ....[34]....
        /*02f4*/ 	.word	0x0000e8d0


	//   ....[35]....
        /*02f8*/ 	.word	0x0000e960


	//   ....[36]....
        /*02fc*/ 	.word	0x0000e9b0


	//   ....[37]....
        /*0300*/ 	.word	0x0000ea00


	//   ....[38]....
        /*0304*/ 	.word	0x0000eaa0


	//   ....[39]....
        /*0308*/ 	.word	0x0000eb80


	//   ....[40]....
        /*030c*/ 	.word	0x00011570


	//   ....[41]....
        /*0310*/ 	.word	0x000115b0


	//   ....[42]....
        /*0314*/ 	.word	0x000115c0


	//   ....[43]....
        /*0318*/ 	.word	0x00011620


	//   ....[44]....
        /*031c*/ 	.word	0x00011650


	//   ....[45]....
        /*0320*/ 	.word	0x00011660


	//   ....[46]....
        /*0324*/ 	.word	0x000118e0


	//   ....[47]....
        /*0328*/ 	.word	0x00011980


	//   ....[48]....
        /*032c*/ 	.word	0x00013630


	//   ....[49]....
        /*0330*/ 	.word	0x00013670


	//   ....[50]....
        /*0334*/ 	.word	0x000136b0


	//   ....[51]....
        /*0338*/ 	.word	0x000136f0


	//   ....[52]....
        /*033c*/ 	.word	0x00013780


	//   ....[53]....
        /*0340*/ 	.word	0x000137b0


	//   ....[54]....
        /*0344*/ 	.word	0x000137e0


	//   ....[55]....
        /*0348*/ 	.word	0x00013810


	//----- nvinfo : EIATTR_EXIT_INSTR_OFFSETS
	.align		4
.L_468:
        /*034c*/ 	.byte	0x04, 0x1c
        /*034e*/ 	.short	(.L_470 - .L_469)


	//   ....[0]....
.L_469:
        /*0350*/ 	.word	0x000006e0


	//   ....[1]....
        /*0354*/ 	.word	0x00015930


	//   ....[2]....
        /*0358*/ 	.word	0x000159f0


	//   ....[3]....
        /*035c*/ 	.word	0x00016990


	//   ....[4]....
        /*0360*/ 	.word	0x00016a10


	//----- nvinfo : EIATTR_CTAIDZ_USED
	.align		4
.L_470:
        /*0364*/ 	.byte	0x01, 0x04
	.zero		2


	//----- nvinfo : EIATTR_CRS_STACK_SIZE
	.align		4
        /*0368*/ 	.byte	0x04, 0x1e
        /*036a*/ 	.short	(.L_472 - .L_471)
.L_471:
        /*036c*/ 	.word	0x00000000
.L_472:


//--------------------- .nv.info._ZN5flash16flash_fwd_kernelI23Flash_fwd_kernel_traitsILi128ELi128ELi32ELi4ELb0ELb0EN7cutlass6half_tE19Flash_kernel_traitsILi128ELi128ELi32ELi4ES3_EELb0ELb1ELb0ELb0ELb0ELb1ELb1ELb0EEEvNS_16Flash_fwd_paramsE --------------------------
	.section	.nv.info._ZN5flash16flash_fwd_kernelI23Flash_fwd_kernel_traitsILi128ELi128ELi32ELi4ELb0ELb0EN7cutlass6half_tE19Flash_kernel_traitsILi128ELi128ELi32ELi4ES3_EELb0ELb1ELb0ELb0ELb0ELb1ELb1ELb0EEEvNS_16Flash_fwd_paramsE,"",@"SHT_CUDA_INFO"
	.sectionflags	@""
	.align	4


	//----- nvinfo : EIATTR_CUDA_API_VERSION
	.align		4
        /*0000*/ 	.byte	0x04, 0x37
        /*0002*/ 	.short	(.L_474 - .L_473)
.L_473:
        /*0004*/ 	.word	0x00000082


	//----- nvinfo : EIATTR_SW2861232_WAR
	.align		4
.L_474:
        /*0008*/ 	.byte	0x01, 0x35
	.zero		2


	//----- nvinfo : EIATTR_PARAM_CBANK
	.align		4
        /*000c*/ 	.byte	0x04, 0x0a
        /*000e*/ 	.short	(.L_476 - .L_475)
	.align		4
.L_475:
        /*0010*/ 	.word	index@(.nv.constant0._ZN5flash16flash_fwd_kernelI23Flash_fwd_kernel_traitsILi128ELi128ELi32ELi4ELb0ELb0EN7cutlass6half_tE19Flash_kernel_traitsILi128ELi128ELi32ELi4ES3_EELb0ELb1ELb0ELb0ELb0ELb1ELb1ELb0EEEvNS_16Flash_fwd_paramsE)
        /*0014*/ 	.short	0x0160
        /*0016*/ 	.short	0x01d0


	//----- nvinfo : EIATTR_CBANK_PARAM_SIZE
	.align		4
.L_476:
        /*0018*/ 	.byte	0x03, 0x19
        /*001a*/ 	.short	0x01d0


	//----- nvinfo : EIATTR_KPARAM_INFO
	.align		4
        /*001c*/ 	.byte	0x04, 0x17
        /*001e*/ 	.short	(.L_478 - .L_477)
.L_477:
        /*0020*/ 	.word	0x00000000
        /*0024*/ 	.short	0x0000
        /*0026*/ 	.short	0x0000
        /*0028*/ 	.byte	0x00, 0xf0, 0x41, 0x07


	//----- nvinfo : EIATTR_MAXREG_COUNT
	.align		4
.L_478:
        /*002c*/ 	.byte	0x03, 0x1b
        /*002e*/ 	.short	0x00ff


	//----- nvinfo : EIATTR_NUM_BARRIERS
	.align		4
        /*0030*/ 	.byte	0x02, 0x4c
        /*0032*/ 	.byte	0x01
	.zero		1


	//----- nvinfo : EIATTR_ANNOTATIONS
	.align		4
        /*0034*/ 	.byte	0x04, 0x55
        /*0036*/ 	.short	(.L_480 - .L_479)


	//   ....[0]....
.L_479:
        /* <DEDUP_REMOVED lines=23> */


	//----- nvinfo : EIATTR_MERCURY_ISA_VERSION
	.align		4
.L_480:
        /*0190*/ 	.byte	0x03, 0x5f
        /*0192*/ 	.short	0x0000


	//----- nvinfo : EIATTR_COOP_GROUP_MASK_REGIDS
	.align		4
        /*0194*/ 	.byte	0x04, 0x29
        /*0196*/ 	.short	(.L_482 - .L_481)


	//   ....[0]....
.L_481:
        /*0198*/ 	.word	0xffffffff


	//   ....[1]....
        /*019c*/ 	.word	0xffffffff


	//   ....[2]....
        /*01a0*/ 	.word	0xffffffff


	//   ....[3]....
        /*01a4*/ 	.word	0xffffffff


	//   ....[4]....
        /*01a8*/ 	.word	0xffffffff


	//   ....[5]....
        /*01ac*/ 	.word	0xffffffff


	//   ....[6]....
        /*01b0*/ 	.word	0xffffffff


	//   ....[7]....
        /*01b4*/ 	.word	0xffffffff


	//   ....[8]....
        /*01b8*/ 	.word	0xffffffff


	//   ....[9]....
        /*01bc*/ 	.word	0xffffffff


	//   ....[10]....
        /*01c0*/ 	.word	0xffffffff


	//   ....[11]....
        /*01c4*/ 	.word	0xffffffff


	//   ....[12]....
        /*01c8*/ 	.word	0xffffffff


	//   ....[13]....
        /*01cc*/ 	.word	0xffffffff


	//   ....[14]....
        /*01d0*/ 	.word	0xffffffff


	//   ....[15]....
        /*01d4*/ 	.word	0xffffffff


	//   ....[16]....
        /*01d8*/ 	.word	0xffffffff


	//   ....[17]....
        /*01dc*/ 	.word	0xffffffff


	//   ....[18]....
        /*01e0*/ 	.word	0xffffffff


	//   ....[19]....
        /*01e4*/ 	.word	0xffffffff


	//   ....[20]....
        /*01e8*/ 	.word	0xffffffff


	//   ....[21]....
        /*01ec*/ 	.word	0xffffffff


	//   ....[22]....
        /*01f0*/ 	.word	0xffffffff


	//   ....[23]....
        /*01f4*/ 	.word	0xffffffff


	//   ....[24]....
        /*01f8*/ 	.word	0xffffffff


	//   ....[25]....
        /*01fc*/ 	.word	0xffffffff


	//   ....[26]....
        /*0200*/ 	.word	0xffffffff


	//   ....[27]....
        /*0204*/ 	.word	0xffffffff


	//   ....[28]....
        /*0208*/ 	.word	0xffffffff


	//   ....[29]....
        /*020c*/ 	.word	0xffffffff


	//   ....[30]....
        /*0210*/ 	.word	0xffffffff


	//   ....[31]....
        /*0214*/ 	.word	0xffffffff


	//   ....[32]....
        /*0218*/ 	.word	0xffffffff


	//   ....[33]....
        /*021c*/ 	.word	0xffffffff


	//   ....[34]....
        /*0220*/ 	.word	0xffffffff


	//   ....[35]....
        /*0224*/ 	.word	0xffffffff


	//   ....[36]....
        /*0228*/ 	.word	0xffffffff


	//   ....[37]....
        /*022c*/ 	.word	0xffffffff


	//   ....[38]....
        /*0230*/ 	.word	0xffffffff


	//   ....[39]....
        /*0234*/ 	.word	0xffffffff


	//   ....[40]....
        /*0238*/ 	.word	0xffffffff


	//   ....[41]....
        /*023c*/ 	.word	0xffffffff


	//   ....[42]....
        /*0240*/ 	.word	0xffffffff


	//   ....[43]....
        /*0244*/ 	.word	0xffffffff


	//   ....[44]....
        /*0248*/ 	.word	0xffffffff


	//   ....[45]....
        /*024c*/ 	.word	0xffffffff


	//   ....[46]....
        /*0250*/ 	.word	0xffffffff


	//   ....[47]....
        /*0254*/ 	.word	0xffffffff


	//   ....[48]....
        /*0258*/ 	.word	0xffffffff


	//   ....[49]....
        /*025c*/ 	.word	0xffffffff


	//   ....[50]....
        /*0260*/ 	.word	0xffffffff


	//   ....[51]....
        /*0264*/ 	.word	0xffffffff


	//   ....[52]....
        /*0268*/ 	.word	0xffffffff


	//   ....[53]....
        /*026c*/ 	.word	0xffffffff


	//   ....[54]....
        /*0270*/ 	.word	0xffffffff


	//   ....[55]....
        /*0274*/ 	.word	0xffffffff


	//----- nvinfo : EIATTR_COOP_GROUP_INSTR_OFFSETS
	.align		4
.L_482:
        /*0278*/ 	.byte	0x04, 0x28
        /*027a*/ 	.short	(.L_484 - .L_483)


	//   ....[0]....
.L_483:
        /*027c*/ 	.word	0x00002e30


	//   ....[1]....
        /*0280*/ 	.word	0x00002ee0


	//   ....[2]....
        /*0284*/ 	.word	0x00002ef0


	//   ....[3]....
        /*0288*/ 	.word	0x00002f70


	//   ....[4]....
        /*028c*/ 	.word	0x000032e0


	//   ....[5]....
        /*0290*/ 	.word	0x000033a0


	//   ....[6]....
        /*0294*/ 	.word	0x000033d0


	//   ....[7]....
        /*0298*/ 	.word	0x00003480


	//   ....[8]....
        /*029c*/ 	.word	0x00005000


	//   ....[9]....
        /*02a0*/ 	.word	0x000050d0


	//   ....[10]....
        /*02a4*/ 	.word	0x000050e0


	//   ....[11]....
        /*02a8*/ 	.word	0x000050f0


	//   ....[12]....
        /*02ac*/ 	.word	0x00005160


	//   ....[13]....
        /*02b0*/ 	.word	0x000051c0


	//   ....[14]....
        /*02b4*/ 	.word	0x00005200


	//   ....[15]....
        /*02b8*/ 	.word	0x000052b0


	//   ....[16]....
        /*02bc*/ 	.word	0x00007a60


	//   ....[17]....
        /*02c0*/ 	.word	0x00007b20


	//   ....[18]....
        /*02c4*/ 	.word	0x00007c20


	//   ....[19]....
        /*02c8*/ 	.word	0x00007ce0


	//   ....[20]....
        /*02cc*/ 	.word	0x00007db0


	//   ....[21]....
        /*02d0*/ 	.word	0x00007de0


	//   ....[22]....
        /*02d4*/ 	.word	0x00007f10


	//   ....[23]....
        /*02d8*/ 	.word	0x00007f30


	//   ....[24]....
        /*02dc*/ 	.word	0x0000a6e0


	//   ....[25]....
        /*02e0*/ 	.word	0x0000a8d0


	//   ....[26]....
        /*02e4*/ 	.word	0x0000a930


	//   ....[27]....
        /*02e8*/ 	.word	0x0000ab50


	//   ....[28]....
        /*02ec*/ 	.word	0x0000abb0


	//   ....[29]....
        /*02f0*/ 	.word	0x0000abd0


	//   ....[30]....
        /*02f4*/ 	.word	0x0000ac60


	//   ....[31]....
        /*02f8*/ 	.word	0x0000ac90


	//   ....[32]....
        /*02fc*/ 	.word	0x0000d830


	//   ....[33]....
        /*0300*/ 	.word	0x0000d880


	//   ....[34]....
        /*0304*/ 	.word	0x0000d8a0


	//   ....[35]....
        /*0308*/ 	.word	0x0000d8c0


	//   ....[36]....
        /*030c*/ 	.word	0x0000dd00


	//   ....[37]....
        /*0310*/ 	.word	0x0000de50


	//   ....[38]....
        /*0314*/ 	.word	0x0000de90


	//   ....[39]....
        /*0318*/ 	.word	0x0000e1e0


	//   ....[40]....
        /*031c*/ 	.word	0x0000ff90


	//   ....[41]....
        /*0320*/ 	.word	0x00010080


	//   ....[42]....
        /*0324*/ 	.word	0x000100c0


	//   ....[43]....
        /*0328*/ 	.word	0x000100d0


	//   ....[44]....
        /*032c*/ 	.word	0x000100e0


	//   ....[45]....
        /*0330*/ 	.word	0x00010110


	//   ....[46]....
        /*0334*/ 	.word	0x00010160


	//   ....[47]....
        /*0338*/ 	.word	0x00010190


	//   ....[48]....
        /*033c*/ 	.word	0x00011740


	//   ....[49]....
        /*0340*/ 	.word	0x00011780


	//   ....[50]....
        /*0344*/ 	.word	0x000117b0


	//   ....[51]....
        /*0348*/ 	.word	0x000117e0


	//   ....[52]....
        /*034c*/ 	.word	0x00011880


	//   ....[53]....
        /*0350*/ 	.word	0x000118b0


	//   ....[54]....
        /*0354*/ 	.word	0x000118f0


	//   ....[55]....
        /*0358*/ 	.word	0x00011920


	//----- nvinfo : EIATTR_EXIT_INSTR_OFFSETS
	.align		4
.L_484:
        /*035c*/ 	.byte	0x04, 0x1c
        /*035e*/ 	.short	(.L_486 - .L_485)


	//   ....[0]....
.L_485:
        /*0360*/ 	.word	0x000004d0


	//   ....[1]....
        /*0364*/ 	.word	0x00013aa0


	//   ....[2]....
        /*0368*/ 	.word	0x00013b70


	//   ....[3]....
        /*036c*/ 	.word	0x00014b10


	//   ....[4]....
        /*0370*/ 	.word	0x00014b90


	//----- nvinfo : EIATTR_CTAIDZ_USED
	.align		4
.L_486:
        /*0374*/ 	.byte	0x01, 0x04
	.zero		2


	//----- nvinfo : EIATTR_CRS_STACK_SIZE
	.align		4
        /*0378*/ 	.byte	0x04, 0x1e
        /*037a*/ 	.short	(.L_488 - .L_487)
.L_487:
        /*037c*/ 	.word	0x00000000
.L_488:


//--------------------- .nv.info._ZN5flash16flash_fwd_kernelI23Flash_fwd_kernel_traitsILi128ELi128ELi32ELi4ELb0ELb0EN7cutlass6half_tE19Flash_kernel_traitsILi128ELi128ELi32ELi4ES3_EELb1ELb1ELb0ELb1ELb0ELb0ELb0ELb0EEEvNS_16Flash_fwd_paramsE --------------------------
	.section	.nv.info._ZN5flash16flash_fwd_kernelI23Flash_fwd_kernel_traitsILi128ELi128ELi32ELi4ELb0ELb0EN7cutlass6half_tE19Flash_kernel_traitsILi128ELi128ELi32ELi4ES3_EELb1ELb1ELb0ELb1ELb0ELb0ELb0ELb0EEEvNS_16Flash_fwd_paramsE,"",@"SHT_CUDA_INFO"
	.sectionflags	@""
	.align	4


	//----- nvinfo : EIATTR_CUDA_API_VERSION
	.align		4
        /*0000*/ 	.byte	0x04, 0x37
        /*0002*/ 	.short	(.L_490 - .L_489)
.L_489:
        /*0004*/ 	.word	0x00000082


	//----- nvinfo : EIATTR_SW2861232_WAR
	.align		4
.L_490:
        /*0008*/ 	.byte	0x01, 0x35
	.zero		2


	//----- nvinfo : EIATTR_PARAM_CBANK
	.align		4
        /*000c*/ 	.byte	0x04, 0x0a
        /*000e*/ 	.short	(.L_492 - .L_491)
	.align		4
.L_491:
        /*0010*/ 	.word	index@(.nv.constant0._ZN5flash16flash_fwd_kernelI23Flash_fwd_kernel_traitsILi128ELi128ELi32ELi4ELb0ELb0EN7cutlass6half_tE19Flash_kernel_traitsILi128ELi128ELi32ELi4ES3_EELb1ELb1ELb0ELb1ELb0ELb0ELb0ELb0EEEvNS_16Flash_fwd_paramsE)
        /*0014*/ 	.short	0x0160
        /*0016*/ 	.short	0x01d0


	//----- nvinfo : EIATTR_CBANK_PARAM_SIZE
	.align		4
.L_492:
        /*0018*/ 	.byte	0x03, 0x19
        /*001a*/ 	.short	0x01d0


	//----- nvinfo : EIATTR_KPARAM_INFO
	.align		4
        /*001c*/ 	.byte	0x04, 0x17
        /*001e*/ 	.short	(.L_494 - .L_493)
.L_493:
        /*0020*/ 	.word	0x00000000
        /*0024*/ 	.short	0x0000
        /*0026*/ 	.short	0x0000
        /*0028*/ 	.byte	0x00, 0xf0, 0x41, 0x07


	//----- nvinfo : EIATTR_MAXREG_COUNT
	.align		4
.L_494:
        /*002c*/ 	.byte	0x03, 0x1b
        /*002e*/ 	.short	0x00ff


	//----- nvinfo : EIATTR_NUM_BARRIERS
	.align		4
        /*0030*/ 	.byte	0x02, 0x4c
        /*0032*/ 	.byte	0x01
	.zero		1


	//----- nvinfo : EIATTR_ANNOTATIONS
	.align		4
        /*0034*/ 	.byte	0x04, 0x55
        /*0036*/ 	.short	(.L_496 - .L_495)


	//   ....[0]....
.L_495:
        /* <DEDUP_REMOVED lines=36> */


	//----- nvinfo : EIATTR_MERCURY_ISA_VERSION
	.align		4
.L_496:
        /*0268*/ 	.byte	0x03, 0x5f
        /*026a*/ 	.short	0x0000


	//----- nvinfo : EIATTR_COOP_GROUP_MASK_REGIDS
	.align		4
        /*026c*/ 	.byte	0x04, 0x29
        /*026e*/ 	.short	(.L_498 - .L_497)


	//   ....[0]....
.L_497:
        /*0270*/ 	.word	0xffffffff


	//   ....[1]....
        /*0274*/ 	.word	0xffffffff


	//   ....[2]....
        /*0278*/ 	.word	0xffffffff


	//   ....[3]....
        /*027c*/ 	.word	0xffffffff


	//   ....[4]....
        /*0280*/ 	.word	0xffffffff


	//   ....[5]....
        /*0284*/ 	.word	0xffffffff


	//   ....[6]....
        /*0288*/ 	.word	0xffffffff


	//   ....[7]....
        /*028c*/ 	.word	0xffffffff


	//   ....[8]....
        /*0290*/ 	.word	0xffffffff


	//   ....[9]....
        /*0294*/ 	.word	0xffffffff


	//   ....[10]....
        /*0298*/ 	.word	0xffffffff


	//   ....[11]....
        /*029c*/ 	.word	0xffffffff


	//   ....[12]....
        /*02a0*/ 	.word	0xffffffff


	//   ....[13]....
        /*02a4*/ 	.word	0xffffffff


	//   ....[14]....
        /*02a8*/ 	.word	0xffffffff


	//   ....[15]....
        /*02ac*/ 	.word	0xffffffff


	//   ....[16]....
        /*02b0*/ 	.word	0xffffffff


	//   ....[17]....
        /*02b4*/ 	.word	0xffffffff


	//   ....[18]....
        /*02b8*/ 	.word	0xffffffff


	//   ....[19]....
        /*02bc*/ 	.word	0xffffffff


	//   ....[20]....
        /*02c0*/ 	.word	0xffffffff


	//   ....[21]....
        /*02c4*/ 	.word	0xffffffff


	//   ....[22]....
        /*02c8*/ 	.word	0xffffffff


	//   ....[23]....
        /*02cc*/ 	.word	0xffffffff


	//   ....[24]....
        /*02d0*/ 	.word	0xffffffff


	//   ....[25]....
        /*02d4*/ 	.word	0xffffffff


	//   ....[26]....
        /*02d8*/ 	.word	0xffffffff


	//   ....[27]....
        /*02dc*/ 	.word	0xffffffff


	//   ....[28]....
        /*02e0*/ 	.word	0xffffffff


	//   ....[29]....
        /*02e4*/ 	.word	0xffffffff


	//   ....[30]....
        /*02e8*/ 	.word	0xffffffff


	//   ....[31]....
        /*02ec*/ 	.word	0xffffffff


	//   ....[32]....
        /*02f0*/ 	.word	0xffffffff


	//   ....[33]....
        /*02f4*/ 	.word	0xffffffff


	//   ....[34]....
        /*02f8*/ 	.word	0xffffffff


	//   ....[35]....
        /*02fc*/ 	.word	0xffffffff


	//   ....[36]....
        /*0300*/ 	.word	0xffffffff


	//   ....[37]....
        /*0304*/ 	.word	0xffffffff


	//   ....[38]....
        /*0308*/ 	.word	0xffffffff


	//   ....[39]....
        /*030c*/ 	.word	0xffffffff


	//   ....[40]....
        /*0310*/ 	.word	0xffffffff


	//   ....[41]....
        /*0314*/ 	.word	0xffffffff


	//   ....[42]....
        /*0318*/ 	.word	0xffffffff


	//   ....[43]....
        /*031c*/ 	.word	0xffffffff


	//   ....[44]....
        /*0320*/ 	.word	0xffffffff


	//   ....[45]....
        /*0324*/ 	.word	0xffffffff


	//   ....[46]....
        /*0328*/ 	.word	0xffffffff


	//   ....[47]....
        /*032c*/ 	.word	0xffffffff


	//   ....[48]....
        /*0330*/ 	.word	0xffffffff


	//   ....[49]....
        /*0334*/ 	.word	0xffffffff


	//   ....[50]....
        /*0338*/ 	.word	0xffffffff


	//   ....[51]....
        /*033c*/ 	.word	0xffffffff


	//   ....[52]....
        /*0340*/ 	.word	0xffffffff


	//   ....[53]....
        /*0344*/ 	.word	0xffffffff


	//   ....[54]....
        /*0348*/ 	.word	0xffffffff


	//   ....[55]....
        /*034c*/ 	.word	0xffffffff


	//----- nvinfo : EIATTR_COOP_GROUP_INSTR_OFFSETS
	.align		4
.L_498:
        /*0350*/ 	.byte	0x04, 0x28
        /*0352*/ 	.short	(.L_500 - .L_499)


	//   ....[0]....
.L_499:
        /*0354*/ 	.word	0x00003f80


	//   ....[1]....
        /*0358*/ 	.word	0x00003fc0


	//   ....[2]....
        /*035c*/ 	.word	0x00004080


	//   ....[3]....
        /*0360*/ 	.word	0x000040b0


	//   ....[4]....
        /*0364*/ 	.word	0x00004720


	//   ....[5]....
        /*0368*/ 	.word	0x00004900


	//   ....[6]....
        /*036c*/ 	.word	0x00004b80


	//   ....[7]....
        /*0370*/ 	.word	0x00004c30


	//   ....[8]....
        /*0374*/ 	.word	0x00006c00


	//   ....[9]....
        /*0378*/ 	.word	0x00006c40


	//   ....[10]....
        /*037c*/ 	.word	0x00006c60


	//   ....[11]....
        /*0380*/ 	.word	0x00007020


	//   ....[12]....
        /*0384*/ 	.word	0x00007090


	//   ....[13]....
        /*0388*/ 	.word	0x00007140


	//   ....[14]....
        /*038c*/ 	.word	0x000071f0


	//   ....[15]....
        /*0390*/ 	.word	0x00007340


	//   ....[16]....
        /*0394*/ 	.word	0x0000a4b0


	//   ....[17]....
        /*0398*/ 	.word	0x0000a4d0


	//   ....[18]....
        /*039c*/ 	.word	0x0000a9a0


	//   ....[19]....
        /*03a0*/ 	.word	0x0000aa10


	//   ....[20]....
        /*03a4*/ 	.word	0x0000aa70


	//   ....[21]....
        /*03a8*/ 	.word	0x0000aa90


	//   ....[22]....
        /*03ac*/ 	.word	0x0000ab00


	//   ....[23]....
        /*03b0*/ 	.word	0x0000abb0


	//   ....[24]....
        /*03b4*/ 	.word	0x0000dd70


	//   ....[25]....
        /*03b8*/ 	.word	0x0000e040


	//   ....[26]....
        /*03bc*/ 	.word	0x0000e130


	//   ....[27]....
        /*03c0*/ 	.word	0x0000e210


	//   ....[28]....
        /*03c4*/ 	.word	0x0000e230


	//   ....[29]....
        /*03c8*/ 	.word	0x0000e2a0


	//   ....[30]....
        /*03cc*/ 	.word	0x0000e380


	//   ....[31]....
        /*03d0*/ 	.word	0x0000e430


	//   ....[32]....
        /*03d4*/ 	.word	0x00011590


	//   ....[33]....
        /*03d8*/ 	.word	0x000115d0


	//   ....[34]....
        /*03dc*/ 	.word	0x00011640


	//   ....[35]....
        /*03e0*/ 	.word	0x00011710


	//   ....[36]....
        /*03e4*/ 	.word	0x00011740


	//   ....[37]....
        /*03e8*/ 	.word	0x00011750


	//   ....[38]....
        /*03ec*/ 	.word	0x000117b0


	//   ....[39]....
        /*03f0*/ 	.word	0x00011920


	//   ....[40]....
        /*03f4*/ 	.word	0x00014b40


	//   ....[41]....
        /*03f8*/ 	.word	0x00014b50


	//   ....[42]....
        /*03fc*/ 	.word	0x00014b60


	//   ....[43]....
        /*0400*/ 	.word	0x00014b80


	//   ....[44]....
        /*0404*/ 	.word	0x00014ba0


	//   ....[45]....
        /*0408*/ 	.word	0x00014bc0


	//   ....[46]....
        /*040c*/ 	.word	0x00015020


	//   ....[47]....
        /*0410*/ 	.word	0x00015130


	//   ....[48]....
        /*0414*/ 	.word	0x00016b90


	//   ....[49]....
        /*0418*/ 	.word	0x00016bd0


	//   ....[50]....
        /*041c*/ 	.word	0x00016c00


	//   ....[51]....
        /*0420*/ 	.word	0x00016c40


	//   ....[52]....
        /*0424*/ 	.word	0x00016cd0


	//   ....[53]....
        /*0428*/ 	.word	0x00016cf0


	//   ....[54]....
        /*042c*/ 	.word	0x00016e40


	//   ....[55]....
        /*0430*/ 	.word	0x00016e80


	//----- nvinfo : EIATTR_EXIT_INSTR_OFFSETS
	.align		4
.L_500:
        /*0434*/ 	.byte	0x04, 0x1c
        /*0436*/ 	.short	(.L_502 - .L_501)


	//   ....[0]....
.L_501:
        /*0438*/ 	.word	0x00000730


	//   ....[1]....
        /*043c*/ 	.word	0x00019060


	//   ....[2]....
        /*0440*/ 	.word	0x00019140


	//   ....[3]....
        /*0444*/ 	.word	0x00019160


	//   ....[4]....
        /*0448*/ 	.word	0x0001a220


	//   ....[5]....
        /*044c*/ 	.word	0x0001a2a0


	//----- nvinfo : EIATTR_CTAIDZ_USED
	.align		4
.L_502:
        /*0450*/ 	.byte	0x01, 0x04
	.zero		2


	//----- nvinfo : EIATTR_CRS_STACK_SIZE
	.align		4
        /*0454*/ 	.byte	0x04, 0x1e
        /*0456*/ 	.short	(.L_504 - .L_503)
.L_503:
        /*0458*/ 	.word	0x00000000
.L_504:


//--------------------- .nv.info._ZN5flash16flash_fwd_kernelI23Flash_fwd_kernel_traitsILi128ELi128ELi32ELi4ELb0ELb0EN7cutlass6half_tE19Flash_kernel_traitsILi128ELi128ELi32ELi4ES3_EELb1ELb1ELb0ELb0ELb0ELb0ELb0ELb1EEEvNS_16Flash_fwd_paramsE --------------------------
	.section	.nv.info._ZN5flash16flash_fwd_kernelI23Flash_fwd_kernel_traitsILi128ELi128ELi32ELi4ELb0ELb0EN7cutlass6half_tE19Flash_kernel_traitsILi128ELi128ELi32ELi4ES3_EELb1ELb1ELb0ELb0ELb0ELb0ELb0ELb1EEEvNS_16Flash_fwd_paramsE,"",@"SHT_CUDA_INFO"
	.sectionflags	@""
	.align	4


	//----- nvinfo : EIATTR_CUDA_API_VERSION
	.align		4
        /*0000*/ 	.byte	0x04, 0x37
        /*0002*/ 	.short	(.L_506 - .L_505)
.L_505:
        /*0004*/ 	.word	0x00000082


	//----- nvinfo : EIATTR_SW2861232_WAR
	.align		4
.L_506:
        /*0008*/ 	.byte	0x01, 0x35
	.zero		2


	//----- nvinfo : EIATTR_PARAM_CBANK
	.align		4
        /*000c*/ 	.byte	0x04, 0x0a
        /*000e*/ 	.short	(.L_508 - .L_507)
	.align		4
.L_507:
        /*0010*/ 	.word	index@(.nv.constant0._ZN5flash16flash_fwd_kernelI23Flash_fwd_kernel_traitsILi128ELi128ELi32ELi4ELb0ELb0EN7cutlass6half_tE19Flash_kernel_traitsILi128ELi128ELi32ELi4ES3_EELb1ELb1ELb0ELb0ELb0ELb0ELb0ELb1EEEvNS_16Flash_fwd_paramsE)
        /*0014*/ 	.short	0x0160
        /*0016*/ 	.short	0x01d0


	//----- nvinfo : EIATTR_CBANK_PARAM_SIZE
	.align		4
.L_508:
        /*0018*/ 	.byte	0x03, 0x19
        /*001a*/ 	.short	0x01d0


	//----- nvinfo : EIATTR_KPARAM_INFO
	.align		4
        /*001c*/ 	.byte	0x04, 0x17
        /*001e*/ 	.short	(.L_510 - .L_509)
.L_509:
        /*0020*/ 	.word	0x00000000
        /*0024*/ 	.short	0x0000
        /*0026*/ 	.short	0x0000
        /*0028*/ 	.byte	0x00, 0xf0, 0x41, 0x07


	//----- nvinfo : EIATTR_MAXREG_COUNT
	.align		4
.L_510:
        /*002c*/ 	.byte	0x03, 0x1b
        /*002e*/ 	.short	0x00ff


	//----- nvinfo : EIATTR_NUM_BARRIERS
	.align		4
        /*0030*/ 	.byte	0x02, 0x4c
        /*0032*/ 	.byte	0x01
	.zero		1


	//----- nvinfo : EIATTR_ANNOTATIONS
	.align		4
        /*0034*/ 	.byte	0x04, 0x55
        /*0036*/ 	.short	(.L_512 - .L_511)


	//   ....[0]....
.L_511:
        /* <DEDUP_REMOVED lines=136> */


	//----- nvinfo : EIATTR_MERCURY_ISA_VERSION
	.align		4
.L_512:
        /*08a8*/ 	.byte	0x03, 0x5f
        /*08aa*/ 	.short	0x0000


	//----- nvinfo : EIATTR_COOP_GROUP_MASK_REGIDS
	.align		4
        /*08ac*/ 	.byte	0x04, 0x29
        /*08ae*/ 	.short	(.L_514 - .L_513)


	//   ....[0]....
.L_513:
        /*08b0*/ 	.word	0xffffffff


	//   ....[1]....
        /*08b4*/ 	.word	0xffffffff


	//   ....[2]....
        /*08b8*/ 	.word	0xffffffff


	//   ....[3]....
        /*08bc*/ 	.word	0xffffffff


	//   ....[4]....
        /*08c0*/ 	.word	0xffffffff


	//   ....[5]....
        /*08c4*/ 	.word	0xffffffff


	//   ....[6]....
        /*08c8*/ 	.word	0xffffffff


	//   ....[7]....
        /*08cc*/ 	.word	0xffffffff


	//   ....[8]....
        /*08d0*/ 	.word	0xffffffff


	//   ....[9]....
        /*08d4*/ 	.word	0xffffffff


	//   ....[10]....
        /*08d8*/ 	.word	0xffffffff


	//   ....[11]....
        /*08dc*/ 	.word	0xffffffff


	//   ....[12]....
        /*08e0*/ 	.word	0xffffffff


	//   ....[13]....
        /*08e4*/ 	.word	0xffffffff


	//   ....[14]....
        /*08e8*/ 	.word	0xffffffff


	//   ....[15]....
        /*08ec*/ 	.word	0xffffffff


	//   ....[16]....
        /*08f0*/ 	.word	0xffffffff


	//   ....[17]....
        /*08f4*/ 	.word	0xffffffff


	//   ....[18]....
        /*08f8*/ 	.word	0xffffffff


	//   ....[19]....
        /*08fc*/ 	.word	0xffffffff


	//   ....[20]....
        /*0900*/ 	.word	0xffffffff


	//   ....[21]....
        /*0904*/ 	.word	0xffffffff


	//   ....[22]....
        /*0908*/ 	.word	0xffffffff


	//   ....[23]....
        /*090c*/ 	.word	0xffffffff


	//   ....[24]....
        /*0910*/ 	.word	0xffffffff


	//   ....[25]....
        /*0914*/ 	.word	0xffffffff


	//   ....[26]....
        /*0918*/ 	.word	0xffffffff


	//   ....[27]....
        /*091c*/ 	.word	0xffffffff


	//   ....[28]....
        /*0920*/ 	.word	0xffffffff


	//   ....[29]....
        /*0924*/ 	.word	0xffffffff


	//   ....[30]....
        /*0928*/ 	.word	0xffffffff


	//   ....[31]....
        /*092c*/ 	.word	0xffffffff


	//   ....[32]....
        /*0930*/ 	.word	0xffffffff


	//   ....[33]....
        /*0934*/ 	.word	0xffffffff


	//   ....[34]....
        /*0938*/ 	.word	0xffffffff


	//   ....[35]....
        /*093c*/ 	.word	0xffffffff


	//   ....[36]....
        /*0940*/ 	.word	0xffffffff


	//   ....[37]....
        /*0944*/ 	.word	0xffffffff


	//   ....[38]....
        /*0948*/ 	.word	0xffffffff


	//   ....[39]....
        /*094c*/ 	.word	0xffffffff


	//   ....[40]....
        /*0950*/ 	.word	0xffffffff


	//   ....[41]....
        /*0954*/ 	.word	0xffffffff


	//   ....[42]....
        /*0958*/ 	.word	0xffffffff


	//   ....[43]....
        /*095c*/ 	.word	0xffffffff


	//   ....[44]....
        /*0960*/ 	.word	0xffffffff


	//   ....[45]....
        /*0964*/ 	.word	0xffffffff


	//   ....[46]....
        /*0968*/ 	.word	0xffffffff


	//   ....[47]....
        /*096c*/ 	.word	0xffffffff


	//   ....[48]....
        /*0970*/ 	.word	0xffffffff


	//   ....[49]....
        /*0974*/ 	.word	0xffffffff


	//   ....[50]....
        /*0978*/ 	.word	0xffffffff


	//   ....[51]....
        /*097c*/ 	.word	0xffffffff


	//   ....[52]....
        /*0980*/ 	.word	0xffffffff


	//   ....[53]....
        /*0984*/ 	.word	0xffffffff


	//   ....[54]....
        /*0988*/ 	.word	0xffffffff


	//   ....[55]....
        /*098c*/ 	.word	0xffffffff


	//----- nvinfo : EIATTR_COOP_GROUP_INSTR_OFFSETS
	.align		4
.L_514:
        /*0990*/ 	.byte	0x04, 0x28
        /*0992*/ 	.short	(.L_516 - .L_515)


	//   ....[0]....
.L_515:
        /*0994*/ 	.word	0x00003b80


	//   ....[1]....
        /*0998*/ 	.word	0x00003d40


	//   ....[2]....
        /*099c*/ 	.word	0x00003d80


	//   ....[3]....
        /*09a0*/ 	.word	0x00003ed0


	//   ....[4]....
        /*09a4*/ 	.word	0x00003fd0


	//   ....[5]....
        /*09a8*/ 	.word	0x00004280


	//   ....[6]....
        /*09ac*/ 	.word	0x000042f0


	//   ....[7]....
        /*09b0*/ 	.word	0x00004490


	//   ....[8]....
        /*09b4*/ 	.word	0x00007580


	//   ....[9]....
        /*09b8*/ 	.word	0x000075a0


	//   ....[10]....
        /*09bc*/ 	.word	0x00007aa0


	//   ....[11]....
        /*09c0*/ 	.word	0x00007ac0


	//   ....[12]....
        /*09c4*/ 	.word	0x00008150


	//   ....[13]....
        /*09c8*/ 	.word	0x000081b0


	//   ....[14]....
        /*09cc*/ 	.word	0x000081d0


	//   ....[15]....
        /*09d0*/ 	.word	0x000081f0


	//   ....[16]....
        /*09d4*/ 	.word	0x0000c690


	//   ....[17]....
        /*09d8*/ 	.word	0x0000c6b0


	//   ....[18]....
        /*09dc*/ 	.word	0x0000ccb0


	//   ....[19]....
        /*09e0*/ 	.word	0x0000ccd0


	//   ....[20]....
        /*09e4*/ 	.word	0x0000d2f0


	//   ....[21]....
        /*09e8*/ 	.word	0x0000d3c0


	//   ....[22]....
        /*09ec*/ 	.word	0x0000d3d0


	//   ....[23]....
        /*09f0*/ 	.word	0x0000d3f0


	//   ....[24]....
        /*09f4*/ 	.word	0x00011a30


	//   ....[25]....
        /*09f8*/ 	.word	0x00011a70


	//   ....[26]....
        /*09fc*/ 	.word	0x00011fc0


	//   ....[27]....
        /*0a00*/ 	.word	0x00011fe0


	//   ....[28]....
        /*0a04*/ 	.word	0x00012570


	//   ....[29]....
        /*0a08*/ 	.word	0x00012640


	//   ....[30]....
        /*0a0c*/ 	.word	0x00012670


	//   ....[31]....
        /*0a10*/ 	.word	0x00012690


	//   ....[32]....
        /*0a14*/ 	.word	0x00016da0


	//   ....[33]....
        /*0a18*/ 	.word	0x00016ec0


	//   ....[34]....
        /*0a1c*/ 	.word	0x00016ef0


	//   ....[35]....
        /*0a20*/ 	.word	0x00016f00


	//   ....[36]....
        /*0a24*/ 	.word	0x00016fa0


	//   ....[37]....
        /*0a28*/ 	.word	0x00016fc0


	//   ....[38]....
        /*0a2c*/ 	.word	0x00017240


	//   ....[39]....
        /*0a30*/ 	.word	0x00017350


	//   ....[40]....
        /*0a34*/ 	.word	0x0001be20


	//   ....[41]....
        /*0a38*/ 	.word	0x0001be70


	//   ....[42]....
        /*0a3c*/ 	.word	0x0001beb0


	//   ....[43]....
        /*0a40*/ 	.word	0x0001bee0


	//   ....[44]....
        /*0a44*/ 	.word	0x0001bf00


	//   ....[45]....
        /*0a48*/ 	.word	0x0001c070


	//   ....[46]....
        /*0a4c*/ 	.word	0x0001c0b0


	//   ....[47]....
        /*0a50*/ 	.word	0x0001c100


	//   ....[48]....
        /*0a54*/ 	.word	0x0001f1e0


	//   ....[49]....
        /*0a58*/ 	.word	0x0001f220


	//   ....[50]....
        /*0a5c*/ 	.word	0x0001f250


	//   ....[51]....
        /*0a60*/ 	.word	0x0001f320


	//   ....[52]....
        /*0a64*/ 	.word	0x0001f350


	//   ....[53]....
        /*0a68*/ 	.word	0x0001f380


	//   ....[54]....
        /*0a6c*/ 	.word	0x0001f3b0


	//   ....[55]....
        /*0a70*/ 	.word	0x0001f4b0


	//----- nvinfo : EIATTR_EXIT_INSTR_OFFSETS
	.align		4
.L_516:
        /*0a74*/ 	.byte	0x04, 0x1c
        /*0a76*/ 	.short	(.L_518 - .L_517)


	//   ....[0]....
.L_517:
        /*0a78*/ 	.word	0x000006c0


	//   ....[1]....
        /*0a7c*/ 	.word	0x00021780


	//   ....[2]....
        /*0a80*/ 	.word	0x00021860


	//   ....[3]....
        /*0a84*/ 	.word	0x00021880


	//   ....[4]....
        /*0a88*/ 	.word	0x00022940


	//   ....[5]....
        /*0a8c*/ 	.word	0x000229c0


	//----- nvinfo : EIATTR_CTAIDZ_USED
	.align		4
.L_518:
        /*0a90*/ 	.byte	0x01, 0x04
	.zero		2


	//----- nvinfo : EIATTR_CRS_STACK_SIZE
	.align		4
        /*0a94*/ 	.byte	0x04, 0x1e
        /*0a96*/ 	.short	(.L_520 - .L_519)
.L_519:
        /*0a98*/ 	.word	0x00000000
.L_520:


//--------------------- .nv.info._ZN5flash16flash_fwd_kernelI23Flash_fwd_kernel_traitsILi128ELi128ELi32ELi4ELb0ELb0EN7cutlass6half_tE19Flash_kernel_traitsILi128ELi128ELi32ELi4ES3_EELb0ELb1ELb0ELb0ELb0ELb0ELb1ELb0EEEvNS_16Flash_fwd_paramsE --------------------------
	.section	.nv.info._ZN5flash16flash_fwd_kernelI23Flash_fwd_kernel_traitsILi128ELi128ELi32ELi4ELb0ELb0EN7cutlass6half_tE19Flash_kernel_traitsILi128ELi128ELi32ELi4ES3_EELb0ELb1ELb0ELb0ELb0ELb0ELb1ELb0EEEvNS_16Flash_fwd_paramsE,"",@"SHT_CUDA_INFO"
	.sectionflags	@""
	.align	4


	//----- nvinfo : EIATTR_CUDA_API_VERSION
	.align		4
        /*0000*/ 	.byte	0x04, 0x37
        /*0002*/ 	.short	(.L_522 - .L_521)
.L_521:
        /*0004*/ 	.word	0x00000082


	//----- nvinfo : EIATTR_SW2861232_WAR
	.align		4
.L_522:
        /*0008*/ 	.byte	0x01, 0x35
	.zero		2


	//----- nvinfo : EIATTR_PARAM_CBANK
	.align		4
        /*000c*/ 	.byte	0x04, 0x0a
        /*000e*/ 	.short	(.L_524 - .L_523)
	.align		4
.L_523:
        /*0010*/ 	.word	index@(.nv.constant0._ZN5flash16flash_fwd_kernelI23Flash_fwd_kernel_traitsILi128ELi128ELi32ELi4ELb0ELb0EN7cutlass6half_tE19Flash_kernel_traitsILi128ELi128ELi32ELi4ES3_EELb0ELb1ELb0ELb0ELb0ELb0ELb1ELb0EEEvNS_16Flash_fwd_paramsE)
        /*0014*/ 	.short	0x0160
        /*0016*/ 	.short	0x01d0


	//----- nvinfo : EIATTR_CBANK_PARAM_SIZE
	.align		4
.L_524:
        /*0018*/ 	.byte	0x03, 0x19
        /*001a*/ 	.short	0x01d0


	//----- nvinfo : EIATTR_KPARAM_INFO
	.align		4
        /*001c*/ 	.byte	0x04, 0x17
        /*001e*/ 	.short	(.L_526 - .L_525)
.L_525:
        /*0020*/ 	.word	0x00000000
        /*0024*/ 	.short	0x0000
        /*0026*/ 	.short	0x0000
        /*0028*/ 	.byte	0x00, 0xf0, 0x41, 0x07


	//----- nvinfo : EIATTR_MAXREG_COUNT
	.align		4
.L_526:
        /*002c*/ 	.byte	0x03, 0x1b
        /*002e*/ 	.short	0x00ff


	//----- nvinfo : EIATTR_NUM_BARRIERS
	.align		4
        /*0030*/ 	.byte	0x02, 0x4c
        /*0032*/ 	.byte	0x01
	.zero		1


	//----- nvinfo : EIATTR_ANNOTATIONS
	.align		4
        /*0034*/ 	.byte	0x04, 0x55
        /*0036*/ 	.short	(.L_528 - .L_527)


	//   ....[0]....
.L_527:
        /* <DEDUP_REMOVED lines=24> */


	//----- nvinfo : EIATTR_MERCURY_ISA_VERSION
	.align		4
.L_528:
        /*01a8*/ 	.byte	0x03, 0x5f
        /*01aa*/ 	.short	0x0000


	//----- nvinfo : EIATTR_COOP_GROUP_MASK_REGIDS
	.align		4
        /*01ac*/ 	.byte	0x04, 0x29
        /*01ae*/ 	.short	(.L_530 - .L_529)


	//   ....[0]....
.L_529:
        /*01b0*/ 	.word	0xffffffff


	//   ....[1]....
        /*01b4*/ 	.word	0xffffffff


	//   ....[2]....
        /*01b8*/ 	.word	0xffffffff


	//   ....[3]....
        /*01bc*/ 	.word	0xffffffff


	//   ....[4]....
        /*01c0*/ 	.word	0xffffffff


	//   ....[5]....
        /*01c4*/ 	.word	0xffffffff


	//   ....[6]....
        /*01c8*/ 	.word	0xffffffff


	//   ....[7]....
        /*01cc*/ 	.word	0xffffffff


	//   ....[8]....
        /*01d0*/ 	.word	0xffffffff


	//   ....[9]....
        /*01d4*/ 	.word	0xffffffff


	//   ....[10]....
        /*01d8*/ 	.word	0xffffffff


	//   ....[11]....
        /*01dc*/ 	.word	0xffffffff


	//   ....[12]....
        /*01e0*/ 	.word	0xffffffff


	//   ....[13]....
        /*01e4*/ 	.word	0xffffffff


	//   ....[14]....
        /*01e8*/ 	.word	0xffffffff


	//   ....[15]....
        /*01ec*/ 	.word	0xffffffff


	//   ....[16]....
        /*01f0*/ 	.word	0xffffffff


	//   ....[17]....
        /*01f4*/ 	.word	0xffffffff


	//   ....[18]....
        /*01f8*/ 	.word	0xffffffff


	//   ....[19]....
        /*01fc*/ 	.word	0xffffffff


	//   ....[20]....
        /*0200*/ 	.word	0xffffffff


	//   ....[21]....
        /*0204*/ 	.word	0xffffffff


	//   ....[22]....
        /*0208*/ 	.word	0xffffffff


	//   ....[23]....
        /*020c*/ 	.word	0xffffffff


	//   ....[24]....
        /*0210*/ 	.word	0xffffffff


	//   ....[25]....
        /*0214*/ 	.word	0xffffffff


	//   ....[26]....
        /*0218*/ 	.word	0xffffffff


	//   ....[27]....
        /*021c*/ 	.word	0xffffffff


	//   ....[28]....
        /*0220*/ 	.word	0xffffffff


	//   ....[29]....
        /*0224*/ 	.word	0xffffffff


	//   ....[30]....
        /*0228*/ 	.word	0xffffffff


	//   ....[31]....
        /*022c*/ 	.word	0xffffffff


	//   ....[32]....
        /*0230*/ 	.word	0xffffffff


	//   ....[33]....
        /*0234*/ 	.word	0xffffffff


	//   ....[34]....
        /*0238*/ 	.word	0xffffffff


	//   ....[35]....
        /*023c*/ 	.word	0xffffffff


	//   ....[36]....
        /*0240*/ 	.word	0xffffffff


	//   ....[37]....
        /*0244*/ 	.word	0xffffffff


	//   ....[38]....
        /*0248*/ 	.word	0xffffffff


	//   ....[39]....
        /*024c*/ 	.word	0xffffffff


	//   ....[40]....
        /*0250*/ 	.word	0xffffffff


	//   ....[41]....
        /*0254*/ 	.word	0xffffffff


	//   ....[42]....
        /*0258*/ 	.word	0xffffffff


	//   ....[43]....
        /*025c*/ 	.word	0xffffffff


	//   ....[44]....
        /*0260*/ 	.word	0xffffffff


	//   ....[45]....
        /*0264*/ 	.word	0xffffffff


	//   ....[46]....
        /*0268*/ 	.word	0xffffffff


	//   ....[47]....
        /*026c*/ 	.word	0xffffffff


	//   ....[48]....
        /*0270*/ 	.word	0xffffffff


	//   ....[49]....
        /*0274*/ 	.word	0xffffffff


	//   ....[50]....
        /*0278*/ 	.word	0xffffffff


	//   ....[51]....
        /*027c*/ 	.word	0xffffffff


	//   ....[52]....
        /*0280*/ 	.word	0xffffffff


	//   ....[53]....
        /*0284*/ 	.word	0xffffffff


	//   ....[54]....
        /*0288*/ 	.word	0xffffffff


	//   ....[55]....
        /*028c*/ 	.word	0xffffffff


	//----- nvinfo : EIATTR_COOP_GROUP_INSTR_OFFSETS
	.align		4
.L_530:
        /*0290*/ 	.byte	0x04, 0x28
        /*0292*/ 	.short	(.L_532 - .L_531)


	//   ....[0]....
.L_531:
        /*0294*/ 	.word	0x00003910


	//   ....[1]....
        /*0298*/ 	.word	0x000039c0


	//   ....[2]....
        /*029c*/ 	.word	0x000039d0


	//   ....[3]....
        /*02a0*/ 	.word	0x00003a50


	//   ....[4]....
        /*02a4*/ 	.word	0x00003db0


	//   ....[5]....
        /*02a8*/ 	.word	0x00003e70


	//   ....[6]....
        /*02ac*/ 	.word	0x00003ea0


	//   ....[7]....
        /*02b0*/ 	.word	0x00003f60


	//   ....[8]....
        /*02b4*/ 	.word	0x00005d10


	//   ....[9]....
        /*02b8*/ 	.word	0x00005de0


	//   ....[10]....
        /*02bc*/ 	.word	0x00005df0


	//   ....[11]....
        /*02c0*/ 	.word	0x00005e00


	//   ....[12]....
        /*02c4*/ 	.word	0x00005e70


	//   ....[13]....
        /*02c8*/ 	.word	0x00005ed0


	//   ....[14]....
        /*02cc*/ 	.word	0x00005f10


	//   ....[15]....
        /*02d0*/ 	.word	0x00005fb0


	//   ....[16]....
        /*02d4*/ 	.word	0x000087c0


	//   ....[17]....
        /*02d8*/ 	.word	0x00008960


	//   ....[18]....
        /*02dc*/ 	.word	0x00008990


	//   ....[19]....
        /*02e0*/ 	.word	0x00008b60


	//   ....[20]....
        /*02e4*/ 	.word	0x00008c20


	//   ....[21]....
        /*02e8*/ 	.word	0x00008c80


	//   ....[22]....
        /*02ec*/ 	.word	0x00008d50


	//   ....[23]....
        /*02f0*/ 	.word	0x00008df0


	//   ....[24]....
        /*02f4*/ 	.word	0x0000b720


	//   ....[25]....
        /*02f8*/ 	.word	0x0000b8c0


	//   ....[26]....
        /*02fc*/ 	.word	0x0000b9f0


	//   ....[27]....
        /*0300*/ 	.word	0x0000bbb0


	//   ....[28]....
        /*0304*/ 	.word	0x0000bbf0


	//   ....[29]....
        /*0308*/ 	.word	0x0000bc40


	//   ....[30]....
        /*030c*/ 	.word	0x0000bce0


	//   ....[31]....
        /*0310*/ 	.word	0x0000bd30


	//   ....[32]....
        /*0314*/ 	.word	0x0000e970


	//   ....[33]....
        /*0318*/ 	.word	0x0000e9c0


	//   ....[34]....
        /*031c*/ 	.word	0x0000e9e0


	//   ....[35]....
        /*0320*/ 	.word	0x0000ea00


	//   ....[36]....
        /*0324*/ 	.word	0x0000ee20


	//   ....[37]....
        /*0328*/ 	.word	0x0000ef60


	//   ....[38]....
        /*032c*/ 	.word	0x0000efb0


	//   ....[39]....
        /*0330*/ 	.word	0x0000f330


	//   ....[40]....
        /*0334*/ 	.word	0x000113b0


	//   ....[41]....
        /*0338*/ 	.word	0x000114a0


	//   ....[42]....
        /*033c*/ 	.word	0x000114e0


	//   ....[43]....
        /*0340*/ 	.word	0x000114f0


	//   ....[44]....
        /*0344*/ 	.word	0x00011500


	//   ....[45]....
        /*0348*/ 	.word	0x00011530


	//   ....[46]....
        /*034c*/ 	.word	0x00011580


	//   ....[47]....
        /*0350*/ 	.word	0x000115b0


	//   ....[48]....
        /*0354*/ 	.word	0x00012b80


	//   ....[49]....
        /*0358*/ 	.word	0x00012b90


	//   ....[50]....
        /*035c*/ 	.word	0x00012ba0


	//   ....[51]....
        /*0360*/ 	.word	0x00012bd0


	//   ....[52]....
        /*0364*/ 	.word	0x00012bf0


	//   ....[53]....
        /*0368*/ 	.word	0x00012c10


	//   ....[54]....
        /*036c*/ 	.word	0x00012c30


	//   ....[55]....
        /*0370*/ 	.word	0x00012c90


	//----- nvinfo : EIATTR_EXIT_INSTR_OFFSETS
	.align		4
.L_532:
        /*0374*/ 	.byte	0x04, 0x1c
        /*0376*/ 	.short	(.L_534 - .L_533)


	//   ....[0]....
.L_533:
        /*0378*/ 	.word	0x000002f0


	//   ....[1]....
        /*037c*/ 	.word	0x00014f60


	//   ....[2]....
        /*0380*/ 	.word	0x00015040


	//   ....[3]....
        /*0384*/ 	.word	0x00015060


	//   ....[4]....
        /*0388*/ 	.word	0x000160c0


	//   ....[5]....
        /*038c*/ 	.word	0x00016140


	//----- nvinfo : EIATTR_CTAIDZ_USED
	.align		4
.L_534:
        /*0390*/ 	.byte	0x01, 0x04
	.zero		2


	//----- nvinfo : EIATTR_CRS_STACK_SIZE
	.align		4
        /*0394*/ 	.byte	0x04, 0x1e
        /*0396*/ 	.short	(.L_536 - .L_535)
.L_535:
        /*0398*/ 	.word	0x00000000
.L_536:


//--------------------- .nv.info._ZN5flash16flash_fwd_kernelI23Flash_fwd_kernel_traitsILi128ELi128ELi32ELi4ELb0ELb0EN7cutlass6half_tE19Flash_kernel_traitsILi128ELi128ELi32ELi4ES3_EELb1ELb1ELb0ELb1ELb0ELb0ELb0ELb1EEEvNS_16Flash_fwd_paramsE --------------------------
	.section	.nv.info._ZN5flash16flash_fwd_kernelI23Flash_fwd_kernel_traitsILi128ELi128ELi32ELi4ELb0ELb0EN7cutlass6half_tE19Flash_kernel_traitsILi128ELi128ELi32ELi4ES3_EELb1ELb1ELb0ELb1ELb0ELb0ELb0ELb1EEEvNS_16Flash_fwd_paramsE,"",@"SHT_CUDA_INFO"
	.sectionflags	@""
	.align	4


	//----- nvinfo : EIATTR_CUDA_API_VERSION
	.align		4
        /*0000*/ 	.byte	0x04, 0x37
        /*0002*/ 	.short	(.L_538 - .L_537)
.L_537:
        /*0004*/ 	.word	0x00000082


	//----- nvinfo : EIATTR_SW2861232_WAR
	.align		4
.L_538:
        /*0008*/ 	.byte	0x01, 0x35
	.zero		2


	//----- nvinfo : EIATTR_PARAM_CBANK
	.align		4
        /*000c*/ 	.byte	0x04, 0x0a
        /*000e*/ 	.short	(.L_540 - .L_539)
	.align		4
.L_539:
        /*0010*/ 	.word	index@(.nv.constant0._ZN5flash16flash_fwd_kernelI23Flash_fwd_kernel_traitsILi128ELi128ELi32ELi4ELb0ELb0EN7cutlass6half_tE19Flash_kernel_traitsILi128ELi128ELi32ELi4ES3_EELb1ELb1ELb0ELb1ELb0ELb0ELb0ELb1EEEvNS_16Flash_fwd_paramsE)
        /*0014*/ 	.short	0x0160
        /*0016*/ 	.short	0x01d0


	//----- nvinfo : EIATTR_CBANK_PARAM_SIZE
	.align		4
.L_540:
        /*0018*/ 	.byte	0x03, 0x19
        /*001a*/ 	.short	0x01d0


	//----- nvinfo : EIATTR_KPARAM_INFO
	.align		4
        /*001c*/ 	.byte	0x04, 0x17
        /*001e*/ 	.short	(.L_542 - .L_541)
.L_541:
        /*0020*/ 	.word	0x00000000
        /*0024*/ 	.short	0x0000
        /*0026*/ 	.short	0x0000
        /*0028*/ 	.byte	0x00, 0xf0, 0x41, 0x07


	//----- nvinfo : EIATTR_MAXREG_COUNT
	.align		4
.L_542:
        /*002c*/ 	.byte	0x03, 0x1b
        /*002e*/ 	.short	0x00ff


	//----- nvinfo : EIATTR_NUM_BARRIERS
	.align		4
        /*0030*/ 	.byte	0x02, 0x4c
        /*0032*/ 	.byte	0x01
	.zero		1


	//----- nvinfo : EIATTR_ANNOTATIONS
	.align		4
        /*0034*/ 	.byte	0x04, 0x55
        /*0036*/ 	.short	(.L_544 - .L_543)


	//   ....[0]....
.L_543:
        /* <DEDUP_REMOVED lines=132> */


	//----- nvinfo : EIATTR_MERCURY_ISA_VERSION
	.align		4
.L_544:
        /*0868*/ 	.byte	0x03, 0x5f
        /*086a*/ 	.short	0x0000


	//----- nvinfo : EIATTR_COOP_GROUP_MASK_REGIDS
	.align		4
        /*086c*/ 	.byte	0x04, 0x29
        /*086e*/ 	.short	(.L_546 - .L_545)


	//   ....[0]....
.L_545:
        /*0870*/ 	.word	0xffffffff


	//   ....[1]....
        /*0874*/ 	.word	0xffffffff


	//   ....[2]....
        /*0878*/ 	.word	0xffffffff


	//   ....[3]....
        /*087c*/ 	.word	0xffffffff


	//   ....[4]....
        /*0880*/ 	.word	0xffffffff


	//   ....[5]....
        /*0884*/ 	.word	0xffffffff


	//   ....[6]....
        /*0888*/ 	.word	0xffffffff


	//   ....[7]....
        /*088c*/ 	.word	0xffffffff


	//   ....[8]....
        /*0890*/ 	.word	0xffffffff


	//   ....[9]....
        /*0894*/ 	.word	0xffffffff


	//   ....[10]....
        /*0898*/ 	.word	0xffffffff


	//   ....[11]....
        /*089c*/ 	.word	0xffffffff


	//   ....[12]....
        /*08a0*/ 	.word	0xffffffff


	//   ....[13]....
        /*08a4*/ 	.word	0xffffffff


	//   ....[14]....
        /*08a8*/ 	.word	0xffffffff


	//   ....[15]....
        /*08ac*/ 	.word	0xffffffff


	//   ....[16]....
        /*08b0*/ 	.word	0xffffffff


	//   ....[17]....
        /*08b4*/ 	.word	0xffffffff


	//   ....[18]....
        /*08b8*/ 	.word	0xffffffff


	//   ....[19]....
        /*08bc*/ 	.word	0xffffffff


	//   ....[20]....
        /*08c0*/ 	.word	0xffffffff


	//   ....[21]....
        /*08c4*/ 	.word	0xffffffff


	//   ....[22]....
        /*08c8*/ 	.word	0xffffffff


	//   ....[23]....
        /*08cc*/ 	.word	0xffffffff


	//   ....[24]....
        /*08d0*/ 	.word	0xffffffff


	//   ....[25]....
        /*08d4*/ 	.word	0xffffffff


	//   ....[26]....
        /*08d8*/ 	.word	0xffffffff


	//   ....[27]....
        /*08dc*/ 	.word	0xffffffff


	//   ....[28]....
        /*08e0*/ 	.word	0xffffffff


	//   ....[29]....
        /*08e4*/ 	.word	0xffffffff


	//   ....[30]....
        /*08e8*/ 	.word	0xffffffff


	//   ....[31]....
        /*08ec*/ 	.word	0xffffffff


	//   ....[32]....
        /*08f0*/ 	.word	0xffffffff


	//   ....[33]....
        /*08f4*/ 	.word	0xffffffff


	//   ....[34]....
        /*08f8*/ 	.word	0xffffffff


	//   ....[35]....
        /*08fc*/ 	.word	0xffffffff


	//   ....[36]....
        /*0900*/ 	.word	0xffffffff


	//   ....[37]....
        /*0904*/ 	.word	0xffffffff


	//   ....[38]....
        /*0908*/ 	.word	0xffffffff


	//   ....[39]....
        /*090c*/ 	.word	0xffffffff


	//   ....[40]....
        /*0910*/ 	.word	0xffffffff


	//   ....[41]....
        /*0914*/ 	.word	0xffffffff


	//   ....[42]....
        /*0918*/ 	.word	0xffffffff


	//   ....[43]....
        /*091c*/ 	.word	0xffffffff


	//   ....[44]....
        /*0920*/ 	.word	0xffffffff


	//   ....[45]....
        /*0924*/ 	.word	0xffffffff


	//   ....[46]....
        /*0928*/ 	.word	0xffffffff


	//   ....[47]....
        /*092c*/ 	.word	0xffffffff


	//   ....[48]....
        /*0930*/ 	.word	0xffffffff


	//   ....[49]....
        /*0934*/ 	.word	0xffffffff


	//   ....[50]....
        /*0938*/ 	.word	0xffffffff


	//   ....[51]....
        /*093c*/ 	.word	0xffffffff


	//   ....[52]....
        /*0940*/ 	.word	0xffffffff


	//   ....[53]....
        /*0944*/ 	.word	0xffffffff


	//   ....[54]....
        /*0948*/ 	.word	0xffffffff


	//   ....[55]....
        /*094c*/ 	.word	0xffffffff


	//----- nvinfo : EIATTR_COOP_GROUP_INSTR_OFFSETS
	.align		4
.L_546:
        /*0950*/ 	.byte	0x04, 0x28
        /*0952*/ 	.short	(.L_548 - .L_547)


	//   ....[0]....
.L_547:
        /*0954*/ 	.word	0x00003f30


	//   ....[1]....
        /*0958*/ 	.word	0x00003f70


	//   ....[2]....
        /*095c*/ 	.word	0x00004090


	//   ....[3]....
        /*0960*/ 	.word	0x000040b0


	//   ....[4]....
        /*0964*/ 	.word	0x00004190


	//   ....[5]....
        /*0968*/ 	.word	0x000041c0


	//   ....[6]....
        /*096c*/ 	.word	0x000042a0


	//   ....[7]....
        /*0970*/ 	.word	0x00004590


	//   ....[8]....
        /*0974*/ 	.word	0x00007f60


	//   ....[9]....
        /*0978*/ 	.word	0x00007fa0


	//   ....[10]....
        /*097c*/ 	.word	0x00008050


	//   ....[11]....
        /*0980*/ 	.word	0x00008090


	//   ....[12]....
        /*0984*/ 	.word	0x000080a0


	//   ....[13]....
        /*0988*/ 	.word	0x000080b0


	//   ....[14]....
        /*098c*/ 	.word	0x000080d0


	//   ....[15]....
        /*0990*/ 	.word	0x000080f0


	//   ....[16]....
        /*0994*/ 	.word	0x0000d150


	//   ....[17]....
        /*0998*/ 	.word	0x0000d250


	//   ....[18]....
        /*099c*/ 	.word	0x0000d290


	//   ....[19]....
        /*09a0*/ 	.word	0x0000d2a0


	//   ....[20]....
        /*09a4*/ 	.word	0x0000d2b0


	//   ....[21]....
        /*09a8*/ 	.word	0x0000d2d0


	//   ....[22]....
        /*09ac*/ 	.word	0x0000d2f0


	//   ....[23]....
        /*09b0*/ 	.word	0x0000d320


	//   ....[24]....
        /*09b4*/ 	.word	0x00012400


	//   ....[25]....
        /*09b8*/ 	.word	0x00012550


	//   ....[26]....
        /*09bc*/ 	.word	0x000125a0


	//   ....[27]....
        /*09c0*/ 	.word	0x000125b0


	//   ....[28]....
        /*09c4*/ 	.word	0x000125c0


	//   ....[29]....
        /*09c8*/ 	.word	0x00012600


	//   ....[30]....
        /*09cc*/ 	.word	0x00012660


	//   ....[31]....
        /*09d0*/ 	.word	0x00012670


	//   ....[32]....
        /*09d4*/ 	.word	0x000175a0


	//   ....[33]....
        /*09d8*/ 	.word	0x000175c0


	//   ....[34]....
        /*09dc*/ 	.word	0x00017630


	//   ....[35]....
        /*09e0*/ 	.word	0x000176f0


	//   ....[36]....
        /*09e4*/ 	.word	0x000177f0


	//   ....[37]....
        /*09e8*/ 	.word	0x00017850


	//   ....[38]....
        /*09ec*/ 	.word	0x00017940


	//   ....[39]....
        /*09f0*/ 	.word	0x00017a00


	//   ....[40]....
        /*09f4*/ 	.word	0x0001c820


	//   ....[41]....
        /*09f8*/ 	.word	0x0001c8a0


	//   ....[42]....
        /*09fc*/ 	.word	0x0001c9a0


	//   ....[43]....
        /*0a00*/ 	.word	0x0001ca00


	//   ....[44]....
        /*0a04*/ 	.word	0x0001ca50


	//   ....[45]....
        /*0a08*/ 	.word	0x0001cab0


	//   ....[46]....
        /*0a0c*/ 	.word	0x0001cb20


	//   ....[47]....
        /*0a10*/ 	.word	0x0001cd70


	//   ....[48]....
        /*0a14*/ 	.word	0x0001fc10


	//   ....[49]....
        /*0a18*/ 	.word	0x0001fc50


	//   ....[50]....
        /*0a1c*/ 	.word	0x0001fc80


	//   ....[51]....
        /*0a20*/ 	.word	0x0001fd30


	//   ....[52]....
        /*0a24*/ 	.word	0x0001fd70


	//   ....[53]....
        /*0a28*/ 	.word	0x0001fda0


	//   ....[54]....
        /*0a2c*/ 	.word	0x0001fde0


	//   ....[55]....
        /*0a30*/ 	.word	0x0001fea0


	//----- nvinfo : EIATTR_EXIT_INSTR_OFFSETS
	.align		4
.L_548:
        /*0a34*/ 	.byte	0x04, 0x1c
        /*0a36*/ 	.short	(.L_550 - .L_549)


	//   ....[0]....
.L_549:
        /*0a38*/ 	.word	0x000006c0


	//   ....[1]....
        /*0a3c*/ 	.word	0x000221b0


	//   ....[2]....
        /*0a40*/ 	.word	0x00022290


	//   ....[3]....
        /*0a44*/ 	.word	0x000222b0


	//   ....[4]....
        /*0a48*/ 	.word	0x00023370


	//   ....[5]....
        /*0a4c*/ 	.word	0x000233f0


	//----- nvinfo : EIATTR_CTAIDZ_USED
	.align		4
.L_550:
        /*0a50*/ 	.byte	0x01, 0x04
	.zero		2


	//----- nvinfo : EIATTR_CRS_STACK_SIZE
	.align		4
        /*0a54*/ 	.byte	0x04, 0x1e
        /*0a56*/ 	.short	(.L_552 - .L_551)
.L_551:
        /*0a58*/ 	.word	0x00000000
.L_552:


//--------------------- .nv.info._ZN5flash16flash_fwd_kernelI23Flash_fwd_kernel_traitsILi128ELi128ELi32ELi4ELb0ELb0EN7cutlass6half_tE19Flash_kernel_traitsILi128ELi128ELi32ELi4ES3_EELb0ELb1ELb0ELb1ELb0ELb0ELb1ELb0EEEvNS_16Flash_fwd_paramsE --------------------------
	.section	.nv.info._ZN5flash16flash_fwd_kernelI23Flash_fwd_kernel_traitsILi128ELi128ELi32ELi4ELb0ELb0EN7cutlass6half_tE19Flash_kernel_traitsILi128ELi128ELi32ELi4ES3_EELb0ELb1ELb0ELb1ELb0ELb0ELb1ELb0EEEvNS_16Flash_fwd_paramsE,"",@"SHT_CUDA_INFO"
	.sectionflags	@""
	.align	4


	//----- nvinfo : EIATTR_CUDA_API_VERSION
	.align		4
        /*0000*/ 	.byte	0x04, 0x37
        /*0002*/ 	.short	(.L_554 - .L_553)
.L_553:
        /*0004*/ 	.word	0x00000082


	//----- nvinfo : EIATTR_SW2861232_WAR
	.align		4
.L_554:
        /*0008*/ 	.byte	0x01, 0x35
	.zero		2


	//----- nvinfo : EIATTR_PARAM_CBANK
	.align		4
        /*000c*/ 	.byte	0x04, 0x0a
        /*000e*/ 	.short	(.L_556 - .L_555)
	.align		4
.L_555:
        /*0010*/ 	.word	index@(.nv.constant0._ZN5flash16flash_fwd_kernelI23Flash_fwd_kernel_traitsILi128ELi128ELi32ELi4ELb0ELb0EN7cutlass6half_tE19Flash_kernel_traitsILi128ELi128ELi32ELi4ES3_EELb0ELb1ELb0ELb1ELb0ELb0ELb1ELb0EEEvNS_16Flash_fwd_paramsE)
        /*0014*/ 	.short	0x0160
        /*0016*/ 	.short	0x01d0


	//----- nvinfo : EIATTR_CBANK_PARAM_SIZE
	.align		4
.L_556:
        /*0018*/ 	.byte	0x03, 0x19
        /*001a*/ 	.short	0x01d0


	//----- nvinfo : EIATTR_KPARAM_INFO
	.align		4
        /*001c*/ 	.byte	0x04, 0x17
        /*001e*/ 	.short	(.L_558 - .L_557)
.L_557:
        /*0020*/ 	.word	0x00000000
        /*0024*/ 	.short	0x0000
        /*0026*/ 	.short	0x0000
        /*0028*/ 	.byte	0x00, 0xf0, 0x41, 0x07


	//----- nvinfo : EIATTR_MAXREG_COUNT
	.align		4
.L_558:
        /*002c*/ 	.byte	0x03, 0x1b
        /*002e*/ 	.short	0x00ff


	//----- nvinfo : EIATTR_NUM_BARRIERS
	.align		4
        /*0030*/ 	.byte	0x02, 0x4c
        /*0032*/ 	.byte	0x01
	.zero		1


	//----- nvinfo : EIATTR_ANNOTATIONS
	.align		4
        /*0034*/ 	.byte	0x04, 0x55
        /*0036*/ 	.short	(.L_560 - .L_559)


	//   ....[0]....
.L_559:
        /* <DEDUP_REMOVED lines=29> */


	//----- nvinfo : EIATTR_MERCURY_ISA_VERSION
	.align		4
.L_560:
        /*01f0*/ 	.byte	0x03, 0x5f
        /*01f2*/ 	.short	0x0000


	//----- nvinfo : EIATTR_COOP_GROUP_MASK_REGIDS
	.align		4
        /*01f4*/ 	.byte	0x04, 0x29
        /*01f6*/ 	.short	(.L_562 - .L_561)


	//   ....[0]....
.L_561:
        /*01f8*/ 	.word	0xffffffff


	//   ....[1]....
        /*01fc*/ 	.word	0xffffffff


	//   ....[2]....
        /*0200*/ 	.word	0xffffffff


	//   ....[3]....
        /*0204*/ 	.word	0xffffffff


	//   ....[4]....
        /*0208*/ 	.word	0xffffffff


	//   ....[5]....
        /*020c*/ 	.word	0xffffffff


	//   ....[6]....
        /*0210*/ 	.word	0xffffffff


	//   ....[7]....
        /*0214*/ 	.word	0xffffffff


	//   ....[8]....
        /*0218*/ 	.word	0xffffffff


	//   ....[9]....
        /*021c*/ 	.word	0xffffffff


	//   ....[10]....
        /*0220*/ 	.word	0xffffffff


	//   ....[11]....
        /*0224*/ 	.word	0xffffffff


	//   ....[12]....
        /*0228*/ 	.word	0xffffffff


	//   ....[13]....
        /*022c*/ 	.word	0xffffffff


	//   ....[14]....
        /*0230*/ 	.word	0xffffffff


	//   ....[15]....
        /*0234*/ 	.word	0xffffffff


	//   ....[16]....
        /*0238*/ 	.word	0xffffffff


	//   ....[17]....
        /*023c*/ 	.word	0xffffffff


	//   ....[18]....
        /*0240*/ 	.word	0xffffffff


	//   ....[19]....
        /*0244*/ 	.word	0xffffffff


	//   ....[20]....
        /*0248*/ 	.word	0xffffffff


	//   ....[21]....
        /*024c*/ 	.word	0xffffffff


	//   ....[22]....
        /*0250*/ 	.word	0xffffffff


	//   ....[23]....
        /*0254*/ 	.word	0xffffffff


	//   ....[24]....
        /*0258*/ 	.word	0xffffffff


	//   ....[25]....
        /*025c*/ 	.word	0xffffffff


	//   ....[26]....
        /*0260*/ 	.word	0xffffffff


	//   ....[27]....
        /*0264*/ 	.word	0xffffffff


	//   ....[28]....
        /*0268*/ 	.word	0xffffffff


	//   ....[29]....
        /*026c*/ 	.word	0xffffffff


	//   ....[30]....
        /*0270*/ 	.word	0xffffffff


	//   ....[31]....
        /*0274*/ 	.word	0xffffffff


	//   ....[32]....
        /*0278*/ 	.word	0xffffffff


	//   ....[33]....
        /*027c*/ 	.word	0xffffffff


	//   ....[34]....
        /*0280*/ 	.word	0xffffffff


	//   ....[35]....
        /*0284*/ 	.word	0xffffffff


	//   ....[36]....
        /*0288*/ 	.word	0xffffffff


	//   ....[37]....
        /*028c*/ 	.word	0xffffffff


	//   ....[38]....
        /*0290*/ 	.word	0xffffffff


	//   ....[39]....
        /*0294*/ 	.word	0xffffffff


	//   ....[40]....
        /*0298*/ 	.word	0xffffffff


	//   ....[41]....
        /*029c*/ 	.word	0xffffffff


	//   ....[42]....
        /*02a0*/ 	.word	0xffffffff


	//   ....[43]....
        /*02a4*/ 	.word	0xffffffff


	//   ....[44]....
        /*02a8*/ 	.word	0xffffffff


	//   ....[45]....
        /*02ac*/ 	.word	0xffffffff


	//   ....[46]....
        /*02b0*/ 	.word	0xffffffff


	//   ....[47]....
        /*02b4*/ 	.word	0xffffffff


	//   ....[48]....
        /*02b8*/ 	.word	0xffffffff


	//   ....[49]....
        /*02bc*/ 	.word	0xffffffff


	//   ....[50]....
        /*02c0*/ 	.word	0xffffffff


	//   ....[51]....
        /*02c4*/ 	.word	0xffffffff


	//   ....[52]....
        /*02c8*/ 	.word	0xffffffff


	//   ....[53]....
        /*02cc*/ 	.word	0xffffffff


	//   ....[54]....
        /*02d0*/ 	.word	0xffffffff


	//   ....[55]....
        /*02d4*/ 	.word	0xffffffff


	//----- nvinfo : EIATTR_COOP_GROUP_INSTR_OFFSETS
	.align		4
.L_562:
        /*02d8*/ 	.byte	0x04, 0x28
        /*02da*/ 	.short	(.L_564 - .L_563)


	//   ....[0]....
.L_563:
        /*02dc*/ 	.word	0x00003c20


	//   ....[1]....
        /*02e0*/ 	.word	0x00003c40


	//   ....[2]....
        /*02e4*/ 	.word	0x00003ce0


	//   ....[3]....
        /*02e8*/ 	.word	0x00003cf0


	//   ....[4]....
        /*02ec*/ 	.word	0x000040c0


	//   ....[5]....
        /*02f0*/ 	.word	0x00004180


	//   ....[6]....
        /*02f4*/ 	.word	0x000041b0


	//   ....[7]....
        /*02f8*/ 	.word	0x000042a0


	//   ....[8]....
        /*02fc*/ 	.word	0x00006330


	//   ....[9]....
        /*0300*/ 	.word	0x00006370


	//   ....[10]....
        /*0304*/ 	.word	0x00006400


	//   ....[11]....
        /*0308*/ 	.word	0x00006430


	//   ....[12]....
        /*030c*/ 	.word	0x00006440


	//   ....[13]....
        /*0310*/ 	.word	0x00006500


	//   ....[14]....
        /*0314*/ 	.word	0x00006540


	//   ....[15]....
        /*0318*/ 	.word	0x000065e0


	//   ....[16]....
        /*031c*/ 	.word	0x00009440


	//   ....[17]....
        /*0320*/ 	.word	0x00009480


	//   ....[18]....
        /*0324*/ 	.word	0x00009500


	//   ....[19]....
        /*0328*/ 	.word	0x00009540


	//   ....[20]....
        /*032c*/ 	.word	0x00009560


	//   ....[21]....
        /*0330*/ 	.word	0x000095f0


	//   ....[22]....
        /*0334*/ 	.word	0x00009610


	//   ....[23]....
        /*0338*/ 	.word	0x000096e0


	//   ....[24]....
        /*033c*/ 	.word	0x0000c5a0


	//   ....[25]....
        /*0340*/ 	.word	0x0000c5e0


	//   ....[26]....
        /*0344*/ 	.word	0x0000c670


	//   ....[27]....
        /*0348*/ 	.word	0x0000c6a0


	//   ....[28]....
        /*034c*/ 	.word	0x0000c6b0


	//   ....[29]....
        /*0350*/ 	.word	0x0000c770


	//   ....[30]....
        /*0354*/ 	.word	0x0000c7b0


	//   ....[31]....
        /*0358*/ 	.word	0x0000c850


	//   ....[32]....
        /*035c*/ 	.word	0x0000f6a0


	//   ....[33]....
        /*0360*/ 	.word	0x0000f6e0


	//   ....[34]....
        /*0364*/ 	.word	0x0000f760


	//   ....[35]....
        /*0368*/ 	.word	0x0000f7a0


	//   ....[36]....
        /*036c*/ 	.word	0x0000f7c0


	//   ....[37]....
        /*0370*/ 	.word	0x0000f810


	//   ....[38]....
        /*0374*/ 	.word	0x0000f8e0


	//   ....[39]....
        /*0378*/ 	.word	0x0000f8f0


	//   ....[40]....
        /*037c*/ 	.word	0x00012420


	//   ....[41]....
        /*0380*/ 	.word	0x000124a0


	//   ....[42]....
        /*0384*/ 	.word	0x000124d0


	//   ....[43]....
        /*0388*/ 	.word	0x00012500


	//   ....[44]....
        /*038c*/ 	.word	0x00012550


	//   ....[45]....
        /*0390*/ 	.word	0x00012580


	//   ....[46]....
        /*0394*/ 	.word	0x000125c0


	//   ....[47]....
        /*0398*/ 	.word	0x00012620


	//   ....[48]....
        /*039c*/ 	.word	0x00013bd0


	//   ....[49]....
        /*03a0*/ 	.word	0x00013be0


	//   ....[50]....
        /*03a4*/ 	.word	0x00013bf0


	//   ....[51]....
        /*03a8*/ 	.word	0x00013c10


	//   ....[52]....
        /*03ac*/ 	.word	0x00013c30


	//   ....[53]....
        /*03b0*/ 	.word	0x00013c60


	//   ....[54]....
        /*03b4*/ 	.word	0x00013ca0


	//   ....[55]....
        /*03b8*/ 	.word	0x00013cd0


	//----- nvinfo : EIATTR_EXIT_INSTR_OFFSETS
	.align		4
.L_564:
        /*03bc*/ 	.byte	0x04, 0x1c
        /*03be*/ 	.short	(.L_566 - .L_565)


	//   ....[0]....
.L_565:
        /*03c0*/ 	.word	0x000002f0


	//   ....[1]....
        /*03c4*/ 	.word	0x00016000


	//   ....[2]....
        /*03c8*/ 	.word	0x000160e0


	//   ....[3]....
        /*03cc*/ 	.word	0x00016100


	//   ....[4]....
        /*03d0*/ 	.word	0x00017160


	//   ....[5]....
        /*03d4*/ 	.word	0x000171e0


	//----- nvinfo : EIATTR_CTAIDZ_USED
	.align		4
.L_566:
        /*03d8*/ 	.byte	0x01, 0x04
	.zero		2


	//----- nvinfo : EIATTR_CRS_STACK_SIZE
	.align		4
        /*03dc*/ 	.byte	0x04, 0x1e
        /*03de*/ 	.short	(.L_568 - .L_567)
.L_567:
        /*03e0*/ 	.word	0x00000000
.L_568:


//--------------------- .nv.callgraph             --------------------------
	.section	.nv.callgraph,"",@"SHT_CUDA_CALLGRAPH"
	.align	4
	.sectionentsize	8
	.align		4
        /*0000*/ 	.word	0x00000000
	.align		4
        /*0004*/ 	.word	0xffffffff
	.align		4
        /*0008*/ 	.word	0x00000000
	.align		4
        /*000c*/ 	.word	0xfffffffe
	.align		4
        /*0010*/ 	.word	0x00000000
	.align		4
        /*0014*/ 	.word	0xfffffffd
	.align		4
        /*0018*/ 	.word	0x00000000
	.align		4
        /*001c*/ 	.word	0xfffffffc


//--------------------- .nv.rel.action            --------------------------
	.section	.nv.rel.action,"",@"SHT_CUDA_RELOCINFO"
	.align	8
	.sectionentsize	8
        /*0000*/ 	.byte	0x73, 0x00, 0x00, 0x00, 0x00, 0x00, 0x00, 0x00, 0x00, 0x00, 0x00, 0x11, 0x25, 0x00, 0x05, 0x36


//--------------------- .nv.constant4             --------------------------
	.section	.nv.constant4,"a",@progbits
	.align	8
	.align		8
.nv.constant4:
        /*0000*/ 	.dword	_ZN73_INTERNAL_4b58f01e_37_flash_fwd_hdim128_fp16_causal_sm80_cu_1d5d5cfe_28584cuda3std3__45__cpo5beginE
	.align		8
        /*0008*/ 	.dword	_ZN73_INTERNAL_4b58f01e_37_flash_fwd_hdim128_fp16_causal_sm80_cu_1d5d5cfe_28584cuda3std3__45__cpo3endE
	.align		8
        /*0010*/ 	.dword	_ZN73_INTERNAL_4b58f01e_37_flash_fwd_hdim128_fp16_causal_sm80_cu_1d5d5cfe_28584cuda3std3__45__cpo6cbeginE
	.align		8
        /*0018*/ 	.dword	_ZN73_INTERNAL_4b58f01e_37_flash_fwd_hdim128_fp16_causal_sm80_cu_1d5d5cfe_28584cuda3std3__45__cpo4cendE
	.align		8
        /*0020*/ 	.dword	_ZN73_INTERNAL_4b58f01e_37_flash_fwd_hdim128_fp16_causal_sm80_cu_1d5d5cfe_28584cuda3std3__475_GLOBAL__N__4b58f01e_37_flash_fwd_hdim128_fp16_causal_sm80_cu_1d5d5cfe_28586ignoreE
	.align		8
        /*0028*/ 	.dword	_ZN73_INTERNAL_4b58f01e_37_flash_fwd_hdim128_fp16_causal_sm80_cu_1d5d5cfe_28584cuda3std3__419piecewise_constructE
	.align		8
        /*0030*/ 	.dword	_ZN73_INTERNAL_4b58f01e_37_flash_fwd_hdim128_fp16_causal_sm80_cu_1d5d5cfe_28584cuda3std3__48in_placeE
	.align		8
        /*0038*/ 	.dword	_ZN73_INTERNAL_4b58f01e_37_flash_fwd_hdim128_fp16_causal_sm80_cu_1d5d5cfe_28584cuda3std6ranges3__45__cpo4swapE
	.align		8
        /*0040*/ 	.dword	_ZN73_INTERNAL_4b58f01e_37_flash_fwd_hdim128_fp16_causal_sm80_cu_1d5d5cfe_28584cuda3std6ranges3__45__cpo9iter_moveE
	.align		8
        /*0048*/ 	.dword	_ZN73_INTERNAL_4b58f01e_37_flash_fwd_hdim128_fp16_causal_sm80_cu_1d5d5cfe_28584cute7productE
	.align		8
        /*0050*/ 	.dword	_ZN73_INTERNAL_4b58f01e_37_flash_fwd_hdim128_fp16_causal_sm80_cu_1d5d5cfe_28584cute1_E


//--------------------- .nv.constant0._ZN5flash16flash_fwd_kernelI23Flash_fwd_kernel_traitsILi128ELi128ELi64ELi4ELb0ELb0EN7cutlass6half_tE19Flash_kernel_traitsILi128ELi128ELi64ELi4ES3_EELb0ELb1ELb0ELb0ELb1ELb1ELb0ELb0EEEvNS_16Flash_fwd_paramsE --------------------------
	.section	.nv.constant0._ZN5flash16flash_fwd_kernelI23Flash_fwd_kernel_traitsILi128ELi128ELi64ELi4ELb0ELb0EN7cutlass6half_tE19Flash_kernel_traitsILi128ELi128ELi64ELi4ES3_EELb0ELb1ELb0ELb0ELb1ELb1ELb0ELb0EEEvNS_16Flash_fwd_paramsE,"a",@progbits
	.sectionflags	@""
	.align	4
.nv.constant0._ZN5flash16flash_fwd_kernelI23Flash_fwd_kernel_traitsILi128ELi128ELi64ELi4ELb0ELb0EN7cutlass6half_tE19Flash_kernel_traitsILi128ELi128ELi64ELi4ES3_EELb0ELb1ELb0ELb0ELb1ELb1ELb0ELb0EEEvNS_16Flash_fwd_paramsE:
	.zero		816


//--------------------- .nv.constant0._ZN5flash16flash_fwd_kernelI23Flash_fwd_kernel_traitsILi128ELi128ELi64ELi4ELb0ELb0EN7cutlass6half_tE19Flash_kernel_traitsILi128ELi128ELi64ELi4ES3_EELb0ELb1ELb0ELb0ELb1ELb1ELb1ELb0EEEvNS_16Flash_fwd_paramsE --------------------------
	.section	.nv.constant0._ZN5flash16flash_fwd_kernelI23Flash_fwd_kernel_traitsILi128ELi128ELi64ELi4ELb0ELb0EN7cutlass6half_tE19Flash_kernel_traitsILi128ELi128ELi64ELi4ES3_EELb0ELb1ELb0ELb0ELb1ELb1ELb1ELb0EEEvNS_16Flash_fwd_paramsE,"a",@progbits
	.sectionflags	@""
	.align	4
.nv.constant0._ZN5flash16flash_fwd_kernelI23Flash_fwd_kernel_traitsILi128ELi128ELi64ELi4ELb0ELb0EN7cutlass6half_tE19Flash_kernel_traitsILi128ELi128ELi64ELi4ES3_EELb0ELb1ELb0ELb0ELb1ELb1ELb1ELb0EEEvNS_16Flash_fwd_paramsE:
	.zero		816


//--------------------- .nv.constant0._ZN5flash16flash_fwd_kernelI23Flash_fwd_kernel_traitsILi128ELi128ELi64ELi4ELb0ELb0EN7cutlass6half_tE19Flash_kernel_traitsILi128ELi128ELi64ELi4ES3_EELb0ELb1ELb0ELb0ELb0ELb1ELb0ELb0EEEvNS_16Flash_fwd_paramsE --------------------------
	.section	.nv.constant0._ZN5flash16flash_fwd_kernelI23Flash_fwd_kernel_traitsILi128ELi128ELi64ELi4ELb0ELb0EN7cutlass6half_tE19Flash_kernel_traitsILi128ELi128ELi64ELi4ES3_EELb0ELb1ELb0ELb0ELb0ELb1ELb0ELb0EEEvNS_16Flash_fwd_paramsE,"a",@progbits
	.sectionflags	@""
	.align	4
.nv.constant0._ZN5flash16flash_fwd_kernelI23Flash_fwd_kernel_traitsILi128ELi128ELi64ELi4ELb0ELb0EN7cutlass6half_tE19Flash_kernel_traitsILi128ELi128ELi64ELi4ES3_EELb0ELb1ELb0ELb0ELb0ELb1ELb0ELb0EEEvNS_16Flash_fwd_paramsE:
	.zero		816


//--------------------- .nv.constant0._ZN5flash16flash_fwd_kernelI23Flash_fwd_kernel_traitsILi128ELi128ELi64ELi4ELb0ELb0EN7cutlass6half_tE19Flash_kernel_traitsILi128ELi128ELi64ELi4ES3_EELb0ELb1ELb0ELb0ELb0ELb1ELb1ELb0EEEvNS_16Flash_fwd_paramsE --------------------------
	.section	.nv.constant0._ZN5flash16flash_fwd_kernelI23Flash_fwd_kernel_traitsILi128ELi128ELi64ELi4ELb0ELb0EN7cutlass6half_tE19Flash_kernel_traitsILi128ELi128ELi64ELi4ES3_EELb0ELb1ELb0ELb0ELb0ELb1ELb1ELb0EEEvNS_16Flash_fwd_paramsE,"a",@progbits
	.sectionflags	@""
	.align	4
.nv.constant0._ZN5flash16flash_fwd_kernelI23Flash_fwd_kernel_traitsILi128ELi128ELi64ELi4ELb0ELb0EN7cutlass6half_tE19Flash_kernel_traitsILi128ELi128ELi64ELi4ES3_EELb0ELb1ELb0ELb0ELb0ELb1ELb1ELb0EEEvNS_16Flash_fwd_paramsE:
	.zero		816


//--------------------- .nv.constant0._ZN5flash16flash_fwd_kernelI23Flash_fwd_kernel_traitsILi128ELi128ELi64ELi4ELb0ELb0EN7cutlass6half_tE19Flash_kernel_traitsILi128ELi128ELi64ELi4ES3_EELb0ELb1ELb0ELb0ELb0ELb0ELb0ELb0EEEvNS_16Flash_fwd_paramsE --------------------------
	.section	.nv.constant0._ZN5flash16flash_fwd_kernelI23Flash_fwd_kernel_traitsILi128ELi128ELi64ELi4ELb0ELb0EN7cutlass6half_tE19Flash_kernel_traitsILi128ELi128ELi64ELi4ES3_EELb0ELb1ELb0ELb0ELb0ELb0ELb0ELb0EEEvNS_16Flash_fwd_paramsE,"a",@progbits
	.sectionflags	@""
	.align	4
.nv.constant0._ZN5flash16flash_fwd_kernelI23Flash_fwd_kernel_traitsILi128ELi128ELi64ELi4ELb0ELb0EN7cutlass6half_tE19Flash_kernel_traitsILi128ELi128ELi64ELi4ES3_EELb0ELb1ELb0ELb0ELb0ELb0ELb0ELb0EEEvNS_16Flash_fwd_paramsE:
	.zero		816


//--------------------- .nv.constant0._ZN5flash16flash_fwd_kernelI23Flash_fwd_kernel_traitsILi128ELi128ELi64ELi4ELb0ELb0EN7cutlass6half_tE19Flash_kernel_traitsILi128ELi128ELi64ELi4ES3_EELb0ELb1ELb0ELb0ELb0ELb0ELb1ELb0EEEvNS_16Flash_fwd_paramsE --------------------------
	.section	.nv.constant0._ZN5flash16flash_fwd_kernelI23Flash_fwd_kernel_traitsILi128ELi128ELi64ELi4ELb0ELb0EN7cutlass6half_tE19Flash_kernel_traitsILi128ELi128ELi64ELi4ES3_EELb0ELb1ELb0ELb0ELb0ELb0ELb1ELb0EEEvNS_16Flash_fwd_paramsE,"a",@progbits
	.sectionflags	@""
	.align	4
.nv.constant0._ZN5flash16flash_fwd_kernelI23Flash_fwd_kernel_traitsILi128ELi128ELi64ELi4ELb0ELb0EN7cutlass6half_tE19Flash_kernel_traitsILi128ELi128ELi64ELi4ES3_EELb0ELb1ELb0ELb0ELb0ELb0ELb1ELb0EEEvNS_16Flash_fwd_paramsE:
	.zero		816


//--------------------- .nv.constant0._ZN5flash16flash_fwd_kernelI23Flash_fwd_kernel_traitsILi128ELi128ELi64ELi4ELb0ELb0EN7cutlass6half_tE19Flash_kernel_traitsILi128ELi128ELi64ELi4ES3_EELb0ELb1ELb0ELb1ELb0ELb0ELb0ELb0EEEvNS_16Flash_fwd_paramsE --------------------------
	.section	.nv.constant0._ZN5flash16flash_fwd_kernelI23Flash_fwd_kernel_traitsILi128ELi128ELi64ELi4ELb0ELb0EN7cutlass6half_tE19Flash_kernel_traitsILi128ELi128ELi64ELi4ES3_EELb0ELb1ELb0ELb1ELb0ELb0ELb0ELb0EEEvNS_16Flash_fwd_paramsE,"a",@progbits
	.sectionflags	@""
	.align	4
.nv.constant0._ZN5flash16flash_fwd_kernelI23Flash_fwd_kernel_traitsILi128ELi128ELi64ELi4ELb0ELb0EN7cutlass6half_tE19Flash_kernel_traitsILi128ELi128ELi64ELi4ES3_EELb0ELb1ELb0ELb1ELb0ELb0ELb0ELb0EEEvNS_16Flash_fwd_paramsE:
	.zero		816


//--------------------- .nv.constant0._ZN5flash16flash_fwd_kernelI23Flash_fwd_kernel_traitsILi128ELi128ELi64ELi4ELb0ELb0EN7cutlass6half_tE19Flash_kernel_traitsILi128ELi128ELi64ELi4ES3_EELb0ELb1ELb0ELb1ELb0ELb0ELb1ELb0EEEvNS_16Flash_fwd_paramsE --------------------------
	.section	.nv.constant0._ZN5flash16flash_fwd_kernelI23Flash_fwd_kernel_traitsILi128ELi128ELi64ELi4ELb0ELb0EN7cutlass6half_tE19Flash_kernel_traitsILi128ELi128ELi64ELi4ES3_EELb0ELb1ELb0ELb1ELb0ELb0ELb1ELb0EEEvNS_16Flash_fwd_paramsE,"a",@progbits
	.sectionflags	@""
	.align	4
.nv.constant0._ZN5flash16flash_fwd_kernelI23Flash_fwd_kernel_traitsILi128ELi128ELi64ELi4ELb0ELb0EN7cutlass6half_tE19Flash_kernel_traitsILi128ELi128ELi64ELi4ES3_EELb0ELb1ELb0ELb1ELb0ELb0ELb1ELb0EEEvNS_16Flash_fwd_paramsE:
	.zero		816


//--------------------- .nv.constant0._ZN5flash16flash_fwd_kernelI23Flash_fwd_kernel_traitsILi128ELi64ELi64ELi4ELb0ELb0EN7cutlass6half_tE19Flash_kernel_traitsILi128ELi64ELi64ELi4ES3_EELb0ELb1ELb0ELb0ELb1ELb1ELb0ELb0EEEvNS_16Flash_fwd_paramsE --------------------------
	.section	.nv.constant0._ZN5flash16flash_fwd_kernelI23Flash_fwd_kernel_traitsILi128ELi64ELi64ELi4ELb0ELb0EN7cutlass6half_tE19Flash_kernel_traitsILi128ELi64ELi64ELi4ES3_EELb0ELb1ELb0ELb0ELb1ELb1ELb0ELb0EEEvNS_16Flash_fwd_paramsE,"a",@progbits
	.sectionflags	@""
	.align	4
.nv.constant0._ZN5flash16flash_fwd_kernelI23Flash_fwd_kernel_traitsILi128ELi64ELi64ELi4ELb0ELb0EN7cutlass6half_tE19Flash_kernel_traitsILi128ELi64ELi64ELi4ES3_EELb0ELb1ELb0ELb0ELb1ELb1ELb0ELb0EEEvNS_16Flash_fwd_paramsE:
	.zero		816


//--------------------- .nv.constant0._ZN5flash16flash_fwd_kernelI23Flash_fwd_kernel_traitsILi128ELi64ELi64ELi4ELb0ELb0EN7cutlass6half_tE19Flash_kernel_traitsILi128ELi64ELi64ELi4ES3_EELb0ELb1ELb0ELb0ELb1ELb1ELb1ELb0EEEvNS_16Flash_fwd_paramsE --------------------------
	.section	.nv.constant0._ZN5flash16flash_fwd_kernelI23Flash_fwd_kernel_traitsILi128ELi64ELi64ELi4ELb0ELb0EN7cutlass6half_tE19Flash_kernel_traitsILi128ELi64ELi64ELi4ES3_EELb0ELb1ELb0ELb0ELb1ELb1ELb1ELb0EEEvNS_16Flash_fwd_paramsE,"a",@progbits
	.sectionflags	@""
	.align	4
.nv.constant0._ZN5flash16flash_fwd_kernelI23Flash_fwd_kernel_traitsILi128ELi64ELi64ELi4ELb0ELb0EN7cutlass6half_tE19Flash_kernel_traitsILi128ELi64ELi64ELi4ES3_EELb0ELb1ELb0ELb0ELb1ELb1ELb1ELb0EEEvNS_16Flash_fwd_paramsE:
	.zero		816


//--------------------- .nv.constant0._ZN5flash16flash_fwd_kernelI23Flash_fwd_kernel_traitsILi128ELi64ELi64ELi4ELb0ELb0EN7cutlass6half_tE19Flash_kernel_traitsILi128ELi64ELi64ELi4ES3_EELb0ELb1ELb0ELb0ELb0ELb1ELb0ELb0EEEvNS_16Flash_fwd_paramsE --------------------------
	.section	.nv.constant0._ZN5flash16flash_fwd_kernelI23Flash_fwd_kernel_traitsILi128ELi64ELi64ELi4ELb0ELb0EN7cutlass6half_tE19Flash_kernel_traitsILi128ELi64ELi64ELi4ES3_EELb0ELb1ELb0ELb0ELb0ELb1ELb0ELb0EEEvNS_16Flash_fwd_paramsE,"a",@progbits
	.sectionflags	@""
	.align	4
.nv.constant0._ZN5flash16flash_fwd_kernelI23Flash_fwd_kernel_traitsILi128ELi64ELi64ELi4ELb0ELb0EN7cutlass6half_tE19Flash_kernel_traitsILi128ELi64ELi64ELi4ES3_EELb0ELb1ELb0ELb0ELb0ELb1ELb0ELb0EEEvNS_16Flash_fwd_paramsE:
	.zero		816


//--------------------- .nv.constant0._ZN5flash16flash_fwd_kernelI23Flash_fwd_kernel_traitsILi128ELi64ELi64ELi4ELb0ELb0EN7cutlass6half_tE19Flash_kernel_traitsILi128ELi64ELi64ELi4ES3_EELb0ELb1ELb0ELb0ELb0ELb1ELb1ELb0EEEvNS_16Flash_fwd_paramsE --------------------------
	.section	.nv.constant0._ZN5flash16flash_fwd_kernelI23Flash_fwd_kernel_traitsILi128ELi64ELi64ELi4ELb0ELb0EN7cutlass6half_tE19Flash_kernel_traitsILi128ELi64ELi64ELi4ES3_EELb0ELb1ELb0ELb0ELb0ELb1ELb1ELb0EEEvNS_16Flash_fwd_paramsE,"a",@progbits
	.sectionflags	@""
	.align	4
.nv.constant0._ZN5flash16flash_fwd_kernelI23Flash_fwd_kernel_traitsILi128ELi64ELi64ELi4ELb0ELb0EN7cutlass6half_tE19Flash_kernel_traitsILi128ELi64ELi64ELi4ES3_EELb0ELb1ELb0ELb0ELb0ELb1ELb1ELb0EEEvNS_16Flash_fwd_paramsE:
	.zero		816


//--------------------- .nv.constant0._ZN5flash16flash_fwd_kernelI23Flash_fwd_kernel_traitsILi128ELi64ELi64ELi4ELb0ELb0EN7cutlass6half_tE19Flash_kernel_traitsILi128ELi64ELi64ELi4ES3_EELb0ELb1ELb0ELb0ELb0ELb0ELb0ELb0EEEvNS_16Flash_fwd_paramsE --------------------------
	.section	.nv.constant0._ZN5flash16flash_fwd_kernelI23Flash_fwd_kernel_traitsILi128ELi64ELi64ELi4ELb0ELb0EN7cutlass6half_tE19Flash_kernel_traitsILi128ELi64ELi64ELi4ES3_EELb0ELb1ELb0ELb0ELb0ELb0ELb0ELb0EEEvNS_16Flash_fwd_paramsE,"a",@progbits
	.sectionflags	@""
	.align	4
.nv.constant0._ZN5flash16flash_fwd_kernelI23Flash_fwd_kernel_traitsILi128ELi64ELi64ELi4ELb0ELb0EN7cutlass6half_tE19Flash_kernel_traitsILi128ELi64ELi64ELi4ES3_EELb0ELb1ELb0ELb0ELb0ELb0ELb0ELb0EEEvNS_16Flash_fwd_paramsE:
	.zero		816


//--------------------- .nv.constant0._ZN5flash16flash_fwd_kernelI23Flash_fwd_kernel_traitsILi128ELi64ELi64ELi4ELb0ELb0EN7cutlass6half_tE19Flash_kernel_traitsILi128ELi64ELi64ELi4ES3_EELb0ELb1ELb0ELb0ELb0ELb0ELb1ELb0EEEvNS_16Flash_fwd_paramsE --------------------------
	.section	.nv.constant0._ZN5flash16flash_fwd_kernelI23Flash_fwd_kernel_traitsILi128ELi64ELi64ELi4ELb0ELb0EN7cutlass6half_tE19Flash_kernel_traitsILi128ELi64ELi64ELi4ES3_EELb0ELb1ELb0ELb0ELb0ELb0ELb1ELb0EEEvNS_16Flash_fwd_paramsE,"a",@progbits
	.sectionflags	@""
	.align	4
.nv.constant0._ZN5flash16flash_fwd_kernelI23Flash_fwd_kernel_traitsILi128ELi64ELi64ELi4ELb0ELb0EN7cutlass6half_tE19Flash_kernel_traitsILi128ELi64ELi64ELi4ES3_EELb0ELb1ELb0ELb0ELb0ELb0ELb1ELb0EEEvNS_16Flash_fwd_paramsE:
	.zero		816


//--------------------- .nv.constant0._ZN5flash16flash_fwd_kernelI23Flash_fwd_kernel_traitsILi128ELi64ELi64ELi4ELb0ELb0EN7cutlass6half_tE19Flash_kernel_traitsILi128ELi64ELi64ELi4ES3_EELb0ELb1ELb0ELb1ELb0ELb0ELb0ELb0EEEvNS_16Flash_fwd_paramsE --------------------------
	.section	.nv.constant0._ZN5flash16flash_fwd_kernelI23Flash_fwd_kernel_traitsILi128ELi64ELi64ELi4ELb0ELb0EN7cutlass6half_tE19Flash_kernel_traitsILi128ELi64ELi64ELi4ES3_EELb0ELb1ELb0ELb1ELb0ELb0ELb0ELb0EEEvNS_16Flash_fwd_paramsE,"a",@progbits
	.sectionflags	@""
	.align	4
.nv.constant0._ZN5flash16flash_fwd_kernelI23Flash_fwd_kernel_traitsILi128ELi64ELi64ELi4ELb0ELb0EN7cutlass6half_tE19Flash_kernel_traitsILi128ELi64ELi64ELi4ES3_EELb0ELb1ELb0ELb1ELb0ELb0ELb0ELb0EEEvNS_16Flash_fwd_paramsE:
	.zero		816


//--------------------- .nv.constant0._ZN5flash16flash_fwd_kernelI23Flash_fwd_kernel_traitsILi128ELi64ELi64ELi4ELb0ELb0EN7cutlass6half_tE19Flash_kernel_traitsILi128ELi64ELi64ELi4ES3_EELb0ELb1ELb0ELb1ELb0ELb0ELb1ELb0EEEvNS_16Flash_fwd_paramsE --------------------------
	.section	.nv.constant0._ZN5flash16flash_fwd_kernelI23Flash_fwd_kernel_traitsILi128ELi64ELi64ELi4ELb0ELb0EN7cutlass6half_tE19Flash_kernel_traitsILi128ELi64ELi64ELi4ES3_EELb0ELb1ELb0ELb1ELb0ELb0ELb1ELb0EEEvNS_16Flash_fwd_paramsE,"a",@progbits
	.sectionflags	@""
	.align	4
.nv.constant0._ZN5flash16flash_fwd_kernelI23Flash_fwd_kernel_traitsILi128ELi64ELi64ELi4ELb0ELb0EN7cutlass6half_tE19Flash_kernel_traitsILi128ELi64ELi64ELi4ES3_EELb0ELb1ELb0ELb1ELb0ELb0ELb1ELb0EEEvNS_16Flash_fwd_paramsE:
	.zero		816


//--------------------- .nv.constant0._ZN5flash16flash_fwd_kernelI23Flash_fwd_kernel_traitsILi128ELi128ELi32ELi4ELb0ELb0EN7cutlass6half_tE19Flash_kernel_traitsILi128ELi128ELi32ELi4ES3_EELb1ELb1ELb0ELb0ELb0ELb0ELb0ELb0EEEvNS_16Flash_fwd_paramsE --------------------------
	.section	.nv.constant0._ZN5flash16flash_fwd_kernelI23Flash_fwd_kernel_traitsILi128ELi128ELi32ELi4ELb0ELb0EN7cutlass6half_tE19Flash_kernel_traitsILi128ELi128ELi32ELi4ES3_EELb1ELb1ELb0ELb0ELb0ELb0ELb0ELb0EEEvNS_16Flash_fwd_paramsE,"a",@progbits
	.sectionflags	@""
	.align	4
.nv.constant0._ZN5flash16flash_fwd_kernelI23Flash_fwd_kernel_traitsILi128ELi128ELi32ELi4ELb0ELb0EN7cutlass6half_tE19Flash_kernel_traitsILi128ELi128ELi32ELi4ES3_EELb1ELb1ELb0ELb0ELb0ELb0ELb0ELb0EEEvNS_16Flash_fwd_paramsE:
	.zero		816


//--------------------- .nv.constant0._ZN5flash16flash_fwd_kernelI23Flash_fwd_kernel_traitsILi128ELi128ELi32ELi4ELb0ELb0EN7cutlass6half_tE19Flash_kernel_traitsILi128ELi128ELi32ELi4ES3_EELb1ELb1ELb0ELb0ELb1ELb1ELb0ELb0EEEvNS_16Flash_fwd_paramsE --------------------------
	.section	.nv.constant0._ZN5flash16flash_fwd_kernelI23Flash_fwd_kernel_traitsILi128ELi128ELi32ELi4ELb0ELb0EN7cutlass6half_tE19Flash_kernel_traitsILi128ELi128ELi32ELi4ES3_EELb1ELb1ELb0ELb0ELb1ELb1ELb0ELb0EEEvNS_16Flash_fwd_paramsE,"a",@progbits
	.sectionflags	@""
	.align	4
.nv.constant0._ZN5flash16flash_fwd_kernelI23Flash_fwd_kernel_traitsILi128ELi128ELi32ELi4ELb0ELb0EN7cutlass6half_tE19Flash_kernel_traitsILi128ELi128ELi32ELi4ES3_EELb1ELb1ELb0ELb0ELb1ELb1ELb0ELb0EEEvNS_16Flash_fwd_paramsE:
	.zero		816


//--------------------- .nv.constant0._ZN5flash16flash_fwd_kernelI23Flash_fwd_kernel_traitsILi128ELi128ELi32ELi4ELb0ELb0EN7cutlass6half_tE19Flash_kernel_traitsILi128ELi128ELi32ELi4ES3_EELb0ELb1ELb0ELb0ELb1ELb1ELb1ELb0EEEvNS_16Flash_fwd_paramsE --------------------------
	.section	.nv.constant0._ZN5flash16flash_fwd_kernelI23Flash_fwd_kernel_traitsILi128ELi128ELi32ELi4ELb0ELb0EN7cutlass6half_tE19Flash_kernel_traitsILi128ELi128ELi32ELi4ES3_EELb0ELb1ELb0ELb0ELb1ELb1ELb1ELb0EEEvNS_16Flash_fwd_paramsE,"a",@progbits
	.sectionflags	@""
	.align	4
.nv.constant0._ZN5flash16flash_fwd_kernelI23Flash_fwd_kernel_traitsILi128ELi128ELi32ELi4ELb0ELb0EN7cutlass6half_tE19Flash_kernel_traitsILi128ELi128ELi32ELi4ES3_EELb0ELb1ELb0ELb0ELb1ELb1ELb1ELb0EEEvNS_16Flash_fwd_paramsE:
	.zero		816


//--------------------- .nv.constant0._ZN5flash16flash_fwd_kernelI23Flash_fwd_kernel_traitsILi128ELi128ELi32ELi4ELb0ELb0EN7cutlass6half_tE19Flash_kernel_traitsILi128ELi128ELi32ELi4ES3_EELb1ELb1ELb0ELb0ELb0ELb1ELb0ELb0EEEvNS_16Flash_fwd_paramsE --------------------------
	.section	.nv.constant0._ZN5flash16flash_fwd_kernelI23Flash_fwd_kernel_traitsILi128ELi128ELi32ELi4ELb0ELb0EN7cutlass6half_tE19Flash_kernel_traitsILi128ELi128ELi32ELi4ES3_EELb1ELb1ELb0ELb0ELb0ELb1ELb0ELb0EEEvNS_16Flash_fwd_paramsE,"a",@progbits
	.sectionflags	@""
	.align	4
.nv.constant0._ZN5flash16flash_fwd_kernelI23Flash_fwd_kernel_traitsILi128ELi128ELi32ELi4ELb0ELb0EN7cutlass6half_tE19Flash_kernel_traitsILi128ELi128ELi32ELi4ES3_EELb1ELb1ELb0ELb0ELb0ELb1ELb0ELb0EEEvNS_16Flash_fwd_paramsE:
	.zero		816


//--------------------- .nv.constant0._ZN5flash16flash_fwd_kernelI23Flash_fwd_kernel_traitsILi128ELi128ELi32ELi4ELb0ELb0EN7cutlass6half_tE19Flash_kernel_traitsILi128ELi128ELi32ELi4ES3_EELb0ELb1ELb0ELb0ELb0ELb1ELb1ELb0EEEvNS_16Flash_fwd_paramsE --------------------------
	.section	.nv.constant0._ZN5flash16flash_fwd_kernelI23Flash_fwd_kernel_traitsILi128ELi128ELi32ELi4ELb0ELb0EN7cutlass6half_tE19Flash_kernel_traitsILi128ELi128ELi32ELi4ES3_EELb0ELb1ELb0ELb0ELb0ELb1ELb1ELb0EEEvNS_16Flash_fwd_paramsE,"a",@progbits
	.sectionflags	@""
	.align	4
.nv.constant0._ZN5flash16flash_fwd_kernelI23Flash_fwd_kernel_traitsILi128ELi128ELi32ELi4ELb0ELb0EN7cutlass6half_tE19Flash_kernel_traitsILi128ELi128ELi32ELi4ES3_EELb0ELb1ELb0ELb0ELb0ELb1ELb1ELb0EEEvNS_16Flash_fwd_paramsE:
	.zero		816


//--------------------- .nv.constant0._ZN5flash16flash_fwd_kernelI23Flash_fwd_kernel_traitsILi128ELi128ELi32ELi4ELb0ELb0EN7cutlass6half_tE19Flash_kernel_traitsILi128ELi128ELi32ELi4ES3_EELb1ELb1ELb0ELb1ELb0ELb0ELb0ELb0EEEvNS_16Flash_fwd_paramsE --------------------------
	.section	.nv.constant0._ZN5flash16flash_fwd_kernelI23Flash_fwd_kernel_traitsILi128ELi128ELi32ELi4ELb0ELb0EN7cutlass6half_tE19Flash_kernel_traitsILi128ELi128ELi32ELi4ES3_EELb1ELb1ELb0ELb1ELb0ELb0ELb0ELb0EEEvNS_16Flash_fwd_paramsE,"a",@progbits
	.sectionflags	@""
	.align	4
.nv.constant0._ZN5flash16flash_fwd_kernelI23Flash_fwd_kernel_traitsILi128ELi128ELi32ELi4ELb0ELb0EN7cutlass6half_tE19Flash_kernel_traitsILi128ELi128ELi32ELi4ES3_EELb1ELb1ELb0ELb1ELb0ELb0ELb0ELb0EEEvNS_16Flash_fwd_paramsE:
	.zero		816


//--------------------- .nv.constant0._ZN5flash16flash_fwd_kernelI23Flash_fwd_kernel_traitsILi128ELi128ELi32ELi4ELb0ELb0EN7cutlass6half_tE19Flash_kernel_traitsILi128ELi128ELi32ELi4ES3_EELb1ELb1ELb0ELb0ELb0ELb0ELb0ELb1EEEvNS_16Flash_fwd_paramsE --------------------------
	.section	.nv.constant0._ZN5flash16flash_fwd_kernelI23Flash_fwd_kernel_traitsILi128ELi128ELi32ELi4ELb0ELb0EN7cutlass6half_tE19Flash_kernel_traitsILi128ELi128ELi32ELi4ES3_EELb1ELb1ELb0ELb0ELb0ELb0ELb0ELb1EEEvNS_16Flash_fwd_paramsE,"a",@progbits
	.sectionflags	@""
	.align	4
.nv.constant0._ZN5flash16flash_fwd_kernelI23Flash_fwd_kernel_traitsILi128ELi128ELi32ELi4ELb0ELb0EN7cutlass6half_tE19Flash_kernel_traitsILi128ELi128ELi32ELi4ES3_EELb1ELb1ELb0ELb0ELb0ELb0ELb0ELb1EEEvNS_16Flash_fwd_paramsE:
	.zero		816


//--------------------- .nv.constant0._ZN5flash16flash_fwd_kernelI23Flash_fwd_kernel_traitsILi128ELi128ELi32ELi4ELb0ELb0EN7cutlass6half_tE19Flash_kernel_traitsILi128ELi128ELi32ELi4ES3_EELb0ELb1ELb0ELb0ELb0ELb0ELb1ELb0EEEvNS_16Flash_fwd_paramsE --------------------------
	.section	.nv.constant0._ZN5flash16flash_fwd_kernelI23Flash_fwd_kernel_traitsILi128ELi128ELi32ELi4ELb0ELb0EN7cutlass6half_tE19Flash_kernel_traitsILi128ELi128ELi32ELi4ES3_EELb0ELb1ELb0ELb0ELb0ELb0ELb1ELb0EEEvNS_16Flash_fwd_paramsE,"a",@progbits
	.sectionflags	@""
	.align	4
.nv.constant0._ZN5flash16flash_fwd_kernelI23Flash_fwd_kernel_traitsILi128ELi128ELi32ELi4ELb0ELb0EN7cutlass6half_tE19Flash_kernel_traitsILi128ELi128ELi32ELi4ES3_EELb0ELb1ELb0ELb0ELb0ELb0ELb1ELb0EEEvNS_16Flash_fwd_paramsE:
	.zero		816


//--------------------- .nv.constant0._ZN5flash16flash_fwd_kernelI23Flash_fwd_kernel_traitsILi128ELi128ELi32ELi4ELb0ELb0EN7cutlass6half_tE19Flash_kernel_traitsILi128ELi128ELi32ELi4ES3_EELb1ELb1ELb0ELb1ELb0ELb0ELb0ELb1EEEvNS_16Flash_fwd_paramsE --------------------------
	.section	.nv.constant0._ZN5flash16flash_fwd_kernelI23Flash_fwd_kernel_traitsILi128ELi128ELi32ELi4ELb0ELb0EN7cutlass6half_tE19Flash_kernel_traitsILi128ELi128ELi32ELi4ES3_EELb1ELb1ELb0ELb1ELb0ELb0ELb0ELb1EEEvNS_16Flash_fwd_paramsE,"a",@progbits
	.sectionflags	@""
	.align	4
.nv.constant0._ZN5flash16flash_fwd_kernelI23Flash_fwd_kernel_traitsILi128ELi128ELi32ELi4ELb0ELb0EN7cutlass6half_tE19Flash_kernel_traitsILi128ELi128ELi32ELi4ES3_EELb1ELb1ELb0ELb1ELb0ELb0ELb0ELb1EEEvNS_16Flash_fwd_paramsE:
	.zero		816


//--------------------- .nv.constant0._ZN5flash16flash_fwd_kernelI23Flash_fwd_kernel_traitsILi128ELi128ELi32ELi4ELb0ELb0EN7cutlass6half_tE19Flash_kernel_traitsILi128ELi128ELi32ELi4ES3_EELb0ELb1ELb0ELb1ELb0ELb0ELb1ELb0EEEvNS_16Flash_fwd_paramsE --------------------------
	.section	.nv.constant0._ZN5flash16flash_fwd_kernelI23Flash_fwd_kernel_traitsILi128ELi128ELi32ELi4ELb0ELb0EN7cutlass6half_tE19Flash_kernel_traitsILi128ELi128ELi32ELi4ES3_EELb0ELb1ELb0ELb1ELb0ELb0ELb1ELb0EEEvNS_16Flash_fwd_paramsE,"a",@progbits
	.sectionflags	@""
	.align	4
.nv.constant0._ZN5flash16flash_fwd_kernelI23Flash_fwd_kernel_traitsILi128ELi128ELi32ELi4ELb0ELb0EN7cutlass6half_tE19Flash_kernel_traitsILi128ELi128ELi32ELi4ES3_EELb0ELb1ELb0ELb1ELb0ELb0ELb1ELb0EEEvNS_16Flash_fwd_paramsE:
	.zero		816


//--------------------- .text._ZN5flash16flash_fwd_kernelI23Flash_fwd_kernel_traitsILi128ELi128ELi64ELi4ELb0ELb0EN7cutlass6half_tE19Flash_kernel_traitsILi128ELi128ELi64ELi4ES3_EELb0ELb1ELb0ELb0ELb1ELb1ELb0ELb0EEEvNS_16Flash_fwd_paramsE --------------------------
	.section	.text._ZN5flash16flash_fwd_kernelI23Flash_fwd_kernel_traitsILi128ELi128ELi64ELi4ELb0ELb0EN7cutlass6half_tE19Flash_kernel_traitsILi128ELi128ELi64ELi4ES3_EELb0ELb1ELb0ELb0ELb1ELb1ELb0ELb0EEEvNS_16Flash_fwd_paramsE,"ax",@progbits
	.sectioninfo	@"SHI_REGISTERS=255"
	.align	128
        .global         _ZN5flash16flash_fwd_kernelI23Flash_fwd_kernel_traitsILi128ELi128ELi64ELi4ELb0ELb0EN7cutlass6half_tE19Flash_kernel_traitsILi128ELi128ELi64ELi4ES3_EELb0ELb1ELb0ELb0ELb1ELb1ELb0ELb0EEEvNS_16Flash_fwd_paramsE
        .type           _ZN5flash16flash_fwd_kernelI23Flash_fwd_kernel_traitsILi128ELi128ELi64ELi4ELb0ELb0EN7cutlass6half_tE19Flash_kernel_traitsILi128ELi128ELi64ELi4ES3_EELb0ELb1ELb0ELb0ELb1ELb1ELb0ELb0EEEvNS_16Flash_fwd_paramsE,@function
        .size           _ZN5flash16flash_fwd_kernelI23Flash_fwd_kernel_traitsILi128ELi128ELi64ELi4ELb0ELb0EN7cutlass6half_tE19Flash_kernel_traitsILi128ELi128ELi64ELi4ES3_EELb0ELb1ELb0ELb0ELb1ELb1ELb0ELb0EEEvNS_16Flash_fwd_paramsE,(.L_x_1392 - _ZN5flash16flash_fwd_kernelI23Flash_fwd_kernel_traitsILi128ELi128ELi64ELi4ELb0ELb0EN7cutlass6half_tE19Flash_kernel_traitsILi128ELi128ELi64ELi4ES3_EELb0ELb1ELb0ELb0ELb1ELb1ELb0ELb0EEEvNS_16Flash_fwd_paramsE)
        .other          _ZN5flash16flash_fwd_kernelI23Flash_fwd_kernel_traitsILi128ELi128ELi64ELi4ELb0ELb0EN7cutlass6half_tE19Flash_kernel_traitsILi128ELi128ELi64ELi4ES3_EELb0ELb1ELb0ELb0ELb1ELb1ELb0ELb0EEEvNS_16Flash_fwd_paramsE,@"STO_CUDA_ENTRY STV_DEFAULT"
_ZN5flash16flash_fwd_kernelI23Flash_fwd_kernel_traitsILi128ELi128ELi64ELi4ELb0ELb0EN7cutlass6half_tE19Flash_kernel_traitsILi128ELi128ELi64ELi4ES3_EELb0ELb1ELb0ELb0ELb1ELb1ELb0ELb0EEEvNS_16Flash_fwd_paramsE:
.text._ZN5flash16flash_fwd_kernelI23Flash_fwd_kernel_traitsILi128ELi128ELi64ELi4ELb0ELb0EN7cutlass6half_tE19Flash_kernel_traitsILi128ELi128ELi64ELi4ES3_EELb0ELb1ELb0ELb0ELb1ELb1ELb0ELb0EEEvNS_16Flash_fwd_paramsE:
[----:B------:R-:W-:Y:S02]  /*0000*/  MOV R1, c[0x0][0x28] ;  /* 0x00000a0000017a02 */ /* 0x000fe40000000f00 */
[----:B------:R-:W1:Y:S01]  /*0010*/  S2R R23, SR_CTAID.Y ;  /* 0x0000000000177919 */ /* 0x000e620000002600 */
[----:B------:R-:W-:Y:S01]  /*0020*/  ISETP.NE.U32.AND P2, PT, RZ, c[0x0][0x258], PT ;  /* 0x00009600ff007a0c */ /* 0x000fe20003f45070 */
[----:B------:R-:W-:Y:S01]  /*0030*/  IMAD.MOV.U32 R9, RZ, RZ, RZ ;  /* 0x000000ffff097224 */ /* 0x000fe200078e00ff */
[----:B------:R-:W-:Y:S01]  /*0040*/  ISETP.NE.U32.AND P0, PT, RZ, c[0x0][0x250], PT ;  /* 0x00009400ff007a0c */ /* 0x000fe20003f05070 */
[----:B------:R-:W-:Y:S01]  /*0050*/  ULDC.64 UR16, c[0x0][0x118] ;  /* 0x0000460000107ab9 */ /* 0x000fe20000000a00 */
[----:B------:R-:W-:Y:S02]  /*0060*/  ISETP.NE.AND.EX P2, PT, RZ, c[0x0][0x25c], PT, P2 ;  /* 0x00009700ff007a0c */ /* 0x000fe40003f45320 */
[----:B------:R-:W-:Y:S02]  /*0070*/  ISETP.NE.AND.EX P0, PT, RZ, c[0x0][0x254], PT, P0 ;  /* 0x00009500ff007a0c */ /* 0x000fe40003f05300 */
[----:B------:R-:W-:-:S09]  /*0080*/  IADD3 R1, R1, -0xb0, RZ ;  /* 0xffffff5001017810 */ /* 0x000fd20007ffe0ff */
[----:B------:R-:W-:Y:S02]  /*0090*/  @P2 IMAD.MOV.U32 R2, RZ, RZ, 0x4 ;  /* 0x00000004ff022424 */ /* 0x000fe400078e00ff */
[----:B------:R-:W-:Y:S02]  /*00a0*/  @P0 IMAD.MOV.U32 R0, RZ, RZ, 0x4 ;  /* 0x00000004ff000424 */ /* 0x000fe400078e00ff */
[----:B-1----:R-:W-:-:S04]  /*00b0*/  @P2 IMAD.WIDE R2, R23, R2, c[0x0][0x258] ;  /* 0x0000960017022625 */ /* 0x002fc800078e0202 */
[----:B------:R-:W-:Y:S02]  /*00c0*/  @P0 IMAD.WIDE R4, R23, R0, c[0x0][0x250] ;  /* 0x0000940017040625 */ /* 0x000fe400078e0200 */
[----:B------:R-:W2:Y:S04]  /*00d0*/  @P2 LDG.E R2, [R2.64] ;  /* 0x0000001002022981 */ /* 0x000ea8000c1e1900 */
[----:B------:R-:W2:Y:S04]  /*00e0*/  @P0 LDG.E R9, [R4.64] ;  /* 0x0000001004090981 */ /* 0x000ea8000c1e1900 */
[----:B------:R-:W1:Y:S01]  /*00f0*/  S2R R13, SR_CTAID.X ;  /* 0x00000000000d7919 */ /* 0x000e620000002500 */
[----:B------:R-:W-:-:S04]  /*0100*/  @!P2 ISETP.NE.U32.AND P1, PT, RZ, c[0x0][0x268], PT ;  /* 0x00009a00ff00aa0c */ /* 0x000fc80003f25070 */
[----:B------:R-:W-:Y:S01]  /*0110*/  @!P2 ISETP.NE.AND.EX P1, PT, RZ, c[0x0][0x26c], PT, P1 ;  /* 0x00009b00ff00aa0c */ /* 0x000fe20003f25310 */
[----:B-1----:R-:W-:-:S05]  /*0120*/  IMAD.SHL.U32 R163, R13, 0x80, RZ ;  /* 0x000000800da37824 */ /* 0x002fca00078e00ff */
[----:B------:R-:W-:Y:S02]  /*0130*/  ISETP.GE.AND P0, PT, R163, c[0x0][0x214], PT ;  /* 0x00008500a3007a0c */ /* 0x000fe40003f06270 */
[----:B------:R-:W-:Y:S01]  /*0140*/  @!P2 SEL R0, RZ, c[0x0][0x21c], !P1 ;  /* 0x00008700ff00aa07 */ /* 0x000fe20004800000 */
[----:B--2---:R-:W-:-:S03]  /*0150*/  @P2 IMAD.IADD R116, R2, 0x1, -R9 ;  /* 0x0000000102742824 */ /* 0x004fc600078e0a09 */
[----:B------:R-:W-:-:S07]  /*0160*/  @!P2 IADD3 R116, R0, c[0x0][0x218], -R9 ;  /* 0x000086000074aa10 */ /* 0x000fce0007ffe809 */
[----:B------:R-:W-:Y:S05]  /*0170*/  @P0 EXIT ;  /* 0x000000000000094d */ /* 0x000fea0003800000 */
[----:B------:R-:W-:Y:S01]  /*0180*/  IADD3 R0, R163, 0xbf, RZ ;  /* 0x000000bfa3007810 */ /* 0x000fe20007ffe0ff */
[----:B------:R-:W1:Y:S01]  /*0190*/  S2R R24, SR_CTAID.Z ;  /* 0x0000000000187919 */ /* 0x000e620000002700 */
[C---:B------:R-:W-:Y:S02]  /*01a0*/  IADD3 R2, R116.reuse, 0x3f, RZ ;  /* 0x0000003f74027810 */ /* 0x040fe40007ffe0ff */
[----:B------:R-:W-:Y:S01]  /*01b0*/  IADD3 R0, R116, -c[0x0][0x214], R0 ;  /* 0x8000850074007a10 */ /* 0x000fe20007ffe000 */
[----:B------:R-:W2:Y:S03]  /*01c0*/  S2R R161, SR_TID.X ;  /* 0x0000000000a17919 */ /* 0x000ea60000002100 */
[----:B------:R-:W-:Y:S02]  /*01d0*/  IADD3 R3, R0, c[0x0][0x2e8], RZ ;  /* 0x0000ba0000037a10 */ /* 0x000fe40007ffe0ff */
[----:B------:R-:W-:-:S02]  /*01e0*/  SHF.R.S32.HI R0, RZ, 0x1f, R2 ;  /* 0x0000001fff007819 */ /* 0x000fc40000011402 */
[----:B------:R-:W-:Y:S02]  /*01f0*/  SHF.R.S32.HI R4, RZ, 0x1f, R3 ;  /* 0x0000001fff047819 */ /* 0x000fe40000011403 */
[----:B------:R-:W-:Y:S02]  /*0200*/  LEA.HI R0, R0, R2, RZ, 0x6 ;  /* 0x0000000200007211 */ /* 0x000fe400078f30ff */
[----:B------:R-:W-:Y:S02]  /*0210*/  LEA.HI R2, R4, R3, RZ, 0x6 ;  /* 0x0000000304027211 */ /* 0x000fe400078f30ff */
[----:B------:R-:W-:Y:S02]  /*0220*/  SHF.R.S32.HI R0, RZ, 0x6, R0 ;  /* 0x00000006ff007819 */ /* 0x000fe40000011400 */
[----:B------:R-:W-:-:S04]  /*0230*/  SHF.R.S32.HI R2, RZ, 0x6, R2 ;  /* 0x00000006ff027819 */ /* 0x000fc80000011402 */
[----:B------:R-:W-:-:S04]  /*0240*/  IMNMX R166, R0, R2, PT ;  /* 0x0000000200a67217 */ /* 0x000fc80003800200 */
[----:B------:R-:W-:Y:S01]  /*0250*/  ISETP.GE.AND P0, PT, R166, 0x1, PT ;  /* 0x00000001a600780c */ /* 0x000fe20003f06270 */
[----:B------:R3:W-:-:S12]  /*0260*/  STL [R1+0x4], R166 ;  /* 0x000004a601007387 */ /* 0x0007d80000100800 */
[----:B------:R-:W-:Y:S05]  /*0270*/  @!P0 BRA `(.L_x_0) ;  /* 0x000103e000008947 */ /* 0x000fea0003800000 */
[----:B-12---:R-:W-:Y:S01]  /*0280*/  IABS R0, c[0x0][0x1c8] ;  /* 0x0000720000007a13 */ /* 0x006fe20000000000 */
[----:B------:R-:W-:Y:S01]  /*0290*/  UMOV UR14, 0x6 ;  /* 0x00000006000e7882 */ /* 0x000fe20000000000 */
[----:B------:R-:W-:Y:S01]  /*02a0*/  IADD3 R119, R166, -0x1, RZ ;  /* 0xffffffffa6777810 */ /* 0x000fe20007ffe0ff */
[----:B------:R-:W-:Y:S01]  /*02b0*/  ULDC.64 UR6, c[0x0][0x198] ;  /* 0x0000660000067ab9 */ /* 0x000fe20000000a00 */
[----:B------:R-:W-:Y:S01]  /*02c0*/  SHF.R.S32.HI R20, RZ, 0x1f, R161 ;  /* 0x0000001fff147819 */ /* 0x000fe200000114a1 */
[----:B------:R-:W-:Y:S01]  /*02d0*/  IMAD.MOV.U32 R21, RZ, RZ, R0 ;  /* 0x000000ffff157224 */ /* 0x000fe200078e0000 */
[----:B------:R-:W-:Y:S01]  /*02e0*/  ULDC.64 UR4, c[0x0][0x1a0] ;  /* 0x0000680000047ab9 */ /* 0x000fe20000000a00 */
[----:B------:R-:W-:Y:S01]  /*02f0*/  LOP3.LUT R0, R24, c[0x0][0x1c8], RZ, 0x3c, !PT ;  /* 0x0000720018007a12 */ /* 0x000fe200078e3cff */
[----:B------:R-:W-:Y:S01]  /*0300*/  USHF.L.U64.HI UR12, UR6, UR14, UR7 ;  /* 0x0000000e060c7299 */ /* 0x000fe20008010207 */
[----:B------:R-:W1:Y:S01]  /*0310*/  I2F.RP R6, R21 ;  /* 0x0000001500067306 */ /* 0x000e620000209400 */
[----:B------:R-:W-:Y:S01]  /*0320*/  USHF.L.U64.HI UR14, UR4, UR14, UR5 ;  /* 0x0000000e040e7299 */ /* 0x000fe20008010205 */
[----:B------:R-:W-:Y:S01]  /*0330*/  ISETP.GE.AND P1, PT, R0, RZ, PT ;  /* 0x000000ff0000720c */ /* 0x000fe20003f26270 */
[----:B------:R-:W-:Y:S01]  /*0340*/  USHF.L.U32 UR13, UR6, 0x6, URZ ;  /* 0x00000006060d7899 */ /* 0x000fe2000800063f */
[----:B------:R-:W-:Y:S01]  /*0350*/  SHF.R.S32.HI R0, RZ, 0x1f, R119 ;  /* 0x0000001fff007819 */ /* 0x000fe20000011477 */
[----:B------:R-:W-:Y:S01]  /*0360*/  USHF.L.U32 UR15, UR4, 0x6, URZ ;  /* 0x00000006040f7899 */ /* 0x000fe2000800063f */
[C---:B------:R-:W-:Y:S01]  /*0370*/  IMAD R3, R119.reuse, UR12, RZ ;  /* 0x0000000c77037c24 */ /* 0x040fe2000f8e02ff */
[CC--:B------:R-:W-:Y:S01]  /*0380*/  LEA.HI R17, R20.reuse, R161.reuse, RZ, 0x3 ;  /* 0x000000a114117211 */ /* 0x0c0fe200078f18ff */
[----:B------:R-:W-:Y:S01]  /*0390*/  IMAD R2, R119, UR14, RZ ;  /* 0x0000000e77027c24 */ /* 0x000fe2000f8e02ff */
[----:B------:R-:W-:Y:S01]  /*03a0*/  LEA.HI R12, R20, R161, RZ, 0x4 ;  /* 0x000000a1140c7211 */ /* 0x000fe200078f20ff */
[C---:B------:R-:W-:Y:S01]  /*03b0*/  IMAD R18, R0.reuse, UR13, R3 ;  /* 0x0000000d00127c24 */ /* 0x040fe2000f8e0203 */
[----:B------:R-:W-:Y:S01]  /*03c0*/  SHF.R.S32.HI R4, RZ, 0x3, R17 ;  /* 0x00000003ff047819 */ /* 0x000fe20000011411 */
[----:B------:R-:W-:Y:S01]  /*03d0*/  IMAD R19, R0, UR15, R2 ;  /* 0x0000000f00137c24 */ /* 0x000fe2000f8e0202 */
[----:B------:R-:W-:Y:S01]  /*03e0*/  LOP3.LUT R0, R17, 0xfffffff8, RZ, 0xc0, !PT ;  /* 0xfffffff811007812 */ /* 0x000fe200078ec0ff */
[----:B------:R-:W-:Y:S01]  /*03f0*/  ULDC.64 UR8, c[0x0][0x190] ;  /* 0x0000640000087ab9 */ /* 0x000fe20000000a00 */
[----:B------:R-:W-:Y:S01]  /*0400*/  LOP3.LUT R11, R12, 0xfffffff0, RZ, 0xc0, !PT ;  /* 0xfffffff00c0b7812 */ /* 0x000fe200078ec0ff */
[----:B-1----:R-:W1:Y:S01]  /*0410*/  MUFU.RCP R6, R6 ;  /* 0x0000000600067308 */ /* 0x002e620000001000 */
[----:B------:R-:W-:Y:S01]  /*0420*/  SHF.R.S32.HI R5, RZ, 0x1f, R4 ;  /* 0x0000001fff057819 */ /* 0x000fe20000011404 */
[C---:B------:R-:W-:Y:S01]  /*0430*/  IMAD.IADD R68, R161.reuse, 0x1, -R0 ;  /* 0x00000001a1447824 */ /* 0x040fe200078e0a00 */
[C---:B------:R-:W-:Y:S01]  /*0440*/  IADD3 R8, P0, R4.reuse, R9, RZ ;  /* 0x0000000904087210 */ /* 0x040fe20007f1e0ff */
[----:B------:R-:W-:Y:S01]  /*0450*/  IMAD.SHL.U32 R3, R4, 0x40, RZ ;  /* 0x0000004004037824 */ /* 0x000fe200078e00ff */
[----:B------:R-:W-:Y:S01]  /*0460*/  SHF.R.S32.HI R10, RZ, 0x4, R12 ;  /* 0x00000004ff0a7819 */ /* 0x000fe2000001140c */
[----:B------:R-:W-:Y:S01]  /*0470*/  IMAD.IADD R0, R161, 0x1, -R11 ;  /* 0x00000001a1007824 */ /* 0x000fe200078e0a0b */
[----:B------:R-:W-:Y:S01]  /*0480*/  LEA.HI.X.SX32 R9, R9, R5, 0x1, P0 ;  /* 0x0000000509097211 */ /* 0x000fe200000f0eff */
[----:B------:R-:W-:Y:S01]  /*0490*/  IMAD.WIDE R26, R13, 0x80, R4 ;  /* 0x000000800d1a7825 */ /* 0x000fe200078e0204 */
[----:B------:R-:W-:Y:S01]  /*04a0*/  LOP3.LUT R3, R3, 0x1c0, RZ, 0xc0, !PT ;  /* 0x000001c003037812 */ /* 0x000fe200078ec0ff */
[----:B------:R-:W-:Y:S01]  /*04b0*/  USHF.L.U32 UR11, UR8, 0x5, URZ ;  /* 0x00000005080b7899 */ /* 0x000fe2000800063f */
[----:B------:R-:W-:Y:S01]  /*04c0*/  SHF.R.S32.HI R4, RZ, 0x1f, R0 ;  /* 0x0000001fff047819 */ /* 0x000fe20000011400 */
[----:B------:R-:W-:Y:S01]  /*04d0*/  IMAD.SHL.U32 R2, R68, 0x8, RZ ;  /* 0x0000000844027824 */ /* 0x000fe200078e00ff */
[----:B------:R-:W-:Y:S01]  /*04e0*/  SHF.R.U32.HI R11, RZ, 0x3, R3 ;  /* 0x00000003ff0b7819 */ /* 0x000fe20000011603 */
[----:B------:R-:W-:Y:S01]  /*04f0*/  UMOV UR10, 0x5 ;  /* 0x00000005000a7882 */ /* 0x000fe20000000000 */
[----:B------:R-:W-:Y:S01]  /*0500*/  LEA.HI R16, R4, R0, RZ, 0x3 ;  /* 0x0000000004107211 */ /* 0x000fe200078f18ff */
[----:B------:R-:W-:Y:S01]  /*0510*/  USHF.L.U64.HI UR9, UR8, UR10, UR9 ;  /* 0x0000000a08097299 */ /* 0x000fe20008010209 */
[----:B-1----:R-:W-:Y:S01]  /*0520*/  IADD3 R6, R6, 0xffffffe, RZ ;  /* 0x0ffffffe06067810 */ /* 0x002fe20007ffe0ff */
[----:B------:R-:W-:Y:S01]  /*0530*/  USHF.L.U32 UR8, UR6, 0x5, URZ ;  /* 0x0000000506087899 */ /* 0x000fe2000800063f */
[----:B------:R-:W-:Y:S01]  /*0540*/  LOP3.LUT R3, R3, 0x38, R2, 0xf8, !PT ;  /* 0x0000003803037812 */ /* 0x000fe200078ef802 */
[----:B------:R-:W-:Y:S01]  /*0550*/  USHF.L.U64.HI UR6, UR6, UR10, UR7 ;  /* 0x0000000a06067299 */ /* 0x000fe20008010207 */
[----:B------:R-:W1:Y:S01]  /*0560*/  F2I.FTZ.U32.TRUNC.NTZ R7, R6 ;  /* 0x0000000600077305 */ /* 0x000e62000021f000 */
[----:B------:R-:W-:Y:S01]  /*0570*/  LOP3.LUT R4, R16, 0xfffffff8, RZ, 0xc0, !PT ;  /* 0xfffffff810047812 */ /* 0x000fe200078ec0ff */
[----:B------:R-:W-:Y:S01]  /*0580*/  USHF.L.U32 UR7, UR4, 0x5, URZ ;  /* 0x0000000504077899 */ /* 0x000fe2000800063f */
[----:B------:R-:W-:Y:S01]  /*0590*/  LOP3.LUT R11, R3, R11, RZ, 0x3c, !PT ;  /* 0x0000000b030b7212 */ /* 0x000fe200078e3cff */
[----:B------:R-:W-:Y:S01]  /*05a0*/  USHF.L.U64.HI UR4, UR4, UR10, UR5 ;  /* 0x0000000a04047299 */ /* 0x000fe20008010205 */
[----:B------:R-:W-:Y:S01]  /*05b0*/  LEA.HI R3, R12, R10, RZ, 0x1 ;  /* 0x0000000a0c037211 */ /* 0x000fe200078f08ff */
[----:B------:R-:W-:Y:S01]  /*05c0*/  IMAD.IADD R69, R0, 0x1, -R4 ;  /* 0x0000000100457824 */ /* 0x000fe200078e0a04 */
[----:B------:R-:W-:Y:S01]  /*05d0*/  LEA.HI R5, R20, R161, RZ, 0x6 ;  /* 0x000000a114057211 */ /* 0x000fe200078f30ff */
[----:B------:R-:W-:Y:S01]  /*05e0*/  IMAD R4, R9, c[0x0][0x198], RZ ;  /* 0x0000660009047a24 */ /* 0x000fe200078e02ff */
[----:B------:R-:W-:Y:S01]  /*05f0*/  LOP3.LUT R3, R3, 0xfffffffe, RZ, 0xc0, !PT ;  /* 0xfffffffe03037812 */ /* 0x000fe200078ec0ff */
[----:B------:R-:W-:Y:S01]  /*0600*/  STL.64 [R1+0x40], R26 ;  /* 0x0000401a01007387 */ /* 0x000fe20000100a00 */
[----:B------:R-:W-:Y:S01]  /*0610*/  SHF.R.S32.HI R22, RZ, 0x1f, R23 ;  /* 0x0000001fff167819 */ /* 0x000fe20000011417 */
[----:B------:R-:W-:Y:S01]  /*0620*/  IMAD.SHL.U32 R5, R5, 0x8, RZ ;  /* 0x0000000805057824 */ /* 0x000fe200078e00ff */
[----:B------:R-:W-:Y:S01]  /*0630*/  SHF.R.S32.HI R25, RZ, 0x1f, R24 ;  /* 0x0000001fff197819 */ /* 0x000fe20000011418 */
[----:B------:R-:W-:Y:S01]  /*0640*/  IMAD.IADD R15, R10, 0x1, -R3 ;  /* 0x000000010a0f7824 */ /* 0x000fe200078e0a03 */
[----:B------:R-:W-:Y:S01]  /*0650*/  IABS R10, R24 ;  /* 0x00000018000a7213 */ /* 0x000fe20000000000 */
[----:B-1----:R-:W-:Y:S01]  /*0660*/  IMAD.MOV R6, RZ, RZ, -R7 ;  /* 0x000000ffff067224 */ /* 0x002fe200078e0a07 */
[----:B------:R-:W-:Y:S01]  /*0670*/  LOP3.LUT R243, R11, 0x7ffffe00, R5, 0xf8, !PT ;  /* 0x7ffffe000bf37812 */ /* 0x000fe200078ef805 */
[----:B------:R-:W-:Y:S01]  /*0680*/  IMAD.SHL.U32 R5, R68, 0x40, RZ ;  /* 0x0000004044057824 */ /* 0x000fe200078e00ff */
[----:B------:R-:W-:Y:S01]  /*0690*/  SHF.R.S32.HI R3, RZ, 0x1f, R2 ;  /* 0x0000001fff037819 */ /* 0x000fe20000011402 */
[----:B------:R-:W-:Y:S01]  /*06a0*/  IMAD R0, R6, R21, RZ ;  /* 0x0000001506007224 */ /* 0x000fe200078e02ff */
[----:B------:R-:W-:Y:S01]  /*06b0*/  ISETP.NE.AND P2, PT, RZ, c[0x0][0x1c8], PT ;  /* 0x00007200ff007a0c */ /* 0x000fe20003f45270 */
[----:B------:R-:W-:Y:S01]  /*06c0*/  IMAD.MOV.U32 R6, RZ, RZ, RZ ;  /* 0x000000ffff067224 */ /* 0x000fe200078e00ff */
[----:B------:R-:W-:Y:S01]  /*06d0*/  LEA.HI R162, R20, R161, RZ, 0x5 ;  /* 0x000000a114a27211 */ /* 0x000fe200078f28ff */
[----:B------:R-:W-:-:S02]  /*06e0*/  IMAD R14, R22, c[0x0][0x178], RZ ;  /* 0x00005e00160e7a24 */ /* 0x000fc400078e02ff */
[----:B------:R-:W-:Y:S01]  /*06f0*/  IMAD.HI.U32 R6, R7, R0, R6 ;  /* 0x0000000007067227 */ /* 0x000fe200078e0006 */
[----:B------:R-:W-:-:S03]  /*0700*/  SHF.R.S32.HI R160, RZ, 0x5, R162 ;  /* 0x00000005ffa07819 */ /* 0x000fc600000114a2 */
[----:B------:R-:W-:Y:S02]  /*0710*/  IMAD R0, R9, c[0x0][0x1a0], RZ ;  /* 0x0000680009007a24 */ /* 0x000fe400078e02ff */
[----:B------:R-:W-:Y:S01]  /*0720*/  IMAD.HI.U32 R12, R6, R10, RZ ;  /* 0x0000000a060c7227 */ /* 0x000fe200078e00ff */
[----:B------:R-:W-:-:S03]  /*0730*/  LOP3.LUT R6, R5, 0x1c0, RZ, 0xc0, !PT ;  /* 0x000001c005067812 */ /* 0x000fc600078ec0ff */
[----:B------:R-:W-:Y:S02]  /*0740*/  IMAD.MOV R7, RZ, RZ, -R12 ;  /* 0x000000ffff077224 */ /* 0x000fe400078e0a0c */
[----:B------:R-:W-:Y:S02]  /*0750*/  IMAD R13, R8, c[0x0][0x1a4], R0 ;  /* 0x00006900080d7a24 */ /* 0x000fe400078e0200 */
[C---:B------:R-:W-:Y:S01]  /*0760*/  IMAD R0, R21.reuse, R7, R10 ;  /* 0x0000000715007224 */ /* 0x040fe200078e020a */
[----:B------:R-:W-:Y:S01]  /*0770*/  LOP3.LUT R10, R6, 0x8, R17, 0xf8, !PT ;  /* 0x00000008060a7812 */ /* 0x000fe200078ef811 */
[C---:B------:R-:W-:Y:S01]  /*0780*/  IMAD R11, R8.reuse, c[0x0][0x19c], R4 ;  /* 0x00006700080b7a24 */ /* 0x040fe200078e0204 */
[----:B------:R-:W-:Y:S01]  /*0790*/  SHF.R.U32.HI R6, RZ, 0x3, R6 ;  /* 0x00000003ff067819 */ /* 0x000fe20000011606 */
[----:B------:R-:W-:Y:S01]  /*07a0*/  IMAD.WIDE.U32 R4, R8, c[0x0][0x198], R2 ;  /* 0x0000660008047a25 */ /* 0x000fe200078e0002 */
[----:B------:R-:W-:-:S03]  /*07b0*/  ISETP.GT.U32.AND P0, PT, R21, R0, PT ;  /* 0x000000001500720c */ /* 0x000fc60003f04070 */
[----:B------:R-:W-:-:S04]  /*07c0*/  IMAD.WIDE.U32 R8, R8, c[0x0][0x1a0], R2 ;  /* 0x0000680008087a25 */ /* 0x000fc800078e0002 */
[C---:B------:R-:W-:Y:S02]  /*07d0*/  IMAD R14, R23.reuse, c[0x0][0x17c], R14 ;  /* 0x00005f00170e7a24 */ /* 0x040fe400078e020e */
[----:B------:R-:W-:-:S04]  /*07e0*/  IMAD.WIDE.U32 R2, R23, c[0x0][0x178], R2 ;  /* 0x00005e0017027a25 */ /* 0x000fc800078e0002 */
[----:B------:R-:W-:Y:S01]  /*07f0*/  IMAD.IADD R7, R3, 0x1, R14 ;  /* 0x0000000103077824 */ /* 0x000fe200078e020e */
[----:B------:R-:W-:Y:S01]  /*0800*/  LOP3.LUT R14, R10, R6, RZ, 0x3c, !PT ;  /* 0x000000060a0e7212 */ /* 0x000fe200078e3cff */
[----:B------:R-:W-:Y:S01]  /*0810*/  IMAD.IADD R5, R5, 0x1, R11 ;  /* 0x0000000105057824 */ /* 0x000fe200078e020b */
[----:B------:R-:W-:Y:S01]  /*0820*/  @!P0 IADD3 R12, R12, 0x1, RZ ;  /* 0x000000010c0c8810 */ /* 0x000fe20007ffe0ff */
[----:B------:R-:W-:Y:S02]  /*0830*/  @!P0 IMAD.IADD R0, R0, 0x1, -R21 ;  /* 0x0000000100008824 */ /* 0x000fe400078e0a15 */
[----:B------:R-:W-:Y:S02]  /*0840*/  IMAD.MOV.U32 R6, RZ, RZ, R2 ;  /* 0x000000ffff067224 */ /* 0x000fe400078e0002 */
[----:B------:R-:W-:Y:S01]  /*0850*/  IMAD R11, R25, c[0x0][0x1a8], RZ ;  /* 0x00006a00190b7a24 */ /* 0x000fe200078e02ff */
[----:B------:R-:W-:Y:S01]  /*0860*/  ISETP.GE.U32.AND P3, PT, R0, R21, PT ;  /* 0x000000150000720c */ /* 0x000fe20003f66070 */
[----:B------:R-:W-:-:S02]  /*0870*/  IMAD.IADD R3, R9, 0x1, R13 ;  /* 0x0000000109037824 */ /* 0x000fc400078e020d */
[----:B------:R-:W-:Y:S02]  /*0880*/  IMAD.MOV.U32 R2, RZ, RZ, R8 ;  /* 0x000000ffff027224 */ /* 0x000fe400078e0008 */
[C---:B------:R-:W-:Y:S02]  /*0890*/  IMAD R11, R24.reuse, c[0x0][0x1ac], R11 ;  /* 0x00006b00180b7a24 */ /* 0x040fe400078e020b */
[----:B------:R-:W-:-:S04]  /*08a0*/  IMAD.WIDE.U32 R8, R24, c[0x0][0x1a8], R6 ;  /* 0x00006a0018087a25 */ /* 0x000fc800078e0006 */
[C---:B------:R-:W-:Y:S02]  /*08b0*/  IMAD.WIDE.U32 R6, R23.reuse, c[0x0][0x180], R4 ;  /* 0x0000600017067a25 */ /* 0x040fe400078e0004 */
[----:B------:R-:W-:Y:S02]  /*08c0*/  @P3 IADD3 R12, R12, 0x1, RZ ;  /* 0x000000010c0c3810 */ /* 0x000fe40007ffe0ff */
[----:B------:R-:W-:Y:S02]  /*08d0*/  IMAD R10, R22, c[0x0][0x180], RZ ;  /* 0x00006000160a7a24 */ /* 0x000fe400078e02ff */
[----:B------:R-:W-:-:S04]  /*08e0*/  IMAD.WIDE.U32 R4, R23, c[0x0][0x188], R2 ;  /* 0x0000620017047a25 */ /* 0x000fc800078e0002 */
[----:B------:R-:W-:Y:S02]  /*08f0*/  IMAD.IADD R3, R9, 0x1, R11 ;  /* 0x0000000109037824 */ /* 0x000fe400078e020b */
[----:B------:R-:W-:Y:S02]  /*0900*/  IMAD R0, R27, c[0x0][0x190], RZ ;  /* 0x000064001b007a24 */ /* 0x000fe400078e02ff */
[----:B------:R-:W-:Y:S02]  /*0910*/  IMAD.MOV.U32 R2, RZ, RZ, R8 ;  /* 0x000000ffff027224 */ /* 0x000fe400078e0008 */
[----:B------:R-:W-:Y:S02]  /*0920*/  IMAD R10, R23, c[0x0][0x184], R10 ;  /* 0x00006100170a7a24 */ /* 0x000fe400078e020a */
[C---:B------:R-:W-:Y:S02]  /*0930*/  IMAD R0, R26.reuse, c[0x0][0x194], R0 ;  /* 0x000065001a007a24 */ /* 0x040fe400078e0200 */
[----:B------:R-:W-:-:S04]  /*0940*/  IMAD.WIDE.U32 R2, R26, c[0x0][0x190], R2 ;  /* 0x000064001a027a25 */ /* 0x000fc800078e0002 */
[----:B------:R-:W-:Y:S02]  /*0950*/  IMAD.IADD R11, R7, 0x1, R10 ;  /* 0x00000001070b7824 */ /* 0x000fe400078e020a */
[----:B------:R-:W-:Y:S01]  /*0960*/  IMAD.MOV.U32 R10, RZ, RZ, R6 ;  /* 0x000000ffff0a7224 */ /* 0x000fe200078e0006 */
[----:B------:R-:W-:Y:S01]  /*0970*/  LEA R6, P0, R2, c[0x0][0x160], 0x1 ;  /* 0x0000580002067a11 */ /* 0x000fe200078008ff */
[----:B------:R-:W-:Y:S02]  /*0980*/  IMAD.IADD R0, R3, 0x1, R0 ;  /* 0x0000000103007824 */ /* 0x000fe400078e0200 */
[----:B------:R-:W-:Y:S02]  /*0990*/  IMAD R13, R22, c[0x0][0x188], RZ ;  /* 0x00006200160d7a24 */ /* 0x000fe400078e02ff */
[----:B------:R-:W-:Y:S01]  /*09a0*/  IMAD.MOV.U32 R8, RZ, RZ, R4 ;  /* 0x000000ffff087224 */ /* 0x000fe200078e0004 */
[----:B------:R-:W-:Y:S01]  /*09b0*/  LEA.HI.X R7, R2, c[0x0][0x164], R0, 0x1, P0 ;  /* 0x0000590002077a11 */ /* 0x000fe200000f0c00 */
[----:B------:R-:W-:Y:S01]  /*09c0*/  IMAD.MOV.U32 R0, RZ, RZ, R12 ;  /* 0x000000ffff007224 */ /* 0x000fe200078e000c */
[----:B------:R-:W-:Y:S01]  /*09d0*/  IADD3 R4, P0, R6, UR11, RZ ;  /* 0x0000000b06047c10 */ /* 0x000fe2000ff1e0ff */
[----:B------:R-:W-:-:S02]  /*09e0*/  IMAD R13, R23, c[0x0][0x18c], R13 ;  /* 0x00006300170d7a24 */ /* 0x000fc400078e020d */
[----:B------:R-:W-:Y:S01]  /*09f0*/  @!P1 IMAD.MOV R0, RZ, RZ, -R0 ;  /* 0x000000ffff009224 */ /* 0x000fe200078e0a00 */
[----:B------:R-:W-:Y:S01]  /*0a00*/  @!P2 LOP3.LUT R0, RZ, c[0x0][0x1c8], RZ, 0x33, !PT ;  /* 0x00007200ff00aa12 */ /* 0x000fe200078e33ff */
[----:B------:R-:W-:Y:S02]  /*0a10*/  IMAD.SHL.U32 R243, R243, 0x2, RZ ;  /* 0x00000002f3f37824 */ /* 0x000fe400078e00ff */
[----:B------:R-:W-:Y:S01]  /*0a20*/  IMAD.IADD R9, R5, 0x1, R13 ;  /* 0x0000000105097824 */ /* 0x000fe200078e020d */
[----:B------:R-:W-:Y:S01]  /*0a30*/  IADD3.X R5, R7, UR9, RZ, P0, !PT ;  /* 0x0000000907057c10 */ /* 0x000fe200087fe4ff */
[----:B------:R-:W-:Y:S01]  /*0a40*/  IMAD.WIDE.U32 R24, R0, c[0x0][0x1b0], R10 ;  /* 0x00006c0000187a25 */ /* 0x000fe200078e000a */
[----:B------:R-:W-:Y:S01]  /*0a50*/  IADD3 R2, P0, R4, UR11, RZ ;  /* 0x0000000b04027c10 */ /* 0x000fe2000ff1e0ff */
[----:B------:R1:W-:Y:S01]  /*0a60*/  LDGSTS.E.BYPASS.LTC128B.128 [R243], [R6.64] ;  /* 0x0000000006f37fae */ /* 0x0003e2000b901d50 */
[----:B------:R-:W-:Y:S01]  /*0a70*/  SHF.R.S32.HI R12, RZ, 0x1f, R0 ;  /* 0x0000001fff0c7819 */ /* 0x000fe20000011400 */
[----:B------:R-:W-:Y:S01]  /*0a80*/  IMAD.MOV.U32 R164, RZ, RZ, R24 ;  /* 0x000000ffffa47224 */ /* 0x000fe200078e0018 */
[----:B------:R-:W-:Y:S01]  /*0a90*/  IADD3.X R3, R5, UR9, RZ, P0, !PT ;  /* 0x0000000905037c10 */ /* 0x000fe200087fe4ff */
[----:B------:R1:W-:Y:S01]  /*0aa0*/  LDGSTS.E.BYPASS.LTC128B.128 [R243+0x4000], [R6.64+0x80] ;  /* 0x0400008006f37fae */ /* 0x0003e2000b901d50 */
[----:B------:R-:W-:-:S03]  /*0ab0*/  IMAD.WIDE.U32 R22, R0, c[0x0][0x1b8], R8 ;  /* 0x00006e0000167a25 */ /* 0x000fc600078e0008 */
[----:B------:R2:W-:Y:S04]  /*0ac0*/  LDGSTS.E.BYPASS.LTC128B.128 [R243+0x800], [R4.64] ;  /* 0x0080000004f37fae */ /* 0x0005e8000b901d50 */
[----:B------:R2:W-:Y:S04]  /*0ad0*/  LDGSTS.E.BYPASS.LTC128B.128 [R243+0x4800], [R4.64+0x80] ;  /* 0x0480008004f37fae */ /* 0x0005e8000b901d50 */
[----:B------:R4:W-:Y:S04]  /*0ae0*/  LDGSTS.E.BYPASS.LTC128B.128 [R243+0x1000], [R2.64] ;  /* 0x0100000002f37fae */ /* 0x0009e8000b901d50 */
[----:B------:R4:W-:Y:S04]  /*0af0*/  LDGSTS.E.BYPASS.LTC128B.128 [R243+0x5000], [R2.64+0x80] ;  /* 0x0500008002f37fae */ /* 0x0009e8000b901d50 */
[----:B------:R-:W-:Y:S04]  /*0b00*/  STL.64 [R1+0x28], R24 ;  /* 0x0000281801007387 */ /* 0x000fe80000100a00 */
[----:B------:R-:W-:Y:S01]  /*0b10*/  STL.64 [R1+0x48], R22 ;  /* 0x0000481601007387 */ /* 0x000fe20000100a00 */
[----:B-1----:R-:W-:-:S04]  /*0b20*/  IADD3 R6, P0, R2, UR11, RZ ;  /* 0x0000000b02067c10 */ /* 0x002fc8000ff1e0ff */
[----:B------:R-:W-:Y:S01]  /*0b30*/  IADD3.X R7, R3, UR9, RZ, P0, !PT ;  /* 0x0000000903077c10 */ /* 0x000fe200087fe4ff */
[----:B--2---:R-:W-:-:S04]  /*0b40*/  IMAD R4, R12, c[0x0][0x1b0], RZ ;  /* 0x00006c000c047a24 */ /* 0x004fc800078e02ff */
[----:B------:R1:W-:Y:S01]  /*0b50*/  LDGSTS.E.BYPASS.LTC128B.128 [R243+0x1800], [R6.64] ;  /* 0x0180000006f37fae */ /* 0x0003e2000b901d50 */
[----:B------:R-:W-:-:S03]  /*0b60*/  IMAD R4, R0, c[0x0][0x1b4], R4 ;  /* 0x00006d0000047a24 */ /* 0x000fc600078e0204 */
[----:B------:R1:W-:Y:S01]  /*0b70*/  LDGSTS.E.BYPASS.LTC128B.128 [R243+0x5800], [R6.64+0x80] ;  /* 0x0580008006f37fae */ /* 0x0003e2000b901d50 */
[----:B----4-:R-:W-:Y:S01]  /*0b80*/  IMAD R3, R12, c[0x0][0x1b8], RZ ;  /* 0x00006e000c037a24 */ /* 0x010fe200078e02ff */
[----:B------:R-:W-:Y:S01]  /*0b90*/  IADD3 R2, P0, R6, UR11, RZ ;  /* 0x0000000b06027c10 */ /* 0x000fe2000ff1e0ff */
[----:B------:R-:W-:Y:S02]  /*0ba0*/  IMAD.IADD R165, R25, 0x1, R4 ;  /* 0x0000000119a57824 */ /* 0x000fe400078e0204 */
[----:B------:R-:W-:Y:S01]  /*0bb0*/  IMAD R10, R0, c[0x0][0x1bc], R3 ;  /* 0x00006f00000a7a24 */ /* 0x000fe200078e0203 */
[----:B------:R-:W-:Y:S01]  /*0bc0*/  IADD3.X R3, R7, UR9, RZ, P0, !PT ;  /* 0x0000000907037c10 */ /* 0x000fe200087fe4ff */
[----:B------:R-:W-:Y:S01]  /*0bd0*/  IMAD.WIDE.U32 R8, R119, UR13, R164 ;  /* 0x0000000d77087c25 */ /* 0x000fe2000f8e00a4 */
[----:B------:R-:W-:Y:S01]  /*0be0*/  IADD3 R4, P0, R2, UR11, RZ ;  /* 0x0000000b02047c10 */ /* 0x000fe2000ff1e0ff */
[----:B------:R-:W-:Y:S02]  /*0bf0*/  STL.64 [R1+0x20], R164 ;  /* 0x000020a401007387 */ /* 0x000fe40000100a00 */
[----:B------:R-:W-:Y:S01]  /*0c00*/  IMAD.IADD R0, R9, 0x1, R18 ;  /* 0x0000000109007824 */ /* 0x000fe200078e0212 */
[----:B------:R-:W-:Y:S01]  /*0c10*/  IADD3.X R5, R3, UR9, RZ, P0, !PT ;  /* 0x0000000903057c10 */ /* 0x000fe200087fe4ff */
[----:B------:R2:W-:Y:S01]  /*0c20*/  LDGSTS.E.BYPASS.LTC128B.128 [R243+0x2000], [R2.64] ;  /* 0x0200000002f37fae */ /* 0x0005e2000b901d50 */
[----:B------:R-:W-:-:S02]  /*0c30*/  IMAD.IADD R11, R23, 0x1, R10 ;  /* 0x00000001170b7824 */ /* 0x000fc400078e020a */
[----:B------:R-:W-:Y:S01]  /*0c40*/  IMAD.MOV.U32 R10, RZ, RZ, R22 ;  /* 0x000000ffff0a7224 */ /* 0x000fe200078e0016 */
[----:B------:R2:W-:Y:S04]  /*0c50*/  LDGSTS.E.BYPASS.LTC128B.128 [R243+0x6000], [R2.64+0x80] ;  /* 0x0600008002f37fae */ /* 0x0005e8000b901d50 */
[----:B------:R4:W-:Y:S01]  /*0c60*/  LDGSTS.E.BYPASS.LTC128B.128 [R243+0x2800], [R4.64] ;  /* 0x0280000004f37fae */ /* 0x0009e2000b901d50 */
[----:B-1----:R-:W-:-:S03]  /*0c70*/  LEA R6, P0, R8, c[0x0][0x168], 0x1 ;  /* 0x00005a0008067a11 */ /* 0x002fc600078008ff */
[----:B------:R4:W-:Y:S01]  /*0c80*/  LDGSTS.E.BYPASS.LTC128B.128 [R243+0x6800], [R4.64+0x80] ;  /* 0x0680008004f37fae */ /* 0x0009e2000b901d50 */
[----:B------:R-:W-:Y:S01]  /*0c90*/  LEA.HI.X R7, R8, c[0x0][0x16c], R0, 0x1, P0 ;  /* 0x00005b0008077a11 */ /* 0x000fe200000f0c00 */
[----:B------:R-:W-:Y:S02]  /*0ca0*/  IMAD.SHL.U32 R0, R69, 0x40, RZ ;  /* 0x0000004045007824 */ /* 0x000fe400078e00ff */
[----:B------:R-:W-:Y:S01]  /*0cb0*/  STL.64 [R1+0x38], R10 ;  /* 0x0000380a01007387 */ /* 0x000fe20000100a00 */
[----:B--2---:R-:W-:-:S04]  /*0cc0*/  IADD3 R2, P1, R4, UR11, RZ ;  /* 0x0000000b04027c10 */ /* 0x004fc8000ff3e0ff */
[----:B------:R-:W-:Y:S02]  /*0cd0*/  IADD3.X R3, R5, UR9, RZ, P1, !PT ;  /* 0x0000000905037c10 */ /* 0x000fe40008ffe4ff */
[----:B------:R-:W-:Y:S02]  /*0ce0*/  IADD3 R8, P0, R2, UR11, RZ ;  /* 0x0000000b02087c10 */ /* 0x000fe4000ff1e0ff */
[----:B------:R-:W-:Y:S01]  /*0cf0*/  LOP3.LUT P1, RZ, R69, 0x2, RZ, 0xc0, !PT ;  /* 0x0000000245ff7812 */ /* 0x000fe2000782c0ff */
[----:B------:R1:W-:Y:S01]  /*0d00*/  LDGSTS.E.BYPASS.LTC128B.128 [R243+0x3000], [R2.64] ;  /* 0x0300000002f37fae */ /* 0x0003e2000b901d50 */
[----:B------:R-:W-:Y:S02]  /*0d10*/  IADD3.X R9, R3, UR9, RZ, P0, !PT ;  /* 0x0000000903097c10 */ /* 0x000fe400087fe4ff */
[----:B----4-:R-:W-:Y:S01]  /*0d20*/  IADD3 R4, P0, R6, UR8, RZ ;  /* 0x0000000806047c10 */ /* 0x010fe2000ff1e0ff */
[----:B------:R1:W-:Y:S03]  /*0d30*/  LDGSTS.E.BYPASS.LTC128B.128 [R243+0x7000], [R2.64+0x80] ;  /* 0x0700008002f37fae */ /* 0x0003e6000b901d50 */
[----:B------:R-:W-:Y:S01]  /*0d40*/  IADD3.X R5, R7, UR6, RZ, P0, !PT ;  /* 0x0000000607057c10 */ /* 0x000fe200087fe4ff */
[----:B------:R2:W-:Y:S04]  /*0d50*/  LDGSTS.E.BYPASS.LTC128B.128 [R243+0x3800], [R8.64] ;  /* 0x0380000008f37fae */ /* 0x0005e8000b901d50 */
[----:B------:R2:W-:Y:S04]  /*0d60*/  LDGSTS.E.BYPASS.LTC128B.128 [R243+0x7800], [R8.64+0x80] ;  /* 0x0780008008f37fae */ /* 0x0005e8000b901d50 */
[----:B------:R4:W-:Y:S04]  /*0d70*/  LDGSTS.E.BYPASS.LTC128B.128 [R243+0x8000], [R6.64] ;  /* 0x0800000006f37fae */ /* 0x0009e8000b901d50 */
[----:B------:R4:W-:Y:S04]  /*0d80*/  LDGSTS.E.BYPASS.LTC128B.128 [R243+0xa000], [R6.64+0x80] ;  /* 0x0a00008006f37fae */ /* 0x0009e8000b901d50 */
[----:B------:R5:W-:Y:S04]  /*0d90*/  LDGSTS.E.BYPASS.LTC128B.128 [R243+0x8800], [R4.64] ;  /* 0x0880000004f37fae */ /* 0x000be8000b901d50 */
[----:B------:R5:W-:Y:S01]  /*0da0*/  LDGSTS.E.BYPASS.LTC128B.128 [R243+0xa800], [R4.64+0x80] ;  /* 0x0a80008004f37fae */ /* 0x000be2000b901d50 */
[----:B-1----:R-:W-:-:S04]  /*0db0*/  IADD3 R2, P0, R4, UR8, RZ ;  /* 0x0000000804027c10 */ /* 0x002fc8000ff1e0ff */
[----:B------:R-:W-:-:S05]  /*0dc0*/  IADD3.X R3, R5, UR6, RZ, P0, !PT ;  /* 0x0000000605037c10 */ /* 0x000fca00087fe4ff */
[----:B------:R1:W-:Y:S04]  /*0dd0*/  LDGSTS.E.BYPASS.LTC128B.128 [R243+0x9000], [R2.64] ;  /* 0x0900000002f37fae */ /* 0x0003e8000b901d50 */
[----:B------:R1:W-:Y:S01]  /*0de0*/  LDGSTS.E.BYPASS.LTC128B.128 [R243+0xb000], [R2.64+0x80] ;  /* 0x0b00008002f37fae */ /* 0x0003e2000b901d50 */
[----:B----4-:R-:W-:-:S04]  /*0df0*/  IADD3 R6, P0, R2, UR8, RZ ;  /* 0x0000000802067c10 */ /* 0x010fc8000ff1e0ff */
[----:B------:R-:W-:-:S05]  /*0e00*/  IADD3.X R7, R3, UR6, RZ, P0, !PT ;  /* 0x0000000603077c10 */ /* 0x000fca00087fe4ff */
[----:B------:R4:W-:Y:S04]  /*0e10*/  LDGSTS.E.BYPASS.LTC128B.128 [R243+0x9800], [R6.64] ;  /* 0x0980000006f37fae */ /* 0x0009e8000b901d50 */
[----:B------:R4:W-:Y:S04]  /*0e20*/  LDGSTS.E.BYPASS.LTC128B.128 [R243+0xb800], [R6.64+0x80] ;  /* 0x0b80008006f37fae */ /* 0x0009e8000b901d50 */
[----:B------:R-:W0:Y:S01]  /*0e30*/  LDGDEPBAR ;  /* 0x00000000000079af */ /* 0x000e220000000000 */
[----:B-1----:R-:W-:-:S04]  /*0e40*/  IMAD.WIDE.U32 R2, R119, UR15, R10 ;  /* 0x0000000f77027c25 */ /* 0x002fc8000f8e000a */
[----:B-----5:R-:W-:Y:S01]  /*0e50*/  IMAD.IADD R5, R3, 0x1, R19 ;  /* 0x0000000103057824 */ /* 0x020fe200078e0213 */
[----:B------:R-:W-:Y:S02]  /*0e60*/  LEA R4, P0, R2, c[0x0][0x170], 0x1 ;  /* 0x00005c0002047a11 */ /* 0x000fe400078008ff */
[----:B------:R-:W-:Y:S01]  /*0e70*/  LOP3.LUT R3, R0, 0x1c0, RZ, 0xc0, !PT ;  /* 0x000001c000037812 */ /* 0x000fe200078ec0ff */
[C---:B------:R-:W-:Y:S01]  /*0e80*/  IMAD R0, R15.reuse, 0x200, R14 ;  /* 0x000002000f007824 */ /* 0x040fe200078e020e */
[----:B------:R-:W-:Y:S02]  /*0e90*/  LEA.HI.X R5, R2, c[0x0][0x174], R5, 0x1, P0 ;  /* 0x00005d0002057a11 */ /* 0x000fe400000f0c05 */
[----:B------:R-:W-:Y:S02]  /*0ea0*/  SHF.R.U32.HI R2, RZ, 0x3, R3 ;  /* 0x00000003ff027819 */ /* 0x000fe40000011603 */
[----:B------:R-:W-:Y:S01]  /*0eb0*/  LEA R229, R0, 0x8000, 0x1 ;  /* 0x0000800000e57811 */ /* 0x000fe200078e08ff */
[----:B----4-:R-:W-:Y:S01]  /*0ec0*/  IMAD.SHL.U32 R6, R15, 0x8, RZ ;  /* 0x000000080f067824 */ /* 0x010fe200078e00ff */
[----:B------:R-:W-:-:S04]  /*0ed0*/  DEPBAR.LE SB0, 0x0 ;  /* 0x000080000000791a */ /* 0x000fc80000000000 */
[----:B------:R-:W-:Y:S01]  /*0ee0*/  BAR.SYNC.DEFER_BLOCKING 0x0 ;  /* 0x0000000000007b1d */ /* 0x000fe20000010000 */
[----:B------:R-:W-:Y:S01]  /*0ef0*/  LOP3.LUT R6, R3, 0x8, R6, 0xf8, !PT ;  /* 0x0000000803067812 */ /* 0x000fe200078ef806 */
[----:B------:R-:W-:Y:S01]  /*0f00*/  IMAD.SHL.U32 R3, R16, 0x40, RZ ;  /* 0x0000004010037824 */ /* 0x000fe200078e00ff */
[----:B------:R-:W-:Y:S02]  /*0f10*/  IADD3 R234, R229, 0x20, RZ ;  /* 0x00000020e5ea7810 */ /* 0x000fe40007ffe0ff */
[----:B------:R-:W-:Y:S02]  /*0f20*/  LOP3.LUT R118, R6, R2, RZ, 0x3c, !PT ;  /* 0x0000000206767212 */ /* 0x000fe400078e3cff */
[----:B------:R-:W-:Y:S02]  /*0f30*/  IADD3 R2, P0, R4, UR7, RZ ;  /* 0x0000000704027c10 */ /* 0x000fe4000ff1e0ff */
[----:B------:R-:W-:Y:S02]  /*0f40*/  LOP3.LUT R117, R3, 0xfffffe00, RZ, 0xc0, !PT ;  /* 0xfffffe0003757812 */ /* 0x000fe400078ec0ff */
[----:B------:R-:W-:-:S02]  /*0f50*/  IADD3.X R3, R5, UR4, RZ, P0, !PT ;  /* 0x0000000405037c10 */ /* 0x000fc400087fe4ff */
[----:B------:R-:W-:-:S04]  /*0f60*/  IADD3 R6, P0, R2, UR7, RZ ;  /* 0x0000000702067c10 */ /* 0x000fc8000ff1e0ff */
[----:B------:R-:W-:Y:S01]  /*0f70*/  IADD3.X R7, R3, UR4, RZ, P0, !PT ;  /* 0x0000000403077c10 */ /* 0x000fe200087fe4ff */
[----:B------:R-:W-:Y:S01]  /*0f80*/  @!PT LDS RZ, [RZ] ;  /* 0x00000000fffff984 */ /* 0x000fe20000000800 */
[----:B------:R-:W-:Y:S01]  /*0f90*/  @!PT LDS RZ, [RZ] ;  /* 0x00000000fffff984 */ /* 0x000fe20000000800 */
[----:B------:R-:W-:Y:S01]  /*0fa0*/  @!PT LDS RZ, [RZ] ;  /* 0x00000000fffff984 */ /* 0x000fe20000000800 */
[----:B------:R1:W-:Y:S04]  /*0fb0*/  LDGSTS.E.BYPASS.LTC128B.128 [R243+0xc000], [R4.64] ;  /* 0x0c00000004f37fae */ /* 0x0003e8000b901d50 */
[----:B------:R1:W-:Y:S04]  /*0fc0*/  LDGSTS.E.BYPASS.LTC128B.128 [R243+0xe000], [R4.64+0x80] ;  /* 0x0e00008004f37fae */ /* 0x0003e8000b901d50 */
[----:B------:R4:W-:Y:S04]  /*0fd0*/  LDGSTS.E.BYPASS.LTC128B.128 [R243+0xc800], [R2.64] ;  /* 0x0c80000002f37fae */ /* 0x0009e8000b901d50 */
[----:B------:R4:W-:Y:S04]  /*0fe0*/  LDGSTS.E.BYPASS.LTC128B.128 [R243+0xe800], [R2.64+0x80] ;  /* 0x0e80008002f37fae */ /* 0x0009e8000b901d50 */
[----:B------:R5:W-:Y:S04]  /*0ff0*/  LDGSTS.E.BYPASS.LTC128B.128 [R243+0xd000], [R6.64] ;  /* 0x0d00000006f37fae */ /* 0x000be8000b901d50 */
[----:B------:R5:W-:Y:S01]  /*1000*/  LDGSTS.E.BYPASS.LTC128B.128 [R243+0xf000], [R6.64+0x80] ;  /* 0x0f00008006f37fae */ /* 0x000be2000b901d50 */
[----:B-1----:R-:W-:Y:S01]  /*1010*/  IMAD R5, R160, 0x400, R117 ;  /* 0x00000400a0057824 */ /* 0x002fe200078e0275 */
[----:B------:R-:W-:-:S03]  /*1020*/  IADD3 R4, P0, R6, UR7, RZ ;  /* 0x0000000706047c10 */ /* 0x000fc6000ff1e0ff */
[----:B----4-:R-:W-:Y:S01]  /*1030*/  IMAD.IADD R2, R5, 0x1, R118 ;  /* 0x0000000105027824 */ /* 0x010fe200078e0276 */
[----:B------:R-:W-:Y:S01]  /*1040*/  IADD3.X R5, R7, UR4, RZ, P0, !PT ;  /* 0x0000000407057c10 */ /* 0x000fe200087fe4ff */
[----:B------:R-:W-:Y:S01]  /*1050*/  IMAD.SHL.U32 R3, R0, 0x2, RZ ;  /* 0x0000000200037824 */ /* 0x000fe200078e00ff */
[----:B------:R-:W-:Y:S01]  /*1060*/  LOP3.LUT P0, RZ, R68, 0x2, RZ, 0xc0, !PT ;  /* 0x0000000244ff7812 */ /* 0x000fe2000780c0ff */
[----:B------:R-:W-:Y:S02]  /*1070*/  IMAD.SHL.U32 R230, R2, 0x2, RZ ;  /* 0x0000000202e67824 */ /* 0x000fe400078e00ff */
[----:B------:R1:W-:Y:S01]  /*1080*/  LDGSTS.E.BYPASS.LTC128B.128 [R243+0xd800], [R4.64] ;  /* 0x0d80000004f37fae */ /* 0x0003e2000b901d50 */
[----:B------:R-:W-:-:S03]  /*1090*/  IMAD.MOV.U32 R2, RZ, RZ, 0x40 ;  /* 0x00000040ff027424 */ /* 0x000fc600078e00ff */
[----:B------:R1:W-:Y:S04]  /*10a0*/  LDGSTS.E.BYPASS.LTC128B.128 [R243+0xf800], [R4.64+0x80] ;  /* 0x0f80008004f37fae */ /* 0x0003e8000b901d50 */
[----:B------:R-:W-:Y:S02]  /*10b0*/  LDSM.16.M88.4 R24, [R3+0x8000] ;  /* 0x008000000318783b */ /* 0x000fe40000000200 */
[----:B------:R-:W-:Y:S02]  /*10c0*/  @P0 IADD3 R234, R229, -0x20, RZ ;  /* 0xffffffe0e5ea0810 */ /* 0x000fe40007ffe0ff */
[----:B------:R-:W4:Y:S01]  /*10d0*/  LDSM.16.M88.4 R12, [R230+0x2000] ;  /* 0x00200000e60c783b */ /* 0x000f220000000200 */
[----:B------:R-:W-:Y:S02]  /*10e0*/  LOP3.LUT P0, RZ, R68, 0x4, RZ, 0xc0, !PT ;  /* 0x0000000444ff7812 */ /* 0x000fe4000780c0ff */
[C---:B------:R-:W-:Y:S01]  /*10f0*/  IADD3 R241, R234.reuse, 0x800, RZ ;  /* 0x00000800eaf17810 */ /* 0x040fe20007ffe0ff */
[----:B------:R-:W3:Y:S01]  /*1100*/  LDSM.16.M88.4 R36, [R3+0x8800] ;  /* 0x008800000324783b */ /* 0x000ee20000000200 */
[----:B------:R-:W-:-:S02]  /*1110*/  IADD3 R240, R234, 0x1000, RZ ;  /* 0x00001000eaf07810 */ /* 0x000fc40007ffe0ff */
[C---:B------:R-:W-:Y:S01]  /*1120*/  IADD3 R239, R234.reuse, 0x1800, RZ ;  /* 0x00001800eaef7810 */ /* 0x040fe20007ffe0ff */
[----:B------:R-:W3:Y:S01]  /*1130*/  LDSM.16.M88.4 R32, [R3+0x9000] ;  /* 0x009000000320783b */ /* 0x000ee20000000200 */
[C---:B------:R-:W-:Y:S02]  /*1140*/  IADD3 R238, R234.reuse, 0x2000, RZ ;  /* 0x00002000eaee7810 */ /* 0x040fe40007ffe0ff */
[C---:B------:R-:W-:Y:S01]  /*1150*/  IADD3 R237, R234.reuse, 0x2800, RZ ;  /* 0x00002800eaed7810 */ /* 0x040fe20007ffe0ff */
[----:B------:R-:W3:Y:S01]  /*1160*/  LDSM.16.M88.4 R28, [R3+0x9800] ;  /* 0x00980000031c783b */ /* 0x000ee20000000200 */
[C---:B------:R-:W-:Y:S02]  /*1170*/  IADD3 R236, R234.reuse, 0x3000, RZ ;  /* 0x00003000eaec7810 */ /* 0x040fe40007ffe0ff */
[----:B------:R-:W-:Y:S01]  /*1180*/  IADD3 R235, R234, 0x3800, RZ ;  /* 0x00003800eaeb7810 */ /* 0x000fe20007ffe0ff */
[----:B------:R-:W3:Y:S01]  /*1190*/  LDSM.16.M88.4 R16, [R230] ;  /* 0x00000000e610783b */ /* 0x000ee20000000200 */
[----:B-1----:R-:W-:-:S03]  /*11a0*/  IMAD.MOV.U32 R4, RZ, RZ, 0x20 ;  /* 0x00000020ff047424 */ /* 0x002fc600078e00ff */
[----:B------:R-:W-:Y:S02]  /*11b0*/  LDSM.16.M88.4 R48, [R234+0x800] ;  /* 0x00080000ea30783b */ /* 0x000fe40000000200 */
[----:B------:R-:W-:Y:S02]  /*11c0*/  SEL R4, R4, 0xffffffe0, !P1 ;  /* 0xffffffe004047807 */ /* 0x000fe40004800000 */
[----:B------:R-:W-:Y:S01]  /*11d0*/  LDSM.16.M88.4 R56, [R234+0x1800] ;  /* 0x00180000ea38783b */ /* 0x000fe20000000200 */
[----:B------:R-:W-:Y:S02]  /*11e0*/  LOP3.LUT P1, RZ, R69, 0x4, RZ, 0xc0, !PT ;  /* 0x0000000445ff7812 */ /* 0x000fe4000782c0ff */
[----:B------:R-:W-:Y:S01]  /*11f0*/  IMAD.IADD R231, R230, 0x1, R4 ;  /* 0x00000001e6e77824 */ /* 0x000fe200078e0204 */
[----:B------:R-:W-:Y:S01]  /*1200*/  LDSM.16.M88.4 R44, [R234] ;  /* 0x00000000ea2c783b */ /* 0x000fe20000000200 */
[C---:B------:R-:W-:Y:S02]  /*1210*/  SEL R0, R2.reuse, 0xffffffc0, !P1 ;  /* 0xffffffc002007807 */ /* 0x040fe40004800000 */
[----:B------:R-:W-:Y:S01]  /*1220*/  SEL R2, R2, 0xffffffc0, !P0 ;  /* 0xffffffc002027807 */ /* 0x000fe20004000000 */
[----:B------:R-:W1:Y:S01]  /*1230*/  LDSM.16.M88.4 R20, [R231] ;  /* 0x00000000e714783b */ /* 0x000e620000000200 */
[----:B------:R-:W-:Y:S01]  /*1240*/  ISETP.NE.AND P0, PT, R166, 0x1, PT ;  /* 0x00000001a600780c */ /* 0x000fe20003f05270 */
[----:B------:R-:W-:-:S02]  /*1250*/  IMAD.IADD R233, R230, 0x1, R0 ;  /* 0x00000001e6e97824 */ /* 0x000fc400078e0200 */
[----:B--2---:R-:W2:Y:S01]  /*1260*/  LDSM.16.M88.4 R8, [R231+0x2000] ;  /* 0x00200000e708783b */ /* 0x004ea20000000200 */
[----:B------:R-:W-:Y:S01]  /*1270*/  IMAD.IADD R228, R229, 0x1, R2 ;  /* 0x00000001e5e47824 */ /* 0x000fe200078e0202 */
[C---:B----4-:R-:W-:Y:S01]  /*1280*/  HMMA.16816.F32 R92, R12.reuse, R24, RZ ;  /* 0x000000180c5c723c */ /* 0x050fe200000018ff */
[----:B------:R-:W-:Y:S01]  /*1290*/  IMAD.IADD R232, R231, 0x1, R0 ;  /* 0x00000001e7e87824 */ /* 0x000fe200078e0200 */
[----:B------:R-:W4:Y:S01]  /*12a0*/  LDSM.16.M88.4 R52, [R234+0x1000] ;  /* 0x00100000ea34783b */ /* 0x000f220000000200 */
[----:B------:R-:W-:Y:S01]  /*12b0*/  IMAD.IADD R227, R2, 0x1, R234 ;  /* 0x0000000102e37824 */ /* 0x000fe200078e02ea */
[----:B------:R-:W-:Y:S02]  /*12c0*/  LOP3.LUT R2, R162, 0xffffffe0, RZ, 0xc0, !PT ;  /* 0xffffffe0a2027812 */ /* 0x000fe400078ec0ff */
[----:B------:R-:W0:Y:S02]  /*12d0*/  LDGDEPBAR ;  /* 0x00000000000079af */ /* 0x000e240000000000 */
[----:B------:R-:W-:Y:S01]  /*12e0*/  HMMA.16816.F32 R88, R12, R26, RZ ;  /* 0x0000001a0c58723c */ /* 0x000fe200000018ff */
[----:B------:R-:W-:-:S07]  /*12f0*/  IMAD.IADD R2, R161, 0x1, -R2 ;  /* 0x00000001a1027824 */ /* 0x000fce00078e0a02 */
[C---:B---3--:R-:W-:Y:S08]  /*1300*/  HMMA.16816.F32 R84, R12.reuse, R36, RZ ;  /* 0x000000240c54723c */ /* 0x048ff000000018ff */
[C---:B------:R-:W-:Y:S08]  /*1310*/  HMMA.16816.F32 R76, R12.reuse, R32, RZ ;  /* 0x000000200c4c723c */ /* 0x040ff000000018ff */
[C---:B------:R-:W-:Y:S08]  /*1320*/  HMMA.16816.F32 R64, R12.reuse, R28, RZ ;  /* 0x0000001c0c40723c */ /* 0x040ff000000018ff */
[C---:B------:R-:W-:Y:S08]  /*1330*/  HMMA.16816.F32 R80, R12.reuse, R38, RZ ;  /* 0x000000260c50723c */ /* 0x040ff000000018ff */
[C---:B------:R-:W-:Y:S08]  /*1340*/  HMMA.16816.F32 R72, R12.reuse, R34, RZ ;  /* 0x000000220c48723c */ /* 0x040ff000000018ff */
[----:B------:R-:W-:Y:S08]  /*1350*/  HMMA.16816.F32 R60, R12, R30, RZ ;  /* 0x0000001e0c3c723c */ /* 0x000ff000000018ff */
[C---:B------:R-:W-:Y:S08]  /*1360*/  HMMA.16816.F32 R40, R16.reuse, R36, RZ ;  /* 0x000000241028723c */ /* 0x040ff000000018ff */
[C---:B------:R-:W-:Y:S08]  /*1370*/  HMMA.16816.F32 R12, R16.reuse, R28, RZ ;  /* 0x0000001c100c723c */ /* 0x040ff000000018ff */
[C---:B------:R-:W-:Y:S08]  /*1380*/  HMMA.16816.F32 R96, R16.reuse, R24, RZ ;  /* 0x000000181060723c */ /* 0x040ff000000018ff */
[C---:B------:R-:W-:Y:S08]  /*1390*/  HMMA.16816.F32 R104, R16.reuse, R26, RZ ;  /* 0x0000001a1068723c */ /* 0x040ff000000018ff */
[C---:B------:R-:W-:Y:S01]  /*13a0*/  HMMA.16816.F32 R100, R16.reuse, R38, RZ ;  /* 0x000000261064723c */ /* 0x040fe200000018ff */
[----:B------:R-:W-:Y:S07]  /*13b0*/  LDSM.16.M88.4 R36, [R228+0x800] ;  /* 0x00080000e424783b */ /* 0x000fee0000000200 */
[C---:B------:R-:W-:Y:S08]  /*13c0*/  HMMA.16816.F32 R24, R16.reuse, R32, RZ ;  /* 0x000000201018723c */ /* 0x040ff000000018ff */
[C---:B------:R-:W-:Y:S01]  /*13d0*/  HMMA.16816.F32 R112, R16.reuse, R34, RZ ;  /* 0x000000221070723c */ /* 0x040fe200000018ff */
[----:B------:R-:W-:Y:S07]  /*13e0*/  LDSM.16.M88.4 R32, [R228+0x1000] ;  /* 0x00100000e420783b */ /* 0x000fee0000000200 */
[----:B------:R-:W-:Y:S01]  /*13f0*/  HMMA.16816.F32 R108, R16, R30, RZ ;  /* 0x0000001e106c723c */ /* 0x000fe200000018ff */
[----:B------:R-:W-:Y:S04]  /*1400*/  LDSM.16.M88.4 R28, [R228+0x1800] ;  /* 0x00180000e41c783b */ /* 0x000fe80000000200 */
[----:B------:R-:W-:Y:S03]  /*1410*/  LDSM.16.M88.4 R16, [R233] ;  /* 0x00000000e910783b */ /* 0x000fe60000000200 */
[C---:B-1----:R-:W-:Y:S01]  /*1420*/  HMMA.16816.F32 R132, R20.reuse, R48, R40 ;  /* 0x000000301484723c */ /* 0x042fe20000001828 */
[----:B------:R-:W-:Y:S07]  /*1430*/  LDSM.16.M88.4 R40, [R228] ;  /* 0x00000000e428783b */ /* 0x000fee0000000200 */
[----:B------:R-:W-:Y:S01]  /*1440*/  HMMA.16816.F32 R136, R20, R56, R12 ;  /* 0x000000381488723c */ /* 0x000fe2000000180c */
[----:B------:R-:W1:Y:S07]  /*1450*/  LDSM.16.M88.4 R12, [R233+0x2000] ;  /* 0x00200000e90c783b */ /* 0x000e6e0000000200 */
[C---:B--2---:R-:W-:Y:S08]  /*1460*/  HMMA.16816.F32 R92, R8.reuse, R44, R92 ;  /* 0x0000002c085c723c */ /* 0x044ff0000000185c */
[C---:B------:R-:W-:Y:S08]  /*1470*/  HMMA.16816.F32 R128, R8.reuse, R48, R84 ;  /* 0x000000300880723c */ /* 0x040ff00000001854 */
[C---:B----4-:R-:W-:Y:S08]  /*1480*/  HMMA.16816.F32 R148, R8.reuse, R52, R76 ;  /* 0x000000340894723c */ /* 0x050ff0000000184c */
[C---:B------:R-:W-:Y:S01]  /*1490*/  HMMA.16816.F32 R140, R8.reuse, R56, R64 ;  /* 0x00000038088c723c */ /* 0x040fe20000001840 */
[----:B------:R-:W-:Y:S07]  /*14a0*/  LDSM.16.M88.4 R64, [R227+0x1800] ;  /* 0x00180000e340783b */ /* 0x000fee0000000200 */
[C---:B------:R-:W-:Y:S08]  /*14b0*/  HMMA.16816.F32 R156, R8.reuse, R46, R88 ;  /* 0x0000002e089c723c */ /* 0x040ff00000001858 */
[C---:B------:R-:W-:Y:S08]  /*14c0*/  HMMA.16816.F32 R152, R8.reuse, R50, R80 ;  /* 0x000000320898723c */ /* 0x040ff00000001850 */
[C---:B------:R-:W-:Y:S08]  /*14d0*/  HMMA.16816.F32 R144, R8.reuse, R54, R72 ;  /* 0x000000360890723c */ /* 0x040ff00000001848 */
[----:B------:R-:W-:Y:S01]  /*14e0*/  HMMA.16816.F32 R120, R8, R58, R60 ;  /* 0x0000003a0878723c */ /* 0x000fe2000000183c */
[----:B------:R-:W-:Y:S07]  /*14f0*/  LDSM.16.M88.4 R8, [R232+0x2000] ;  /* 0x00200000e808783b */ /* 0x000fee0000000200 */
[C---:B------:R-:W-:Y:S08]  /*1500*/  HMMA.16816.F32 R96, R20.reuse, R44, R96 ;  /* 0x0000002c1460723c */ /* 0x040ff00000001860 */
[C---:B------:R-:W-:Y:S01]  /*1510*/  HMMA.16816.F32 R104, R20.reuse, R46, R104 ;  /* 0x0000002e1468723c */ /* 0x040fe20000001868 */
[----:B------:R-:W-:Y:S07]  /*1520*/  LDSM.16.M88.4 R44, [R227+0x800] ;  /* 0x00080000e32c783b */ /* 0x000fee0000000200 */
[C---:B------:R-:W-:Y:S01]  /*1530*/  HMMA.16816.F32 R124, R20.reuse, R52, R24 ;  /* 0x00000034147c723c */ /* 0x040fe20000001818 */
[----:B------:R-:W-:Y:S07]  /*1540*/  LDSM.16.M88.4 R24, [R227] ;  /* 0x00000000e318783b */ /* 0x000fee0000000200 */
[C---:B------:R-:W-:Y:S01]  /*1550*/  HMMA.16816.F32 R100, R20.reuse, R50, R100 ;  /* 0x000000321464723c */ /* 0x040fe20000001864 */
[----:B------:R-:W-:Y:S07]  /*1560*/  LDSM.16.M88.4 R48, [R227+0x1000] ;  /* 0x00100000e330783b */ /* 0x000fee0000000200 */
[C---:B------:R-:W-:Y:S08]  /*1570*/  HMMA.16816.F32 R112, R20.reuse, R54, R112 ;  /* 0x000000361470723c */ /* 0x040ff00000001870 */
[----:B------:R-:W-:Y:S01]  /*1580*/  HMMA.16816.F32 R88, R20, R58, R108 ;  /* 0x0000003a1458723c */ /* 0x000fe2000000186c */
[----:B------:R-:W2:Y:S07]  /*1590*/  LDSM.16.M88.4 R20, [R232] ;  /* 0x00000000e814783b */ /* 0x000eae0000000200 */
[C---:B-1----:R-:W-:Y:S08]  /*15a0*/  HMMA.16816.F32 R84, R12.reuse, R40, R92 ;  /* 0x000000280c54723c */ /* 0x042ff0000000185c */
[C---:B------:R-:W-:Y:S08]  /*15b0*/  HMMA.16816.F32 R76, R12.reuse, R36, R128 ;  /* 0x000000240c4c723c */ /* 0x040ff00000001880 */
[C---:B------:R-:W-:Y:S08]  /*15c0*/  HMMA.16816.F32 R68, R12.reuse, R32, R148 ;  /* 0x000000200c44723c */ /* 0x040ff00000001894 */
[C---:B------:R-:W-:Y:S08]  /*15d0*/  HMMA.16816.F32 R56, R12.reuse, R28, R140 ;  /* 0x0000001c0c38723c */ /* 0x040ff0000000188c */
[C---:B------:R-:W-:Y:S08]  /*15e0*/  HMMA.16816.F32 R80, R12.reuse, R42, R156 ;  /* 0x0000002a0c50723c */ /* 0x040ff0000000189c */
[C---:B------:R-:W-:Y:S08]  /*15f0*/  HMMA.16816.F32 R72, R12.reuse, R38, R152 ;  /* 0x000000260c48723c */ /* 0x040ff00000001898 */
[C---:B------:R-:W-:Y:S08]  /*1600*/  HMMA.16816.F32 R60, R12.reuse, R34, R144 ;  /* 0x000000220c3c723c */ /* 0x040ff00000001890 */
[----:B------:R-:W-:Y:S08]  /*1610*/  HMMA.16816.F32 R52, R12, R30, R120 ;  /* 0x0000001e0c34723c */ /* 0x000ff00000001878 */
[C---:B------:R-:W-:Y:S08]  /*1620*/  HMMA.16816.F32 R12, R16.reuse, R40, R96 ;  /* 0x00000028100c723c */ /* 0x040ff00000001860 */
[C---:B------:R-:W-:Y:S08]  /*1630*/  HMMA.16816.F32 R40, R16.reuse, R42, R104 ;  /* 0x0000002a1028723c */ /* 0x040ff00000001868 */
[C---:B------:R-:W-:Y:S08]  /*1640*/  HMMA.16816.F32 R92, R16.reuse, R32, R124 ;  /* 0x00000020105c723c */ /* 0x040ff0000000187c */
[C---:B------:R-:W-:Y:S01]  /*1650*/  HMMA.16816.F32 R104, R16.reuse, R34, R112 ;  /* 0x000000221068723c */ /* 0x040fe20000001870 */
[----:B------:R-:W-:Y:S07]  /*1660*/  LDSM.16.M88.4 R32, [R3+0xa800] ;  /* 0x00a800000320783b */ /* 0x000fee0000000200 */
[C---:B------:R-:W-:Y:S08]  /*1670*/  HMMA.16816.F32 R156, R16.reuse, R28, R136 ;  /* 0x0000001c109c723c */ /* 0x040ff00000001888 */
[----:B------:R-:W-:Y:S01]  /*1680*/  HMMA.16816.F32 R152, R16, R30, R88 ;  /* 0x0000001e1098723c */ /* 0x000fe20000001858 */
[----:B------:R-:W-:Y:S07]  /*1690*/  LDSM.16.M88.4 R28, [R3+0xb000] ;  /* 0x00b00000031c783b */ /* 0x000fee0000000200 */
[----:B--2---:R-:W-:Y:S01]  /*16a0*/  HMMA.16816.F32 R124, R20, R24, R12 ;  /* 0x00000018147c723c */ /* 0x004fe2000000180c */
[----:B------:R-:W1:Y:S07]  /*16b0*/  LDSM.16.M88.4 R12, [R230+0x6000] ;  /* 0x00600000e60c783b */ /* 0x000e6e0000000200 */
[C---:B------:R-:W-:Y:S08]  /*16c0*/  HMMA.16816.F32 R96, R16.reuse, R36, R132 ;  /* 0x000000241060723c */ /* 0x040ff00000001884 */
[----:B------:R-:W-:Y:S01]  /*16d0*/  HMMA.16816.F32 R100, R16, R38, R100 ;  /* 0x000000261064723c */ /* 0x000fe20000001864 */
[----:B------:R-:W2:Y:S04]  /*16e0*/  LDSM.16.M88.4 R36, [R3+0xa000] ;  /* 0x00a000000324783b */ /* 0x000ea80000000200 */
[----:B------:R-:W-:Y:S03]  /*16f0*/  LDSM.16.M88.4 R16, [R230+0x4000] ;  /* 0x00400000e610783b */ /* 0x000fe60000000200 */
[C---:B------:R-:W-:Y:S01]  /*1700*/  HMMA.16816.F32 R148, R8.reuse, R24, R84 ;  /* 0x000000180894723c */ /* 0x040fe20000001854 */
[----:B------:R-:W-:Y:S07]  /*1710*/  LDSM.16.M88.4 R84, [R234+0x3800] ;  /* 0x00380000ea54783b */ /* 0x000fee0000000200 */
[-C--:B------:R-:W-:Y:S08]  /*1720*/  HMMA.16816.F32 R144, R8, R26.reuse, R80 ;  /* 0x0000001a0890723c */ /* 0x080ff00000001850 */
[----:B------:R-:W-:Y:S01]  /*1730*/  HMMA.16816.F32 R112, R20, R26, R40 ;  /* 0x0000001a1470723c */ /* 0x000fe20000001828 */
[----:B------:R3:W4:Y:S07]  /*1740*/  LDSM.16.M88.4 R24, [R3+0xb800] ;  /* 0x00b800000318783b */ /* 0x00072e0000000200 */
[C---:B------:R-:W-:Y:S08]  /*1750*/  HMMA.16816.F32 R140, R8.reuse, R44, R76 ;  /* 0x0000002c088c723c */ /* 0x040ff0000000184c */
[C---:B------:R-:W-:Y:S08]  /*1760*/  HMMA.16816.F32 R128, R8.reuse, R50, R60 ;  /* 0x000000320880723c */ /* 0x040ff0000000183c */
[----:B------:R-:W-:Y:S01]  /*1770*/  HMMA.16816.F32 R136, R8, R46, R72 ;  /* 0x0000002e0888723c */ /* 0x000fe20000001848 */
[----:B---3--:R-:W-:-:S04]  /*1780*/  SHF.R.S32.HI R3, RZ, 0x1f, R2 ;  /* 0x0000001fff037819 */ /* 0x008fc80000011402 */
[----:B------:R-:W-:Y:S01]  /*1790*/  LEA.HI R3, R3, R2, RZ, 0x2 ;  /* 0x0000000203037211 */ /* 0x000fe200078f10ff */
[----:B------:R-:W-:Y:S02]  /*17a0*/  IMAD R2, R160, 0x10, R163 ;  /* 0x00000010a0027824 */ /* 0x000fe400078e02a3 */
[----:B------:R-:W-:Y:S01]  /*17b0*/  HMMA.16816.F32 R132, R8, R48, R68 ;  /* 0x000000300884723c */ /* 0x000fe20000001844 */
[----:B------:R-:W-:-:S04]  /*17c0*/  SHF.R.S32.HI R167, RZ, 0x2, R3 ;  /* 0x00000002ffa77819 */ /* 0x000fc80000011403 */
[----:B------:R-:W-:Y:S01]  /*17d0*/  IADD3 R2, R2, 0x1, R167 ;  /* 0x0000000102027810 */ /* 0x000fe20007ffe0a7 */
[----:B------:R-:W-:Y:S02]  /*17e0*/  STL [R1+0x50], R167 ;  /* 0x000050a701007387 */ /* 0x000fe40000100800 */
[----:B------:R-:W-:Y:S01]  /*17f0*/  HMMA.16816.F32 R76, R8, R64, R56 ;  /* 0x00000040084c723c */ /* 0x000fe20000001838 */
[----:B------:R-:W-:Y:S01]  /*1800*/  IADD3 R2, R116, -c[0x0][0x214], R2 ;  /* 0x8000850074027a10 */ /* 0x000fe20007ffe002 */
[----:B------:R-:W-:Y:S03]  /*1810*/  LDSM.16.M88.4 R56, [R234+0x2000] ;  /* 0x00200000ea38783b */ /* 0x000fe60000000200 */
[----:B------:R-:W-:-:S03]  /*1820*/  IADD3 R2, R2, c[0x0][0x2e8], RZ ;  /* 0x0000ba0002027a10 */ /* 0x000fc60007ffe0ff */
[----:B------:R-:W-:Y:S01]  /*1830*/  HMMA.16816.F32 R120, R8, R66, R52 ;  /* 0x000000420878723c */ /* 0x000fe20000001834 */
[----:B------:R-:W-:Y:S01]  /*1840*/  LDSM.16.M88.4 R8, [R231+0x6000] ;  /* 0x00600000e708783b */ /* 0x000fe20000000200 */
[C---:B------:R-:W-:Y:S02]  /*1850*/  IADD3 R3, R2.reuse, 0x8, RZ ;  /* 0x0000000802037810 */ /* 0x040fe40007ffe0ff */
[C---:B------:R-:W-:Y:S01]  /*1860*/  IADD3 R5, R2.reuse, 0x40, RZ ;  /* 0x0000004002057810 */ /* 0x040fe20007ffe0ff */
[----:B------:R-:W-:Y:S01]  /*1870*/  LDSM.16.M88.4 R52, [R234+0x2800] ;  /* 0x00280000ea34783b */ /* 0x000fe20000000200 */
[----:B-----5:R-:W-:Y:S02]  /*1880*/  IADD3 R6, R2, 0x48, RZ ;  /* 0x0000004802067810 */ /* 0x020fe40007ffe0ff */
[C---:B------:R-:W-:Y:S08]  /*1890*/  HMMA.16816.F32 R92, R20.reuse, R48, R92 ;  /* 0x00000030145c723c */ /* 0x040ff0000000185c */
[C---:B------:R-:W-:Y:S01]  /*18a0*/  HMMA.16816.F32 R88, R20.reuse, R50, R104 ;  /* 0x000000321458723c */ /* 0x040fe20000001868 */
[----:B------:R-:W3:Y:S07]  /*18b0*/  LDSM.16.M88.4 R48, [R234+0x3000] ;  /* 0x00300000ea30783b */ /* 0x000eee0000000200 */
[C---:B------:R-:W-:Y:S08]  /*18c0*/  HMMA.16816.F32 R108, R20.reuse, R44, R96 ;  /* 0x0000002c146c723c */ /* 0x040ff00000001860 */
[C---:B------:R-:W-:Y:S08]  /*18d0*/  HMMA.16816.F32 R100, R20.reuse, R46, R100 ;  /* 0x0000002e1464723c */ /* 0x040ff00000001864 */
[C---:B------:R-:W-:Y:S08]  /*18e0*/  HMMA.16816.F32 R80, R20.reuse, R64, R156 ;  /* 0x000000401450723c */ /* 0x040ff0000000189c */
[----:B------:R-:W-:Y:S08]  /*18f0*/  HMMA.16816.F32 R72, R20, R66, R152 ;  /* 0x000000421448723c */ /* 0x000ff00000001898 */
[C---:B-1----:R-:W-:Y:S08]  /*1900*/  HMMA.16816.F32 R20, R12.reuse, R30, R128 ;  /* 0x0000001e0c14723c */ /* 0x042ff00000001880 */
[C---:B--2---:R-:W-:Y:S08]  /*1910*/  HMMA.16816.F32 R68, R12.reuse, R36, R148 ;  /* 0x000000240c44723c */ /* 0x044ff00000001894 */
[C---:B------:R-:W-:Y:S08]  /*1920*/  HMMA.16816.F32 R64, R12.reuse, R38, R144 ;  /* 0x000000260c40723c */ /* 0x040ff00000001890 */
[C---:B------:R-:W-:Y:S08]  /*1930*/  HMMA.16816.F32 R60, R12.reuse, R32, R140 ;  /* 0x000000200c3c723c */ /* 0x040ff0000000188c */
[C---:B------:R-:W-:Y:S08]  /*1940*/  HMMA.16816.F32 R44, R12.reuse, R34, R136 ;  /* 0x000000220c2c723c */ /* 0x040ff00000001888 */
[C---:B------:R-:W-:Y:S08]  /*1950*/  HMMA.16816.F32 R40, R12.reuse, R28, R132 ;  /* 0x0000001c0c28723c */ /* 0x040ff00000001884 */
[C---:B----4-:R-:W-:Y:S08]  /*1960*/  HMMA.16816.F32 R76, R12.reuse, R24, R76 ;  /* 0x000000180c4c723c */ /* 0x050ff0000000184c */
[----:B------:R-:W-:Y:S01]  /*1970*/  HMMA.16816.F32 R96, R12, R26, R120 ;  /* 0x0000001a0c60723c */ /* 0x000fe20000001878 */
[----:B------:R-:W1:Y:S07]  /*1980*/  LDSM.16.M88.4 R12, [R231+0x4000] ;  /* 0x00400000e70c783b */ /* 0x000e6e0000000200 */
[C---:B------:R-:W-:Y:S08]  /*1990*/  HMMA.16816.F32 R124, R16.reuse, R36, R124 ;  /* 0x00000024107c723c */ /* 0x040ff0000000187c */
[C---:B------:R-:W-:Y:S01]  /*19a0*/  HMMA.16816.F32 R112, R16.reuse, R38, R112 ;  /* 0x000000261070723c */ /* 0x040fe20000001870 */
[----:B------:R-:W-:Y:S07]  /*19b0*/  LDSM.16.M88.4 R36, [R228+0x3000] ;  /* 0x00300000e424783b */ /* 0x000fee0000000200 */
[C---:B------:R-:W-:Y:S08]  /*19c0*/  HMMA.16816.F32 R108, R16.reuse, R32, R108 ;  /* 0x00000020106c723c */ /* 0x040ff0000000186c */
[C---:B------:R-:W-:Y:S08]  /*19d0*/  HMMA.16816.F32 R92, R16.reuse, R28, R92 ;  /* 0x0000001c105c723c */ /* 0x040ff0000000185c */
[C---:B------:R-:W-:Y:S01]  /*19e0*/  HMMA.16816.F32 R100, R16.reuse, R34, R100 ;  /* 0x000000221064723c */ /* 0x040fe20000001864 */
[----:B------:R-:W-:Y:S07]  /*19f0*/  LDSM.16.M88.4 R32, [R228+0x3800] ;  /* 0x00380000e420783b */ /* 0x000fee0000000200 */
[----:B------:R-:W-:Y:S08]  /*1a00*/  HMMA.16816.F32 R28, R16, R30, R88 ;  /* 0x0000001e101c723c */ /* 0x000ff00000001858 */
[----:B---3--:R-:W-:Y:S01]  /*1a10*/  HMMA.16816.F32 R128, R8, R50, R20 ;  /* 0x000000320880723c */ /* 0x008fe20000001814 */
[----:B------:R-:W2:Y:S07]  /*1a20*/  LDSM.16.M88.4 R20, [R233+0x6000] ;  /* 0x00600000e914783b */ /* 0x000eae0000000200 */
[C---:B------:R-:W-:Y:S08]  /*1a30*/  HMMA.16816.F32 R88, R16.reuse, R24, R80 ;  /* 0x000000181058723c */ /* 0x040ff00000001850 */
[----:B------:R-:W-:Y:S01]  /*1a40*/  HMMA.16816.F32 R104, R16, R26, R72 ;  /* 0x0000001a1068723c */ /* 0x000fe20000001848 */
[----:B------:R-:W-:Y:S04]  /*1a50*/  LDSM.16.M88.4 R16, [R233+0x4000] ;  /* 0x00400000e910783b */ /* 0x000fe80000000200 */
[----:B------:R-:W-:Y:S03]  /*1a60*/  LDSM.16.M88.4 R24, [R227+0x2800] ;  /* 0x00280000e318783b */ /* 0x000fe60000000200 */
[C---:B------:R-:W-:Y:S01]  /*1a70*/  HMMA.16816.F32 R136, R8.reuse, R54, R44 ;  /* 0x000000360888723c */ /* 0x040fe2000000182c */
[----:B------:R-:W3:Y:S07]  /*1a80*/  LDSM.16.M88.4 R44, [R228+0x2000] ;  /* 0x00200000e42c783b */ /* 0x000eee0000000200 */
[C---:B------:R-:W-:Y:S01]  /*1a90*/  HMMA.16816.F32 R132, R8.reuse, R48, R40 ;  /* 0x000000300884723c */ /* 0x040fe20000001828 */
[----:B------:R-:W4:Y:S07]  /*1aa0*/  LDSM.16.M88.4 R40, [R228+0x2800] ;  /* 0x00280000e428783b */ /* 0x000f2e0000000200 */
[C---:B------:R-:W-:Y:S08]  /*1ab0*/  HMMA.16816.F32 R144, R8.reuse, R58, R64 ;  /* 0x0000003a0890723c */ /* 0x040ff00000001840 */
[C---:B------:R-:W-:Y:S08]  /*1ac0*/  HMMA.16816.F32 R140, R8.reuse, R52, R60 ;  /* 0x00000034088c723c */ /* 0x040ff0000000183c */
[C---:B------:R-:W-:Y:S08]  /*1ad0*/  HMMA.16816.F32 R64, R8.reuse, R86, R96 ;  /* 0x000000560840723c */ /* 0x040ff00000001860 */
[-C--:B------:R-:W-:Y:S08]  /*1ae0*/  HMMA.16816.F32 R148, R8, R56.reuse, R68 ;  /* 0x000000380894723c */ /* 0x080ff00000001844 */
[C---:B-1----:R-:W-:Y:S08]  /*1af0*/  HMMA.16816.F32 R60, R12.reuse, R56, R124 ;  /* 0x000000380c3c723c */ /* 0x042ff0000000187c */
[C---:B------:R-:W-:Y:S08]  /*1b00*/  HMMA.16816.F32 R56, R12.reuse, R58, R112 ;  /* 0x0000003a0c38723c */ /* 0x040ff00000001870 */
[----:B------:R-:W-:Y:S08]  /*1b10*/  HMMA.16816.F32 R68, R12, R52, R108 ;  /* 0x000000340c44723c */ /* 0x000ff0000000186c */
[-C--:B------:R-:W-:Y:S01]  /*1b20*/  HMMA.16816.F32 R120, R8, R84.reuse, R76 ;  /* 0x000000540878723c */ /* 0x080fe2000000184c */
[----:B------:R-:W1:Y:S07]  /*1b30*/  LDSM.16.M88.4 R8, [R232+0x6000] ;  /* 0x00600000e808783b */ /* 0x000e6e0000000200 */
[C---:B------:R-:W-:Y:S08]  /*1b40*/  HMMA.16816.F32 R88, R12.reuse, R84, R88 ;  /* 0x000000540c58723c */ /* 0x040ff00000001858 */
[C---:B------:R-:W-:Y:S01]  /*1b50*/  HMMA.16816.F32 R72, R12.reuse, R54, R100 ;  /* 0x000000360c48723c */ /* 0x040fe20000001864 */
[----:B------:R-:W-:Y:S07]  /*1b60*/  LDSM.16.M88.4 R52, [R227+0x3800] ;  /* 0x00380000e334783b */ /* 0x000fee0000000200 */
[C---:B------:R-:W-:Y:S08]  /*1b70*/  HMMA.16816.F32 R76, R12.reuse, R48, R92 ;  /* 0x000000300c4c723c */ /* 0x040ff0000000185c */
[C---:B------:R-:W-:Y:S01]  /*1b80*/  HMMA.16816.F32 R80, R12.reuse, R50, R28 ;  /* 0x000000320c50723c */ /* 0x040fe2000000181c */
[----:B------:R-:W-:Y:S04]  /*1b90*/  LDSM.16.M88.4 R28, [R227+0x2000] ;  /* 0x00200000e31c783b */ /* 0x000fe80000000200 */
[----:B------:R-:W-:Y:S03]  /*1ba0*/  LDSM.16.M88.4 R48, [R227+0x3000] ;  /* 0x00300000e330783b */ /* 0x000fe60000000200 */
[----:B------:R-:W-:Y:S01]  /*1bb0*/  HMMA.16816.F32 R84, R12, R86, R104 ;  /* 0x000000560c54723c */ /* 0x000fe20000001868 */
[----:B------:R-:W5:Y:S01]  /*1bc0*/  LDSM.16.M88.4 R12, [R232+0x4000] ;  /* 0x00400000e80c783b */ /* 0x000f620000000200 */
[----:B------:R-:W-:-:S06]  /*1bd0*/  DEPBAR.LE SB0, 0x0 ;  /* 0x000080000000791a */ /* 0x000fcc0000000000 */
[----:B--2---:R-:W-:Y:S08]  /*1be0*/  HMMA.16816.F32 R104, R20, R34, R64 ;  /* 0x000000221468723c */ /* 0x004ff00000001840 */
[C---:B---3--:R-:W-:Y:S08]  /*1bf0*/  HMMA.16816.F32 R64, R16.reuse, R44, R60 ;  /* 0x0000002c1040723c */ /* 0x048ff0000000183c */
[----:B------:R-:W-:Y:S08]  /*1c00*/  HMMA.16816.F32 R60, R16, R46, R56 ;  /* 0x0000002e103c723c */ /* 0x000ff00000001838 */
[-C--:B----4-:R-:W-:Y:S08]  /*1c10*/  HMMA.16816.F32 R100, R20, R40.reuse, R140 ;  /* 0x000000281464723c */ /* 0x090ff0000000188c */
[----:B------:R-:W-:Y:S08]  /*1c20*/  HMMA.16816.F32 R56, R16, R40, R68 ;  /* 0x000000281038723c */ /* 0x000ff00000001844 */
[C---:B------:R-:W-:Y:S08]  /*1c30*/  HMMA.16816.F32 R92, R20.reuse, R44, R148 ;  /* 0x0000002c145c723c */ /* 0x040ff00000001894 */
[C---:B------:R-:W-:Y:S08]  /*1c40*/  HMMA.16816.F32 R96, R20.reuse, R46, R144 ;  /* 0x0000002e1460723c */ /* 0x040ff00000001890 */
[-C--:B------:R-:W-:Y:S08]  /*1c50*/  HMMA.16816.F32 R108, R20, R42.reuse, R136 ;  /* 0x0000002a146c723c */ /* 0x080ff00000001888 */
[----:B------:R-:W-:Y:S08]  /*1c60*/  HMMA.16816.F32 R44, R16, R42, R72 ;  /* 0x0000002a102c723c */ /* 0x000ff00000001848 */
[C---:B------:R-:W-:Y:S08]  /*1c70*/  HMMA.16816.F32 R112, R20.reuse, R36, R132 ;  /* 0x000000241470723c */ /* 0x040ff00000001884 */
[C---:B------:R-:W-:Y:S08]  /*1c80*/  HMMA.16816.F32 R124, R20.reuse, R38, R128 ;  /* 0x00000026147c723c */ /* 0x040ff00000001880 */
[----:B------:R-:W-:Y:S08]  /*1c90*/  HMMA.16816.F32 R120, R20, R32, R120 ;  /* 0x000000201478723c */ /* 0x000ff00000001878 */
[C---:B------:R-:W-:Y:S08]  /*1ca0*/  HMMA.16816.F32 R40, R16.reuse, R36, R76 ;  /* 0x000000241028723c */ /* 0x040ff0000000184c */
[C---:B------:R-:W-:Y:S08]  /*1cb0*/  HMMA.16816.F32 R36, R16.reuse, R38, R80 ;  /* 0x000000261024723c */ /* 0x040ff00000001850 */
[C---:B------:R-:W-:Y:S08]  /*1cc0*/  HMMA.16816.F32 R20, R16.reuse, R32, R88 ;  /* 0x000000201014723c */ /* 0x040ff00000001858 */
[----:B------:R-:W-:Y:S08]  /*1cd0*/  HMMA.16816.F32 R16, R16, R34, R84 ;  /* 0x000000221010723c */ /* 0x000ff00000001854 */
[-C--:B-1----:R-:W-:Y:S08]  /*1ce0*/  HMMA.16816.F32 R72, R8, R24.reuse, R100 ;  /* 0x000000180848723c */ /* 0x082ff00000001864 */
[C---:B-----5:R-:W-:Y:S07]  /*1cf0*/  HMMA.16816.F32 R144, R12.reuse, R24, R56 ;  /* 0x000000180c90723c */ /* 0x060fee0000001838 */
[----:B------:R-:W-:Y:S01]  /*1d00*/  IMAD.MOV.U32 R24, RZ, RZ, R119 ;  /* 0x000000ffff187224 */ /* 0x000fe200078e0077 */
[C---:B------:R-:W-:Y:S04]  /*1d10*/  HMMA.16816.F32 R184, R12.reuse, R28, R64 ;  /* 0x0000001c0cb8723c */ /* 0x040fe80000001840 */
[----:B------:R1:W-:Y:S04]  /*1d20*/  STL [R1+0x30], R24 ;  /* 0x0000301801007387 */ /* 0x0003e80000100800 */
[C---:B------:R-:W-:Y:S08]  /*1d30*/  HMMA.16816.F32 R152, R12.reuse, R30, R60 ;  /* 0x0000001e0c98723c */ /* 0x040ff0000000183c */
[C---:B------:R-:W-:Y:S08]  /*1d40*/  HMMA.16816.F32 R140, R12.reuse, R26, R44 ;  /* 0x0000001a0c8c723c */ /* 0x040ff0000000182c */
[C---:B------:R-:W-:Y:S08]  /*1d50*/  HMMA.16816.F32 R180, R12.reuse, R48, R40 ;  /* 0x000000300cb4723c */ /* 0x040ff00000001828 */
[C---:B------:R-:W-:Y:S08]  /*1d60*/  HMMA.16816.F32 R172, R12.reuse, R50, R36 ;  /* 0x000000320cac723c */ /* 0x040ff00000001824 */
[C---:B------:R-:W-:Y:S08]  /*1d70*/  HMMA.16816.F32 R156, R12.reuse, R52, R20 ;  /* 0x000000340c9c723c */ /* 0x040ff00000001814 */
[----:B------:R-:W-:Y:S07]  /*1d80*/  HMMA.16816.F32 R148, R12, R54, R16 ;  /* 0x000000360c94723c */ /* 0x000fee0000001810 */
[----:B------:R-:W-:Y:S01]  /*1d90*/  IMAD.SHL.U32 R14, R161, 0x2, RZ ;  /* 0x00000002a10e7824 */ /* 0x000fe200078e00ff */
[----:B------:R-:W-:Y:S01]  /*1da0*/  HMMA.16816.F32 R32, R8, R28, R92 ;  /* 0x0000001c0820723c */ /* 0x000fe2000000185c */
[----:B------:R-:W-:-:S02]  /*1db0*/  IMNMX R17, R2, R116, PT ;  /* 0x0000007402117217 */ /* 0x000fc40003800200 */
[-C--:B------:R-:W-:Y:S02]  /*1dc0*/  IMNMX R18, R3, R116.reuse, PT ;  /* 0x0000007403127217 */ /* 0x080fe40003800200 */
[-C--:B------:R-:W-:Y:S02]  /*1dd0*/  IMNMX R15, R5, R116.reuse, PT ;  /* 0x00000074050f7217 */ /* 0x080fe40003800200 */
[----:B------:R-:W-:Y:S01]  /*1de0*/  IMNMX R16, R6, R116, PT ;  /* 0x0000007406107217 */ /* 0x000fe20003800200 */
[----:B------:R-:W-:Y:S01]  /*1df0*/  HMMA.16816.F32 R68, R8, R30, R96 ;  /* 0x0000001e0844723c */ /* 0x000fe20000001860 */
[----:B------:R-:W-:Y:S02]  /*1e00*/  LOP3.LUT R2, R118, R117, RZ, 0xfc, !PT ;  /* 0x0000007576027212 */ /* 0x000fe400078efcff */
[----:B------:R-:W-:-:S05]  /*1e10*/  LOP3.LUT R14, R14, 0x6, RZ, 0xc0, !PT ;  /* 0x000000060e0e7812 */ /* 0x000fca00078ec0ff */
[C---:B------:R-:W-:Y:S08]  /*1e20*/  HMMA.16816.F32 R76, R8.reuse, R26, R108 ;  /* 0x0000001a084c723c */ /* 0x040ff0000000186c */
[C---:B------:R-:W-:Y:S08]  /*1e30*/  HMMA.16816.F32 R80, R8.reuse, R48, R112 ;  /* 0x000000300850723c */ /* 0x040ff00000001870 */
[C---:B------:R-:W-:Y:S08]  /*1e40*/  HMMA.16816.F32 R124, R8.reuse, R50, R124 ;  /* 0x00000032087c723c */ /* 0x040ff0000000187c */
[C---:B------:R-:W-:Y:S08]  /*1e50*/  HMMA.16816.F32 R120, R8.reuse, R52, R120 ;  /* 0x000000340878723c */ /* 0x040ff00000001878 */
[----:B------:R-:W-:Y:S01]  /*1e60*/  HMMA.16816.F32 R104, R8, R54, R104 ;  /* 0x000000360868723c */ /* 0x000fe20000001868 */
[----:B------:R-:W-:Y:S06]  /*1e70*/  BAR.SYNC.DEFER_BLOCKING 0x0 ;  /* 0x0000000000007b1d */ /* 0x000fec0000010000 */
[----:B------:R-:W-:Y:S05]  /*1e80*/  @!P0 BRA `(.L_x_1) ;  /* 0x000001a000008947 */ /* 0x000fea0003800000 */
[----:B-1----:R-:W-:-:S04]  /*1e90*/  IADD3 R3, R166, -0x2, RZ ;  /* 0xfffffffea6037810 */ /* 0x002fc80007ffe0ff */
[----:B------:R-:W-:Y:S01]  /*1ea0*/  SHF.R.S32.HI R8, RZ, 0x1f, R3 ;  /* 0x0000001fff087819 */ /* 0x000fe20000011403 */
[C---:B------:R-:W-:Y:S02]  /*1eb0*/  IMAD R5, R3.reuse, UR12, RZ ;  /* 0x0000000c03057c24 */ /* 0x040fe4000f8e02ff */
[----:B------:R-:W-:-:S04]  /*1ec0*/  IMAD.WIDE.U32 R6, R3, UR13, R164 ;  /* 0x0000000d03067c25 */ /* 0x000fc8000f8e00a4 */
[----:B------:R-:W-:Y:S01]  /*1ed0*/  IMAD R3, R8, UR13, R5 ;  /* 0x0000000d08037c24 */ /* 0x000fe2000f8e0205 */
[----:B------:R-:W-:-:S03]  /*1ee0*/  LEA R10, P1, R6, c[0x0][0x168], 0x1 ;  /* 0x00005a00060a7a11 */ /* 0x000fc600078208ff */
[----:B------:R-:W-:Y:S01]  /*1ef0*/  IMAD.IADD R3, R7, 0x1, R3 ;  /* 0x0000000107037824 */ /* 0x000fe200078e0203 */
[----:B------:R-:W-:-:S04]  /*1f00*/  IADD3 R8, P0, R10, UR8, RZ ;  /* 0x000000080a087c10 */ /* 0x000fc8000ff1e0ff */
[----:B------:R-:W-:Y:S02]  /*1f10*/  LEA.HI.X R11, R6, c[0x0][0x16c], R3, 0x1, P1 ;  /* 0x00005b00060b7a11 */ /* 0x000fe400008f0c03 */
[----:B------:R-:W-:Y:S02]  /*1f20*/  IADD3 R6, P1, R8, UR8, RZ ;  /* 0x0000000808067c10 */ /* 0x000fe4000ff3e0ff */
[----:B------:R-:W-:Y:S01]  /*1f30*/  IADD3.X R9, R11, UR6, RZ, P0, !PT ;  /* 0x000000060b097c10 */ /* 0x000fe200087fe4ff */
[----:B------:R-:W-:Y:S01]  /*1f40*/  @!PT LDS RZ, [RZ] ;  /* 0x00000000fffff984 */ /* 0x000fe20000000800 */
[----:B------:R-:W-:Y:S01]  /*1f50*/  @!PT LDS RZ, [RZ] ;  /* 0x00000000fffff984 */ /* 0x000fe20000000800 */
[----:B------:R-:W-:Y:S01]  /*1f60*/  @!PT LDS RZ, [RZ] ;  /* 0x00000000fffff984 */ /* 0x000fe20000000800 */
[----:B------:R1:W-:Y:S01]  /*1f70*/  LDGSTS.E.BYPASS.LTC128B.128 [R243+0x8000], [R10.64] ;  /* 0x080000000af37fae */ /* 0x0003e2000b901d50 */
[----:B------:R-:W-:Y:S02]  /*1f80*/  IADD3 R12, P0, R6, UR8, RZ ;  /* 0x00000008060c7c10 */ /* 0x000fe4000ff1e0ff */
[----:B------:R-:W-:Y:S01]  /*1f90*/  IADD3.X R7, R9, UR6, RZ, P1, !PT ;  /* 0x0000000609077c10 */ /* 0x000fe20008ffe4ff */
[----:B------:R1:W-:Y:S03]  /*1fa0*/  LDGSTS.E.BYPASS.LTC128B.128 [R243+0xa000], [R10.64+0x80] ;  /* 0x0a0000800af37fae */ /* 0x0003e6000b901d50 */
[----:B------:R-:W-:Y:S01]  /*1fb0*/  IADD3.X R13, R7, UR6, RZ, P0, !PT ;  /* 0x00000006070d7c10 */ /* 0x000fe200087fe4ff */
[----:B------:R1:W-:Y:S04]  /*1fc0*/  LDGSTS.E.BYPASS.LTC128B.128 [R243+0x8800], [R8.64] ;  /* 0x0880000008f37fae */ /* 0x0003e8000b901d50 */
[----:B------:R1:W-:Y:S04]  /*1fd0*/  LDGSTS.E.BYPASS.LTC128B.128 [R243+0xa800], [R8.64+0x80] ;  /* 0x0a80008008f37fae */ /* 0x0003e8000b901d50 */
[----:B------:R1:W-:Y:S04]  /*1fe0*/  LDGSTS.E.BYPASS.LTC128B.128 [R243+0x9000], [R6.64] ;  /* 0x0900000006f37fae */ /* 0x0003e8000b901d50 */
[----:B------:R1:W-:Y:S04]  /*1ff0*/  LDGSTS.E.BYPASS.LTC128B.128 [R243+0xb000], [R6.64+0x80] ;  /* 0x0b00008006f37fae */ /* 0x0003e8000b901d50 */
[----:B------:R1:W-:Y:S04]  /*2000*/  LDGSTS.E.BYPASS.LTC128B.128 [R243+0x9800], [R12.64] ;  /* 0x098000000cf37fae */ /* 0x0003e8000b901d50 */
[----:B------:R1:W-:Y:S04]  /*2010*/  LDGSTS.E.BYPASS.LTC128B.128 [R243+0xb800], [R12.64+0x80] ;  /* 0x0b8000800cf37fae */ /* 0x0003e8000b901d50 */
[----:B------:R-:W0:Y:S02]  /*2020*/  LDGDEPBAR ;  /* 0x00000000000079af */ /* 0x000e240000000000 */
.L_x_1:
[----:B-1----:R-:W-:Y:S01]  /*2030*/  IMAD R14, R24, 0x40, R14 ;  /* 0x00000040180e7824 */ /* 0x002fe200078e020e */
[----:B------:R-:W-:Y:S01]  /*2040*/  STL [R1+0x90], R243 ;  /* 0x000090f301007387 */ /* 0x000fe20000100800 */
[----:B------:R-:W-:-:S03]  /*2050*/  IMAD.SHL.U32 R167, R2, 0x2, RZ ;  /* 0x0000000202a77824 */ /* 0x000fc600078e00ff */
[C---:B------:R-:W-:Y:S01]  /*2060*/  IADD3 R110, R14.reuse, 0x1, RZ ;  /* 0x000000010e6e7810 */ /* 0x040fe20007ffe0ff */
[----:B------:R-:W-:Y:S01]  /*2070*/  STL [R1+0x8c], R241 ;  /* 0x00008cf101007387 */ /* 0x000fe20000100800 */
[-C--:B------:R-:W-:Y:S01]  /*2080*/  ISETP.GE.AND P3, PT, R14, R15.reuse, PT ;  /* 0x0000000f0e00720c */ /* 0x080fe20003f66270 */
[--C-:B------:R-:W-:Y:S01]  /*2090*/  IMAD.IADD R224, R4, 0x1, R167.reuse ;  /* 0x0000000104e07824 */ /* 0x100fe200078e02a7 */
[----:B------:R-:W-:Y:S01]  /*20a0*/  IADD3 R109, R14, 0x8, RZ ;  /* 0x000000080e6d7810 */ /* 0x000fe20007ffe0ff */
[----:B------:R-:W-:Y:S01]  /*20b0*/  STL [R1+0x88], R240 ;  /* 0x000088f001007387 */ /* 0x000fe20000100800 */
[----:B------:R-:W-:Y:S01]  /*20c0*/  ISETP.GE.AND P2, PT, R110, R15, PT ;  /* 0x0000000f6e00720c */ /* 0x000fe20003f46270 */
[----:B------:R-:W-:Y:S01]  /*20d0*/  IMAD.IADD R226, R0, 0x1, R167 ;  /* 0x0000000100e27824 */ /* 0x000fe200078e02a7 */
[----:B------:R-:W-:Y:S01]  /*20e0*/  FSEL R8, R32, -INF , !P3 ;  /* 0xff80000020087808 */ /* 0x000fe20005800000 */
[----:B------:R-:W-:Y:S01]  /*20f0*/  STL [R1+0x84], R239 ;  /* 0x000084ef01007387 */ /* 0x000fe20000100800 */
[----:B------:R-:W-:-:S02]  /*2100*/  FSEL R9, R33, -INF , !P2 ;  /* 0xff80000021097808 */ /* 0x000fc40005000000 */
[C---:B------:R-:W-:Y:S01]  /*2110*/  IADD3 R65, R14.reuse, 0x9, RZ ;  /* 0x000000090e417810 */ /* 0x040fe20007ffe0ff */
[----:B------:R-:W-:Y:S01]  /*2120*/  STL [R1+0x80], R238 ;  /* 0x000080ee01007387 */ /* 0x000fe20000100800 */
[-C--:B------:R-:W-:Y:S02]  /*2130*/  ISETP.GE.AND P3, PT, R109, R15.reuse, PT ;  /* 0x0000000f6d00720c */ /* 0x080fe40003f66270 */
[----:B------:R-:W-:Y:S01]  /*2140*/  IADD3 R108, R14, 0x10, RZ ;  /* 0x000000100e6c7810 */ /* 0x000fe20007ffe0ff */
[----:B------:R-:W-:Y:S01]  /*2150*/  STL [R1+0x7c], R237 ;  /* 0x00007ced01007387 */ /* 0x000fe20000100800 */
[----:B------:R-:W-:Y:S02]  /*2160*/  ISETP.GE.AND P2, PT, R65, R15, PT ;  /* 0x0000000f4100720c */ /* 0x000fe40003f46270 */
[----:B------:R-:W-:Y:S01]  /*2170*/  FSEL R10, R68, -INF , !P3 ;  /* 0xff800000440a7808 */ /* 0x000fe20005800000 */
[----:B------:R1:W-:Y:S01]  /*2180*/  STL [R1+0x78], R236 ;  /* 0x000078ec01007387 */ /* 0x0003e20000100800 */
[----:B------:R-:W-:-:S02]  /*2190*/  FMNMX.FTZ R3, R8, R9, !PT ;  /* 0x0000000908037209 */ /* 0x000fc40007810000 */
[----:B------:R-:W-:Y:S01]  /*21a0*/  FSEL R11, R69, -INF , !P2 ;  /* 0xff800000450b7808 */ /* 0x000fe20005000000 */
[----:B------:R2:W-:Y:S01]  /*21b0*/  STL [R1+0x74], R235 ;  /* 0x000074eb01007387 */ /* 0x0005e20000100800 */
[----:B------:R-:W-:Y:S02]  /*21c0*/  IADD3 R64, R14, 0x11, RZ ;  /* 0x000000110e407810 */ /* 0x000fe40007ffe0ff */
[----:B------:R-:W-:Y:S01]  /*21d0*/  ISETP.GE.AND P3, PT, R108, R15, PT ;  /* 0x0000000f6c00720c */ /* 0x000fe20003f66270 */
[----:B------:R-:W-:Y:S01]  /*21e0*/  STL [R1+0x70], R234 ;  /* 0x000070ea01007387 */ /* 0x000fe20000100800 */
[----:B------:R-:W-:Y:S02]  /*21f0*/  FMNMX.FTZ R3, R10, R3, !PT ;  /* 0x000000030a037209 */ /* 0x000fe40007810000 */
[----:B------:R-:W-:Y:S01]  /*2200*/  IADD3 R67, R14, 0x18, RZ ;  /* 0x000000180e437810 */ /* 0x000fe20007ffe0ff */
[----:B------:R3:W-:Y:S01]  /*2210*/  STL [R1+0x6c], R233 ;  /* 0x00006ce901007387 */ /* 0x0007e20000100800 */
[----:B------:R-:W-:-:S02]  /*2220*/  ISETP.GE.AND P2, PT, R64, R15, PT ;  /* 0x0000000f4000720c */ /* 0x000fc40003f46270 */
[----:B------:R-:W-:Y:S01]  /*2230*/  FSEL R23, R72, -INF , !P3 ;  /* 0xff80000048177808 */ /* 0x000fe20005800000 */
[----:B------:R-:W-:Y:S01]  /*2240*/  STL [R1+0x68], R232 ;  /* 0x000068e801007387 */ /* 0x000fe20000100800 */
[----:B------:R-:W-:Y:S02]  /*2250*/  FMNMX.FTZ R3, R11, R3, !PT ;  /* 0x000000030b037209 */ /* 0x000fe40007810000 */
[-C--:B------:R-:W-:Y:S01]  /*2260*/  ISETP.GE.AND P1, PT, R14, R16.reuse, PT ;  /* 0x000000100e00720c */ /* 0x080fe20003f26270 */
[----:B------:R4:W-:Y:S01]  /*2270*/  STL [R1+0x64], R231 ;  /* 0x000064e701007387 */ /* 0x0009e20000100800 */
[----:B------:R-:W-:Y:S02]  /*2280*/  ISETP.GE.AND P0, PT, R110, R16, PT ;  /* 0x000000106e00720c */ /* 0x000fe40003f06270 */
[----:B------:R-:W-:Y:S01]  /*2290*/  FSEL R24, R73, -INF , !P2 ;  /* 0xff80000049187808 */ /* 0x000fe20005000000 */
[----:B------:R-:W-:Y:S01]  /*22a0*/  STL [R1+0x60], R230 ;  /* 0x000060e601007387 */ /* 0x000fe20000100800 */
[----:B------:R-:W-:-:S02]  /*22b0*/  IADD3 R63, R14, 0x19, RZ ;  /* 0x000000190e3f7810 */ /* 0x000fc40007ffe0ff */
[----:B------:R-:W-:Y:S01]  /*22c0*/  ISETP.GE.AND P3, PT, R67, R15, PT ;  /* 0x0000000f4300720c */ /* 0x000fe20003f66270 */
[----:B------:R1:W-:Y:S01]  /*22d0*/  STL [R1+0x5c], R229 ;  /* 0x00005ce501007387 */ /* 0x0003e20000100800 */
[----:B------:R-:W-:Y:S02]  /*22e0*/  FMNMX.FTZ R3, R23, R3, !PT ;  /* 0x0000000317037209 */ /* 0x000fe40007810000 */
[----:B------:R-:W-:Y:S01]  /*22f0*/  FSEL R19, R34, -INF , !P1 ;  /* 0xff80000022137808 */ /* 0x000fe20004800000 */
[----:B------:R1:W-:Y:S01]  /*2300*/  STL [R1+0x58], R228 ;  /* 0x000058e401007387 */ /* 0x0003e20000100800 */
[----:B------:R-:W-:Y:S02]  /*2310*/  FSEL R20, R35, -INF , !P0 ;  /* 0xff80000023147808 */ /* 0x000fe40004000000 */
[----:B------:R-:W-:Y:S01]  /*2320*/  ISETP.GE.AND P1, PT, R109, R16, PT ;  /* 0x000000106d00720c */ /* 0x000fe20003f26270 */
[----:B------:R-:W-:Y:S01]  /*2330*/  LDSM.16.MT88.4 R92, [R226+0xc000] ;  /* 0x00c00000e25c783b */ /* 0x000fe20000004200 */
[----:B------:R-:W-:-:S02]  /*2340*/  IADD3 R66, R14, 0x20, RZ ;  /* 0x000000200e427810 */ /* 0x000fc40007ffe0ff */
[----:B------:R-:W-:Y:S01]  /*2350*/  ISETP.GE.AND P2, PT, R63, R15, PT ;  /* 0x0000000f3f00720c */ /* 0x000fe20003f46270 */
[----:B------:R-:W-:Y:S01]  /*2360*/  STL [R1+0x54], R227 ;  /* 0x000054e301007387 */ /* 0x000fe20000100800 */
[----:B------:R-:W-:Y:S02]  /*2370*/  FSEL R25, R76, -INF , !P3 ;  /* 0xff8000004c197808 */ /* 0x000fe40005800000 */
[----:B------:R-:W-:Y:S01]  /*2380*/  FMNMX.FTZ R5, R24, R3, !PT ;  /* 0x0000000318057209 */ /* 0x000fe20007810000 */
[----:B------:R-:W-:Y:S01]  /*2390*/  LDSM.16.MT88.4 R84, [R226+0xc800] ;  /* 0x00c80000e254783b */ /* 0x000fe20000004200 */
[----:B------:R-:W-:Y:S02]  /*23a0*/  ISETP.GE.AND P0, PT, R65, R16, PT ;  /* 0x000000104100720c */ /* 0x000fe40003f06270 */
[----:B------:R-:W-:Y:S01]  /*23b0*/  FSEL R21, R70, -INF , !P1 ;  /* 0xff80000046157808 */ /* 0x000fe20004800000 */
[----:B------:R-:W-:Y:S01]  /*23c0*/  LDSM.16.MT88.4 R112, [R167+0xe000] ;  /* 0x00e00000a770783b */ /* 0x000fe20000004200 */
[----:B------:R-:W-:-:S02]  /*23d0*/  FMNMX.FTZ R3, R19, R20, !PT ;  /* 0x0000001413037209 */ /* 0x000fc40007810000 */
[----:B------:R-:W-:Y:S01]  /*23e0*/  FSEL R36, R77, -INF , !P2 ;  /* 0xff8000004d247808 */ /* 0x000fe20005000000 */
[----:B------:R-:W-:Y:S01]  /*23f0*/  LDSM.16.MT88.4 R100, [R167+0xe800] ;  /* 0x00e80000a764783b */ /* 0x000fe20000004200 */
[----:B------:R-:W-:Y:S02]  /*2400*/  IADD3 R62, R14, 0x21, RZ ;  /* 0x000000210e3e7810 */ /* 0x000fe40007ffe0ff */
[----:B------:R-:W-:Y:S01]  /*2410*/  ISETP.GE.AND P3, PT, R66, R15, PT ;  /* 0x0000000f4200720c */ /* 0x000fe20003f66270 */
[----:B------:R-:W-:Y:S01]  /*2420*/  LDSM.16.MT88.4 R132, [R226+0xe000] ;  /* 0x00e00000e284783b */ /* 0x000fe20000004200 */
[----:B------:R-:W-:Y:S02]  /*2430*/  FMNMX.FTZ R5, R25, R5, !PT ;  /* 0x0000000519057209 */ /* 0x000fe40007810000 */
[----:B------:R-:W-:Y:S01]  /*2440*/  FSEL R22, R71, -INF , !P0 ;  /* 0xff80000047167808 */ /* 0x000fe20004000000 */
[----:B------:R-:W-:Y:S01]  /*2450*/  LDSM.16.MT88.4 R116, [R226+0xe800] ;  /* 0x00e80000e274783b */ /* 0x000fe20000004200 */
[----:B------:R-:W-:-:S02]  /*2460*/  ISETP.GE.AND P1, PT, R108, R16, PT ;  /* 0x000000106c00720c */ /* 0x000fc40003f26270 */
[----:B------:R-:W-:Y:S01]  /*2470*/  FMNMX.FTZ R3, R21, R3, !PT ;  /* 0x0000000315037209 */ /* 0x000fe20007810000 */
[----:B------:R-:W-:Y:S01]  /*2480*/  LDSM.16.MT88.4 R68, [R167+0xc800] ;  /* 0x00c80000a744783b */ /* 0x000fe20000004200 */
[----:B------:R-:W-:Y:S02]  /*2490*/  ISETP.GE.AND P2, PT, R62, R15, PT ;  /* 0x0000000f3e00720c */ /* 0x000fe40003f46270 */
[----:B------:R-:W-:Y:S02]  /*24a0*/  FSEL R176, R80, -INF , !P3 ;  /* 0xff80000050b07808 */ /* 0x000fe40005800000 */
[----:B------:R-:W-:Y:S02]  /*24b0*/  IADD3 R60, R14, 0x28, RZ ;  /* 0x000000280e3c7810 */ /* 0x000fe40007ffe0ff */
[----:B------:R-:W-:Y:S02]  /*24c0*/  FMNMX.FTZ R6, R36, R5, !PT ;  /* 0x0000000524067209 */ /* 0x000fe40007810000 */
[----:B------:R-:W-:-:S02]  /*24d0*/  ISETP.GE.AND P0, PT, R64, R16, PT ;  /* 0x000000104000720c */ /* 0x000fc40003f06270 */
[----:B------:R-:W-:Y:S02]  /*24e0*/  FSEL R37, R74, -INF , !P1 ;  /* 0xff8000004a257808 */ /* 0x000fe40004800000 */
[----:B------:R-:W-:Y:S02]  /*24f0*/  FMNMX.FTZ R3, R22, R3, !PT ;  /* 0x0000000316037209 */ /* 0x000fe40007810000 */
[----:B------:R-:W-:Y:S02]  /*2500*/  FSEL R171, R81, -INF , !P2 ;  /* 0xff80000051ab7808 */ /* 0x000fe40005000000 */
[----:B------:R-:W-:Y:S02]  /*2510*/  IADD3 R61, R14, 0x29, RZ ;  /* 0x000000290e3d7810 */ /* 0x000fe40007ffe0ff */
[----:B------:R-:W-:Y:S02]  /*2520*/  ISETP.GE.AND P3, PT, R60, R15, PT ;  /* 0x0000000f3c00720c */ /* 0x000fe40003f66270 */
[----:B------:R-:W-:-:S02]  /*2530*/  FMNMX.FTZ R6, R176, R6, !PT ;  /* 0x00000006b0067209 */ /* 0x000fc40007810000 */
[----:B------:R-:W-:Y:S02]  /*2540*/  FSEL R38, R75, -INF , !P0 ;  /* 0xff8000004b267808 */ /* 0x000fe40004000000 */
[----:B------:R-:W-:Y:S01]  /*2550*/  ISETP.GE.AND P1, PT, R67, R16, PT ;  /* 0x000000104300720c */ /* 0x000fe20003f26270 */
[----:B------:R-:W-:Y:S01]  /*2560*/  LDSM.16.MT88.4 R72, [R224+0xc800] ;  /* 0x00c80000e048783b */ /* 0x000fe20000004200 */
[----:B------:R-:W-:Y:S02]  /*2570*/  FMNMX.FTZ R3, R37, R3, !PT ;  /* 0x0000000325037209 */ /* 0x000fe40007810000 */
[----:B------:R-:W-:Y:S02]  /*2580*/  IADD3 R111, R14, 0x30, RZ ;  /* 0x000000300e6f7810 */ /* 0x000fe40007ffe0ff */
[----:B------:R-:W-:Y:S02]  /*2590*/  ISETP.GE.AND P2, PT, R61, R15, PT ;  /* 0x0000000f3d00720c */ /* 0x000fe40003f46270 */
[----:B------:R-:W-:-:S02]  /*25a0*/  FSEL R170, R124, -INF , !P3 ;  /* 0xff8000007caa7808 */ /* 0x000fc40005800000 */
[----:B------:R-:W-:Y:S02]  /*25b0*/  FMNMX.FTZ R6, R171, R6, !PT ;  /* 0x00000006ab067209 */ /* 0x000fe40007810000 */
[----:B------:R-:W-:Y:S02]  /*25c0*/  ISETP.GE.AND P0, PT, R63, R16, PT ;  /* 0x000000103f00720c */ /* 0x000fe40003f06270 */
[----:B------:R-:W-:Y:S02]  /*25d0*/  FSEL R39, R78, -INF , !P1 ;  /* 0xff8000004e277808 */ /* 0x000fe40004800000 */
[----:B------:R-:W-:Y:S02]  /*25e0*/  FMNMX.FTZ R3, R38, R3, !PT ;  /* 0x0000000326037209 */ /* 0x000fe40007810000 */
[----:B------:R-:W-:Y:S02]  /*25f0*/  IADD3 R128, R14, 0x31, RZ ;  /* 0x000000310e807810 */ /* 0x000fe40007ffe0ff */
[----:B------:R-:W-:-:S02]  /*2600*/  ISETP.GE.AND P3, PT, R111, R15, PT ;  /* 0x0000000f6f00720c */ /* 0x000fc40003f66270 */
[----:B------:R-:W-:Y:S02]  /*2610*/  FSEL R161, R125, -INF , !P2 ;  /* 0xff8000007da17808 */ /* 0x000fe40005000000 */
[----:B------:R-:W-:Y:S02]  /*2620*/  FMNMX.FTZ R6, R170, R6, !PT ;  /* 0x00000006aa067209 */ /* 0x000fe40007810000 */
[----:B------:R-:W-:Y:S02]  /*2630*/  FSEL R40, R79, -INF , !P0 ;  /* 0xff8000004f287808 */ /* 0x000fe40004000000 */
[----:B------:R-:W-:Y:S01]  /*2640*/  ISETP.GE.AND P1, PT, R66, R16, PT ;  /* 0x000000104200720c */ /* 0x000fe20003f26270 */
[----:B------:R-:W-:Y:S01]  /*2650*/  LDSM.16.MT88.4 R76, [R167+0xc000] ;  /* 0x00c00000a74c783b */ /* 0x000fe20000004200 */
[----:B------:R-:W-:Y:S02]  /*2660*/  FMNMX.FTZ R3, R39, R3, !PT ;  /* 0x0000000327037209 */ /* 0x000fe40007810000 */
[----:B------:R-:W-:-:S02]  /*2670*/  IADD3 R129, R14, 0x38, RZ ;  /* 0x000000380e817810 */ /* 0x000fc40007ffe0ff */
[----:B------:R-:W-:Y:S02]  /*2680*/  ISETP.GE.AND P2, PT, R128, R15, PT ;  /* 0x0000000f8000720c */ /* 0x000fe40003f46270 */
[----:B-1----:R-:W-:Y:S02]  /*2690*/  FSEL R236, R120, -INF , !P3 ;  /* 0xff80000078ec7808 */ /* 0x002fe40005800000 */
[----:B------:R-:W-:Y:S02]  /*26a0*/  FMNMX.FTZ R6, R161, R6, !PT ;  /* 0x00000006a1067209 */ /* 0x000fe40007810000 */
[----:B------:R-:W-:Y:S01]  /*26b0*/  ISETP.GE.AND P0, PT, R62, R16, PT ;  /* 0x000000103e00720c */ /* 0x000fe20003f06270 */
[----:B------:R-:W-:Y:S01]  /*26c0*/  STL [R1+0x94], R236 ;  /* 0x000094ec01007387 */ /* 0x000fe20000100800 */
[----:B------:R-:W-:Y:S02]  /*26d0*/  FSEL R178, R82, -INF , !P1 ;  /* 0xff80000052b27808 */ /* 0x000fe40004800000 */
[----:B------:R-:W-:Y:S01]  /*26e0*/  FMNMX.FTZ R3, R40, R3, !PT ;  /* 0x0000000328037209 */ /* 0x000fe20007810000 */
[----:B------:R-:W-:Y:S01]  /*26f0*/  STL [R1+0x98], R15 ;  /* 0x0000980f01007387 */ /* 0x000fe20000100800 */
[----:B------:R-:W-:-:S02]  /*2700*/  IADD3 R130, R14, 0x39, RZ ;  /* 0x000000390e827810 */ /* 0x000fc40007ffe0ff */
[----:B------:R-:W-:Y:S02]  /*2710*/  ISETP.GE.AND P3, PT, R129, R15, PT ;  /* 0x0000000f8100720c */ /* 0x000fe40003f66270 */
[----:B--2---:R-:W-:Y:S02]  /*2720*/  FSEL R235, R121, -INF , !P2 ;  /* 0xff80000079eb7808 */ /* 0x004fe40005000000 */
[----:B------:R-:W-:Y:S02]  /*2730*/  FMNMX.FTZ R6, R236, R6, !PT ;  /* 0x00000006ec067209 */ /* 0x000fe40007810000 */
[----:B------:R-:W-:Y:S01]  /*2740*/  FSEL R177, R83, -INF , !P0 ;  /* 0xff80000053b17808 */ /* 0x000fe20004000000 */
[----:B------:R-:W-:Y:S01]  /*2750*/  STL [R1+0x9c], R235 ;  /* 0x00009ceb01007387 */ /* 0x000fe20000100800 */
[----:B------:R-:W-:Y:S02]  /*2760*/  ISETP.GE.AND P1, PT, R60, R16, PT ;  /* 0x000000103c00720c */ /* 0x000fe40003f26270 */
[----:B------:R-:W-:Y:S01]  /*2770*/  FMNMX.FTZ R3, R178, R3, !PT ;  /* 0x00000003b2037209 */ /* 0x000fe20007810000 */
[----:B------:R-:W-:Y:S01]  /*2780*/  LDSM.16.MT88.4 R80, [R224+0xc000] ;  /* 0x00c00000e050783b */ /* 0x000fe20000004200 */
[----:B------:R-:W-:-:S02]  /*2790*/  ISETP.GE.AND P2, PT, R130, R15, PT ;  /* 0x0000000f8200720c */ /* 0x000fc40003f46270 */
[----:B---3--:R-:W-:Y:S02]  /*27a0*/  FSEL R233, R104, -INF , !P3 ;  /* 0xff80000068e97808 */ /* 0x008fe40005800000 */
[----:B------:R-:W-:Y:S02]  /*27b0*/  FMNMX.FTZ R6, R235, R6, !PT ;  /* 0x00000006eb067209 */ /* 0x000fe40007810000 */
[----:B------:R-:W-:Y:S01]  /*27c0*/  FSEL R169, R126, -INF , !P1 ;  /* 0xff8000007ea97808 */ /* 0x000fe20004800000 */
[----:B------:R-:W-:Y:S01]  /*27d0*/  STL [R1+0xa0], R233 ;  /* 0x0000a0e901007387 */ /* 0x000fe20000100800 */
[----:B------:R-:W-:Y:S02]  /*27e0*/  FMNMX.FTZ R3, R177, R3, !PT ;  /* 0x00000003b1037209 */ /* 0x000fe40007810000 */
[----:B------:R-:W-:Y:S02]  /*27f0*/  ISETP.GE.AND P0, PT, R61, R16, PT ;  /* 0x000000103d00720c */ /* 0x000fe40003f06270 */
[----:B----4-:R-:W-:-:S02]  /*2800*/  FSEL R231, R105, -INF , !P2 ;  /* 0xff80000069e77808 */ /* 0x010fc40005000000 */
[----:B------:R-:W-:Y:S02]  /*2810*/  FMNMX.FTZ R6, R233, R6, !PT ;  /* 0x00000006e9067209 */ /* 0x000fe40007810000 */
[----:B------:R-:W-:Y:S01]  /*2820*/  FMNMX.FTZ R5, R169, R3, !PT ;  /* 0x00000003a9057209 */ /* 0x000fe20007810000 */
[----:B------:R-:W-:Y:S01]  /*2830*/  STL [R1+0xa4], R231 ;  /* 0x0000a4e701007387 */ /* 0x000fe20000100800 */
[----:B------:R-:W-:Y:S02]  /*2840*/  FSEL R168, R127, -INF , !P0 ;  /* 0xff8000007fa87808 */ /* 0x000fe40004000000 */
[----:B------:R-:W-:Y:S02]  /*2850*/  ISETP.GE.AND P1, PT, R111, R16, PT ;  /* 0x000000106f00720c */ /* 0x000fe40003f26270 */
[----:B------:R-:W-:Y:S02]  /*2860*/  FMNMX.FTZ R3, R231, R6, !PT ;  /* 0x00000006e7037209 */ /* 0x000fe40007810000 */
[----:B------:R-:W-:-:S02]  /*2870*/  ISETP.GE.AND P0, PT, R128, R16, PT ;  /* 0x000000108000720c */ /* 0x000fc40003f06270 */
[----:B------:R-:W-:Y:S01]  /*2880*/  FSEL R229, R122, -INF , !P1 ;  /* 0xff8000007ae57808 */ /* 0x000fe20004800000 */
[----:B------:R-:W1:Y:S01]  /*2890*/  SHFL.BFLY PT, R7, R3, 0x2, 0x1f ;  /* 0x0c401f0003077f89 */ /* 0x000e6200000e0000 */
[----:B------:R-:W-:Y:S02]  /*28a0*/  FMNMX.FTZ R5, R168, R5, !PT ;  /* 0x00000005a8057209 */ /* 0x000fe40007810000 */
[----:B------:R-:W-:Y:S01]  /*28b0*/  FSEL R228, R123, -INF , !P0 ;  /* 0xff8000007be47808 */ /* 0x000fe20004000000 */
[----:B------:R-:W-:Y:S01]  /*28c0*/  STL [R1+0xa8], R229 ;  /* 0x0000a8e501007387 */ /* 0x000fe20000100800 */
[-C--:B------:R-:W-:Y:S02]  /*28d0*/  ISETP.GE.AND P1, PT, R129, R16.reuse, PT ;  /* 0x000000108100720c */ /* 0x080fe40003f26270 */
[----:B------:R-:W-:Y:S01]  /*28e0*/  FMNMX.FTZ R5, R229, R5, !PT ;  /* 0x00000005e5057209 */ /* 0x000fe20007810000 */
[----:B------:R-:W-:Y:S01]  /*28f0*/  LDSM.16.MT88.4 R120, [R224+0xe000] ;  /* 0x00e00000e078783b */ /* 0x000fe20000004200 */
[----:B------:R-:W-:-:S02]  /*2900*/  ISETP.GE.AND P0, PT, R130, R16, PT ;  /* 0x000000108200720c */ /* 0x000fc40003f06270 */
[----:B------:R-:W-:Y:S02]  /*2910*/  FSEL R203, R106, -INF , !P1 ;  /* 0xff8000006acb7808 */ /* 0x000fe40004800000 */
[----:B------:R-:W-:Y:S02]  /*2920*/  FMNMX.FTZ R5, R228, R5, !PT ;  /* 0x00000005e4057209 */ /* 0x000fe40007810000 */
[----:B------:R-:W-:Y:S02]  /*2930*/  FSEL R202, R107, -INF , !P0 ;  /* 0xff8000006bca7808 */ /* 0x000fe40004000000 */
[----:B------:R-:W-:Y:S01]  /*2940*/  FMNMX.FTZ R5, R203, R5, !PT ;  /* 0x00000005cb057209 */ /* 0x000fe20007810000 */
[----:B------:R-:W-:Y:S01]  /*2950*/  LDSM.16.MT88.4 R104, [R224+0xe800] ;  /* 0x00e80000e068783b */ /* 0x000fe20000004200 */
[----:B------:R-:W-:Y:S02]  /*2960*/  IADD3 R225, R0, R224, RZ ;  /* 0x000000e000e17210 */ /* 0x000fe40007ffe0ff */
[----:B------:R-:W-:-:S02]  /*2970*/  FMNMX.FTZ R5, R202, R5, !PT ;  /* 0x00000005ca057209 */ /* 0x000fc40007810000 */
[----:B------:R-:W-:Y:S01]  /*2980*/  ISETP.GE.AND P5, PT, R14, R17, PT ;  /* 0x000000110e00720c */ /* 0x000fe20003fa6270 */
[----:B------:R-:W-:Y:S01]  /*2990*/  LDSM.16.MT88.4 R96, [R225+0xc000] ;  /* 0x00c00000e160783b */ /* 0x000fe20000004200 */
[----:B-1----:R-:W-:Y:S02]  /*29a0*/  FMNMX.FTZ R3, R3, R7, !PT ;  /* 0x0000000703037209 */ /* 0x002fe40007810000 */
[-C--:B------:R-:W-:Y:S01]  /*29b0*/  ISETP.GE.AND P6, PT, R110, R17.reuse, PT ;  /* 0x000000116e00720c */ /* 0x080fe20003fc6270 */
[----:B------:R-:W1:Y:S01]  /*29c0*/  SHFL.BFLY PT, R6, R5, 0x2, 0x1f ;  /* 0x0c401f0005067f89 */ /* 0x000e6200000e0000 */
[-C--:B------:R-:W-:Y:S02]  /*29d0*/  ISETP.GE.AND P3, PT, R109, R17.reuse, PT ;  /* 0x000000116d00720c */ /* 0x080fe40003f66270 */
[----:B------:R-:W-:Y:S01]  /*29e0*/  ISETP.GE.AND P4, PT, R65, R17, PT ;  /* 0x000000114100720c */ /* 0x000fe20003f86270 */
[----:B------:R-:W2:Y:S01]  /*29f0*/  SHFL.BFLY PT, R7, R3, 0x1, 0x1f ;  /* 0x0c201f0003077f89 */ /* 0x000ea200000e0000 */
[----:B------:R-:W-:-:S02]  /*2a00*/  ISETP.GE.AND P1, PT, R14, R18, PT ;  /* 0x000000120e00720c */ /* 0x000fc40003f26270 */
[----:B------:R-:W-:Y:S01]  /*2a10*/  ISETP.GE.AND P2, PT, R110, R18, PT ;  /* 0x000000126e00720c */ /* 0x000fe20003f46270 */
[----:B------:R-:W-:Y:S04]  /*2a20*/  LDSM.16.MT88.4 R88, [R225+0xc800] ;  /* 0x00c80000e158783b */ /* 0x000fe80000004200 */
[----:B------:R-:W-:Y:S04]  /*2a30*/  LDSM.16.MT88.4 R136, [R225+0xe000] ;  /* 0x00e00000e188783b */ /* 0x000fe80000004200 */
[----:B------:R-:W-:Y:S01]  /*2a40*/  LDSM.16.MT88.4 R124, [R225+0xe800] ;  /* 0x00e80000e17c783b */ /* 0x000fe20000004200 */
[----:B-1----:R-:W-:-:S02]  /*2a50*/  FMNMX.FTZ R5, R5, R6, !PT ;  /* 0x0000000605057209 */ /* 0x002fc40007810000 */
[----:B--2---:R-:W-:-:S03]  /*2a60*/  FMNMX.FTZ R162, R3, R7, !PT ;  /* 0x0000000703a27209 */ /* 0x004fc60007810000 */
[----:B------:R-:W1:Y:S01]  /*2a70*/  SHFL.BFLY PT, R6, R5, 0x1, 0x1f ;  /* 0x0c201f0005067f89 */ /* 0x000e6200000e0000 */
[C---:B------:R-:W-:Y:S01]  /*2a80*/  FSETP.NEU.FTZ.AND P0, PT, R162.reuse, -INF , PT ;  /* 0xff800000a200780b */ /* 0x040fe20003f1d000 */
[----:B------:R-:W-:-:S05]  /*2a90*/  FMUL.FTZ R3, R162, c[0x0][0x23c] ;  /* 0x00008f00a2037a20 */ /* 0x000fca0000410000 */
[----:B------:R-:W-:-:S05]  /*2aa0*/  FSEL R13, R3, RZ, P0 ;  /* 0x000000ff030d7208 */ /* 0x000fca0000000000 */
[----:B------:R-:W-:-:S04]  /*2ab0*/  FFMA.FTZ R3, R8, c[0x0][0x23c], -R13 ;  /* 0x00008f0008037a23 */ /* 0x000fc8000001080d */
[----:B------:R1:W-:Y:S02]  /*2ac0*/  MUFU.EX2 R201, R3 ;  /* 0x0000000300c97308 */ /* 0x0003e40000000800 */
[----:B-1----:R-:W-:Y:S01]  /*2ad0*/  FMNMX.FTZ R3, R5, R6, !PT ;  /* 0x0000000605037209 */ /* 0x002fe20007810000 */
[--C-:B------:R-:W-:Y:S02]  /*2ae0*/  FFMA.FTZ R5, R9, c[0x0][0x23c], -R13.reuse ;  /* 0x00008f0009057a23 */ /* 0x100fe4000001080d */
[----:B------:R-:W-:Y:S01]  /*2af0*/  FFMA.FTZ R6, R10, c[0x0][0x23c], -R13 ;  /* 0x00008f000a067a23 */ /* 0x000fe2000001080d */
[C---:B------:R-:W-:Y:S02]  /*2b00*/  FSETP.NEU.FTZ.AND P0, PT, R3.reuse, -INF , PT ;  /* 0xff8000000300780b */ /* 0x040fe40003f1d000 */
[----:B------:R1:W2:Y:S08]  /*2b10*/  MUFU.EX2 R199, R5 ;  /* 0x0000000500c77308 */ /* 0x0002b00000000800 */
[----:B------:R-:W-:Y:S01]  /*2b20*/  MUFU.EX2 R200, R6 ;  /* 0x0000000600c87308 */ /* 0x000fe20000000800 */
[----:B-1----:R-:W-:Y:S01]  /*2b30*/  FMUL.FTZ R5, R3, c[0x0][0x23c] ;  /* 0x00008f0003057a20 */ /* 0x002fe20000410000 */
[----:B--2---:R-:W-:-:S04]  /*2b40*/  F2FP.PACK_AB R8, R199, R201 ;  /* 0x000000c9c708723e */ /* 0x004fc800000000ff */
[----:B------:R-:W-:Y:S01]  /*2b50*/  FSEL R12, R5, RZ, P0 ;  /* 0x000000ff050c7208 */ /* 0x000fe20000000000 */
[----:B------:R-:W-:Y:S01]  /*2b60*/  FFMA.FTZ R5, R11, c[0x0][0x23c], -R13 ;  /* 0x00008f000b057a23 */ /* 0x000fe2000001080d */
[----:B------:R-:W-:-:S03]  /*2b70*/  ISETP.GE.AND P0, PT, R109, R18, PT ;  /* 0x000000126d00720c */ /* 0x000fc60003f06270 */
[--C-:B------:R-:W-:Y:S01]  /*2b80*/  FFMA.FTZ R0, R22, c[0x0][0x23c], -R12.reuse ;  /* 0x00008f0016007a23 */ /* 0x100fe2000001080c */
[----:B------:R1:W2:Y:S01]  /*2b90*/  MUFU.EX2 R237, R5 ;  /* 0x0000000500ed7308 */ /* 0x0002a20000000800 */
[----:B------:R-:W-:-:S07]  /*2ba0*/  FFMA.FTZ R2, R20, c[0x0][0x23c], -R12 ;  /* 0x00008f0014027a23 */ /* 0x000fce000001080c */
[----:B------:R3:W-:Y:S08]  /*2bb0*/  MUFU.EX2 R238, R0 ;  /* 0x0000000000ee7308 */ /* 0x0007f00000000800 */
[----:B------:R4:W-:Y:S01]  /*2bc0*/  MUFU.EX2 R196, R2 ;  /* 0x0000000200c47308 */ /* 0x0009e20000000800 */
[----:B-1----:R-:W-:Y:S01]  /*2bd0*/  FFMA.FTZ R5, R19, c[0x0][0x23c], -R12 ;  /* 0x00008f0013057a23 */ /* 0x002fe2000001080c */
[----:B--2---:R-:W-:Y:S01]  /*2be0*/  F2FP.PACK_AB R10, R237, R200 ;  /* 0x000000c8ed0a723e */ /* 0x004fe200000000ff */
[----:B---3--:R-:W-:-:S05]  /*2bf0*/  FFMA.FTZ R0, R23, c[0x0][0x23c], -R13 ;  /* 0x00008f0017007a23 */ /* 0x008fca000001080d */
[----:B------:R-:W1:Y:S01]  /*2c00*/  MUFU.EX2 R197, R5 ;  /* 0x0000000500c57308 */ /* 0x000e620000000800 */
[----:B----4-:R-:W-:-:S07]  /*2c10*/  FFMA.FTZ R2, R21, c[0x0][0x23c], -R12 ;  /* 0x00008f0015027a23 */ /* 0x010fce000001080c */
[----:B------:R2:W-:Y:S08]  /*2c20*/  MUFU.EX2 R227, R0 ;  /* 0x0000000000e37308 */ /* 0x0005f00000000800 */
[----:B------:R-:W3:Y:S01]  /*2c30*/  MUFU.EX2 R198, R2 ;  /* 0x0000000200c67308 */ /* 0x000ee20000000800 */
[----:B-1----:R-:W-:Y:S01]  /*2c40*/  F2FP.PACK_AB R9, R196, R197 ;  /* 0x000000c5c409723e */ /* 0x002fe200000000ff */
[----:B--2---:R-:W-:-:S06]  /*2c50*/  FFMA.FTZ R0, R24, c[0x0][0x23c], -R13 ;  /* 0x00008f0018007a23 */ /* 0x004fcc000001080d */
[----:B------:R1:W2:Y:S01]  /*2c60*/  MUFU.EX2 R232, R0 ;  /* 0x0000000000e87308 */ /* 0x0002a20000000800 */
[----:B---3--:R-:W-:-:S07]  /*2c70*/  F2FP.PACK_AB R11, R238, R198 ;  /* 0x000000c6ee0b723e */ /* 0x008fce00000000ff */
[----:B------:R-:W-:Y:S01]  /*2c80*/  HMMA.16816.F32 R20, R8, R96, RZ ;  /* 0x000000600814723c */ /* 0x000fe200000018ff */
[----:B-1----:R-:W-:Y:S01]  /*2c90*/  FFMA.FTZ R0, R25, c[0x0][0x23c], -R13 ;  /* 0x00008f0019007a23 */ /* 0x002fe2000001080d */
[----:B--2---:R-:W-:-:S06]  /*2ca0*/  F2FP.PACK_AB R4, R232, R227 ;  /* 0x000000e3e804723e */ /* 0x004fcc00000000ff */
[C---:B------:R-:W-:Y:S01]  /*2cb0*/  HMMA.16816.F32 R24, R8.reuse, R92, RZ ;  /* 0x0000005c0818723c */ /* 0x040fe200000018ff */
[----:B------:R1:W-:Y:S07]  /*2cc0*/  MUFU.EX2 R163, R0 ;  /* 0x0000000000a37308 */ /* 0x0003ee0000000800 */
[C---:B------:R-:W-:Y:S08]  /*2cd0*/  HMMA.16816.F32 R56, R8.reuse, R112, RZ ;  /* 0x000000700838723c */ /* 0x040ff000000018ff */
[----:B------:R-:W-:Y:S01]  /*2ce0*/  HMMA.16816.F32 R32, R8, R76, RZ ;  /* 0x0000004c0820723c */ /* 0x000fe200000018ff */
[----:B-1----:R-:W-:-:S04]  /*2cf0*/  FFMA.FTZ R0, R36, c[0x0][0x23c], -R13 ;  /* 0x00008f0024007a23 */ /* 0x002fc8000001080d */
[----:B------:R1:W2:Y:S03]  /*2d00*/  MUFU.EX2 R240, R0 ;  /* 0x0000000000f07308 */ /* 0x0002a60000000800 */
[C---:B------:R-:W-:Y:S08]  /*2d10*/  HMMA.16816.F32 R28, R8.reuse, R80, RZ ;  /* 0x00000050081c723c */ /* 0x040ff000000018ff */
[----:B------:R-:W-:Y:S01]  /*2d20*/  HMMA.16816.F32 R52, R8, R120, RZ ;  /* 0x000000780834723c */ /* 0x000fe200000018ff */
[----:B-1----:R-:W-:Y:S01]  /*2d30*/  FFMA.FTZ R0, R37, c[0x0][0x23c], -R12 ;  /* 0x00008f0025007a23 */ /* 0x002fe2000001080c */
[----:B--2---:R-:W-:-:S06]  /*2d40*/  F2FP.PACK_AB R6, R240, R163 ;  /* 0x000000a3f006723e */ /* 0x004fcc00000000ff */
[C---:B------:R-:W-:Y:S01]  /*2d50*/  HMMA.16816.F32 R48, R8.reuse, R132, RZ ;  /* 0x000000840830723c */ /* 0x040fe200000018ff */
[----:B------:R1:W-:Y:S07]  /*2d60*/  MUFU.EX2 R230, R0 ;  /* 0x0000000000e67308 */ /* 0x0003ee0000000800 */
[----:B------:R-:W-:Y:S01]  /*2d70*/  HMMA.16816.F32 R44, R8, R136, RZ ;  /* 0x00000088082c723c */ /* 0x000fe200000018ff */
[----:B-1----:R-:W-:-:S04]  /*2d80*/  FFMA.FTZ R0, R38, c[0x0][0x23c], -R12 ;  /* 0x00008f0026007a23 */ /* 0x002fc8000001080c */
[----:B------:R1:W2:Y:S02]  /*2d90*/  MUFU.EX2 R234, R0 ;  /* 0x0000000000ea7308 */ /* 0x0002a40000000800 */
[--C-:B-1----:R-:W-:Y:S01]  /*2da0*/  FFMA.FTZ R0, R39, c[0x0][0x23c], -R12.reuse ;  /* 0x00008f0027007a23 */ /* 0x102fe2000001080c */
[----:B--2---:R-:W-:Y:S01]  /*2db0*/  F2FP.PACK_AB R5, R234, R230 ;  /* 0x000000e6ea05723e */ /* 0x004fe200000000ff */
[----:B------:R-:W-:Y:S04]  /*2dc0*/  HMMA.16816.F32 R36, R8, R82, RZ ;  /* 0x000000520824723c */ /* 0x000fe800000018ff */
[----:B------:R1:W-:Y:S02]  /*2dd0*/  MUFU.EX2 R131, R0 ;  /* 0x0000000000837308 */ /* 0x0003e40000000800 */
[----:B-1----:R-:W-:-:S02]  /*2de0*/  FFMA.FTZ R0, R40, c[0x0][0x23c], -R12 ;  /* 0x00008f0028007a23 */ /* 0x002fc4000001080c */
[----:B------:R-:W-:Y:S04]  /*2df0*/  HMMA.16816.F32 R40, R8, R78, RZ ;  /* 0x0000004e0828723c */ /* 0x000fe800000018ff */
[----:B------:R-:W1:Y:S02]  /*2e00*/  MUFU.EX2 R239, R0 ;  /* 0x0000000000ef7308 */ /* 0x000e640000000800 */
[----:B-1----:R-:W-:-:S07]  /*2e10*/  F2FP.PACK_AB R7, R239, R131 ;  /* 0x00000083ef07723e */ /* 0x002fce00000000ff */
[C---:B------:R-:W-:Y:S08]  /*2e20*/  HMMA.16816.F32 R188, R4.reuse, R84, R24 ;  /* 0x0000005404bc723c */ /* 0x040ff00000001818 */
[C---:B------:R-:W-:Y:S08]  /*2e30*/  HMMA.16816.F32 R20, R4.reuse, R88, R20 ;  /* 0x000000580414723c */ /* 0x040ff00000001814 */
[----:B------:R-:W-:Y:S07]  /*2e40*/  HMMA.16816.F32 R192, R4, R100, R56 ;  /* 0x0000006404c0723c */ /* 0x000fee0000001838 */
[----:B------:R-:W-:Y:S01]  /*2e50*/  IMAD.MOV.U32 R59, RZ, RZ, R163 ;  /* 0x000000ffff3b7224 */ /* 0x000fe200078e00a3 */
[----:B------:R-:W-:Y:S01]  /*2e60*/  HMMA.16816.F32 R24, R8, R114, RZ ;  /* 0x000000720818723c */ /* 0x000fe200000018ff */
[----:B------:R-:W-:-:S02]  /*2e70*/  IMAD.MOV.U32 R179, RZ, RZ, R188 ;  /* 0x000000ffffb37224 */ /* 0x000fc400078e00bc */
[----:B------:R-:W-:Y:S02]  /*2e80*/  IMAD.MOV.U32 R166, RZ, RZ, R189 ;  /* 0x000000ffffa67224 */ /* 0x000fe400078e00bd */
[----:B------:R-:W-:Y:S02]  /*2e90*/  IMAD.MOV.U32 R165, RZ, RZ, R190 ;  /* 0x000000ffffa57224 */ /* 0x000fe400078e00be */
[----:B------:R-:W-:Y:S01]  /*2ea0*/  IMAD.MOV.U32 R160, RZ, RZ, R191 ;  /* 0x000000ffffa07224 */ /* 0x000fe200078e00bf */
[----:B------:R-:W-:Y:S01]  /*2eb0*/  MOV R191, R21 ;  /* 0x0000001500bf7202 */ /* 0x000fe20000000f00 */
[----:B------:R-:W-:Y:S01]  /*2ec0*/  IMAD.MOV.U32 R190, RZ, RZ, R22 ;  /* 0x000000ffffbe7224 */ /* 0x000fe200078e0016 */
[----:B------:R-:W-:Y:S01]  /*2ed0*/  HMMA.16816.F32 R212, R4, R68, R32 ;  /* 0x0000004404d4723c */ /* 0x000fe20000001820 */
[----:B------:R-:W-:Y:S02]  /*2ee0*/  IMAD.MOV.U32 R189, RZ, RZ, R23 ;  /* 0x000000ffffbd7224 */ /* 0x000fe400078e0017 */
[----:B------:R-:W-:-:S03]  /*2ef0*/  IMAD.MOV.U32 R188, RZ, RZ, R20 ;  /* 0x000000ffffbc7224 */ /* 0x000fc600078e0014 */
[----:B------:R-:W-:Y:S01]  /*2f00*/  IMAD.MOV.U32 R0, RZ, RZ, R193 ;  /* 0x000000ffff007224 */ /* 0x000fe200078e00c1 */
[----:B------:R-:W-:Y:S01]  /*2f10*/  MOV R58, R194 ;  /* 0x000000c2003a7202 */ /* 0x000fe20000000f00 */
[----:B------:R-:W-:Y:S01]  /*2f20*/  HMMA.16816.F32 R20, R8, R122, RZ ;  /* 0x0000007a0814723c */ /* 0x000fe200000018ff */
[----:B------:R-:W-:Y:S02]  /*2f30*/  IMAD.MOV.U32 R57, RZ, RZ, R195 ;  /* 0x000000ffff397224 */ /* 0x000fe400078e00c3 */
[----:B------:R-:W-:-:S05]  /*2f40*/  IMAD.MOV.U32 R56, RZ, RZ, R192 ;  /* 0x000000ffff387224 */ /* 0x000fca00078e00c0 */
[----:B------:R-:W-:Y:S08]  /*2f50*/  HMMA.16816.F32 R220, R4, R72, R28 ;  /* 0x0000004804dc723c */ /* 0x000ff0000000181c */
[----:B------:R-:W-:Y:S08]  /*2f60*/  HMMA.16816.F32 R32, R8, R94, RZ ;  /* 0x0000005e0820723c */ /* 0x000ff000000018ff */
[----:B------:R-:W-:Y:S08]  /*2f70*/  HMMA.16816.F32 R20, R4, R106, R20 ;  /* 0x0000006a0414723c */ /* 0x000ff00000001814 */
[----:B------:R-:W-:Y:S08]  /*2f80*/  HMMA.16816.F32 R28, R8, R98, RZ ;  /* 0x00000062081c723c */ /* 0x000ff000000018ff */
[C---:B------:R-:W-:Y:S07]  /*2f90*/  HMMA.16816.F32 R192, R4.reuse, R70, R40 ;  /* 0x0000004604c0723c */ /* 0x040fee0000001828 */
[----:B------:R-:W-:Y:S01]  /*2fa0*/  MOV R42, R58 ;  /* 0x0000003a002a7202 */ /* 0x000fe20000000f00 */
[----:B------:R-:W-:Y:S01]  /*2fb0*/  HMMA.16816.F32 R208, R4, R74, R36 ;  /* 0x0000004a04d0723c */ /* 0x000fe20000001824 */
[----:B------:R-:W-:-:S02]  /*2fc0*/  IMAD.MOV.U32 R40, RZ, RZ, R22 ;  /* 0x000000ffff287224 */ /* 0x000fc400078e0016 */
[----:B------:R-:W-:-:S04]  /*2fd0*/  IMAD.MOV.U32 R43, RZ, RZ, R57 ;  /* 0x000000ffff2b7224 */ /* 0x000fc800078e0039 */
[----:B------:R-:W-:Y:S01]  /*2fe0*/  MOV R39, R23 ;  /* 0x0000001700277202 */ /* 0x000fe20000000f00 */
[----:B------:R-:W-:Y:S01]  /*2ff0*/  HMMA.16816.F32 R24, R4, R102, R24 ;  /* 0x000000660418723c */ /* 0x000fe20000001818 */
[----:B------:R-:W-:Y:S02]  /*3000*/  IMAD.MOV.U32 R38, RZ, RZ, R21 ;  /* 0x000000ffff267224 */ /* 0x000fe400078e0015 */
[----:B------:R-:W-:-:S05]  /*3010*/  IMAD.MOV.U32 R37, RZ, RZ, R20 ;  /* 0x000000ffff257224 */ /* 0x000fca00078e0014 */
[C---:B------:R-:W-:Y:S08]  /*3020*/  HMMA.16816.F32 R20, R8.reuse, R134, RZ ;  /* 0x000000860814723c */ /* 0x040ff000000018ff */
[----:B------:R-:W-:Y:S08]  /*3030*/  HMMA.16816.F32 R8, R8, R138, RZ ;  /* 0x0000008a0808723c */ /* 0x000ff000000018ff */
[C---:B------:R-:W-:Y:S07]  /*3040*/  HMMA.16816.F32 R216, R4.reuse, R86, R32 ;  /* 0x0000005604d8723c */ /* 0x040fee0000001820 */
[----:B------:R-:W-:Y:S01]  /*3050*/  MOV R32, R25 ;  /* 0x0000001900207202 */ /* 0x000fe20000000f00 */
[C---:B------:R-:W-:Y:S07]  /*3060*/  HMMA.16816.F32 R244, R4.reuse, R90, R28 ;  /* 0x0000005a04f4723c */ /* 0x040fee000000181c */
[----:B------:R-:W-:Y:S01]  /*3070*/  IMAD.MOV.U32 R31, RZ, RZ, R26 ;  /* 0x000000ffff1f7224 */ /* 0x000fe200078e001a */
[----:B------:R-:W-:Y:S01]  /*3080*/  HMMA.16816.F32 R52, R4, R104, R52 ;  /* 0x000000680434723c */ /* 0x000fe20000001834 */
[----:B------:R-:W-:-:S02]  /*3090*/  IMAD.MOV.U32 R30, RZ, RZ, R27 ;  /* 0x000000ffff1e7224 */ /* 0x000fc400078e001b */
[----:B------:R-:W-:-:S05]  /*30a0*/  IMAD.MOV.U32 R29, RZ, RZ, R24 ;  /* 0x000000ffff1d7224 */ /* 0x000fca00078e0018 */
[C---:B------:R-:W-:Y:S08]  /*30b0*/  HMMA.16816.F32 R48, R4.reuse, R116, R48 ;  /* 0x000000740430723c */ /* 0x040ff00000001830 */
[C---:B------:R-:W-:Y:S08]  /*30c0*/  HMMA.16816.F32 R44, R4.reuse, R124, R44 ;  /* 0x0000007c042c723c */ /* 0x040ff0000000182c */
[----:B------:R-:W-:Y:S01]  /*30d0*/  HMMA.16816.F32 R24, R4, R118, R20 ;  /* 0x000000760418723c */ /* 0x000fe20000001814 */
[----:B------:R-:W-:Y:S01]  /*30e0*/  MOV R233, R54 ;  /* 0x0000003600e97202 */ /* 0x000fe20000000f00 */
[----:B------:R-:W-:-:S02]  /*30f0*/  IMAD.MOV.U32 R235, RZ, RZ, R55 ;  /* 0x000000ffffeb7224 */ /* 0x000fc400078e0037 */
[----:B------:R-:W-:Y:S02]  /*3100*/  IMAD.MOV.U32 R229, RZ, RZ, R52 ;  /* 0x000000ffffe57224 */ /* 0x000fe400078e0034 */
[----:B------:R-:W-:Y:S01]  /*3110*/  IMAD.MOV.U32 R231, RZ, RZ, R53 ;  /* 0x000000ffffe77224 */ /* 0x000fe200078e0035 */
[----:B------:R-:W-:Y:S01]  /*3120*/  FSEL R23, R154, -INF , !P0 ;  /* 0xff8000009a177808 */ /* 0x000fe20004000000 */
[----:B------:R-:W-:Y:S01]  /*3130*/  HMMA.16816.F32 R4, R4, R126, R8 ;  /* 0x0000007e0404723c */ /* 0x000fe20000001808 */
[-C--:B------:R-:W-:Y:S01]  /*3140*/  ISETP.GE.AND P0, PT, R108, R17.reuse, PT ;  /* 0x000000116c00720c */ /* 0x080fe20003f06270 */
[----:B------:R-:W-:Y:S01]  /*3150*/  IMAD.MOV.U32 R206, RZ, RZ, R51 ;  /* 0x000000ffffce7224 */ /* 0x000fe200078e0033 */
[----:B------:R-:W-:Y:S01]  /*3160*/  FSEL R22, R187, -INF , !P2 ;  /* 0xff800000bb167808 */ /* 0x000fe20005000000 */
[----:B------:R-:W-:Y:S01]  /*3170*/  IMAD.MOV.U32 R207, RZ, RZ, R50 ;  /* 0x000000ffffcf7224 */ /* 0x000fe200078e0032 */
[----:B------:R-:W-:Y:S01]  /*3180*/  FSEL R14, R144, -INF , !P0 ;  /* 0xff800000900e7808 */ /* 0x000fe20004000000 */
[----:B------:R-:W-:Y:S01]  /*3190*/  IMAD.MOV.U32 R205, RZ, RZ, R48 ;  /* 0x000000ffffcd7224 */ /* 0x000fe200078e0030 */
[----:B------:R-:W-:Y:S01]  /*31a0*/  FSEL R8, R185, -INF , !P6 ;  /* 0xff800000b9087808 */ /* 0x000fe20007000000 */
[----:B------:R-:W-:Y:S01]  /*31b0*/  IMAD.MOV.U32 R54, RZ, RZ, R47 ;  /* 0x000000ffff367224 */ /* 0x000fe200078e002f */
[----:B------:R-:W-:Y:S01]  /*31c0*/  FSEL R10, R152, -INF , !P3 ;  /* 0xff800000980a7808 */ /* 0x000fe20005800000 */
[----:B------:R-:W-:Y:S01]  /*31d0*/  IMAD.MOV.U32 R47, RZ, RZ, R0 ;  /* 0x000000ffff2f7224 */ /* 0x000fe200078e0000 */
[-C--:B------:R-:W-:Y:S01]  /*31e0*/  ISETP.GE.AND P3, PT, R65, R18.reuse, PT ;  /* 0x000000124100720c */ /* 0x080fe20003f66270 */
[----:B------:R-:W-:Y:S01]  /*31f0*/  IMAD.MOV.U32 R55, RZ, RZ, R46 ;  /* 0x000000ffff377224 */ /* 0x000fe200078e002e */
[----:B------:R-:W-:Y:S01]  /*3200*/  FSEL R11, R153, -INF , !P4 ;  /* 0xff800000990b7808 */ /* 0x000fe20006000000 */
[----:B------:R-:W-:Y:S01]  /*3210*/  IMAD.MOV.U32 R46, RZ, RZ, R131 ;  /* 0x000000ffff2e7224 */ /* 0x000fe200078e0083 */
[-C--:B------:R-:W-:Y:S01]  /*3220*/  ISETP.GE.AND P4, PT, R108, R18.reuse, PT ;  /* 0x000000126c00720c */ /* 0x080fe20003f86270 */
[----:B------:R-:W-:Y:S01]  /*3230*/  IMAD.MOV.U32 R33, RZ, RZ, R24 ;  /* 0x000000ffff217224 */ /* 0x000fe200078e0018 */
[----:B------:R-:W-:Y:S01]  /*3240*/  FSEL R24, R155, -INF , !P3 ;  /* 0xff8000009b187808 */ /* 0x000fe20005800000 */
[----:B------:R-:W-:Y:S01]  /*3250*/  IMAD.MOV.U32 R36, RZ, RZ, R26 ;  /* 0x000000ffff247224 */ /* 0x000fe200078e001a */
[C---:B------:R-:W-:Y:S01]  /*3260*/  ISETP.GE.AND P3, PT, R64.reuse, R17, PT ;  /* 0x000000114000720c */ /* 0x040fe20003f66270 */
[----:B------:R-:W-:Y:S01]  /*3270*/  IMAD.MOV.U32 R35, RZ, RZ, R27 ;  /* 0x000000ffff237224 */ /* 0x000fe200078e001b */
[----:B------:R-:W-:Y:S01]  /*3280*/  MOV R34, R25 ;  /* 0x0000001900227202 */ /* 0x000fe20000000f00 */
[----:B------:R-:W-:Y:S01]  /*3290*/  IMAD.MOV.U32 R41, RZ, RZ, R47 ;  /* 0x000000ffff297224 */ /* 0x000fe200078e002f */
[----:B------:R-:W-:Y:S01]  /*32a0*/  ISETP.GE.AND P0, PT, R64, R18, PT ;  /* 0x000000124000720c */ /* 0x000fe20003f06270 */
[----:B------:R-:W-:Y:S01]  /*32b0*/  IMAD.MOV.U32 R15, RZ, RZ, R4 ;  /* 0x000000ffff0f7224 */ /* 0x000fe200078e0004 */
[----:B------:R-:W-:Y:S01]  /*32c0*/  MOV R241, R7 ;  /* 0x0000000700f17202 */ /* 0x000fe20000000f00 */
[----:B------:R-:W-:Y:S01]  /*32d0*/  IMAD.MOV.U32 R236, RZ, RZ, R5 ;  /* 0x000000ffffec7224 */ /* 0x000fe200078e0005 */
[----:B------:R-:W-:Y:S01]  /*32e0*/  FSEL R7, R184, -INF , !P5 ;  /* 0xff800000b8077808 */ /* 0x000fe20006800000 */
[----:B------:R-:W-:Y:S01]  /*32f0*/  IMAD.MOV.U32 R243, RZ, RZ, R6 ;  /* 0x000000fffff37224 */ /* 0x000fe200078e0006 */
[----:B------:R-:W-:Y:S01]  /*3300*/  FSEL R25, R146, -INF , !P4 ;  /* 0xff80000092197808 */ /* 0x000fe20006000000 */
[----:B------:R-:W-:Y:S01]  /*3310*/  IMAD.MOV.U32 R47, RZ, RZ, R191 ;  /* 0x000000ffff2f7224 */ /* 0x000fe200078e00bf */
[----:B------:R-:W-:Y:S01]  /*3320*/  FMNMX.FTZ R0, R7, R8, !PT ;  /* 0x0000000807007209 */ /* 0x000fe20007810000 */
[----:B------:R-:W-:Y:S01]  /*3330*/  IMAD.MOV.U32 R53, RZ, RZ, R45 ;  /* 0x000000ffff357224 */ /* 0x000fe200078e002d */
[----:B------:R-:W-:Y:S01]  /*3340*/  ISETP.GE.AND P4, PT, R67, R17, PT ;  /* 0x000000114300720c */ /* 0x000fe20003f86270 */
[----:B------:R-:W-:Y:S01]  /*3350*/  IMAD.MOV.U32 R52, RZ, RZ, R44 ;  /* 0x000000ffff347224 */ /* 0x000fe200078e002c */
[----:B------:R-:W-:Y:S01]  /*3360*/  FMNMX.FTZ R0, R10, R0, !PT ;  /* 0x000000000a007209 */ /* 0x000fe20007810000 */
[----:B------:R-:W-:Y:S01]  /*3370*/  IMAD.MOV.U32 R45, RZ, RZ, R59 ;  /* 0x000000ffff2d7224 */ /* 0x000fe200078e003b */
[----:B------:R-:W-:Y:S01]  /*3380*/  FSEL R19, R145, -INF , !P3 ;  /* 0xff80000091137808 */ /* 0x000fe20005800000 */
[----:B------:R-:W-:Y:S01]  /*3390*/  IMAD.MOV.U32 R44, RZ, RZ, R56 ;  /* 0x000000ffff2c7224 */ /* 0x000fe200078e0038 */
[----:B------:R-:W-:-:S02]  /*33a0*/  FMNMX.FTZ R0, R11, R0, !PT ;  /* 0x000000000b007209 */ /* 0x000fc40007810000 */
[----:B------:R-:W-:Y:S02]  /*33b0*/  ISETP.GE.AND P3, PT, R67, R18, PT ;  /* 0x000000124300720c */ /* 0x000fe40003f66270 */
[----:B------:R-:W-:Y:S02]  /*33c0*/  FMNMX.FTZ R0, R14, R0, !PT ;  /* 0x000000000e007209 */ /* 0x000fe40007810000 */
[----:B------:R-:W-:Y:S02]  /*33d0*/  FSEL R26, R147, -INF , !P0 ;  /* 0xff800000931a7808 */ /* 0x000fe40004000000 */
[----:B------:R-:W-:Y:S02]  /*33e0*/  ISETP.GE.AND P0, PT, R63, R17, PT ;  /* 0x000000113f00720c */ /* 0x000fe40003f06270 */
[----:B------:R-:W-:Y:S02]  /*33f0*/  FSEL R20, R140, -INF , !P4 ;  /* 0xff8000008c147808 */ /* 0x000fe40006000000 */
[----:B------:R-:W-:-:S02]  /*3400*/  FMNMX.FTZ R0, R19, R0, !PT ;  /* 0x0000000013007209 */ /* 0x000fc40007810000 */
[----:B------:R-:W-:Y:S02]  /*3410*/  ISETP.GE.AND P4, PT, R63, R18, PT ;  /* 0x000000123f00720c */ /* 0x000fe40003f86270 */
[----:B------:R-:W-:Y:S02]  /*3420*/  FSEL R27, R142, -INF , !P3 ;  /* 0xff8000008e1b7808 */ /* 0x000fe40005800000 */
[----:B------:R-:W-:Y:S02]  /*3430*/  ISETP.GE.AND P3, PT, R66, R17, PT ;  /* 0x000000114200720c */ /* 0x000fe40003f66270 */
[----:B------:R-:W-:Y:S02]  /*3440*/  FSEL R21, R141, -INF , !P0 ;  /* 0xff8000008d157808 */ /* 0x000fe40004000000 */
[----:B------:R-:W-:Y:S02]  /*3450*/  FMNMX.FTZ R0, R20, R0, !PT ;  /* 0x0000000014007209 */ /* 0x000fe40007810000 */
[----:B------:R-:W-:-:S02]  /*3460*/  FSEL R28, R143, -INF , !P4 ;  /* 0xff8000008f1c7808 */ /* 0x000fc40006000000 */
[-C--:B------:R-:W-:Y:S02]  /*3470*/  ISETP.GE.AND P4, PT, R62, R17.reuse, PT ;  /* 0x000000113e00720c */ /* 0x080fe40003f86270 */
[----:B------:R-:W-:Y:S02]  /*3480*/  FSEL R63, R180, -INF , !P3 ;  /* 0xff800000b43f7808 */ /* 0x000fe40005800000 */
[----:B------:R-:W-:Y:S02]  /*3490*/  FMNMX.FTZ R0, R21, R0, !PT ;  /* 0x0000000015007209 */ /* 0x000fe40007810000 */
[----:B------:R-:W-:Y:S02]  /*34a0*/  ISETP.GE.AND P6, PT, R62, R18, PT ;  /* 0x000000123e00720c */ /* 0x000fe40003fc6270 */
[----:B------:R-:W-:Y:S02]  /*34b0*/  ISETP.GE.AND P2, PT, R60, R17, PT ;  /* 0x000000113c00720c */ /* 0x000fe40003f46270 */
[----:B------:R-:W-:-:S02]  /*34c0*/  FSEL R62, R181, -INF , !P4 ;  /* 0xff800000b53e7808 */ /* 0x000fc40006000000 */
[----:B------:R-:W-:Y:S02]  /*34d0*/  FMNMX.FTZ R0, R63, R0, !PT ;  /* 0x000000003f007209 */ /* 0x000fe40007810000 */
[C---:B------:R-:W-:Y:S02]  /*34e0*/  ISETP.GE.AND P3, PT, R61.reuse, R17, PT ;  /* 0x000000113d00720c */ /* 0x040fe40003f66270 */
[----:B------:R-:W-:Y:S02]  /*34f0*/  ISETP.GE.AND P4, PT, R61, R18, PT ;  /* 0x000000123d00720c */ /* 0x000fe40003f86270 */
[----:B------:R-:W-:Y:S02]  /*3500*/  FSEL R61, R172, -INF , !P2 ;  /* 0xff800000ac3d7808 */ /* 0x000fe40005000000 */
[----:B------:R-:W-:Y:S02]  /*3510*/  FMNMX.FTZ R0, R62, R0, !PT ;  /* 0x000000003e007209 */ /* 0x000fe40007810000 */
[----:B------:R-:W-:-:S02]  /*3520*/  ISETP.GE.AND P5, PT, R60, R18, PT ;  /* 0x000000123c00720c */ /* 0x000fc40003fa6270 */
[----:B------:R-:W-:Y:S02]  /*3530*/  ISETP.GE.AND P2, PT, R111, R17, PT ;  /* 0x000000116f00720c */ /* 0x000fe40003f46270 */
[----:B------:R-:W-:Y:S02]  /*3540*/  FSEL R60, R173, -INF , !P3 ;  /* 0xff800000ad3c7808 */ /* 0x000fe40005800000 */
[----:B------:R-:W-:Y:S02]  /*3550*/  FMNMX.FTZ R0, R61, R0, !PT ;  /* 0x000000003d007209 */ /* 0x000fe40007810000 */
[----:B------:R-:W-:Y:S02]  /*3560*/  FSEL R145, R156, -INF , !P2 ;  /* 0xff8000009c917808 */ /* 0x000fe40005000000 */
[----:B------:R-:W-:Y:S02]  /*3570*/  FMNMX.FTZ R0, R60, R0, !PT ;  /* 0x000000003c007209 */ /* 0x000fe40007810000 */
[----:B------:R-:W-:-:S02]  /*3580*/  FSEL R9, R186, -INF , !P1 ;  /* 0xff800000ba097808 */ /* 0x000fc40004800000 */
[-C--:B------:R-:W-:Y:S02]  /*3590*/  ISETP.GE.AND P2, PT, R128, R17.reuse, PT ;  /* 0x000000118000720c */ /* 0x080fe40003f46270 */
[----:B------:R-:W-:Y:S02]  /*35a0*/  FMNMX.FTZ R2, R145, R0, !PT ;  /* 0x0000000091027209 */ /* 0x000fe40007810000 */
[----:B------:R-:W-:Y:S02]  /*35b0*/  FMNMX.FTZ R0, R9, R22, !PT ;  /* 0x0000001609007209 */ /* 0x000fe40007810000 */
[----:B------:R-:W-:Y:S02]  /*35c0*/  FSEL R144, R157, -INF , !P2 ;  /* 0xff8000009d907808 */ /* 0x000fe40005000000 */
[----:B------:R-:W-:Y:S02]  /*35d0*/  ISETP.GE.AND P2, PT, R129, R17, PT ;  /* 0x000000118100720c */ /* 0x000fe40003f46270 */
[----:B------:R-:W-:-:S02]  /*35e0*/  FMNMX.FTZ R0, R23, R0, !PT ;  /* 0x0000000017007209 */ /* 0x000fc40007810000 */
[----:B------:R-:W-:Y:S02]  /*35f0*/  FSEL R146, R148, -INF , !P2 ;  /* 0xff80000094927808 */ /* 0x000fe40005000000 */
[----:B------:R-:W-:Y:S02]  /*3600*/  FMNMX.FTZ R2, R144, R2, !PT ;  /* 0x0000000290027209 */ /* 0x000fe40007810000 */
[----:B------:R-:W-:Y:S02]  /*3610*/  FMNMX.FTZ R0, R24, R0, !PT ;  /* 0x0000000018007209 */ /* 0x000fe40007810000 */
[----:B------:R-:W-:Y:S02]  /*3620*/  FMNMX.FTZ R4, R146, R2, !PT ;  /* 0x0000000292047209 */ /* 0x000fe40007810000 */
[----:B------:R-:W-:Y:S02]  /*3630*/  FMNMX.FTZ R2, R25, R0, !PT ;  /* 0x0000000019027209 */ /* 0x000fe40007810000 */
[----:B------:R-:W-:-:S02]  /*3640*/  ISETP.GE.AND P1, PT, R130, R17, PT ;  /* 0x000000118200720c */ /* 0x000fc40003f26270 */
[----:B------:R-:W-:Y:S02]  /*3650*/  FMNMX.FTZ R2, R26, R2, !PT ;  /* 0x000000021a027209 */ /* 0x000fe40007810000 */
[----:B------:R-:W-:Y:S02]  /*3660*/  FSEL R143, R149, -INF , !P1 ;  /* 0xff800000958f7808 */ /* 0x000fe40004800000 */
[----:B------:R-:W-:Y:S02]  /*3670*/  ISETP.GE.AND P0, PT, R66, R18, PT ;  /* 0x000000124200720c */ /* 0x000fe40003f06270 */
[----:B------:R-:W-:Y:S02]  /*3680*/  FMNMX.FTZ R2, R27, R2, !PT ;  /* 0x000000021b027209 */ /* 0x000fe40007810000 */
[----:B------:R-:W-:Y:S02]  /*3690*/  FMNMX.FTZ R0, R143, R4, !PT ;  /* 0x000000048f007209 */ /* 0x000fe40007810000 */
[----:B------:R-:W-:-:S02]  /*36a0*/  FSEL R51, R182, -INF , !P0 ;  /* 0xff800000b6337808 */ /* 0x000fc40004000000 */
[----:B------:R-:W-:Y:S01]  /*36b0*/  FMNMX.FTZ R2, R28, R2, !PT ;  /* 0x000000021c027209 */ /* 0x000fe20007810000 */
[----:B------:R-:W1:Y:S01]  /*36c0*/  SHFL.BFLY PT, R4, R0, 0x2, 0x1f ;  /* 0x0c401f0000047f89 */ /* 0x000e6200000e0000 */
[----:B------:R-:W-:Y:S02]  /*36d0*/  FSEL R50, R183, -INF , !P6 ;  /* 0xff800000b7327808 */ /* 0x000fe40007000000 */
[----:B------:R-:W-:Y:S02]  /*36e0*/  FMNMX.FTZ R2, R51, R2, !PT ;  /* 0x0000000233027209 */ /* 0x000fe40007810000 */
[----:B------:R-:W-:Y:S02]  /*36f0*/  MOV R204, R49 ;  /* 0x0000003100cc7202 */ /* 0x000fe40000000f00 */
[----:B------:R-:W-:Y:S02]  /*3700*/  FSEL R49, R174, -INF , !P5 ;  /* 0xff800000ae317808 */ /* 0x000fe40006800000 */
[----:B------:R-:W-:-:S02]  /*3710*/  FMNMX.FTZ R2, R50, R2, !PT ;  /* 0x0000000232027209 */ /* 0x000fc40007810000 */
[----:B------:R-:W-:Y:S02]  /*3720*/  ISETP.GE.AND P3, PT, R111, R18, PT ;  /* 0x000000126f00720c */ /* 0x000fe40003f66270 */
[----:B------:R-:W-:Y:S02]  /*3730*/  FSEL R48, R175, -INF , !P4 ;  /* 0xff800000af307808 */ /* 0x000fe40006000000 */
[----:B------:R-:W-:Y:S02]  /*3740*/  FMNMX.FTZ R2, R49, R2, !PT ;  /* 0x0000000231027209 */ /* 0x000fe40007810000 */
[-C--:B------:R-:W-:Y:S02]  /*3750*/  ISETP.GE.AND P1, PT, R129, R18.reuse, PT ;  /* 0x000000128100720c */ /* 0x080fe40003f26270 */
[----:B------:R-:W-:Y:S02]  /*3760*/  ISETP.GE.AND P2, PT, R128, R18, PT ;  /* 0x000000128000720c */ /* 0x000fe40003f46270 */
[----:B------:R-:W-:-:S02]  /*3770*/  FSEL R129, R158, -INF , !P3 ;  /* 0xff8000009e817808 */ /* 0x000fc40005800000 */
[----:B------:R-:W-:Y:S02]  /*3780*/  FMNMX.FTZ R2, R48, R2, !PT ;  /* 0x0000000230027209 */ /* 0x000fe40007810000 */
[----:B------:R-:W-:Y:S02]  /*3790*/  FSEL R67, R159, -INF , !P2 ;  /* 0xff8000009f437808 */ /* 0x000fe40005000000 */
[----:B------:R-:W-:Y:S02]  /*37a0*/  FMNMX.FTZ R2, R129, R2, !PT ;  /* 0x0000000281027209 */ /* 0x000fe40007810000 */
[----:B------:R-:W-:Y:S02]  /*37b0*/  ISETP.GE.AND P0, PT, R130, R18, PT ;  /* 0x000000128200720c */ /* 0x000fe40003f06270 */
[----:B------:R-:W-:Y:S02]  /*37c0*/  FSEL R128, R150, -INF , !P1 ;  /* 0xff80000096807808 */ /* 0x000fe40004800000 */
[----:B------:R-:W-:-:S02]  /*37d0*/  FMNMX.FTZ R2, R67, R2, !PT ;  /* 0x0000000243027209 */ /* 0x000fc40007810000 */
[----:B-1----:R-:W-:Y:S02]  /*37e0*/  FMNMX.FTZ R0, R0, R4, !PT ;  /* 0x0000000400007209 */ /* 0x002fe40007810000 */
[----:B------:R-:W-:Y:S02]  /*37f0*/  FSEL R130, R151, -INF , !P0 ;  /* 0xff80000097827808 */ /* 0x000fe40004000000 */
[----:B------:R-:W-:Y:S01]  /*3800*/  FMNMX.FTZ R2, R128, R2, !PT ;  /* 0x0000000280027209 */ /* 0x000fe20007810000 */
[----:B------:R-:W1:Y:S03]  /*3810*/  SHFL.BFLY PT, R5, R0, 0x1, 0x1f ;  /* 0x0c201f0000057f89 */ /* 0x000e6600000e0000 */
[----:B------:R-:W-:-:S05]  /*3820*/  FMNMX.FTZ R4, R130, R2, !PT ;  /* 0x0000000282047209 */ /* 0x000fca0007810000 */
[----:B------:R-:W2:Y:S01]  /*3830*/  SHFL.BFLY PT, R6, R4, 0x2, 0x1f ;  /* 0x0c401f0004067f89 */ /* 0x000ea200000e0000 */
[----:B-1----:R-:W-:-:S04]  /*3840*/  FMNMX.FTZ R164, R0, R5, !PT ;  /* 0x0000000500a47209 */ /* 0x002fc80007810000 */
[C---:B------:R-:W-:Y:S01]  /*3850*/  FSETP.NEU.FTZ.AND P0, PT, R164.reuse, -INF , PT ;  /* 0xff800000a400780b */ /* 0x040fe20003f1d000 */
[----:B------:R-:W-:Y:S01]  /*3860*/  FMUL.FTZ R2, R164, c[0x0][0x23c] ;  /* 0x00008f00a4027a20 */ /* 0x000fe20000410000 */
[----:B--2---:R-:W-:-:S04]  /*3870*/  FMNMX.FTZ R0, R4, R6, !PT ;  /* 0x0000000604007209 */ /* 0x004fc80007810000 */
[----:B------:R-:W-:Y:S01]  /*3880*/  FSEL R2, R2, RZ, P0 ;  /* 0x000000ff02027208 */ /* 0x000fe20000000000 */
[----:B------:R-:W1:Y:S04]  /*3890*/  SHFL.BFLY PT, R5, R0, 0x1, 0x1f ;  /* 0x0c201f0000057f89 */ /* 0x000e6800000e0000 */
[----:B------:R-:W-:-:S04]  /*38a0*/  FFMA.FTZ R4, R7, c[0x0][0x23c], -R2 ;  /* 0x00008f0007047a23 */ /* 0x000fc80000010802 */
[----:B------:R2:W-:Y:S02]  /*38b0*/  MUFU.EX2 R141, R4 ;  /* 0x00000004008d7308 */ /* 0x0005e40000000800 */
[--C-:B--2---:R-:W-:Y:S01]  /*38c0*/  FFMA.FTZ R4, R8, c[0x0][0x23c], -R2.reuse ;  /* 0x00008f0008047a23 */ /* 0x104fe20000010802 */
[----:B-1----:R-:W-:Y:S01]  /*38d0*/  FMNMX.FTZ R163, R0, R5, !PT ;  /* 0x0000000500a37209 */ /* 0x002fe20007810000 */
[----:B------:R-:W-:-:S04]  /*38e0*/  FFMA.FTZ R0, R19, c[0x0][0x23c], -R2 ;  /* 0x00008f0013007a23 */ /* 0x000fc80000010802 */
[----:B------:R1:W2:Y:S01]  /*38f0*/  MUFU.EX2 R140, R4 ;  /* 0x00000004008c7308 */ /* 0x0002a20000000800 */
[----:B------:R-:W-:-:S07]  /*3900*/  FSETP.NEU.FTZ.AND P0, PT, R163, -INF , PT ;  /* 0xff800000a300780b */ /* 0x000fce0003f1d000 */
[----:B------:R3:W-:Y:S01]  /*3910*/  MUFU.EX2 R252, R0 ;  /* 0x0000000000fc7308 */ /* 0x0007e20000000800 */
[----:B-1----:R-:W-:Y:S01]  /*3920*/  FFMA.FTZ R4, R10, c[0x0][0x23c], -R2 ;  /* 0x00008f000a047a23 */ /* 0x002fe20000010802 */
[----:B--2---:R-:W-:-:S06]  /*3930*/  F2FP.PACK_AB R8, R140, R141 ;  /* 0x0000008d8c08723e */ /* 0x004fcc00000000ff */
[----:B------:R1:W-:Y:S01]  /*3940*/  MUFU.EX2 R142, R4 ;  /* 0x00000004008e7308 */ /* 0x0003e20000000800 */
[----:B---3--:R-:W-:-:S05]  /*3950*/  FMUL.FTZ R0, R163, c[0x0][0x23c] ;  /* 0x00008f00a3007a20 */ /* 0x008fca0000410000 */
[----:B------:R-:W-:Y:S01]  /*3960*/  FSEL R0, R0, RZ, P0 ;  /* 0x000000ff00007208 */ /* 0x000fe20000000000 */
[----:B-1----:R-:W-:-:S04]  /*3970*/  FFMA.FTZ R4, R11, c[0x0][0x23c], -R2 ;  /* 0x00008f000b047a23 */ /* 0x002fc80000010802 */
[----:B------:R1:W2:Y:S02]  /*3980*/  MUFU.EX2 R147, R4 ;  /* 0x0000000400937308 */ /* 0x0002a40000000800 */
[----:B-1----:R-:W-:Y:S01]  /*3990*/  FFMA.FTZ R4, R14, c[0x0][0x23c], -R2 ;  /* 0x00008f000e047a23 */ /* 0x002fe20000010802 */
[----:B--2---:R-:W-:-:S05]  /*39a0*/  F2FP.PACK_AB R10, R147, R142 ;  /* 0x0000008e930a723e */ /* 0x004fca00000000ff */
[----:B------:R1:W-:Y:S02]  /*39b0*/  MUFU.EX2 R251, R4 ;  /* 0x0000000400fb7308 */ /* 0x0003e40000000800 */
[----:B-1----:R-:W-:-:S06]  /*39c0*/  FFMA.FTZ R4, R20, c[0x0][0x23c], -R2 ;  /* 0x00008f0014047a23 */ /* 0x002fcc0000010802 */
[----:B------:R1:W-:Y:S02]  /*39d0*/  MUFU.EX2 R19, R4 ;  /* 0x0000000400137308 */ /* 0x0003e40000000800 */
[----:B-1----:R-:W-:-:S06]  /*39e0*/  FFMA.FTZ R4, R21, c[0x0][0x23c], -R2 ;  /* 0x00008f0015047a23 */ /* 0x002fcc0000010802 */
[----:B------:R1:W2:Y:S02]  /*39f0*/  MUFU.EX2 R14, R4 ;  /* 0x00000004000e7308 */ /* 0x0002a40000000800 */
[----:B-1----:R-:W-:Y:S01]  /*3a00*/  FFMA.FTZ R4, R9, c[0x0][0x23c], -R0 ;  /* 0x00008f0009047a23 */ /* 0x002fe20000010800 */
[----:B--2---:R-:W-:-:S05]  /*3a10*/  F2FP.PACK_AB R6, R14, R19 ;  /* 0x000000130e06723e */ /* 0x004fca00000000ff */
        /* <DEDUP_REMOVED lines=11> */
[----:B------:R-:W-:Y:S07]  /*3ad0*/  HMMA.16816.F32 R20, R8, R80, RZ ;  /* 0x000000500814723c */ /* 0x000fee00000018ff */
[----:B------:R-:W-:Y:S02]  /*3ae0*/  IMAD.MOV.U32 R81, RZ, RZ, R45 ;  /* 0x000000ffff517224 */ /* 0x000fe400078e002d */
[----:B------:R-:W-:-:S02]  /*3af0*/  IMAD.MOV.U32 R80, RZ, RZ, R46 ;  /* 0x000000ffff507224 */ /* 0x000fc400078e002e */
[----:B-1----:R-:W-:-:S04]  /*3b00*/  FFMA.FTZ R4, R26, c[0x0][0x23c], -R0 ;  /* 0x00008f001a047a23 */ /* 0x002fc80000010800 */
[----:B------:R1:W2:Y:S02]  /*3b10*/  MUFU.EX2 R248, R4 ;  /* 0x0000000400f87308 */ /* 0x0002a40000000800 */
[--C-:B-1----:R-:W-:Y:S01]  /*3b20*/  FFMA.FTZ R4, R27, c[0x0][0x23c], -R0.reuse ;  /* 0x00008f001b047a23 */ /* 0x102fe20000010800 */
[----:B--2---:R-:W-:Y:S01]  /*3b30*/  F2FP.PACK_AB R5, R248, R242 ;  /* 0x000000f2f805723e */ /* 0x004fe200000000ff */
[----:B------:R-:W-:Y:S04]  /*3b40*/  HMMA.16816.F32 R24, R8, R76, RZ ;  /* 0x0000004c0818723c */ /* 0x000fe800000018ff */
[----:B------:R1:W-:Y:S02]  /*3b50*/  MUFU.EX2 R250, R4 ;  /* 0x0000000400fa7308 */ /* 0x0003e40000000800 */
[----:B-1----:R-:W-:-:S06]  /*3b60*/  FFMA.FTZ R4, R28, c[0x0][0x23c], -R0 ;  /* 0x00008f001c047a23 */ /* 0x002fcc0000010800 */
[----:B------:R1:W2:Y:S02]  /*3b70*/  MUFU.EX2 R249, R4 ;  /* 0x0000000400f97308 */ /* 0x0002a40000000800 */
[----:B-1----:R-:W-:Y:S02]  /*3b80*/  F2FP.PACK_AB R4, R252, R251 ;  /* 0x000000fbfc04723e */ /* 0x002fe400000000ff */
[----:B--2---:R-:W-:-:S08]  /*3b90*/  F2FP.PACK_AB R7, R249, R250 ;  /* 0x000000faf907723e */ /* 0x004fd000000000ff */
[C---:B------:R-:W-:Y:S08]  /*3ba0*/  HMMA.16816.F32 R172, R4.reuse, R68, R24 ;  /* 0x0000004404ac723c */ /* 0x040ff00000001818 */
[----:B------:R-:W-:Y:S08]  /*3bb0*/  HMMA.16816.F32 R108, R4, R72, R20 ;  /* 0x00000048046c723c */ /* 0x000ff00000001814 */
[C---:B------:R-:W-:Y:S07]  /*3bc0*/  HMMA.16816.F32 R24, R8.reuse, R92, RZ ;  /* 0x0000005c0818723c */ /* 0x040fee00000018ff */
[----:B------:R-:W-:Y:S01]  /*3bd0*/  MOV R93, R39 ;  /* 0x00000027005d7202 */ /* 0x000fe20000000f00 */
[----:B------:R-:W-:Y:S01]  /*3be0*/  HMMA.16816.F32 R20, R8, R96, RZ ;  /* 0x000000600814723c */ /* 0x000fe200000018ff */
[----:B------:R-:W-:-:S02]  /*3bf0*/  IMAD.MOV.U32 R39, RZ, RZ, R188 ;  /* 0x000000ffff277224 */ /* 0x000fc400078e00bc */
[----:B------:R-:W-:-:S04]  /*3c00*/  IMAD.MOV.U32 R92, RZ, RZ, R40 ;  /* 0x000000ffff5c7224 */ /* 0x000fc800078e0028 */
[----:B------:R-:W-:Y:S01]  /*3c10*/  MOV R97, R206 ;  /* 0x000000ce00617202 */ /* 0x000fe20000000f00 */
[----:B------:R-:W-:-:S08]  /*3c20*/  IMAD.MOV.U32 R96, RZ, RZ, R207 ;  /* 0x000000ffff607224 */ /* 0x000fd000078e00cf */
[C---:B------:R-:W-:Y:S08]  /*3c30*/  HMMA.16816.F32 R148, R4.reuse, R84, R24 ;  /* 0x000000540494723c */ /* 0x040ff00000001818 */
[----:B------:R-:W-:Y:S07]  /*3c40*/  HMMA.16816.F32 R180, R4, R88, R20 ;  /* 0x0000005804b4723c */ /* 0x000fee0000001814 */
[----:B------:R-:W-:Y:S01]  /*3c50*/  IMAD.MOV.U32 R89, RZ, RZ, R166 ;  /* 0x000000ffff597224 */ /* 0x000fe200078e00a6 */
[----:B------:R-:W-:Y:S01]  /*3c60*/  HMMA.16816.F32 R24, R8, R112, RZ ;  /* 0x000000700818723c */ /* 0x000fe200000018ff */
[----:B------:R-:W-:-:S06]  /*3c70*/  IMAD.MOV.U32 R88, RZ, RZ, R179 ;  /* 0x000000ffff587224 */ /* 0x000fcc00078e00b3 */
[----:B------:R-:W-:Y:S01]  /*3c80*/  IMAD.MOV.U32 R113, RZ, RZ, R204 ;  /* 0x000000ffff717224 */ /* 0x000fe200078e00cc */
[----:B------:R-:W-:Y:S01]  /*3c90*/  HMMA.16816.F32 R20, R8, R120, RZ ;  /* 0x000000780814723c */ /* 0x000fe200000018ff */
[----:B------:R-:W-:-:S06]  /*3ca0*/  IMAD.MOV.U32 R112, RZ, RZ, R205 ;  /* 0x000000ffff707224 */ /* 0x000fcc00078e00cd */
[----:B------:R-:W-:Y:S02]  /*3cb0*/  IMAD.MOV.U32 R121, RZ, RZ, R41 ;  /* 0x000000ffff797224 */ /* 0x000fe400078e0029 */
[----:B------:R-:W-:-:S07]  /*3cc0*/  IMAD.MOV.U32 R120, RZ, RZ, R44 ;  /* 0x000000ffff787224 */ /* 0x000fce00078e002c */
[C---:B------:R-:W-:Y:S07]  /*3cd0*/  HMMA.16816.F32 R152, R4.reuse, R100, R24 ;  /* 0x000000640498723c */ /* 0x040fee0000001818 */
[----:B------:R-:W-:Y:S01]  /*3ce0*/  IMAD.MOV.U32 R101, RZ, RZ, R38 ;  /* 0x000000ffff657224 */ /* 0x000fe200078e0026 */
[----:B------:R-:W-:Y:S01]  /*3cf0*/  HMMA.16816.F32 R156, R4, R104, R20 ;  /* 0x00000068049c723c */ /* 0x000fe20000001814 */
[----:B------:R-:W-:Y:S01]  /*3d00*/  IMAD.MOV.U32 R100, RZ, RZ, R37 ;  /* 0x000000ffff647224 */ /* 0x000fe200078e0025 */
[----:B------:R-:W-:Y:S01]  /*3d10*/  MOV R38, R189 ;  /* 0x000000bd00267202 */ /* 0x000fe20000000f00 */
[----:B------:R-:W-:-:S04]  /*3d20*/  IMAD.MOV.U32 R37, RZ, RZ, R190 ;  /* 0x000000ffff257224 */ /* 0x000fc800078e00be */
[----:B------:R-:W-:Y:S01]  /*3d30*/  MOV R105, R47 ;  /* 0x0000002f00697202 */ /* 0x000fe20000000f00 */
[----:B------:R-:W-:Y:S01]  /*3d40*/  HMMA.16816.F32 R24, R8, R132, RZ ;  /* 0x000000840818723c */ /* 0x000fe200000018ff */
[----:B------:R-:W-:-:S06]  /*3d50*/  IMAD.MOV.U32 R104, RZ, RZ, R39 ;  /* 0x000000ffff687224 */ /* 0x000fcc00078e0027 */
[----:B------:R-:W-:Y:S01]  /*3d60*/  IMAD.MOV.U32 R133, RZ, RZ, R35 ;  /* 0x000000ffff857224 */ /* 0x000fe200078e0023 */
[----:B------:R-:W-:Y:S01]  /*3d70*/  HMMA.16816.F32 R20, R8, R136, RZ ;  /* 0x000000880814723c */ /* 0x000fe200000018ff */
[----:B------:R-:W-:-:S06]  /*3d80*/  IMAD.MOV.U32 R132, RZ, RZ, R36 ;  /* 0x000000ffff847224 */ /* 0x000fcc00078e0024 */
[----:B------:R-:W-:Y:S01]  /*3d90*/  IMAD.MOV.U32 R137, RZ, RZ, R34 ;  /* 0x000000ffff897224 */ /* 0x000fe200078e0022 */
[----:B------:R-:W-:-:S08]  /*3da0*/  MOV R136, R33 ;  /* 0x0000002100887202 */ /* 0x000fd00000000f00 */
[C---:B------:R-:W-:Y:S07]  /*3db0*/  HMMA.16816.F32 R188, R4.reuse, R116, R24 ;  /* 0x0000007404bc723c */ /* 0x040fee0000001818 */
[----:B------:R-:W-:Y:S01]  /*3dc0*/  IMAD.MOV.U32 R116, RZ, RZ, R55 ;  /* 0x000000ffff747224 */ /* 0x000fe200078e0037 */
[----:B------:R-:W-:Y:S01]  /*3dd0*/  HMMA.16816.F32 R184, R4, R124, R20 ;  /* 0x0000007c04b8723c */ /* 0x000fe20000001814 */
[----:B------:R-:W-:-:S06]  /*3de0*/  IMAD.MOV.U32 R117, RZ, RZ, R54 ;  /* 0x000000ffff757224 */ /* 0x000fcc00078e0036 */
[----:B------:R-:W-:Y:S01]  /*3df0*/  IMAD.MOV.U32 R124, RZ, RZ, R29 ;  /* 0x000000ffff7c7224 */ /* 0x000fe200078e001d */
[----:B------:R-:W-:Y:S01]  /*3e00*/  HMMA.16816.F32 R24, R8, R78, RZ ;  /* 0x0000004e0818723c */ /* 0x000fe200000018ff */
[----:B------:R-:W-:-:S07]  /*3e10*/  MOV R125, R32 ;  /* 0x00000020007d7202 */ /* 0x000fce0000000f00 */
[----:B------:R-:W-:Y:S07]  /*3e20*/  HMMA.16816.F32 R20, R8, R82, RZ ;  /* 0x000000520814723c */ /* 0x000fee00000018ff */
[----:B------:R-:W-:Y:S02]  /*3e30*/  IMAD.MOV.U32 R83, RZ, RZ, R53 ;  /* 0x000000ffff537224 */ /* 0x000fe400078e0035 */
[----:B------:R-:W-:-:S07]  /*3e40*/  IMAD.MOV.U32 R82, RZ, RZ, R52 ;  /* 0x000000ffff527224 */ /* 0x000fce00078e0034 */
[C---:B------:R-:W-:Y:S08]  /*3e50*/  HMMA.16816.F32 R56, R4.reuse, R70, R24 ;  /* 0x000000460438723c */ /* 0x040ff00000001818 */
[----:B------:R-:W-:Y:S08]  /*3e60*/  HMMA.16816.F32 R52, R4, R74, R20 ;  /* 0x0000004a0434723c */ /* 0x000ff00000001814 */
[C---:B------:R-:W-:Y:S07]  /*3e70*/  HMMA.16816.F32 R24, R8.reuse, R94, RZ ;  /* 0x0000005e0818723c */ /* 0x040fee00000018ff */
[----:B------:R-:W-:Y:S01]  /*3e80*/  IMAD.MOV.U32 R94, RZ, RZ, R31 ;  /* 0x000000ffff5e7224 */ /* 0x000fe200078e001f */
[----:B------:R-:W-:Y:S01]  /*3e90*/  HMMA.16816.F32 R20, R8, R98, RZ ;  /* 0x000000620814723c */ /* 0x000fe200000018ff */
[----:B------:R-:W-:-:S06]  /*3ea0*/  IMAD.MOV.U32 R95, RZ, RZ, R30 ;  /* 0x000000ffff5f7224 */ /* 0x000fcc00078e001e */
[----:B------:R-:W-:Y:S01]  /*3eb0*/  MOV R98, R42 ;  /* 0x0000002a00627202 */ /* 0x000fe20000000f00 */
[----:B------:R-:W-:Y:S01]  /*3ec0*/  IMAD.MOV.U32 R99, RZ, RZ, R43 ;  /* 0x000000ffff637224 */ /* 0x000fe200078e002b */
[----:B------:R-:W-:Y:S07]  /*3ed0*/  HMMA.16816.F32 R28, R8, R114, RZ ;  /* 0x00000072081c723c */ /* 0x000fee00000018ff */
[----:B------:R-:W-:Y:S01]  /*3ee0*/  IMAD.MOV.U32 R114, RZ, RZ, R37 ;  /* 0x000000ffff727224 */ /* 0x000fe200078e0025 */
[----:B------:R-:W-:Y:S01]  /*3ef0*/  HMMA.16816.F32 R44, R4, R86, R24 ;  /* 0x00000056042c723c */ /* 0x000fe20000001818 */
[----:B------:R-:W-:-:S07]  /*3f00*/  IMAD.MOV.U32 R115, RZ, RZ, R38 ;  /* 0x000000ffff737224 */ /* 0x000fce00078e0026 */
[----:B------:R-:W-:Y:S07]  /*3f10*/  HMMA.16816.F32 R40, R4, R90, R20 ;  /* 0x0000005a0428723c */ /* 0x000fee0000001814 */
[----:B------:R-:W-:Y:S01]  /*3f20*/  IMAD.MOV.U32 R91, RZ, RZ, R160 ;  /* 0x000000ffff5b7224 */ /* 0x000fe200078e00a0 */
[----:B------:R-:W-:Y:S01]  /*3f30*/  HMMA.16816.F32 R24, R8, R122, RZ ;  /* 0x0000007a0818723c */ /* 0x000fe200000018ff */
[----:B------:R-:W-:-:S06]  /*3f40*/  MOV R90, R165 ;  /* 0x000000a5005a7202 */ /* 0x000fcc0000000f00 */
[----:B------:R-:W-:Y:S01]  /*3f50*/  IMAD.MOV.U32 R122, RZ, RZ, R98 ;  /* 0x000000ffff7a7224 */ /* 0x000fe200078e0062 */
[----:B------:R-:W-:Y:S01]  /*3f60*/  HMMA.16816.F32 R20, R8, R134, RZ ;  /* 0x000000860814723c */ /* 0x000fe200000018ff */
[----:B------:R-:W-:Y:S01]  /*3f70*/  IMAD.MOV.U32 R98, RZ, RZ, R132 ;  /* 0x000000ffff627224 */ /* 0x000fe200078e0084 */
[----:B------:R-:W-:-:S05]  /*3f80*/  MOV R123, R99 ;  /* 0x00000063007b7202 */ /* 0x000fca0000000f00 */
[----:B------:R-:W-:Y:S01]  /*3f90*/  IMAD.MOV.U32 R134, RZ, RZ, R116 ;  /* 0x000000ffff867224 */ /* 0x000fe200078e0074 */
[----:B------:R-:W-:Y:S01]  /*3fa0*/  HMMA.16816.F32 R8, R8, R138, RZ ;  /* 0x0000008a0808723c */ /* 0x000fe200000018ff */
[----:B------:R-:W-:-:S07]  /*3fb0*/  IMAD.MOV.U32 R135, RZ, RZ, R117 ;  /* 0x000000ffff877224 */ /* 0x000fce00078e0075 */
[C---:B------:R-:W-:Y:S08]  /*3fc0*/  HMMA.16816.F32 R32, R4.reuse, R102, R28 ;  /* 0x000000660420723c */ /* 0x040ff0000000181c */
[C---:B------:R-:W-:Y:S08]  /*3fd0*/  HMMA.16816.F32 R24, R4.reuse, R106, R24 ;  /* 0x0000006a0418723c */ /* 0x040ff00000001818 */
[----:B------:R-:W-:Y:S01]  /*3fe0*/  HMMA.16816.F32 R36, R4, R118, R20 ;  /* 0x000000760424723c */ /* 0x000fe20000001814 */
[----:B------:R-:W1:Y:S01]  /*3ff0*/  LDSM.16.MT88.4 R20, [R167+0xd000] ;  /* 0x00d00000a714783b */ /* 0x000e620000004200 */
[----:B------:R-:W-:Y:S01]  /*4000*/  IMAD.MOV.U32 R106, RZ, RZ, R114 ;  /* 0x000000ffff6a7224 */ /* 0x000fe200078e0072 */
[----:B------:R-:W-:Y:S01]  /*4010*/  MOV R139, R83 ;  /* 0x00000053008b7202 */ /* 0x000fe20000000f00 */
[----:B------:R-:W-:Y:S01]  /*4020*/  IMAD.MOV.U32 R107, RZ, RZ, R115 ;  /* 0x000000ffff6b7224 */ /* 0x000fe200078e0073 */
[----:B------:R-:W-:Y:S01]  /*4030*/  MOV R115, R137 ;  /* 0x0000008900737202 */ /* 0x000fe20000000f00 */
[----:B------:R-:W-:-:S02]  /*4040*/  IMAD.MOV.U32 R114, RZ, RZ, R136 ;  /* 0x000000ffff727224 */ /* 0x000fc400078e0088 */
[----:B------:R-:W-:Y:S01]  /*4050*/  HMMA.16816.F32 R28, R4, R126, R8 ;  /* 0x0000007e041c723c */ /* 0x000fe20000001808 */
[----:B------:R-:W-:Y:S01]  /*4060*/  IMAD.MOV.U32 R136, RZ, RZ, R229 ;  /* 0x000000ffff887224 */ /* 0x000fe200078e00e5 */
[----:B------:R-:W-:Y:S01]  /*4070*/  MOV R137, R231 ;  /* 0x000000e700897202 */ /* 0x000fe20000000f00 */
[----:B------:R-:W2:Y:S01]  /*4080*/  LDL.LU R229, [R1+0xa8] ;  /* 0x0000a80001e57983 */ /* 0x000ea20000300800 */
[----:B------:R-:W-:Y:S01]  /*4090*/  IMAD.MOV.U32 R132, RZ, RZ, R233 ;  /* 0x000000ffff847224 */ /* 0x000fe200078e00e9 */
[----:B------:R-:W-:Y:S01]  /*40a0*/  MOV R83, R101 ;  /* 0x0000006500537202 */ /* 0x000fe20000000f00 */
[----:B------:R-:W-:Y:S01]  /*40b0*/  IMAD.MOV.U32 R138, RZ, RZ, R82 ;  /* 0x000000ffff8a7224 */ /* 0x000fe200078e0052 */
[----:B------:R-:W3:Y:S01]  /*40c0*/  LDL.LU R231, [R1+0xa4] ;  /* 0x0000a40001e77983 */ /* 0x000ee20000300800 */
[----:B------:R-:W-:Y:S02]  /*40d0*/  FFMA.FTZ R4, R63, c[0x0][0x23c], -R2 ;  /* 0x00008f003f047a23 */ /* 0x000fe40000010802 */
[----:B------:R-:W-:Y:S01]  /*40e0*/  IMAD.MOV.U32 R82, RZ, RZ, R100 ;  /* 0x000000ffff527224 */ /* 0x000fe200078e0064 */
[----:B------:R-:W4:Y:S01]  /*40f0*/  LDL.LU R233, [R1+0xa0] ;  /* 0x0000a00001e97983 */ /* 0x000f220000300800 */
[----:B------:R1:W-:Y:S01]  /*4100*/  MUFU.EX2 R204, R4 ;  /* 0x0000000400cc7308 */ /* 0x0003e20000000800 */
[----:B------:R-:W-:-:S02]  /*4110*/  IMAD.MOV.U32 R99, RZ, RZ, R133 ;  /* 0x000000ffff637224 */ /* 0x000fc400078e0085 */
[----:B------:R-:W-:Y:S02]  /*4120*/  IMAD.MOV.U32 R118, RZ, RZ, R94 ;  /* 0x000000ffff767224 */ /* 0x000fe400078e005e */
[----:B------:R-:W-:Y:S02]  /*4130*/  IMAD.MOV.U32 R119, RZ, RZ, R95 ;  /* 0x000000ffff777224 */ /* 0x000fe400078e005f */
[----:B------:R-:W-:Y:S02]  /*4140*/  IMAD.MOV.U32 R116, RZ, RZ, R92 ;  /* 0x000000ffff747224 */ /* 0x000fe400078e005c */
[----:B------:R-:W-:Y:S02]  /*4150*/  IMAD.MOV.U32 R117, RZ, RZ, R93 ;  /* 0x000000ffff757224 */ /* 0x000fe400078e005d */
[----:B-1----:R-:W-:-:S04]  /*4160*/  FFMA.FTZ R4, R62, c[0x0][0x23c], -R2 ;  /* 0x00008f003e047a23 */ /* 0x002fc80000010802 */
[----:B------:R1:W1:Y:S02]  /*4170*/  MUFU.EX2 R205, R4 ;  /* 0x0000000400cd7308 */ /* 0x0002640000000800 */
[----:B-1----:R-:W-:Y:S01]  /*4180*/  FFMA.FTZ R4, R61, c[0x0][0x23c], -R2 ;  /* 0x00008f003d047a23 */ /* 0x002fe20000010802 */
[----:B------:R-:W-:-:S05]  /*4190*/  F2FP.PACK_AB R8, R205, R204 ;  /* 0x000000cccd08723e */ /* 0x000fca00000000ff */
[----:B------:R1:W-:Y:S02]  /*41a0*/  MUFU.EX2 R206, R4 ;  /* 0x0000000400ce7308 */ /* 0x0003e40000000800 */
[----:B-1----:R-:W-:-:S06]  /*41b0*/  FFMA.FTZ R4, R60, c[0x0][0x23c], -R2 ;  /* 0x00008f003c047a23 */ /* 0x002fcc0000010802 */
        /* <DEDUP_REMOVED lines=13> */
[----:B------:R1:W-:Y:S01]  /*4290*/  MUFU.EX2 R50, R4 ;  /* 0x0000000400327308 */ /* 0x0003e20000000800 */
[----:B------:R-:W-:Y:S02]  /*42a0*/  IMAD.MOV.U32 R133, RZ, RZ, R235 ;  /* 0x000000ffff857224 */ /* 0x000fe400078e00eb */
[----:B------:R-:W2:Y:S01]  /*42b0*/  LDL.LU R235, [R1+0x9c] ;  /* 0x00009c0001eb7983 */ /* 0x000ea20000300800 */
[C---:B------:R-:W-:Y:S08]  /*42c0*/  HMMA.16816.F32 R172, R8.reuse, R20, R172 ;  /* 0x0000001408ac723c */ /* 0x040ff000000018ac */
[----:B------:R-:W-:Y:S01]  /*42d0*/  HMMA.16816.F32 R56, R8, R22, R56 ;  /* 0x000000160838723c */ /* 0x000fe20000001838 */
[----:B-1----:R-:W-:-:S04]  /*42e0*/  FFMA.FTZ R4, R171, c[0x0][0x23c], -R13 ;  /* 0x00008f00ab047a23 */ /* 0x002fc8000001080d */
[----:B------:R1:W-:Y:S02]  /*42f0*/  MUFU.EX2 R60, R4 ;  /* 0x00000004003c7308 */ /* 0x0003e40000000800 */
[----:B-1----:R-:W-:-:S06]  /*4300*/  FFMA.FTZ R4, R170, c[0x0][0x23c], -R13 ;  /* 0x00008f00aa047a23 */ /* 0x002fcc000001080d */
        /* <DEDUP_REMOVED lines=13> */
[----:B-1----:R-:W-:Y:S02]  /*43e0*/  F2FP.PACK_AB R4, R60, R50 ;  /* 0x000000323c04723e */ /* 0x002fe400000000ff */
[----:B------:R-:W-:-:S07]  /*43f0*/  F2FP.PACK_AB R7, R61, R51 ;  /* 0x000000333d07723e */ /* 0x000fce00000000ff */
[C---:B------:R-:W-:Y:S07]  /*4400*/  HMMA.16816.F32 R168, R4.reuse, R20, R212 ;  /* 0x0000001404a8723c */ /* 0x040fee00000018d4 */
[----:B------:R-:W-:Y:S01]  /*4410*/  IMAD.MOV.U32 R212, RZ, RZ, R134 ;  /* 0x000000ffffd47224 */ /* 0x000fe200078e0086 */
[----:B------:R-:W-:Y:S01]  /*4420*/  MOV R213, R135 ;  /* 0x0000008700d57202 */ /* 0x000fe20000000f00 */
[----:B------:R-:W-:Y:S01]  /*4430*/  IMAD.MOV.U32 R134, RZ, RZ, R82 ;  /* 0x000000ffff867224 */ /* 0x000fe200078e0052 */
[----:B------:R-:W-:Y:S01]  /*4440*/  HMMA.16816.F32 R176, R4, R22, R192 ;  /* 0x0000001604b0723c */ /* 0x000fe200000018c0 */
[----:B------:R-:W-:Y:S01]  /*4450*/  IMAD.MOV.U32 R135, RZ, RZ, R83 ;  /* 0x000000ffff877224 */ /* 0x000fe200078e0053 */
[----:B------:R-:W-:Y:S01]  /*4460*/  MOV R83, R113 ;  /* 0x0000007100537202 */ /* 0x000fe20000000f00 */
[----:B------:R-:W-:Y:S01]  /*4470*/  IMAD.MOV.U32 R82, RZ, RZ, R112 ;  /* 0x000000ffff527224 */ /* 0x000fe200078e0070 */
[----:B------:R-:W-:Y:S01]  /*4480*/  MOV R113, R236 ;  /* 0x000000ec00717202 */ /* 0x000fe20000000f00 */
[----:B------:R-:W-:Y:S01]  /*4490*/  IMAD.MOV.U32 R112, RZ, RZ, R15 ;  /* 0x000000ffff707224 */ /* 0x000fe200078e000f */
[----:B------:R-:W1:Y:S04]  /*44a0*/  LDSM.16.MT88.4 R20, [R224+0xd000] ;  /* 0x00d00000e014783b */ /* 0x000e680000004200 */
[----:B------:R1:W5:Y:S04]  /*44b0*/  LDL.LU R15, [R1+0x98] ;  /* 0x00009800010f7983 */ /* 0x0003680000300800 */
[----:B------:R-:W2:Y:S01]  /*44c0*/  LDL.LU R236, [R1+0x94] ;  /* 0x0000940001ec7983 */ /* 0x000ea20000300800 */
[----:B------:R-:W-:-:S02]  /*44d0*/  IMAD.MOV.U32 R195, RZ, RZ, R139 ;  /* 0x000000ffffc37224 */ /* 0x000fc400078e008b */
[----:B------:R-:W-:Y:S01]  /*44e0*/  IMAD.MOV.U32 R194, RZ, RZ, R138 ;  /* 0x000000ffffc27224 */ /* 0x000fe200078e008a */
[----:B------:R-:W-:Y:S01]  /*44f0*/  MOV R139, R99 ;  /* 0x00000063008b7202 */ /* 0x000fe20000000f00 */
[----:B------:R-:W-:Y:S01]  /*4500*/  IMAD.MOV.U32 R138, RZ, RZ, R98 ;  /* 0x000000ffff8a7224 */ /* 0x000fe200078e0062 */
[----:B------:R-:W-:Y:S01]  /*4510*/  MOV R193, R195 ;  /* 0x000000c300c17202 */ /* 0x000fe20000000f00 */
[----:B------:R-:W-:Y:S02]  /*4520*/  IMAD.MOV.U32 R98, RZ, RZ, R132 ;  /* 0x000000ffff627224 */ /* 0x000fe400078e0084 */
[----:B------:R-:W-:Y:S02]  /*4530*/  IMAD.MOV.U32 R99, RZ, RZ, R133 ;  /* 0x000000ffff637224 */ /* 0x000fe400078e0085 */
[----:B------:R-:W-:Y:S02]  /*4540*/  IMAD.MOV.U32 R133, RZ, RZ, R97 ;  /* 0x000000ffff857224 */ /* 0x000fe400078e0061 */
[----:B------:R-:W-:-:S02]  /*4550*/  IMAD.MOV.U32 R195, RZ, RZ, R213 ;  /* 0x000000ffffc37224 */ /* 0x000fc400078e00d5 */
[----:B------:R-:W-:Y:S02]  /*4560*/  IMAD.MOV.U32 R97, RZ, RZ, R241 ;  /* 0x000000ffff617224 */ /* 0x000fe400078e00f1 */
[----:B------:R-:W-:Y:S01]  /*4570*/  IMAD.MOV.U32 R213, RZ, RZ, R138 ;  /* 0x000000ffffd57224 */ /* 0x000fe200078e008a */
[----:B------:R-:W-:Y:S01]  /*4580*/  MOV R138, R135 ;  /* 0x00000087008a7202 */ /* 0x000fe20000000f00 */
[----:B------:R-:W-:Y:S02]  /*4590*/  IMAD.MOV.U32 R132, RZ, RZ, R96 ;  /* 0x000000ffff847224 */ /* 0x000fe400078e0060 */
[----:B------:R-:W-:Y:S02]  /*45a0*/  IMAD.MOV.U32 R135, RZ, RZ, R98 ;  /* 0x000000ffff877224 */ /* 0x000fe400078e0062 */
[----:B------:R-:W-:Y:S02]  /*45b0*/  IMAD.MOV.U32 R96, RZ, RZ, R243 ;  /* 0x000000ffff607224 */ /* 0x000fe400078e00f3 */
[----:B------:R-:W-:Y:S01]  /*45c0*/  IMAD.MOV.U32 R98, RZ, RZ, R83 ;  /* 0x000000ffff627224 */ /* 0x000fe200078e0053 */
[----:B------:R2:W5:Y:S01]  /*45d0*/  LDL.LU R243, [R1+0x90] ;  /* 0x0000900001f37983 */ /* 0x0005620000300800 */
[----:B------:R-:W-:Y:S01]  /*45e0*/  IMAD.MOV.U32 R83, RZ, RZ, R112 ;  /* 0x000000ffff537224 */ /* 0x000fe200078e0070 */
[----:B------:R-:W-:-:S02]  /*45f0*/  MOV R112, R97 ;  /* 0x0000006100707202 */ /* 0x000fc40000000f00 */
[----:B------:R2:W5:Y:S01]  /*4600*/  LDL.LU R241, [R1+0x8c] ;  /* 0x00008c0001f17983 */ /* 0x0005620000300800 */
[-C--:B-1----:R-:W-:Y:S03]  /*4610*/  HMMA.16816.F32 R68, R8, R20.reuse, R108 ;  /* 0x000000140844723c */ /* 0x082fe6000000186c */
[----:B------:R-:W2:Y:S05]  /*4620*/  LDL R97, [R1+0x4] ;  /* 0x0000040001617983 */ /* 0x000eaa0000100800 */
[C---:B------:R-:W-:Y:S08]  /*4630*/  HMMA.16816.F32 R72, R4.reuse, R20, R220 ;  /* 0x000000140448723c */ /* 0x040ff000000018dc */
[-C--:B------:R-:W-:Y:S08]  /*4640*/  HMMA.16816.F32 R76, R4, R22.reuse, R208 ;  /* 0x00000016044c723c */ /* 0x080ff000000018d0 */
[C---:B------:R-:W-:Y:S01]  /*4650*/  HMMA.16816.F32 R52, R8.reuse, R22, R52 ;  /* 0x000000160834723c */ /* 0x040fe20000001834 */
[----:B------:R-:W1:Y:S07]  /*4660*/  LDSM.16.MT88.4 R20, [R226+0xd000] ;  /* 0x00d00000e214783b */ /* 0x000e6e0000004200 */
[-C--:B-1----:R-:W-:Y:S08]  /*4670*/  HMMA.16816.F32 R84, R8, R20.reuse, R148 ;  /* 0x000000140854723c */ /* 0x082ff00000001894 */
[C---:B------:R-:W-:Y:S08]  /*4680*/  HMMA.16816.F32 R88, R4.reuse, R20, R88 ;  /* 0x000000140458723c */ /* 0x040ff00000001858 */
[-C--:B------:R-:W-:Y:S08]  /*4690*/  HMMA.16816.F32 R92, R4, R22.reuse, R216 ;  /* 0x00000016045c723c */ /* 0x080ff000000018d8 */
[----:B------:R-:W-:Y:S01]  /*46a0*/  HMMA.16816.F32 R44, R8, R22, R44 ;  /* 0x00000016082c723c */ /* 0x000fe2000000182c */
[----:B------:R-:W1:Y:S01]  /*46b0*/  LDSM.16.MT88.4 R20, [R225+0xd000] ;  /* 0x00d00000e114783b */ /* 0x000e620000004200 */
[----:B------:R-:W-:Y:S01]  /*46c0*/  IMAD.MOV.U32 R214, RZ, RZ, R114 ;  /* 0x000000ffffd67224 */ /* 0x000fe200078e0072 */
[----:B------:R-:W-:Y:S01]  /*46d0*/  MOV R127, R119 ;  /* 0x00000077007f7202 */ /* 0x000fe20000000f00 */
[----:B------:R-:W-:-:S04]  /*46e0*/  IMAD.MOV.U32 R126, RZ, RZ, R118 ;  /* 0x000000ffff7e7224 */ /* 0x000fc800078e0076 */
[----:B-1----:R-:W-:Y:S08]  /*46f0*/  HMMA.16816.F32 R108, R4, R22, R244 ;  /* 0x00000016046c723c */ /* 0x002ff000000018f4 */
[-C--:B------:R-:W-:Y:S08]  /*4700*/  HMMA.16816.F32 R100, R8, R20.reuse, R180 ;  /* 0x000000140864723c */ /* 0x080ff000000018b4 */
[----:B------:R-:W-:Y:S08]  /*4710*/  HMMA.16816.F32 R104, R4, R20, R104 ;  /* 0x000000140468723c */ /* 0x000ff00000001868 */
[----:B------:R-:W-:Y:S01]  /*4720*/  HMMA.16816.F32 R244, R8, R22, R40 ;  /* 0x0000001608f4723c */ /* 0x000fe20000001828 */
[----:B------:R-:W1:Y:S01]  /*4730*/  LDSM.16.MT88.4 R20, [R167+0xf000] ;  /* 0x00f00000a714783b */ /* 0x000e620000004200 */
[----:B------:R-:W-:-:S02]  /*4740*/  IMAD.MOV.U32 R223, RZ, RZ, R214 ;  /* 0x000000ffffdf7224 */ /* 0x000fc400078e00d6 */
[----:B------:R-:W-:Y:S01]  /*4750*/  IMAD.MOV.U32 R215, RZ, RZ, R115 ;  /* 0x000000ffffd77224 */ /* 0x000fe200078e0073 */
[----:B------:R-:W-:Y:S01]  /*4760*/  MOV R115, R117 ;  /* 0x0000007500737202 */ /* 0x000fe20000000f00 */
[----:B------:R-:W-:Y:S01]  /*4770*/  IMAD.MOV.U32 R114, RZ, RZ, R116 ;  /* 0x000000ffff727224 */ /* 0x000fe200078e0074 */
[----:B------:R-:W-:Y:S01]  /*4780*/  MOV R40, R223 ;  /* 0x000000df00287202 */ /* 0x000fe20000000f00 */
[----:B------:R-:W-:Y:S02]  /*4790*/  IMAD.MOV.U32 R192, RZ, RZ, R194 ;  /* 0x000000ffffc07224 */ /* 0x000fe400078e00c2 */
[----:B------:R-:W-:Y:S01]  /*47a0*/  IMAD.MOV.U32 R194, RZ, RZ, R212 ;  /* 0x000000ffffc27224 */ /* 0x000fe200078e00d4 */
[----:B------:R-:W-:Y:S01]  /*47b0*/  MOV R212, R215 ;  /* 0x000000d700d47202 */ /* 0x000fe20000000f00 */
[----:B------:R-:W-:Y:S01]  /*47c0*/  IMAD.MOV.U32 R214, RZ, RZ, R139 ;  /* 0x000000ffffd67224 */ /* 0x000fe200078e008b */
[-C--:B-1----:R-:W-:Y:S08]  /*47d0*/  HMMA.16816.F32 R116, R8, R20.reuse, R152 ;  /* 0x000000140874723c */ /* 0x082ff00000001898 */
[C---:B------:R-:W-:Y:S08]  /*47e0*/  HMMA.16816.F32 R120, R4.reuse, R20, R120 ;  /* 0x000000140478723c */ /* 0x040ff00000001878 */
[-C--:B------:R-:W-:Y:S08]  /*47f0*/  HMMA.16816.F32 R124, R4, R22.reuse, R124 ;  /* 0x00000016047c723c */ /* 0x080ff0000000187c */
        /* <DEDUP_REMOVED lines=8> */
[----:B------:R-:W-:Y:S02]  /*4880*/  IMAD.MOV.U32 R218, RZ, RZ, R139 ;  /* 0x000000ffffda7224 */ /* 0x000fe400078e008b */
[----:B------:R-:W-:Y:S01]  /*4890*/  IMAD.MOV.U32 R219, RZ, RZ, R134 ;  /* 0x000000ffffdb7224 */ /* 0x000fe200078e0086 */
[----:B------:R-:W-:Y:S01]  /*48a0*/  MOV R138, R135 ;  /* 0x00000087008a7202 */ /* 0x000fe20000000f00 */
[----:B------:R-:W-:Y:S01]  /*48b0*/  IMAD.MOV.U32 R115, RZ, RZ, R82 ;  /* 0x000000ffff737224 */ /* 0x000fe200078e0052 */
[----:B------:R-:W-:Y:S01]  /*48c0*/  MOV R82, R133 ;  /* 0x0000008500527202 */ /* 0x000fe20000000f00 */
[----:B------:R-:W-:-:S02]  /*48d0*/  IMAD.MOV.U32 R139, RZ, RZ, R114 ;  /* 0x000000ffff8b7224 */ /* 0x000fc400078e0072 */
[----:B------:R-:W-:Y:S02]  /*48e0*/  IMAD.MOV.U32 R99, RZ, RZ, R132 ;  /* 0x000000ffff637224 */ /* 0x000fe400078e0084 */
[----:B------:R-:W-:Y:S02]  /*48f0*/  IMAD.MOV.U32 R133, RZ, RZ, R96 ;  /* 0x000000ffff857224 */ /* 0x000fe400078e0060 */
[----:B------:R-:W-:-:S03]  /*4900*/  IMAD.MOV.U32 R132, RZ, RZ, R113 ;  /* 0x000000ffff847224 */ /* 0x000fc600078e0071 */
[----:B------:R-:W-:Y:S01]  /*4910*/  MOV R182, R133 ;  /* 0x0000008500b67202 */ /* 0x000fe20000000f00 */
[----:B------:R-:W-:Y:S01]  /*4920*/  IMAD.MOV.U32 R181, RZ, RZ, R132 ;  /* 0x000000ffffb57224 */ /* 0x000fe200078e0084 */
[-C--:B-1----:R-:W-:Y:S08]  /*4930*/  HMMA.16816.F32 R32, R4, R22.reuse, R216 ;  /* 0x000000160420723c */ /* 0x082ff000000018d8 */
[C---:B------:R-:W-:Y:S01]  /*4940*/  HMMA.16816.F32 R216, R8.reuse, R22, R24 ;  /* 0x0000001608d8723c */ /* 0x040fe20000001818 */
[----:B------:R-:W1:Y:S07]  /*4950*/  LDSM.16.MT88.4 R24, [R226+0xf000] ;  /* 0x00f00000e218783b */ /* 0x000e6e0000004200 */
[-C--:B------:R-:W-:Y:S08]  /*4960*/  HMMA.16816.F32 R132, R8, R20.reuse, R156 ;  /* 0x000000140884723c */ /* 0x080ff0000000189c */
[----:B------:R-:W-:Y:S01]  /*4970*/  HMMA.16816.F32 R136, R4, R20, R136 ;  /* 0x000000140488723c */ /* 0x000fe20000001888 */
[----:B------:R-:W4:Y:S01]  /*4980*/  LDSM.16.MT88.4 R20, [R225+0xf000] ;  /* 0x00f00000e114783b */ /* 0x000f220000004200 */
[----:B------:R-:W-:Y:S01]  /*4990*/  IMAD.MOV.U32 R41, RZ, RZ, R212 ;  /* 0x000000ffff297224 */ /* 0x000fe200078e00d4 */
[----:B------:R-:W-:Y:S01]  /*49a0*/  MOV R150, R99 ;  /* 0x0000006300967202 */ /* 0x000fe20000000f00 */
[----:B------:R-:W-:-:S02]  /*49b0*/  IMAD.MOV.U32 R42, RZ, RZ, R213 ;  /* 0x000000ffff2a7224 */ /* 0x000fc400078e00d5 */
[----:B------:R-:W-:Y:S02]  /*49c0*/  IMAD.MOV.U32 R43, RZ, RZ, R214 ;  /* 0x000000ffff2b7224 */ /* 0x000fe400078e00d6 */
[----:B------:R-:W-:Y:S02]  /*49d0*/  IMAD.MOV.U32 R148, RZ, RZ, R115 ;  /* 0x000000ffff947224 */ /* 0x000fe400078e0073 */
[----:B------:R-:W-:Y:S02]  /*49e0*/  IMAD.MOV.U32 R149, RZ, RZ, R98 ;  /* 0x000000ffff957224 */ /* 0x000fe400078e0062 */
[----:B------:R-:W-:Y:S02]  /*49f0*/  IMAD.MOV.U32 R151, RZ, RZ, R82 ;  /* 0x000000ffff977224 */ /* 0x000fe400078e0052 */
[----:B------:R-:W-:Y:S02]  /*4a00*/  IMAD.MOV.U32 R180, RZ, RZ, R83 ;  /* 0x000000ffffb47224 */ /* 0x000fe400078e0053 */
[----:B------:R-:W-:-:S02]  /*4a10*/  IMAD.MOV.U32 R183, RZ, RZ, R112 ;  /* 0x000000ffffb77224 */ /* 0x000fc400078e0070 */
[----:B------:R-:W-:Y:S01]  /*4a20*/  IMAD.MOV.U32 R211, RZ, RZ, R19 ;  /* 0x000000ffffd37224 */ /* 0x000fe200078e0013 */
[----:B---3--:R-:W-:Y:S01]  /*4a30*/  MOV R213, R231 ;  /* 0x000000e700d57202 */ /* 0x008fe20000000f00 */
[----:B--2---:R-:W-:Y:S01]  /*4a40*/  IMAD.MOV.U32 R214, RZ, RZ, R229 ;  /* 0x000000ffffd67224 */ /* 0x004fe200078e00e5 */
[----:B-1----:R-:W-:Y:S01]  /*4a50*/  HMMA.16816.F32 R152, R4, R26, R40 ;  /* 0x0000001a0498723c */ /* 0x002fe20000001828 */
[----:B----4-:R-:W-:Y:S02]  /*4a60*/  IMAD.MOV.U32 R212, RZ, RZ, R233 ;  /* 0x000000ffffd47224 */ /* 0x010fe400078e00e9 */
[----:B------:R-:W-:-:S05]  /*4a70*/  IMAD.MOV.U32 R215, RZ, RZ, R228 ;  /* 0x000000ffffd77224 */ /* 0x000fca00078e00e4 */
[C---:B------:R-:W-:Y:S08]  /*4a80*/  HMMA.16816.F32 R148, R4.reuse, R24, R148 ;  /* 0x000000180494723c */ /* 0x040ff00000001894 */
[C---:B------:R-:W-:Y:S08]  /*4a90*/  HMMA.16816.F32 R192, R4.reuse, R20, R192 ;  /* 0x0000001404c0723c */ /* 0x040ff000000018c0 */
[----:B------:R-:W-:Y:S07]  /*4aa0*/  HMMA.16816.F32 R40, R4, R22, R180 ;  /* 0x000000160428723c */ /* 0x000fee00000018b4 */
[----:B------:R-:W-:-:S02]  /*4ab0*/  FFMA.FTZ R4, R145, c[0x0][0x23c], -R2 ;  /* 0x00008f0091047a23 */ /* 0x000fc40000010802 */
[----:B------:R-:W-:Y:S02]  /*4ac0*/  IMAD.MOV.U32 R183, RZ, RZ, R211 ;  /* 0x000000ffffb77224 */ /* 0x000fe400078e00d3 */
[----:B------:R-:W-:Y:S01]  /*4ad0*/  HMMA.16816.F32 R208, R8, R26, R36 ;  /* 0x0000001a08d0723c */ /* 0x000fe20000001824 */
[----:B------:R-:W-:Y:S01]  /*4ae0*/  IMAD.MOV.U32 R159, RZ, RZ, R212 ;  /* 0x000000ffff9f7224 */ /* 0x000fe200078e00d4 */
[----:B------:R-:W-:Y:S01]  /*4af0*/  MOV R181, R214 ;  /* 0x000000d600b57202 */ /* 0x000fe20000000f00 */
[----:B------:R-:W-:-:S05]  /*4b00*/  IMAD.MOV.U32 R180, RZ, RZ, R213 ;  /* 0x000000ffffb47224 */ /* 0x000fca00078e00d5 */
[----:B------:R-:W-:Y:S01]  /*4b10*/  HMMA.16816.F32 R36, R8, R22, R28 ;  /* 0x000000160824723c */ /* 0x000fe2000000181c */
[----:B------:R1:W-:Y:S01]  /*4b20*/  MUFU.EX2 R23, R4 ;  /* 0x0000000400177308 */ /* 0x0003e20000000800 */
[----:B------:R-:W-:-:S06]  /*4b30*/  IMAD.MOV.U32 R182, RZ, RZ, R215 ;  /* 0x000000ffffb67224 */ /* 0x000fcc00078e00d7 */
[----:B------:R-:W-:Y:S01]  /*4b40*/  HMMA.16816.F32 R212, R8, R24, R188 ;  /* 0x0000001808d4723c */ /* 0x000fe200000018bc */
[----:B-1----:R-:W-:-:S04]  /*4b50*/  FFMA.FTZ R4, R144, c[0x0][0x23c], -R2 ;  /* 0x00008f0090047a23 */ /* 0x002fc80000010802 */
[----:B------:R1:W-:Y:S03]  /*4b60*/  MUFU.EX2 R25, R4 ;  /* 0x0000000400197308 */ /* 0x0003e60000000800 */
[----:B------:R-:W-:Y:S01]  /*4b70*/  HMMA.16816.F32 R188, R8, R20, R184 ;  /* 0x0000001408bc723c */ /* 0x000fe200000018b8 */
[----:B------:R-:W-:Y:S02]  /*4b80*/  IMAD.MOV.U32 R96, RZ, RZ, R14 ;  /* 0x000000ffff607224 */ /* 0x000fe400078e000e */
[--C-:B-1----:R-:W-:Y:S02]  /*4b90*/  FFMA.FTZ R4, R146, c[0x0][0x23c], -R2.reuse ;  /* 0x00008f0092047a23 */ /* 0x102fe40000010802 */
[----:B------:R-:W-:-:S04]  /*4ba0*/  FFMA.FTZ R2, R143, c[0x0][0x23c], -R2 ;  /* 0x00008f008f027a23 */ /* 0x000fc80000010802 */
[----:B------:R1:W-:Y:S01]  /*4bb0*/  MUFU.EX2 R28, R2 ;  /* 0x00000002001c7308 */ /* 0x0003e20000000800 */
[----:B------:R-:W-:-:S04]  /*4bc0*/  IMAD.MOV.U32 R14, RZ, RZ, R239 ;  /* 0x000000ffff0e7224 */ /* 0x000fc800078e00ef */
[----:B------:R-:W-:Y:S02]  /*4bd0*/  IMAD.MOV.U32 R82, RZ, RZ, R14 ;  /* 0x000000ffff527224 */ /* 0x000fe400078e000e */
[----:B-1----:R-:W-:-:S04]  /*4be0*/  FFMA.FTZ R2, R129, c[0x0][0x23c], -R0 ;  /* 0x00008f0081027a23 */ /* 0x002fc80000010800 */
[----:B------:R1:W-:Y:S01]  /*4bf0*/  MUFU.EX2 R20, R2 ;  /* 0x0000000200147308 */ /* 0x0003e20000000800 */
[----:B------:R-:W-:Y:S01]  /*4c00*/  IMAD.MOV.U32 R14, RZ, RZ, R236 ;  /* 0x000000ffff0e7224 */ /* 0x000fe200078e00ec */
[----:B------:R-:W-:Y:S01]  /*4c10*/  MOV R19, R235 ;  /* 0x000000eb00137202 */ /* 0x000fe20000000f00 */
[----:B-1----:R-:W-:-:S05]  /*4c20*/  FFMA.FTZ R2, R67, c[0x0][0x23c], -R0 ;  /* 0x00008f0043027a23 */ /* 0x002fca0000010800 */
[----:B------:R1:W2:Y:S02]  /*4c30*/  MUFU.EX2 R22, R2 ;  /* 0x0000000200167308 */ /* 0x0002a40000000800 */
[--C-:B-1----:R-:W-:Y:S02]  /*4c40*/  FFMA.FTZ R2, R128, c[0x0][0x23c], -R0.reuse ;  /* 0x00008f0080027a23 */ /* 0x102fe40000010800 */
[----:B------:R-:W-:-:S04]  /*4c50*/  FFMA.FTZ R0, R130, c[0x0][0x23c], -R0 ;  /* 0x00008f0082007a23 */ /* 0x000fc80000010800 */
[----:B------:R1:W-:Y:S01]  /*4c60*/  MUFU.EX2 R26, R0 ;  /* 0x00000000001a7308 */ /* 0x0003e20000000800 */
[----:B------:R-:W-:Y:S02]  /*4c70*/  IMAD.MOV.U32 R113, RZ, RZ, R240 ;  /* 0x000000ffff717224 */ /* 0x000fe400078e00f0 */
[----:B------:R-:W-:Y:S02]  /*4c80*/  FFMA.FTZ R6, R182, c[0x0][0x23c], -R12 ;  /* 0x00008f00b6067a23 */ /* 0x000fe4000001080c */
[----:B------:R-:W-:Y:S02]  /*4c90*/  IMAD.MOV.U32 R157, RZ, RZ, R80 ;  /* 0x000000ffff9d7224 */ /* 0x000fe400078e0050 */
[----:B------:R-:W-:Y:S02]  /*4ca0*/  IMAD.MOV.U32 R158, RZ, RZ, R81 ;  /* 0x000000ffff9e7224 */ /* 0x000fe400078e0051 */
[----:B------:R-:W-:Y:S02]  /*4cb0*/  IMAD.MOV.U32 R185, RZ, RZ, R82 ;  /* 0x000000ffffb97224 */ /* 0x000fe400078e0052 */
[----:B------:R-:W-:-:S02]  /*4cc0*/  FFMA.FTZ R8, R203, c[0x0][0x23c], -R12 ;  /* 0x00008f00cb087a23 */ /* 0x000fc4000001080c */
[----:B------:R-:W-:Y:S01]  /*4cd0*/  FFMA.FTZ R7, R202, c[0x0][0x23c], -R12 ;  /* 0x00008f00ca077a23 */ /* 0x000fe2000001080c */
[----:B------:R-:W3:Y:S01]  /*4ce0*/  MUFU.EX2 R27, R4 ;  /* 0x00000004001b7308 */ /* 0x000ee20000000800 */
[----:B-1----:R-:W-:Y:S01]  /*4cf0*/  FFMA.FTZ R0, R14, c[0x0][0x23c], -R13 ;  /* 0x00008f000e007a23 */ /* 0x002fe2000001080d */
[----:B------:R-:W-:Y:S01]  /*4d00*/  MOV R99, R238 ;  /* 0x000000ee00637202 */ /* 0x000fe20000000f00 */
[----:B------:R-:W-:Y:S01]  /*4d10*/  FADD.FTZ R5, R201, R199 ;  /* 0x000000c7c9057221 */ /* 0x000fe20000010000 */
[----:B------:R-:W-:Y:S01]  /*4d20*/  MOV R156, R97 ;  /* 0x00000061009c7202 */ /* 0x000fe20000000f00 */
[----:B------:R-:W-:Y:S01]  /*4d30*/  IMAD.MOV.U32 R98, RZ, RZ, R237 ;  /* 0x000000ffff627224 */ /* 0x000fe200078e00ed */
[----:B------:R1:W5:Y:S02]  /*4d40*/  LDL.LU R240, [R1+0x88] ;  /* 0x0000880001f07983 */ /* 0x0003640000300800 */
[----:B------:R4:W-:Y:S01]  /*4d50*/  MUFU.EX2 R14, R0 ;  /* 0x00000000000e7308 */ /* 0x0009e20000000800 */
[----:B------:R-:W-:-:S07]  /*4d60*/  IMAD.MOV.U32 R83, RZ, RZ, R113 ;  /* 0x000000ffff537224 */ /* 0x000fce00078e0071 */
[----:B------:R-:W1:Y:S08]  /*4d70*/  MUFU.EX2 R24, R2 ;  /* 0x0000000200187308 */ /* 0x000e700000000800 */
[----:B------:R-:W-:Y:S01]  /*4d80*/  MUFU.EX2 R10, R8 ;  /* 0x00000008000a7308 */ /* 0x000fe20000000800 */
[----:B----4-:R-:W-:-:S07]  /*4d90*/  FFMA.FTZ R0, R19, c[0x0][0x23c], -R13 ;  /* 0x00008f0013007a23 */ /* 0x010fce000001080d */
[----:B------:R-:W-:Y:S01]  /*4da0*/  MUFU.EX2 R11, R7 ;  /* 0x00000007000b7308 */ /* 0x000fe20000000800 */
[----:B------:R-:W-:Y:S01]  /*4db0*/  FADD.FTZ R4, R197, R196 ;  /* 0x000000c4c5047221 */ /* 0x000fe20000010000 */
[----:B------:R-:W-:Y:S01]  /*4dc0*/  MOV R184, R99 ;  /* 0x0000006300b87202 */ /* 0x000fe20000000f00 */
[----:B------:R-:W-:Y:S01]  /*4dd0*/  FADD.FTZ R5, R200, R5 ;  /* 0x00000005c8057221 */ /* 0x000fe20000010000 */
[----:B--2---:R-:W-:Y:S01]  /*4de0*/  F2FP.PACK_AB R201, R22, R20 ;  /* 0x0000001416c9723e */ /* 0x004fe200000000ff */
[----:B------:R-:W-:Y:S01]  /*4df0*/  IMAD.MOV.U32 R31, RZ, RZ, R98 ;  /* 0x000000ffff1f7224 */ /* 0x000fe200078e0062 */
[----:B---3--:R-:W-:Y:S01]  /*4e00*/  F2FP.PACK_AB R202, R28, R27 ;  /* 0x0000001b1cca723e */ /* 0x008fe200000000ff */
[----:B------:R-:W-:Y:S01]  /*4e10*/  IMAD.MOV.U32 R114, RZ, RZ, R234 ;  /* 0x000000ffff727224 */ /* 0x000fe200078e00ea */
[----:B------:R2:W3:Y:S01]  /*4e20*/  MUFU.EX2 R19, R0 ;  /* 0x0000000000137308 */ /* 0x0004e20000000800 */
[----:B------:R-:W-:Y:S01]  /*4e30*/  IMAD.MOV.U32 R186, RZ, RZ, R83 ;  /* 0x000000ffffba7224 */ /* 0x000fe200078e0053 */
[----:B------:R4:W5:Y:S04]  /*4e40*/  LDL.LU R239, [R1+0x84] ;  /* 0x0000840001ef7983 */ /* 0x0009680000300800 */
[----:B------:R-:W4:Y:S01]  /*4e50*/  LDSM.16.MT88.4 R80, [R224+0xd800] ;  /* 0x00d80000e050783b */ /* 0x000f220000004200 */
[----:B--2---:R-:W-:Y:S01]  /*4e60*/  FFMA.FTZ R0, R159, c[0x0][0x23c], -R13 ;  /* 0x00008f009f007a23 */ /* 0x004fe2000001080d */
[----:B------:R-:W-:Y:S01]  /*4e70*/  F2FP.PACK_AB R200, R25, R23 ;  /* 0x0000001719c8723e */ /* 0x000fe200000000ff */
[----:B------:R-:W-:Y:S01]  /*4e80*/  FADD.FTZ R4, R198, R4 ;  /* 0x00000004c6047221 */ /* 0x000fe20000010000 */
[----:B-1----:R-:W-:Y:S01]  /*4e90*/  F2FP.PACK_AB R203, R26, R24 ;  /* 0x000000181acb723e */ /* 0x002fe200000000ff */
[----:B------:R1:W-:Y:S01]  /*4ea0*/  MUFU.EX2 R21, R0 ;  /* 0x0000000000157308 */ /* 0x0003e20000000800 */
[----:B------:R-:W-:Y:S01]  /*4eb0*/  IMAD.MOV.U32 R159, RZ, RZ, R183 ;  /* 0x000000ffff9f7224 */ /* 0x000fe200078e00b7 */
[----:B---3--:R-:W-:Y:S01]  /*4ec0*/  F2FP.PACK_AB R196, R19, R14 ;  /* 0x0000000e13c4723e */ /* 0x008fe200000000ff */
[----:B------:R-:W-:Y:S01]  /*4ed0*/  FADD.FTZ R2, R141, R140 ;  /* 0x0000008c8d027221 */ /* 0x000fe20000010000 */
[----:B------:R-:W-:Y:S01]  /*4ee0*/  F2FP.PACK_AB R199, R11, R10 ;  /* 0x0000000a0bc7723e */ /* 0x000fe200000000ff */
[----:B------:R-:W-:Y:S01]  /*4ef0*/  IMAD.MOV.U32 R115, RZ, RZ, R232 ;  /* 0x000000ffff737224 */ /* 0x000fe200078e00e8 */
[----:B------:R-:W-:Y:S01]  /*4f00*/  MOV R113, R227 ;  /* 0x000000e300717202 */ /* 0x000fe20000000f00 */
[----:B------:R-:W-:-:S02]  /*4f10*/  IMAD.MOV.U32 R112, RZ, RZ, R230 ;  /* 0x000000ffff707224 */ /* 0x000fc400078e00e6 */
[----:B------:R-:W-:Y:S02]  /*4f20*/  FADD.FTZ R29, R31, R5 ;  /* 0x000000051f1d7221 */ /* 0x000fe40000010000 */
[----:B------:R-:W-:Y:S01]  /*4f30*/  IMAD.MOV.U32 R187, RZ, RZ, R96 ;  /* 0x000000ffffbb7224 */ /* 0x000fe200078e0060 */
[----:B------:R-:W-:Y:S01]  /*4f40*/  MOV R67, R186 ;  /* 0x000000ba00437202 */ /* 0x000fe20000000f00 */
[----:B------:R2:W5:Y:S01]  /*4f50*/  LDL.LU R238, [R1+0x80] ;  /* 0x0000800001ee7983 */ /* 0x0005620000300800 */
[----:B-1----:R-:W-:-:S03]  /*4f60*/  FFMA.FTZ R0, R180, c[0x0][0x23c], -R13 ;  /* 0x00008f00b4007a23 */ /* 0x002fc6000001080d */
[----:B------:R-:W1:Y:S01]  /*4f70*/  LDSM.16.MT88.4 R96, [R226+0xd800] ;  /* 0x00d80000e260783b */ /* 0x000e620000004200 */
[----:B------:R3:W2:Y:S01]  /*4f80*/  MUFU.EX2 R13, R0 ;  /* 0x00000000000d7308 */ /* 0x0006a20000000800 */
[----:B------:R-:W-:Y:S02]  /*4f90*/  FADD.FTZ R2, R142, R2 ;  /* 0x000000028e027221 */ /* 0x000fe40000010000 */
[----:B------:R1:W5:Y:S01]  /*4fa0*/  LDL.LU R237, [R1+0x7c] ;  /* 0x00007c0001ed7983 */ /* 0x0003620000300800 */
[----:B---3--:R-:W-:Y:S01]  /*4fb0*/  FFMA.FTZ R0, R181, c[0x0][0x23c], -R12 ;  /* 0x00008f00b5007a23 */ /* 0x008fe2000001080c */
[----:B--2---:R-:W-:Y:S02]  /*4fc0*/  F2FP.PACK_AB R198, R13, R21 ;  /* 0x000000150dc6723e */ /* 0x004fe400000000ff */
[----:B------:R-:W2:Y:S01]  /*4fd0*/  LDSM.16.MT88.4 R180, [R167+0xd800] ;  /* 0x00d80000a7b4783b */ /* 0x000ea20000004200 */
[----:B------:R3:W-:Y:S01]  /*4fe0*/  MUFU.EX2 R12, R6 ;  /* 0x00000006000c7308 */ /* 0x0007e20000000800 */
[----:B------:R-:W-:Y:S01]  /*4ff0*/  FADD.FTZ R8, R184, R4 ;  /* 0x00000004b8087221 */ /* 0x000fe20000010000 */
[----:B----4-:R-:W-:Y:S01]  /*5000*/  HMMA.16816.F32 R68, R200, R80, R68 ;  /* 0x00000050c844723c */ /* 0x010fe20000001844 */
[----:B------:R-:W-:Y:S01]  /*5010*/  FADD.FTZ R30, R147, R2 ;  /* 0x00000002931e7221 */ /* 0x000fe20000010000 */
[----:B------:R4:W5:Y:S04]  /*5020*/  LDL.LU R236, [R1+0x78] ;  /* 0x0000780001ec7983 */ /* 0x0009680000300800 */
[----:B------:R-:W4:Y:S01]  /*5030*/  MUFU.EX2 R9, R0 ;  /* 0x0000000000097308 */ /* 0x000f220000000800 */
[----:B------:R-:W-:Y:S01]  /*5040*/  LDSM.16.MT88.4 R144, [R224+0xf800] ;  /* 0x00f80000e090783b */ /* 0x000fe20000004200 */
[----:B------:R-:W-:-:S03]  /*5050*/  IMAD.MOV.U32 R31, RZ, RZ, R185 ;  /* 0x000000ffff1f7224 */ /* 0x000fc600078e00b9 */
[----:B------:R2:W5:Y:S04]  /*5060*/  LDL.LU R235, [R1+0x74] ;  /* 0x0000740001eb7983 */ /* 0x0005680000300800 */
[----:B---3--:R-:W3:Y:S01]  /*5070*/  LDSM.16.MT88.4 R4, [R225+0xf800] ;  /* 0x00f80000e104783b */ /* 0x008ee20000004200 */
[----:B-1----:R-:W-:Y:S03]  /*5080*/  HMMA.16816.F32 R84, R200, R96, R84 ;  /* 0x00000060c854723c */ /* 0x002fe60000001854 */
[----:B------:R1:W5:Y:S01]  /*5090*/  LDL.LU R234, [R1+0x70] ;  /* 0x0000700001ea7983 */ /* 0x0003620000300800 */
[----:B----4-:R-:W-:Y:S01]  /*50a0*/  F2FP.PACK_AB R197, R12, R9 ;  /* 0x000000090cc5723e */ /* 0x010fe200000000ff */
[----:B------:R-:W-:-:S02]  /*50b0*/  FADD.FTZ R0, R65, R64 ;  /* 0x0000004041007221 */ /* 0x000fc40000010000 */
[----:B------:R1:W5:Y:S02]  /*50c0*/  LDL.LU R233, [R1+0x6c] ;  /* 0x00006c0001e97983 */ /* 0x0003640000300800 */
[----:B------:R-:W-:Y:S02]  /*50d0*/  FADD.FTZ R0, R66, R0 ;  /* 0x0000000042007221 */ /* 0x000fe40000010000 */
[----:B------:R1:W5:Y:S01]  /*50e0*/  LDL.LU R232, [R1+0x68] ;  /* 0x0000680001e87983 */ /* 0x0003620000300800 */
[----:B------:R-:W-:Y:S01]  /*50f0*/  HMMA.16816.F32 R72, R196, R80, R72 ;  /* 0x00000050c448723c */ /* 0x000fe20000001848 */
[----:B------:R-:W-:Y:S02]  /*5100*/  IMAD.MOV.U32 R65, RZ, RZ, R156 ;  /* 0x000000ffff417224 */ /* 0x000fe400078e009c */
[----:B------:R-:W-:Y:S01]  /*5110*/  FADD.FTZ R2, R131, R0 ;  /* 0x0000000083027221 */ /* 0x000fe20000010000 */
[----:B------:R1:W5:Y:S01]  /*5120*/  LDL.LU R231, [R1+0x64] ;  /* 0x0000640001e77983 */ /* 0x0003620000300800 */
[----:B------:R-:W-:-:S03]  /*5130*/  IMAD.MOV.U32 R66, RZ, RZ, R157 ;  /* 0x000000ffff427224 */ /* 0x000fc600078e009d */
[-C--:B--2---:R-:W-:Y:S01]  /*5140*/  HMMA.16816.F32 R172, R200, R180.reuse, R172 ;  /* 0x000000b4c8ac723c */ /* 0x084fe200000018ac */
[----:B------:R-:W2:Y:S07]  /*5150*/  LDSM.16.MT88.4 R128, [R167+0xf800] ;  /* 0x00f80000a780783b */ /* 0x000eae0000004200 */
[C---:B------:R-:W-:Y:S08]  /*5160*/  HMMA.16816.F32 R168, R196.reuse, R180, R168 ;  /* 0x000000b4c4a8723c */ /* 0x040ff000000018a8 */
[C---:B------:R-:W-:Y:S08]  /*5170*/  HMMA.16816.F32 R176, R196.reuse, R182, R176 ;  /* 0x000000b6c4b0723c */ /* 0x040ff000000018b0 */
[----:B------:R-:W-:Y:S01]  /*5180*/  HMMA.16816.F32 R76, R196, R82, R76 ;  /* 0x00000052c44c723c */ /* 0x000fe2000000184c */
[----:B------:R-:W-:Y:S01]  /*5190*/  FADD.FTZ R0, R251, R30 ;  /* 0x0000001efb007221 */ /* 0x000fe20000010000 */
[----:B------:R1:W5:Y:S01]  /*51a0*/  LDL.LU R230, [R1+0x60] ;  /* 0x0000600001e67983 */ /* 0x0003620000300800 */
[----:B------:R-:W-:-:S02]  /*51b0*/  FADD.FTZ R2, R242, R2 ;  /* 0x00000002f2027221 */ /* 0x000fc40000010000 */
[----:B------:R-:W-:Y:S01]  /*51c0*/  IMAD.MOV.U32 R64, RZ, RZ, R187 ;  /* 0x000000ffff407224 */ /* 0x000fe200078e00bb */
[----:B------:R1:W5:Y:S02]  /*51d0*/  LDL.LU R229, [R1+0x5c] ;  /* 0x00005c0001e57983 */ /* 0x0003640000300800 */
[C---:B------:R-:W-:Y:S08]  /*51e0*/  HMMA.16816.F32 R180, R200.reuse, R182, R56 ;  /* 0x000000b6c8b4723c */ /* 0x040ff00000001838 */
[----:B------:R-:W-:Y:S01]  /*51f0*/  HMMA.16816.F32 R80, R200, R82, R52 ;  /* 0x00000052c850723c */ /* 0x000fe20000001834 */
[----:B------:R-:W-:Y:S01]  /*5200*/  MOV R59, R158 ;  /* 0x0000009e003b7202 */ /* 0x000fe20000000f00 */
[----:B------:R-:W-:Y:S01]  /*5210*/  IMAD.MOV.U32 R58, RZ, RZ, R159 ;  /* 0x000000ffff3a7224 */ /* 0x000fe200078e009f */
[----:B------:R1:W5:Y:S01]  /*5220*/  LDL.LU R228, [R1+0x58] ;  /* 0x0000580001e47983 */ /* 0x0003620000300800 */
[----:B------:R-:W-:-:S02]  /*5230*/  IMAD.MOV.U32 R57, RZ, RZ, R114 ;  /* 0x000000ffff397224 */ /* 0x000fc400078e0072 */
[----:B------:R-:W-:Y:S01]  /*5240*/  IMAD.MOV.U32 R56, RZ, RZ, R115 ;  /* 0x000000ffff387224 */ /* 0x000fe200078e0073 */
[----:B------:R-:W-:Y:S01]  /*5250*/  MOV R55, R112 ;  /* 0x0000007000377202 */ /* 0x000fe20000000f00 */
[----:B------:R-:W-:Y:S01]  /*5260*/  IMAD.MOV.U32 R54, RZ, RZ, R113 ;  /* 0x000000ffff367224 */ /* 0x000fe200078e0071 */
[----:B------:R-:W-:Y:S04]  /*5270*/  LDSM.16.MT88.4 R156, [R226+0xf800] ;  /* 0x00f80000e29c783b */ /* 0x000fe80000004200 */
[----:B------:R-:W4:Y:S01]  /*5280*/  LDSM.16.MT88.4 R112, [R225+0xd800] ;  /* 0x00d80000e170783b */ /* 0x000f220000004200 */
[-C--:B---3--:R-:W-:Y:S01]  /*5290*/  HMMA.16816.F32 R192, R196, R4.reuse, R192 ;  /* 0x00000004c4c0723c */ /* 0x088fe200000018c0 */
[----:B------:R-:W-:Y:S02]  /*52a0*/  FADD.FTZ R8, R55, R8 ;  /* 0x0000000837087221 */ /* 0x000fe40000010000 */
[----:B------:R-:W-:Y:S01]  /*52b0*/  FADD.FTZ R2, R248, R2 ;  /* 0x00000002f8027221 */ /* 0x000fe20000010000 */
[----:B------:R1:W5:Y:S04]  /*52c0*/  LDL.LU R227, [R1+0x54] ;  /* 0x0000540001e37983 */ /* 0x0003680000300800 */
[----:B------:R-:W-:Y:S07]  /*52d0*/  HMMA.16816.F32 R188, R200, R4, R188 ;  /* 0x00000004c8bc723c */ /* 0x000fee00000018bc */
[----:B------:R-:W-:Y:S01]  /*52e0*/  FADD.FTZ R5, R54, R29 ;  /* 0x0000001d36057221 */ /* 0x000fe20000010000 */
[----:B------:R-:W-:Y:S01]  /*52f0*/  HMMA.16816.F32 R88, R196, R96, R88 ;  /* 0x00000060c458723c */ /* 0x000fe20000001858 */
[----:B------:R-:W-:-:S02]  /*5300*/  FADD.FTZ R4, R252, R0 ;  /* 0x00000000fc047221 */ /* 0x000fc40000010000 */
[----:B------:R-:W-:Y:S02]  /*5310*/  FADD.FTZ R0, R56, R5 ;  /* 0x0000000538007221 */ /* 0x000fe40000010000 */
[----:B------:R-:W-:-:S03]  /*5320*/  FADD.FTZ R5, R57, R8 ;  /* 0x0000000839057221 */ /* 0x000fc60000010000 */
[C---:B------:R-:W-:Y:S08]  /*5330*/  HMMA.16816.F32 R92, R196.reuse, R98, R92 ;  /* 0x00000062c45c723c */ /* 0x040ff0000000185c */
[C---:B--2---:R-:W-:Y:S08]  /*5340*/  HMMA.16816.F32 R120, R196.reuse, R128, R120 ;  /* 0x00000080c478723c */ /* 0x044ff00000001878 */
[C---:B----4-:R-:W-:Y:S08]  /*5350*/  HMMA.16816.F32 R104, R196.reuse, R112, R104 ;  /* 0x00000070c468723c */ /* 0x050ff00000001868 */
        /* <DEDUP_REMOVED lines=9> */
[C---:B------:R-:W-:Y:S08]  /*53f0*/  HMMA.16816.F32 R184, R200.reuse, R156, R212 ;  /* 0x0000009cc8b8723c */ /* 0x040ff000000018d4 */
[C---:B------:R-:W-:Y:S08]  /*5400*/  HMMA.16816.F32 R96, R200.reuse, R98, R44 ;  /* 0x00000062c860723c */ /* 0x040ff0000000182c */
[C---:B------:R-:W-:Y:S08]  /*5410*/  HMMA.16816.F32 R112, R200.reuse, R114, R244 ;  /* 0x00000072c870723c */ /* 0x040ff000000018f4 */
[C---:B------:R-:W-:Y:S08]  /*5420*/  HMMA.16816.F32 R128, R200.reuse, R130, R220 ;  /* 0x00000082c880723c */ /* 0x040ff000000018dc */
[C---:B------:R-:W-:Y:S08]  /*5430*/  HMMA.16816.F32 R144, R200.reuse, R146, R216 ;  /* 0x00000092c890723c */ /* 0x040ff000000018d8 */
[----:B------:R-:W-:Y:S08]  /*5440*/  HMMA.16816.F32 R156, R200, R158, R208 ;  /* 0x0000009ec89c723c */ /* 0x000ff000000018d0 */
[-C--:B------:R-:W-:Y:S08]  /*5450*/  HMMA.16816.F32 R196, R196, R6.reuse, R40 ;  /* 0x00000006c4c4723c */ /* 0x080ff00000001828 */
[----:B------:R-:W-:Y:S07]  /*5460*/  HMMA.16816.F32 R200, R200, R6, R36 ;  /* 0x00000006c8c8723c */ /* 0x000fee0000001824 */
[----:B------:R-:W-:-:S02]  /*5470*/  FADD.FTZ R6, R58, R4 ;  /* 0x000000043a067221 */ /* 0x000fc40000010000 */
[----:B------:R-:W-:Y:S02]  /*5480*/  FADD.FTZ R4, R250, R2 ;  /* 0x00000002fa047221 */ /* 0x000fe40000010000 */
[----:B------:R-:W-:Y:S02]  /*5490*/  FADD.FTZ R2, R59, R0 ;  /* 0x000000003b027221 */ /* 0x000fe40000010000 */
[----:B------:R-:W-:Y:S02]  /*54a0*/  FADD.FTZ R0, R66, R5 ;  /* 0x0000000542007221 */ /* 0x000fe40000010000 */
[----:B------:R-:W-:Y:S02]  /*54b0*/  FADD.FTZ R5, R64, R6 ;  /* 0x0000000640057221 */ /* 0x000fe40000010000 */
[----:B------:R-:W-:Y:S02]  /*54c0*/  FADD.FTZ R4, R249, R4 ;  /* 0x00000004f9047221 */ /* 0x000fe40000010000 */
        /* <DEDUP_REMOVED lines=33> */
[----:B------:R-:W-:Y:S01]  /*56e0*/  FADD.FTZ R2, R13, R2 ;  /* 0x000000020d027221 */ /* 0x000fe20000010000 */
[----:B------:R1:W-:Y:S01]  /*56f0*/  STL [R1], R5 ;  /* 0x0000000501007387 */ /* 0x0003e20000100800 */
[----:B------:R-:W-:-:S03]  /*5700*/  IMAD.MOV.U32 R252, RZ, RZ, R65 ;  /* 0x000000fffffc7224 */ /* 0x000fc600078e0041 */
[----:B------:R1:W-:Y:S04]  /*5710*/  STL [R1+0xc], R4 ;  /* 0x00000c0401007387 */ /* 0x0003e80000100800 */
[----:B------:R1:W-:Y:S04]  /*5720*/  STL [R1+0x14], R0 ;  /* 0x0000140001007387 */ /* 0x0003e80000100800 */
[----:B------:R1:W-:Y:S01]  /*5730*/  STL [R1+0x10], R2 ;  /* 0x0000100201007387 */ /* 0x0003e20000100800 */
[----:B------:R-:W-:Y:S11]  /*5740*/  ISETP.GE.AND P0, PT, R252, 0x2, PT ;  /* 0x00000002fc00780c */ /* 0x000ff60003f06270 */
[----:B------:R-:W-:Y:S02]  /*5750*/  @!UPT UIADD3 URZ, URZ, URZ, URZ ;  /* 0x0000003f3f3ff290 */ /* 0x000fe4000fffe03f */
[----:B------:R-:W-:Y:S05]  /*5760*/  @!P0 BRA `(.L_x_2) ;  /* 0x0000568000008947 */ /* 0x000fea0003800000 */
[----:B------:R-:W2:Y:S01]  /*5770*/  LDL.64 R64, [R1+0x38] ;  /* 0x0000380001407983 */ /* 0x000ea20000100a00 */
[----:B-1----:R-:W-:Y:S01]  /*5780*/  IADD3 R4, R252, -0x2, RZ ;  /* 0xfffffffefc047810 */ /* 0x002fe20007ffe0ff */
[----:B------:R-:W-:-:S04]  /*5790*/  DEPBAR.LE SB0, 0x0 ;  /* 0x000080000000791a */ /* 0x000fc80000000000 */
[----:B------:R-:W-:Y:S01]  /*57a0*/  SHF.R.S32.HI R0, RZ, 0x1f, R4 ;  /* 0x0000001fff007819 */ /* 0x000fe20000011404 */
[----:B------:R-:W-:Y:S01]  /*57b0*/  IMAD R2, R4, UR14, RZ ;  /* 0x0000000e04027c24 */ /* 0x000fe2000f8e02ff */
[----:B------:R2:W-:Y:S03]  /*57c0*/  STL [R1+0x30], R4 ;  /* 0x0000300401007387 */ /* 0x0005e60000100800 */
[----:B------:R-:W-:Y:S01]  /*57d0*/  IMAD R0, R0, UR15, R2 ;  /* 0x0000000f00007c24 */ /* 0x000fe2000f8e0202 */
[----:B------:R-:W-:Y:S01]  /*57e0*/  BAR.SYNC.DEFER_BLOCKING 0x0 ;  /* 0x0000000000007b1d */ /* 0x000fe20000010000 */
[----:B--2---:R-:W-:-:S04]  /*57f0*/  IMAD.WIDE.U32 R4, R4, UR15, R64 ;  /* 0x0000000f04047c25 */ /* 0x004fc8000f8e0040 */
[----:B------:R-:W-:Y:S01]  /*5800*/  IMAD.IADD R0, R5, 0x1, R0 ;  /* 0x0000000105007824 */ /* 0x000fe200078e0200 */
[----:B------:R-:W-:-:S04]  /*5810*/  LEA R8, P1, R4, c[0x0][0x170], 0x1 ;  /* 0x00005c0004087a11 */ /* 0x000fc800078208ff */
[----:B------:R-:W-:Y:S02]  /*5820*/  IADD3 R6, P0, R8, UR7, RZ ;  /* 0x0000000708067c10 */ /* 0x000fe4000ff1e0ff */
[----:B------:R-:W-:Y:S02]  /*5830*/  LEA.HI.X R9, R4, c[0x0][0x174], R0, 0x1, P1 ;  /* 0x00005d0004097a11 */ /* 0x000fe400008f0c00 */
[----:B------:R-:W-:Y:S02]  /*5840*/  IADD3 R4, P1, R6, UR7, RZ ;  /* 0x0000000706047c10 */ /* 0x000fe4000ff3e0ff */
[----:B------:R-:W-:Y:S01]  /*5850*/  IADD3.X R7, R9, UR4, RZ, P0, !PT ;  /* 0x0000000409077c10 */ /* 0x000fe200087fe4ff */
[----:B------:R-:W-:Y:S01]  /*5860*/  @!PT LDS RZ, [RZ] ;  /* 0x00000000fffff984 */ /* 0x000fe20000000800 */
[----:B------:R-:W-:Y:S01]  /*5870*/  @!PT LDS RZ, [RZ] ;  /* 0x00000000fffff984 */ /* 0x000fe20000000800 */
[----:B------:R-:W-:Y:S01]  /*5880*/  @!PT LDS RZ, [RZ] ;  /* 0x00000000fffff984 */ /* 0x000fe20000000800 */
[----:B-----5:R1:W-:Y:S01]  /*5890*/  LDGSTS.E.BYPASS.LTC128B.128 [R243+0xc000], [R8.64] ;  /* 0x0c00000008f37fae */ /* 0x0203e2000b901d50 */
        /* <DEDUP_REMOVED lines=10> */
[----:B------:R-:W-:Y:S04]  /*5940*/  LDSM.16.M88.4 R20, [R230+0x2000] ;  /* 0x00200000e614783b */ /* 0x000fe80000000200 */
[----:B------:R-:W3:Y:S04]  /*5950*/  LDSM.16.M88.4 R48, [R229+0x800] ;  /* 0x00080000e530783b */ /* 0x000ee80000000200 */
[----:B------:R-:W-:Y:S04]  /*5960*/  LDSM.16.M88.4 R24, [R230] ;  /* 0x00000000e618783b */ /* 0x000fe80000000200 */
[----:B------:R-:W4:Y:S04]  /*5970*/  LDSM.16.M88.4 R44, [R229+0x1000] ;  /* 0x00100000e52c783b */ /* 0x000f280000000200 */
[----:B------:R-:W4:Y:S04]  /*5980*/  LDSM.16.M88.4 R36, [R229] ;  /* 0x00000000e524783b */ /* 0x000f280000000200 */
[----:B--2---:R-:W-:Y:S04]  /*5990*/  LDSM.16.M88.4 R4, [R231+0x2000] ;  /* 0x00200000e704783b */ /* 0x004fe80000000200 */
[----:B------:R-:W2:Y:S04]  /*59a0*/  LDSM.16.M88.4 R56, [R241] ;  /* 0x00000000f138783b */ /* 0x000ea80000000200 */
[----:B-1----:R-:W-:Y:S04]  /*59b0*/  LDSM.16.M88.4 R8, [R231] ;  /* 0x00000000e708783b */ /* 0x002fe80000000200 */
[----:B------:R-:W1:Y:S04]  /*59c0*/  LDSM.16.M88.4 R52, [R240] ;  /* 0x00000000f034783b */ /* 0x000e680000000200 */
[----:B------:R-:W1:Y:S04]  /*59d0*/  LDSM.16.M88.4 R32, [R234] ;  /* 0x00000000ea20783b */ /* 0x000e680000000200 */
[----:B------:R-:W1:Y:S01]  /*59e0*/  LDSM.16.M88.4 R40, [R229+0x1800] ;  /* 0x00180000e528783b */ /* 0x000e620000000200 */
[----:B---3--:R-:W-:Y:S03]  /*59f0*/  HMMA.16816.F32 R204, R20, R48, RZ ;  /* 0x0000003014cc723c */ /* 0x008fe600000018ff */
[----:B------:R-:W0:Y:S05]  /*5a00*/  LDGDEPBAR ;  /* 0x00000000000079af */ /* 0x000e2a0000000000 */
[-C--:B----4-:R-:W-:Y:S08]  /*5a10*/  HMMA.16816.F32 R64, R24, R44.reuse, RZ ;  /* 0x0000002c1840723c */ /* 0x090ff000000018ff */
[C---:B------:R-:W-:Y:S08]  /*5a20*/  HMMA.16816.F32 R60, R20.reuse, R44, RZ ;  /* 0x0000002c143c723c */ /* 0x040ff000000018ff */
[----:B------:R-:W-:Y:S08]  /*5a30*/  HMMA.16816.F32 R28, R20, R36, RZ ;  /* 0x00000024141c723c */ /* 0x000ff000000018ff */
[----:B--2---:R-:W-:Y:S08]  /*5a40*/  HMMA.16816.F32 R204, R4, R56, R204 ;  /* 0x0000003804cc723c */ /* 0x004ff000000018cc */
[----:B------:R-:W-:Y:S08]  /*5a50*/  HMMA.16816.F32 R212, R24, R48, RZ ;  /* 0x0000003018d4723c */ /* 0x000ff000000018ff */
[----:B-1----:R-:W-:Y:S08]  /*5a60*/  HMMA.16816.F32 R64, R8, R52, R64 ;  /* 0x000000340840723c */ /* 0x002ff00000001840 */
[----:B------:R-:W-:Y:S01]  /*5a70*/  HMMA.16816.F32 R208, R24, R36, RZ ;  /* 0x0000002418d0723c */ /* 0x000fe200000018ff */
[----:B------:R-:W-:Y:S01]  /*5a80*/  IMAD.MOV.U32 R48, RZ, RZ, R204 ;  /* 0x000000ffff307224 */ /* 0x000fe200078e00cc */
[----:B------:R-:W-:Y:S01]  /*5a90*/  MOV R44, R206 ;  /* 0x000000ce002c7202 */ /* 0x000fe20000000f00 */
[----:B------:R-:W-:-:S04]  /*5aa0*/  IMAD.MOV.U32 R45, RZ, RZ, R205 ;  /* 0x000000ffff2d7224 */ /* 0x000fc800078e00cd */
[----:B------:R-:W-:Y:S01]  /*5ab0*/  IMAD.MOV.U32 R37, RZ, RZ, R207 ;  /* 0x000000ffff257224 */ /* 0x000fe200078e00cf */
[C---:B------:R-:W-:Y:S08]  /*5ac0*/  HMMA.16816.F32 R60, R4.reuse, R52, R60 ;  /* 0x00000034043c723c */ /* 0x040ff0000000183c */
[----:B------:R-:W-:Y:S01]  /*5ad0*/  HMMA.16816.F32 R216, R4, R32, R28 ;  /* 0x0000002004d8723c */ /* 0x000fe2000000181c */
[----:B------:R-:W1:Y:S01]  /*5ae0*/  LDSM.16.M88.4 R28, [R239] ;  /* 0x00000000ef1c783b */ /* 0x000e620000000200 */
[----:B------:R-:W-:-:S02]  /*5af0*/  IMAD.MOV.U32 R160, RZ, RZ, R64 ;  /* 0x000000ffffa07224 */ /* 0x000fc400078e0040 */
[----:B------:R-:W-:Y:S02]  /*5b00*/  IMAD.MOV.U32 R49, RZ, RZ, R65 ;  /* 0x000000ffff317224 */ /* 0x000fe400078e0041 */
[----:B------:R-:W-:Y:S02]  /*5b10*/  IMAD.MOV.U32 R19, RZ, RZ, R66 ;  /* 0x000000ffff137224 */ /* 0x000fe400078e0042 */
[----:B------:R-:W-:Y:S01]  /*5b20*/  HMMA.16816.F32 R204, R20, R46, RZ ;  /* 0x0000002e14cc723c */ /* 0x000fe200000018ff */
[----:B------:R-:W-:-:S07]  /*5b30*/  IMAD.MOV.U32 R14, RZ, RZ, R67 ;  /* 0x000000ffff0e7224 */ /* 0x000fce00078e0043 */
[----:B------:R-:W-:Y:S01]  /*5b40*/  HMMA.16816.F32 R244, R8, R56, R212 ;  /* 0x0000003808f4723c */ /* 0x000fe200000018d4 */
[----:B------:R-:W-:Y:S01]  /*5b50*/  MOV R36, R60 ;  /* 0x0000003c00247202 */ /* 0x000fe20000000f00 */
[----:B------:R-:W-:Y:S02]  /*5b60*/  IMAD.MOV.U32 R242, RZ, RZ, R61 ;  /* 0x000000fffff27224 */ /* 0x000fe400078e003d */
[----:B------:R-:W-:Y:S02]  /*5b70*/  IMAD.MOV.U32 R166, RZ, RZ, R62 ;  /* 0x000000ffffa67224 */ /* 0x000fe400078e003e */
[----:B------:R-:W-:Y:S02]  /*5b80*/  IMAD.MOV.U32 R165, RZ, RZ, R63 ;  /* 0x000000ffffa57224 */ /* 0x000fe400078e003f */
[----:B------:R-:W-:Y:S08]  /*5b90*/  HMMA.16816.F32 R64, R20, R40, RZ ;  /* 0x000000281440723c */ /* 0x000ff000000018ff */
[----:B------:R-:W-:Y:S08]  /*5ba0*/  HMMA.16816.F32 R220, R8, R32, R208 ;  /* 0x0000002008dc723c */ /* 0x000ff000000018d0 */
[----:B------:R-:W-:Y:S01]  /*5bb0*/  HMMA.16816.F32 R212, R20, R38, RZ ;  /* 0x0000002614d4723c */ /* 0x000fe200000018ff */
[----:B------:R-:W-:-:S02]  /*5bc0*/  IMAD.MOV.U32 R2, RZ, RZ, R245 ;  /* 0x000000ffff027224 */ /* 0x000fc400078e00f5 */
[----:B------:R-:W-:Y:S02]  /*5bd0*/  IMAD.MOV.U32 R0, RZ, RZ, R244 ;  /* 0x000000ffff007224 */ /* 0x000fe400078e00f4 */
[----:B------:R-:W-:Y:S02]  /*5be0*/  IMAD.MOV.U32 R33, RZ, RZ, R246 ;  /* 0x000000ffff217224 */ /* 0x000fe400078e00f6 */
[----:B------:R-:W-:Y:S01]  /*5bf0*/  IMAD.MOV.U32 R32, RZ, RZ, R247 ;  /* 0x000000ffff207224 */ /* 0x000fe200078e00f7 */
[----:B------:R-:W-:Y:S01]  /*5c00*/  HMMA.16816.F32 R208, R20, R50, RZ ;  /* 0x0000003214d0723c */ /* 0x000fe200000018ff */
[----:B------:R-:W-:Y:S02]  /*5c10*/  IMAD.MOV.U32 R57, RZ, RZ, R2 ;  /* 0x000000ffff397224 */ /* 0x000fe400078e0002 */
[----:B------:R-:W-:-:S05]  /*5c20*/  IMAD.MOV.U32 R56, RZ, RZ, R0 ;  /* 0x000000ffff387224 */ /* 0x000fca00078e0000 */
[----:B------:R-:W-:Y:S08]  /*5c30*/  HMMA.16816.F32 R60, R20, R42, RZ ;  /* 0x0000002a143c723c */ /* 0x000ff000000018ff */
[----:B------:R-:W-:Y:S07]  /*5c40*/  HMMA.16816.F32 R20, R24, R40, RZ ;  /* 0x000000281814723c */ /* 0x000fee00000018ff */
[----:B------:R-:W-:Y:S01]  /*5c50*/  IMAD.MOV.U32 R40, RZ, RZ, R56 ;  /* 0x000000ffff287224 */ /* 0x000fe200078e0038 */
[----:B------:R-:W-:Y:S01]  /*5c60*/  HMMA.16816.F32 R204, R4, R54, R204 ;  /* 0x0000003604cc723c */ /* 0x000fe200000018cc */
[----:B------:R-:W-:-:S07]  /*5c70*/  IMAD.MOV.U32 R41, RZ, RZ, R57 ;  /* 0x000000ffff297224 */ /* 0x000fce00078e0039 */
[C---:B-1----:R-:W-:Y:S08]  /*5c80*/  HMMA.16816.F32 R244, R4.reuse, R28, R64 ;  /* 0x0000001c04f4723c */ /* 0x042ff00000001840 */
[----:B------:R-:W-:Y:S07]  /*5c90*/  HMMA.16816.F32 R64, R4, R34, R212 ;  /* 0x000000220440723c */ /* 0x000fee00000018d4 */
[----:B------:R-:W-:Y:S01]  /*5ca0*/  MOV R212, R160 ;  /* 0x000000a000d47202 */ /* 0x000fe20000000f00 */
[----:B------:R-:W-:Y:S01]  /*5cb0*/  IMAD.MOV.U32 R214, RZ, RZ, R19 ;  /* 0x000000ffffd67224 */ /* 0x000fe200078e0013 */
[----:B------:R-:W-:Y:S01]  /*5cc0*/  HMMA.16816.F32 R248, R8, R28, R20 ;  /* 0x0000001c08f8723c */ /* 0x000fe20000001814 */
[----:B------:R-:W-:Y:S01]  /*5cd0*/  IMAD.MOV.U32 R215, RZ, RZ, R14 ;  /* 0x000000ffffd77224 */ /* 0x000fe200078e000e */
[----:B------:R-:W-:Y:S01]  /*5ce0*/  LDSM.16.M88.4 R20, [R228] ;  /* 0x00000000e414783b */ /* 0x000fe20000000200 */
[----:B------:R-:W-:Y:S01]  /*5cf0*/  IMAD.MOV.U32 R161, RZ, RZ, R204 ;  /* 0x000000ffffa17224 */ /* 0x000fe200078e00cc */
[----:B------:R-:W-:Y:S01]  /*5d00*/  MOV R204, R48 ;  /* 0x0000003000cc7202 */ /* 0x000fe20000000f00 */
[----:B------:R-:W-:-:S02]  /*5d10*/  IMAD.MOV.U32 R160, RZ, RZ, R205 ;  /* 0x000000ffffa07224 */ /* 0x000fc400078e00cd */
[----:B------:R-:W-:Y:S01]  /*5d20*/  IMAD.MOV.U32 R19, RZ, RZ, R206 ;  /* 0x000000ffff137224 */ /* 0x000fe200078e00ce */
[----:B------:R-:W-:Y:S01]  /*5d30*/  HMMA.16816.F32 R208, R4, R58, R208 ;  /* 0x0000003a04d0723c */ /* 0x000fe200000018d0 */
[----:B------:R-:W-:Y:S02]  /*5d40*/  IMAD.MOV.U32 R14, RZ, RZ, R207 ;  /* 0x000000ffff0e7224 */ /* 0x000fe400078e00cf */
[----:B------:R-:W-:Y:S02]  /*5d50*/  IMAD.MOV.U32 R213, RZ, RZ, R49 ;  /* 0x000000ffffd57224 */ /* 0x000fe400078e0031 */
[----:B------:R-:W-:Y:S02]  /*5d60*/  IMAD.MOV.U32 R205, RZ, RZ, R45 ;  /* 0x000000ffffcd7224 */ /* 0x000fe400078e002d */
[----:B------:R-:W-:Y:S01]  /*5d70*/  IMAD.MOV.U32 R206, RZ, RZ, R44 ;  /* 0x000000ffffce7224 */ /* 0x000fe200078e002c */
        /* <DEDUP_REMOVED lines=8> */
[C---:B------:R-:W-:Y:S08]  /*5e00*/  HMMA.16816.F32 R44, R24.reuse, R46, RZ ;  /* 0x0000002e182c723c */ /* 0x040ff000000018ff */
[----:B------:R-:W-:Y:S07]  /*5e10*/  HMMA.16816.F32 R24, R24, R42, RZ ;  /* 0x0000002a1818723c */ /* 0x000fee00000018ff */
[----:B------:R-:W-:Y:S01]  /*5e20*/  MOV R42, R33 ;  /* 0x00000021002a7202 */ /* 0x000fe20000000f00 */
[----:B------:R-:W-:Y:S01]  /*5e30*/  HMMA.16816.F32 R244, R4, R30, R60 ;  /* 0x0000001e04f4723c */ /* 0x000fe2000000183c */
[----:B------:R-:W1:Y:S01]  /*5e40*/  LDSM.16.M88.4 R4, [R233+0x2000] ;  /* 0x00200000e904783b */ /* 0x000e620000000200 */
[----:B------:R-:W-:-:S06]  /*5e50*/  IMAD.MOV.U32 R43, RZ, RZ, R32 ;  /* 0x000000ffff2b7224 */ /* 0x000fcc00078e0020 */
[C---:B------:R-:W-:Y:S08]  /*5e60*/  HMMA.16816.F32 R36, R8.reuse, R34, R36 ;  /* 0x000000220824723c */ /* 0x040ff00000001824 */
[C---:B------:R-:W-:Y:S08]  /*5e70*/  HMMA.16816.F32 R60, R8.reuse, R58, R48 ;  /* 0x0000003a083c723c */ /* 0x040ff00000001830 */
[C---:B------:R-:W-:Y:S08]  /*5e80*/  HMMA.16816.F32 R52, R8.reuse, R54, R44 ;  /* 0x000000360834723c */ /* 0x040ff0000000182c */
[----:B------:R-:W-:Y:S01]  /*5e90*/  HMMA.16816.F32 R32, R8, R30, R24 ;  /* 0x0000001e0820723c */ /* 0x000fe20000001818 */
[----:B------:R-:W2:Y:S04]  /*5ea0*/  LDSM.16.M88.4 R8, [R233] ;  /* 0x00000000e908783b */ /* 0x000ea80000000200 */
[----:B------:R-:W3:Y:S03]  /*5eb0*/  LDSM.16.M88.4 R24, [R228+0x1000] ;  /* 0x00100000e418783b */ /* 0x000ee60000000200 */
[C---:B-1----:R-:W-:Y:S07]  /*5ec0*/  HMMA.16816.F32 R56, R4.reuse, R20, R216 ;  /* 0x000000140438723c */ /* 0x042fee00000018d8 */
[----:B------:R-:W-:Y:S01]  /*5ed0*/  IMAD.MOV.U32 R216, RZ, RZ, R29 ;  /* 0x000000ffffd87224 */ /* 0x000fe200078e001d */
[----:B------:R-:W-:Y:S01]  /*5ee0*/  HMMA.16816.F32 R64, R4, R22, R64 ;  /* 0x000000160440723c */ /* 0x000fe20000001840 */
[----:B------:R-:W1:Y:S01]  /*5ef0*/  LDSM.16.M88.4 R28, [R228+0x800] ;  /* 0x00080000e41c783b */ /* 0x000e620000000200 */
[----:B------:R-:W-:-:S02]  /*5f00*/  IMAD.MOV.U32 R217, RZ, RZ, R242 ;  /* 0x000000ffffd97224 */ /* 0x000fc400078e00f2 */
[----:B------:R-:W-:Y:S02]  /*5f10*/  IMAD.MOV.U32 R218, RZ, RZ, R166 ;  /* 0x000000ffffda7224 */ /* 0x000fe400078e00a6 */
[----:B------:R-:W-:Y:S02]  /*5f20*/  IMAD.MOV.U32 R219, RZ, RZ, R165 ;  /* 0x000000ffffdb7224 */ /* 0x000fe400078e00a5 */
[C---:B--2---:R-:W-:Y:S07]  /*5f30*/  HMMA.16816.F32 R48, R8.reuse, R20, R220 ;  /* 0x000000140830723c */ /* 0x044fee00000018dc */
[----:B------:R-:W-:Y:S01]  /*5f40*/  IMAD.MOV.U32 R220, RZ, RZ, R161 ;  /* 0x000000ffffdc7224 */ /* 0x000fe200078e00a1 */
[----:B------:R-:W-:Y:S01]  /*5f50*/  HMMA.16816.F32 R44, R8, R22, R36 ;  /* 0x00000016082c723c */ /* 0x000fe20000001824 */
[----:B------:R-:W2:Y:S01]  /*5f60*/  LDSM.16.M88.4 R20, [R228+0x1800] ;  /* 0x00180000e414783b */ /* 0x000ea20000000200 */
[----:B------:R-:W-:Y:S01]  /*5f70*/  MOV R221, R160 ;  /* 0x000000a000dd7202 */ /* 0x000fe20000000f00 */
[----:B------:R-:W-:-:S02]  /*5f80*/  IMAD.MOV.U32 R222, RZ, RZ, R19 ;  /* 0x000000ffffde7224 */ /* 0x000fc400078e0013 */
[----:B------:R-:W-:-:S03]  /*5f90*/  IMAD.MOV.U32 R223, RZ, RZ, R14 ;  /* 0x000000ffffdf7224 */ /* 0x000fc600078e000e */
[C---:B---3--:R-:W-:Y:S08]  /*5fa0*/  HMMA.16816.F32 R216, R4.reuse, R24, R216 ;  /* 0x0000001804d8723c */ /* 0x048ff000000018d8 */
[----:B-1----:R-:W-:Y:S08]  /*5fb0*/  HMMA.16816.F32 R36, R4, R28, R204 ;  /* 0x0000001c0424723c */ /* 0x002ff000000018cc */
[C---:B------:R-:W-:Y:S07]  /*5fc0*/  HMMA.16816.F32 R204, R8.reuse, R30, R60 ;  /* 0x0000001e08cc723c */ /* 0x040fee000000183c */
[----:B------:R-:W-:Y:S01]  /*5fd0*/  IMAD.MOV.U32 R60, RZ, RZ, R13 ;  /* 0x000000ffff3c7224 */ /* 0x000fe200078e000d */
[----:B------:R-:W-:Y:S01]  /*5fe0*/  HMMA.16816.F32 R40, R8, R28, R40 ;  /* 0x0000001c0828723c */ /* 0x000fe20000001828 */
[----:B------:R-:W-:-:S02]  /*5ff0*/  IMAD.MOV.U32 R61, RZ, RZ, R12 ;  /* 0x000000ffff3d7224 */ /* 0x000fc400078e000c */
[----:B------:R-:W-:Y:S02]  /*6000*/  IMAD.MOV.U32 R62, RZ, RZ, R2 ;  /* 0x000000ffff3e7224 */ /* 0x000fe400078e0002 */
[----:B------:R-:W-:-:S03]  /*6010*/  IMAD.MOV.U32 R63, RZ, RZ, R0 ;  /* 0x000000ffff3f7224 */ /* 0x000fc600078e0000 */
[C---:B------:R-:W-:Y:S08]  /*6020*/  HMMA.16816.F32 R208, R4.reuse, R30, R208 ;  /* 0x0000001e04d0723c */ /* 0x040ff000000018d0 */
[C---:B--2---:R-:W-:Y:S08]  /*6030*/  HMMA.16816.F32 R28, R4.reuse, R20, R60 ;  /* 0x00000014041c723c */ /* 0x044ff0000000183c */
[----:B------:R-:W-:Y:S08]  /*6040*/  HMMA.16816.F32 R244, R4, R22, R244 ;  /* 0x0000001604f4723c */ /* 0x000ff000000018f4 */
[C---:B------:R-:W-:Y:S08]  /*6050*/  HMMA.16816.F32 R248, R8.reuse, R20, R248 ;  /* 0x0000001408f8723c */ /* 0x040ff000000018f8 */
[----:B------:R-:W-:Y:S01]  /*6060*/  MOV R0, R28 ;  /* 0x0000001c00007202 */ /* 0x000fe20000000f00 */
[----:B------:R-:W-:Y:S01]  /*6070*/  IMAD.MOV.U32 R242, RZ, RZ, R29 ;  /* 0x000000fffff27224 */ /* 0x000fe200078e001d */
[----:B------:R-:W-:Y:S01]  /*6080*/  HMMA.16816.F32 R32, R8, R22, R32 ;  /* 0x000000160820723c */ /* 0x000fe20000001820 */
[----:B------:R-:W-:Y:S01]  /*6090*/  IMAD.MOV.U32 R63, RZ, RZ, R30 ;  /* 0x000000ffff3f7224 */ /* 0x000fe200078e001e */
[----:B------:R-:W-:Y:S01]  /*60a0*/  LDSM.16.M88.4 R20, [R227] ;  /* 0x00000000e314783b */ /* 0x000fe20000000200 */
[----:B------:R-:W-:-:S05]  /*60b0*/  IMAD.MOV.U32 R62, RZ, RZ, R31 ;  /* 0x000000ffff3e7224 */ /* 0x000fca00078e001f */
[----:B------:R-:W-:Y:S01]  /*60c0*/  HMMA.16816.F32 R28, R4, R26, R220 ;  /* 0x0000001a041c723c */ /* 0x000fe200000018dc */
[----:B------:R-:W1:Y:S07]  /*60d0*/  LDSM.16.M88.4 R4, [R232+0x2000] ;  /* 0x00200000e804783b */ /* 0x000e6e0000000200 */
[C---:B------:R-:W-:Y:S08]  /*60e0*/  HMMA.16816.F32 R212, R8.reuse, R24, R212 ;  /* 0x0000001808d4723c */ /* 0x040ff000000018d4 */
[----:B------:R-:W-:Y:S01]  /*60f0*/  HMMA.16816.F32 R220, R8, R26, R52 ;  /* 0x0000001a08dc723c */ /* 0x000fe20000001834 */
[----:B------:R-:W2:Y:S06]  /*6100*/  LDSM.16.M88.4 R8, [R232] ;  /* 0x00000000e808783b */ /* 0x000eac0000000200 */
[----:B------:R-:W-:Y:S01]  /*6110*/  IMAD.MOV.U32 R27, RZ, RZ, R0 ;  /* 0x000000ffff1b7224 */ /* 0x000fe200078e0000 */
[----:B------:R-:W-:Y:S01]  /*6120*/  MOV R24, R31 ;  /* 0x0000001f00187202 */ /* 0x000fe20000000f00 */
[----:B------:R-:W-:-:S02]  /*6130*/  IMAD.MOV.U32 R61, RZ, RZ, R28 ;  /* 0x000000ffff3d7224 */ /* 0x000fc400078e001c */
[----:B------:R-:W-:Y:S02]  /*6140*/  IMAD.MOV.U32 R60, RZ, RZ, R29 ;  /* 0x000000ffff3c7224 */ /* 0x000fe400078e001d */
[----:B------:R-:W-:Y:S02]  /*6150*/  IMAD.MOV.U32 R25, RZ, RZ, R30 ;  /* 0x000000ffff197224 */ /* 0x000fe400078e001e */
[----:B-1----:R-:W-:Y:S08]  /*6160*/  HMMA.16816.F32 R28, R4, R20, R56 ;  /* 0x00000014041c723c */ /* 0x002ff00000001838 */
[C---:B--2---:R-:W-:Y:S11]  /*6170*/  HMMA.16816.F32 R44, R8.reuse, R22, R44 ;  /* 0x00000016082c723c */ /* 0x044ff6000000182c */
[----:B------:R-:W-:Y:S05]  /*6180*/  @!UPT UIADD3 URZ, URZ, URZ, URZ ;  /* 0x0000003f3f3ff290 */ /* 0x000fea000fffe03f */
[----:B------:R-:W-:Y:S02]  /*6190*/  IMAD.MOV.U32 R55, RZ, RZ, R28 ;  /* 0x000000ffff377224 */ /* 0x000fe400078e001c */
[----:B------:R-:W-:Y:S02]  /*61a0*/  IMAD.MOV.U32 R54, RZ, RZ, R29 ;  /* 0x000000ffff367224 */ /* 0x000fe400078e001d */
[----:B------:R-:W-:Y:S02]  /*61b0*/  IMAD.MOV.U32 R53, RZ, RZ, R30 ;  /* 0x000000ffff357224 */ /* 0x000fe400078e001e */
[----:B------:R-:W-:Y:S02]  /*61c0*/  IMAD.MOV.U32 R52, RZ, RZ, R31 ;  /* 0x000000ffff347224 */ /* 0x000fe400078e001f */
[----:B------:R-:W-:Y:S08]  /*61d0*/  HMMA.16816.F32 R28, R8, R20, R48 ;  /* 0x00000014081c723c */ /* 0x000ff00000001830 */
[----:B------:R-:W-:Y:S01]  /*61e0*/  HMMA.16816.F32 R48, R4, R22, R64 ;  /* 0x000000160430723c */ /* 0x000fe20000001840 */
[----:B------:R-:W-:Y:S01]  /*61f0*/  MOV R13, R44 ;  /* 0x0000002c000d7202 */ /* 0x000fe20000000f00 */
[----:B------:R-:W-:-:S02]  /*6200*/  IMAD.MOV.U32 R12, RZ, RZ, R45 ;  /* 0x000000ffff0c7224 */ /* 0x000fc400078e002d */
[----:B------:R-:W-:Y:S02]  /*6210*/  IMAD.MOV.U32 R2, RZ, RZ, R46 ;  /* 0x000000ffff027224 */ /* 0x000fe400078e002e */
[----:B------:R-:W-:-:S10]  /*6220*/  IMAD.MOV.U32 R0, RZ, RZ, R47 ;  /* 0x000000ffff007224 */ /* 0x000fd400078e002f */
[----:B------:R-:W-:Y:S01]  /*6230*/  IMAD.MOV.U32 R21, RZ, RZ, R28 ;  /* 0x000000ffff157224 */ /* 0x000fe200078e001c */
[----:B------:R-:W-:Y:S01]  /*6240*/  MOV R20, R29 ;  /* 0x0000001d00147202 */ /* 0x000fe20000000f00 */
[----:B------:R-:W-:Y:S02]  /*6250*/  IMAD.MOV.U32 R19, RZ, RZ, R30 ;  /* 0x000000ffff137224 */ /* 0x000fe400078e001e */
[----:B------:R-:W-:Y:S02]  /*6260*/  IMAD.MOV.U32 R14, RZ, RZ, R31 ;  /* 0x000000ffff0e7224 */ /* 0x000fe400078e001f */
[----:B------:R-:W1:Y:S02]  /*6270*/  LDSM.16.M88.4 R28, [R227+0x800] ;  /* 0x00080000e31c783b */ /* 0x000e640000000200 */
[----:B------:R-:W-:Y:S02]  /*6280*/  IMAD.MOV.U32 R166, RZ, RZ, R48 ;  /* 0x000000ffffa67224 */ /* 0x000fe400078e0030 */
[----:B------:R-:W-:-:S02]  /*6290*/  IMAD.MOV.U32 R165, RZ, RZ, R49 ;  /* 0x000000ffffa57224 */ /* 0x000fc400078e0031 */
[----:B------:R-:W-:Y:S02]  /*62a0*/  IMAD.MOV.U32 R161, RZ, RZ, R50 ;  /* 0x000000ffffa17224 */ /* 0x000fe400078e0032 */
[----:B------:R-:W-:Y:S01]  /*62b0*/  IMAD.MOV.U32 R160, RZ, RZ, R51 ;  /* 0x000000ffffa07224 */ /* 0x000fe200078e0033 */
[-C--:B-1----:R-:W-:Y:S07]  /*62c0*/  HMMA.16816.F32 R64, R8, R28.reuse, R40 ;  /* 0x0000001c0840723c */ /* 0x082fee0000001828 */
[----:B------:R-:W-:Y:S01]  /*62d0*/  IMAD.MOV.U32 R40, RZ, RZ, R27 ;  /* 0x000000ffff287224 */ /* 0x000fe200078e001b */
[----:B------:R-:W-:Y:S01]  /*62e0*/  HMMA.16816.F32 R48, R4, R28, R36 ;  /* 0x0000001c0430723c */ /* 0x000fe20000001824 */
[----:B------:R-:W-:Y:S01]  /*62f0*/  IMAD.MOV.U32 R41, RZ, RZ, R242 ;  /* 0x000000ffff297224 */ /* 0x000fe200078e00f2 */
[----:B------:R-:W-:Y:S01]  /*6300*/  MOV R43, R62 ;  /* 0x0000003e002b7202 */ /* 0x000fe20000000f00 */
[----:B------:R-:W-:-:S04]  /*6310*/  IMAD.MOV.U32 R42, RZ, RZ, R63 ;  /* 0x000000ffff2a7224 */ /* 0x000fc800078e003f */
[----:B------:R-:W-:Y:S01]  /*6320*/  IMAD.MOV.U32 R38, RZ, RZ, R25 ;  /* 0x000000ffff267224 */ /* 0x000fe200078e0019 */
[----:B------:R-:W-:Y:S01]  /*6330*/  HMMA.16816.F32 R56, R8, R30, R204 ;  /* 0x0000001e0838723c */ /* 0x000fe200000018cc */
[----:B------:R-:W-:Y:S02]  /*6340*/  IMAD.MOV.U32 R39, RZ, RZ, R24 ;  /* 0x000000ffff277224 */ /* 0x000fe400078e0018 */
[----:B------:R-:W1:Y:S01]  /*6350*/  LDSM.16.M88.4 R24, [R227+0x1000] ;  /* 0x00100000e318783b */ /* 0x000e620000000200 */
[----:B------:R-:W-:Y:S02]  /*6360*/  IMAD.MOV.U32 R28, RZ, RZ, R21 ;  /* 0x000000ffff1c7224 */ /* 0x000fe400078e0015 */
[----:B------:R-:W-:Y:S02]  /*6370*/  IMAD.MOV.U32 R29, RZ, RZ, R20 ;  /* 0x000000ffff1d7224 */ /* 0x000fe400078e0014 */
[----:B------:R-:W2:Y:S01]  /*6380*/  LDSM.16.M88.4 R20, [R227+0x1800] ;  /* 0x00180000e314783b */ /* 0x000ea20000000200 */
[----:B------:R-:W-:-:S02]  /*6390*/  IMAD.MOV.U32 R36, RZ, RZ, R61 ;  /* 0x000000ffff247224 */ /* 0x000fc400078e003d */
[----:B------:R-:W-:Y:S02]  /*63a0*/  IMAD.MOV.U32 R37, RZ, RZ, R60 ;  /* 0x000000ffff257224 */ /* 0x000fe400078e003c */
[----:B------:R-:W-:Y:S07]  /*63b0*/  HMMA.16816.F32 R60, R4, R30, R208 ;  /* 0x0000001e043c723c */ /* 0x000fee00000018d0 */
[----:B------:R-:W-:Y:S01]  /*63c0*/  IMAD.MOV.U32 R208, RZ, RZ, R55 ;  /* 0x000000ffffd07224 */ /* 0x000fe200078e0037 */
[----:B------:R-:W-:Y:S01]  /*63d0*/  MOV R210, R53 ;  /* 0x0000003500d27202 */ /* 0x000fe20000000f00 */
[----:B------:R-:W-:-:S02]  /*63e0*/  IMAD.MOV.U32 R209, RZ, RZ, R54 ;  /* 0x000000ffffd17224 */ /* 0x000fc400078e0036 */
[----:B------:R-:W-:Y:S02]  /*63f0*/  IMAD.MOV.U32 R211, RZ, RZ, R52 ;  /* 0x000000ffffd37224 */ /* 0x000fe400078e0034 */
[----:B------:R-:W-:Y:S02]  /*6400*/  IMAD.MOV.U32 R30, RZ, RZ, R19 ;  /* 0x000000ffff1e7224 */ /* 0x000fe400078e0013 */
[----:B------:R-:W-:Y:S01]  /*6410*/  IMAD.MOV.U32 R31, RZ, RZ, R14 ;  /* 0x000000ffff1f7224 */ /* 0x000fe200078e000e */
[----:B-1----:R-:W-:Y:S08]  /*6420*/  HMMA.16816.F32 R36, R4, R26, R36 ;  /* 0x0000001a0424723c */ /* 0x002ff00000001824 */
[-C--:B------:R-:W-:Y:S07]  /*6430*/  HMMA.16816.F32 R52, R8, R24.reuse, R212 ;  /* 0x000000180834723c */ /* 0x080fee00000018d4 */
[----:B------:R-:W-:Y:S01]  /*6440*/  IMAD.MOV.U32 R212, RZ, RZ, R13 ;  /* 0x000000ffffd47224 */ /* 0x000fe200078e000d */
[----:B------:R-:W-:Y:S01]  /*6450*/  MOV R213, R12 ;  /* 0x0000000c00d57202 */ /* 0x000fe20000000f00 */
[----:B------:R-:W-:Y:S01]  /*6460*/  IMAD.MOV.U32 R214, RZ, RZ, R2 ;  /* 0x000000ffffd67224 */ /* 0x000fe200078e0002 */
[----:B------:R-:W-:Y:S01]  /*6470*/  HMMA.16816.F32 R44, R4, R24, R216 ;  /* 0x00000018042c723c */ /* 0x000fe200000018d8 */
[----:B------:R-:W-:-:S05]  /*6480*/  IMAD.MOV.U32 R215, RZ, RZ, R0 ;  /* 0x000000ffffd77224 */ /* 0x000fca00078e0000 */
[----:B------:R-:W-:Y:S02]  /*6490*/  IMAD.MOV.U32 R13, RZ, RZ, R36 ;  /* 0x000000ffff0d7224 */ /* 0x000fe400078e0024 */
[----:B------:R-:W-:Y:S01]  /*64a0*/  IMAD.MOV.U32 R12, RZ, RZ, R37 ;  /* 0x000000ffff0c7224 */ /* 0x000fe200078e0025 */
[----:B--2---:R-:W-:Y:S01]  /*64b0*/  HMMA.16816.F32 R204, R8, R20, R248 ;  /* 0x0000001408cc723c */ /* 0x004fe200000018f8 */
[----:B------:R-:W-:Y:S02]  /*64c0*/  IMAD.MOV.U32 R2, RZ, RZ, R38 ;  /* 0x000000ffff027224 */ /* 0x000fe400078e0026 */
[----:B------:R-:W-:-:S05]  /*64d0*/  IMAD.MOV.U32 R0, RZ, RZ, R39 ;  /* 0x000000ffff007224 */ /* 0x000fca00078e0027 */
[C---:B------:R-:W-:Y:S08]  /*64e0*/  HMMA.16816.F32 R36, R4.reuse, R20, R40 ;  /* 0x000000140424723c */ /* 0x040ff00000001828 */
[-C--:B------:R-:W-:Y:S01]  /*64f0*/  HMMA.16816.F32 R40, R4, R22.reuse, R244 ;  /* 0x000000160428723c */ /* 0x080fe200000018f4 */
[----:B------:R-:W-:Y:S06]  /*6500*/  LDSM.16.M88.4 R4, [R230+0x6000] ;  /* 0x00600000e604783b */ /* 0x000fec0000000200 */
[----:B------:R-:W-:Y:S01]  /*6510*/  IMAD.MOV.U32 R244, RZ, RZ, R166 ;  /* 0x000000fffff47224 */ /* 0x000fe200078e00a6 */
[----:B------:R-:W-:Y:S01]  /*6520*/  HMMA.16816.F32 R32, R8, R22, R32 ;  /* 0x000000160820723c */ /* 0x000fe20000001820 */
[----:B------:R-:W1:Y:S01]  /*6530*/  LDSM.16.M88.4 R20, [R229+0x2000] ;  /* 0x00200000e514783b */ /* 0x000e620000000200 */
[----:B------:R-:W-:Y:S01]  /*6540*/  IMAD.MOV.U32 R245, RZ, RZ, R165 ;  /* 0x000000fffff57224 */ /* 0x000fe200078e00a5 */
[----:B------:R-:W-:Y:S01]  /*6550*/  MOV R247, R160 ;  /* 0x000000a000f77202 */ /* 0x000fe20000000f00 */
[----:B------:R-:W-:-:S04]  /*6560*/  IMAD.MOV.U32 R246, RZ, RZ, R161 ;  /* 0x000000fffff67224 */ /* 0x000fc800078e00a1 */
[----:B------:R-:W-:Y:S01]  /*6570*/  MOV R25, R36 ;  /* 0x0000002400197202 */ /* 0x000fe20000000f00 */
[----:B------:R-:W-:Y:S02]  /*6580*/  IMAD.MOV.U32 R24, RZ, RZ, R37 ;  /* 0x000000ffff187224 */ /* 0x000fe400078e0025 */
[----:B------:R-:W-:Y:S02]  /*6590*/  IMAD.MOV.U32 R19, RZ, RZ, R38 ;  /* 0x000000ffff137224 */ /* 0x000fe400078e0026 */
[----:B------:R-:W-:Y:S02]  /*65a0*/  IMAD.MOV.U32 R14, RZ, RZ, R39 ;  /* 0x000000ffff0e7224 */ /* 0x000fe400078e0027 */
[----:B------:R-:W-:Y:S01]  /*65b0*/  HMMA.16816.F32 R36, R8, R26, R220 ;  /* 0x0000001a0824723c */ /* 0x000fe200000018dc */
[----:B------:R-:W2:Y:S07]  /*65c0*/  LDSM.16.M88.4 R8, [R230+0x4000] ;  /* 0x00400000e608783b */ /* 0x000eae0000000200 */
[C---:B-1----:R-:W-:Y:S08]  /*65d0*/  HMMA.16816.F32 R220, R4.reuse, R22, R244 ;  /* 0x0000001604dc723c */ /* 0x042ff000000018f4 */
[-C--:B------:R-:W-:Y:S08]  /*65e0*/  HMMA.16816.F32 R208, R4, R20.reuse, R208 ;  /* 0x0000001404d0723c */ /* 0x080ff000000018d0 */
[----:B--2---:R-:W-:Y:S01]  /*65f0*/  HMMA.16816.F32 R216, R8, R20, R28 ;  /* 0x0000001408d8723c */ /* 0x004fe2000000181c */
[----:B------:R-:W1:Y:S07]  /*6600*/  LDSM.16.M88.4 R28, [R229+0x2800] ;  /* 0x00280000e51c783b */ /* 0x000e6e0000000200 */
[----:B------:R-:W-:-:S02]  /*6610*/  IMAD.MOV.U32 R166, RZ, RZ, R220 ;  /* 0x000000ffffa67224 */ /* 0x000fc400078e00dc */
[----:B------:R-:W-:Y:S02]  /*6620*/  IMAD.MOV.U32 R165, RZ, RZ, R221 ;  /* 0x000000ffffa57224 */ /* 0x000fe400078e00dd */
[----:B------:R-:W-:Y:S02]  /*6630*/  IMAD.MOV.U32 R161, RZ, RZ, R222 ;  /* 0x000000ffffa17224 */ /* 0x000fe400078e00de */
[----:B------:R-:W-:Y:S02]  /*6640*/  IMAD.MOV.U32 R160, RZ, RZ, R223 ;  /* 0x000000ffffa07224 */ /* 0x000fe400078e00df */
[----:B------:R-:W-:Y:S01]  /*6650*/  HMMA.16816.F32 R220, R8, R22, R212 ;  /* 0x0000001608dc723c */ /* 0x000fe200000018d4 */
[----:B------:R-:W2:Y:S07]  /*6660*/  LDSM.16.M88.4 R20, [R229+0x3800] ;  /* 0x00380000e514783b */ /* 0x000eae0000000200 */
[-C--:B-1----:R-:W-:Y:S07]  /*6670*/  HMMA.16816.F32 R212, R4, R28.reuse, R48 ;  /* 0x0000001c04d4723c */ /* 0x082fee0000001830 */
[----:B------:R-:W-:Y:S01]  /*6680*/  IMAD.MOV.U32 R48, RZ, RZ, R25 ;  /* 0x000000ffff307224 */ /* 0x000fe200078e0019 */
[----:B------:R-:W-:Y:S01]  /*6690*/  HMMA.16816.F32 R244, R8, R28, R64 ;  /* 0x0000001c08f4723c */ /* 0x000fe20000001840 */
[----:B------:R-:W-:Y:S01]  /*66a0*/  IMAD.MOV.U32 R49, RZ, RZ, R24 ;  /* 0x000000ffff317224 */ /* 0x000fe200078e0018 */
[----:B------:R-:W-:Y:S01]  /*66b0*/  MOV R50, R19 ;  /* 0x0000001300327202 */ /* 0x000fe20000000f00 */
[----:B------:R-:W1:Y:S01]  /*66c0*/  LDSM.16.M88.4 R24, [R229+0x3000] ;  /* 0x00300000e518783b */ /* 0x000e620000000200 */
[----:B------:R-:W-:-:S03]  /*66d0*/  IMAD.MOV.U32 R51, RZ, RZ, R14 ;  /* 0x000000ffff337224 */ /* 0x000fc600078e000e */
[----:B------:R-:W-:Y:S01]  /*66e0*/  IMAD.MOV.U32 R28, RZ, RZ, R13 ;  /* 0x000000ffff1c7224 */ /* 0x000fe200078e000d */
[----:B------:R-:W-:Y:S01]  /*66f0*/  HMMA.16816.F32 R248, R4, R30, R60 ;  /* 0x0000001e04f8723c */ /* 0x000fe2000000183c */
[----:B------:R-:W-:-:S07]  /*6700*/  IMAD.MOV.U32 R29, RZ, RZ, R12 ;  /* 0x000000ffff1d7224 */ /* 0x000fce00078e000c */
[C---:B------:R-:W-:Y:S07]  /*6710*/  HMMA.16816.F32 R64, R8.reuse, R30, R56 ;  /* 0x0000001e0840723c */ /* 0x040fee0000001838 */
[----:B------:R-:W-:Y:S01]  /*6720*/  IMAD.MOV.U32 R30, RZ, RZ, R2 ;  /* 0x000000ffff1e7224 */ /* 0x000fe200078e0002 */
[----:B--2---:R-:W-:Y:S01]  /*6730*/  HMMA.16816.F32 R32, R8, R22, R32 ;  /* 0x000000160820723c */ /* 0x004fe20000001820 */
[----:B------:R-:W-:-:S07]  /*6740*/  IMAD.MOV.U32 R31, RZ, RZ, R0 ;  /* 0x000000ffff1f7224 */ /* 0x000fce00078e0000 */
[-C--:B-1----:R-:W-:Y:S08]  /*6750*/  HMMA.16816.F32 R60, R8, R24.reuse, R52 ;  /* 0x00000018083c723c */ /* 0x082ff00000001834 */
[C---:B------:R-:W-:Y:S07]  /*6760*/  HMMA.16816.F32 R56, R4.reuse, R24, R44 ;  /* 0x000000180438723c */ /* 0x040fee000000182c */
[----:B------:R-:W-:Y:S01]  /*6770*/  MOV R24, R166 ;  /* 0x000000a600187202 */ /* 0x000fe20000000f00 */
[----:B------:R-:W-:Y:S01]  /*6780*/  HMMA.16816.F32 R28, R4, R26, R28 ;  /* 0x0000001a041c723c */ /* 0x000fe2000000181c */
[----:B------:R-:W-:-:S07]  /*6790*/  IMAD.MOV.U32 R25, RZ, RZ, R165 ;  /* 0x000000ffff197224 */ /* 0x000fce00078e00a5 */
[C---:B------:R-:W-:Y:S08]  /*67a0*/  HMMA.16816.F32 R52, R4.reuse, R22, R40 ;  /* 0x000000160434723c */ /* 0x040ff00000001828 */
[----:B------:R-:W-:Y:S01]  /*67b0*/  HMMA.16816.F32 R44, R4, R20, R48 ;  /* 0x00000014042c723c */ /* 0x000fe20000001830 */
[----:B------:R-:W-:Y:S07]  /*67c0*/  LDSM.16.M88.4 R4, [R231+0x6000] ;  /* 0x00600000e704783b */ /* 0x000fee0000000200 */
[----:B------:R-:W-:Y:S01]  /*67d0*/  HMMA.16816.F32 R40, R8, R26, R36 ;  /* 0x0000001a0828723c */ /* 0x000fe20000001824 */
[----:B------:R-:W-:Y:S01]  /*67e0*/  IMAD.MOV.U32 R13, RZ, RZ, R28 ;  /* 0x000000ffff0d7224 */ /* 0x000fe200078e001c */
[----:B------:R-:W-:Y:S01]  /*67f0*/  MOV R12, R29 ;  /* 0x0000001d000c7202 */ /* 0x000fe20000000f00 */
[----:B------:R-:W-:-:S02]  /*6800*/  IMAD.MOV.U32 R2, RZ, RZ, R30 ;  /* 0x000000ffff027224 */ /* 0x000fc400078e001e */
[----:B------:R-:W-:Y:S02]  /*6810*/  IMAD.MOV.U32 R0, RZ, RZ, R31 ;  /* 0x000000ffff007224 */ /* 0x000fe400078e001f */
[----:B------:R-:W-:Y:S01]  /*6820*/  IMAD.MOV.U32 R26, RZ, RZ, R161 ;  /* 0x000000ffff1a7224 */ /* 0x000fe200078e00a1 */
[----:B------:R-:W-:Y:S01]  /*6830*/  HMMA.16816.F32 R36, R8, R20, R204 ;  /* 0x000000140824723c */ /* 0x000fe200000018cc */
[----:B------:R-:W1:Y:S01]  /*6840*/  LDSM.16.M88.4 R20, [R238] ;  /* 0x00000000ee14783b */ /* 0x000e620000000200 */
[----:B------:R-:W-:-:S03]  /*6850*/  IMAD.MOV.U32 R27, RZ, RZ, R160 ;  /* 0x000000ffff1b7224 */ /* 0x000fc600078e00a0 */
[----:B------:R-:W2:Y:S03]  /*6860*/  LDSM.16.M88.4 R8, [R231+0x4000] ;  /* 0x00400000e708783b */ /* 0x000ea60000000200 */
[----:B------:R-:W-:Y:S02]  /*6870*/  IMAD.MOV.U32 R29, RZ, RZ, R44 ;  /* 0x000000ffff1d7224 */ /* 0x000fe400078e002c */
[----:B------:R-:W-:Y:S02]  /*6880*/  IMAD.MOV.U32 R28, RZ, RZ, R45 ;  /* 0x000000ffff1c7224 */ /* 0x000fe400078e002d */
[----:B------:R-:W-:Y:S02]  /*6890*/  IMAD.MOV.U32 R205, RZ, RZ, R29 ;  /* 0x000000ffffcd7224 */ /* 0x000fe400078e001d */
[----:B------:R-:W-:Y:S02]  /*68a0*/  IMAD.MOV.U32 R206, RZ, RZ, R28 ;  /* 0x000000ffffce7224 */ /* 0x000fe400078e001c */
[----:B------:R-:W3:Y:S01]  /*68b0*/  LDSM.16.M88.4 R28, [R237] ;  /* 0x00000000ed1c783b */ /* 0x000ee20000000200 */
[----:B------:R-:W-:-:S02]  /*68c0*/  IMAD.MOV.U32 R14, RZ, RZ, R46 ;  /* 0x000000ffff0e7224 */ /* 0x000fc400078e002e */
[----:B------:R-:W-:Y:S02]  /*68d0*/  IMAD.MOV.U32 R19, RZ, RZ, R47 ;  /* 0x000000ffff137224 */ /* 0x000fe400078e002f */
[----:B------:R-:W-:Y:S01]  /*68e0*/  IMAD.MOV.U32 R207, RZ, RZ, R14 ;  /* 0x000000ffffcf7224 */ /* 0x000fe200078e000e */
[C---:B-1----:R-:W-:Y:S08]  /*68f0*/  HMMA.16816.F32 R24, R4.reuse, R22, R24 ;  /* 0x000000160418723c */ /* 0x042ff00000001818 */
[-C--:B------:R-:W-:Y:S08]  /*6900*/  HMMA.16816.F32 R48, R4, R20.reuse, R208 ;  /* 0x000000140430723c */ /* 0x080ff000000018d0 */
[C---:B--2---:R-:W-:Y:S08]  /*6910*/  HMMA.16816.F32 R44, R8.reuse, R20, R216 ;  /* 0x00000014082c723c */ /* 0x044ff000000018d8 */
[----:B------:R-:W-:Y:S01]  /*6920*/  MOV R21, R25 ;  /* 0x0000001900157202 */ /* 0x000fe20000000f00 */
[----:B------:R-:W-:Y:S01]  /*6930*/  IMAD.MOV.U32 R20, RZ, RZ, R26 ;  /* 0x000000ffff147224 */ /* 0x000fe200078e001a */
[----:B---3--:R-:W-:Y:S01]  /*6940*/  HMMA.16816.F32 R244, R8, R28, R244 ;  /* 0x0000001c08f4723c */ /* 0x008fe200000018f4 */
[----:B------:R-:W-:-:S02]  /*6950*/  IMAD.MOV.U32 R14, RZ, RZ, R24 ;  /* 0x000000ffff0e7224 */ /* 0x000fc400078e0018 */
[----:B------:R-:W-:Y:S02]  /*6960*/  IMAD.MOV.U32 R242, RZ, RZ, R27 ;  /* 0x000000fffff27224 */ /* 0x000fe400078e001b */
[----:B------:R-:W1:Y:S03]  /*6970*/  LDSM.16.M88.4 R24, [R236] ;  /* 0x00000000ec18783b */ /* 0x000e660000000200 */
[----:B------:R-:W-:Y:S07]  /*6980*/  HMMA.16816.F32 R216, R4, R28, R212 ;  /* 0x0000001c04d8723c */ /* 0x000fee00000018d4 */
[----:B------:R-:W-:Y:S01]  /*6990*/  IMAD.MOV.U32 R28, RZ, RZ, R21 ;  /* 0x000000ffff1c7224 */ /* 0x000fe200078e0015 */
[----:B------:R-:W-:Y:S01]  /*69a0*/  HMMA.16816.F32 R208, R8, R22, R220 ;  /* 0x0000001608d0723c */ /* 0x000fe200000018dc */
[----:B------:R-:W-:-:S07]  /*69b0*/  IMAD.MOV.U32 R29, RZ, RZ, R20 ;  /* 0x000000ffff1d7224 */ /* 0x000fce00078e0014 */
[-C--:B------:R-:W-:Y:S07]  /*69c0*/  HMMA.16816.F32 R20, R4, R30.reuse, R248 ;  /* 0x0000001e0414723c */ /* 0x080fee00000018f8 */
[----:B------:R-:W-:Y:S01]  /*69d0*/  IMAD.MOV.U32 R248, RZ, RZ, R205 ;  /* 0x000000fffff87224 */ /* 0x000fe200078e00cd */
[----:B------:R-:W-:Y:S01]  /*69e0*/  HMMA.16816.F32 R220, R8, R30, R64 ;  /* 0x0000001e08dc723c */ /* 0x000fe20000001840 */
[----:B------:R-:W-:Y:S02]  /*69f0*/  IMAD.MOV.U32 R249, RZ, RZ, R206 ;  /* 0x000000fffff97224 */ /* 0x000fe400078e00ce */
[----:B------:R-:W-:-:S02]  /*6a00*/  IMAD.MOV.U32 R250, RZ, RZ, R207 ;  /* 0x000000fffffa7224 */ /* 0x000fc400078e00cf */
[----:B------:R-:W-:Y:S02]  /*6a10*/  IMAD.MOV.U32 R251, RZ, RZ, R19 ;  /* 0x000000fffffb7224 */ /* 0x000fe400078e0013 */
[----:B------:R-:W-:Y:S01]  /*6a20*/  MOV R67, R14 ;  /* 0x0000000e00437202 */ /* 0x000fe20000000f00 */
[----:B-1----:R-:W-:Y:S08]  /*6a30*/  HMMA.16816.F32 R212, R8, R24, R60 ;  /* 0x0000001808d4723c */ /* 0x002ff0000000183c */
[----:B------:R-:W-:Y:S01]  /*6a40*/  IMAD.MOV.U32 R166, RZ, RZ, R20 ;  /* 0x000000ffffa67224 */ /* 0x000fe200078e0014 */
[----:B------:R-:W-:Y:S01]  /*6a50*/  MOV R165, R21 ;  /* 0x0000001500a57202 */ /* 0x000fe20000000f00 */
[----:B------:R-:W-:-:S02]  /*6a60*/  IMAD.MOV.U32 R161, RZ, RZ, R22 ;  /* 0x000000ffffa17224 */ /* 0x000fc400078e0016 */
[----:B------:R-:W-:Y:S01]  /*6a70*/  IMAD.MOV.U32 R160, RZ, RZ, R23 ;  /* 0x000000ffffa07224 */ /* 0x000fe200078e0017 */
[----:B------:R-:W-:Y:S01]  /*6a80*/  HMMA.16816.F32 R204, R4, R24, R56 ;  /* 0x0000001804cc723c */ /* 0x000fe20000001838 */
[----:B------:R-:W1:Y:S01]  /*6a90*/  LDSM.16.M88.4 R20, [R235] ;  /* 0x00000000eb14783b */ /* 0x000e620000000200 */
[----:B------:R-:W-:Y:S02]  /*6aa0*/  IMAD.MOV.U32 R60, RZ, RZ, R13 ;  /* 0x000000ffff3c7224 */ /* 0x000fe400078e000d */
[----:B------:R-:W-:Y:S02]  /*6ab0*/  IMAD.MOV.U32 R61, RZ, RZ, R12 ;  /* 0x000000ffff3d7224 */ /* 0x000fe400078e000c */
[----:B------:R-:W-:Y:S02]  /*6ac0*/  IMAD.MOV.U32 R62, RZ, RZ, R2 ;  /* 0x000000ffff3e7224 */ /* 0x000fe400078e0002 */
[----:B------:R-:W-:-:S07]  /*6ad0*/  IMAD.MOV.U32 R63, RZ, RZ, R0 ;  /* 0x000000ffff3f7224 */ /* 0x000fce00078e0000 */
[C---:B------:R-:W-:Y:S11]  /*6ae0*/  HMMA.16816.F32 R60, R4.reuse, R26, R60 ;  /* 0x0000001a043c723c */ /* 0x040ff6000000183c */
[----:B------:R-:W-:Y:S11]  /*6af0*/  @!UPT UIADD3 URZ, URZ, URZ, URZ ;  /* 0x0000003f3f3ff290 */ /* 0x000ff6000fffe03f */
[----:B------:R-:W-:Y:S02]  /*6b00*/  @!UPT UIADD3 URZ, URZ, URZ, URZ ;  /* 0x0000003f3f3ff290 */ /* 0x000fe4000fffe03f */
[----:B------:R-:W-:Y:S01]  /*6b10*/  IMAD.MOV.U32 R13, RZ, RZ, R60 ;  /* 0x000000ffff0d7224 */ /* 0x000fe200078e003c */
[----:B------:R-:W-:Y:S01]  /*6b20*/  MOV R2, R62 ;  /* 0x0000003e00027202 */ /* 0x000fe20000000f00 */
[----:B-1----:R-:W-:Y:S01]  /*6b30*/  HMMA.16816.F32 R56, R4, R20, R248 ;  /* 0x000000140438723c */ /* 0x002fe200000018f8 */
[----:B------:R-:W-:Y:S02]  /*6b40*/  IMAD.MOV.U32 R12, RZ, RZ, R61 ;  /* 0x000000ffff0c7224 */ /* 0x000fe400078e003d */
[----:B------:R-:W-:-:S05]  /*6b50*/  IMAD.MOV.U32 R0, RZ, RZ, R63 ;  /* 0x000000ffff007224 */ /* 0x000fca00078e003f */
[----:B------:R-:W-:Y:S01]  /*6b60*/  HMMA.16816.F32 R248, R4, R22, R52 ;  /* 0x0000001604f8723c */ /* 0x000fe20000001834 */
[----:B------:R-:W-:Y:S06]  /*6b70*/  LDSM.16.M88.4 R4, [R233+0x6000] ;  /* 0x00600000e904783b */ /* 0x000fec0000000200 */
[----:B------:R-:W-:Y:S01]  /*6b80*/  IMAD.MOV.U32 R52, RZ, RZ, R67 ;  /* 0x000000ffff347224 */ /* 0x000fe200078e0043 */
[----:B------:R-:W-:Y:S01]  /*6b90*/  HMMA.16816.F32 R60, R8, R20, R36 ;  /* 0x00000014083c723c */ /* 0x000fe20000001824 */
[----:B------:R-:W-:Y:S01]  /*6ba0*/  MOV R53, R28 ;  /* 0x0000001c00357202 */ /* 0x000fe20000000f00 */
[----:B------:R-:W-:-:S02]  /*6bb0*/  IMAD.MOV.U32 R54, RZ, RZ, R29 ;  /* 0x000000ffff367224 */ /* 0x000fc400078e001d */
[----:B------:R-:W-:Y:S01]  /*6bc0*/  LDSM.16.M88.4 R28, [R228+0x2800] ;  /* 0x00280000e41c783b */ /* 0x000fe20000000200 */
[----:B------:R-:W-:-:S03]  /*6bd0*/  IMAD.MOV.U32 R55, RZ, RZ, R242 ;  /* 0x000000ffff377224 */ /* 0x000fc600078e00f2 */
[C---:B------:R-:W-:Y:S01]  /*6be0*/  HMMA.16816.F32 R64, R8.reuse, R26, R40 ;  /* 0x0000001a0840723c */ /* 0x040fe20000001828 */
[----:B------:R-:W-:Y:S02]  /*6bf0*/  IMAD.MOV.U32 R25, RZ, RZ, R56 ;  /* 0x000000ffff197224 */ /* 0x000fe400078e0038 */
[----:B------:R-:W-:Y:S02]  /*6c00*/  IMAD.MOV.U32 R24, RZ, RZ, R57 ;  /* 0x000000ffff187224 */ /* 0x000fe400078e0039 */
[----:B------:R-:W-:Y:S02]  /*6c10*/  IMAD.MOV.U32 R19, RZ, RZ, R58 ;  /* 0x000000ffff137224 */ /* 0x000fe400078e003a */
[----:B------:R-:W-:Y:S01]  /*6c20*/  IMAD.MOV.U32 R14, RZ, RZ, R59 ;  /* 0x000000ffff0e7224 */ /* 0x000fe200078e003b */
[----:B------:R-:W-:Y:S01]  /*6c30*/  HMMA.16816.F32 R32, R8, R22, R32 ;  /* 0x000000160820723c */ /* 0x000fe20000001820 */
[----:B------:R-:W1:Y:S04]  /*6c40*/  LDSM.16.M88.4 R20, [R228+0x2000] ;  /* 0x00200000e414783b */ /* 0x000e680000000200 */
[----:B------:R-:W2:Y:S03]  /*6c50*/  LDSM.16.M88.4 R8, [R233+0x4000] ;  /* 0x00400000e908783b */ /* 0x000ea60000000200 */
[-C--:B-1----:R-:W-:Y:S08]  /*6c60*/  HMMA.16816.F32 R56, R4, R20.reuse, R48 ;  /* 0x000000140438723c */ /* 0x082ff00000001830 */
[----:B--2---:R-:W-:Y:S07]  /*6c70*/  HMMA.16816.F32 R36, R8, R20, R44 ;  /* 0x000000140824723c */ /* 0x004fee000000182c */
[----:B------:R-:W-:Y:S01]  /*6c80*/  IMAD.MOV.U32 R20, RZ, RZ, R166 ;  /* 0x000000ffff147224 */ /* 0x000fe200078e00a6 */
[----:B------:R-:W-:Y:S01]  /*6c90*/  HMMA.16816.F32 R52, R4, R22, R52 ;  /* 0x000000160434723c */ /* 0x000fe20000001834 */
[----:B------:R-:W-:-:S07]  /*6ca0*/  IMAD.MOV.U32 R21, RZ, RZ, R165 ;  /* 0x000000ffff157224 */ /* 0x000fce00078e00a5 */
[C---:B------:R-:W-:Y:S07]  /*6cb0*/  HMMA.16816.F32 R44, R8.reuse, R22, R208 ;  /* 0x00000016082c723c */ /* 0x040fee00000018d0 */
[----:B------:R-:W-:Y:S01]  /*6cc0*/  IMAD.MOV.U32 R22, RZ, RZ, R161 ;  /* 0x000000ffff167224 */ /* 0x000fe200078e00a1 */
[----:B------:R-:W-:Y:S01]  /*6cd0*/  MOV R208, R25 ;  /* 0x0000001900d07202 */ /* 0x000fe20000000f00 */
[----:B------:R-:W-:Y:S01]  /*6ce0*/  IMAD.MOV.U32 R23, RZ, RZ, R160 ;  /* 0x000000ffff177224 */ /* 0x000fe200078e00a0 */
[----:B------:R-:W-:Y:S01]  /*6cf0*/  HMMA.16816.F32 R40, R8, R28, R244 ;  /* 0x0000001c0828723c */ /* 0x000fe200000018f4 */
[----:B------:R-:W-:-:S02]  /*6d00*/  IMAD.MOV.U32 R209, RZ, RZ, R24 ;  /* 0x000000ffffd17224 */ /* 0x000fc400078e0018 */
[----:B------:R-:W1:Y:S01]  /*6d10*/  LDSM.16.M88.4 R24, [R228+0x3000] ;  /* 0x00300000e418783b */ /* 0x000e620000000200 */
[----:B------:R-:W-:Y:S02]  /*6d20*/  IMAD.MOV.U32 R210, RZ, RZ, R19 ;  /* 0x000000ffffd27224 */ /* 0x000fe400078e0013 */
[----:B------:R-:W-:Y:S02]  /*6d30*/  IMAD.MOV.U32 R211, RZ, RZ, R14 ;  /* 0x000000ffffd37224 */ /* 0x000fe400078e000e */
[C---:B------:R-:W-:Y:S01]  /*6d40*/  HMMA.16816.F32 R244, R4.reuse, R30, R20 ;  /* 0x0000001e04f4723c */ /* 0x040fe20000001814 */
[----:B------:R-:W2:Y:S07]  /*6d50*/  LDSM.16.M88.4 R20, [R228+0x3800] ;  /* 0x00380000e414783b */ /* 0x000eae0000000200 */
[----:B------:R-:W-:Y:S08]  /*6d60*/  HMMA.16816.F32 R48, R4, R28, R216 ;  /* 0x0000001c0430723c */ /* 0x000ff000000018d8 */
[----:B------:R-:W-:Y:S07]  /*6d70*/  HMMA.16816.F32 R216, R8, R30, R220 ;  /* 0x0000001e08d8723c */ /* 0x000fee00000018dc */
[----:B------:R-:W-:Y:S01]  /*6d80*/  IMAD.MOV.U32 R220, RZ, RZ, R13 ;  /* 0x000000ffffdc7224 */ /* 0x000fe200078e000d */
[----:B------:R-:W-:Y:S01]  /*6d90*/  MOV R223, R0 ;  /* 0x0000000000df7202 */ /* 0x000fe20000000f00 */
[----:B------:R-:W-:-:S02]  /*6da0*/  IMAD.MOV.U32 R221, RZ, RZ, R12 ;  /* 0x000000ffffdd7224 */ /* 0x000fc400078e000c */
[----:B------:R-:W-:Y:S01]  /*6db0*/  IMAD.MOV.U32 R222, RZ, RZ, R2 ;  /* 0x000000ffffde7224 */ /* 0x000fe200078e0002 */
[C---:B-1----:R-:W-:Y:S08]  /*6dc0*/  HMMA.16816.F32 R28, R4.reuse, R24, R204 ;  /* 0x00000018041c723c */ /* 0x042ff000000018cc */
[C---:B------:R-:W-:Y:S08]  /*6dd0*/  HMMA.16816.F32 R220, R4.reuse, R26, R220 ;  /* 0x0000001a04dc723c */ /* 0x040ff000000018dc */
[C---:B--2---:R-:W-:Y:S08]  /*6de0*/  HMMA.16816.F32 R204, R4.reuse, R20, R208 ;  /* 0x0000001404cc723c */ /* 0x044ff000000018d0 */
[----:B------:R-:W-:Y:S08]  /*6df0*/  HMMA.16816.F32 R4, R4, R22, R248 ;  /* 0x000000160404723c */ /* 0x000ff000000018f8 */
[C---:B------:R-:W-:Y:S08]  /*6e00*/  HMMA.16816.F32 R212, R8.reuse, R24, R212 ;  /* 0x0000001808d4723c */ /* 0x040ff000000018d4 */
[----:B------:R-:W-:Y:S01]  /*6e10*/  HMMA.16816.F32 R248, R8, R20, R60 ;  /* 0x0000001408f8723c */ /* 0x000fe2000000183c */
        /* <DEDUP_REMOVED lines=8> */
[----:B------:R-:W-:-:S05]  /*6ea0*/  IMAD.MOV.U32 R12, RZ, RZ, R4 ;  /* 0x000000ffff0c7224 */ /* 0x000fca00078e0004 */
[----:B------:R-:W-:Y:S01]  /*6eb0*/  HMMA.16816.F32 R4, R8, R22, R32 ;  /* 0x000000160804723c */ /* 0x000fe20000001820 */
[----:B------:R-:W-:Y:S04]  /*6ec0*/  LDSM.16.M88.4 R20, [R227+0x2000] ;  /* 0x00200000e314783b */ /* 0x000fe80000000200 */
[----:B------:R-:W1:Y:S11]  /*6ed0*/  LDSM.16.M88.4 R8, [R232+0x4000] ;  /* 0x00400000e808783b */ /* 0x000e760000000200 */
[----:B------:R-:W-:Y:S08]  /*6ee0*/  @!UPT UIADD3 URZ, URZ, URZ, URZ ;  /* 0x0000003f3f3ff290 */ /* 0x000ff0000fffe03f */
[----:B------:R-:W-:Y:S02]  /*6ef0*/  IMAD.MOV.U32 R24, RZ, RZ, R4 ;  /* 0x000000ffff187224 */ /* 0x000fe400078e0004 */
[----:B------:R-:W-:Y:S02]  /*6f00*/  IMAD.MOV.U32 R242, RZ, RZ, R5 ;  /* 0x000000fffff27224 */ /* 0x000fe400078e0005 */
[----:B------:R-:W-:Y:S02]  /*6f10*/  IMAD.MOV.U32 R2, RZ, RZ, R6 ;  /* 0x000000ffff027224 */ /* 0x000fe400078e0006 */
[----:B------:R-:W-:Y:S02]  /*6f20*/  IMAD.MOV.U32 R0, RZ, RZ, R7 ;  /* 0x000000ffff007224 */ /* 0x000fe400078e0007 */
[----:B------:R-:W2:Y:S01]  /*6f30*/  LDSM.16.M88.4 R4, [R232+0x6000] ;  /* 0x00600000e804783b */ /* 0x000ea20000000200 */
[-C--:B-1----:R-:W-:Y:S08]  /*6f40*/  HMMA.16816.F32 R60, R8, R20.reuse, R36 ;  /* 0x00000014083c723c */ /* 0x082ff00000001824 */
[C---:B--2---:R-:W-:Y:S07]  /*6f50*/  HMMA.16816.F32 R64, R4.reuse, R20, R56 ;  /* 0x000000140440723c */ /* 0x044fee0000001838 */
[----:B------:R-:W-:Y:S01]  /*6f60*/  IMAD.MOV.U32 R59, RZ, RZ, R24 ;  /* 0x000000ffff3b7224 */ /* 0x000fe200078e0018 */
[-C--:B------:R-:W-:Y:S01]  /*6f70*/  HMMA.16816.F32 R204, R4, R22.reuse, R52 ;  /* 0x0000001604cc723c */ /* 0x080fe20000001834 */
[----:B------:R-:W1:Y:S07]  /*6f80*/  LDSM.16.M88.4 R24, [R227+0x2800] ;  /* 0x00280000e318783b */ /* 0x000e6e0000000200 */
[----:B------:R-:W-:Y:S01]  /*6f90*/  HMMA.16816.F32 R52, R8, R22, R44 ;  /* 0x000000160834723c */ /* 0x000fe2000000182c */
[----:B------:R-:W2:Y:S07]  /*6fa0*/  LDSM.16.M88.4 R20, [R227+0x3000] ;  /* 0x00300000e314783b */ /* 0x000eae0000000200 */
[C---:B-1----:R-:W-:Y:S08]  /*6fb0*/  HMMA.16816.F32 R32, R4.reuse, R24, R48 ;  /* 0x000000180420723c */ /* 0x042ff00000001830 */
[----:B------:R-:W-:Y:S07]  /*6fc0*/  HMMA.16816.F32 R48, R4, R26, R244 ;  /* 0x0000001a0430723c */ /* 0x000fee00000018f4 */
[----:B------:R-:W-:Y:S01]  /*6fd0*/  IMAD.MOV.U32 R246, RZ, RZ, R2 ;  /* 0x000000fffff67224 */ /* 0x000fe200078e0002 */
[----:B------:R-:W-:Y:S01]  /*6fe0*/  HMMA.16816.F32 R40, R8, R24, R40 ;  /* 0x000000180828723c */ /* 0x000fe20000001828 */
[----:B------:R-:W1:Y:S01]  /*6ff0*/  S2R R2, SR_TID.X ;  /* 0x0000000000027919 */ /* 0x000e620000002100 */
[----:B------:R-:W-:Y:S01]  /*7000*/  IMAD.MOV.U32 R247, RZ, RZ, R0 ;  /* 0x000000fffff77224 */ /* 0x000fe200078e0000 */
[----:B------:R-:W-:Y:S01]  /*7010*/  IADD3 R0, R252, -0x2, RZ ;  /* 0xfffffffefc007810 */ /* 0x000fe20007ffe0ff */
[----:B------:R-:W-:Y:S01]  /*7020*/  IMAD.MOV.U32 R245, RZ, RZ, R242 ;  /* 0x000000fffff57224 */ /* 0x000fe200078e00f2 */
[----:B------:R-:W-:-:S03]  /*7030*/  MOV R244, R59 ;  /* 0x0000003b00f47202 */ /* 0x000fc60000000f00 */
[C---:B------:R-:W-:Y:S08]  /*7040*/  HMMA.16816.F32 R24, R8.reuse, R26, R216 ;  /* 0x0000001a0818723c */ /* 0x040ff000000018d8 */
[-C--:B--2---:R-:W-:Y:S08]  /*7050*/  HMMA.16816.F32 R36, R8, R20.reuse, R212 ;  /* 0x000000140824723c */ /* 0x084ff000000018d4 */
[----:B------:R-:W-:Y:S01]  /*7060*/  HMMA.16816.F32 R28, R4, R20, R28 ;  /* 0x00000014041c723c */ /* 0x000fe2000000181c */
[----:B-1----:R-:W-:-:S05]  /*7070*/  IMAD.SHL.U32 R2, R2, 0x2, RZ ;  /* 0x0000000202027824 */ /* 0x002fca00078e00ff */
[----:B------:R-:W-:Y:S02]  /*7080*/  LOP3.LUT R2, R2, 0x6, RZ, 0xc0, !PT ;  /* 0x0000000602027812 */ /* 0x000fe400078ec0ff */
[----:B------:R-:W-:Y:S03]  /*7090*/  HMMA.16816.F32 R56, R4, R22, R220 ;  /* 0x000000160438723c */ /* 0x000fe600000018dc */
[----:B------:R-:W-:-:S05]  /*70a0*/  IMAD R0, R0, 0x40, R2 ;  /* 0x0000004000007824 */ /* 0x000fca00078e0202 */
[C---:B------:R-:W-:Y:S01]  /*70b0*/  ISETP.GE.AND P2, PT, R0.reuse, R17, PT ;  /* 0x000000110000720c */ /* 0x040fe20003f46270 */
[----:B------:R-:W-:Y:S01]  /*70c0*/  HMMA.16816.F32 R20, R8, R22, R208 ;  /* 0x000000160814723c */ /* 0x000fe200000018d0 */
[C---:B------:R-:W-:Y:S02]  /*70d0*/  IADD3 R2, R0.reuse, 0x1, RZ ;  /* 0x0000000100027810 */ /* 0x040fe40007ffe0ff */
[----:B------:R-:W-:Y:S02]  /*70e0*/  ISETP.GE.AND P3, PT, R0, R15, PT ;  /* 0x0000000f0000720c */ /* 0x000fe40003f66270 */
[----:B------:R-:W-:Y:S02]  /*70f0*/  FSEL R44, R60, -INF , !P2 ;  /* 0xff8000003c2c7808 */ /* 0x000fe40005000000 */
[C---:B------:R-:W-:Y:S02]  /*7100*/  ISETP.GE.AND P6, PT, R2.reuse, R17, PT ;  /* 0x000000110200720c */ /* 0x040fe40003fc6270 */
[----:B------:R-:W-:-:S02]  /*7110*/  ISETP.GE.AND P5, PT, R2, R18, PT ;  /* 0x000000120200720c */ /* 0x000fc40003fa6270 */
[C---:B------:R-:W-:Y:S02]  /*7120*/  ISETP.GE.AND P1, PT, R2.reuse, R15, PT ;  /* 0x0000000f0200720c */ /* 0x040fe40003f26270 */
[----:B------:R-:W-:Y:S02]  /*7130*/  ISETP.GE.AND P0, PT, R2, R16, PT ;  /* 0x000000100200720c */ /* 0x000fe40003f06270 */
[C---:B------:R-:W-:Y:S02]  /*7140*/  ISETP.GE.AND P4, PT, R0.reuse, R18, PT ;  /* 0x000000120000720c */ /* 0x040fe40003f86270 */
[C---:B------:R-:W-:Y:S02]  /*7150*/  ISETP.GE.AND P2, PT, R0.reuse, R16, PT ;  /* 0x000000100000720c */ /* 0x040fe40003f46270 */
[----:B------:R-:W-:Y:S02]  /*7160*/  IADD3 R2, R0, 0x8, RZ ;  /* 0x0000000800027810 */ /* 0x000fe40007ffe0ff */
[----:B------:R-:W-:-:S02]  /*7170*/  FSEL R60, R64, -INF , !P3 ;  /* 0xff800000403c7808 */ /* 0x000fc40005800000 */
[----:B------:R-:W-:Y:S02]  /*7180*/  FSEL R46, R62, -INF , !P4 ;  /* 0xff8000003e2e7808 */ /* 0x000fe40006000000 */
[----:B------:R-:W-:Y:S02]  /*7190*/  FSEL R64, R66, -INF , !P2 ;  /* 0xff80000042407808 */ /* 0x000fe40005000000 */
[----:B------:R-:W-:Y:S02]  /*71a0*/  FSEL R65, R65, -INF , !P1 ;  /* 0xff80000041417808 */ /* 0x000fe40004800000 */
[C---:B------:R-:W-:Y:S02]  /*71b0*/  ISETP.GE.AND P4, PT, R2.reuse, R17, PT ;  /* 0x000000110200720c */ /* 0x040fe40003f86270 */
[C---:B------:R-:W-:Y:S02]  /*71c0*/  ISETP.GE.AND P3, PT, R2.reuse, R18, PT ;  /* 0x000000120200720c */ /* 0x040fe40003f66270 */
[----:B------:R-:W-:-:S02]  /*71d0*/  ISETP.GE.AND P2, PT, R2, R15, PT ;  /* 0x0000000f0200720c */ /* 0x000fc40003f46270 */
[----:B------:R-:W-:Y:S02]  /*71e0*/  ISETP.GE.AND P1, PT, R2, R16, PT ;  /* 0x000000100200720c */ /* 0x000fe40003f26270 */
[----:B------:R-:W-:Y:S02]  /*71f0*/  IADD3 R2, R0, 0x9, RZ ;  /* 0x0000000900027810 */ /* 0x000fe40007ffe0ff */
[----:B------:R-:W-:Y:S02]  /*7200*/  FSEL R45, R61, -INF , !P6 ;  /* 0xff8000003d2d7808 */ /* 0x000fe40007000000 */
[----:B------:R-:W-:Y:S02]  /*7210*/  FSEL R67, R67, -INF , !P0 ;  /* 0xff80000043437808 */ /* 0x000fe40004000000 */
[----:B------:R-:W-:Y:S02]  /*7220*/  FSEL R61, R63, -INF , !P5 ;  /* 0xff8000003f3d7808 */ /* 0x000fe40006800000 */
[----:B------:R-:W-:-:S02]  /*7230*/  FSEL R52, R52, -INF , !P4 ;  /* 0xff80000034347808 */ /* 0x000fc40006000000 */
[C---:B------:R-:W-:Y:S02]  /*7240*/  ISETP.GE.AND P6, PT, R2.reuse, R17, PT ;  /* 0x000000110200720c */ /* 0x040fe40003fc6270 */
[C---:B------:R-:W-:Y:S02]  /*7250*/  ISETP.GE.AND P5, PT, R2.reuse, R18, PT ;  /* 0x000000120200720c */ /* 0x040fe40003fa6270 */
[C---:B------:R-:W-:Y:S02]  /*7260*/  ISETP.GE.AND P0, PT, R2.reuse, R15, PT ;  /* 0x0000000f0200720c */ /* 0x040fe40003f06270 */
[----:B------:R-:W-:Y:S02]  /*7270*/  ISETP.GE.AND P4, PT, R2, R16, PT ;  /* 0x000000100200720c */ /* 0x000fe40003f86270 */
        /* <DEDUP_REMOVED lines=19> */
[----:B------:R-:W-:Y:S01]  /*73b0*/  FSEL R219, R42, -INF , !P2 ;  /* 0xff8000002adb7808 */ /* 0x000fe20005000000 */
[----:B------:R-:W-:Y:S01]  /*73c0*/  IMAD.MOV.U32 R42, RZ, RZ, R252 ;  /* 0x000000ffff2a7224 */ /* 0x000fe200078e00fc */
[----:B------:R-:W-:-:S02]  /*73d0*/  FSEL R220, R32, -INF , !P1 ;  /* 0xff80000020dc7808 */ /* 0x000fc40004800000 */
[----:B------:R-:W-:Y:S01]  /*73e0*/  FSEL R242, R34, -INF , !P0 ;  /* 0xff80000022f27808 */ /* 0x000fe20004000000 */
[----:B------:R-:W-:Y:S01]  /*73f0*/  IMAD.MOV.U32 R34, RZ, RZ, R13 ;  /* 0x000000ffff227224 */ /* 0x000fe200078e000d */
[----:B------:R-:W-:Y:S02]  /*7400*/  FSEL R211, R41, -INF , !P6 ;  /* 0xff80000029d37808 */ /* 0x000fe40007000000 */
[C---:B------:R-:W-:Y:S02]  /*7410*/  ISETP.GE.AND P2, PT, R2.reuse, R17, PT ;  /* 0x000000110200720c */ /* 0x040fe40003f46270 */
[C---:B------:R-:W-:Y:S02]  /*7420*/  ISETP.GE.AND P1, PT, R2.reuse, R18, PT ;  /* 0x000000120200720c */ /* 0x040fe40003f26270 */
[C---:B------:R-:W-:Y:S02]  /*7430*/  ISETP.GE.AND P0, PT, R2.reuse, R15, PT ;  /* 0x0000000f0200720c */ /* 0x040fe40003f06270 */
[----:B------:R-:W-:-:S02]  /*7440*/  ISETP.GE.AND P6, PT, R2, R16, PT ;  /* 0x000000100200720c */ /* 0x000fc40003fc6270 */
[----:B------:R-:W-:Y:S02]  /*7450*/  IADD3 R2, R0, 0x19, RZ ;  /* 0x0000001900027810 */ /* 0x000fe40007ffe0ff */
[----:B------:R-:W-:Y:S01]  /*7460*/  FSEL R214, R43, -INF , !P5 ;  /* 0xff8000002bd67808 */ /* 0x000fe20006800000 */
[----:B------:R-:W-:Y:S01]  /*7470*/  IMAD.MOV.U32 R43, RZ, RZ, R14 ;  /* 0x000000ffff2b7224 */ /* 0x000fe200078e000e */
[----:B------:R-:W-:Y:S01]  /*7480*/  FSEL R217, R33, -INF , !P4 ;  /* 0xff80000021d97808 */ /* 0x000fe20006000000 */
[----:B------:R-:W-:Y:S01]  /*7490*/  IMAD.MOV.U32 R33, RZ, RZ, R19 ;  /* 0x000000ffff217224 */ /* 0x000fe200078e0013 */
[----:B------:R-:W-:Y:S02]  /*74a0*/  FSEL R223, R35, -INF , !P3 ;  /* 0xff80000023df7808 */ /* 0x000fe40005800000 */
[----:B------:R-:W-:Y:S01]  /*74b0*/  FSEL R205, R24, -INF , !P2 ;  /* 0xff80000018cd7808 */ /* 0x000fe20005000000 */
[----:B------:R-:W-:Y:S01]  /*74c0*/  IMAD.MOV.U32 R24, RZ, RZ, R166 ;  /* 0x000000ffff187224 */ /* 0x000fe200078e00a6 */
[----:B------:R-:W-:-:S02]  /*74d0*/  ISETP.GE.AND P4, PT, R2, R17, PT ;  /* 0x000000110200720c */ /* 0x000fc40003f86270 */
[C---:B------:R-:W-:Y:S02]  /*74e0*/  ISETP.GE.AND P3, PT, R2.reuse, R18, PT ;  /* 0x000000120200720c */ /* 0x040fe40003f66270 */
[C---:B------:R-:W-:Y:S02]  /*74f0*/  ISETP.GE.AND P5, PT, R2.reuse, R15, PT ;  /* 0x0000000f0200720c */ /* 0x040fe40003fa6270 */
[----:B------:R-:W-:Y:S02]  /*7500*/  ISETP.GE.AND P2, PT, R2, R16, PT ;  /* 0x000000100200720c */ /* 0x000fe40003f46270 */
[----:B------:R-:W-:Y:S02]  /*7510*/  IADD3 R2, R0, 0x20, RZ ;  /* 0x0000002000027810 */ /* 0x000fe40007ffe0ff */
[----:B------:R-:W-:Y:S01]  /*7520*/  FSEL R208, R26, -INF , !P1 ;  /* 0xff8000001ad07808 */ /* 0x000fe20004800000 */
[----:B------:R-:W-:Y:S01]  /*7530*/  IMAD.MOV.U32 R26, RZ, RZ, R161 ;  /* 0x000000ffff1a7224 */ /* 0x000fe200078e00a1 */
[----:B------:R-:W-:-:S02]  /*7540*/  FSEL R212, R48, -INF , !P0 ;  /* 0xff80000030d47808 */ /* 0x000fc40004000000 */
[----:B------:R-:W-:Y:S02]  /*7550*/  FSEL R222, R50, -INF , !P6 ;  /* 0xff80000032de7808 */ /* 0x000fe40007000000 */
        /* <DEDUP_REMOVED lines=8> */
[----:B------:R-:W-:Y:S02]  /*75e0*/  FSEL R32, R25, -INF , !P4 ;  /* 0xff80000019207808 */ /* 0x000fe40006000000 */
[----:B------:R-:W-:Y:S01]  /*75f0*/  FSEL R41, R27, -INF , !P3 ;  /* 0xff8000001b297808 */ /* 0x000fe20005800000 */
[----:B------:R-:W-:Y:S01]  /*7600*/  IMAD.MOV.U32 R27, RZ, RZ, R160 ;  /* 0x000000ffff1b7224 */ /* 0x000fe200078e00a0 */
[----:B------:R-:W-:Y:S02]  /*7610*/  FSEL R215, R36, -INF , !P1 ;  /* 0xff80000024d77808 */ /* 0x000fe40004800000 */
[----:B------:R-:W-:-:S02]  /*7620*/  ISETP.GE.AND P4, PT, R2, R17, PT ;  /* 0x000000110200720c */ /* 0x000fc40003f86270 */
[C---:B------:R-:W-:Y:S02]  /*7630*/  ISETP.GE.AND P3, PT, R2.reuse, R18, PT ;  /* 0x000000120200720c */ /* 0x040fe40003f66270 */
[C---:B------:R-:W-:Y:S02]  /*7640*/  ISETP.GE.AND P2, PT, R2.reuse, R15, PT ;  /* 0x0000000f0200720c */ /* 0x040fe40003f46270 */
[----:B------:R-:W-:Y:S02]  /*7650*/  ISETP.GE.AND P1, PT, R2, R16, PT ;  /* 0x000000100200720c */ /* 0x000fe40003f26270 */
[----:B------:R-:W-:Y:S02]  /*7660*/  IADD3 R2, R0, 0x28, RZ ;  /* 0x0000002800027810 */ /* 0x000fe40007ffe0ff */
[----:B------:R-:W-:Y:S02]  /*7670*/  MOV R25, R165 ;  /* 0x000000a500197202 */ /* 0x000fe40000000f00 */
        /* <DEDUP_REMOVED lines=11> */
[C---:B------:R-:W-:Y:S02]  /*7730*/  ISETP.GE.AND P2, PT, R2.reuse, R17, PT ;  /* 0x000000110200720c */ /* 0x040fe40003f46270 */
[----:B------:R-:W-:-:S02]  /*7740*/  ISETP.GE.AND P1, PT, R2, R18, PT ;  /* 0x000000120200720c */ /* 0x000fc40003f26270 */
[----:B------:R-:W-:Y:S02]  /*7750*/  FSEL R213, R39, -INF , !P3 ;  /* 0xff80000027d57808 */ /* 0x000fe40005800000 */
[----:B------:R-:W-:Y:S02]  /*7760*/  FSEL R204, R20, -INF , !P0 ;  /* 0xff80000014cc7808 */ /* 0x000fe40004000000 */
[----:B------:R-:W-:Y:S02]  /*7770*/  FSEL R206, R22, -INF , !P6 ;  /* 0xff80000016ce7808 */ /* 0x000fe40007000000 */
[----:B------:R-:W-:Y:S02]  /*7780*/  FSEL R38, R21, -INF , !P2 ;  /* 0xff80000015267808 */ /* 0x000fe40005000000 */
[----:B------:R-:W-:Y:S02]  /*7790*/  FSEL R39, R23, -INF , !P1 ;  /* 0xff80000017277808 */ /* 0x000fe40004800000 */
[----:B------:R-:W1:Y:S01]  /*77a0*/  LDSM.16.M88.4 R20, [R227+0x3800] ;  /* 0x00380000e314783b */ /* 0x000e620000000200 */
[----:B------:R-:W-:Y:S01]  /*77b0*/  IADD3 R13, R0, 0x30, RZ ;  /* 0x00000030000d7810 */ /* 0x000fe20007ffe0ff */
[----:B------:R-:W-:-:S04]  /*77c0*/  DEPBAR.LE SB0, 0x0 ;  /* 0x000080000000791a */ /* 0x000fc80000000000 */
[----:B------:R-:W-:Y:S02]  /*77d0*/  MOV R35, R12 ;  /* 0x0000000c00237202 */ /* 0x000fe40000000f00 */
[-C--:B------:R-:W-:Y:S02]  /*77e0*/  ISETP.GE.AND P6, PT, R13, R17.reuse, PT ;  /* 0x000000110d00720c */ /* 0x080fe40003fc6270 */
[----:B------:R-:W-:Y:S02]  /*77f0*/  IADD3 R12, R0, 0x31, RZ ;  /* 0x00000031000c7810 */ /* 0x000fe40007ffe0ff */
[----:B------:R-:W-:Y:S02]  /*7800*/  P2R R14, PR, RZ, 0x40 ;  /* 0x00000040ff0e7803 */ /* 0x000fe40000000000 */
[----:B------:R-:W-:Y:S02]  /*7810*/  ISETP.GE.AND P6, PT, R12, R17, PT ;  /* 0x000000110c00720c */ /* 0x000fe40003fc6270 */
[----:B------:R-:W-:-:S02]  /*7820*/  ISETP.GE.AND P3, PT, R2, R15, PT ;  /* 0x0000000f0200720c */ /* 0x000fc40003f66270 */
[----:B------:R-:W-:Y:S02]  /*7830*/  ISETP.GE.AND P0, PT, R2, R16, PT ;  /* 0x000000100200720c */ /* 0x000fe40003f06270 */
[----:B------:R-:W-:Y:S02]  /*7840*/  P2R R19, PR, RZ, 0x40 ;  /* 0x00000040ff137803 */ /* 0x000fe40000000000 */
[----:B------:R-:W-:Y:S02]  /*7850*/  ISETP.NE.AND P6, PT, R14, RZ, PT ;  /* 0x000000ff0e00720c */ /* 0x000fe40003fc5270 */
        /* <DEDUP_REMOVED lines=8> */
[----:B------:R-:W-:Y:S01]  /*78e0*/  BAR.SYNC.DEFER_BLOCKING 0x0 ;  /* 0x0000000000007b1d */ /* 0x000fe20000010000 */
[----:B------:R-:W-:-:S02]  /*78f0*/  ISETP.GE.AND P2, PT, R12, R18, PT ;  /* 0x000000120c00720c */ /* 0x000fc40003f46270 */
[C---:B------:R-:W-:Y:S02]  /*7900*/  IADD3 R2, R0.reuse, 0x38, RZ ;  /* 0x0000003800027810 */ /* 0x040fe40007ffe0ff */
[-C--:B------:R-:W-:Y:S01]  /*7910*/  ISETP.GE.AND P3, PT, R13, R18.reuse, PT ;  /* 0x000000120d00720c */ /* 0x080fe20003f66270 */
[----:B------:R2:W-:Y:S01]  /*7920*/  STL [R1+0x8], R14 ;  /* 0x0000080e01007387 */ /* 0x0005e20000100800 */
[----:B------:R-:W-:Y:S01]  /*7930*/  IADD3 R0, R0, 0x39, RZ ;  /* 0x0000003900007810 */ /* 0x000fe20007ffe0ff */
[----:B-1----:R-:W-:Y:S01]  /*7940*/  HMMA.16816.F32 R28, R8, R20, R248 ;  /* 0x00000014081c723c */ /* 0x002fe200000018f8 */
[-C--:B------:R-:W-:Y:S02]  /*7950*/  ISETP.GE.AND P5, PT, R2, R17.reuse, PT ;  /* 0x000000110200720c */ /* 0x080fe40003fa6270 */
[----:B------:R-:W-:Y:S02]  /*7960*/  ISETP.GE.AND P4, PT, R0, R17, PT ;  /* 0x000000110000720c */ /* 0x000fe40003f86270 */
[----:B------:R-:W-:-:S02]  /*7970*/  ISETP.GE.AND P1, PT, R2, R18, PT ;  /* 0x000000120200720c */ /* 0x000fc40003f26270 */
[----:B------:R-:W-:Y:S01]  /*7980*/  ISETP.GE.AND P0, PT, R0, R18, PT ;  /* 0x000000120000720c */ /* 0x000fe20003f06270 */
[C---:B------:R-:W-:Y:S08]  /*7990*/  HMMA.16816.F32 R24, R4.reuse, R20, R24 ;  /* 0x000000140418723c */ /* 0x040ff00000001818 */
[-C--:B------:R-:W-:Y:S08]  /*79a0*/  HMMA.16816.F32 R4, R4, R22.reuse, R56 ;  /* 0x000000160404723c */ /* 0x080ff00000001838 */
[----:B------:R-:W-:Y:S01]  /*79b0*/  FSEL R35, R31, -INF , !P2 ;  /* 0xff8000001f237808 */ /* 0x000fe20005000000 */
[----:B------:R-:W-:Y:S01]  /*79c0*/  HMMA.16816.F32 R8, R8, R22, R244 ;  /* 0x000000160808723c */ /* 0x000fe200000018f4 */
[----:B------:R-:W-:-:S02]  /*79d0*/  ISETP.GE.AND P2, PT, R2, R15, PT ;  /* 0x0000000f0200720c */ /* 0x000fc40003f46270 */
[----:B------:R-:W-:Y:S02]  /*79e0*/  FSEL R37, R28, -INF , !P6 ;  /* 0xff8000001c257808 */ /* 0x000fe40007000000 */
[----:B------:R-:W-:Y:S02]  /*79f0*/  ISETP.NE.AND P6, PT, R19, RZ, PT ;  /* 0x000000ff1300720c */ /* 0x000fe40003fc5270 */
[----:B------:R-:W-:Y:S02]  /*7a00*/  FSEL R36, R30, -INF , !P3 ;  /* 0xff8000001e247808 */ /* 0x000fe40005800000 */
[----:B------:R-:W-:Y:S02]  /*7a10*/  FSEL R22, R29, -INF , !P6 ;  /* 0xff8000001d167808 */ /* 0x000fe40007000000 */
[-C--:B------:R-:W-:Y:S02]  /*7a20*/  ISETP.GE.AND P6, PT, R13, R15.reuse, PT ;  /* 0x0000000f0d00720c */ /* 0x080fe40003fc6270 */
[----:B------:R-:W-:-:S02]  /*7a30*/  ISETP.GE.AND P3, PT, R12, R15, PT ;  /* 0x0000000f0c00720c */ /* 0x000fc40003f66270 */
[----:B------:R-:W-:Y:S02]  /*7a40*/  FSEL R250, R4, -INF , !P2 ;  /* 0xff80000004fa7808 */ /* 0x000fe40005000000 */
[----:B------:R-:W-:Y:S02]  /*7a50*/  ISETP.GE.AND P2, PT, R12, R16, PT ;  /* 0x000000100c00720c */ /* 0x000fe40003f46270 */
[----:B------:R-:W-:Y:S02]  /*7a60*/  FSEL R245, R24, -INF , !P6 ;  /* 0xff80000018f57808 */ /* 0x000fe40007000000 */
[----:B------:R-:W-:Y:S02]  /*7a70*/  FSEL R248, R27, -INF , !P2 ;  /* 0xff8000001bf87808 */ /* 0x000fe40005000000 */
[----:B------:R-:W-:Y:S02]  /*7a80*/  ISETP.NE.AND P2, PT, R51, 0x2, PT ;  /* 0x000000023300780c */ /* 0x000fe40003f45270 */
[----:B------:R-:W-:-:S02]  /*7a90*/  FSEL R244, R25, -INF , !P3 ;  /* 0xff80000019f47808 */ /* 0x000fc40005800000 */
[----:B------:R-:W-:Y:S02]  /*7aa0*/  ISETP.GE.AND P6, PT, R0, R15, PT ;  /* 0x0000000f0000720c */ /* 0x000fe40003fc6270 */
[-C--:B------:R-:W-:Y:S02]  /*7ab0*/  ISETP.GE.AND P3, PT, R13, R16.reuse, PT ;  /* 0x000000100d00720c */ /* 0x080fe40003f66270 */
[----:B------:R-:W-:Y:S02]  /*7ac0*/  FSEL R249, R5, -INF , !P6 ;  /* 0xff80000005f97808 */ /* 0x000fe40007000000 */
[----:B------:R-:W-:Y:S02]  /*7ad0*/  FSEL R251, R26, -INF , !P3 ;  /* 0xff8000001afb7808 */ /* 0x000fe40005800000 */
[-C--:B------:R-:W-:Y:S02]  /*7ae0*/  ISETP.GE.AND P6, PT, R2, R16.reuse, PT ;  /* 0x000000100200720c */ /* 0x080fe40003fc6270 */
[----:B------:R-:W-:-:S02]  /*7af0*/  ISETP.GE.AND P3, PT, R0, R16, PT ;  /* 0x000000100000720c */ /* 0x000fc40003f66270 */
[----:B------:R-:W-:Y:S02]  /*7b00*/  FSEL R247, R6, -INF , !P6 ;  /* 0xff80000006f77808 */ /* 0x000fe40007000000 */
[----:B------:R-:W-:Y:S02]  /*7b10*/  FSEL R246, R7, -INF , !P3 ;  /* 0xff80000007f67808 */ /* 0x000fe40005800000 */
[----:B------:R-:W-:Y:S02]  /*7b20*/  FSEL R19, R8, -INF , !P5 ;  /* 0xff80000008137808 */ /* 0x000fe40006800000 */
[----:B------:R-:W-:Y:S02]  /*7b30*/  FSEL R18, R9, -INF , !P4 ;  /* 0xff80000009127808 */ /* 0x000fe40006000000 */
[----:B------:R-:W-:Y:S02]  /*7b40*/  FSEL R34, R10, -INF , !P1 ;  /* 0xff8000000a227808 */ /* 0x000fe40004800000 */
[----:B------:R-:W-:Y:S01]  /*7b50*/  FSEL R33, R11, -INF , !P0 ;  /* 0xff8000000b217808 */ /* 0x000fe20004000000 */
[----:B------:R-:W-:Y:S05]  /*7b60*/  @!P2 BRA `(.L_x_3) ;  /* 0x000001e00000a947 */ /* 0x000fea0003800000 */
[----:B--2---:R-:W2:Y:S04]  /*7b70*/  LDL.64 R48, [R1+0x28] ;  /* 0x0000280001307983 */ /* 0x004ea80000100a00 */
[----:B------:R-:W3:Y:S01]  /*7b80*/  LDL.64 R42, [R1+0x20] ;  /* 0x00002000012a7983 */ /* 0x000ee20000100a00 */
[----:B------:R-:W-:-:S04]  /*7b90*/  IADD3 R4, R51, -0x3, RZ ;  /* 0xfffffffd33047810 */ /* 0x000fc80007ffe0ff */
[----:B------:R-:W-:-:S05]  /*7ba0*/  SHF.R.S32.HI R0, RZ, 0x1f, R4 ;  /* 0x0000001fff007819 */ /* 0x000fca0000011404 */
[----:B------:R-:W-:-:S04]  /*7bb0*/  IMAD R0, R0, c[0x0][0x198], RZ ;  /* 0x0000660000007a24 */ /* 0x000fc800078e02ff */
[C---:B------:R-:W-:Y:S02]  /*7bc0*/  IMAD R0, R4.reuse, c[0x0][0x19c], R0 ;  /* 0x0000670004007a24 */ /* 0x040fe400078e0200 */
[----:B------:R-:W-:-:S04]  /*7bd0*/  IMAD.WIDE.U32 R4, R4, c[0x0][0x198], RZ ;  /* 0x0000660004047a25 */ /* 0x000fc800078e00ff */
[----:B------:R-:W-:Y:S01]  /*7be0*/  IMAD.IADD R2, R5, 0x1, R0 ;  /* 0x0000000105027824 */ /* 0x000fe200078e0200 */
[----:B--2---:R-:W-:-:S04]  /*7bf0*/  LEA R0, P0, R4, R48, 0x6 ;  /* 0x0000003004007211 */ /* 0x004fc800078030ff */
[----:B---3--:R-:W-:Y:S02]  /*7c00*/  LEA.HI.X R2, R4, R43, R2, 0x6, P0 ;  /* 0x0000002b04027211 */ /* 0x008fe400000f3402 */
[----:B------:R-:W-:-:S04]  /*7c10*/  LEA R6, P0, R0, c[0x0][0x168], 0x1 ;  /* 0x00005a0000067a11 */ /* 0x000fc800078008ff */
[----:B------:R-:W-:Y:S02]  /*7c20*/  LEA.HI.X R7, R0, c[0x0][0x16c], R2, 0x1, P0 ;  /* 0x00005b0000077a11 */ /* 0x000fe400000f0c02 */
[----:B------:R-:W-:-:S03]  /*7c30*/  IADD3 R4, P0, R6, UR8, RZ ;  /* 0x0000000806047c10 */ /* 0x000fc6000ff1e0ff */
[----:B------:R-:W-:Y:S01]  /*7c40*/  @!PT LDS RZ, [RZ] ;  /* 0x00000000fffff984 */ /* 0x000fe20000000800 */
[----:B------:R-:W-:Y:S01]  /*7c50*/  @!PT LDS RZ, [RZ] ;  /* 0x00000000fffff984 */ /* 0x000fe20000000800 */
[----:B------:R-:W-:Y:S01]  /*7c60*/  @!PT LDS RZ, [RZ] ;  /* 0x00000000fffff984 */ /* 0x000fe20000000800 */
[----:B------:R1:W-:Y:S01]  /*7c70*/  LDGSTS.E.BYPASS.LTC128B.128 [R243+0x8000], [R6.64] ;  /* 0x0800000006f37fae */ /* 0x0003e2000b901d50 */
[----:B------:R-:W-:-:S03]  /*7c80*/  IADD3.X R5, R7, UR6, RZ, P0, !PT ;  /* 0x0000000607057c10 */ /* 0x000fc600087fe4ff */
[----:B------:R1:W-:Y:S04]  /*7c90*/  LDGSTS.E.BYPASS.LTC128B.128 [R243+0xa000], [R6.64+0x80] ;  /* 0x0a00008006f37fae */ /* 0x0003e8000b901d50 */
[----:B------:R2:W-:Y:S04]  /*7ca0*/  LDGSTS.E.BYPASS.LTC128B.128 [R243+0x8800], [R4.64] ;  /* 0x0880000004f37fae */ /* 0x0005e8000b901d50 */
[----:B------:R2:W-:Y:S02]  /*7cb0*/  LDGSTS.E.BYPASS.LTC128B.128 [R243+0xa800], [R4.64+0x80] ;  /* 0x0a80008004f37fae */ /* 0x0005e4000b901d50 */
[----:B--2---:R-:W-:-:S04]  /*7cc0*/  IADD3 R4, P0, R4, UR8, RZ ;  /* 0x0000000804047c10 */ /* 0x004fc8000ff1e0ff */
[----:B------:R-:W-:Y:S02]  /*7cd0*/  IADD3.X R5, R5, UR6, RZ, P0, !PT ;  /* 0x0000000605057c10 */ /* 0x000fe400087fe4ff */
[----:B-1----:R-:W-:-:S03]  /*7ce0*/  IADD3 R6, P0, R4, UR8, RZ ;  /* 0x0000000804067c10 */ /* 0x002fc6000ff1e0ff */
[----:B------:R1:W-:Y:S01]  /*7cf0*/  LDGSTS.E.BYPASS.LTC128B.128 [R243+0x9000], [R4.64] ;  /* 0x0900000004f37fae */ /* 0x0003e2000b901d50 */
[----:B------:R-:W-:-:S03]  /*7d00*/  IADD3.X R7, R5, UR6, RZ, P0, !PT ;  /* 0x0000000605077c10 */ /* 0x000fc600087fe4ff */
[----:B------:R1:W-:Y:S04]  /*7d10*/  LDGSTS.E.BYPASS.LTC128B.128 [R243+0xb000], [R4.64+0x80] ;  /* 0x0b00008004f37fae */ /* 0x0003e8000b901d50 */
[----:B------:R1:W-:Y:S04]  /*7d20*/  LDGSTS.E.BYPASS.LTC128B.128 [R243+0x9800], [R6.64] ;  /* 0x0980000006f37fae */ /* 0x0003e8000b901d50 */
[----:B------:R1:W-:Y:S04]  /*7d30*/  LDGSTS.E.BYPASS.LTC128B.128 [R243+0xb800], [R6.64+0x80] ;  /* 0x0b80008006f37fae */ /* 0x0003e8000b901d50 */
[----:B------:R-:W0:Y:S02]  /*7d40*/  LDGDEPBAR ;  /* 0x00000000000079af */ /* 0x000e240000000000 */
.L_x_3:
[----:B--2---:R-:W-:Y:S01]  /*7d50*/  STL [R1+0x64], R231 ;  /* 0x000064e701007387 */ /* 0x004fe20000100800 */
[----:B------:R-:W-:-:S02]  /*7d60*/  MOV R29, R165 ;  /* 0x000000a5001d7202 */ /* 0x000fc40000000f00 */
[----:B------:R-:W-:Y:S01]  /*7d70*/  MOV R30, R161 ;  /* 0x000000a1001e7202 */ /* 0x000fe20000000f00 */
[----:B------:R2:W-:Y:S01]  /*7d80*/  STL [R1+0x60], R230 ;  /* 0x000060e601007387 */ /* 0x0005e20000100800 */
[----:B------:R-:W-:Y:S02]  /*7d90*/  FMNMX.FTZ R0, R164, R44, !PT ;  /* 0x0000002ca4007209 */ /* 0x000fe40007810000 */
[----:B------:R-:W-:Y:S01]  /*7da0*/  MOV R24, R160 ;  /* 0x000000a000187202 */ /* 0x000fe20000000f00 */
[----:B------:R-:W-:Y:S01]  /*7db0*/  LDSM.16.MT88.4 R12, [R167+0xc000] ;  /* 0x00c00000a70c783b */ /* 0x000fe20000004200 */
[----:B------:R-:W-:-:S03]  /*7dc0*/  MOV R23, R166 ;  /* 0x000000a600177202 */ /* 0x000fc60000000f00 */
[----:B--2---:R-:W2:Y:S01]  /*7dd0*/  LDL.LU R230, [R1+0x8] ;  /* 0x0000080001e67983 */ /* 0x004ea20000300800 */
[----:B------:R-:W-:-:S03]  /*7de0*/  FMNMX.FTZ R0, R45, R0, !PT ;  /* 0x000000002d007209 */ /* 0x000fc60007810000 */
[----:B------:R-:W-:Y:S01]  /*7df0*/  STL [R1+0x5c], R229 ;  /* 0x00005ce501007387 */ /* 0x000fe20000100800 */
[----:B------:R-:W-:-:S03]  /*7e00*/  FMNMX.FTZ R0, R52, R0, !PT ;  /* 0x0000000034007209 */ /* 0x000fc60007810000 */
[----:B------:R-:W-:Y:S01]  /*7e10*/  STL [R1+0x58], R228 ;  /* 0x000058e401007387 */ /* 0x000fe20000100800 */
[----:B------:R-:W-:-:S03]  /*7e20*/  FMNMX.FTZ R0, R47, R0, !PT ;  /* 0x000000002f007209 */ /* 0x000fc60007810000 */
[----:B------:R-:W-:Y:S01]  /*7e30*/  STL [R1+0x54], R227 ;  /* 0x000054e301007387 */ /* 0x000fe20000100800 */
[----:B------:R-:W-:-:S04]  /*7e40*/  FMNMX.FTZ R0, R216, R0, !PT ;  /* 0x00000000d8007209 */ /* 0x000fc80007810000 */
[----:B------:R-:W-:-:S04]  /*7e50*/  FMNMX.FTZ R0, R211, R0, !PT ;  /* 0x00000000d3007209 */ /* 0x000fc80007810000 */
[----:B------:R-:W-:-:S04]  /*7e60*/  FMNMX.FTZ R0, R205, R0, !PT ;  /* 0x00000000cd007209 */ /* 0x000fc80007810000 */
[----:B------:R-:W-:-:S04]  /*7e70*/  FMNMX.FTZ R0, R32, R0, !PT ;  /* 0x0000000020007209 */ /* 0x000fc80007810000 */
[----:B------:R-:W-:-:S04]  /*7e80*/  FMNMX.FTZ R0, R215, R0, !PT ;  /* 0x00000000d7007209 */ /* 0x000fc80007810000 */
[----:B------:R-:W-:-:S04]  /*7e90*/  FMNMX.FTZ R0, R209, R0, !PT ;  /* 0x00000000d1007209 */ /* 0x000fc80007810000 */
[----:B------:R-:W-:-:S04]  /*7ea0*/  FMNMX.FTZ R0, R204, R0, !PT ;  /* 0x00000000cc007209 */ /* 0x000fc80007810000 */
[----:B------:R-:W-:-:S04]  /*7eb0*/  FMNMX.FTZ R0, R38, R0, !PT ;  /* 0x0000000026007209 */ /* 0x000fc80007810000 */
[----:B------:R-:W-:Y:S02]  /*7ec0*/  FMNMX.FTZ R2, R37, R0, !PT ;  /* 0x0000000025027209 */ /* 0x000fe40007810000 */
[----:B------:R-:W-:Y:S02]  /*7ed0*/  FMNMX.FTZ R0, R163, R46, !PT ;  /* 0x0000002ea3007209 */ /* 0x000fe40007810000 */
[----:B------:R-:W-:Y:S02]  /*7ee0*/  FMNMX.FTZ R2, R22, R2, !PT ;  /* 0x0000000216027209 */ /* 0x000fe40007810000 */
[----:B------:R-:W-:Y:S02]  /*7ef0*/  FMNMX.FTZ R0, R61, R0, !PT ;  /* 0x000000003d007209 */ /* 0x000fe40007810000 */
[----:B-1----:R-:W-:Y:S02]  /*7f00*/  FMNMX.FTZ R4, R19, R2, !PT ;  /* 0x0000000213047209 */ /* 0x002fe40007810000 */
[----:B------:R-:W-:-:S02]  /*7f10*/  FMNMX.FTZ R2, R54, R0, !PT ;  /* 0x0000000036027209 */ /* 0x000fc40007810000 */
[----:B------:R-:W-:Y:S02]  /*7f20*/  FMNMX.FTZ R0, R18, R4, !PT ;  /* 0x0000000412007209 */ /* 0x000fe40007810000 */
[----:B------:R-:W-:-:S03]  /*7f30*/  FMNMX.FTZ R2, R55, R2, !PT ;  /* 0x0000000237027209 */ /* 0x000fc60007810000 */
[----:B------:R-:W1:Y:S01]  /*7f40*/  SHFL.BFLY PT, R6, R0, 0x2, 0x1f ;  /* 0x0c401f0000067f89 */ /* 0x000e6200000e0000 */
[----:B------:R-:W-:-:S04]  /*7f50*/  FMNMX.FTZ R2, R219, R2, !PT ;  /* 0x00000002db027209 */ /* 0x000fc80007810000 */
[----:B------:R-:W-:Y:S02]  /*7f60*/  FMNMX.FTZ R4, R214, R2, !PT ;  /* 0x00000002d6047209 */ /* 0x000fe40007810000 */
[----:B------:R-:W-:Y:S02]  /*7f70*/  FMNMX.FTZ R2, R162, R60, !PT ;  /* 0x0000003ca2027209 */ /* 0x000fe40007810000 */
[----:B------:R-:W-:Y:S02]  /*7f80*/  FMNMX.FTZ R4, R208, R4, !PT ;  /* 0x00000004d0047209 */ /* 0x000fe40007810000 */
[----:B------:R-:W-:Y:S02]  /*7f90*/  FMNMX.FTZ R2, R65, R2, !PT ;  /* 0x0000000241027209 */ /* 0x000fe40007810000 */
[----:B------:R-:W-:Y:S02]  /*7fa0*/  FMNMX.FTZ R4, R41, R4, !PT ;  /* 0x0000000429047209 */ /* 0x000fe40007810000 */
[----:B------:R-:W-:-:S02]  /*7fb0*/  FMNMX.FTZ R2, R62, R2, !PT ;  /* 0x000000023e027209 */ /* 0x000fc40007810000 */
[----:B------:R-:W-:Y:S02]  /*7fc0*/  FMNMX.FTZ R4, R218, R4, !PT ;  /* 0x00000004da047209 */ /* 0x000fe40007810000 */
[----:B------:R-:W-:Y:S02]  /*7fd0*/  FMNMX.FTZ R2, R63, R2, !PT ;  /* 0x000000023f027209 */ /* 0x000fe40007810000 */
[----:B------:R-:W-:Y:S02]  /*7fe0*/  FMNMX.FTZ R5, R213, R4, !PT ;  /* 0x00000004d5057209 */ /* 0x000fe40007810000 */
[----:B------:R-:W-:Y:S02]  /*7ff0*/  FMNMX.FTZ R2, R220, R2, !PT ;  /* 0x00000002dc027209 */ /* 0x000fe40007810000 */
[----:B------:R-:W-:Y:S02]  /*8000*/  FMNMX.FTZ R5, R206, R5, !PT ;  /* 0x00000005ce057209 */ /* 0x000fe40007810000 */
[----:B-1----:R-:W-:-:S02]  /*8010*/  FMNMX.FTZ R4, R0, R6, !PT ;  /* 0x0000000600047209 */ /* 0x002fc40007810000 */
[----:B------:R-:W-:Y:S02]  /*8020*/  FMNMX.FTZ R0, R3, R64, !PT ;  /* 0x0000004003007209 */ /* 0x000fe40007810000 */
[----:B------:R-:W-:Y:S01]  /*8030*/  FMNMX.FTZ R6, R39, R5, !PT ;  /* 0x0000000527067209 */ /* 0x000fe20007810000 */
[----:B------:R-:W1:Y:S01]  /*8040*/  SHFL.BFLY PT, R8, R4, 0x1, 0x1f ;  /* 0x0c201f0004087f89 */ /* 0x000e6200000e0000 */
        /* <DEDUP_REMOVED lines=13> */
[----:B------:R-:W-:Y:S01]  /*8120*/  FMNMX.FTZ R2, R223, R2, !PT ;  /* 0x00000002df027209 */ /* 0x000fe20007810000 */
[----:B------:R-:W3:Y:S01]  /*8130*/  SHFL.BFLY PT, R7, R0, 0x2, 0x1f ;  /* 0x0c401f0000077f89 */ /* 0x000ee200000e0000 */
        /* <DEDUP_REMOVED lines=11> */
[----:B-1----:R-:W-:Y:S02]  /*81f0*/  FMNMX.FTZ R166, R4, R8, !PT ;  /* 0x0000000804a67209 */ /* 0x002fe40007810000 */
[----:B---3--:R-:W-:Y:S02]  /*8200*/  FMNMX.FTZ R2, R0, R7, !PT ;  /* 0x0000000700027209 */ /* 0x008fe40007810000 */
[----:B------:R-:W1:Y:S01]  /*8210*/  SHFL.BFLY PT, R7, R5, 0x2, 0x1f ;  /* 0x0c401f0005077f89 */ /* 0x000e6200000e0000 */
[----:B------:R-:W-:-:S03]  /*8220*/  FSETP.NEU.FTZ.AND P3, PT, R166, -INF , PT ;  /* 0xff800000a600780b */ /* 0x000fc60003f7d000 */
[----:B------:R-:W3:Y:S01]  /*8230*/  SHFL.BFLY PT, R9, R2, 0x1, 0x1f ;  /* 0x0c201f0002097f89 */ /* 0x000ee200000e0000 */
[----:B-1----:R-:W-:Y:S02]  /*8240*/  FMNMX.FTZ R5, R5, R7, !PT ;  /* 0x0000000705057209 */ /* 0x002fe40007810000 */
[----:B---3--:R-:W-:-:S03]  /*8250*/  FMNMX.FTZ R165, R2, R9, !PT ;  /* 0x0000000902a57209 */ /* 0x008fc60007810000 */
[----:B------:R-:W1:Y:S01]  /*8260*/  SHFL.BFLY PT, R8, R5, 0x1, 0x1f ;  /* 0x0c201f0005087f89 */ /* 0x000e6200000e0000 */
[----:B------:R-:W-:Y:S02]  /*8270*/  FSETP.NEU.FTZ.AND P2, PT, R165, -INF , PT ;  /* 0xff800000a500780b */ /* 0x000fe40003f5d000 */
[----:B-1----:R-:W-:-:S04]  /*8280*/  FMNMX.FTZ R161, R5, R8, !PT ;  /* 0x0000000805a17209 */ /* 0x002fc80007810000 */
[C---:B------:R-:W-:Y:S01]  /*8290*/  FSETP.NEU.FTZ.AND P1, PT, R161.reuse, -INF , PT ;  /* 0xff800000a100780b */ /* 0x040fe20003f3d000 */
[----:B------:R-:W-:-:S05]  /*82a0*/  FMUL.FTZ R20, R161, c[0x0][0x23c] ;  /* 0x00008f00a1147a20 */ /* 0x000fca0000410000 */
[----:B------:R-:W-:Y:S02]  /*82b0*/  FSEL R20, R20, RZ, P1 ;  /* 0x000000ff14147208 */ /* 0x000fe40000800000 */
[----:B--2---:R-:W-:-:S04]  /*82c0*/  FMNMX.FTZ R0, R230, R6, !PT ;  /* 0x00000006e6007209 */ /* 0x004fc80007810000 */
[----:B------:R-:W-:-:S04]  /*82d0*/  FMNMX.FTZ R0, R251, R0, !PT ;  /* 0x00000000fb007209 */ /* 0x000fc80007810000 */
[----:B------:R-:W-:Y:S01]  /*82e0*/  FMNMX.FTZ R4, R248, R0, !PT ;  /* 0x00000000f8047209 */ /* 0x000fe20007810000 */
[----:B------:R-:W-:-:S03]  /*82f0*/  FMUL.FTZ R0, R166, c[0x0][0x23c] ;  /* 0x00008f00a6007a20 */ /* 0x000fc60000410000 */
[----:B------:R-:W-:Y:S02]  /*8300*/  FMNMX.FTZ R4, R247, R4, !PT ;  /* 0x00000004f7047209 */ /* 0x000fe40007810000 */
[----:B------:R-:W-:Y:S02]  /*8310*/  FSEL R0, R0, RZ, P3 ;  /* 0x000000ff00007208 */ /* 0x000fe40001800000 */
[----:B------:R-:W-:-:S03]  /*8320*/  FMNMX.FTZ R4, R246, R4, !PT ;  /* 0x00000004f6047209 */ /* 0x000fc60007810000 */
[--C-:B------:R-:W-:Y:S02]  /*8330*/  FFMA.FTZ R6, R44, c[0x0][0x23c], -R0.reuse ;  /* 0x00008f002c067a23 */ /* 0x100fe40000010800 */
[----:B------:R-:W1:Y:S01]  /*8340*/  SHFL.BFLY PT, R7, R4, 0x2, 0x1f ;  /* 0x0c401f0004077f89 */ /* 0x000e6200000e0000 */
[--C-:B------:R-:W-:Y:S01]  /*8350*/  FFMA.FTZ R2, R52, c[0x0][0x23c], -R0.reuse ;  /* 0x00008f0034027a23 */ /* 0x100fe20000010800 */
[----:B------:R2:W-:Y:S08]  /*8360*/  MUFU.EX2 R43, R6 ;  /* 0x00000006002b7308 */ /* 0x0005f00000000800 */
[----:B------:R3:W-:Y:S01]  /*8370*/  MUFU.EX2 R27, R2 ;  /* 0x00000002001b7308 */ /* 0x0007e20000000800 */
[----:B--2---:R-:W-:-:S07]  /*8380*/  FFMA.FTZ R6, R45, c[0x0][0x23c], -R0 ;  /* 0x00008f002d067a23 */ /* 0x004fce0000010800 */
[----:B------:R2:W4:Y:S01]  /*8390*/  MUFU.EX2 R228, R6 ;  /* 0x0000000600e47308 */ /* 0x0005220000000800 */
[----:B-1----:R-:W-:Y:S01]  /*83a0*/  FMNMX.FTZ R4, R4, R7, !PT ;  /* 0x0000000704047209 */ /* 0x002fe20007810000 */
[----:B---3--:R-:W-:-:S05]  /*83b0*/  FMUL.FTZ R2, R165, c[0x0][0x23c] ;  /* 0x00008f00a5027a20 */ /* 0x008fca0000410000 */
[----:B------:R-:W-:-:S05]  /*83c0*/  FSEL R2, R2, RZ, P2 ;  /* 0x000000ff02027208 */ /* 0x000fca0001000000 */
[----:B------:R-:W-:Y:S02]  /*83d0*/  FFMA.FTZ R5, R61, c[0x0][0x23c], -R2 ;  /* 0x00008f003d057a23 */ /* 0x000fe40000010802 */
[----:B--2---:R-:W-:Y:S01]  /*83e0*/  FFMA.FTZ R6, R47, c[0x0][0x23c], -R0 ;  /* 0x00008f002f067a23 */ /* 0x004fe20000010800 */
[----:B----4-:R-:W-:Y:S01]  /*83f0*/  F2FP.PACK_AB R8, R228, R43 ;  /* 0x0000002be408723e */ /* 0x010fe200000000ff */
[----:B------:R1:W-:Y:S08]  /*8400*/  MUFU.EX2 R227, R5 ;  /* 0x0000000500e37308 */ /* 0x0003f00000000800 */
[----:B------:R2:W-:Y:S01]  /*8410*/  MUFU.EX2 R49, R6 ;  /* 0x0000000600317308 */ /* 0x0005e20000000800 */
[----:B-1----:R-:W-:-:S07]  /*8420*/  FFMA.FTZ R5, R54, c[0x0][0x23c], -R2 ;  /* 0x00008f0036057a23 */ /* 0x002fce0000010802 */
[----:B------:R1:W-:Y:S01]  /*8430*/  MUFU.EX2 R26, R5 ;  /* 0x00000005001a7308 */ /* 0x0003e20000000800 */
[----:B--2---:R-:W-:-:S07]  /*8440*/  FFMA.FTZ R6, R46, c[0x0][0x23c], -R2 ;  /* 0x00008f002e067a23 */ /* 0x004fce0000010802 */
[----:B------:R2:W3:Y:S01]  /*8450*/  MUFU.EX2 R42, R6 ;  /* 0x00000006002a7308 */ /* 0x0004e20000000800 */
[----:B-1----:R-:W-:-:S07]  /*8460*/  FFMA.FTZ R5, R55, c[0x0][0x23c], -R2 ;  /* 0x00008f0037057a23 */ /* 0x002fce0000010802 */
[----:B------:R1:W4:Y:S01]  /*8470*/  MUFU.EX2 R48, R5 ;  /* 0x0000000500307308 */ /* 0x0003220000000800 */
[----:B--2---:R-:W2:Y:S01]  /*8480*/  SHFL.BFLY PT, R6, R4, 0x1, 0x1f ;  /* 0x0c201f0004067f89 */ /* 0x004ea200000e0000 */
[----:B---3--:R-:W-:Y:S01]  /*8490*/  F2FP.PACK_AB R9, R227, R42 ;  /* 0x0000002ae309723e */ /* 0x008fe200000000ff */
[----:B-1----:R-:W-:Y:S01]  /*84a0*/  FFMA.FTZ R5, R60, c[0x0][0x23c], -R20 ;  /* 0x00008f003c057a23 */ /* 0x002fe20000010814 */
[----:B----4-:R-:W-:-:S04]  /*84b0*/  F2FP.PACK_AB R11, R48, R26 ;  /* 0x0000001a300b723e */ /* 0x010fc800000000ff */
[----:B------:R1:W-:Y:S01]  /*84c0*/  MUFU.EX2 R231, R5 ;  /* 0x0000000500e77308 */ /* 0x0003e20000000800 */
[----:B--2---:R-:W-:Y:S01]  /*84d0*/  FMNMX.FTZ R160, R4, R6, !PT ;  /* 0x0000000604a07209 */ /* 0x004fe20007810000 */
[----:B------:R-:W-:-:S03]  /*84e0*/  FFMA.FTZ R4, R65, c[0x0][0x23c], -R20 ;  /* 0x00008f0041047a23 */ /* 0x000fc60000010814 */
[----:B------:R-:W-:-:S03]  /*84f0*/  FSETP.NEU.FTZ.AND P0, PT, R160, -INF , PT ;  /* 0xff800000a000780b */ /* 0x000fc60003f1d000 */
[----:B------:R2:W-:Y:S01]  /*8500*/  MUFU.EX2 R31, R4 ;  /* 0x00000004001f7308 */ /* 0x0005e20000000800 */
[----:B------:R-:W-:Y:S01]  /*8510*/  FMUL.FTZ R21, R160, c[0x0][0x23c] ;  /* 0x00008f00a0157a20 */ /* 0x000fe20000410000 */
[----:B-1----:R-:W-:-:S04]  /*8520*/  FSEL R5, R166, RZ, P3 ;  /* 0x000000ffa6057208 */ /* 0x002fc80001800000 */
[----:B------:R-:W-:Y:S01]  /*8530*/  FSEL R21, R21, RZ, P0 ;  /* 0x000000ff15157208 */ /* 0x000fe20000000000 */
[----:B------:R-:W-:-:S04]  /*8540*/  FADD.FTZ R5, R164, -R5 ;  /* 0x80000005a4057221 */ /* 0x000fc80000010000 */
[----:B------:R-:W-:Y:S02]  /*8550*/  FMUL.FTZ R17, R5, c[0x0][0x23c] ;  /* 0x00008f0005117a20 */ /* 0x000fe40000410000 */
[----:B--2---:R-:W-:-:S04]  /*8560*/  FFMA.FTZ R4, R62, c[0x0][0x23c], -R20 ;  /* 0x00008f003e047a23 */ /* 0x004fc80000010814 */
[----:B------:R-:W1:Y:S08]  /*8570*/  MUFU.EX2 R17, R17 ;  /* 0x0000001100117308 */ /* 0x000e700000000800 */
[----:B------:R2:W-:Y:S01]  /*8580*/  MUFU.EX2 R25, R4 ;  /* 0x0000000400197308 */ /* 0x0005e20000000800 */
[-C--:B-1----:R-:W-:Y:S02]  /*8590*/  FMUL.FTZ R172, R172, R17.reuse ;  /* 0x00000011acac7220 */ /* 0x082fe40000410000 */
[----:B------:R-:W-:-:S02]  /*85a0*/  FMUL.FTZ R173, R173, R17 ;  /* 0x00000011adad7220 */ /* 0x000fc40000410000 */
[-C--:B------:R-:W-:Y:S02]  /*85b0*/  FMUL.FTZ R180, R180, R17.reuse ;  /* 0x00000011b4b47220 */ /* 0x080fe40000410000 */
[-C--:B------:R-:W-:Y:S02]  /*85c0*/  FMUL.FTZ R181, R181, R17.reuse ;  /* 0x00000011b5b57220 */ /* 0x080fe40000410000 */
[----:B--2---:R-:W-:Y:S02]  /*85d0*/  FFMA.FTZ R4, R63, c[0x0][0x23c], -R20 ;  /* 0x00008f003f047a23 */ /* 0x004fe40000010814 */
[-C--:B------:R-:W-:Y:S02]  /*85e0*/  FMUL.FTZ R68, R68, R17.reuse ;  /* 0x0000001144447220 */ /* 0x080fe40000410000 */
[----:B------:R1:W2:Y:S01]  /*85f0*/  MUFU.EX2 R50, R4 ;  /* 0x0000000400327308 */ /* 0x0002a20000000800 */
[-C--:B------:R-:W-:Y:S02]  /*8600*/  FMUL.FTZ R69, R69, R17.reuse ;  /* 0x0000001145457220 */ /* 0x080fe40000410000 */
[----:B------:R-:W-:-:S02]  /*8610*/  FMUL.FTZ R80, R80, R17 ;  /* 0x0000001150507220 */ /* 0x000fc40000410000 */
[-C--:B------:R-:W-:Y:S02]  /*8620*/  FMUL.FTZ R81, R81, R17.reuse ;  /* 0x0000001151517220 */ /* 0x080fe40000410000 */
[-C--:B------:R-:W-:Y:S02]  /*8630*/  FMUL.FTZ R84, R84, R17.reuse ;  /* 0x0000001154547220 */ /* 0x080fe40000410000 */
[-C--:B------:R-:W-:Y:S02]  /*8640*/  FMUL.FTZ R85, R85, R17.reuse ;  /* 0x0000001155557220 */ /* 0x080fe40000410000 */
[-C--:B------:R-:W-:Y:S02]  /*8650*/  FMUL.FTZ R96, R96, R17.reuse ;  /* 0x0000001160607220 */ /* 0x080fe40000410000 */
[----:B------:R-:W-:Y:S02]  /*8660*/  FMUL.FTZ R97, R97, R17 ;  /* 0x0000001161617220 */ /* 0x000fe40000410000 */
[----:B-1----:R-:W-:Y:S01]  /*8670*/  FFMA.FTZ R4, R64, c[0x0][0x23c], -R21 ;  /* 0x00008f0040047a23 */ /* 0x002fe20000010815 */
[----:B--2---:R-:W-:-:S03]  /*8680*/  F2FP.PACK_AB R6, R50, R25 ;  /* 0x000000193206723e */ /* 0x004fc600000000ff */
[----:B------:R1:W-:Y:S02]  /*8690*/  MUFU.EX2 R229, R4 ;  /* 0x0000000400e57308 */ /* 0x0003e40000000800 */
[----:B-1----:R-:W-:-:S06]  /*86a0*/  FFMA.FTZ R4, R67, c[0x0][0x23c], -R21 ;  /* 0x00008f0043047a23 */ /* 0x002fcc0000010815 */
[----:B------:R1:W-:Y:S02]  /*86b0*/  MUFU.EX2 R10, R4 ;  /* 0x00000004000a7308 */ /* 0x0003e40000000800 */
[----:B-1----:R-:W-:-:S06]  /*86c0*/  FFMA.FTZ R4, R66, c[0x0][0x23c], -R21 ;  /* 0x00008f0042047a23 */ /* 0x002fcc0000010815 */
[----:B------:R1:W-:Y:S02]  /*86d0*/  MUFU.EX2 R164, R4 ;  /* 0x0000000400a47308 */ /* 0x0003e40000000800 */
[----:B-1----:R-:W-:-:S05]  /*86e0*/  FSEL R4, R165, RZ, P2 ;  /* 0x000000ffa5047208 */ /* 0x002fca0001000000 */
[----:B------:R-:W-:Y:S01]  /*86f0*/  FADD.FTZ R5, R163, -R4 ;  /* 0x80000004a3057221 */ /* 0x000fe20000010000 */
[----:B------:R-:W-:Y:S02]  /*8700*/  FSEL R4, R161, RZ, P1 ;  /* 0x000000ffa1047208 */ /* 0x000fe40000800000 */
[----:B------:R-:W-:Y:S01]  /*8710*/  MOV R163, R40 ;  /* 0x0000002800a37202 */ /* 0x000fe20000000f00 */
[----:B------:R-:W-:Y:S02]  /*8720*/  FMUL.FTZ R16, R5, c[0x0][0x23c] ;  /* 0x00008f0005107a20 */ /* 0x000fe40000410000 */
[----:B------:R-:W-:Y:S01]  /*8730*/  FADD.FTZ R5, R162, -R4 ;  /* 0x80000004a2057221 */ /* 0x000fe20000010000 */
[----:B------:R-:W-:-:S03]  /*8740*/  FSEL R4, R160, RZ, P0 ;  /* 0x000000ffa0047208 */ /* 0x000fc60000000000 */
[----:B------:R-:W-:Y:S01]  /*8750*/  FMUL.FTZ R5, R5, c[0x0][0x23c] ;  /* 0x00008f0005057a20 */ /* 0x000fe20000410000 */
[----:B------:R-:W1:Y:S01]  /*8760*/  MUFU.EX2 R16, R16 ;  /* 0x0000001000107308 */ /* 0x000e620000000800 */
[----:B------:R-:W-:Y:S01]  /*8770*/  FADD.FTZ R3, R3, -R4 ;  /* 0x8000000403037221 */ /* 0x000fe20000010000 */
[----:B------:R-:W-:-:S03]  /*8780*/  F2FP.PACK_AB R4, R31, R231 ;  /* 0x000000e71f04723e */ /* 0x000fc600000000ff */
[----:B------:R-:W-:-:S03]  /*8790*/  FMUL.FTZ R3, R3, c[0x0][0x23c] ;  /* 0x00008f0003037a20 */ /* 0x000fc60000410000 */
[----:B------:R-:W2:Y:S08]  /*87a0*/  MUFU.EX2 R28, R5 ;  /* 0x00000005001c7308 */ /* 0x000eb00000000800 */
[----:B------:R3:W4:Y:S01]  /*87b0*/  MUFU.EX2 R40, R3 ;  /* 0x0000000300287308 */ /* 0x0007220000000800 */
[-C--:B-1----:R-:W-:Y:S02]  /*87c0*/  FMUL.FTZ R174, R174, R16.reuse ;  /* 0x00000010aeae7220 */ /* 0x082fe40000410000 */
[----:B------:R-:W-:-:S02]  /*87d0*/  FMUL.FTZ R175, R175, R16 ;  /* 0x00000010afaf7220 */ /* 0x000fc40000410000 */
[-C--:B------:R-:W-:Y:S02]  /*87e0*/  FMUL.FTZ R182, R182, R16.reuse ;  /* 0x00000010b6b67220 */ /* 0x080fe40000410000 */
[----:B------:R-:W-:Y:S02]  /*87f0*/  FMUL.FTZ R183, R183, R16 ;  /* 0x00000010b7b77220 */ /* 0x000fe40000410000 */
[-C--:B--2---:R-:W-:Y:S02]  /*8800*/  FMUL.FTZ R168, R168, R28.reuse ;  /* 0x0000001ca8a87220 */ /* 0x084fe40000410000 */
[-C--:B------:R-:W-:Y:S02]  /*8810*/  FMUL.FTZ R169, R169, R28.reuse ;  /* 0x0000001ca9a97220 */ /* 0x080fe40000410000 */
[-C--:B------:R-:W-:Y:S02]  /*8820*/  FMUL.FTZ R176, R176, R28.reuse ;  /* 0x0000001cb0b07220 */ /* 0x080fe40000410000 */
[----:B------:R-:W-:-:S02]  /*8830*/  FMUL.FTZ R177, R177, R28 ;  /* 0x0000001cb1b17220 */ /* 0x000fc40000410000 */
[----:B---3--:R-:W-:Y:S01]  /*8840*/  FFMA.FTZ R3, R207, c[0x0][0x23c], -R21 ;  /* 0x00008f00cf037a23 */ /* 0x008fe20000010815 */
[----:B------:R-:W-:Y:S01]  /*8850*/  MOV R207, R53 ;  /* 0x0000003500cf7202 */ /* 0x000fe20000000f00 */
[-C--:B----4-:R-:W-:Y:S02]  /*8860*/  FMUL.FTZ R170, R170, R40.reuse ;  /* 0x00000028aaaa7220 */ /* 0x090fe40000410000 */
[----:B------:R1:W2:Y:S01]  /*8870*/  MUFU.EX2 R162, R3 ;  /* 0x0000000300a27308 */ /* 0x0002a20000000800 */
[-C--:B------:R-:W-:Y:S02]  /*8880*/  FMUL.FTZ R171, R171, R40.reuse ;  /* 0x00000028abab7220 */ /* 0x080fe40000410000 */
[-C--:B------:R-:W-:Y:S02]  /*8890*/  FMUL.FTZ R178, R178, R40.reuse ;  /* 0x00000028b2b27220 */ /* 0x080fe40000410000 */
[----:B------:R-:W-:Y:S02]  /*88a0*/  FMUL.FTZ R179, R179, R40 ;  /* 0x00000028b3b37220 */ /* 0x000fe40000410000 */
[----:B------:R-:W-:-:S02]  /*88b0*/  FMUL.FTZ R70, R70, R16 ;  /* 0x0000001046467220 */ /* 0x000fc40000410000 */
[----:B------:R-:W-:Y:S02]  /*88c0*/  FMUL.FTZ R71, R71, R16 ;  /* 0x0000001047477220 */ /* 0x000fe40000410000 */
[-C--:B------:R-:W-:Y:S02]  /*88d0*/  FMUL.FTZ R72, R72, R28.reuse ;  /* 0x0000001c48487220 */ /* 0x080fe40000410000 */
[----:B------:R-:W-:Y:S02]  /*88e0*/  FMUL.FTZ R73, R73, R28 ;  /* 0x0000001c49497220 */ /* 0x000fe40000410000 */
[----:B------:R-:W-:Y:S01]  /*88f0*/  FMUL.FTZ R74, R74, R40 ;  /* 0x000000284a4a7220 */ /* 0x000fe20000410000 */
[----:B-1----:R-:W-:Y:S01]  /*8900*/  MOV R3, R10 ;  /* 0x0000000a00037202 */ /* 0x002fe20000000f00 */
[----:B------:R-:W-:Y:S01]  /*8910*/  FMUL.FTZ R75, R75, R40 ;  /* 0x000000284b4b7220 */ /* 0x000fe20000410000 */
[----:B------:R-:W-:Y:S01]  /*8920*/  F2FP.PACK_AB R10, R49, R27 ;  /* 0x0000001b310a723e */ /* 0x000fe200000000ff */
[-C--:B------:R-:W-:Y:S01]  /*8930*/  FMUL.FTZ R76, R76, R28.reuse ;  /* 0x0000001c4c4c7220 */ /* 0x080fe20000410000 */
[----:B------:R-:W-:Y:S01]  /*8940*/  F2FP.PACK_AB R5, R3, R229 ;  /* 0x000000e50305723e */ /* 0x000fe200000000ff */
[----:B------:R-:W-:Y:S01]  /*8950*/  FMUL.FTZ R77, R77, R28 ;  /* 0x0000001c4d4d7220 */ /* 0x000fe20000410000 */
[----:B--2---:R-:W-:Y:S01]  /*8960*/  F2FP.PACK_AB R7, R162, R164 ;  /* 0x000000a4a207723e */ /* 0x004fe200000000ff */
[----:B------:R-:W-:-:S02]  /*8970*/  FMUL.FTZ R78, R78, R40 ;  /* 0x000000284e4e7220 */ /* 0x000fc40000410000 */
[-C--:B------:R-:W-:Y:S01]  /*8980*/  HMMA.16816.F32 R172, R8, R12.reuse, R172 ;  /* 0x0000000c08ac723c */ /* 0x080fe200000018ac */
[----:B------:R-:W-:Y:S02]  /*8990*/  FMUL.FTZ R79, R79, R40 ;  /* 0x000000284f4f7220 */ /* 0x000fe40000410000 */
[-C--:B------:R-:W-:Y:S02]  /*89a0*/  FMUL.FTZ R82, R82, R16.reuse ;  /* 0x0000001052527220 */ /* 0x080fe40000410000 */
[----:B------:R-:W-:Y:S02]  /*89b0*/  FMUL.FTZ R83, R83, R16 ;  /* 0x0000001053537220 */ /* 0x000fe40000410000 */
[-C--:B------:R-:W-:Y:S01]  /*89c0*/  FMUL.FTZ R88, R88, R28.reuse ;  /* 0x0000001c58587220 */ /* 0x080fe20000410000 */
[----:B------:R-:W-:Y:S01]  /*89d0*/  HMMA.16816.F32 R168, R4, R12, R168 ;  /* 0x0000000c04a8723c */ /* 0x000fe200000018a8 */
[----:B------:R-:W-:Y:S02]  /*89e0*/  FMUL.FTZ R89, R89, R28 ;  /* 0x0000001c59597220 */ /* 0x000fe40000410000 */
[----:B------:R-:W-:-:S02]  /*89f0*/  FMUL.FTZ R90, R90, R40 ;  /* 0x000000285a5a7220 */ /* 0x000fc40000410000 */
[----:B------:R-:W-:Y:S02]  /*8a00*/  FMUL.FTZ R91, R91, R40 ;  /* 0x000000285b5b7220 */ /* 0x000fe40000410000 */
[-C--:B------:R-:W-:Y:S01]  /*8a10*/  FMUL.FTZ R86, R86, R16.reuse ;  /* 0x0000001056567220 */ /* 0x080fe20000410000 */
[-C--:B------:R-:W-:Y:S01]  /*8a20*/  HMMA.16816.F32 R176, R4, R14.reuse, R176 ;  /* 0x0000000e04b0723c */ /* 0x080fe200000018b0 */
[----:B------:R-:W-:Y:S02]  /*8a30*/  FMUL.FTZ R87, R87, R16 ;  /* 0x0000001057577220 */ /* 0x000fe40000410000 */
[-C--:B------:R-:W-:Y:S02]  /*8a40*/  FMUL.FTZ R92, R92, R28.reuse ;  /* 0x0000001c5c5c7220 */ /* 0x080fe40000410000 */
[----:B------:R-:W-:Y:S02]  /*8a50*/  FMUL.FTZ R93, R93, R28 ;  /* 0x0000001c5d5d7220 */ /* 0x000fe40000410000 */
[-C--:B------:R-:W-:Y:S01]  /*8a60*/  FMUL.FTZ R94, R94, R40.reuse ;  /* 0x000000285e5e7220 */ /* 0x080fe20000410000 */
[----:B------:R-:W-:Y:S01]  /*8a70*/  HMMA.16816.F32 R44, R8, R14, R180 ;  /* 0x0000000e082c723c */ /* 0x000fe200000018b4 */
[----:B------:R-:W1:Y:S01]  /*8a80*/  LDSM.16.MT88.4 R12, [R224+0xc000] ;  /* 0x00c00000e00c783b */ /* 0x000e620000004200 */
[----:B------:R-:W-:-:S02]  /*8a90*/  FMUL.FTZ R95, R95, R40 ;  /* 0x000000285f5f7220 */ /* 0x000fc40000410000 */
[-C--:B------:R-:W-:Y:S02]  /*8aa0*/  FMUL.FTZ R98, R98, R16.reuse ;  /* 0x0000001062627220 */ /* 0x080fe40000410000 */
[----:B------:R-:W-:Y:S02]  /*8ab0*/  FMUL.FTZ R99, R99, R16 ;  /* 0x0000001063637220 */ /* 0x000fe40000410000 */
[-C--:B-1----:R-:W-:Y:S08]  /*8ac0*/  HMMA.16816.F32 R180, R8, R12.reuse, R68 ;  /* 0x0000000c08b4723c */ /* 0x082ff00000001844 */
[C---:B------:R-:W-:Y:S07]  /*8ad0*/  HMMA.16816.F32 R64, R4.reuse, R12, R72 ;  /* 0x0000000c0440723c */ /* 0x040fee0000001848 */
[----:B------:R-:W-:Y:S01]  /*8ae0*/  MOV R75, R51 ;  /* 0x00000033004b7202 */ /* 0x000fe20000000f00 */
[----:B------:R-:W-:Y:S01]  /*8af0*/  HMMA.16816.F32 R60, R4, R14, R76 ;  /* 0x0000000e043c723c */ /* 0x000fe2000000184c */
[----:B------:R-:W-:-:S02]  /*8b00*/  MOV R74, R50 ;  /* 0x00000032004a7202 */ /* 0x000fc40000000f00 */
[----:B------:R-:W-:Y:S02]  /*8b10*/  MOV R73, R49 ;  /* 0x0000003100497202 */ /* 0x000fe40000000f00 */
[----:B------:R-:W-:-:S03]  /*8b20*/  MOV R72, R48 ;  /* 0x0000003000487202 */ /* 0x000fc60000000f00 */
[----:B------:R-:W-:Y:S01]  /*8b30*/  HMMA.16816.F32 R56, R8, R14, R80 ;  /* 0x0000000e0838723c */ /* 0x000fe20000001850 */
[----:B------:R-:W1:Y:S07]  /*8b40*/  LDSM.16.MT88.4 R12, [R226+0xc000] ;  /* 0x00c00000e20c783b */ /* 0x000e6e0000004200 */
[-C--:B-1----:R-:W-:Y:S07]  /*8b50*/  HMMA.16816.F32 R48, R4, R12.reuse, R88 ;  /* 0x0000000c0430723c */ /* 0x082fee0000001858 */
[----:B------:R-:W-:Y:S01]  /*8b60*/  MOV R88, R3 ;  /* 0x0000000300587202 */ /* 0x000fe20000000f00 */
[----:B------:R-:W-:Y:S01]  /*8b70*/  HMMA.16816.F32 R52, R8, R12, R84 ;  /* 0x0000000c0834723c */ /* 0x000fe20000001854 */
[----:B------:R-:W2:Y:S01]  /*8b80*/  LDL.LU R3, [R1] ;  /* 0x0000000001037983 */ /* 0x000ea20000300800 */
[----:B------:R-:W-:Y:S01]  /*8b90*/  MOV R89, R207 ;  /* 0x000000cf00597202 */ /* 0x000fe20000000f00 */
[----:B------:R-:W-:Y:S01]  /*8ba0*/  FMUL.FTZ R100, R100, R17 ;  /* 0x0000001164647220 */ /* 0x000fe20000410000 */
[----:B------:R-:W-:Y:S01]  /*8bb0*/  MOV R90, R27 ;  /* 0x0000001b005a7202 */ /* 0x000fe20000000f00 */
[----:B------:R-:W3:Y:S01]  /*8bc0*/  LDL.LU R207, [R1+0xc] ;  /* 0x00000c0001cf7983 */ /* 0x000ee20000300800 */
[----:B------:R-:W-:Y:S01]  /*8bd0*/  FMUL.FTZ R101, R101, R17 ;  /* 0x0000001165657220 */ /* 0x000fe20000410000 */
[----:B------:R-:W-:Y:S01]  /*8be0*/  MOV R91, R26 ;  /* 0x0000001a005b7202 */ /* 0x000fe20000000f00 */
[-C--:B------:R-:W-:Y:S08]  /*8bf0*/  HMMA.16816.F32 R92, R4, R14.reuse, R92 ;  /* 0x0000000e045c723c */ /* 0x080ff0000000185c */
[----:B------:R-:W-:Y:S01]  /*8c00*/  HMMA.16816.F32 R68, R8, R14, R96 ;  /* 0x0000000e0844723c */ /* 0x000fe20000001860 */
[----:B------:R-:W1:Y:S01]  /*8c10*/  LDSM.16.MT88.4 R12, [R225+0xc000] ;  /* 0x00c00000e10c783b */ /* 0x000e620000004200 */
[----:B------:R-:W-:-:S02]  /*8c20*/  FMUL.FTZ R102, R102, R16 ;  /* 0x0000001066667220 */ /* 0x000fc40000410000 */
[----:B------:R-:W-:Y:S02]  /*8c30*/  FMUL.FTZ R103, R103, R16 ;  /* 0x0000001067677220 */ /* 0x000fe40000410000 */
[----:B------:R-:W-:Y:S01]  /*8c40*/  FMUL.FTZ R104, R104, R28 ;  /* 0x0000001c68687220 */ /* 0x000fe20000410000 */
[----:B------:R-:W-:Y:S01]  /*8c50*/  MOV R99, R72 ;  /* 0x0000004800637202 */ /* 0x000fe20000000f00 */
[----:B------:R-:W-:Y:S01]  /*8c60*/  FMUL.FTZ R105, R105, R28 ;  /* 0x0000001c69697220 */ /* 0x000fe20000410000 */
[----:B------:R-:W-:Y:S01]  /*8c70*/  MOV R98, R73 ;  /* 0x0000004900627202 */ /* 0x000fe20000000f00 */
[-C--:B------:R-:W-:Y:S01]  /*8c80*/  FMUL.FTZ R106, R106, R40.reuse ;  /* 0x000000286a6a7220 */ /* 0x080fe20000410000 */
[----:B------:R-:W-:Y:S01]  /*8c90*/  MOV R72, R25 ;  /* 0x0000001900487202 */ /* 0x000fe20000000f00 */
[----:B------:R-:W-:Y:S01]  /*8ca0*/  FMUL.FTZ R107, R107, R40 ;  /* 0x000000286b6b7220 */ /* 0x000fe20000410000 */
[----:B------:R-:W-:Y:S01]  /*8cb0*/  MOV R73, R24 ;  /* 0x0000001800497202 */ /* 0x000fe20000000f00 */
[-C--:B------:R-:W-:Y:S01]  /*8cc0*/  FMUL.FTZ R108, R108, R28.reuse ;  /* 0x0000001c6c6c7220 */ /* 0x080fe20000410000 */
[----:B------:R-:W-:Y:S01]  /*8cd0*/  LDSM.16.MT88.4 R24, [R226+0xe000] ;  /* 0x00e00000e218783b */ /* 0x000fe20000004200 */
[----:B------:R-:W-:-:S02]  /*8ce0*/  FMUL.FTZ R109, R109, R28 ;  /* 0x0000001c6d6d7220 */ /* 0x000fc40000410000 */
[-C--:B------:R-:W-:Y:S02]  /*8cf0*/  FMUL.FTZ R110, R110, R40.reuse ;  /* 0x000000286e6e7220 */ /* 0x080fe40000410000 */
[----:B------:R-:W-:Y:S02]  /*8d00*/  FMUL.FTZ R111, R111, R40 ;  /* 0x000000286f6f7220 */ /* 0x000fe40000410000 */
[-C--:B------:R-:W-:Y:S02]  /*8d10*/  FMUL.FTZ R112, R112, R17.reuse ;  /* 0x0000001170707220 */ /* 0x080fe40000410000 */
[-C--:B------:R-:W-:Y:S02]  /*8d20*/  FMUL.FTZ R113, R113, R17.reuse ;  /* 0x0000001171717220 */ /* 0x080fe40000410000 */
[-C--:B------:R-:W-:Y:S02]  /*8d30*/  FMUL.FTZ R114, R114, R16.reuse ;  /* 0x0000001072727220 */ /* 0x080fe40000410000 */
[----:B------:R-:W-:Y:S01]  /*8d40*/  FMUL.FTZ R115, R115, R16 ;  /* 0x0000001073737220 */ /* 0x000fe20000410000 */
[-C--:B-1----:R-:W-:Y:S08]  /*8d50*/  HMMA.16816.F32 R100, R8, R12.reuse, R100 ;  /* 0x0000000c0864723c */ /* 0x082ff00000001864 */
[C---:B------:R-:W-:Y:S08]  /*8d60*/  HMMA.16816.F32 R104, R4.reuse, R12, R104 ;  /* 0x0000000c0468723c */ /* 0x040ff00000001868 */
[-C--:B------:R-:W-:Y:S08]  /*8d70*/  HMMA.16816.F32 R108, R4, R14.reuse, R108 ;  /* 0x0000000e046c723c */ /* 0x080ff0000000186c */
[----:B------:R-:W-:Y:S01]  /*8d80*/  HMMA.16816.F32 R112, R8, R14, R112 ;  /* 0x0000000e0870723c */ /* 0x000fe20000001870 */
[----:B------:R-:W1:Y:S01]  /*8d90*/  LDSM.16.MT88.4 R12, [R167+0xe000] ;  /* 0x00e00000a70c783b */ /* 0x000e620000004200 */
[----:B------:R-:W-:-:S02]  /*8da0*/  FMUL.FTZ R116, R116, R17 ;  /* 0x0000001174747220 */ /* 0x000fc40000410000 */
[----:B------:R-:W-:Y:S02]  /*8db0*/  FMUL.FTZ R117, R117, R17 ;  /* 0x0000001175757220 */ /* 0x000fe40000410000 */
[-C--:B------:R-:W-:Y:S02]  /*8dc0*/  FMUL.FTZ R118, R118, R16.reuse ;  /* 0x0000001076767220 */ /* 0x080fe40000410000 */
[----:B------:R-:W-:Y:S02]  /*8dd0*/  FMUL.FTZ R119, R119, R16 ;  /* 0x0000001077777220 */ /* 0x000fe40000410000 */
[-C--:B------:R-:W-:Y:S02]  /*8de0*/  FMUL.FTZ R120, R120, R28.reuse ;  /* 0x0000001c78787220 */ /* 0x080fe40000410000 */
[----:B------:R-:W-:Y:S02]  /*8df0*/  FMUL.FTZ R121, R121, R28 ;  /* 0x0000001c79797220 */ /* 0x000fe40000410000 */
[----:B------:R-:W-:-:S02]  /*8e00*/  FMUL.FTZ R122, R122, R40 ;  /* 0x000000287a7a7220 */ /* 0x000fc40000410000 */
[----:B------:R-:W-:Y:S02]  /*8e10*/  FMUL.FTZ R123, R123, R40 ;  /* 0x000000287b7b7220 */ /* 0x000fe40000410000 */
[-C--:B------:R-:W-:Y:S02]  /*8e20*/  FMUL.FTZ R124, R124, R28.reuse ;  /* 0x0000001c7c7c7220 */ /* 0x080fe40000410000 */
[----:B------:R-:W-:Y:S02]  /*8e30*/  FMUL.FTZ R125, R125, R28 ;  /* 0x0000001c7d7d7220 */ /* 0x000fe40000410000 */
[-C--:B------:R-:W-:Y:S02]  /*8e40*/  FMUL.FTZ R126, R126, R40.reuse ;  /* 0x000000287e7e7220 */ /* 0x080fe40000410000 */
[----:B------:R-:W-:Y:S02]  /*8e50*/  FMUL.FTZ R127, R127, R40 ;  /* 0x000000287f7f7220 */ /* 0x000fe40000410000 */
[----:B------:R-:W-:-:S02]  /*8e60*/  FMUL.FTZ R128, R128, R17 ;  /* 0x0000001180807220 */ /* 0x000fc40000410000 */
        /* <DEDUP_REMOVED lines=34> */
[-C--:B------:R-:W-:Y:S02]  /*9090*/  FMUL.FTZ R153, R153, R28.reuse ;  /* 0x0000001c99997220 */ /* 0x080fe40000410000 */
        /* <DEDUP_REMOVED lines=10> */
[C---:B------:R-:W-:Y:S08]  /*9140*/  HMMA.16816.F32 R148, R4.reuse, R24, R148 ;  /* 0x000000180494723c */ /* 0x040ff00000001894 */
[C---:B------:R-:W-:Y:S08]  /*9150*/  HMMA.16816.F32 R152, R4.reuse, R26, R152 ;  /* 0x0000001a0498723c */ /* 0x040ff00000001898 */
[C---:B-1----:R-:W-:Y:S08]  /*9160*/  HMMA.16816.F32 R192, R4.reuse, R12, R192 ;  /* 0x0000000c04c0723c */ /* 0x042ff000000018c0 */
[----:B------:R-:W-:Y:S01]  /*9170*/  HMMA.16816.F32 R196, R4, R14, R196 ;  /* 0x0000000e04c4723c */ /* 0x000fe200000018c4 */
[----:B--2---:R-:W-:-:S02]  /*9180*/  FFMA.FTZ R43, R3, R17, R43 ;  /* 0x00000011032b7223 */ /* 0x004fc4000001002b */
[----:B------:R-:W-:-:S04]  /*9190*/  FFMA.FTZ R3, R216, c[0x0][0x23c], -R0 ;  /* 0x00008f00d8037a23 */ /* 0x000fc80000010800 */
[----:B------:R1:W-:Y:S01]  /*91a0*/  MUFU.EX2 R145, R3 ;  /* 0x0000000300917308 */ /* 0x0003e20000000800 */
[----:B---3--:R-:W-:Y:S02]  /*91b0*/  FFMA.FTZ R42, R207, R16, R42 ;  /* 0x00000010cf2a7223 */ /* 0x008fe4000001002a */
[----:B-1----:R-:W-:-:S05]  /*91c0*/  FFMA.FTZ R3, R211, c[0x0][0x23c], -R0 ;  /* 0x00008f00d3037a23 */ /* 0x002fca0000010800 */
[----:B------:R1:W2:Y:S02]  /*91d0*/  MUFU.EX2 R4, R3 ;  /* 0x0000000300047308 */ /* 0x0002a40000000800 */
[----:B-1----:R-:W-:-:S06]  /*91e0*/  FFMA.FTZ R3, R205, c[0x0][0x23c], -R0 ;  /* 0x00008f00cd037a23 */ /* 0x002fcc0000010800 */
[----:B------:R1:W-:Y:S02]  /*91f0*/  MUFU.EX2 R205, R3 ;  /* 0x0000000300cd7308 */ /* 0x0003e40000000800 */
[----:B-1----:R-:W-:-:S06]  /*9200*/  FFMA.FTZ R3, R32, c[0x0][0x23c], -R0 ;  /* 0x00008f0020037a23 */ /* 0x002fcc0000010800 */
[----:B------:R1:W-:Y:S02]  /*9210*/  MUFU.EX2 R207, R3 ;  /* 0x0000000300cf7308 */ /* 0x0003e40000000800 */
[----:B-1----:R-:W-:-:S06]  /*9220*/  FFMA.FTZ R3, R219, c[0x0][0x23c], -R2 ;  /* 0x00008f00db037a23 */ /* 0x002fcc0000010802 */
[----:B------:R1:W-:Y:S01]  /*9230*/  MUFU.EX2 R144, R3 ;  /* 0x0000000300907308 */ /* 0x0003e20000000800 */
[-C--:B------:R-:W-:Y:S02]  /*9240*/  FMUL.FTZ R184, R184, R17.reuse ;  /* 0x00000011b8b87220 */ /* 0x080fe40000410000 */
[----:B------:R-:W-:Y:S02]  /*9250*/  FMUL.FTZ R185, R185, R17 ;  /* 0x00000011b9b97220 */ /* 0x000fe40000410000 */
[----:B-1----:R-:W-:-:S04]  /*9260*/  FFMA.FTZ R3, R214, c[0x0][0x23c], -R2 ;  /* 0x00008f00d6037a23 */ /* 0x002fc80000010802 */
[----:B------:R1:W-:Y:S01]  /*9270*/  MUFU.EX2 R219, R3 ;  /* 0x0000000300db7308 */ /* 0x0003e20000000800 */
[-C--:B------:R-:W-:Y:S02]  /*9280*/  FMUL.FTZ R186, R186, R16.reuse ;  /* 0x00000010baba7220 */ /* 0x080fe40000410000 */
[----:B------:R-:W-:Y:S02]  /*9290*/  FMUL.FTZ R187, R187, R16 ;  /* 0x00000010bbbb7220 */ /* 0x000fe40000410000 */
[-C--:B------:R-:W-:Y:S02]  /*92a0*/  FMUL.FTZ R156, R156, R17.reuse ;  /* 0x000000119c9c7220 */ /* 0x080fe40000410000 */
[----:B------:R-:W-:Y:S02]  /*92b0*/  FMUL.FTZ R157, R157, R17 ;  /* 0x000000119d9d7220 */ /* 0x000fe40000410000 */
[----:B-1----:R-:W-:-:S04]  /*92c0*/  FFMA.FTZ R3, R208, c[0x0][0x23c], -R2 ;  /* 0x00008f00d0037a23 */ /* 0x002fc80000010802 */
[----:B------:R1:W-:Y:S01]  /*92d0*/  MUFU.EX2 R211, R3 ;  /* 0x0000000300d37308 */ /* 0x0003e20000000800 */
[----:B------:R-:W-:Y:S01]  /*92e0*/  FMUL.FTZ R158, R158, R16 ;  /* 0x000000109e9e7220 */ /* 0x000fe20000410000 */
[----:B--2---:R-:W-:Y:S01]  /*92f0*/  MOV R208, R4 ;  /* 0x0000000400d07202 */ /* 0x004fe20000000f00 */
[-C--:B------:R-:W-:Y:S02]  /*9300*/  FMUL.FTZ R159, R159, R16.reuse ;  /* 0x000000109f9f7220 */ /* 0x080fe40000410000 */
[-C--:B------:R-:W-:Y:S02]  /*9310*/  FMUL.FTZ R188, R188, R17.reuse ;  /* 0x00000011bcbc7220 */ /* 0x080fe40000410000 */
[----:B------:R-:W-:Y:S02]  /*9320*/  FMUL.FTZ R189, R189, R17 ;  /* 0x00000011bdbd7220 */ /* 0x000fe40000410000 */
[-C--:B------:R-:W-:Y:S02]  /*9330*/  FMUL.FTZ R190, R190, R16.reuse ;  /* 0x00000010bebe7220 */ /* 0x080fe40000410000 */
[----:B------:R-:W-:-:S02]  /*9340*/  FMUL.FTZ R191, R191, R16 ;  /* 0x00000010bfbf7220 */ /* 0x000fc40000410000 */
[-C--:B------:R-:W-:Y:S02]  /*9350*/  FMUL.FTZ R200, R200, R17.reuse ;  /* 0x00000011c8c87220 */ /* 0x080fe40000410000 */
[----:B-1----:R-:W-:Y:S02]  /*9360*/  FFMA.FTZ R3, R41, c[0x0][0x23c], -R2 ;  /* 0x00008f0029037a23 */ /* 0x002fe40000010802 */
[----:B------:R-:W-:Y:S02]  /*9370*/  FMUL.FTZ R201, R201, R17 ;  /* 0x00000011c9c97220 */ /* 0x000fe40000410000 */
[-C--:B------:R-:W-:Y:S01]  /*9380*/  FMUL.FTZ R202, R202, R16.reuse ;  /* 0x00000010caca7220 */ /* 0x080fe20000410000 */
[----:B------:R1:W2:Y:S01]  /*9390*/  MUFU.EX2 R4, R3 ;  /* 0x0000000300047308 */ /* 0x0002a20000000800 */
[----:B------:R-:W-:Y:S02]  /*93a0*/  FMUL.FTZ R203, R203, R16 ;  /* 0x00000010cbcb7220 */ /* 0x000fe40000410000 */
[----:B------:R-:W-:-:S02]  /*93b0*/  FFMA.FTZ R97, R19, c[0x0][0x23c], -R0 ;  /* 0x00008f0013617a23 */ /* 0x000fc40000010800 */
[----:B------:R-:W-:Y:S02]  /*93c0*/  FFMA.FTZ R96, R18, c[0x0][0x23c], -R0 ;  /* 0x00008f0012607a23 */ /* 0x000fe40000010800 */
[----:B------:R-:W3:Y:S01]  /*93d0*/  LDSM.16.MT88.4 R16, [R224+0xc800] ;  /* 0x00c80000e010783b */ /* 0x000ee20000004200 */
[----:B------:R-:W-:Y:S01]  /*93e0*/  MOV R146, R163 ;  /* 0x000000a300927202 */ /* 0x000fe20000000f00 */
[----:B-1----:R-:W-:-:S04]  /*93f0*/  FFMA.FTZ R3, R220, c[0x0][0x23c], -R20 ;  /* 0x00008f00dc037a23 */ /* 0x002fc80000010814 */
[----:B------:R1:W-:Y:S02]  /*9400*/  MUFU.EX2 R163, R3 ;  /* 0x0000000300a37308 */ /* 0x0003e40000000800 */
[----:B-1----:R-:W-:-:S06]  /*9410*/  FFMA.FTZ R3, R217, c[0x0][0x23c], -R20 ;  /* 0x00008f00d9037a23 */ /* 0x002fcc0000010814 */
[----:B------:R1:W-:Y:S01]  /*9420*/  MUFU.EX2 R216, R3 ;  /* 0x0000000300d87308 */ /* 0x0003e20000000800 */
[----:B------:R-:W-:Y:S01]  /*9430*/  HMMA.16816.F32 R76, R8, R24, R184 ;  /* 0x00000018084c723c */ /* 0x000fe200000018b8 */
[----:B------:R-:W-:Y:S02]  /*9440*/  MOV R133, R74 ;  /* 0x0000004a00857202 */ /* 0x000fe40000000f00 */
[----:B------:R-:W-:Y:S01]  /*9450*/  MOV R147, R75 ;  /* 0x0000004b00937202 */ /* 0x000fe20000000f00 */
[----:B-1----:R-:W-:-:S04]  /*9460*/  FFMA.FTZ R3, R212, c[0x0][0x23c], -R20 ;  /* 0x00008f00d4037a23 */ /* 0x002fc80000010814 */
[----:B------:R1:W-:Y:S01]  /*9470*/  MUFU.EX2 R132, R3 ;  /* 0x0000000300847308 */ /* 0x0003e20000000800 */
[----:B------:R-:W-:Y:S01]  /*9480*/  MOV R135, R98 ;  /* 0x0000006200877202 */ /* 0x000fe20000000f00 */
[--C-:B------:R-:W-:Y:S01]  /*9490*/  FFMA.FTZ R32, R215, c[0x0][0x23c], -R0.reuse ;  /* 0x00008f00d7207a23 */ /* 0x100fe20000010800 */
[----:B------:R-:W-:Y:S01]  /*94a0*/  MOV R134, R99 ;  /* 0x0000006300867202 */ /* 0x000fe20000000f00 */
[--C-:B------:R-:W-:Y:S01]  /*94b0*/  FFMA.FTZ R99, R37, c[0x0][0x23c], -R0.reuse ;  /* 0x00008f0025637a23 */ /* 0x100fe20000010800 */
[----:B------:R-:W-:Y:S01]  /*94c0*/  MOV R187, R31 ;  /* 0x0000001f00bb7202 */ /* 0x000fe20000000f00 */
[----:B------:R-:W-:Y:S01]  /*94d0*/  FFMA.FTZ R31, R209, c[0x0][0x23c], -R0 ;  /* 0x00008f00d11f7a23 */ /* 0x000fe20000010800 */
[----:B------:R-:W-:Y:S01]  /*94e0*/  MOV R74, R30 ;  /* 0x0000001e004a7202 */ /* 0x000fe20000000f00 */
[----:B-1----:R-:W-:-:S04]  /*94f0*/  FFMA.FTZ R3, R210, c[0x0][0x23c], -R20 ;  /* 0x00008f00d2037a23 */ /* 0x002fc80000010814 */
[----:B------:R1:W-:Y:S01]  /*9500*/  MUFU.EX2 R210, R3 ;  /* 0x0000000300d27308 */ /* 0x0003e20000000800 */
[----:B------:R-:W-:Y:S01]  /*9510*/  MOV R75, R29 ;  /* 0x0000001d004b7202 */ /* 0x000fe20000000f00 */
[--C-:B------:R-:W-:Y:S02]  /*9520*/  FFMA.FTZ R30, R204, c[0x0][0x23c], -R0.reuse ;  /* 0x00008f00cc1e7a23 */ /* 0x100fe40000010800 */
[--C-:B------:R-:W-:Y:S02]  /*9530*/  FFMA.FTZ R29, R38, c[0x0][0x23c], -R0.reuse ;  /* 0x00008f00261d7a23 */ /* 0x100fe40000010800 */
[----:B------:R-:W-:Y:S01]  /*9540*/  FFMA.FTZ R98, R22, c[0x0][0x23c], -R0 ;  /* 0x00008f0016627a23 */ /* 0x000fe20000010800 */
[----:B------:R-:W-:Y:S01]  /*9550*/  MOV R37, R23 ;  /* 0x0000001700257202 */ /* 0x000fe20000000f00 */
[--C-:B------:R-:W-:Y:S01]  /*9560*/  FFMA.FTZ R0, R221, c[0x0][0x23c], -R21.reuse ;  /* 0x00008f00dd007a23 */ /* 0x100fe20000010815 */
[----:B------:R-:W4:Y:S01]  /*9570*/  LDL.LU R38, [R1+0x10] ;  /* 0x0000100001267983 */ /* 0x000f220000300800 */
[----:B-1----:R-:W-:-:S04]  /*9580*/  FFMA.FTZ R3, R242, c[0x0][0x23c], -R21 ;  /* 0x00008f00f2037a23 */ /* 0x002fc80000010815 */
[----:B------:R1:W-:Y:S01]  /*9590*/  MUFU.EX2 R217, R3 ;  /* 0x0000000300d97308 */ /* 0x0003e20000000800 */
[----:B------:R-:W-:Y:S01]  /*95a0*/  FFMA.FTZ R23, R218, c[0x0][0x23c], -R2 ;  /* 0x00008f00da177a23 */ /* 0x000fe20000010802 */
[----:B--2---:R-:W-:Y:S02]  /*95b0*/  MOV R215, R4 ;  /* 0x0000000400d77202 */ /* 0x004fe40000000f00 */
[----:B------:R-:W-:Y:S01]  /*95c0*/  MOV R218, R146 ;  /* 0x0000009200da7202 */ /* 0x000fe20000000f00 */
[----:B------:R-:W-:Y:S01]  /*95d0*/  HMMA.16816.F32 R156, R8, R26, R156 ;  /* 0x0000001a089c723c */ /* 0x000fe2000000189c */
[----:B------:R-:W-:Y:S01]  /*95e0*/  MOV R242, R133 ;  /* 0x0000008500f27202 */ /* 0x000fe20000000f00 */
[----:B------:R-:W-:Y:S01]  /*95f0*/  LDSM.16.MT88.4 R24, [R224+0xe800] ;  /* 0x00e80000e018783b */ /* 0x000fe20000004200 */
[----:B------:R2:W-:Y:S01]  /*9600*/  MUFU.EX2 R146, R0 ;  /* 0x0000000000927308 */ /* 0x0005e20000000800 */
[----:B-1----:R-:W-:-:S04]  /*9610*/  FFMA.FTZ R3, R223, c[0x0][0x23c], -R21 ;  /* 0x00008f00df037a23 */ /* 0x002fc80000010815 */
[----:B------:R-:W-:Y:S03]  /*9620*/  HMMA.16816.F32 R188, R8, R12, R188 ;  /* 0x0000000c08bc723c */ /* 0x000fe600000018bc */
[----:B------:R1:W-:Y:S01]  /*9630*/  MUFU.EX2 R214, R3 ;  /* 0x0000000300d67308 */ /* 0x0003e20000000800 */
[----:B--2---:R-:W-:-:S04]  /*9640*/  FFMA.FTZ R0, R39, c[0x0][0x23c], -R2 ;  /* 0x00008f0027007a23 */ /* 0x004fc80000010802 */
[----:B------:R-:W-:Y:S01]  /*9650*/  HMMA.16816.F32 R200, R8, R14, R200 ;  /* 0x0000000e08c8723c */ /* 0x000fe200000018c8 */
[----:B------:R-:W-:Y:S01]  /*9660*/  MOV R39, R75 ;  /* 0x0000004b00277202 */ /* 0x000fe20000000f00 */
[----:B------:R-:W2:Y:S01]  /*9670*/  LDSM.16.MT88.4 R12, [R167+0xc800] ;  /* 0x00c80000a70c783b */ /* 0x000ea20000004200 */
[----:B------:R3:W-:Y:S04]  /*9680*/  MUFU.EX2 R41, R0 ;  /* 0x0000000000297308 */ /* 0x0007e80000000800 */
[----:B------:R-:W-:Y:S02]  /*9690*/  F2FP.PACK_AB R8, R208, R145 ;  /* 0x00000091d008723e */ /* 0x000fe400000000ff */
[----:B------:R-:W-:Y:S01]  /*96a0*/  F2FP.PACK_AB R9, R219, R144 ;  /* 0x00000090db09723e */ /* 0x000fe200000000ff */
[----:B-1----:R-:W-:Y:S01]  /*96b0*/  FFMA.FTZ R3, R222, c[0x0][0x23c], -R21 ;  /* 0x00008f00de037a23 */ /* 0x002fe20000010815 */
[----:B------:R-:W-:-:S02]  /*96c0*/  F2FP.PACK_AB R10, R207, R205 ;  /* 0x000000cdcf0a723e */ /* 0x000fc400000000ff */
[----:B------:R-:W-:Y:S01]  /*96d0*/  F2FP.PACK_AB R11, R215, R211 ;  /* 0x000000d3d70b723e */ /* 0x000fe200000000ff */
[----:B------:R1:W1:Y:S01]  /*96e0*/  MUFU.EX2 R4, R3 ;  /* 0x0000000300047308 */ /* 0x0002620000000800 */
[----:B------:R-:W-:Y:S01]  /*96f0*/  MOV R133, R72 ;  /* 0x0000004800857202 */ /* 0x000fe20000000f00 */
[----:B---3--:R-:W-:Y:S01]  /*9700*/  FFMA.FTZ R0, R39, c[0x0][0x23c], -R20 ;  /* 0x00008f0027007a23 */ /* 0x008fe20000010814 */
[----:B------:R-:W-:Y:S01]  /*9710*/  MOV R204, R73 ;  /* 0x0000004900cc7202 */ /* 0x000fe20000000f00 */
[----:B-1----:R-:W-:Y:S01]  /*9720*/  FFMA.FTZ R3, R206, c[0x0][0x23c], -R2 ;  /* 0x00008f00ce037a23 */ /* 0x002fe20000010802 */
[----:B------:R-:W-:Y:S02]  /*9730*/  MOV R206, R74 ;  /* 0x0000004a00ce7202 */ /* 0x000fe40000000f00 */
[----:B------:R-:W-:Y:S01]  /*9740*/  HMMA.16816.F32 R72, R8, R16, R180 ;  /* 0x000000100848723c */ /* 0x000fe200000018b4 */
[----:B------:R1:W-:Y:S02]  /*9750*/  MUFU.EX2 R182, R0 ;  /* 0x0000000000b67308 */ /* 0x0003e40000000800 */
[----:B-1----:R-:W-:-:S06]  /*9760*/  FFMA.FTZ R0, R206, c[0x0][0x23c], -R20 ;  /* 0x00008f00ce007a23 */ /* 0x002fcc0000010814 */
[----:B------:R1:W-:Y:S02]  /*9770*/  MUFU.EX2 R180, R0 ;  /* 0x0000000000b47308 */ /* 0x0003e40000000800 */
[----:B-1----:R-:W-:Y:S02]  /*9780*/  FFMA.FTZ R0, R204, c[0x0][0x23c], -R20 ;  /* 0x00008f00cc007a23 */ /* 0x002fe40000010814 */
[----:B------:R-:W3:Y:S01]  /*9790*/  LDL.LU R204, [R1+0x14] ;  /* 0x0000140001cc7983 */ /* 0x000ee20000300800 */
[----:B------:R-:W-:Y:S02]  /*97a0*/  MOV R221, R4 ;  /* 0x0000000400dd7202 */ /* 0x000fe40000000f00 */
[----:B------:R-:W-:Y:S02]  /*97b0*/  F2FP.PACK_AB R4, R216, R163 ;  /* 0x000000a3d804723e */ /* 0x000fe400000000ff */
[----:B------:R-:W-:Y:S02]  /*97c0*/  F2FP.PACK_AB R5, R214, R217 ;  /* 0x000000d9d605723e */ /* 0x000fe400000000ff */
[----:B------:R-:W-:-:S02]  /*97d0*/  F2FP.PACK_AB R6, R210, R132 ;  /* 0x00000084d206723e */ /* 0x000fc400000000ff */
[----:B------:R-:W-:Y:S01]  /*97e0*/  F2FP.PACK_AB R7, R146, R221 ;  /* 0x000000dd9207723e */ /* 0x000fe200000000ff */
[-C--:B--2---:R-:W-:Y:S08]  /*97f0*/  HMMA.16816.F32 R172, R8, R12.reuse, R172 ;  /* 0x0000000c08ac723c */ /* 0x084ff000000018ac */
[C---:B------:R-:W-:Y:S08]  /*9800*/  HMMA.16816.F32 R168, R4.reuse, R12, R168 ;  /* 0x0000000c04a8723c */ /* 0x040ff000000018a8 */
[-C--:B------:R-:W-:Y:S08]  /*9810*/  HMMA.16816.F32 R176, R4, R14.reuse, R176 ;  /* 0x0000000e04b0723c */ /* 0x080ff000000018b0 */
[----:B------:R-:W-:Y:S01]  /*9820*/  HMMA.16816.F32 R44, R8, R14, R44 ;  /* 0x0000000e082c723c */ /* 0x000fe2000000182c */
[----:B------:R-:W1:Y:S07]  /*9830*/  LDSM.16.MT88.4 R12, [R226+0xc800] ;  /* 0x00c80000e20c783b */ /* 0x000e6e0000004200 */
[C---:B------:R-:W-:Y:S08]  /*9840*/  HMMA.16816.F32 R64, R4.reuse, R16, R64 ;  /* 0x000000100440723c */ /* 0x040ff00000001840 */
[-C--:B------:R-:W-:Y:S08]  /*9850*/  HMMA.16816.F32 R60, R4, R18.reuse, R60 ;  /* 0x00000012043c723c */ /* 0x080ff0000000183c */
[C---:B------:R-:W-:Y:S01]  /*9860*/  HMMA.16816.F32 R56, R8.reuse, R18, R56 ;  /* 0x000000120838723c */ /* 0x040fe20000001838 */
[----:B------:R-:W2:Y:S07]  /*9870*/  LDSM.16.MT88.4 R16, [R225+0xc800] ;  /* 0x00c80000e110783b */ /* 0x000eae0000004200 */
[-C--:B-1----:R-:W-:Y:S08]  /*9880*/  HMMA.16816.F32 R52, R8, R12.reuse, R52 ;  /* 0x0000000c0834723c */ /* 0x082ff00000001834 */
[C---:B------:R-:W-:Y:S08]  /*9890*/  HMMA.16816.F32 R48, R4.reuse, R12, R48 ;  /* 0x0000000c0430723c */ /* 0x040ff00000001830 */
[-C--:B------:R-:W-:Y:S08]  /*98a0*/  HMMA.16816.F32 R92, R4, R14.reuse, R92 ;  /* 0x0000000e045c723c */ /* 0x080ff0000000185c */
[C---:B------:R-:W-:Y:S01]  /*98b0*/  HMMA.16816.F32 R68, R8.reuse, R14, R68 ;  /* 0x0000000e0844723c */ /* 0x040fe20000001844 */
[----:B------:R-:W1:Y:S07]  /*98c0*/  LDSM.16.MT88.4 R12, [R167+0xe800] ;  /* 0x00e80000a70c783b */ /* 0x000e6e0000004200 */
[-C--:B--2---:R-:W-:Y:S08]  /*98d0*/  HMMA.16816.F32 R100, R8, R16.reuse, R100 ;  /* 0x000000100864723c */ /* 0x084ff00000001864 */
[C---:B------:R-:W-:Y:S08]  /*98e0*/  HMMA.16816.F32 R104, R4.reuse, R16, R104 ;  /* 0x000000100468723c */ /* 0x040ff00000001868 */
[-C--:B------:R-:W-:Y:S08]  /*98f0*/  HMMA.16816.F32 R108, R4, R18.reuse, R108 ;  /* 0x00000012046c723c */ /* 0x080ff0000000186c */
[C---:B------:R-:W-:Y:S01]  /*9900*/  HMMA.16816.F32 R112, R8.reuse, R18, R112 ;  /* 0x000000120870723c */ /* 0x040fe20000001870 */
[----:B------:R-:W2:Y:S07]  /*9910*/  LDSM.16.MT88.4 R16, [R226+0xe800] ;  /* 0x00e80000e210783b */ /* 0x000eae0000004200 */
[-C--:B-1----:R-:W-:Y:S08]  /*9920*/  HMMA.16816.F32 R116, R8, R12.reuse, R116 ;  /* 0x0000000c0874723c */ /* 0x082ff00000001874 */
[C---:B------:R-:W-:Y:S08]  /*9930*/  HMMA.16816.F32 R120, R4.reuse, R12, R120 ;  /* 0x0000000c0478723c */ /* 0x040ff00000001878 */
[-C--:B------:R-:W-:Y:S08]  /*9940*/  HMMA.16816.F32 R124, R4, R14.reuse, R124 ;  /* 0x0000000e047c723c */ /* 0x080ff0000000187c */
[----:B------:R-:W-:Y:S01]  /*9950*/  HMMA.16816.F32 R128, R8, R14, R128 ;  /* 0x0000000e0880723c */ /* 0x000fe20000001880 */
[----:B------:R-:W1:Y:S07]  /*9960*/  LDSM.16.MT88.4 R12, [R225+0xe800] ;  /* 0x00e80000e10c783b */ /* 0x000e6e0000004200 */
[C---:B--2---:R-:W-:Y:S08]  /*9970*/  HMMA.16816.F32 R148, R4.reuse, R16, R148 ;  /* 0x000000100494723c */ /* 0x044ff00000001894 */
[----:B------:R-:W-:Y:S08]  /*9980*/  HMMA.16816.F32 R152, R4, R18, R152 ;  /* 0x000000120498723c */ /* 0x000ff00000001898 */
[C---:B------:R-:W-:Y:S08]  /*9990*/  HMMA.16816.F32 R76, R8.reuse, R16, R76 ;  /* 0x00000010084c723c */ /* 0x040ff0000000184c */
[----:B------:R-:W-:Y:S01]  /*99a0*/  HMMA.16816.F32 R156, R8, R18, R156 ;  /* 0x00000012089c723c */ /* 0x000fe2000000189c */
[----:B------:R-:W2:Y:S01]  /*99b0*/  LDSM.16.MT88.4 R16, [R224+0xd000] ;  /* 0x00d00000e010783b */ /* 0x000ea20000004200 */
[----:B------:R-:W-:-:S06]  /*99c0*/  FFMA.FTZ R22, R213, c[0x0][0x23c], -R2 ;  /* 0x00008f00d5167a23 */ /* 0x000fcc0000010802 */
[C---:B-1----:R-:W-:Y:S01]  /*99d0*/  HMMA.16816.F32 R192, R4.reuse, R12, R192 ;  /* 0x0000000c04c0723c */ /* 0x042fe200000018c0 */
[----:B------:R1:W-:Y:S07]  /*99e0*/  MUFU.EX2 R181, R0 ;  /* 0x0000000000b57308 */ /* 0x0003ee0000000800 */
[----:B------:R-:W-:Y:S08]  /*99f0*/  HMMA.16816.F32 R196, R4, R14, R196 ;  /* 0x0000000e04c4723c */ /* 0x000ff000000018c4 */
[C---:B------:R-:W-:Y:S08]  /*9a00*/  HMMA.16816.F32 R188, R8.reuse, R12, R188 ;  /* 0x0000000c08bc723c */ /* 0x040ff000000018bc */
[----:B------:R-:W-:Y:S01]  /*9a10*/  HMMA.16816.F32 R200, R8, R14, R200 ;  /* 0x0000000e08c8723c */ /* 0x000fe200000018c8 */
[----:B------:R-:W-:Y:S01]  /*9a20*/  LDSM.16.MT88.4 R12, [R226+0xd000] ;  /* 0x00d00000e20c783b */ /* 0x000fe20000004200 */
[----:B------:R-:W-:Y:S01]  /*9a30*/  MOV R213, R89 ;  /* 0x0000005900d57202 */ /* 0x000fe20000000f00 */
[----:B-1----:R-:W-:-:S05]  /*9a40*/  FFMA.FTZ R0, R252, c[0x0][0x23c], -R20 ;  /* 0x00008f00fc007a23 */ /* 0x002fca0000010814 */
[C---:B------:R-:W-:Y:S08]  /*9a50*/  HMMA.16816.F32 R136, R4.reuse, R24, R136 ;  /* 0x000000180488723c */ /* 0x040ff00000001888 */
[----:B------:R-:W-:Y:S08]  /*9a60*/  HMMA.16816.F32 R140, R4, R26, R140 ;  /* 0x0000001a048c723c */ /* 0x000ff0000000188c */
[C---:B------:R-:W-:Y:S08]  /*9a70*/  HMMA.16816.F32 R84, R8.reuse, R24, R84 ;  /* 0x000000180854723c */ /* 0x040ff00000001854 */
[----:B------:R-:W-:Y:S01]  /*9a80*/  HMMA.16816.F32 R80, R8, R26, R80 ;  /* 0x0000001a0850723c */ /* 0x000fe20000001850 */
[----:B------:R-:W1:Y:S01]  /*9a90*/  LDSM.16.MT88.4 R24, [R167+0xd000] ;  /* 0x00d00000a718783b */ /* 0x000e620000004200 */
[----:B------:R-:W-:Y:S01]  /*9aa0*/  MUFU.EX2 R29, R29 ;  /* 0x0000001d001d7308 */ /* 0x000fe20000000800 */
[----:B------:R-:W-:-:S02]  /*9ab0*/  MOV R212, R187 ;  /* 0x000000bb00d47202 */ /* 0x000fc40000000f00 */
[----:B------:R-:W-:Y:S02]  /*9ac0*/  MOV R220, R147 ;  /* 0x0000009300dc7202 */ /* 0x000fe40000000f00 */
[----:B------:R-:W-:-:S03]  /*9ad0*/  MOV R223, R134 ;  /* 0x0000008600df7202 */ /* 0x000fc60000000f00 */
[----:B------:R-:W-:Y:S01]  /*9ae0*/  MUFU.EX2 R23, R23 ;  /* 0x0000001700177308 */ /* 0x000fe20000000800 */
[----:B------:R-:W-:Y:S01]  /*9af0*/  MOV R222, R135 ;  /* 0x0000008700de7202 */ /* 0x000fe20000000f00 */
[----:B------:R-:W-:Y:S01]  /*9b00*/  FFMA.FTZ R89, R36, c[0x0][0x23c], -R2 ;  /* 0x00008f0024597a23 */ /* 0x000fe20000010802 */
[----:B------:R-:W-:-:S05]  /*9b10*/  MOV R209, R88 ;  /* 0x0000005800d17202 */ /* 0x000fca0000000f00 */
[----:B------:R2:W-:Y:S01]  /*9b20*/  MUFU.EX2 R4, R0 ;  /* 0x0000000000047308 */ /* 0x0005e20000000800 */
[----:B------:R-:W-:Y:S01]  /*9b30*/  MOV R135, R90 ;  /* 0x0000005a00877202 */ /* 0x000fe20000000f00 */
[--C-:B------:R-:W-:Y:S01]  /*9b40*/  FFMA.FTZ R90, R34, c[0x0][0x23c], -R2.reuse ;  /* 0x00008f00225a7a23 */ /* 0x100fe20000010802 */
[----:B------:R-:W-:Y:S01]  /*9b50*/  MOV R134, R91 ;  /* 0x0000005b00867202 */ /* 0x000fe20000000f00 */
[--C-:B------:R-:W-:Y:S02]  /*9b60*/  FFMA.FTZ R91, R35, c[0x0][0x23c], -R2.reuse ;  /* 0x00008f00235b7a23 */ /* 0x100fe40000010802 */
[----:B------:R-:W-:Y:S02]  /*9b70*/  FFMA.FTZ R88, R33, c[0x0][0x23c], -R2 ;  /* 0x00008f0021587a23 */ /* 0x000fe40000010802 */
[----:B------:R-:W-:Y:S01]  /*9b80*/  MUFU.EX2 R147, R32 ;  /* 0x0000002000937308 */ /* 0x000fe20000000800 */
[--C-:B------:R-:W-:Y:S02]  /*9b90*/  FFMA.FTZ R2, R37, c[0x0][0x23c], -R21.reuse ;  /* 0x00008f0025027a23 */ /* 0x100fe40000010815 */
[----:B--2---:R-:W-:-:S05]  /*9ba0*/  FFMA.FTZ R0, R213, c[0x0][0x23c], -R21 ;  /* 0x00008f00d5007a23 */ /* 0x004fca0000010815 */
[----:B------:R-:W2:Y:S01]  /*9bb0*/  MUFU.EX2 R184, R31 ;  /* 0x0000001f00b87308 */ /* 0x000ea20000000800 */
[----:B------:R-:W-:Y:S01]  /*9bc0*/  FFMA.FTZ R35, R248, c[0x0][0x23c], -R21 ;  /* 0x00008f00f8237a23 */ /* 0x000fe20000010815 */
[----:B------:R-:W-:Y:S01]  /*9bd0*/  MOV R248, R41 ;  /* 0x0000002900f87202 */ /* 0x000fe20000000f00 */
[----:B----4-:R-:W-:-:S05]  /*9be0*/  FFMA.FTZ R39, R38, R28, R231 ;  /* 0x0000001c26277223 */ /* 0x010fca00000100e7 */
[----:B------:R-:W-:Y:S01]  /*9bf0*/  MUFU.EX2 R186, R30 ;  /* 0x0000001e00ba7308 */ /* 0x000fe20000000800 */
[----:B------:R-:W-:-:S07]  /*9c00*/  FFMA.FTZ R34, R245, c[0x0][0x23c], -R20 ;  /* 0x00008f00f5227a23 */ /* 0x000fce0000010814 */
[----:B------:R-:W-:Y:S01]  /*9c10*/  MUFU.EX2 R185, R22 ;  /* 0x0000001600b97308 */ /* 0x000fe20000000800 */
[----:B------:R-:W-:-:S07]  /*9c20*/  FFMA.FTZ R38, R249, c[0x0][0x23c], -R20 ;  /* 0x00008f00f9267a23 */ /* 0x000fce0000010814 */
[----:B------:R4:W1:Y:S01]  /*9c30*/  MUFU.EX2 R187, R3 ;  /* 0x0000000300bb7308 */ /* 0x0008620000000800 */
[----:B------:R-:W-:-:S07]  /*9c40*/  FFMA.FTZ R41, R246, c[0x0][0x23c], -R21 ;  /* 0x00008f00f6297a23 */ /* 0x000fce0000010815 */
[----:B------:R1:W-:Y:S01]  /*9c50*/  MUFU.EX2 R252, R0 ;  /* 0x0000000000fc7308 */ /* 0x0003e20000000800 */
[--C-:B------:R-:W-:Y:S02]  /*9c60*/  FFMA.FTZ R33, R244, c[0x0][0x23c], -R20.reuse ;  /* 0x00008f00f4217a23 */ /* 0x100fe40000010814 */
[--C-:B------:R-:W-:Y:S01]  /*9c70*/  FFMA.FTZ R36, R247, c[0x0][0x23c], -R21.reuse ;  /* 0x00008f00f7247a23 */ /* 0x100fe20000010815 */
[----:B--2---:R-:W-:Y:S01]  /*9c80*/  F2FP.PACK_AB R8, R184, R147 ;  /* 0x00000093b808723e */ /* 0x004fe200000000ff */
[--C-:B------:R-:W-:Y:S01]  /*9c90*/  FFMA.FTZ R37, R251, c[0x0][0x23c], -R21.reuse ;  /* 0x00008f00fb257a23 */ /* 0x100fe20000010815 */
[----:B------:R-:W-:Y:S01]  /*9ca0*/  MOV R31, R210 ;  /* 0x000000d2001f7202 */ /* 0x000fe20000000f00 */
[----:B------:R-:W-:Y:S01]  /*9cb0*/  FFMA.FTZ R32, R250, c[0x0][0x23c], -R20 ;  /* 0x00008f00fa207a23 */ /* 0x000fe20000010814 */
[----:B------:R-:W-:Y:S01]  /*9cc0*/  MOV R183, R212 ;  /* 0x000000d400b77202 */ /* 0x000fe20000000f00 */
[--C-:B----4-:R-:W-:Y:S01]  /*9cd0*/  FFMA.FTZ R3, R230, c[0x0][0x23c], -R21.reuse ;  /* 0x00008f00e6037a23 */ /* 0x110fe20000010815 */
[----:B------:R2:W-:Y:S01]  /*9ce0*/  MUFU.EX2 R245, R2 ;  /* 0x0000000200f57308 */ /* 0x0005e20000000800 */
[----:B------:R-:W-:Y:S01]  /*9cf0*/  FADD.FTZ R42, R227, R42 ;  /* 0x0000002ae32a7221 */ /* 0x000fe20000010000 */
[----:B------:R4:W5:Y:S01]  /*9d00*/  LDL.LU R231, [R1+0x64] ;  /* 0x0000640001e77983 */ /* 0x0009620000300800 */
[----:B-1----:R-:W-:Y:S01]  /*9d10*/  FFMA.FTZ R0, R218, c[0x0][0x23c], -R21 ;  /* 0x00008f00da007a23 */ /* 0x002fe20000010815 */
[----:B------:R-:W-:-:S04]  /*9d20*/  MOV R244, R23 ;  /* 0x0000001700f47202 */ /* 0x000fc80000000f00 */
[----:B------:R1:W-:Y:S01]  /*9d30*/  MUFU.EX2 R246, R3 ;  /* 0x0000000300f67308 */ /* 0x0003e20000000800 */
[----:B------:R-:W-:Y:S01]  /*9d40*/  MOV R247, R29 ;  /* 0x0000001d00f77202 */ /* 0x000fe20000000f00 */
[----:B------:R-:W-:Y:S01]  /*9d50*/  LDSM.16.MT88.4 R20, [R167+0xf000] ;  /* 0x00f00000a714783b */ /* 0x000fe20000004200 */
[----:B------:R-:W-:Y:S02]  /*9d60*/  F2FP.PACK_AB R11, R248, R187 ;  /* 0x000000bbf80b723e */ /* 0x000fe400000000ff */
[----:B------:R-:W-:Y:S01]  /*9d70*/  MOV R251, R4 ;  /* 0x0000000400fb7202 */ /* 0x000fe20000000f00 */
[----:B------:R4:W5:Y:S02]  /*9d80*/  LDL.LU R230, [R1+0x60] ;  /* 0x0000600001e67983 */ /* 0x0009640000300800 */
[----:B------:R-:W3:Y:S01]  /*9d90*/  MUFU.EX2 R249, R0 ;  /* 0x0000000000f97308 */ /* 0x000ee20000000800 */
[----:B------:R-:W-:Y:S02]  /*9da0*/  F2FP.PACK_AB R9, R185, R244 ;  /* 0x000000f4b909723e */ /* 0x000fe400000000ff */
[----:B------:R-:W-:Y:S01]  /*9db0*/  F2FP.PACK_AB R10, R247, R186 ;  /* 0x000000baf70a723e */ /* 0x000fe200000000ff */
[----:B--2---:R-:W-:Y:S01]  /*9dc0*/  FADD.FTZ R2, R228, R43 ;  /* 0x0000002be4027221 */ /* 0x004fe20000010000 */
[----:B------:R-:W-:-:S02]  /*9dd0*/  MOV R29, R209 ;  /* 0x000000d1001d7202 */ /* 0x000fc40000000f00 */
[----:B------:R-:W-:Y:S02]  /*9de0*/  MOV R30, R215 ;  /* 0x000000d7001e7202 */ /* 0x000fe40000000f00 */
[----:B------:R-:W-:Y:S02]  /*9df0*/  MOV R250, R217 ;  /* 0x000000d900fa7202 */ /* 0x000fe40000000f00 */
[----:B-1----:R-:W-:Y:S02]  /*9e00*/  MOV R3, R219 ;  /* 0x000000db00037202 */ /* 0x002fe40000000f00 */
[----:B------:R-:W-:Y:S02]  /*9e10*/  MOV R43, R216 ;  /* 0x000000d8002b7202 */ /* 0x000fe40000000f00 */
[----:B------:R-:W-:Y:S01]  /*9e20*/  F2FP.PACK_AB R4, R180, R182 ;  /* 0x000000b6b404723e */ /* 0x000fe200000000ff */
[----:B------:R-:W-:Y:S01]  /*9e30*/  HMMA.16816.F32 R216, R8, R16, R72 ;  /* 0x0000001008d8723c */ /* 0x000fe20000001848 */
[----:B---3--:R-:W-:-:S02]  /*9e40*/  F2FP.PACK_AB R5, R249, R252 ;  /* 0x000000fcf905723e */ /* 0x008fc400000000ff */
[----:B------:R-:W-:Y:S02]  /*9e50*/  F2FP.PACK_AB R6, R251, R181 ;  /* 0x000000b5fb06723e */ /* 0x000fe400000000ff */
[----:B------:R-:W-:Y:S01]  /*9e60*/  F2FP.PACK_AB R7, R246, R245 ;  /* 0x000000f5f607723e */ /* 0x000fe200000000ff */
[----:B------:R-:W-:Y:S01]  /*9e70*/  FFMA.FTZ R0, R204, R40, R229 ;  /* 0x00000028cc007223 */ /* 0x000fe200000100e5 */
[----:B------:R-:W-:Y:S01]  /*9e80*/  MOV R74, R205 ;  /* 0x000000cd004a7202 */ /* 0x000fe20000000f00 */
[----:B------:R-:W-:Y:S01]  /*9e90*/  HMMA.16816.F32 R172, R8, R24, R172 ;  /* 0x0000001808ac723c */ /* 0x000fe200000018ac */
[----:B------:R-:W-:Y:S01]  /*9ea0*/  MOV R72, R207 ;  /* 0x000000cf00487202 */ /* 0x000fe20000000f00 */
[----:B------:R-:W-:Y:S01]  /*9eb0*/  MUFU.EX2 R34, R34 ;  /* 0x0000002200227308 */ /* 0x000fe20000000800 */
[----:B------:R-:W-:Y:S01]  /*9ec0*/  MOV R40, R208 ;  /* 0x000000d000287202 */ /* 0x000fe20000000f00 */
[----:B------:R4:W5:Y:S01]  /*9ed0*/  LDL.LU R229, [R1+0x5c] ;  /* 0x00005c0001e57983 */ /* 0x0009620000300800 */
[----:B------:R-:W-:-:S03]  /*9ee0*/  MOV R75, R214 ;  /* 0x000000d6004b7202 */ /* 0x000fc60000000f00 */
[----:B------:R-:W-:Y:S01]  /*9ef0*/  HMMA.16816.F32 R204, R8, R14, R68 ;  /* 0x0000000e08cc723c */ /* 0x000fe20000001844 */
[----:B------:R-:W-:Y:S01]  /*9f00*/  MOV R73, R211 ;  /* 0x000000d300497202 */ /* 0x000fe20000000f00 */
[----:B------:R-:W-:Y:S01]  /*9f10*/  MUFU.EX2 R33, R33 ;  /* 0x0000002100217308 */ /* 0x000fe20000000800 */
[----:B------:R4:W5:Y:S04]  /*9f20*/  LDL.LU R228, [R1+0x58] ;  /* 0x0000580001e47983 */ /* 0x0009680000300800 */
[----:B------:R-:W-:Y:S02]  /*9f30*/  MOV R68, R29 ;  /* 0x0000001d00447202 */ /* 0x000fe40000000f00 */
[----:B------:R-:W-:Y:S02]  /*9f40*/  MOV R69, R30 ;  /* 0x0000001e00457202 */ /* 0x000fe40000000f00 */
[----:B------:R-:W-:Y:S01]  /*9f50*/  MOV R70, R31 ;  /* 0x0000001f00467202 */ /* 0x000fe20000000f00 */
[C---:B------:R-:W-:Y:S01]  /*9f60*/  HMMA.16816.F32 R168, R4.reuse, R24, R168 ;  /* 0x0000001804a8723c */ /* 0x040fe200000018a8 */
[----:B------:R-:W1:Y:S07]  /*9f70*/  LDSM.16.MT88.4 R28, [R225+0xf000] ;  /* 0x00f00000e11c783b */ /* 0x000e6e0000004200 */
[-C--:B------:R-:W-:Y:S08]  /*9f80*/  HMMA.16816.F32 R176, R4, R26.reuse, R176 ;  /* 0x0000001a04b0723c */ /* 0x080ff000000018b0 */
[----:B------:R-:W-:Y:S01]  /*9f90*/  HMMA.16816.F32 R44, R8, R26, R44 ;  /* 0x0000001a082c723c */ /* 0x000fe2000000182c */
[----:B------:R-:W2:Y:S07]  /*9fa0*/  LDSM.16.MT88.4 R24, [R225+0xd000] ;  /* 0x00d00000e118783b */ /* 0x000eae0000004200 */
[C---:B------:R-:W-:Y:S08]  /*9fb0*/  HMMA.16816.F32 R64, R4.reuse, R16, R64 ;  /* 0x000000100440723c */ /* 0x040ff00000001840 */
[-C--:B------:R-:W-:Y:S08]  /*9fc0*/  HMMA.16816.F32 R60, R4, R18.reuse, R60 ;  /* 0x00000012043c723c */ /* 0x080ff0000000183c */
[----:B------:R-:W-:Y:S01]  /*9fd0*/  HMMA.16816.F32 R212, R8, R18, R56 ;  /* 0x0000001208d4723c */ /* 0x000fe20000001838 */
[----:B------:R-:W3:Y:S07]  /*9fe0*/  LDSM.16.MT88.4 R16, [R224+0xf000] ;  /* 0x00f00000e010783b */ /* 0x000eee0000004200 */
[C---:B------:R-:W-:Y:S08]  /*9ff0*/  HMMA.16816.F32 R48, R4.reuse, R12, R48 ;  /* 0x0000000c0430723c */ /* 0x040ff00000001830 */
[----:B------:R-:W-:Y:S01]  /*a000*/  HMMA.16816.F32 R92, R4, R14, R92 ;  /* 0x0000000e045c723c */ /* 0x000fe2000000185c */
[----:B------:R-:W-:Y:S01]  /*a010*/  MOV R71, R132 ;  /* 0x0000008400477202 */ /* 0x000fe20000000f00 */
[----:B------:R-:W-:Y:S01]  /*a020*/  MUFU.EX2 R32, R32 ;  /* 0x0000002000207308 */ /* 0x000fe20000000800 */
[----:B------:R4:W5:Y:S05]  /*a030*/  LDL.LU R227, [R1+0x54] ;  /* 0x0000540001e37983 */ /* 0x00096a0000300800 */
[----:B------:R-:W-:Y:S01]  /*a040*/  HMMA.16816.F32 R208, R8, R12, R52 ;  /* 0x0000000c08d0723c */ /* 0x000fe20000001834 */
[----:B------:R-:W3:Y:S07]  /*a050*/  LDSM.16.MT88.4 R12, [R226+0xf000] ;  /* 0x00f00000e20c783b */ /* 0x000eee0000004200 */
[C---:B-1----:R-:W-:Y:S07]  /*a060*/  HMMA.16816.F32 R52, R4.reuse, R30, R196 ;  /* 0x0000001e0434723c */ /* 0x042fee00000018c4 */
[----:B------:R-:W-:Y:S01]  /*a070*/  MOV R199, R135 ;  /* 0x0000008700c77202 */ /* 0x000fe20000000f00 */
[----:B--2---:R-:W-:Y:S01]  /*a080*/  HMMA.16816.F32 R104, R4, R24, R104 ;  /* 0x000000180468723c */ /* 0x004fe20000001868 */
[----:B------:R-:W-:-:S02]  /*a090*/  MOV R197, R133 ;  /* 0x0000008500c57202 */ /* 0x000fc40000000f00 */
[----:B------:R-:W-:-:S05]  /*a0a0*/  MOV R198, R134 ;  /* 0x0000008600c67202 */ /* 0x000fca0000000f00 */
[C---:B------:R-:W-:Y:S08]  /*a0b0*/  HMMA.16816.F32 R108, R4.reuse, R26, R108 ;  /* 0x0000001a046c723c */ /* 0x040ff0000000186c */
[C---:B------:R-:W-:Y:S08]  /*a0c0*/  HMMA.16816.F32 R120, R4.reuse, R20, R120 ;  /* 0x000000140478723c */ /* 0x040ff00000001878 */
[C---:B------:R-:W-:Y:S08]  /*a0d0*/  HMMA.16816.F32 R124, R4.reuse, R22, R124 ;  /* 0x00000016047c723c */ /* 0x040ff0000000187c */
[C---:B---3--:R-:W-:Y:S08]  /*a0e0*/  HMMA.16816.F32 R136, R4.reuse, R16, R136 ;  /* 0x000000100488723c */ /* 0x048ff00000001888 */
[C---:B------:R-:W-:Y:S08]  /*a0f0*/  HMMA.16816.F32 R140, R4.reuse, R18, R140 ;  /* 0x00000012048c723c */ /* 0x040ff0000000188c */
[C---:B------:R-:W-:Y:S08]  /*a100*/  HMMA.16816.F32 R148, R4.reuse, R12, R148 ;  /* 0x0000000c0494723c */ /* 0x040ff00000001894 */
[C---:B------:R-:W-:Y:S08]  /*a110*/  HMMA.16816.F32 R152, R4.reuse, R14, R152 ;  /* 0x0000000e0498723c */ /* 0x040ff00000001898 */
[----:B------:R-:W-:Y:S07]  /*a120*/  HMMA.16816.F32 R192, R4, R28, R192 ;  /* 0x0000001c04c0723c */ /* 0x000fee00000018c0 */
[----:B------:R-:W-:Y:S01]  /*a130*/  MOV R4, R68 ;  /* 0x0000004400047202 */ /* 0x000fe20000000f00 */
[----:B------:R-:W-:Y:S01]  /*a140*/  HMMA.16816.F32 R132, R8, R16, R84 ;  /* 0x000000100884723c */ /* 0x000fe20000001854 */
[----:B------:R-:W-:-:S02]  /*a150*/  MOV R7, R74 ;  /* 0x0000004a00077202 */ /* 0x000fc40000000f00 */
[----:B------:R-:W-:-:S04]  /*a160*/  MOV R74, R182 ;  /* 0x000000b6004a7202 */ /* 0x000fc80000000f00 */
[----:B------:R-:W-:Y:S01]  /*a170*/  MOV R85, R199 ;  /* 0x000000c700557202 */ /* 0x000fe20000000f00 */
[----:B------:R-:W-:Y:S01]  /*a180*/  HMMA.16816.F32 R100, R8, R24, R100 ;  /* 0x000000180864723c */ /* 0x000fe20000001864 */
[----:B------:R-:W-:Y:S02]  /*a190*/  MOV R199, R69 ;  /* 0x0000004500c77202 */ /* 0x000fe40000000f00 */
[----:B------:R-:W-:Y:S01]  /*a1a0*/  MOV R69, R3 ;  /* 0x0000000300457202 */ /* 0x000fe20000000f00 */
[----:B------:R-:W-:Y:S01]  /*a1b0*/  FADD.FTZ R4, R4, R0 ;  /* 0x0000000004047221 */ /* 0x000fe20000010000 */
[----:B------:R-:W-:-:S03]  /*a1c0*/  MOV R3, R183 ;  /* 0x000000b700037202 */ /* 0x000fc60000000f00 */
[----:B------:R-:W-:Y:S01]  /*a1d0*/  HMMA.16816.F32 R24, R8, R26, R112 ;  /* 0x0000001a0818723c */ /* 0x000fe20000001870 */
[----:B------:R-:W-:Y:S01]  /*a1e0*/  MOV R6, R75 ;  /* 0x0000004b00067202 */ /* 0x000fe20000000f00 */
[----:B------:R-:W-:Y:S01]  /*a1f0*/  FADD.FTZ R3, R3, R39 ;  /* 0x0000002703037221 */ /* 0x000fe20000010000 */
[----:B------:R-:W-:-:S04]  /*a200*/  MOV R87, R197 ;  /* 0x000000c500577202 */ /* 0x000fc80000000f00 */
[----:B------:R-:W-:Y:S01]  /*a210*/  MOV R114, R180 ;  /* 0x000000b400727202 */ /* 0x000fe20000000f00 */
[----:B------:R-:W-:Y:S01]  /*a220*/  HMMA.16816.F32 R56, R8, R22, R128 ;  /* 0x000000160838723c */ /* 0x000fe20000001880 */
[----:B------:R-:W-:Y:S01]  /*a230*/  MOV R86, R198 ;  /* 0x000000c600567202 */ /* 0x000fe20000000f00 */
[----:B------:R-:W-:Y:S01]  /*a240*/  FADD.FTZ R4, R164, R4 ;  /* 0x00000004a4047221 */ /* 0x000fe20000010000 */
[----:B------:R-:W-:-:S04]  /*a250*/  MOV R75, R244 ;  /* 0x000000f4004b7202 */ /* 0x000fc80000000f00 */
[----:B------:R-:W-:Y:S01]  /*a260*/  MOV R131, R181 ;  /* 0x000000b500837202 */ /* 0x000fe20000000f00 */
[C---:B------:R-:W-:Y:S01]  /*a270*/  HMMA.16816.F32 R116, R8.reuse, R20, R116 ;  /* 0x000000140874723c */ /* 0x040fe20000001874 */
[----:B------:R-:W1:Y:S01]  /*a280*/  LDSM.16.MT88.4 R180, [R167+0xd800] ;  /* 0x00d80000a7b4783b */ /* 0x000e620000004200 */
[----:B------:R-:W-:Y:S01]  /*a290*/  MOV R128, R222 ;  /* 0x000000de00807202 */ /* 0x000fe20000000f00 */
[----:B------:R-:W-:Y:S01]  /*a2a0*/  MUFU.EX2 R244, R96 ;  /* 0x0000006000f47308 */ /* 0x000fe20000000800 */
[----:B------:R-:W-:Y:S02]  /*a2b0*/  MOV R129, R223 ;  /* 0x000000df00817202 */ /* 0x000fe40000000f00 */
[----:B------:R-:W-:Y:S02]  /*a2c0*/  MOV R130, R242 ;  /* 0x000000f200827202 */ /* 0x000fe40000000f00 */
[----:B------:R-:W-:Y:S01]  /*a2d0*/  HMMA.16816.F32 R20, R8, R18, R80 ;  /* 0x000000120814723c */ /* 0x000fe20000001850 */
[----:B------:R-:W2:Y:S01]  /*a2e0*/  LDSM.16.MT88.4 R80, [R224+0xd800] ;  /* 0x00d80000e050783b */ /* 0x000ea20000004200 */
[----:B------:R-:W-:Y:S01]  /*a2f0*/  MOV R5, R184 ;  /* 0x000000b800057202 */ /* 0x000fe20000000f00 */
[----:B------:R-:W-:Y:S01]  /*a300*/  MUFU.EX2 R222, R99 ;  /* 0x0000006300de7308 */ /* 0x000fe20000000800 */
[----:B------:R-:W-:-:S02]  /*a310*/  MOV R112, R187 ;  /* 0x000000bb00707202 */ /* 0x000fc40000000f00 */
[----:B------:R-:W-:Y:S02]  /*a320*/  MOV R113, R186 ;  /* 0x000000ba00717202 */ /* 0x000fe40000000f00 */
[----:B------:R-:W-:-:S03]  /*a330*/  MOV R115, R185 ;  /* 0x000000b900737202 */ /* 0x000fc60000000f00 */
[----:B------:R-:W3:Y:S01]  /*a340*/  MUFU.EX2 R223, R98 ;  /* 0x0000006200df7308 */ /* 0x000ee20000000800 */
[----:B------:R-:W-:Y:S01]  /*a350*/  HMMA.16816.F32 R184, R8, R12, R76 ;  /* 0x0000000c08b8723c */ /* 0x000fe2000000184c */
[----:B------:R-:W-:Y:S01]  /*a360*/  FADD.FTZ R0, R86, R42 ;  /* 0x0000002a56007221 */ /* 0x000fe20000010000 */
[----:B------:R-:W-:Y:S01]  /*a370*/  MOV R86, R7 ;  /* 0x0000000700567202 */ /* 0x000fe20000000f00 */
[----:B------:R-:W-:-:S04]  /*a380*/  FADD.FTZ R3, R87, R3 ;  /* 0x0000000357037221 */ /* 0x000fc80000010000 */
[----:B------:R1:W-:Y:S01]  /*a390*/  MUFU.EX2 R242, R97 ;  /* 0x0000006100f27308 */ /* 0x0003e20000000800 */
[----:B------:R-:W-:Y:S01]  /*a3a0*/  HMMA.16816.F32 R16, R8, R14, R156 ;  /* 0x0000000e0810723c */ /* 0x000fe2000000189c */
[----:B------:R-:W-:Y:S01]  /*a3b0*/  MOV R87, R6 ;  /* 0x0000000600577202 */ /* 0x000fe20000000f00 */
[----:B------:R-:W-:-:S06]  /*a3c0*/  FADD.FTZ R12, R162, R4 ;  /* 0x00000004a20c7221 */ /* 0x000fcc0000010000 */
[C---:B------:R-:W-:Y:S01]  /*a3d0*/  HMMA.16816.F32 R188, R8.reuse, R28, R188 ;  /* 0x0000001c08bc723c */ /* 0x040fe200000018bc */
[----:B------:R-:W-:Y:S02]  /*a3e0*/  MOV R197, R71 ;  /* 0x0000004700c57202 */ /* 0x000fe40000000f00 */
[----:B------:R-:W-:Y:S02]  /*a3f0*/  MOV R198, R70 ;  /* 0x0000004600c67202 */ /* 0x000fe40000000f00 */
[----:B------:R-:W-:Y:S01]  /*a400*/  MOV R196, R73 ;  /* 0x0000004900c47202 */ /* 0x000fe20000000f00 */
[----:B------:R-:W-:Y:S01]  /*a410*/  MUFU.EX2 R38, R38 ;  /* 0x0000002600267308 */ /* 0x000fe20000000800 */
[----:B-1----:R-:W1:Y:S01]  /*a420*/  LDSM.16.MT88.4 R96, [R226+0xd800] ;  /* 0x00d80000e260783b */ /* 0x002e620000004200 */
[----:B------:R-:W-:Y:S01]  /*a430*/  HMMA.16816.F32 R8, R8, R30, R200 ;  /* 0x0000001e0808723c */ /* 0x000fe200000018c8 */
[----:B------:R-:W-:Y:S02]  /*a440*/  MOV R71, R250 ;  /* 0x000000fa00477202 */ /* 0x000fe40000000f00 */
[----:B------:R-:W-:-:S03]  /*a450*/  MOV R68, R43 ;  /* 0x0000002b00447202 */ /* 0x000fc60000000f00 */
[----:B------:R-:W-:Y:S01]  /*a460*/  MUFU.EX2 R37, R37 ;  /* 0x0000002500257308 */ /* 0x000fe20000000800 */
[----:B------:R-:W-:-:S07]  /*a470*/  MOV R30, R5 ;  /* 0x00000005001e7202 */ /* 0x000fce0000000f00 */
[----:B------:R-:W-:Y:S01]  /*a480*/  MUFU.EX2 R35, R35 ;  /* 0x0000002300237308 */ /* 0x000fe20000000800 */
[----:B------:R-:W1:Y:S01]  /*a490*/  LDSM.16.MT88.4 R4, [R225+0xf800] ;  /* 0x00f80000e104783b */ /* 0x000e620000004200 */
[----:B------:R-:W-:Y:S02]  /*a4a0*/  MOV R70, R40 ;  /* 0x0000002800467202 */ /* 0x000fe40000000f00 */
[----:B------:R-:W-:-:S04]  /*a4b0*/  MOV R73, R221 ;  /* 0x000000dd00497202 */ /* 0x000fc80000000f00 */
[----:B------:R-:W-:Y:S01]  /*a4c0*/  MUFU.EX2 R36, R36 ;  /* 0x0000002400247308 */ /* 0x000fe20000000800 */
[----:B------:R-:W-:-:S07]  /*a4d0*/  MOV R250, R220 ;  /* 0x000000dc00fa7202 */ /* 0x000fce0000000f00 */
[----:B------:R-:W-:Y:S01]  /*a4e0*/  MUFU.EX2 R41, R41 ;  /* 0x0000002900297308 */ /* 0x000fe20000000800 */
[----:B------:R-:W-:Y:S01]  /*a4f0*/  FADD.FTZ R2, R85, R2 ;  /* 0x0000000255027221 */ /* 0x000fe20000010000 */
[----:B------:R-:W-:Y:S01]  /*a500*/  MOV R78, R199 ;  /* 0x000000c7004e7202 */ /* 0x000fe20000000f00 */
[----:B------:R-:W-:Y:S01]  /*a510*/  FADD.FTZ R0, R129, R0 ;  /* 0x0000000081007221 */ /* 0x000fe20000010000 */
[----:B------:R-:W-:Y:S01]  /*a520*/  MOV R79, R72 ;  /* 0x00000048004f7202 */ /* 0x000fe20000000f00 */
[----:B------:R-:W-:Y:S01]  /*a530*/  FADD.FTZ R13, R130, R3 ;  /* 0x00000003820d7221 */ /* 0x000fe20000010000 */
[----:B------:R-:W-:Y:S01]  /*a540*/  MOV R42, R114 ;  /* 0x00000072002a7202 */ /* 0x000fe20000000f00 */
[----:B------:R-:W-:Y:S01]  /*a550*/  LDSM.16.MT88.4 R156, [R226+0xf800] ;  /* 0x00f80000e29c783b */ /* 0x000fe20000004200 */
[----:B------:R-:W-:Y:S08]  /*a560*/  MUFU.EX2 R220, R89 ;  /* 0x0000005900dc7308 */ /* 0x000ff00000000800 */
[----:B------:R-:W1:Y:S08]  /*a570*/  MUFU.EX2 R40, R91 ;  /* 0x0000005b00287308 */ /* 0x000e700000000800 */
[----:B------:R-:W-:Y:S08]  /*a580*/  MUFU.EX2 R43, R90 ;  /* 0x0000005a002b7308 */ /* 0x000ff00000000800 */
[----:B------:R-:W2:Y:S01]  /*a590*/  MUFU.EX2 R221, R88 ;  /* 0x0000005800dd7308 */ /* 0x000ea20000000800 */
[----:B------:R-:W-:-:S02]  /*a5a0*/  MOV R85, R196 ;  /* 0x000000c400557202 */ /* 0x000fc40000000f00 */
[----:B------:R-:W-:Y:S02]  /*a5b0*/  MOV R84, R197 ;  /* 0x000000c500547202 */ /* 0x000fe40000000f00 */
[----:B------:R-:W-:Y:S02]  /*a5c0*/  MOV R77, R198 ;  /* 0x000000c6004d7202 */ /* 0x000fe40000000f00 */
[----:B---3--:R-:W-:Y:S02]  /*a5d0*/  F2FP.PACK_AB R200, R223, R222 ;  /* 0x000000dedfc8723e */ /* 0x008fe400000000ff */
[----:B-1----:R-:W-:Y:S02]  /*a5e0*/  F2FP.PACK_AB R201, R40, R220 ;  /* 0x000000dc28c9723e */ /* 0x002fe400000000ff */
[----:B------:R-:W-:Y:S02]  /*a5f0*/  F2FP.PACK_AB R202, R244, R242 ;  /* 0x000000f2f4ca723e */ /* 0x000fe400000000ff */
[----:B------:R-:W-:-:S02]  /*a600*/  F2FP.PACK_AB R196, R33, R34 ;  /* 0x0000002221c4723e */ /* 0x000fc400000000ff */
[----:B------:R-:W-:Y:S02]  /*a610*/  F2FP.PACK_AB R197, R35, R37 ;  /* 0x0000002523c5723e */ /* 0x000fe400000000ff */
[----:B--2---:R-:W-:Y:S02]  /*a620*/  F2FP.PACK_AB R203, R221, R43 ;  /* 0x0000002bddcb723e */ /* 0x004fe400000000ff */
[----:B------:R-:W-:Y:S02]  /*a630*/  F2FP.PACK_AB R198, R38, R32 ;  /* 0x0000002026c6723e */ /* 0x000fe400000000ff */
[----:B------:R-:W-:Y:S01]  /*a640*/  F2FP.PACK_AB R199, R41, R36 ;  /* 0x0000002429c7723e */ /* 0x000fe200000000ff */
[----:B------:R-:W-:Y:S01]  /*a650*/  FADD.FTZ R2, R128, R2 ;  /* 0x0000000280027221 */ /* 0x000fe20000010000 */
[----:B------:R-:W-:Y:S01]  /*a660*/  MOV R89, R73 ;  /* 0x0000004900597202 */ /* 0x000fe20000000f00 */
[----:B------:R-:W-:Y:S01]  /*a670*/  HMMA.16816.F32 R172, R200, R180, R172 ;  /* 0x000000b4c8ac723c */ /* 0x000fe200000018ac */
[----:B------:R-:W-:-:S02]  /*a680*/  FADD.FTZ R14, R144, R0 ;  /* 0x00000000900e7221 */ /* 0x000fc40000010000 */
[----:B------:R-:W-:Y:S01]  /*a690*/  FADD.FTZ R15, R145, R2 ;  /* 0x00000002910f7221 */ /* 0x000fe20000010000 */
[----:B------:R-:W-:-:S04]  /*a6a0*/  MOV R2, R163 ;  /* 0x000000a300027202 */ /* 0x000fc80000000f00 */
[----:B------:R-:W-:Y:S01]  /*a6b0*/  HMMA.16816.F32 R168, R196, R180, R168 ;  /* 0x000000b4c4a8723c */ /* 0x000fe200000018a8 */
[----:B------:R-:W-:-:S07]  /*a6c0*/  MOV R0, R71 ;  /* 0x0000004700007202 */ /* 0x000fce0000000f00 */
[-C--:B------:R-:W-:Y:S08]  /*a6d0*/  HMMA.16816.F32 R176, R196, R182.reuse, R176 ;  /* 0x000000b6c4b0723c */ /* 0x080ff000000018b0 */
[----:B------:R-:W-:Y:S07]  /*a6e0*/  HMMA.16816.F32 R180, R200, R182, R44 ;  /* 0x000000b6c8b4723c */ /* 0x000fee000000182c */
[----:B------:R-:W-:-:S02]  /*a6f0*/  MOV R47, R74 ;  /* 0x0000004a002f7202 */ /* 0x000fc40000000f00 */
[----:B------:R-:W-:Y:S02]  /*a700*/  MOV R46, R75 ;  /* 0x0000004b002e7202 */ /* 0x000fe40000000f00 */
[----:B------:R-:W-:Y:S01]  /*a710*/  HMMA.16816.F32 R72, R196, R80, R64 ;  /* 0x00000050c448723c */ /* 0x000fe20000001840 */
[----:B------:R-:W-:-:S06]  /*a720*/  FADD.FTZ R2, R2, R13 ;  /* 0x0000000d02027221 */ /* 0x000fcc0000010000 */
[----:B------:R-:W-:Y:S02]  /*a730*/  MOV R64, R89 ;  /* 0x0000005900407202 */ /* 0x000fe40000000f00 */
[C---:B------:R-:W-:Y:S01]  /*a740*/  HMMA.16816.F32 R88, R196.reuse, R96, R48 ;  /* 0x00000060c458723c */ /* 0x040fe20000001830 */
[----:B------:R-:W-:Y:S02]  /*a750*/  MOV R67, R77 ;  /* 0x0000004d00437202 */ /* 0x000fe40000000f00 */
[----:B------:R-:W-:Y:S02]  /*a760*/  MOV R66, R78 ;  /* 0x0000004e00427202 */ /* 0x000fe40000000f00 */
[----:B------:R-:W-:Y:S02]  /*a770*/  MOV R65, R79 ;  /* 0x0000004f00417202 */ /* 0x000fe40000000f00 */
[----:B------:R-:W-:Y:S01]  /*a780*/  MOV R49, R70 ;  /* 0x0000004600317202 */ /* 0x000fe20000000f00 */
[----:B------:R-:W-:Y:S01]  /*a790*/  HMMA.16816.F32 R76, R196, R82, R60 ;  /* 0x00000052c44c723c */ /* 0x000fe2000000183c */
[----:B------:R-:W-:-:S02]  /*a7a0*/  MOV R50, R69 ;  /* 0x0000004500327202 */ /* 0x000fc40000000f00 */
[----:B------:R-:W-:Y:S01]  /*a7b0*/  MOV R51, R68 ;  /* 0x0000004400337202 */ /* 0x000fe20000000f00 */
[----:B------:R-:W-:-:S03]  /*a7c0*/  FADD.FTZ R0, R0, R12 ;  /* 0x0000000c00007221 */ /* 0x000fc60000010000 */
[----:B------:R-:W-:Y:S01]  /*a7d0*/  MOV R60, R87 ;  /* 0x00000057003c7202 */ /* 0x000fe20000000f00 */
[----:B------:R-:W-:Y:S01]  /*a7e0*/  HMMA.16816.F32 R192, R196, R4, R192 ;  /* 0x00000004c4c0723c */ /* 0x000fe200000018c0 */
[----:B------:R-:W-:Y:S02]  /*a7f0*/  MOV R61, R86 ;  /* 0x00000056003d7202 */ /* 0x000fe40000000f00 */
[----:B------:R-:W-:Y:S01]  /*a800*/  MOV R62, R85 ;  /* 0x00000055003e7202 */ /* 0x000fe20000000f00 */
[----:B------:R-:W-:Y:S01]  /*a810*/  FADD.FTZ R2, R51, R2 ;  /* 0x0000000233027221 */ /* 0x000fe20000010000 */
[----:B------:R-:W-:-:S03]  /*a820*/  MOV R63, R84 ;  /* 0x00000054003f7202 */ /* 0x000fc60000000f00 */
[----:B------:R-:W-:Y:S01]  /*a830*/  HMMA.16816.F32 R188, R200, R4, R188 ;  /* 0x00000004c8bc723c */ /* 0x000fe200000018bc */
[----:B------:R-:W-:-:S06]  /*a840*/  FADD.FTZ R0, R60, R0 ;  /* 0x000000003c007221 */ /* 0x000fcc0000010000 */
[----:B------:R-:W-:Y:S02]  /*a850*/  FADD.FTZ R5, R49, R15 ;  /* 0x0000000f31057221 */ /* 0x000fe40000010000 */
[----:B------:R-:W-:Y:S02]  /*a860*/  FADD.FTZ R4, R50, R14 ;  /* 0x0000000e32047221 */ /* 0x000fe40000010000 */
[----:B------:R-:W-:Y:S01]  /*a870*/  FADD.FTZ R5, R61, R5 ;  /* 0x000000053d057221 */ /* 0x000fe20000010000 */
[----:B------:R-:W-:Y:S01]  /*a880*/  MOV R44, R146 ;  /* 0x00000092002c7202 */ /* 0x000fe20000000f00 */
        /* <DEDUP_REMOVED lines=11> */
[----:B------:R-:W1:Y:S01]  /*a940*/  LDSM.16.MT88.4 R112, [R225+0xd800] ;  /* 0x00d80000e170783b */ /* 0x000e620000004200 */
[----:B------:R-:W-:-:S02]  /*a950*/  FADD.FTZ R0, R44, R0 ;  /* 0x000000002c007221 */ /* 0x000fc40000010000 */
[----:B------:R-:W-:Y:S01]  /*a960*/  FADD.FTZ R5, R45, R5 ;  /* 0x000000052d057221 */ /* 0x000fe20000010000 */
[----:B------:R-:W2:Y:S01]  /*a970*/  LDSM.16.MT88.4 R128, [R167+0xf800] ;  /* 0x00f80000a780783b */ /* 0x000ea20000004200 */
[----:B------:R-:W-:Y:S02]  /*a980*/  FADD.FTZ R4, R46, R4 ;  /* 0x000000042e047221 */ /* 0x000fe40000010000 */
[----:B------:R-:W-:Y:S01]  /*a990*/  FADD.FTZ R2, R47, R2 ;  /* 0x000000022f027221 */ /* 0x000fe20000010000 */
[----:B------:R-:W3:Y:S01]  /*a9a0*/  LDSM.16.MT88.4 R144, [R224+0xf800] ;  /* 0x00f80000e090783b */ /* 0x000ee20000004200 */
        /* <DEDUP_REMOVED lines=28> */
[----:B------:R-:W-:Y:S01]  /*ab70*/  FADD.FTZ R0, R41, R0 ;  /* 0x0000000029007221 */ /* 0x000fe20000010000 */
[----:B------:R4:W-:Y:S04]  /*ab80*/  STL [R1], R5 ;  /* 0x0000000501007387 */ /* 0x0009e80000100800 */
[----:B------:R4:W-:Y:S04]  /*ab90*/  STL [R1+0xc], R4 ;  /* 0x00000c0401007387 */ /* 0x0009e80000100800 */
[----:B------:R4:W-:Y:S04]  /*aba0*/  STL [R1+0x10], R2 ;  /* 0x0000100201007387 */ /* 0x0009e80000100800 */
[----:B------:R4:W-:Y:S01]  /*abb0*/  STL [R1+0x14], R0 ;  /* 0x0000140001007387 */ /* 0x0009e20000100800 */
[----:B------:R-:W-:Y:S01]  /*abc0*/  ISETP.GE.AND P0, PT, R250, 0x3, PT ;  /* 0x00000003fa00780c */ /* 0x000fe20003f06270 */
[----:B------:R-:W-:Y:S01]  /*abd0*/  HMMA.16816.F32 R92, R196, R98, R92 ;  /* 0x00000062c45c723c */ /* 0x000fe2000000185c */
[----:B------:R-:W-:-:S02]  /*abe0*/  MOV R163, R165 ;  /* 0x000000a500a37202 */ /* 0x000fc40000000f00 */
[----:B------:R-:W-:-:S05]  /*abf0*/  MOV R164, R166 ;  /* 0x000000a600a47202 */ /* 0x000fca0000000f00 */
[----:B-1----:R-:W-:Y:S01]  /*ac00*/  HMMA.16816.F32 R104, R196, R112, R104 ;  /* 0x00000070c468723c */ /* 0x002fe20000001868 */
[----:B------:R-:W-:Y:S02]  /*ac10*/  MOV R3, R160 ;  /* 0x000000a000037202 */ /* 0x000fe40000000f00 */
[----:B------:R-:W-:-:S05]  /*ac20*/  MOV R162, R161 ;  /* 0x000000a100a27202 */ /* 0x000fca0000000f00 */
[----:B------:R-:W-:Y:S01]  /*ac30*/  HMMA.16816.F32 R108, R196, R114, R108 ;  /* 0x00000072c46c723c */ /* 0x000fe2000000186c */
[----:B------:R-:W-:Y:S02]  /*ac40*/  @P0 MOV R163, R165 ;  /* 0x000000a500a30202 */ /* 0x000fe40000000f00 */
[----:B------:R-:W-:-:S05]  /*ac50*/  @P0 MOV R164, R166 ;  /* 0x000000a600a40202 */ /* 0x000fca0000000f00 */
[----:B--2---:R-:W-:Y:S01]  /*ac60*/  HMMA.16816.F32 R120, R196, R128, R120 ;  /* 0x00000080c478723c */ /* 0x004fe20000001878 */
[----:B------:R-:W-:Y:S02]  /*ac70*/  @P0 MOV R3, R160 ;  /* 0x000000a000030202 */ /* 0x000fe40000000f00 */
[----:B------:R-:W-:-:S05]  /*ac80*/  @P0 MOV R162, R161 ;  /* 0x000000a100a20202 */ /* 0x000fca0000000f00 */
[----:B------:R-:W-:Y:S01]  /*ac90*/  HMMA.16816.F32 R124, R196, R130, R124 ;  /* 0x00000082c47c723c */ /* 0x000fe2000000187c */
[----:B------:R-:W-:-:S07]  /*aca0*/  @P0 IADD3 R242, R250, -0x3, RZ ;  /* 0xfffffffdfaf20810 */ /* 0x000fce0007ffe0ff */
[C---:B---3--:R-:W-:Y:S08]  /*acb0*/  HMMA.16816.F32 R136, R196.reuse, R144, R136 ;  /* 0x00000090c488723c */ /* 0x048ff00000001888 */
        /* <DEDUP_REMOVED lines=16> */
[----:B------:R-:W-:Y:S01]  /*adc0*/  HMMA.16816.F32 R200, R200, R6, R8 ;  /* 0x00000006c8c8723c */ /* 0x000fe20000001808 */
[----:B------:R-:W-:Y:S03]  /*add0*/  @!UPT UIADD3 URZ, URZ, URZ, URZ ;  /* 0x0000003f3f3ff290 */ /* 0x000fe6000fffe03f */
[----:B------:R-:W-:Y:S11]  /*ade0*/  @P0 BRA `(.L_x_4) ;  /* 0x0000002000000947 */ /* 0x000ff60003800000 */
.L_x_2:
[----:B-1--4-:R-:W2:Y:S02]  /*adf0*/  LDL.LU R0, [R1+0x30] ;  /* 0x0000300001007983 */ /* 0x012ea40000300800 */
[----:B--2---:R-:W-:-:S07]  /*ae00*/  IADD3 R242, R0, -0x1, RZ ;  /* 0xffffffff00f27810 */ /* 0x004fce0007ffe0ff */
.L_x_4:
[----:B----4-:R-:W-:-:S13]  /*ae10*/  ISETP.GE.AND P0, PT, R242, RZ, PT ;  /* 0x000000fff200720c */ /* 0x010fda0003f06270 */
[----:B------:R-:W-:Y:S05]  /*ae20*/  @!P0 BRA `(.L_x_5) ;  /* 0x000039c000008947 */ /* 0x000fea0003800000 */
[----:B------:R-:W2:Y:S01]  /*ae30*/  LDL.LU.64 R6, [R1+0x38] ;  /* 0x0000380001067983 */ /* 0x000ea20000300a00 */
[----:B------:R-:W-:Y:S01]  /*ae40*/  MOV R166, R3 ;  /* 0x0000000300a67202 */ /* 0x000fe20000000f00 */
[----:B------:R-:W-:Y:S02]  /*ae50*/  IMAD.MOV.U32 R161, RZ, RZ, R163 ;  /* 0x000000ffffa17224 */ /* 0x000fe400078e00a3 */
[----:B------:R-:W3:Y:S01]  /*ae60*/  LDL.LU.64 R4, [R1+0x48] ;  /* 0x0000480001047983 */ /* 0x000ee20000300a00 */
[----:B------:R-:W-:Y:S02]  /*ae70*/  IMAD.MOV.U32 R160, RZ, RZ, R164 ;  /* 0x000000ffffa07224 */ /* 0x000fe400078e00a4 */
[----:B------:R-:W-:Y:S01]  /*ae80*/  IMAD.MOV.U32 R165, RZ, RZ, R162 ;  /* 0x000000ffffa57224 */ /* 0x000fe200078e00a2 */
[----:B--2---:R-:W-:Y:S02]  /*ae90*/  MOV R3, R7 ;  /* 0x0000000700037202 */ /* 0x004fe40000000f00 */
[----:B---3--:R-:W-:-:S05]  /*aea0*/  MOV R2, R4 ;  /* 0x0000000400027202 */ /* 0x008fca0000000f00 */
[----:B------:R1:W-:Y:S01]  /*aeb0*/  STL.64 [R1+0x18], R2 ;  /* 0x0000180201007387 */ /* 0x0003e20000100a00 */
[----:B------:R-:W-:Y:S05]  /*aec0*/  BRA `(.L_x_6) ;  /* 0x000001f000007947 */ /* 0x000fea0003800000 */
.L_x_8:
[----:B------:R-:W2:Y:S01]  /*aed0*/  LDL.64 R246, [R1+0x28] ;  /* 0x0000280001f67983 */ /* 0x000ea20000100a00 */
[----:B------:R-:W-:Y:S03]  /*aee0*/  IADD3 R0, R242, -0x1, RZ ;  /* 0xfffffffff2007810 */ /* 0x000fe60007ffe0ff */
[----:B------:R-:W3:Y:S01]  /*aef0*/  LDL.64 R244, [R1+0x20] ;  /* 0x0000200001f47983 */ /* 0x000ee20000100a00 */
[----:B------:R-:W-:Y:S01]  /*af00*/  SHF.R.S32.HI R162, RZ, 0x1f, R0 ;  /* 0x0000001fffa27819 */ /* 0x000fe20000011400 */
[----:B------:R-:W-:Y:S04]  /*af10*/  IMAD.WIDE.U32 R2, R0, c[0x0][0x198], RZ ;  /* 0x0000660000027a25 */ /* 0x000fe800078e00ff */
[----:B------:R-:W-:Y:S04]  /*af20*/  IMAD R162, R162, c[0x0][0x198], RZ ;  /* 0x00006600a2a27a24 */ /* 0x000fe800078e02ff */
[----:B------:R-:W-:Y:S04]  /*af30*/  IMAD R162, R0, c[0x0][0x19c], R162 ;  /* 0x0000670000a27a24 */ /* 0x000fe800078e02a2 */
[----:B------:R-:W-:Y:S01]  /*af40*/  IMAD.IADD R162, R3, 0x1, R162 ;  /* 0x0000000103a27824 */ /* 0x000fe200078e02a2 */
[----:B--2---:R-:W-:Y:S04]  /*af50*/  LEA R0, P1, R2, R246, 0x6 ;  /* 0x000000f602007211 */ /* 0x004fe800078230ff */
[----:B------:R-:W-:Y:S02]  /*af60*/  LEA R204, P2, R0, c[0x0][0x168], 0x1 ;  /* 0x00005a0000cc7a11 */ /* 0x000fe400078408ff */
[----:B---3--:R-:W-:Y:S02]  /*af70*/  LEA.HI.X R2, R2, R245, R162, 0x6, P1 ;  /* 0x000000f502027211 */ /* 0x008fe400008f34a2 */
[----:B------:R-:W-:Y:S02]  /*af80*/  IADD3 R162, P1, R204, UR8, RZ ;  /* 0x00000008cca27c10 */ /* 0x000fe4000ff3e0ff */
        /* <DEDUP_REMOVED lines=17> */
[----:B------:R-:W0:Y:S01]  /*b0a0*/  LDGDEPBAR ;  /* 0x00000000000079af */ /* 0x000e220000000000 */
[----:B------:R-:W-:-:S05]  /*b0b0*/  BRA `(.L_x_7) ;  /* 0x00000d0000007947 */ /* 0x000fca0003800000 */
.L_x_6:
[----:B-1----:R-:W2:Y:S01]  /*b0c0*/  LDL.64 R2, [R1+0x18] ;  /* 0x0000180001027983 */ /* 0x002ea20000100a00 */
[----:B------:R-:W-:Y:S04]  /*b0d0*/  DEPBAR.LE SB0, 0x0 ;  /* 0x000080000000791a */ /* 0x000fe80000000000 */
[----:B------:R-:W-:Y:S01]  /*b0e0*/  SHF.R.S32.HI R4, RZ, 0x1f, R242 ;  /* 0x0000001fff047819 */ /* 0x000fe200000114f2 */
[----:B------:R-:W-:Y:S01]  /*b0f0*/  BAR.SYNC.DEFER_BLOCKING 0x0 ;  /* 0x0000000000007b1d */ /* 0x000fe20000010000 */
[----:B------:R-:W-:Y:S04]  /*b100*/  IMAD R0, R242, UR14, RZ ;  /* 0x0000000ef2007c24 */ /* 0x000fe8000f8e02ff */
[----:B------:R-:W-:Y:S02]  /*b110*/  IMAD R0, R4, UR15, R0 ;  /* 0x0000000f04007c24 */ /* 0x000fe4000f8e0200 */
[----:B--2---:R-:W-:Y:S04]  /*b120*/  IMAD.WIDE.U32 R2, R242, UR15, R2 ;  /* 0x0000000ff2027c25 */ /* 0x004fe8000f8e0002 */
[----:B------:R-:W-:Y:S01]  /*b130*/  IMAD.IADD R0, R3, 0x1, R0 ;  /* 0x0000000103007824 */ /* 0x000fe200078e0200 */
[C---:B------:R-:W-:Y:S04]  /*b140*/  LEA R6, P1, R2.reuse, c[0x0][0x170], 0x1 ;  /* 0x00005c0002067a11 */ /* 0x040fe800078208ff */
[----:B------:R-:W-:Y:S02]  /*b150*/  LEA.HI.X R7, R2, c[0x0][0x174], R0, 0x1, P1 ;  /* 0x00005d0002077a11 */ /* 0x000fe400008f0c00 */
[----:B------:R-:W-:Y:S03]  /*b160*/  IADD3 R4, P0, R6, UR7, RZ ;  /* 0x0000000706047c10 */ /* 0x000fe6000ff1e0ff */
[----:B------:R-:W-:Y:S01]  /*b170*/  @!PT LDS RZ, [RZ] ;  /* 0x00000000fffff984 */ /* 0x000fe20000000800 */
[----:B------:R-:W-:Y:S01]  /*b180*/  @!PT LDS RZ, [RZ] ;  /* 0x00000000fffff984 */ /* 0x000fe20000000800 */
[----:B------:R-:W-:Y:S01]  /*b190*/  @!PT LDS RZ, [RZ] ;  /* 0x00000000fffff984 */ /* 0x000fe20000000800 */
[----:B-----5:R1:W-:Y:S01]  /*b1a0*/  LDGSTS.E.BYPASS.LTC128B.128 [R243+0xc000], [R6.64] ;  /* 0x0c00000006f37fae */ /* 0x0203e2000b901d50 */
[----:B------:R-:W-:Y:S02]  /*b1b0*/  IADD3.X R5, R7, UR4, RZ, P0, !PT ;  /* 0x0000000407057c10 */ /* 0x000fe400087fe4ff */
[----:B------:R-:W-:Y:S03]  /*b1c0*/  IADD3 R2, P1, R4, UR7, RZ ;  /* 0x0000000704027c10 */ /* 0x000fe6000ff3e0ff */
[----:B------:R1:W-:Y:S01]  /*b1d0*/  LDGSTS.E.BYPASS.LTC128B.128 [R243+0xe000], [R6.64+0x80] ;  /* 0x0e00008006f37fae */ /* 0x0003e2000b901d50 */
[----:B------:R-:W-:Y:S02]  /*b1e0*/  IADD3.X R3, R5, UR4, RZ, P1, !PT ;  /* 0x0000000405037c10 */ /* 0x000fe40008ffe4ff */
[----:B------:R-:W-:Y:S03]  /*b1f0*/  IADD3 R8, P0, R2, UR7, RZ ;  /* 0x0000000702087c10 */ /* 0x000fe6000ff1e0ff */
[----:B------:R1:W-:Y:S01]  /*b200*/  LDGSTS.E.BYPASS.LTC128B.128 [R243+0xc800], [R4.64] ;  /* 0x0c80000004f37fae */ /* 0x0003e2000b901d50 */
[----:B------:R-:W-:Y:S02]  /*b210*/  IADD3.X R9, R3, UR4, RZ, P0, !PT ;  /* 0x0000000403097c10 */ /* 0x000fe400087fe4ff */
[----:B------:R-:W-:Y:S03]  /*b220*/  ISETP.GT.AND P0, PT, R242, RZ, PT ;  /* 0x000000fff200720c */ /* 0x000fe60003f04270 */
[----:B------:R1:W-:Y:S06]  /*b230*/  LDGSTS.E.BYPASS.LTC128B.128 [R243+0xe800], [R4.64+0x80] ;  /* 0x0e80008004f37fae */ /* 0x0003ec000b901d50 */
[----:B------:R2:W-:Y:S06]  /*b240*/  LDGSTS.E.BYPASS.LTC128B.128 [R243+0xd000], [R2.64] ;  /* 0x0d00000002f37fae */ /* 0x0005ec000b901d50 */
[----:B------:R2:W-:Y:S06]  /*b250*/  LDGSTS.E.BYPASS.LTC128B.128 [R243+0xf000], [R2.64+0x80] ;  /* 0x0f00008002f37fae */ /* 0x0005ec000b901d50 */
[----:B------:R3:W-:Y:S06]  /*b260*/  LDGSTS.E.BYPASS.LTC128B.128 [R243+0xd800], [R8.64] ;  /* 0x0d80000008f37fae */ /* 0x0007ec000b901d50 */
[----:B------:R3:W-:Y:S06]  /*b270*/  LDGSTS.E.BYPASS.LTC128B.128 [R243+0xf800], [R8.64+0x80] ;  /* 0x0f80008008f37fae */ /* 0x0007ec000b901d50 */
[----:B------:R-:W-:Y:S06]  /*b280*/  LDSM.16.M88.4 R64, [R230] ;  /* 0x00000000e640783b */ /* 0x000fec0000000200 */
[----:B------:R-:W1:Y:S06]  /*b290*/  LDSM.16.M88.4 R16, [R229] ;  /* 0x00000000e510783b */ /* 0x000e6c0000000200 */
[----:B------:R-:W3:Y:S06]  /*b2a0*/  LDSM.16.M88.4 R60, [R230+0x2000] ;  /* 0x00200000e63c783b */ /* 0x000eec0000000200 */
[----:B------:R-:W4:Y:S06]  /*b2b0*/  LDSM.16.M88.4 R32, [R229+0x800] ;  /* 0x00080000e520783b */ /* 0x000f2c0000000200 */
[----:B------:R-:W0:Y:S06]  /*b2c0*/  LDGDEPBAR ;  /* 0x00000000000079af */ /* 0x000e2c0000000000 */
[----:B------:R-:W2:Y:S06]  /*b2d0*/  LDSM.16.M88.4 R48, [R229+0x1000] ;  /* 0x00100000e530783b */ /* 0x000eac0000000200 */
[----:B------:R-:W2:Y:S06]  /*b2e0*/  LDSM.16.M88.4 R204, [R229+0x1800] ;  /* 0x00180000e5cc783b */ /* 0x000eac0000000200 */
[----:B------:R-:W-:Y:S01]  /*b2f0*/  LDSM.16.M88.4 R208, [R231] ;  /* 0x00000000e7d0783b */ /* 0x000fe20000000200 */
[-C--:B-1----:R-:W-:Y:S05]  /*b300*/  HMMA.16816.F32 R4, R64, R16.reuse, RZ ;  /* 0x000000104004723c */ /* 0x082fea00000018ff */
[----:B------:R-:W1:Y:S03]  /*b310*/  LDSM.16.M88.4 R212, [R234] ;  /* 0x00000000ead4783b */ /* 0x000e660000000200 */
[C---:B---3--:R-:W-:Y:S03]  /*b320*/  HMMA.16816.F32 R8, R60.reuse, R16, RZ ;  /* 0x000000103c08723c */ /* 0x048fe600000018ff */
[----:B------:R-:W3:Y:S06]  /*b330*/  LDSM.16.M88.4 R216, [R231+0x2000] ;  /* 0x00200000e7d8783b */ /* 0x000eec0000000200 */
[----:B------:R-:W-:Y:S01]  /*b340*/  LDSM.16.M88.4 R220, [R240] ;  /* 0x00000000f0dc783b */ /* 0x000fe20000000200 */
[-C--:B------:R-:W-:Y:S08]  /*b350*/  HMMA.16816.F32 R12, R60, R18.reuse, RZ ;  /* 0x000000123c0c723c */ /* 0x080ff000000018ff */
[C---:B------:R-:W-:Y:S08]  /*b360*/  HMMA.16816.F32 R16, R64.reuse, R18, RZ ;  /* 0x000000124010723c */ /* 0x040ff000000018ff */
[-C--:B----4-:R-:W-:Y:S08]  /*b370*/  HMMA.16816.F32 R20, R64, R32.reuse, RZ ;  /* 0x000000204014723c */ /* 0x090ff000000018ff */
[C---:B------:R-:W-:Y:S08]  /*b380*/  HMMA.16816.F32 R24, R60.reuse, R32, RZ ;  /* 0x000000203c18723c */ /* 0x040ff000000018ff */
[-C--:B------:R-:W-:Y:S08]  /*b390*/  HMMA.16816.F32 R28, R60, R34.reuse, RZ ;  /* 0x000000223c1c723c */ /* 0x080ff000000018ff */
[C---:B------:R-:W-:Y:S08]  /*b3a0*/  HMMA.16816.F32 R32, R64.reuse, R34, RZ ;  /* 0x000000224020723c */ /* 0x040ff000000018ff */
[-C--:B--2---:R-:W-:Y:S08]  /*b3b0*/  HMMA.16816.F32 R36, R64, R48.reuse, RZ ;  /* 0x000000304024723c */ /* 0x084ff000000018ff */
[C---:B------:R-:W-:Y:S08]  /*b3c0*/  HMMA.16816.F32 R40, R60.reuse, R48, RZ ;  /* 0x000000303c28723c */ /* 0x040ff000000018ff */
[-C--:B------:R-:W-:Y:S08]  /*b3d0*/  HMMA.16816.F32 R44, R60, R50.reuse, RZ ;  /* 0x000000323c2c723c */ /* 0x080ff000000018ff */
[C---:B------:R-:W-:Y:S08]  /*b3e0*/  HMMA.16816.F32 R48, R64.reuse, R50, RZ ;  /* 0x000000324030723c */ /* 0x040ff000000018ff */
[-C--:B------:R-:W-:Y:S08]  /*b3f0*/  HMMA.16816.F32 R52, R64, R204.reuse, RZ ;  /* 0x000000cc4034723c */ /* 0x080ff000000018ff */
[C---:B------:R-:W-:Y:S08]  /*b400*/  HMMA.16816.F32 R56, R60.reuse, R204, RZ ;  /* 0x000000cc3c38723c */ /* 0x040ff000000018ff */
[-C--:B------:R-:W-:Y:S08]  /*b410*/  HMMA.16816.F32 R60, R60, R206.reuse, RZ ;  /* 0x000000ce3c3c723c */ /* 0x080ff000000018ff */
[----:B------:R-:W-:Y:S01]  /*b420*/  HMMA.16816.F32 R64, R64, R206, RZ ;  /* 0x000000ce4040723c */ /* 0x000fe200000018ff */
[----:B------:R-:W2:Y:S07]  /*b430*/  LDSM.16.M88.4 R204, [R241] ;  /* 0x00000000f1cc783b */ /* 0x000eae0000000200 */
[-C--:B-1----:R-:W-:Y:S08]  /*b440*/  HMMA.16816.F32 R4, R208, R212.reuse, R4 ;  /* 0x000000d4d004723c */ /* 0x082ff00000001804 */
[C---:B---3--:R-:W-:Y:S08]  /*b450*/  HMMA.16816.F32 R8, R216.reuse, R212, R8 ;  /* 0x000000d4d808723c */ /* 0x048ff00000001808 */
[-C--:B------:R-:W-:Y:S08]  /*b460*/  HMMA.16816.F32 R12, R216, R214.reuse, R12 ;  /* 0x000000d6d80c723c */ /* 0x080ff0000000180c */
[C---:B------:R-:W-:Y:S01]  /*b470*/  HMMA.16816.F32 R16, R208.reuse, R214, R16 ;  /* 0x000000d6d010723c */ /* 0x040fe20000001810 */
[----:B------:R-:W1:Y:S07]  /*b480*/  LDSM.16.M88.4 R212, [R239] ;  /* 0x00000000efd4783b */ /* 0x000e6e0000000200 */
[-C--:B--2---:R-:W-:Y:S08]  /*b490*/  HMMA.16816.F32 R20, R208, R204.reuse, R20 ;  /* 0x000000ccd014723c */ /* 0x084ff00000001814 */
[C---:B------:R-:W-:Y:S08]  /*b4a0*/  HMMA.16816.F32 R24, R216.reuse, R204, R24 ;  /* 0x000000ccd818723c */ /* 0x040ff00000001818 */
[-C--:B------:R-:W-:Y:S08]  /*b4b0*/  HMMA.16816.F32 R28, R216, R206.reuse, R28 ;  /* 0x000000ced81c723c */ /* 0x080ff0000000181c */
[C---:B------:R-:W-:Y:S01]  /*b4c0*/  HMMA.16816.F32 R32, R208.reuse, R206, R32 ;  /* 0x000000ced020723c */ /* 0x040fe20000001820 */
[----:B------:R-:W-:Y:S07]  /*b4d0*/  LDSM.16.M88.4 R204, [R233] ;  /* 0x00000000e9cc783b */ /* 0x000fee0000000200 */
[-C--:B------:R-:W-:Y:S08]  /*b4e0*/  HMMA.16816.F32 R36, R208, R220.reuse, R36 ;  /* 0x000000dcd024723c */ /* 0x080ff00000001824 */
[C---:B------:R-:W-:Y:S08]  /*b4f0*/  HMMA.16816.F32 R40, R216.reuse, R220, R40 ;  /* 0x000000dcd828723c */ /* 0x040ff00000001828 */
[-C--:B------:R-:W-:Y:S08]  /*b500*/  HMMA.16816.F32 R44, R216, R222.reuse, R44 ;  /* 0x000000ded82c723c */ /* 0x080ff0000000182c */
[C---:B------:R-:W-:Y:S01]  /*b510*/  HMMA.16816.F32 R48, R208.reuse, R222, R48 ;  /* 0x000000ded030723c */ /* 0x040fe20000001830 */
[----:B------:R-:W2:Y:S07]  /*b520*/  LDSM.16.M88.4 R220, [R228] ;  /* 0x00000000e4dc783b */ /* 0x000eae0000000200 */
[-C--:B-1----:R-:W-:Y:S08]  /*b530*/  HMMA.16816.F32 R52, R208, R212.reuse, R52 ;  /* 0x000000d4d034723c */ /* 0x082ff00000001834 */
[C---:B------:R-:W-:Y:S08]  /*b540*/  HMMA.16816.F32 R56, R216.reuse, R212, R56 ;  /* 0x000000d4d838723c */ /* 0x040ff00000001838 */
[-C--:B------:R-:W-:Y:S01]  /*b550*/  HMMA.16816.F32 R60, R216, R214.reuse, R60 ;  /* 0x000000d6d83c723c */ /* 0x080fe2000000183c */
[----:B------:R-:W1:Y:S07]  /*b560*/  LDSM.16.M88.4 R216, [R233+0x2000] ;  /* 0x00200000e9d8783b */ /* 0x000e6e0000000200 */
[----:B------:R-:W-:Y:S01]  /*b570*/  HMMA.16816.F32 R64, R208, R214, R64 ;  /* 0x000000d6d040723c */ /* 0x000fe20000001840 */
[----:B------:R-:W3:Y:S06]  /*b580*/  LDSM.16.M88.4 R208, [R228+0x800] ;  /* 0x00080000e4d0783b */ /* 0x000eec0000000200 */
[----:B------:R-:W4:Y:S01]  /*b590*/  LDSM.16.M88.4 R212, [R228+0x1000] ;  /* 0x00100000e4d4783b */ /* 0x000f220000000200 */
[-C--:B--2---:R-:W-:Y:S08]  /*b5a0*/  HMMA.16816.F32 R4, R204, R220.reuse, R4 ;  /* 0x000000dccc04723c */ /* 0x084ff00000001804 */
[C---:B-1----:R-:W-:Y:S08]  /*b5b0*/  HMMA.16816.F32 R8, R216.reuse, R220, R8 ;  /* 0x000000dcd808723c */ /* 0x042ff00000001808 */
[-C--:B------:R-:W-:Y:S08]  /*b5c0*/  HMMA.16816.F32 R12, R216, R222.reuse, R12 ;  /* 0x000000ded80c723c */ /* 0x080ff0000000180c */
[C---:B------:R-:W-:Y:S01]  /*b5d0*/  HMMA.16816.F32 R16, R204.reuse, R222, R16 ;  /* 0x000000decc10723c */ /* 0x040fe20000001810 */
[----:B------:R-:W1:Y:S07]  /*b5e0*/  LDSM.16.M88.4 R220, [R228+0x1800] ;  /* 0x00180000e4dc783b */ /* 0x000e6e0000000200 */
[-C--:B---3--:R-:W-:Y:S08]  /*b5f0*/  HMMA.16816.F32 R20, R204, R208.reuse, R20 ;  /* 0x000000d0cc14723c */ /* 0x088ff00000001814 */
[C---:B------:R-:W-:Y:S08]  /*b600*/  HMMA.16816.F32 R24, R216.reuse, R208, R24 ;  /* 0x000000d0d818723c */ /* 0x040ff00000001818 */
[-C--:B------:R-:W-:Y:S08]  /*b610*/  HMMA.16816.F32 R28, R216, R210.reuse, R28 ;  /* 0x000000d2d81c723c */ /* 0x080ff0000000181c */
[C---:B------:R-:W-:Y:S01]  /*b620*/  HMMA.16816.F32 R32, R204.reuse, R210, R32 ;  /* 0x000000d2cc20723c */ /* 0x040fe20000001820 */
[----:B------:R-:W-:Y:S07]  /*b630*/  LDSM.16.M88.4 R208, [R232] ;  /* 0x00000000e8d0783b */ /* 0x000fee0000000200 */
[-C--:B----4-:R-:W-:Y:S08]  /*b640*/  HMMA.16816.F32 R36, R204, R212.reuse, R36 ;  /* 0x000000d4cc24723c */ /* 0x090ff00000001824 */
        /* <DEDUP_REMOVED lines=20> */
[----:B------:R-:W-:Y:S07]  /*b790*/  LDSM.16.M88.4 R204, [R230+0x4000] ;  /* 0x00400000e6cc783b */ /* 0x000fee0000000200 */
[-C--:B----4-:R-:W-:Y:S08]  /*b7a0*/  HMMA.16816.F32 R36, R208, R220.reuse, R36 ;  /* 0x000000dcd024723c */ /* 0x090ff00000001824 */
[C---:B------:R-:W-:Y:S08]  /*b7b0*/  HMMA.16816.F32 R40, R216.reuse, R220, R40 ;  /* 0x000000dcd828723c */ /* 0x040ff00000001828 */
[-C--:B------:R-:W-:Y:S08]  /*b7c0*/  HMMA.16816.F32 R44, R216, R222.reuse, R44 ;  /* 0x000000ded82c723c */ /* 0x080ff0000000182c */
[C---:B------:R-:W-:Y:S01]  /*b7d0*/  HMMA.16816.F32 R48, R208.reuse, R222, R48 ;  /* 0x000000ded030723c */ /* 0x040fe20000001830 */
[----:B------:R-:W2:Y:S07]  /*b7e0*/  LDSM.16.M88.4 R220, [R229+0x2000] ;  /* 0x00200000e5dc783b */ /* 0x000eae0000000200 */
        /* <DEDUP_REMOVED lines=27> */
[----:B------:R-:W3:Y:S06]  /*b9a0*/  LDSM.16.M88.4 R204, [R237] ;  /* 0x00000000edcc783b */ /* 0x000eec0000000200 */
[----:B------:R-:W4:Y:S01]  /*b9b0*/  LDSM.16.M88.4 R220, [R236] ;  /* 0x00000000ecdc783b */ /* 0x000f220000000200 */
[-C--:B--2---:R-:W-:Y:S08]  /*b9c0*/  HMMA.16816.F32 R4, R208, R212.reuse, R4 ;  /* 0x000000d4d004723c */ /* 0x084ff00000001804 */
[C---:B-1----:R-:W-:Y:S08]  /*b9d0*/  HMMA.16816.F32 R8, R216.reuse, R212, R8 ;  /* 0x000000d4d808723c */ /* 0x042ff00000001808 */
[-C--:B------:R-:W-:Y:S08]  /*b9e0*/  HMMA.16816.F32 R12, R216, R214.reuse, R12 ;  /* 0x000000d6d80c723c */ /* 0x080ff0000000180c */
[C---:B------:R-:W-:Y:S01]  /*b9f0*/  HMMA.16816.F32 R16, R208.reuse, R214, R16 ;  /* 0x000000d6d010723c */ /* 0x040fe20000001810 */
[----:B------:R-:W1:Y:S07]  /*ba00*/  LDSM.16.M88.4 R212, [R235] ;  /* 0x00000000ebd4783b */ /* 0x000e6e0000000200 */
        /* <DEDUP_REMOVED lines=43> */
[----:B------:R-:W1:Y:S01]  /*bcc0*/  LDSM.16.M88.4 R212, [R227+0x3800] ;  /* 0x00380000e3d4783b */ /* 0x000e620000000200 */
[----:B------:R-:W-:Y:S05]  /*bcd0*/  DEPBAR.LE SB0, 0x0 ;  /* 0x000080000000791a */ /* 0x000fea0000000000 */
[----:B------:R-:W-:Y:S01]  /*bce0*/  BAR.SYNC.DEFER_BLOCKING 0x0 ;  /* 0x0000000000007b1d */ /* 0x000fe20000010000 */
[-C--:B---3--:R-:W-:Y:S08]  /*bcf0*/  HMMA.16816.F32 R20, R208, R204.reuse, R20 ;  /* 0x000000ccd014723c */ /* 0x088ff00000001814 */
[C---:B------:R-:W-:Y:S08]  /*bd00*/  HMMA.16816.F32 R24, R216.reuse, R204, R24 ;  /* 0x000000ccd818723c */ /* 0x040ff00000001818 */
[-C--:B------:R-:W-:Y:S08]  /*bd10*/  HMMA.16816.F32 R28, R216, R206.reuse, R28 ;  /* 0x000000ced81c723c */ /* 0x080ff0000000181c */
[C---:B------:R-:W-:Y:S08]  /*bd20*/  HMMA.16816.F32 R32, R208.reuse, R206, R32 ;  /* 0x000000ced020723c */ /* 0x040ff00000001820 */
[-C--:B----4-:R-:W-:Y:S08]  /*bd30*/  HMMA.16816.F32 R36, R208, R220.reuse, R36 ;  /* 0x000000dcd024723c */ /* 0x090ff00000001824 */
[C---:B------:R-:W-:Y:S08]  /*bd40*/  HMMA.16816.F32 R40, R216.reuse, R220, R40 ;  /* 0x000000dcd828723c */ /* 0x040ff00000001828 */
[-C--:B------:R-:W-:Y:S08]  /*bd50*/  HMMA.16816.F32 R44, R216, R222.reuse, R44 ;  /* 0x000000ded82c723c */ /* 0x080ff0000000182c */
[C---:B------:R-:W-:Y:S08]  /*bd60*/  HMMA.16816.F32 R48, R208.reuse, R222, R48 ;  /* 0x000000ded030723c */ /* 0x040ff00000001830 */
[-C--:B-1----:R-:W-:Y:S08]  /*bd70*/  HMMA.16816.F32 R52, R208, R212.reuse, R52 ;  /* 0x000000d4d034723c */ /* 0x082ff00000001834 */
[C---:B------:R-:W-:Y:S08]  /*bd80*/  HMMA.16816.F32 R56, R216.reuse, R212, R56 ;  /* 0x000000d4d838723c */ /* 0x040ff00000001838 */
[-C--:B------:R-:W-:Y:S08]  /*bd90*/  HMMA.16816.F32 R60, R216, R214.reuse, R60 ;  /* 0x000000d6d83c723c */ /* 0x080ff0000000183c */
[----:B------:R-:W-:Y:S01]  /*bda0*/  HMMA.16816.F32 R64, R208, R214, R64 ;  /* 0x000000d6d040723c */ /* 0x000fe20000001840 */
[----:B------:R-:W-:-:S07]  /*bdb0*/  @P0 BRA `(.L_x_8) ;  /* 0xfffff11000000947 */ /* 0x000fce000383ffff */
.L_x_7:
[----:B------:R-:W-:Y:S02]  /*bdc0*/  FMNMX.FTZ R0, R4, R160, !PT ;  /* 0x000000a004007209 */ /* 0x000fe40007810000 */
[----:B------:R-:W-:Y:S02]  /*bdd0*/  IADD3 R242, R242, -0x1, RZ ;  /* 0xfffffffff2f27810 */ /* 0x000fe40007ffe0ff */
[----:B-1----:R-:W-:Y:S02]  /*bde0*/  FMNMX.FTZ R2, R5, R0, !PT ;  /* 0x0000000005027209 */ /* 0x002fe40007810000 */
[----:B------:R-:W-:Y:S02]  /*bdf0*/  FMNMX.FTZ R0, R6, R161, !PT ;  /* 0x000000a106007209 */ /* 0x000fe40007810000 */
        /* <DEDUP_REMOVED lines=33> */
[----:B------:R-:W-:Y:S01]  /*c010*/  FMNMX.FTZ R2, R25, R2, !PT ;  /* 0x0000000219027209 */ /* 0x000fe20007810000 */
[----:B------:R-:W1:Y:S01]  /*c020*/  SHFL.BFLY PT, R205, R164, 0x2, 0x1f ;  /* 0x0c401f00a4cd7f89 */ /* 0x000e6200000e0000 */
        /* <DEDUP_REMOVED lines=21> */
[----:B-1----:R-:W-:Y:S02]  /*c180*/  FMNMX.FTZ R164, R164, R205, !PT ;  /* 0x000000cda4a47209 */ /* 0x002fe40007810000 */
[----:B------:R-:W-:Y:S02]  /*c190*/  FMNMX.FTZ R0, R62, R0, !PT ;  /* 0x000000003e007209 */ /* 0x000fe40007810000 */
[----:B------:R-:W-:Y:S01]  /*c1a0*/  FMNMX.FTZ R3, R67, R3, !PT ;  /* 0x0000000343037209 */ /* 0x000fe20007810000 */
[----:B------:R-:W1:Y:S01]  /*c1b0*/  SHFL.BFLY PT, R205, R164, 0x1, 0x1f ;  /* 0x0c201f00a4cd7f89 */ /* 0x000e6200000e0000 */
[----:B------:R-:W-:Y:S02]  /*c1c0*/  FMNMX.FTZ R2, R57, R2, !PT ;  /* 0x0000000239027209 */ /* 0x000fe40007810000 */
[----:B------:R-:W-:Y:S02]  /*c1d0*/  FMNMX.FTZ R0, R63, R0, !PT ;  /* 0x000000003f007209 */ /* 0x000fe40007810000 */
[----:B------:R-:W-:Y:S03]  /*c1e0*/  FMNMX.FTZ R162, R60, R2, !PT ;  /* 0x000000023ca27209 */ /* 0x000fe60007810000 */
[----:B------:R-:W2:Y:S01]  /*c1f0*/  SHFL.BFLY PT, R163, R3, 0x2, 0x1f ;  /* 0x0c401f0003a37f89 */ /* 0x000ea200000e0000 */
[----:B------:R-:W-:Y:S07]  /*c200*/  FMNMX.FTZ R162, R61, R162, !PT ;  /* 0x000000a23da27209 */ /* 0x000fee0007810000 */
[----:B------:R-:W3:Y:S01]  /*c210*/  SHFL.BFLY PT, R2, R0, 0x2, 0x1f ;  /* 0x0c401f0000027f89 */ /* 0x000ee200000e0000 */
[----:B-1----:R-:W-:Y:S07]  /*c220*/  FMNMX.FTZ R164, R164, R205, !PT ;  /* 0x000000cda4a47209 */ /* 0x002fee0007810000 */
[----:B------:R-:W1:Y:S01]  /*c230*/  SHFL.BFLY PT, R204, R162, 0x2, 0x1f ;  /* 0x0c401f00a2cc7f89 */ /* 0x000e6200000e0000 */
[----:B------:R-:W-:Y:S02]  /*c240*/  FSETP.NEU.FTZ.AND P1, PT, R164, -INF , PT ;  /* 0xff800000a400780b */ /* 0x000fe40003f3d000 */
[----:B--2---:R-:W-:Y:S05]  /*c250*/  FMNMX.FTZ R163, R3, R163, !PT ;  /* 0x000000a303a37209 */ /* 0x004fea0007810000 */
[----:B------:R-:W2:Y:S01]  /*c260*/  SHFL.BFLY PT, R206, R163, 0x1, 0x1f ;  /* 0x0c201f00a3ce7f89 */ /* 0x000ea200000e0000 */
[----:B---3--:R-:W-:Y:S01]  /*c270*/  FMNMX.FTZ R2, R0, R2, !PT ;  /* 0x0000000200027209 */ /* 0x008fe20007810000 */
[----:B------:R-:W-:Y:S04]  /*c280*/  FADD.FTZ R0, -R164, R160 ;  /* 0x000000a0a4007221 */ /* 0x000fe80000010100 */
[----:B------:R-:W-:Y:S02]  /*c290*/  FMUL.FTZ R0, R0, c[0x0][0x23c] ;  /* 0x00008f0000007a20 */ /* 0x000fe40000410000 */
[----:B------:R-:W3:Y:S02]  /*c2a0*/  SHFL.BFLY PT, R3, R2, 0x1, 0x1f ;  /* 0x0c201f0002037f89 */ /* 0x000ee400000e0000 */
[----:B------:R4:W5:Y:S01]  /*c2b0*/  MUFU.EX2 R160, R0 ;  /* 0x0000000000a07308 */ /* 0x0009620000000800 */
[----:B-1----:R-:W-:Y:S05]  /*c2c0*/  FMNMX.FTZ R162, R162, R204, !PT ;  /* 0x000000cca2a27209 */ /* 0x002fea0007810000 */
[----:B------:R-:W1:Y:S01]  /*c2d0*/  SHFL.BFLY PT, R204, R162, 0x1, 0x1f ;  /* 0x0c201f00a2cc7f89 */ /* 0x000e6200000e0000 */
[----:B--2---:R-:W-:Y:S02]  /*c2e0*/  FMNMX.FTZ R163, R163, R206, !PT ;  /* 0x000000cea3a37209 */ /* 0x004fe40007810000 */
[----:B---3--:R-:W-:Y:S03]  /*c2f0*/  FMNMX.FTZ R3, R2, R3, !PT ;  /* 0x0000000302037209 */ /* 0x008fe60007810000 */
[----:B----4-:R-:W-:Y:S02]  /*c300*/  FADD.FTZ R0, -R163, R161 ;  /* 0x000000a1a3007221 */ /* 0x010fe40000010100 */
[----:B------:R-:W-:Y:S02]  /*c310*/  FMUL.FTZ R209, R3, c[0x0][0x23c] ;  /* 0x00008f0003d17a20 */ /* 0x000fe40000410000 */
[----:B------:R-:W-:Y:S01]  /*c320*/  FMUL.FTZ R0, R0, c[0x0][0x23c] ;  /* 0x00008f0000007a20 */ /* 0x000fe20000410000 */
[----:B-1----:R-:W-:Y:S01]  /*c330*/  FMNMX.FTZ R162, R162, R204, !PT ;  /* 0x000000cca2a27209 */ /* 0x002fe20007810000 */
[C---:B-----5:R-:W-:Y:S02]  /*c340*/  FMUL.FTZ R68, R160.reuse, R68 ;  /* 0x00000044a0447220 */ /* 0x060fe40000410000 */
[----:B------:R1:W2:Y:S01]  /*c350*/  MUFU.EX2 R161, R0 ;  /* 0x0000000000a17308 */ /* 0x0002a20000000800 */
[----:B------:R-:W3:Y:S01]  /*c360*/  LDSM.16.MT88.4 R204, [R167+0xc000] ;  /* 0x00c00000a7cc783b */ /* 0x000ee20000004200 */
[----:B------:R-:W-:Y:S02]  /*c370*/  FMUL.FTZ R69, R160, R69 ;  /* 0x00000045a0457220 */ /* 0x000fe40000410000 */
[----:B------:R-:W-:Y:S02]  /*c380*/  FMUL.FTZ R208, R162, c[0x0][0x23c] ;  /* 0x00008f00a2d07a20 */ /* 0x000fe40000410000 */
[C---:B------:R-:W-:Y:S02]  /*c390*/  FMUL.FTZ R80, R160.reuse, R80 ;  /* 0x00000050a0507220 */ /* 0x040fe40000410000 */
[C---:B------:R-:W-:Y:S02]  /*c3a0*/  FMUL.FTZ R81, R160.reuse, R81 ;  /* 0x00000051a0517220 */ /* 0x040fe40000410000 */
[C---:B------:R-:W-:Y:S02]  /*c3b0*/  FMUL.FTZ R84, R160.reuse, R84 ;  /* 0x00000054a0547220 */ /* 0x040fe40000410000 */
[C---:B------:R-:W-:Y:S02]  /*c3c0*/  FMUL.FTZ R85, R160.reuse, R85 ;  /* 0x00000055a0557220 */ /* 0x040fe40000410000 */
[C---:B------:R-:W-:Y:S02]  /*c3d0*/  FMUL.FTZ R96, R160.reuse, R96 ;  /* 0x00000060a0607220 */ /* 0x040fe40000410000 */
[C---:B------:R-:W-:Y:S02]  /*c3e0*/  FMUL.FTZ R97, R160.reuse, R97 ;  /* 0x00000061a0617220 */ /* 0x040fe40000410000 */
[C---:B------:R-:W-:Y:S02]  /*c3f0*/  FMUL.FTZ R100, R160.reuse, R100 ;  /* 0x00000064a0647220 */ /* 0x040fe40000410000 */
[C---:B------:R-:W-:Y:S02]  /*c400*/  FMUL.FTZ R101, R160.reuse, R101 ;  /* 0x00000065a0657220 */ /* 0x040fe40000410000 */
[----:B------:R-:W-:Y:S02]  /*c410*/  FMUL.FTZ R112, R160, R112 ;  /* 0x00000070a0707220 */ /* 0x000fe40000410000 */
[----:B-1----:R-:W-:Y:S02]  /*c420*/  FADD.FTZ R0, -R162, R165 ;  /* 0x000000a5a2007221 */ /* 0x002fe40000010100 */
[----:B------:R-:W-:Y:S02]  /*c430*/  FMUL.FTZ R165, R164, c[0x0][0x23c] ;  /* 0x00008f00a4a57a20 */ /* 0x000fe40000410000 */
[----:B------:R-:W-:Y:S02]  /*c440*/  FMUL.FTZ R0, R0, c[0x0][0x23c] ;  /* 0x00008f0000007a20 */ /* 0x000fe40000410000 */
[----:B--2---:R-:W-:Y:S01]  /*c450*/  FMUL.FTZ R70, R161, R70 ;  /* 0x00000046a1467220 */ /* 0x004fe20000410000 */
[----:B------:R-:W-:Y:S01]  /*c460*/  FSEL R165, R165, RZ, P1 ;  /* 0x000000ffa5a57208 */ /* 0x000fe20000800000 */
[----:B------:R1:W2:Y:S01]  /*c470*/  MUFU.EX2 R2, R0 ;  /* 0x0000000000027308 */ /* 0x0002a20000000800 */
[----:B------:R-:W-:Y:S01]  /*c480*/  FSETP.NEU.FTZ.AND P1, PT, R163, -INF , PT ;  /* 0xff800000a300780b */ /* 0x000fe20003f3d000 */
[----:B------:R-:W-:Y:S02]  /*c490*/  FMUL.FTZ R71, R161, R71 ;  /* 0x00000047a1477220 */ /* 0x000fe40000410000 */
[--C-:B------:R-:W-:Y:S02]  /*c4a0*/  FFMA.FTZ R4, R4, c[0x0][0x23c], -R165.reuse ;  /* 0x00008f0004047a23 */ /* 0x100fe400000108a5 */
[--C-:B------:R-:W-:Y:S02]  /*c4b0*/  FFMA.FTZ R5, R5, c[0x0][0x23c], -R165.reuse ;  /* 0x00008f0005057a23 */ /* 0x100fe400000108a5 */
[--C-:B------:R-:W-:Y:S02]  /*c4c0*/  FFMA.FTZ R16, R16, c[0x0][0x23c], -R165.reuse ;  /* 0x00008f0010107a23 */ /* 0x100fe400000108a5 */
[----:B------:R-:W-:Y:S01]  /*c4d0*/  FFMA.FTZ R17, R17, c[0x0][0x23c], -R165 ;  /* 0x00008f0011117a23 */ /* 0x000fe200000108a5 */
[----:B------:R4:W-:Y:S01]  /*c4e0*/  MUFU.EX2 R210, R4 ;  /* 0x0000000400d27308 */ /* 0x0009e20000000800 */
[C---:B------:R-:W-:Y:S02]  /*c4f0*/  FMUL.FTZ R82, R161.reuse, R82 ;  /* 0x00000052a1527220 */ /* 0x040fe40000410000 */
[C---:B------:R-:W-:Y:S02]  /*c500*/  FMUL.FTZ R83, R161.reuse, R83 ;  /* 0x00000053a1537220 */ /* 0x040fe40000410000 */
[C---:B------:R-:W-:Y:S02]  /*c510*/  FMUL.FTZ R86, R161.reuse, R86 ;  /* 0x00000056a1567220 */ /* 0x040fe40000410000 */
[C---:B------:R-:W-:Y:S02]  /*c520*/  FMUL.FTZ R87, R161.reuse, R87 ;  /* 0x00000057a1577220 */ /* 0x040fe40000410000 */
[C---:B------:R-:W-:Y:S01]  /*c530*/  FMUL.FTZ R98, R161.reuse, R98 ;  /* 0x00000062a1627220 */ /* 0x040fe20000410000 */
[----:B------:R-:W-:Y:S01]  /*c540*/  MUFU.EX2 R245, R16 ;  /* 0x0000001000f57308 */ /* 0x000fe20000000800 */
[----:B------:R-:W-:Y:S02]  /*c550*/  FMUL.FTZ R99, R161, R99 ;  /* 0x00000063a1637220 */ /* 0x000fe40000410000 */
[----:B-1----:R-:W-:Y:S02]  /*c560*/  FADD.FTZ R0, -R3, R166 ;  /* 0x000000a603007221 */ /* 0x002fe40000010100 */
[----:B------:R-:W-:Y:S02]  /*c570*/  FMUL.FTZ R166, R163, c[0x0][0x23c] ;  /* 0x00008f00a3a67a20 */ /* 0x000fe40000410000 */
[----:B------:R-:W-:Y:S02]  /*c580*/  FMUL.FTZ R0, R0, c[0x0][0x23c] ;  /* 0x00008f0000007a20 */ /* 0x000fe40000410000 */
[----:B--2---:R-:W-:Y:S01]  /*c590*/  FMUL.FTZ R72, R2, R72 ;  /* 0x0000004802487220 */ /* 0x004fe20000410000 */
[----:B------:R-:W-:Y:S01]  /*c5a0*/  FSEL R166, R166, RZ, P1 ;  /* 0x000000ffa6a67208 */ /* 0x000fe20000800000 */
[----:B------:R-:W1:Y:S01]  /*c5b0*/  MUFU.EX2 R214, R5 ;  /* 0x0000000500d67308 */ /* 0x000e620000000800 */
[----:B------:R-:W-:Y:S01]  /*c5c0*/  FSETP.NEU.FTZ.AND P1, PT, R162, -INF , PT ;  /* 0xff800000a200780b */ /* 0x000fe20003f3d000 */
[----:B------:R-:W-:Y:S02]  /*c5d0*/  FMUL.FTZ R73, R2, R73 ;  /* 0x0000004902497220 */ /* 0x000fe40000410000 */
[--C-:B------:R-:W-:Y:S01]  /*c5e0*/  FFMA.FTZ R18, R18, c[0x0][0x23c], -R166.reuse ;  /* 0x00008f0012127a23 */ /* 0x100fe200000108a6 */
[----:B------:R-:W-:Y:S01]  /*c5f0*/  FSEL R208, R208, RZ, P1 ;  /* 0x000000ffd0d07208 */ /* 0x000fe20000800000 */
[--C-:B------:R-:W-:Y:S01]  /*c600*/  FFMA.FTZ R6, R6, c[0x0][0x23c], -R166.reuse ;  /* 0x00008f0006067a23 */ /* 0x100fe200000108a6 */
[----:B------:R-:W-:Y:S01]  /*c610*/  FSETP.NEU.FTZ.AND P1, PT, R3, -INF , PT ;  /* 0xff8000000300780b */ /* 0x000fe20003f3d000 */
[----:B------:R-:W-:Y:S02]  /*c620*/  FFMA.FTZ R7, R7, c[0x0][0x23c], -R166 ;  /* 0x00008f0007077a23 */ /* 0x000fe400000108a6 */
[--C-:B------:R-:W-:Y:S01]  /*c630*/  FFMA.FTZ R12, R12, c[0x0][0x23c], -R208.reuse ;  /* 0x00008f000c0c7a23 */ /* 0x100fe200000108d0 */
[----:B------:R-:W-:Y:S01]  /*c640*/  FSEL R209, R209, RZ, P1 ;  /* 0x000000ffd1d17208 */ /* 0x000fe20000800000 */
[----:B------:R-:W-:Y:S01]  /*c650*/  FFMA.FTZ R13, R13, c[0x0][0x23c], -R208 ;  /* 0x00008f000d0d7a23 */ /* 0x000fe200000108d0 */
[----:B------:R-:W2:Y:S01]  /*c660*/  MUFU.EX2 R0, R0 ;  /* 0x0000000000007308 */ /* 0x000ea20000000800 */
[----:B------:R-:W-:Y:S02]  /*c670*/  FFMA.FTZ R19, R19, c[0x0][0x23c], -R166 ;  /* 0x00008f0013137a23 */ /* 0x000fe400000108a6 */
[--C-:B------:R-:W-:Y:S02]  /*c680*/  FFMA.FTZ R14, R14, c[0x0][0x23c], -R209.reuse ;  /* 0x00008f000e0e7a23 */ /* 0x100fe400000108d1 */
[--C-:B------:R-:W-:Y:S02]  /*c690*/  FFMA.FTZ R15, R15, c[0x0][0x23c], -R209.reuse ;  /* 0x00008f000f0f7a23 */ /* 0x100fe400000108d1 */
[--C-:B------:R-:W-:Y:S02]  /*c6a0*/  FFMA.FTZ R8, R8, c[0x0][0x23c], -R208.reuse ;  /* 0x00008f0008087a23 */ /* 0x100fe400000108d0 */
[--C-:B------:R-:W-:Y:S01]  /*c6b0*/  FFMA.FTZ R9, R9, c[0x0][0x23c], -R208.reuse ;  /* 0x00008f0009097a23 */ /* 0x100fe200000108d0 */
[----:B------:R5:W-:Y:S01]  /*c6c0*/  MUFU.EX2 R244, R12 ;  /* 0x0000000c00f47308 */ /* 0x000be20000000800 */
[--C-:B------:R-:W-:Y:S02]  /*c6d0*/  FFMA.FTZ R10, R10, c[0x0][0x23c], -R209.reuse ;  /* 0x00008f000a0a7a23 */ /* 0x100fe400000108d1 */
[--C-:B------:R-:W-:Y:S02]  /*c6e0*/  FFMA.FTZ R11, R11, c[0x0][0x23c], -R209.reuse ;  /* 0x00008f000b0b7a23 */ /* 0x100fe400000108d1 */
[----:B----4-:R-:W-:Y:S01]  /*c6f0*/  FMUL.FTZ R4, R160, R172 ;  /* 0x000000aca0047220 */ /* 0x010fe20000410000 */
[----:B-1----:R-:W-:Y:S01]  /*c700*/  F2FP.PACK_AB R172, R214, R210 ;  /* 0x000000d2d6ac723e */ /* 0x002fe200000000ff */
[C---:B------:R-:W-:Y:S02]  /*c710*/  FMUL.FTZ R5, R160.reuse, R173 ;  /* 0x000000ada0057220 */ /* 0x040fe40000410000 */
[----:B------:R-:W-:Y:S01]  /*c720*/  FMUL.FTZ R16, R160, R180 ;  /* 0x000000b4a0107220 */ /* 0x000fe20000410000 */
[----:B------:R1:W-:Y:S01]  /*c730*/  MUFU.EX2 R217, R13 ;  /* 0x0000000d00d97308 */ /* 0x0003e20000000800 */
[C---:B------:R-:W-:Y:S02]  /*c740*/  FMUL.FTZ R76, R2.reuse, R76 ;  /* 0x0000004c024c7220 */ /* 0x040fe40000410000 */
[----:B------:R-:W-:Y:S02]  /*c750*/  FMUL.FTZ R77, R2, R77 ;  /* 0x0000004d024d7220 */ /* 0x000fe40000410000 */
[C---:B--2---:R-:W-:Y:S02]  /*c760*/  FMUL.FTZ R74, R0.reuse, R74 ;  /* 0x0000004a004a7220 */ /* 0x044fe40000410000 */
[C---:B------:R-:W-:Y:S02]  /*c770*/  FMUL.FTZ R75, R0.reuse, R75 ;  /* 0x0000004b004b7220 */ /* 0x040fe40000410000 */
[C---:B------:R-:W-:Y:S01]  /*c780*/  FMUL.FTZ R78, R0.reuse, R78 ;  /* 0x0000004e004e7220 */ /* 0x040fe20000410000 */
[----:B------:R2:W-:Y:S01]  /*c790*/  MUFU.EX2 R220, R14 ;  /* 0x0000000e00dc7308 */ /* 0x0005e20000000800 */
[----:B------:R-:W-:Y:S02]  /*c7a0*/  FMUL.FTZ R79, R0, R79 ;  /* 0x0000004f004f7220 */ /* 0x000fe40000410000 */
[C---:B------:R-:W-:Y:S02]  /*c7b0*/  FMUL.FTZ R88, R2.reuse, R88 ;  /* 0x0000005802587220 */ /* 0x040fe40000410000 */
[C---:B-----5:R-:W-:Y:S02]  /*c7c0*/  FMUL.FTZ R12, R2.reuse, R176 ;  /* 0x000000b0020c7220 */ /* 0x060fe40000410000 */
[----:B------:R-:W-:Y:S02]  /*c7d0*/  FMUL.FTZ R89, R2, R89 ;  /* 0x0000005902597220 */ /* 0x000fe40000410000 */
[C---:B------:R-:W-:Y:S01]  /*c7e0*/  FMUL.FTZ R90, R0.reuse, R90 ;  /* 0x0000005a005a7220 */ /* 0x040fe20000410000 */
[----:B------:R4:W-:Y:S01]  /*c7f0*/  MUFU.EX2 R216, R15 ;  /* 0x0000000f00d87308 */ /* 0x0009e20000000800 */
[----:B------:R-:W-:Y:S02]  /*c800*/  FMUL.FTZ R91, R0, R91 ;  /* 0x0000005b005b7220 */ /* 0x000fe40000410000 */
[C---:B------:R-:W-:Y:S02]  /*c810*/  FMUL.FTZ R92, R2.reuse, R92 ;  /* 0x0000005c025c7220 */ /* 0x040fe40000410000 */
[C---:B-1----:R-:W-:Y:S02]  /*c820*/  FMUL.FTZ R13, R2.reuse, R177 ;  /* 0x000000b1020d7220 */ /* 0x042fe40000410000 */
[----:B------:R-:W-:Y:S02]  /*c830*/  FMUL.FTZ R93, R2, R93 ;  /* 0x0000005d025d7220 */ /* 0x000fe40000410000 */
[C---:B------:R-:W-:Y:S01]  /*c840*/  FMUL.FTZ R94, R0.reuse, R94 ;  /* 0x0000005e005e7220 */ /* 0x040fe20000410000 */
[----:B------:R1:W-:Y:S01]  /*c850*/  MUFU.EX2 R246, R18 ;  /* 0x0000001200f67308 */ /* 0x0003e20000000800 */
[C---:B------:R-:W-:Y:S02]  /*c860*/  FMUL.FTZ R95, R0.reuse, R95 ;  /* 0x0000005f005f7220 */ /* 0x040fe40000410000 */
[C---:B------:R-:W-:Y:S02]  /*c870*/  FMUL.FTZ R102, R161.reuse, R102 ;  /* 0x00000066a1667220 */ /* 0x040fe40000410000 */
[----:B--2---:R-:W-:Y:S02]  /*c880*/  FMUL.FTZ R14, R0, R178 ;  /* 0x000000b2000e7220 */ /* 0x004fe40000410000 */
[C---:B------:R-:W-:Y:S02]  /*c890*/  FMUL.FTZ R103, R161.reuse, R103 ;  /* 0x00000067a1677220 */ /* 0x040fe40000410000 */
[C---:B------:R-:W-:Y:S01]  /*c8a0*/  FMUL.FTZ R104, R2.reuse, R104 ;  /* 0x0000006802687220 */ /* 0x040fe20000410000 */
[----:B------:R2:W-:Y:S01]  /*c8b0*/  MUFU.EX2 R213, R6 ;  /* 0x0000000600d57308 */ /* 0x0005e20000000800 */
[----:B------:R-:W-:Y:S02]  /*c8c0*/  FMUL.FTZ R105, R2, R105 ;  /* 0x0000006902697220 */ /* 0x000fe40000410000 */
[C---:B------:R-:W-:Y:S02]  /*c8d0*/  FMUL.FTZ R106, R0.reuse, R106 ;  /* 0x0000006a006a7220 */ /* 0x040fe40000410000 */
[C---:B----4-:R-:W-:Y:S02]  /*c8e0*/  FMUL.FTZ R15, R0.reuse, R179 ;  /* 0x000000b3000f7220 */ /* 0x050fe40000410000 */
[----:B------:R-:W4:Y:S01]  /*c8f0*/  LDSM.16.MT88.4 R176, [R224+0xc000] ;  /* 0x00c00000e0b0783b */ /* 0x000f220000004200 */
[----:B------:R-:W-:Y:S02]  /*c900*/  FMUL.FTZ R107, R0, R107 ;  /* 0x0000006b006b7220 */ /* 0x000fe40000410000 */
[----:B------:R-:W5:Y:S01]  /*c910*/  MUFU.EX2 R221, R7 ;  /* 0x0000000700dd7308 */ /* 0x000f620000000800 */
[C---:B------:R-:W-:Y:S02]  /*c920*/  FMUL.FTZ R108, R2.reuse, R108 ;  /* 0x0000006c026c7220 */ /* 0x040fe40000410000 */
[----:B------:R-:W-:Y:S02]  /*c930*/  FMUL.FTZ R109, R2, R109 ;  /* 0x0000006d026d7220 */ /* 0x000fe40000410000 */
[C---:B-1----:R-:W-:Y:S02]  /*c940*/  FMUL.FTZ R18, R161.reuse, R182 ;  /* 0x000000b6a1127220 */ /* 0x042fe40000410000 */
[C---:B------:R-:W-:Y:S02]  /*c950*/  FMUL.FTZ R110, R0.reuse, R110 ;  /* 0x0000006e006e7220 */ /* 0x040fe40000410000 */
[----:B------:R-:W-:Y:S01]  /*c960*/  FMUL.FTZ R111, R0, R111 ;  /* 0x0000006f006f7220 */ /* 0x000fe20000410000 */
[----:B------:R-:W1:Y:S01]  /*c970*/  MUFU.EX2 R219, R17 ;  /* 0x0000001100db7308 */ /* 0x000e620000000800 */
[C---:B------:R-:W-:Y:S02]  /*c980*/  FMUL.FTZ R113, R160.reuse, R113 ;  /* 0x00000071a0717220 */ /* 0x040fe40000410000 */
[C---:B------:R-:W-:Y:S02]  /*c990*/  FMUL.FTZ R114, R161.reuse, R114 ;  /* 0x00000072a1727220 */ /* 0x040fe40000410000 */
[C---:B--2---:R-:W-:Y:S02]  /*c9a0*/  FMUL.FTZ R6, R161.reuse, R174 ;  /* 0x000000aea1067220 */ /* 0x044fe40000410000 */
[C---:B------:R-:W-:Y:S02]  /*c9b0*/  FMUL.FTZ R115, R161.reuse, R115 ;  /* 0x00000073a1737220 */ /* 0x040fe40000410000 */
[C---:B------:R-:W-:Y:S01]  /*c9c0*/  FMUL.FTZ R116, R160.reuse, R116 ;  /* 0x00000074a0747220 */ /* 0x040fe20000410000 */
[----:B------:R-:W2:Y:S01]  /*c9d0*/  MUFU.EX2 R218, R19 ;  /* 0x0000001300da7308 */ /* 0x000ea20000000800 */
[----:B------:R-:W-:Y:S02]  /*c9e0*/  FMUL.FTZ R117, R160, R117 ;  /* 0x00000075a0757220 */ /* 0x000fe40000410000 */
[----:B------:R-:W-:Y:S01]  /*c9f0*/  FMUL.FTZ R118, R161, R118 ;  /* 0x00000076a1767220 */ /* 0x000fe20000410000 */
[----:B-----5:R-:W-:Y:S01]  /*ca00*/  F2FP.PACK_AB R173, R221, R213 ;  /* 0x000000d5ddad723e */ /* 0x020fe200000000ff */
[C---:B------:R-:W-:Y:S02]  /*ca10*/  FMUL.FTZ R7, R161.reuse, R175 ;  /* 0x000000afa1077220 */ /* 0x040fe40000410000 */
[----:B------:R-:W-:Y:S02]  /*ca20*/  FMUL.FTZ R119, R161, R119 ;  /* 0x00000077a1777220 */ /* 0x000fe40000410000 */
[C---:B------:R-:W-:Y:S01]  /*ca30*/  FMUL.FTZ R120, R2.reuse, R120 ;  /* 0x0000007802787220 */ /* 0x040fe20000410000 */
[----:B------:R5:W-:Y:S01]  /*ca40*/  MUFU.EX2 R212, R8 ;  /* 0x0000000800d47308 */ /* 0x000be20000000800 */
[----:B------:R-:W-:Y:S02]  /*ca50*/  FMUL.FTZ R121, R2, R121 ;  /* 0x0000007902797220 */ /* 0x000fe40000410000 */
[----:B------:R-:W-:Y:S01]  /*ca60*/  FMUL.FTZ R122, R0, R122 ;  /* 0x0000007a007a7220 */ /* 0x000fe20000410000 */
[----:B-1----:R-:W-:Y:S01]  /*ca70*/  F2FP.PACK_AB R174, R219, R245 ;  /* 0x000000f5dbae723e */ /* 0x002fe200000000ff */
[----:B------:R-:W-:Y:S02]  /*ca80*/  FMUL.FTZ R17, R160, R181 ;  /* 0x000000b5a0117220 */ /* 0x000fe40000410000 */
[----:B------:R-:W-:Y:S02]  /*ca90*/  FMUL.FTZ R123, R0, R123 ;  /* 0x0000007b007b7220 */ /* 0x000fe40000410000 */
[C---:B------:R-:W-:Y:S01]  /*caa0*/  FMUL.FTZ R124, R2.reuse, R124 ;  /* 0x0000007c027c7220 */ /* 0x040fe20000410000 */
[----:B------:R1:W-:Y:S01]  /*cab0*/  MUFU.EX2 R211, R10 ;  /* 0x0000000a00d37308 */ /* 0x0003e20000000800 */
[----:B------:R-:W-:Y:S02]  /*cac0*/  FMUL.FTZ R125, R2, R125 ;  /* 0x0000007d027d7220 */ /* 0x000fe40000410000 */
[----:B------:R-:W-:Y:S01]  /*cad0*/  FMUL.FTZ R126, R0, R126 ;  /* 0x0000007e007e7220 */ /* 0x000fe20000410000 */
[----:B--2---:R-:W-:Y:S01]  /*cae0*/  F2FP.PACK_AB R175, R218, R246 ;  /* 0x000000f6daaf723e */ /* 0x004fe200000000ff */
[----:B------:R-:W-:Y:S02]  /*caf0*/  FMUL.FTZ R127, R0, R127 ;  /* 0x0000007f007f7220 */ /* 0x000fe40000410000 */
[C---:B------:R-:W-:Y:S02]  /*cb00*/  FMUL.FTZ R128, R160.reuse, R128 ;  /* 0x00000080a0807220 */ /* 0x040fe40000410000 */
[----:B------:R-:W-:Y:S01]  /*cb10*/  FMUL.FTZ R129, R160, R129 ;  /* 0x00000081a0817220 */ /* 0x000fe20000410000 */
[----:B------:R2:W-:Y:S01]  /*cb20*/  MUFU.EX2 R222, R11 ;  /* 0x0000000b00de7308 */ /* 0x0005e20000000800 */
[-C--:B---3--:R-:W-:Y:S05]  /*cb30*/  HMMA.16816.F32 R4, R172, R204.reuse, R4 ;  /* 0x000000ccac04723c */ /* 0x088fea0000001804 */
[----:B-----5:R-:W-:Y:S02]  /*cb40*/  FMUL.FTZ R8, R2, R168 ;  /* 0x000000a802087220 */ /* 0x020fe40000410000 */
[C---:B------:R-:W-:Y:S02]  /*cb50*/  FMUL.FTZ R19, R161.reuse, R183 ;  /* 0x000000b7a1137220 */ /* 0x040fe40000410000 */
[----:B------:R-:W3:Y:S03]  /*cb60*/  MUFU.EX2 R215, R9 ;  /* 0x0000000900d77308 */ /* 0x000ee60000000800 */
[----:B------:R-:W-:Y:S02]  /*cb70*/  FMUL.FTZ R130, R161, R130 ;  /* 0x00000082a1827220 */ /* 0x000fe40000410000 */
[----:B-1----:R-:W-:Y:S01]  /*cb80*/  FMUL.FTZ R10, R0, R170 ;  /* 0x000000aa000a7220 */ /* 0x002fe20000410000 */
[----:B------:R-:W-:Y:S01]  /*cb90*/  F2FP.PACK_AB R170, R217, R244 ;  /* 0x000000f4d9aa723e */ /* 0x000fe200000000ff */
[C---:B------:R-:W-:Y:S02]  /*cba0*/  FMUL.FTZ R131, R161.reuse, R131 ;  /* 0x00000083a1837220 */ /* 0x040fe40000410000 */
[C---:B------:R-:W-:Y:S02]  /*cbb0*/  FMUL.FTZ R132, R160.reuse, R132 ;  /* 0x00000084a0847220 */ /* 0x040fe40000410000 */
[----:B------:R-:W-:Y:S02]  /*cbc0*/  FMUL.FTZ R133, R160, R133 ;  /* 0x00000085a0857220 */ /* 0x000fe40000410000 */
[C---:B------:R-:W-:Y:S02]  /*cbd0*/  FMUL.FTZ R134, R161.reuse, R134 ;  /* 0x00000086a1867220 */ /* 0x040fe40000410000 */
[----:B--2---:R-:W-:Y:S01]  /*cbe0*/  FMUL.FTZ R11, R0, R171 ;  /* 0x000000ab000b7220 */ /* 0x004fe20000410000 */
[----:B------:R-:W-:Y:S01]  /*cbf0*/  F2FP.PACK_AB R171, R216, R220 ;  /* 0x000000dcd8ab723e */ /* 0x000fe200000000ff */
[----:B------:R-:W-:Y:S02]  /*cc00*/  FMUL.FTZ R135, R161, R135 ;  /* 0x00000087a1877220 */ /* 0x000fe40000410000 */
[C---:B------:R-:W-:Y:S02]  /*cc10*/  FMUL.FTZ R136, R2.reuse, R136 ;  /* 0x0000008802887220 */ /* 0x040fe40000410000 */
[----:B------:R-:W-:Y:S02]  /*cc20*/  FMUL.FTZ R137, R2, R137 ;  /* 0x0000008902897220 */ /* 0x000fe40000410000 */
[----:B------:R-:W-:Y:S01]  /*cc30*/  FMUL.FTZ R138, R0, R138 ;  /* 0x0000008a008a7220 */ /* 0x000fe20000410000 */
[----:B---3--:R-:W-:Y:S01]  /*cc40*/  F2FP.PACK_AB R168, R215, R212 ;  /* 0x000000d4d7a8723e */ /* 0x008fe200000000ff */
[----:B------:R-:W-:Y:S01]  /*cc50*/  FMUL.FTZ R9, R2, R169 ;  /* 0x000000a902097220 */ /* 0x000fe20000410000 */
[----:B------:R-:W-:Y:S01]  /*cc60*/  F2FP.PACK_AB R169, R222, R211 ;  /* 0x000000d3dea9723e */ /* 0x000fe200000000ff */
[----:B------:R-:W-:Y:S02]  /*cc70*/  FMUL.FTZ R139, R0, R139 ;  /* 0x0000008b008b7220 */ /* 0x000fe40000410000 */
[C---:B------:R-:W-:Y:S02]  /*cc80*/  FMUL.FTZ R140, R2.reuse, R140 ;  /* 0x0000008c028c7220 */ /* 0x040fe40000410000 */
[----:B------:R-:W-:Y:S02]  /*cc90*/  FMUL.FTZ R141, R2, R141 ;  /* 0x0000008d028d7220 */ /* 0x000fe40000410000 */
[C---:B------:R-:W-:Y:S04]  /*cca0*/  HMMA.16816.F32 R8, R168.reuse, R204, R8 ;  /* 0x000000cca808723c */ /* 0x040fe80000001808 */
[C---:B------:R-:W-:Y:S02]  /*ccb0*/  FMUL.FTZ R142, R0.reuse, R142 ;  /* 0x0000008e008e7220 */ /* 0x040fe40000410000 */
[----:B------:R-:W-:Y:S02]  /*ccc0*/  FMUL.FTZ R143, R0, R143 ;  /* 0x0000008f008f7220 */ /* 0x000fe40000410000 */
[-C--:B------:R-:W-:Y:S04]  /*ccd0*/  HMMA.16816.F32 R12, R168, R206.reuse, R12 ;  /* 0x000000cea80c723c */ /* 0x080fe8000000180c */
[C---:B------:R-:W-:Y:S02]  /*cce0*/  FMUL.FTZ R144, R160.reuse, R144 ;  /* 0x00000090a0907220 */ /* 0x040fe40000410000 */
[----:B------:R-:W-:Y:S02]  /*ccf0*/  FMUL.FTZ R145, R160, R145 ;  /* 0x00000091a0917220 */ /* 0x000fe40000410000 */
[C---:B------:R-:W-:Y:S04]  /*cd00*/  HMMA.16816.F32 R16, R172.reuse, R206, R16 ;  /* 0x000000ceac10723c */ /* 0x040fe80000001810 */
[C---:B------:R-:W-:Y:S02]  /*cd10*/  FMUL.FTZ R146, R161.reuse, R146 ;  /* 0x00000092a1927220 */ /* 0x040fe40000410000 */
[C---:B------:R-:W-:Y:S02]  /*cd20*/  FMUL.FTZ R147, R161.reuse, R147 ;  /* 0x00000093a1937220 */ /* 0x040fe40000410000 */
[-C--:B----4-:R-:W-:Y:S04]  /*cd30*/  HMMA.16816.F32 R68, R172, R176.reuse, R68 ;  /* 0x000000b0ac44723c */ /* 0x090fe80000001844 */
[C---:B------:R-:W-:Y:S02]  /*cd40*/  FMUL.FTZ R148, R2.reuse, R148 ;  /* 0x0000009402947220 */ /* 0x040fe40000410000 */
[----:B------:R-:W-:Y:S02]  /*cd50*/  FMUL.FTZ R149, R2, R149 ;  /* 0x0000009502957220 */ /* 0x000fe40000410000 */
[C---:B------:R-:W-:Y:S04]  /*cd60*/  HMMA.16816.F32 R72, R168.reuse, R176, R72 ;  /* 0x000000b0a848723c */ /* 0x040fe80000001848 */
[C---:B------:R-:W-:Y:S02]  /*cd70*/  FMUL.FTZ R150, R0.reuse, R150 ;  /* 0x0000009600967220 */ /* 0x040fe40000410000 */
[----:B------:R-:W-:Y:S02]  /*cd80*/  FMUL.FTZ R151, R0, R151 ;  /* 0x0000009700977220 */ /* 0x000fe40000410000 */
[-C--:B------:R-:W-:Y:S04]  /*cd90*/  HMMA.16816.F32 R76, R168, R178.reuse, R76 ;  /* 0x000000b2a84c723c */ /* 0x080fe8000000184c */
[--C-:B------:R-:W-:Y:S02]  /*cda0*/  FFMA.FTZ R24, R24, c[0x0][0x23c], -R208.reuse ;  /* 0x00008f0018187a23 */ /* 0x100fe400000108d0 */
[C---:B------:R-:W-:Y:S02]  /*cdb0*/  FMUL.FTZ R152, R2.reuse, R152 ;  /* 0x0000009802987220 */ /* 0x040fe40000410000 */
[C---:B------:R-:W-:Y:S01]  /*cdc0*/  HMMA.16816.F32 R80, R172.reuse, R178, R80 ;  /* 0x000000b2ac50723c */ /* 0x040fe20000001850 */
[----:B------:R-:W1:Y:S01]  /*cdd0*/  LDSM.16.MT88.4 R176, [R226+0xc000] ;  /* 0x00c00000e2b0783b */ /* 0x000e620000004200 */
[----:B------:R2:W-:Y:S02]  /*cde0*/  MUFU.EX2 R205, R24 ;  /* 0x0000001800cd7308 */ /* 0x0005e40000000800 */
[----:B------:R-:W-:Y:S02]  /*cdf0*/  FMUL.FTZ R153, R2, R153 ;  /* 0x0000009902997220 */ /* 0x000fe40000410000 */
[C---:B------:R-:W-:Y:S02]  /*ce00*/  FMUL.FTZ R154, R0.reuse, R154 ;  /* 0x0000009a009a7220 */ /* 0x040fe40000410000 */
[----:B------:R-:W-:Y:S04]  /*ce10*/  FMUL.FTZ R155, R0, R155 ;  /* 0x0000009b009b7220 */ /* 0x000fe80000410000 */
[C---:B------:R-:W-:Y:S02]  /*ce20*/  FMUL.FTZ R156, R160.reuse, R156 ;  /* 0x0000009ca09c7220 */ /* 0x040fe40000410000 */
[----:B------:R-:W-:Y:S02]  /*ce30*/  FMUL.FTZ R157, R160, R157 ;  /* 0x0000009da09d7220 */ /* 0x000fe40000410000 */
[C---:B------:R-:W-:Y:S02]  /*ce40*/  FMUL.FTZ R158, R161.reuse, R158 ;  /* 0x0000009ea19e7220 */ /* 0x040fe40000410000 */
[----:B------:R-:W-:Y:S02]  /*ce50*/  FMUL.FTZ R159, R161, R159 ;  /* 0x0000009fa19f7220 */ /* 0x000fe40000410000 */
[----:B------:R-:W-:Y:S02]  /*ce60*/  FFMA.FTZ R25, R25, c[0x0][0x23c], -R208 ;  /* 0x00008f0019197a23 */ /* 0x000fe400000108d0 */
[--C-:B------:R-:W-:Y:S02]  /*ce70*/  FFMA.FTZ R26, R26, c[0x0][0x23c], -R209.reuse ;  /* 0x00008f001a1a7a23 */ /* 0x100fe400000108d1 */
[--C-:B------:R-:W-:Y:S01]  /*ce80*/  FFMA.FTZ R27, R27, c[0x0][0x23c], -R209.reuse ;  /* 0x00008f001b1b7a23 */ /* 0x100fe200000108d1 */
[----:B------:R3:W4:Y:S01]  /*ce90*/  MUFU.EX2 R249, R25 ;  /* 0x0000001900f97308 */ /* 0x0007220000000800 */
[----:B--2---:R-:W-:Y:S02]  /*cea0*/  FMUL.FTZ R24, R160, R188 ;  /* 0x000000bca0187220 */ /* 0x004fe40000410000 */
[--C-:B------:R-:W-:Y:S02]  /*ceb0*/  FFMA.FTZ R183, R38, c[0x0][0x23c], -R166.reuse ;  /* 0x00008f0026b77a23 */ /* 0x100fe400000108a6 */
[----:B------:R-:W-:Y:S02]  /*cec0*/  FFMA.FTZ R182, R39, c[0x0][0x23c], -R166 ;  /* 0x00008f0027b67a23 */ /* 0x000fe400000108a6 */
[----:B------:R-:W-:Y:S02]  /*ced0*/  FMUL.FTZ R39, R0, R199 ;  /* 0x000000c700277220 */ /* 0x000fe40000410000 */
[--C-:B------:R-:W-:Y:S01]  /*cee0*/  FFMA.FTZ R28, R28, c[0x0][0x23c], -R208.reuse ;  /* 0x00008f001c1c7a23 */ /* 0x100fe200000108d0 */
[----:B------:R2:W-:Y:S01]  /*cef0*/  MUFU.EX2 R252, R26 ;  /* 0x0000001a00fc7308 */ /* 0x0005e20000000800 */
[----:B------:R-:W-:Y:S02]  /*cf00*/  FFMA.FTZ R29, R29, c[0x0][0x23c], -R208 ;  /* 0x00008f001d1d7a23 */ /* 0x000fe400000108d0 */
[--C-:B------:R-:W-:Y:S02]  /*cf10*/  FFMA.FTZ R30, R30, c[0x0][0x23c], -R209.reuse ;  /* 0x00008f001e1e7a23 */ /* 0x100fe400000108d1 */
[----:B------:R-:W-:Y:S01]  /*cf20*/  FFMA.FTZ R31, R31, c[0x0][0x23c], -R209 ;  /* 0x00008f001f1f7a23 */ /* 0x000fe200000108d1 */
[-C--:B-1----:R-:W-:Y:S03]  /*cf30*/  HMMA.16816.F32 R84, R172, R176.reuse, R84 ;  /* 0x000000b0ac54723c */ /* 0x082fe60000001854 */
[--C-:B------:R-:W-:Y:S02]  /*cf40*/  FFMA.FTZ R204, R52, c[0x0][0x23c], -R165.reuse ;  /* 0x00008f0034cc7a23 */ /* 0x100fe400000108a5 */
[--C-:B------:R-:W-:Y:S02]  /*cf50*/  FFMA.FTZ R206, R53, c[0x0][0x23c], -R165.reuse ;  /* 0x00008f0035ce7a23 */ /* 0x100fe400000108a5 */
[--C-:B------:R-:W-:Y:S01]  /*cf60*/  FFMA.FTZ R20, R20, c[0x0][0x23c], -R165.reuse ;  /* 0x00008f0014147a23 */ /* 0x100fe200000108a5 */
[C---:B------:R-:W-:Y:S03]  /*cf70*/  HMMA.16816.F32 R88, R168.reuse, R176, R88 ;  /* 0x000000b0a858723c */ /* 0x040fe60000001858 */
[----:B------:R-:W1:Y:S01]  /*cf80*/  MUFU.EX2 R181, R20 ;  /* 0x0000001400b57308 */ /* 0x000e620000000800 */
[----:B---3--:R-:W-:Y:S01]  /*cf90*/  FMUL.FTZ R25, R160, R189 ;  /* 0x000000bda0197220 */ /* 0x008fe20000410000 */
[----:B----4-:R-:W-:Y:S01]  /*cfa0*/  MOV R38, R249 ;  /* 0x000000f900267202 */ /* 0x010fe20000000f00 */
[--C-:B------:R-:W-:Y:S02]  /*cfb0*/  FFMA.FTZ R189, R55, c[0x0][0x23c], -R166.reuse ;  /* 0x00008f0037bd7a23 */ /* 0x100fe400000108a6 */
[-C--:B------:R-:W-:Y:S04]  /*cfc0*/  HMMA.16816.F32 R92, R168, R178.reuse, R92 ;  /* 0x000000b2a85c723c */ /* 0x080fe8000000185c */
[----:B--2---:R-:W-:Y:S01]  /*cfd0*/  FMUL.FTZ R26, R161, R190 ;  /* 0x000000bea11a7220 */ /* 0x004fe20000410000 */
[----:B------:R2:W-:Y:S01]  /*cfe0*/  MUFU.EX2 R249, R29 ;  /* 0x0000001d00f97308 */ /* 0x0005e20000000800 */
[--C-:B------:R-:W-:Y:S02]  /*cff0*/  FFMA.FTZ R190, R54, c[0x0][0x23c], -R166.reuse ;  /* 0x00008f0036be7a23 */ /* 0x100fe400000108a6 */
[C---:B------:R-:W-:Y:S01]  /*d000*/  HMMA.16816.F32 R96, R172.reuse, R178, R96 ;  /* 0x000000b2ac60723c */ /* 0x040fe20000001860 */
[----:B------:R-:W3:Y:S03]  /*d010*/  LDSM.16.MT88.4 R176, [R225+0xc000] ;  /* 0x00c00000e1b0783b */ /* 0x000ee60000004200 */
[--C-:B------:R-:W-:Y:S02]  /*d020*/  FFMA.FTZ R21, R21, c[0x0][0x23c], -R165.reuse ;  /* 0x00008f0015157a23 */ /* 0x100fe400000108a5 */
[--C-:B------:R-:W-:Y:S02]  /*d030*/  FFMA.FTZ R22, R22, c[0x0][0x23c], -R166.reuse ;  /* 0x00008f0016167a23 */ /* 0x100fe400000108a6 */
[--C-:B------:R-:W-:Y:S01]  /*d040*/  FFMA.FTZ R23, R23, c[0x0][0x23c], -R166.reuse ;  /* 0x00008f0017177a23 */ /* 0x100fe200000108a6 */
[----:B------:R4:W-:Y:S03]  /*d050*/  MUFU.EX2 R223, R21 ;  /* 0x0000001500df7308 */ /* 0x0009e60000000800 */
[----:B-1----:R-:W-:Y:S01]  /*d060*/  MOV R52, R181 ;  /* 0x000000b500347202 */ /* 0x002fe20000000f00 */
[--C-:B------:R-:W-:Y:S02]  /*d070*/  FFMA.FTZ R181, R50, c[0x0][0x23c], -R166.reuse ;  /* 0x00008f0032b57a23 */ /* 0x100fe400000108a6 */
[----:B------:R-:W-:Y:S02]  /*d080*/  FMUL.FTZ R20, R160, R184 ;  /* 0x000000b8a0147220 */ /* 0x000fe40000410000 */
[--C-:B------:R-:W-:Y:S02]  /*d090*/  FFMA.FTZ R184, R49, c[0x0][0x23c], -R165.reuse ;  /* 0x00008f0031b87a23 */ /* 0x100fe400000108a5 */
[----:B------:R1:W-:Y:S01]  /*d0a0*/  MUFU.EX2 R247, R22 ;  /* 0x0000001600f77308 */ /* 0x0003e20000000800 */
[--C-:B------:R-:W-:Y:S02]  /*d0b0*/  FFMA.FTZ R32, R32, c[0x0][0x23c], -R165.reuse ;  /* 0x00008f0020207a23 */ /* 0x100fe400000108a5 */
[----:B--2---:R-:W-:Y:S01]  /*d0c0*/  FMUL.FTZ R29, R160, R201 ;  /* 0x000000c9a01d7220 */ /* 0x004fe20000410000 */
[----:B------:R-:W-:Y:S01]  /*d0d0*/  MOV R201, R218 ;  /* 0x000000da00c97202 */ /* 0x000fe20000000f00 */
[--C-:B------:R-:W-:Y:S02]  /*d0e0*/  FFMA.FTZ R34, R34, c[0x0][0x23c], -R166.reuse ;  /* 0x00008f0022227a23 */ /* 0x100fe400000108a6 */
[--C-:B------:R-:W-:Y:S02]  /*d0f0*/  FFMA.FTZ R35, R35, c[0x0][0x23c], -R166.reuse ;  /* 0x00008f0023237a23 */ /* 0x100fe400000108a6 */
[----:B------:R-:W-:Y:S01]  /*d100*/  FFMA.FTZ R188, R66, c[0x0][0x23c], -R166 ;  /* 0x00008f0042bc7a23 */ /* 0x000fe200000108a6 */
[----:B------:R-:W2:Y:S01]  /*d110*/  MUFU.EX2 R180, R34 ;  /* 0x0000002200b47308 */ /* 0x000ea20000000800 */
[----:B------:R-:W-:Y:S02]  /*d120*/  FFMA.FTZ R66, R44, c[0x0][0x23c], -R208 ;  /* 0x00008f002c427a23 */ /* 0x000fe400000108d0 */
[--C-:B------:R-:W-:Y:S02]  /*d130*/  FFMA.FTZ R33, R33, c[0x0][0x23c], -R165.reuse ;  /* 0x00008f0021217a23 */ /* 0x100fe400000108a5 */
[----:B----4-:R-:W-:Y:S02]  /*d140*/  FMUL.FTZ R21, R160, R185 ;  /* 0x000000b9a0157220 */ /* 0x010fe40000410000 */
[--C-:B------:R-:W-:Y:S03]  /*d150*/  FFMA.FTZ R185, R48, c[0x0][0x23c], -R165.reuse ;  /* 0x00008f0030b97a23 */ /* 0x100fe600000108a5 */
[----:B------:R4:W-:Y:S01]  /*d160*/  MUFU.EX2 R207, R23 ;  /* 0x0000001700cf7308 */ /* 0x0009e20000000800 */
[-C--:B---3--:R-:W-:Y:S03]  /*d170*/  HMMA.16816.F32 R100, R172, R176.reuse, R100 ;  /* 0x000000b0ac64723c */ /* 0x088fe60000001864 */
[----:B-1----:R-:W-:Y:S02]  /*d180*/  FMUL.FTZ R22, R161, R186 ;  /* 0x000000baa1167220 */ /* 0x002fe40000410000 */
[--C-:B------:R-:W-:Y:S01]  /*d190*/  FFMA.FTZ R186, R37, c[0x0][0x23c], -R165.reuse ;  /* 0x00008f0025ba7a23 */ /* 0x100fe200000108a5 */
[----:B------:R-:W-:Y:S01]  /*d1a0*/  MOV R37, R205 ;  /* 0x000000cd00257202 */ /* 0x000fe20000000f00 */
[--C-:B------:R-:W-:Y:S01]  /*d1b0*/  FFMA.FTZ R205, R64, c[0x0][0x23c], -R165.reuse ;  /* 0x00008f0040cd7a23 */ /* 0x100fe200000108a5 */
[C---:B------:R-:W-:Y:S01]  /*d1c0*/  HMMA.16816.F32 R104, R168.reuse, R176, R104 ;  /* 0x000000b0a868723c */ /* 0x040fe20000001868 */
[----:B------:R1:W3:Y:S03]  /*d1d0*/  MUFU.EX2 R251, R32 ;  /* 0x0000002000fb7308 */ /* 0x0002e60000000800 */
[----:B--2---:R-:W-:Y:S01]  /*d1e0*/  MOV R53, R180 ;  /* 0x000000b400357202 */ /* 0x004fe20000000f00 */
[--C-:B------:R-:W-:Y:S02]  /*d1f0*/  FFMA.FTZ R180, R51, c[0x0][0x23c], -R166.reuse ;  /* 0x00008f0033b47a23 */ /* 0x100fe400000108a6 */
[----:B------:R-:W-:Y:S01]  /*d200*/  LDSM.16.MT88.4 R48, [R167+0xc800] ;  /* 0x00c80000a730783b */ /* 0x000fe20000004200 */
[-C--:B------:R-:W-:Y:S03]  /*d210*/  HMMA.16816.F32 R108, R168, R178.reuse, R108 ;  /* 0x000000b2a86c723c */ /* 0x080fe6000000186c */
[----:B------:R2:W5:Y:S01]  /*d220*/  MUFU.EX2 R250, R35 ;  /* 0x0000002300fa7308 */ /* 0x0005620000000800 */
[----:B------:R-:W-:Y:S01]  /*d230*/  FMUL.FTZ R34, R0, R194 ;  /* 0x000000c200227220 */ /* 0x000fe20000410000 */
[----:B------:R-:W-:Y:S01]  /*d240*/  MOV R194, R37 ;  /* 0x0000002500c27202 */ /* 0x000fe20000000f00 */
[----:B----4-:R-:W-:Y:S02]  /*d250*/  FMUL.FTZ R23, R161, R187 ;  /* 0x000000bba1177220 */ /* 0x010fe40000410000 */
[C---:B------:R-:W-:Y:S01]  /*d260*/  HMMA.16816.F32 R112, R172.reuse, R178, R112 ;  /* 0x000000b2ac70723c */ /* 0x040fe20000001870 */
[----:B------:R-:W4:Y:S03]  /*d270*/  LDSM.16.MT88.4 R176, [R167+0xe000] ;  /* 0x00e00000a7b0783b */ /* 0x000f260000004200 */
[--C-:B------:R-:W-:Y:S01]  /*d280*/  FFMA.FTZ R187, R36, c[0x0][0x23c], -R165.reuse ;  /* 0x00008f0024bb7a23 */ /* 0x100fe200000108a5 */
[----:B------:R5:W5:Y:S01]  /*d290*/  MUFU.EX2 R248, R33 ;  /* 0x0000002100f87308 */ /* 0x000b620000000800 */
[----:B------:R-:W-:Y:S01]  /*d2a0*/  FMUL.FTZ R36, R2, R196 ;  /* 0x000000c402247220 */ /* 0x000fe20000410000 */
[----:B------:R-:W-:Y:S01]  /*d2b0*/  MOV R196, R38 ;  /* 0x0000002600c47202 */ /* 0x000fe20000000f00 */
[----:B------:R-:W-:Y:S01]  /*d2c0*/  FMUL.FTZ R38, R0, R198 ;  /* 0x000000c600267220 */ /* 0x000fe20000410000 */
[----:B------:R-:W-:Y:S03]  /*d2d0*/  MOV R198, R53 ;  /* 0x0000003500c67202 */ /* 0x000fe60000000f00 */
[C---:B-1----:R-:W-:Y:S01]  /*d2e0*/  FMUL.FTZ R32, R2.reuse, R192 ;  /* 0x000000c002207220 */ /* 0x042fe20000410000 */
[----:B------:R-:W-:Y:S01]  /*d2f0*/  MOV R192, R52 ;  /* 0x0000003400c07202 */ /* 0x000fe20000000f00 */
[----:B------:R-:W-:Y:S01]  /*d300*/  FMUL.FTZ R37, R2, R197 ;  /* 0x000000c502257220 */ /* 0x000fe20000410000 */
[----:B------:R-:W-:Y:S01]  /*d310*/  LDSM.16.MT88.4 R52, [R224+0xc800] ;  /* 0x00c80000e034783b */ /* 0x000fe20000004200 */
[----:B---3--:R-:W-:Y:S01]  /*d320*/  MOV R64, R251 ;  /* 0x000000fb00407202 */ /* 0x008fe20000000f00 */
[----:B------:R-:W-:Y:S01]  /*d330*/  FFMA.FTZ R165, R65, c[0x0][0x23c], -R165 ;  /* 0x00008f0041a57a23 */ /* 0x000fe200000108a5 */
[----:B------:R-:W1:Y:S01]  /*d340*/  MUFU.EX2 R251, R27 ;  /* 0x0000001b00fb7308 */ /* 0x000e620000000800 */
[----:B--2---:R-:W-:Y:S01]  /*d350*/  FMUL.FTZ R35, R0, R195 ;  /* 0x000000c300237220 */ /* 0x004fe20000410000 */
[----:B-----5:R-:W-:Y:S01]  /*d360*/  MOV R65, R250 ;  /* 0x000000fa00417202 */ /* 0x020fe20000000f00 */
[----:B------:R-:W-:Y:S01]  /*d370*/  FFMA.FTZ R166, R67, c[0x0][0x23c], -R166 ;  /* 0x00008f0043a67a23 */ /* 0x000fe200000108a6 */
[----:B------:R-:W-:Y:S01]  /*d380*/  MOV R197, R64 ;  /* 0x0000004000c57202 */ /* 0x000fe20000000f00 */
[--C-:B------:R-:W-:Y:S02]  /*d390*/  FFMA.FTZ R64, R41, c[0x0][0x23c], -R208.reuse ;  /* 0x00008f0029407a23 */ /* 0x100fe400000108d0 */
[--C-:B------:R-:W-:Y:S03]  /*d3a0*/  FFMA.FTZ R67, R45, c[0x0][0x23c], -R208.reuse ;  /* 0x00008f002d437a23 */ /* 0x100fe600000108d0 */
[----:B------:R2:W-:Y:S01]  /*d3b0*/  MUFU.EX2 R195, R183 ;  /* 0x000000b700c37308 */ /* 0x0005e20000000800 */
[----:B------:R-:W-:Y:S01]  /*d3c0*/  FMUL.FTZ R33, R2, R193 ;  /* 0x000000c102217220 */ /* 0x000fe20000410000 */
[----:B------:R-:W-:Y:S01]  /*d3d0*/  MOV R193, R65 ;  /* 0x0000004100c17202 */ /* 0x000fe20000000f00 */
[--C-:B------:R-:W-:Y:S01]  /*d3e0*/  FFMA.FTZ R65, R40, c[0x0][0x23c], -R208.reuse ;  /* 0x00008f0028417a23 */ /* 0x100fe200000108d0 */
[----:B------:R-:W-:Y:S06]  /*d3f0*/  MOV R199, R248 ;  /* 0x000000f800c77202 */ /* 0x000fec0000000f00 */
[----:B------:R-:W-:Y:S01]  /*d400*/  MUFU.EX2 R218, R67 ;  /* 0x0000004300da7308 */ /* 0x000fe20000000800 */
[-C--:B----4-:R-:W-:Y:S03]  /*d410*/  HMMA.16816.F32 R116, R172, R176.reuse, R116 ;  /* 0x000000b0ac74723c */ /* 0x090fe60000001874 */
[----:B-1----:R-:W-:Y:S01]  /*d420*/  F2FP.PACK_AB R45, R251, R252 ;  /* 0x000000fcfb2d723e */ /* 0x002fe200000000ff */
[C---:B------:R-:W-:Y:S05]  /*d430*/  FMUL.FTZ R27, R161.reuse, R191 ;  /* 0x000000bfa11b7220 */ /* 0x040fea0000410000 */
[----:B------:R1:W3:Y:S01]  /*d440*/  MUFU.EX2 R250, R28 ;  /* 0x0000001c00fa7308 */ /* 0x0002e20000000800 */
[C---:B------:R-:W-:Y:S04]  /*d450*/  HMMA.16816.F32 R120, R168.reuse, R176, R120 ;  /* 0x000000b0a878723c */ /* 0x040fe80000001878 */
[----:B--2---:R-:W-:Y:S04]  /*d460*/  MOV R183, R222 ;  /* 0x000000de00b77202 */ /* 0x004fe80000000f00 */
[-C--:B------:R-:W-:Y:S01]  /*d470*/  HMMA.16816.F32 R124, R168, R178.reuse, R124 ;  /* 0x000000b2a87c723c */ /* 0x080fe2000000187c */
[----:B------:R2:W-:Y:S07]  /*d480*/  MUFU.EX2 R222, R182 ;  /* 0x000000b600de7308 */ /* 0x0005ee0000000800 */
[C---:B------:R-:W-:Y:S01]  /*d490*/  HMMA.16816.F32 R128, R172.reuse, R178, R128 ;  /* 0x000000b2ac80723c */ /* 0x040fe20000001880 */
[----:B------:R-:W4:Y:S02]  /*d4a0*/  LDSM.16.MT88.4 R176, [R224+0xe000] ;  /* 0x00e00000e0b0783b */ /* 0x000f240000004200 */
[----:B------:R5:W-:Y:S01]  /*d4b0*/  MUFU.EX2 R248, R30 ;  /* 0x0000001e00f87308 */ /* 0x000be20000000800 */
[----:B-1----:R-:W-:Y:S01]  /*d4c0*/  FMUL.FTZ R28, R160, R200 ;  /* 0x000000c8a01c7220 */ /* 0x002fe20000410000 */
[----:B------:R-:W-:Y:S08]  /*d4d0*/  MOV R200, R217 ;  /* 0x000000d900c87202 */ /* 0x000ff00000000f00 */
[----:B------:R1:W1:Y:S01]  /*d4e0*/  MUFU.EX2 R191, R31 ;  /* 0x0000001f00bf7308 */ /* 0x0002620000000800 */
[----:B--2---:R-:W-:Y:S09]  /*d4f0*/  MOV R182, R245 ;  /* 0x000000f500b67202 */ /* 0x004ff20000000f00 */
[----:B------:R2:W-:Y:S01]  /*d500*/  MUFU.EX2 R245, R185 ;  /* 0x000000b900f57308 */ /* 0x0005e20000000800 */
[C---:B-----5:R-:W-:Y:S01]  /*d510*/  FMUL.FTZ R30, R161.reuse, R202 ;  /* 0x000000caa11e7220 */ /* 0x060fe20000410000 */
[----:B------:R-:W-:Y:S08]  /*d520*/  MOV R202, R219 ;  /* 0x000000db00ca7202 */ /* 0x000ff00000000f00 */
[----:B------:R-:W-:Y:S01]  /*d530*/  MUFU.EX2 R219, R66 ;  /* 0x0000004200db7308 */ /* 0x000fe20000000800 */
[----:B-1----:R-:W-:Y:S01]  /*d540*/  FMUL.FTZ R31, R161, R203 ;  /* 0x000000cba11f7220 */ /* 0x002fe20000410000 */
[----:B------:R-:W-:Y:S01]  /*d550*/  MOV R203, R220 ;  /* 0x000000dc00cb7202 */ /* 0x000fe20000000f00 */
[-C--:B----4-:R-:W-:Y:S03]  /*d560*/  HMMA.16816.F32 R132, R172, R176.reuse, R132 ;  /* 0x000000b0ac84723c */ /* 0x090fe60000001884 */
[-C--:B--2---:R-:W-:Y:S05]  /*d570*/  MOV R185, R192.reuse ;  /* 0x000000c000b97202 */ /* 0x084fea0000000f00 */
[C---:B------:R-:W-:Y:S08]  /*d580*/  HMMA.16816.F32 R136, R168.reuse, R176, R136 ;  /* 0x000000b0a888723c */ /* 0x040ff00000001888 */
[-C--:B------:R-:W-:Y:S08]  /*d590*/  HMMA.16816.F32 R140, R168, R178.reuse, R140 ;  /* 0x000000b2a88c723c */ /* 0x080ff0000000188c */
[C---:B------:R-:W-:Y:S01]  /*d5a0*/  HMMA.16816.F32 R144, R172.reuse, R178, R144 ;  /* 0x000000b2ac90723c */ /* 0x040fe20000001890 */
[----:B------:R-:W1:Y:S07]  /*d5b0*/  LDSM.16.MT88.4 R176, [R226+0xe000] ;  /* 0x00e00000e2b0783b */ /* 0x000e6e0000004200 */
[-C--:B-1----:R-:W-:Y:S08]  /*d5c0*/  HMMA.16816.F32 R20, R172, R176.reuse, R20 ;  /* 0x000000b0ac14723c */ /* 0x082ff00000001814 */
[C---:B------:R-:W-:Y:S08]  /*d5d0*/  HMMA.16816.F32 R148, R168.reuse, R176, R148 ;  /* 0x000000b0a894723c */ /* 0x040ff00000001894 */
[-C--:B------:R-:W-:Y:S08]  /*d5e0*/  HMMA.16816.F32 R152, R168, R178.reuse, R152 ;  /* 0x000000b2a898723c */ /* 0x080ff00000001898 */
[C---:B------:R-:W-:Y:S01]  /*d5f0*/  HMMA.16816.F32 R156, R172.reuse, R178, R156 ;  /* 0x000000b2ac9c723c */ /* 0x040fe2000000189c */
[----:B------:R-:W1:Y:S07]  /*d600*/  LDSM.16.MT88.4 R176, [R225+0xe000] ;  /* 0x00e00000e1b0783b */ /* 0x000e6e0000004200 */
[-C--:B-1----:R-:W-:Y:S08]  /*d610*/  HMMA.16816.F32 R24, R172, R176.reuse, R24 ;  /* 0x000000b0ac18723c */ /* 0x082ff00000001818 */
[C---:B------:R-:W-:Y:S07]  /*d620*/  HMMA.16816.F32 R32, R168.reuse, R176, R32 ;  /* 0x000000b0a820723c */ /* 0x040fee0000001820 */
[--C-:B------:R-:W-:Y:S01]  /*d630*/  FFMA.FTZ R176, R57, c[0x0][0x23c], -R208.reuse ;  /* 0x00008f0039b07a23 */ /* 0x100fe200000108d0 */
[-C--:B------:R-:W-:Y:S04]  /*d640*/  HMMA.16816.F32 R36, R168, R178.reuse, R36 ;  /* 0x000000b2a824723c */ /* 0x080fe80000001824 */
[--C-:B------:R-:W-:Y:S01]  /*d650*/  FFMA.FTZ R57, R42, c[0x0][0x23c], -R209.reuse ;  /* 0x00008f002a397a23 */ /* 0x100fe200000108d1 */
[----:B------:R-:W-:Y:S01]  /*d660*/  F2FP.PACK_AB R42, R199, R197 ;  /* 0x000000c5c72a723e */ /* 0x000fe200000000ff */
[--C-:B------:R-:W-:Y:S02]  /*d670*/  FFMA.FTZ R177, R60, c[0x0][0x23c], -R208.reuse ;  /* 0x00008f003cb17a23 */ /* 0x100fe400000108d0 */
[----:B------:R-:W-:Y:S02]  /*d680*/  HMMA.16816.F32 R28, R172, R178, R28 ;  /* 0x000000b2ac1c723c */ /* 0x000fe4000000181c */
[----:B------:R-:W-:Y:S02]  /*d690*/  MUFU.EX2 R67, R177 ;  /* 0x000000b100437308 */ /* 0x000fe40000000800 */
[--C-:B------:R-:W-:Y:S02]  /*d6a0*/  FFMA.FTZ R169, R58, c[0x0][0x23c], -R209.reuse ;  /* 0x00008f003aa97a23 */ /* 0x100fe400000108d1 */
[----:B------:R-:W2:Y:S01]  /*d6b0*/  LDL.LU R58, [R1] ;  /* 0x00000000013a7983 */ /* 0x000ea20000300800 */
[----:B------:R-:W-:Y:S01]  /*d6c0*/  MOV R175, R193 ;  /* 0x000000c100af7202 */ /* 0x000fe20000000f00 */
[--C-:B------:R-:W-:Y:S01]  /*d6d0*/  FFMA.FTZ R171, R56, c[0x0][0x23c], -R208.reuse ;  /* 0x00008f0038ab7a23 */ /* 0x100fe200000108d0 */
[----:B------:R-:W-:Y:S03]  /*d6e0*/  MOV R178, R207 ;  /* 0x000000cf00b27202 */ /* 0x000fe60000000f00 */
[----:B------:R-:W-:Y:S01]  /*d6f0*/  MOV R179, R223 ;  /* 0x000000df00b37202 */ /* 0x000fe20000000f00 */
[--C-:B------:R-:W-:Y:S01]  /*d700*/  FFMA.FTZ R56, R43, c[0x0][0x23c], -R209.reuse ;  /* 0x00008f002b387a23 */ /* 0x100fe200000108d1 */
[----:B------:R-:W-:Y:S01]  /*d710*/  F2FP.PACK_AB R41, R178, R247 ;  /* 0x000000f7b229723e */ /* 0x000fe200000000ff */
[--C-:B------:R-:W-:Y:S01]  /*d720*/  FFMA.FTZ R60, R46, c[0x0][0x23c], -R209.reuse ;  /* 0x00008f002e3c7a23 */ /* 0x100fe200000108d1 */
[----:B------:R-:W-:Y:S01]  /*d730*/  F2FP.PACK_AB R40, R179, R192 ;  /* 0x000000c0b328723e */ /* 0x000fe200000000ff */
[--C-:B------:R-:W-:Y:S01]  /*d740*/  FFMA.FTZ R168, R47, c[0x0][0x23c], -R209.reuse ;  /* 0x00008f002fa87a23 */ /* 0x100fe200000108d1 */
[----:B------:R-:W-:Y:S01]  /*d750*/  F2FP.PACK_AB R43, R175, R198 ;  /* 0x000000c6af2b723e */ /* 0x000fe200000000ff */
[----:B------:R-:W-:Y:S01]  /*d760*/  MUFU.EX2 R193, R65 ;  /* 0x0000004100c17308 */ /* 0x000fe20000000800 */
[----:B------:R-:W-:Y:S01]  /*d770*/  MOV R173, R194 ;  /* 0x000000c200ad7202 */ /* 0x000fe20000000f00 */
[--C-:B------:R-:W-:Y:S01]  /*d780*/  FFMA.FTZ R170, R59, c[0x0][0x23c], -R209.reuse ;  /* 0x00008f003baa7a23 */ /* 0x100fe200000108d1 */
[----:B---3--:R-:W-:Y:S01]  /*d790*/  F2FP.PACK_AB R46, R249, R250 ;  /* 0x000000faf92e723e */ /* 0x008fe200000000ff */
[----:B------:R-:W-:Y:S01]  /*d7a0*/  FFMA.FTZ R208, R61, c[0x0][0x23c], -R208 ;  /* 0x00008f003dd07a23 */ /* 0x000fe200000108d0 */
[----:B------:R-:W-:Y:S01]  /*d7b0*/  F2FP.PACK_AB R44, R196, R173 ;  /* 0x000000adc42c723e */ /* 0x000fe200000000ff */
[-C--:B------:R-:W-:Y:S04]  /*d7c0*/  HMMA.16816.F32 R4, R40, R48.reuse, R4 ;  /* 0x000000302804723c */ /* 0x080fe80000001804 */
[----:B------:R-:W-:Y:S01]  /*d7d0*/  MUFU.EX2 R192, R57 ;  /* 0x0000003900c07308 */ /* 0x000fe20000000800 */
[----:B------:R-:W-:Y:S01]  /*d7e0*/  F2FP.PACK_AB R47, R191, R248 ;  /* 0x000000f8bf2f723e */ /* 0x000fe200000000ff */
[--C-:B------:R-:W-:Y:S01]  /*d7f0*/  FFMA.FTZ R172, R62, c[0x0][0x23c], -R209.reuse ;  /* 0x00008f003eac7a23 */ /* 0x100fe200000108d1 */
[----:B------:R-:W-:Y:S01]  /*d800*/  MOV R174, R216 ;  /* 0x000000d800ae7202 */ /* 0x000fe20000000f00 */
[----:B------:R-:W-:Y:S01]  /*d810*/  FFMA.FTZ R209, R63, c[0x0][0x23c], -R209 ;  /* 0x00008f003fd17a23 */ /* 0x000fe200000108d1 */
[----:B------:R-:W-:Y:S03]  /*d820*/  MOV R207, R221 ;  /* 0x000000dd00cf7202 */ /* 0x000fe60000000f00 */
[C---:B------:R-:W-:Y:S02]  /*d830*/  HMMA.16816.F32 R8, R44.reuse, R48, R8 ;  /* 0x000000302c08723c */ /* 0x040fe40000001808 */
[----:B------:R-:W1:Y:S06]  /*d840*/  MUFU.EX2 R220, R56 ;  /* 0x0000003800dc7308 */ /* 0x000e6c0000000800 */
[-C--:B------:R-:W-:Y:S04]  /*d850*/  HMMA.16816.F32 R12, R44, R50.reuse, R12 ;  /* 0x000000322c0c723c */ /* 0x080fe8000000180c */
[----:B------:R3:W-:Y:S04]  /*d860*/  MUFU.EX2 R217, R60 ;  /* 0x0000003c00d97308 */ /* 0x0007e80000000800 */
[C---:B------:R-:W-:Y:S01]  /*d870*/  HMMA.16816.F32 R16, R40.reuse, R50, R16 ;  /* 0x000000322810723c */ /* 0x040fe20000001810 */
[----:B------:R-:W4:Y:S05]  /*d880*/  LDSM.16.MT88.4 R48, [R226+0xc800] ;  /* 0x00c80000e230783b */ /* 0x000f2a0000004200 */
[----:B------:R5:W-:Y:S02]  /*d890*/  MUFU.EX2 R223, R186 ;  /* 0x000000ba00df7308 */ /* 0x000be40000000800 */
[-C--:B------:R-:W-:Y:S08]  /*d8a0*/  HMMA.16816.F32 R68, R40, R52.reuse, R68 ;  /* 0x000000342844723c */ /* 0x080ff00000001844 */
[C---:B------:R-:W-:Y:S01]  /*d8b0*/  HMMA.16816.F32 R72, R44.reuse, R52, R72 ;  /* 0x000000342c48723c */ /* 0x040fe20000001848 */
[----:B------:R1:W-:Y:S01]  /*d8c0*/  MUFU.EX2 R221, R187 ;  /* 0x000000bb00dd7308 */ /* 0x0003e20000000800 */
[----:B---3--:R-:W-:Y:S06]  /*d8d0*/  LDSM.16.MT88.4 R60, [R226+0xd000] ;  /* 0x00d00000e23c783b */ /* 0x008fec0000004200 */
[-C--:B------:R-:W-:Y:S03]  /*d8e0*/  HMMA.16816.F32 R76, R44, R54.reuse, R76 ;  /* 0x000000362c4c723c */ /* 0x080fe6000000184c */
[----:B------:R-:W-:Y:S01]  /*d8f0*/  MUFU.EX2 R194, R64 ;  /* 0x0000004000c27308 */ /* 0x000fe20000000800 */
[----:B-----5:R-:W-:Y:S04]  /*d900*/  MOV R186, R247 ;  /* 0x000000f700ba7202 */ /* 0x020fe80000000f00 */
[C---:B------:R-:W-:Y:S01]  /*d910*/  HMMA.16816.F32 R80, R40.reuse, R54, R80 ;  /* 0x000000362850723c */ /* 0x040fe20000001850 */
[----:B------:R-:W3:Y:S04]  /*d920*/  LDSM.16.MT88.4 R52, [R225+0xc800] ;  /* 0x00c80000e134783b */ /* 0x000ee80000004200 */
[----:B------:R5:W-:Y:S03]  /*d930*/  MUFU.EX2 R247, R184 ;  /* 0x000000b800f77308 */ /* 0x000be60000000800 */
[-C--:B----4-:R-:W-:Y:S04]  /*d940*/  HMMA.16816.F32 R84, R40, R48.reuse, R84 ;  /* 0x000000302854723c */ /* 0x090fe80000001854 */
[----:B-1----:R-:W-:Y:S03]  /*d950*/  MOV R187, R244 ;  /* 0x000000f400bb7202 */ /* 0x002fe60000000f00 */
[----:B------:R1:W-:Y:S01]  /*d960*/  MUFU.EX2 R244, R181 ;  /* 0x000000b500f47308 */ /* 0x0003e20000000800 */
[C---:B------:R-:W-:Y:S08]  /*d970*/  HMMA.16816.F32 R88, R44.reuse, R48, R88 ;  /* 0x000000302c58723c */ /* 0x040ff00000001858 */
[-C--:B------:R-:W-:Y:S01]  /*d980*/  HMMA.16816.F32 R92, R44, R50.reuse, R92 ;  /* 0x000000322c5c723c */ /* 0x080fe2000000185c */
[----:B------:R4:W4:Y:S03]  /*d990*/  MUFU.EX2 R216, R168 ;  /* 0x000000a800d87308 */ /* 0x0009260000000800 */
[----:B-----5:R-:W-:Y:S04]  /*d9a0*/  MOV R184, R246 ;  /* 0x000000f600b87202 */ /* 0x020fe80000000f00 */
[C---:B------:R-:W-:Y:S01]  /*d9b0*/  HMMA.16816.F32 R96, R40.reuse, R50, R96 ;  /* 0x000000322860723c */ /* 0x040fe20000001860 */
[----:B------:R-:W5:Y:S02]  /*d9c0*/  LDSM.16.MT88.4 R48, [R167+0xe800] ;  /* 0x00e80000a730783b */ /* 0x000f640000004200 */
[----:B------:R4:W4:Y:S05]  /*d9d0*/  MUFU.EX2 R246, R180 ;  /* 0x000000b400f67308 */ /* 0x00092a0000000800 */
[-C--:B---3--:R-:W-:Y:S01]  /*d9e0*/  HMMA.16816.F32 R100, R40, R52.reuse, R100 ;  /* 0x000000342864723c */ /* 0x088fe20000001864 */
[----:B-1----:R-:W3:Y:S04]  /*d9f0*/  LDL.LU R181, [R1+0x14] ;  /* 0x0000140001b57983 */ /* 0x002ee80000300800 */
[----:B------:R-:W-:Y:S03]  /*da00*/  MUFU.EX2 R66, R172 ;  /* 0x000000ac00427308 */ /* 0x000fe60000000800 */
[C---:B------:R-:W-:Y:S04]  /*da10*/  HMMA.16816.F32 R104, R44.reuse, R52, R104 ;  /* 0x000000342c68723c */ /* 0x040fe80000001868 */
[----:B----4-:R-:W-:Y:S03]  /*da20*/  MOV R168, R183 ;  /* 0x000000b700a87202 */ /* 0x010fe60000000f00 */
[----:B------:R-:W1:Y:S01]  /*da30*/  MUFU.EX2 R208, R208 ;  /* 0x000000d000d07308 */ /* 0x000e620000000800 */
[-C--:B------:R-:W-:Y:S01]  /*da40*/  HMMA.16816.F32 R108, R44, R54.reuse, R108 ;  /* 0x000000362c6c723c */ /* 0x080fe2000000186c */
[----:B------:R-:W4:Y:S04]  /*da50*/  LDL.LU R180, [R1+0x10] ;  /* 0x0000100001b47983 */ /* 0x000f280000300800 */
[----:B------:R-:W4:Y:S03]  /*da60*/  LDL.LU R65, [R1+0xc] ;  /* 0x00000c0001417983 */ /* 0x000f260000300800 */
[C---:B------:R-:W-:Y:S01]  /*da70*/  HMMA.16816.F32 R112, R40.reuse, R54, R112 ;  /* 0x000000362870723c */ /* 0x040fe20000001870 */
[----:B------:R-:W-:Y:S01]  /*da80*/  MUFU.EX2 R209, R209 ;  /* 0x000000d100d17308 */ /* 0x000fe20000000800 */
[----:B------:R-:W1:Y:S06]  /*da90*/  LDSM.16.MT88.4 R52, [R224+0xe800] ;  /* 0x00e80000e034783b */ /* 0x000e6c0000004200 */
[-C--:B-----5:R-:W-:Y:S08]  /*daa0*/  HMMA.16816.F32 R116, R40, R48.reuse, R116 ;  /* 0x000000302874723c */ /* 0x0a0ff00000001874 */
[C---:B------:R-:W-:Y:S08]  /*dab0*/  HMMA.16816.F32 R120, R44.reuse, R48, R120 ;  /* 0x000000302c78723c */ /* 0x040ff00000001878 */
[-C--:B------:R-:W-:Y:S08]  /*dac0*/  HMMA.16816.F32 R124, R44, R50.reuse, R124 ;  /* 0x000000322c7c723c */ /* 0x080ff0000000187c */
[C---:B------:R-:W-:Y:S01]  /*dad0*/  HMMA.16816.F32 R128, R40.reuse, R50, R128 ;  /* 0x000000322880723c */ /* 0x040fe20000001880 */
[----:B------:R-:W5:Y:S07]  /*dae0*/  LDSM.16.MT88.4 R48, [R226+0xe800] ;  /* 0x00e80000e230783b */ /* 0x000f6e0000004200 */
[-C--:B-1----:R-:W-:Y:S08]  /*daf0*/  HMMA.16816.F32 R132, R40, R52.reuse, R132 ;  /* 0x000000342884723c */ /* 0x082ff00000001884 */
[C---:B------:R-:W-:Y:S08]  /*db00*/  HMMA.16816.F32 R136, R44.reuse, R52, R136 ;  /* 0x000000342c88723c */ /* 0x040ff00000001888 */
[-C--:B------:R-:W-:Y:S08]  /*db10*/  HMMA.16816.F32 R140, R44, R54.reuse, R140 ;  /* 0x000000362c8c723c */ /* 0x080ff0000000188c */
[C---:B------:R-:W-:Y:S01]  /*db20*/  HMMA.16816.F32 R144, R40.reuse, R54, R144 ;  /* 0x000000362890723c */ /* 0x040fe20000001890 */
[----:B------:R-:W1:Y:S07]  /*db30*/  LDSM.16.MT88.4 R52, [R225+0xe800] ;  /* 0x00e80000e134783b */ /* 0x000e6e0000004200 */
[-C--:B-----5:R-:W-:Y:S08]  /*db40*/  HMMA.16816.F32 R20, R40, R48.reuse, R20 ;  /* 0x000000302814723c */ /* 0x0a0ff00000001814 */
[C---:B------:R-:W-:Y:S08]  /*db50*/  HMMA.16816.F32 R148, R44.reuse, R48, R148 ;  /* 0x000000302c94723c */ /* 0x040ff00000001894 */
[-C--:B------:R-:W-:Y:S08]  /*db60*/  HMMA.16816.F32 R152, R44, R50.reuse, R152 ;  /* 0x000000322c98723c */ /* 0x080ff00000001898 */
[C---:B------:R-:W-:Y:S01]  /*db70*/  HMMA.16816.F32 R156, R40.reuse, R50, R156 ;  /* 0x00000032289c723c */ /* 0x040fe2000000189c */
[----:B------:R-:W5:Y:S07]  /*db80*/  LDSM.16.MT88.4 R48, [R167+0xd000] ;  /* 0x00d00000a730783b */ /* 0x000f6e0000004200 */
[-C--:B-1----:R-:W-:Y:S08]  /*db90*/  HMMA.16816.F32 R24, R40, R52.reuse, R24 ;  /* 0x000000342818723c */ /* 0x082ff00000001818 */
[C---:B------:R-:W-:Y:S08]  /*dba0*/  HMMA.16816.F32 R32, R44.reuse, R52, R32 ;  /* 0x000000342c20723c */ /* 0x040ff00000001820 */
[-C--:B------:R-:W-:Y:S07]  /*dbb0*/  HMMA.16816.F32 R36, R44, R54.reuse, R36 ;  /* 0x000000362c24723c */ /* 0x080fee0000001824 */
[----:B------:R-:W-:Y:S01]  /*dbc0*/  F2FP.PACK_AB R45, R220, R192 ;  /* 0x000000c0dc2d723e */ /* 0x000fe200000000ff */
[----:B------:R-:W-:Y:S01]  /*dbd0*/  HMMA.16816.F32 R28, R40, R54, R28 ;  /* 0x00000036281c723c */ /* 0x000fe2000000181c */
[----:B------:R-:W-:Y:S03]  /*dbe0*/  LDSM.16.MT88.4 R52, [R225+0xd000] ;  /* 0x00d00000e134783b */ /* 0x000fe60000004200 */
[----:B------:R-:W-:Y:S02]  /*dbf0*/  F2FP.PACK_AB R46, R218, R219 ;  /* 0x000000dbda2e723e */ /* 0x000fe400000000ff */
[----:B------:R-:W-:Y:S02]  /*dc00*/  F2FP.PACK_AB R47, R216, R217 ;  /* 0x000000d9d82f723e */ /* 0x000fe400000000ff */
[----:B------:R-:W-:Y:S04]  /*dc10*/  F2FP.PACK_AB R40, R223, R221 ;  /* 0x000000dddf28723e */ /* 0x000fe800000000ff */
[----:B------:R-:W-:Y:S02]  /*dc20*/  F2FP.PACK_AB R41, R222, R195 ;  /* 0x000000c3de29723e */ /* 0x000fe400000000ff */
[----:B------:R-:W-:Y:S02]  /*dc30*/  F2FP.PACK_AB R42, R247, R245 ;  /* 0x000000f5f72a723e */ /* 0x000fe400000000ff */
[----:B------:R-:W-:Y:S02]  /*dc40*/  F2FP.PACK_AB R43, R246, R244 ;  /* 0x000000f4f62b723e */ /* 0x000fe400000000ff */
[----:B------:R-:W-:Y:S05]  /*dc50*/  F2FP.PACK_AB R44, R194, R193 ;  /* 0x000000c1c22c723e */ /* 0x000fea00000000ff */
[-C--:B-----5:R-:W-:Y:S03]  /*dc60*/  HMMA.16816.F32 R4, R40, R48.reuse, R4 ;  /* 0x000000302804723c */ /* 0x0a0fe60000001804 */
[----:B--2---:R-:W-:Y:S02]  /*dc70*/  FFMA.FTZ R160, R160, R58, R210 ;  /* 0x0000003aa0a07223 */ /* 0x004fe400000100d2 */
[----:B------:R-:W1:Y:S01]  /*dc80*/  LDSM.16.MT88.4 R56, [R224+0xd000] ;  /* 0x00d00000e038783b */ /* 0x000e620000004200 */
[----:B------:R-:W-:Y:S02]  /*dc90*/  MUFU.EX2 R210, R206 ;  /* 0x000000ce00d27308 */ /* 0x000fe40000000800 */
[C---:B------:R-:W-:Y:S08]  /*dca0*/  HMMA.16816.F32 R8, R44.reuse, R48, R8 ;  /* 0x000000302c08723c */ /* 0x040ff00000001808 */
[-C--:B------:R-:W-:Y:S01]  /*dcb0*/  HMMA.16816.F32 R12, R44, R50.reuse, R12 ;  /* 0x000000322c0c723c */ /* 0x080fe2000000180c */
[----:B------:R2:W-:Y:S07]  /*dcc0*/  MUFU.EX2 R206, R190 ;  /* 0x000000be00ce7308 */ /* 0x0005ee0000000800 */
[C---:B------:R-:W-:Y:S01]  /*dcd0*/  HMMA.16816.F32 R16, R40.reuse, R50, R16 ;  /* 0x000000322810723c */ /* 0x040fe20000001810 */
[----:B------:R-:W5:Y:S03]  /*dce0*/  LDSM.16.MT88.4 R48, [R167+0xf000] ;  /* 0x00f00000a730783b */ /* 0x000f660000004200 */
[----:B--2---:R-:W-:Y:S02]  /*dcf0*/  MOV R190, R215 ;  /* 0x000000d700be7202 */ /* 0x004fe40000000f00 */
[----:B------:R-:W-:Y:S02]  /*dd00*/  MUFU.EX2 R215, R165 ;  /* 0x000000a500d77308 */ /* 0x000fe40000000800 */
[-C--:B-1----:R-:W-:Y:S08]  /*dd10*/  HMMA.16816.F32 R68, R40, R56.reuse, R68 ;  /* 0x000000382844723c */ /* 0x082ff00000001844 */
[C---:B------:R-:W-:Y:S01]  /*dd20*/  HMMA.16816.F32 R72, R44.reuse, R56, R72 ;  /* 0x000000382c48723c */ /* 0x040fe20000001848 */
[----:B------:R-:W-:Y:S07]  /*dd30*/  MUFU.EX2 R165, R170 ;  /* 0x000000aa00a57308 */ /* 0x000fee0000000800 */
[-C--:B------:R-:W-:Y:S08]  /*dd40*/  HMMA.16816.F32 R76, R44, R58.reuse, R76 ;  /* 0x0000003a2c4c723c */ /* 0x080ff0000000184c */
[C---:B------:R-:W-:Y:S01]  /*dd50*/  HMMA.16816.F32 R80, R40.reuse, R58, R80 ;  /* 0x0000003a2850723c */ /* 0x040fe20000001850 */
[----:B------:R-:W1:Y:S07]  /*dd60*/  LDSM.16.MT88.4 R56, [R224+0xf000] ;  /* 0x00f00000e038783b */ /* 0x000e6e0000004200 */
[-C--:B------:R-:W-:Y:S08]  /*dd70*/  HMMA.16816.F32 R84, R40, R60.reuse, R84 ;  /* 0x0000003c2854723c */ /* 0x080ff00000001854 */
[C---:B------:R-:W-:Y:S08]  /*dd80*/  HMMA.16816.F32 R88, R44.reuse, R60, R88 ;  /* 0x0000003c2c58723c */ /* 0x040ff00000001858 */
[-C--:B------:R-:W-:Y:S08]  /*dd90*/  HMMA.16816.F32 R92, R44, R62.reuse, R92 ;  /* 0x0000003e2c5c723c */ /* 0x080ff0000000185c */
[C---:B------:R-:W-:Y:S01]  /*dda0*/  HMMA.16816.F32 R96, R40.reuse, R62, R96 ;  /* 0x0000003e2860723c */ /* 0x040fe20000001860 */
[----:B------:R-:W2:Y:S07]  /*ddb0*/  LDSM.16.MT88.4 R60, [R226+0xf000] ;  /* 0x00f00000e23c783b */ /* 0x000eae0000004200 */
[-C--:B------:R-:W-:Y:S08]  /*ddc0*/  HMMA.16816.F32 R100, R40, R52.reuse, R100 ;  /* 0x000000342864723c */ /* 0x080ff00000001864 */
[C---:B------:R-:W-:Y:S04]  /*ddd0*/  HMMA.16816.F32 R104, R44.reuse, R52, R104 ;  /* 0x000000342c68723c */ /* 0x040fe80000001868 */
[----:B---3--:R-:W-:Y:S02]  /*dde0*/  FFMA.FTZ R0, R0, R181, R211 ;  /* 0x000000b500007223 */ /* 0x008fe400000100d3 */
[----:B------:R3:W-:Y:S02]  /*ddf0*/  MUFU.EX2 R211, R189 ;  /* 0x000000bd00d37308 */ /* 0x0007e40000000800 */
[-C--:B------:R-:W-:Y:S04]  /*de00*/  HMMA.16816.F32 R108, R44, R54.reuse, R108 ;  /* 0x000000362c6c723c */ /* 0x080fe8000000186c */
[----:B------:R-:W-:Y:S04]  /*de10*/  FADD.FTZ R0, R168, R0 ;  /* 0x00000000a8007221 */ /* 0x000fe80000010000 */
[C---:B------:R-:W-:Y:S01]  /*de20*/  HMMA.16816.F32 R112, R40.reuse, R54, R112 ;  /* 0x000000362870723c */ /* 0x040fe20000001870 */
[----:B------:R-:W2:Y:S03]  /*de30*/  LDSM.16.MT88.4 R52, [R225+0xf000] ;  /* 0x00f00000e134783b */ /* 0x000ea60000004200 */
[----:B------:R-:W-:Y:S02]  /*de40*/  FADD.FTZ R0, R203, R0 ;  /* 0x00000000cb007221 */ /* 0x000fe40000010000 */
[----:B----4-:R-:W-:Y:S02]  /*de50*/  FFMA.FTZ R64, R2, R180, R212 ;  /* 0x000000b402407223 */ /* 0x010fe400000100d4 */
[-C--:B-----5:R-:W-:Y:S01]  /*de60*/  HMMA.16816.F32 R116, R40, R48.reuse, R116 ;  /* 0x000000302874723c */ /* 0x0a0fe20000001874 */
[----:B------:R4:W-:Y:S03]  /*de70*/  MUFU.EX2 R212, R188 ;  /* 0x000000bc00d47308 */ /* 0x0009e60000000800 */
[----:B------:R-:W-:Y:S01]  /*de80*/  FFMA.FTZ R161, R161, R65, R213 ;  /* 0x00000041a1a17223 */ /* 0x000fe200000100d5 */
[----:B------:R-:W-:Y:S01]  /*de90*/  MOV R65, R182 ;  /* 0x000000b600417202 */ /* 0x000fe20000000f00 */
[----:B------:R-:W-:Y:S01]  /*dea0*/  FADD.FTZ R0, R174, R0 ;  /* 0x00000000ae007221 */ /* 0x000fe20000010000 */
[----:B------:R-:W5:Y:S01]  /*deb0*/  LDSM.16.MT88.4 R180, [R167+0xd800] ;  /* 0x00d80000a7b4783b */ /* 0x000f620000004200 */
[C---:B------:R-:W-:Y:S03]  /*dec0*/  HMMA.16816.F32 R120, R44.reuse, R48, R120 ;  /* 0x000000302c78723c */ /* 0x040fe60000001878 */
[----:B------:R-:W-:Y:S01]  /*ded0*/  MUFU.EX2 R213, R205 ;  /* 0x000000cd00d57308 */ /* 0x000fe20000000800 */
[----:B------:R-:W-:Y:S01]  /*dee0*/  MOV R2, R207 ;  /* 0x000000cf00027202 */ /* 0x000fe20000000f00 */
[----:B------:R-:W-:Y:S01]  /*def0*/  FADD.FTZ R0, R252, R0 ;  /* 0x00000000fc007221 */ /* 0x000fe20000010000 */
[----:B---3--:R-:W-:Y:S02]  /*df00*/  MOV R189, R214 ;  /* 0x000000d600bd7202 */ /* 0x008fe40000000f00 */
[-C--:B------:R-:W-:Y:S04]  /*df10*/  HMMA.16816.F32 R124, R44, R50.reuse, R124 ;  /* 0x000000322c7c723c */ /* 0x080fe8000000187c */
[----:B------:R-:W-:Y:S01]  /*df20*/  FADD.FTZ R2, R2, R161 ;  /* 0x000000a102027221 */ /* 0x000fe20000010000 */
[----:B------:R-:W3:Y:S01]  /*df30*/  MUFU.EX2 R214, R166 ;  /* 0x000000a600d67308 */ /* 0x000ee20000000800 */
[----:B------:R-:W-:Y:S01]  /*df40*/  MOV R161, R196 ;  /* 0x000000c400a17202 */ /* 0x000fe20000000f00 */
[----:B------:R-:W-:Y:S01]  /*df50*/  FADD.FTZ R0, R251, R0 ;  /* 0x00000000fb007221 */ /* 0x000fe20000010000 */
[C---:B------:R-:W-:Y:S01]  /*df60*/  HMMA.16816.F32 R128, R40.reuse, R50, R128 ;  /* 0x000000322880723c */ /* 0x040fe20000001880 */
[----:B------:R-:W5:Y:S03]  /*df70*/  LDSM.16.MT88.4 R48, [R224+0xd800] ;  /* 0x00d80000e030783b */ /* 0x000f660000004200 */
[----:B----4-:R-:W-:Y:S01]  /*df80*/  MOV R188, R198 ;  /* 0x000000c600bc7202 */ /* 0x010fe20000000f00 */
[----:B------:R-:W-:Y:S01]  /*df90*/  FADD.FTZ R0, R248, R0 ;  /* 0x00000000f8007221 */ /* 0x000fe20000010000 */
[----:B------:R-:W-:Y:S01]  /*dfa0*/  F2FP.PACK_AB R198, R208, R67 ;  /* 0x00000043d0c6723e */ /* 0x000fe200000000ff */
[----:B------:R-:W-:Y:S01]  /*dfb0*/  MUFU.EX2 R207, R204 ;  /* 0x000000cc00cf7308 */ /* 0x000fe20000000800 */
[-C--:B-1----:R-:W-:Y:S08]  /*dfc0*/  HMMA.16816.F32 R132, R40, R56.reuse, R132 ;  /* 0x000000382884723c */ /* 0x082ff00000001884 */
[C---:B------:R-:W-:Y:S01]  /*dfd0*/  HMMA.16816.F32 R136, R44.reuse, R56, R136 ;  /* 0x000000382c88723c */ /* 0x040fe20000001888 */
[----:B------:R-:W-:Y:S03]  /*dfe0*/  MUFU.EX2 R204, R176 ;  /* 0x000000b000cc7308 */ /* 0x000fe60000000800 */
[----:B---3--:R-:W-:Y:S04]  /*dff0*/  F2FP.PACK_AB R203, R214, R212 ;  /* 0x000000d4d6cb723e */ /* 0x008fe800000000ff */
[-C--:B------:R-:W-:Y:S03]  /*e000*/  HMMA.16816.F32 R140, R44, R58.reuse, R140 ;  /* 0x0000003a2c8c723c */ /* 0x080fe6000000188c */
[----:B------:R-:W-:Y:S05]  /*e010*/  MUFU.EX2 R166, R169 ;  /* 0x000000a900a67308 */ /* 0x000fea0000000800 */
[C---:B------:R-:W-:Y:S01]  /*e020*/  HMMA.16816.F32 R144, R40.reuse, R58, R144 ;  /* 0x0000003a2890723c */ /* 0x040fe20000001890 */
[----:B------:R-:W1:Y:S04]  /*e030*/  LDSM.16.MT88.4 R56, [R226+0xd800] ;  /* 0x00d80000e238783b */ /* 0x000e680000004200 */
[----:B------:R-:W3:Y:S03]  /*e040*/  MUFU.EX2 R205, R171 ;  /* 0x000000ab00cd7308 */ /* 0x000ee60000000800 */
[-C--:B--2---:R-:W-:Y:S08]  /*e050*/  HMMA.16816.F32 R20, R40, R60.reuse, R20 ;  /* 0x0000003c2814723c */ /* 0x084ff00000001814 */
[C---:B------:R-:W-:Y:S08]  /*e060*/  HMMA.16816.F32 R148, R44.reuse, R60, R148 ;  /* 0x0000003c2c94723c */ /* 0x040ff00000001894 */
[-C--:B------:R-:W-:Y:S04]  /*e070*/  HMMA.16816.F32 R152, R44, R62.reuse, R152 ;  /* 0x0000003e2c98723c */ /* 0x080fe80000001898 */
[----:B---3--:R-:W-:Y:S04]  /*e080*/  F2FP.PACK_AB R196, R204, R205 ;  /* 0x000000cdccc4723e */ /* 0x008fe800000000ff */
[C---:B------:R-:W-:Y:S01]  /*e090*/  HMMA.16816.F32 R156, R40.reuse, R62, R156 ;  /* 0x0000003e289c723c */ /* 0x040fe2000000189c */
[----:B------:R-:W-:Y:S07]  /*e0a0*/  LDSM.16.MT88.4 R60, [R226+0xf800] ;  /* 0x00f80000e23c783b */ /* 0x000fee0000004200 */
[-C--:B------:R-:W-:Y:S08]  /*e0b0*/  HMMA.16816.F32 R24, R40, R52.reuse, R24 ;  /* 0x000000342818723c */ /* 0x080ff00000001818 */
[C---:B------:R-:W-:Y:S07]  /*e0c0*/  HMMA.16816.F32 R32, R44.reuse, R52, R32 ;  /* 0x000000342c20723c */ /* 0x040fee0000001820 */
[----:B------:R-:W-:Y:S01]  /*e0d0*/  FADD.FTZ R53, R190, R64 ;  /* 0x00000040be357221 */ /* 0x000fe20000010000 */
[-C--:B------:R-:W-:Y:S04]  /*e0e0*/  HMMA.16816.F32 R36, R44, R54.reuse, R36 ;  /* 0x000000362c24723c */ /* 0x080fe80000001824 */
[----:B------:R-:W-:Y:S01]  /*e0f0*/  FADD.FTZ R52, R189, R160 ;  /* 0x000000a0bd347221 */ /* 0x000fe20000010000 */
[----:B------:R-:W-:Y:S02]  /*e100*/  MOV R190, R175 ;  /* 0x000000af00be7202 */ /* 0x000fe40000000f00 */
[----:B------:R-:W-:Y:S01]  /*e110*/  FADD.FTZ R44, R184, R2 ;  /* 0x00000002b82c7221 */ /* 0x000fe20000010000 */
[----:B------:R-:W-:Y:S01]  /*e120*/  HMMA.16816.F32 R28, R40, R54, R28 ;  /* 0x00000036281c723c */ /* 0x000fe2000000181c */
[----:B------:R-:W-:Y:S03]  /*e130*/  LDSM.16.MT88.4 R40, [R167+0xf800] ;  /* 0x00f80000a728783b */ /* 0x000fe60000004200 */
[----:B------:R-:W-:Y:S01]  /*e140*/  FADD.FTZ R52, R65, R52 ;  /* 0x0000003441347221 */ /* 0x000fe20000010000 */
[----:B------:R-:W-:Y:S01]  /*e150*/  MOV R189, R199 ;  /* 0x000000c700bd7202 */ /* 0x000fe20000000f00 */
[----:B------:R-:W-:Y:S01]  /*e160*/  FADD.FTZ R2, R187, R53 ;  /* 0x00000035bb027221 */ /* 0x000fe20000010000 */
[----:B------:R-:W-:Y:S01]  /*e170*/  MOV R187, R173 ;  /* 0x000000ad00bb7202 */ /* 0x000fe20000000f00 */
[----:B------:R-:W-:Y:S01]  /*e180*/  FADD.FTZ R65, R202, R52 ;  /* 0x00000034ca417221 */ /* 0x000fe20000010000 */
[----:B------:R-:W-:Y:S01]  /*e190*/  F2FP.PACK_AB R202, R215, R213 ;  /* 0x000000d5d7ca723e */ /* 0x000fe200000000ff */
[----:B------:R-:W-:Y:S02]  /*e1a0*/  LDSM.16.MT88.4 R52, [R224+0xf800] ;  /* 0x00f80000e034783b */ /* 0x000fe40000004200 */
[----:B------:R-:W-:Y:S01]  /*e1b0*/  FADD.FTZ R64, R201, R44 ;  /* 0x0000002cc9407221 */ /* 0x000fe20000010000 */
[----:B------:R-:W-:Y:S01]  /*e1c0*/  F2FP.PACK_AB R201, R211, R206 ;  /* 0x000000ced3c9723e */ /* 0x000fe200000000ff */
[----:B------:R-:W-:Y:S01]  /*e1d0*/  FADD.FTZ R2, R200, R2 ;  /* 0x00000002c8027221 */ /* 0x000fe20000010000 */
[----:B------:R-:W-:Y:S02]  /*e1e0*/  F2FP.PACK_AB R200, R210, R207 ;  /* 0x000000cfd2c8723e */ /* 0x000fe400000000ff */
[----:B------:R-:W-:Y:S01]  /*e1f0*/  F2FP.PACK_AB R199, R209, R66 ;  /* 0x00000042d1c7723e */ /* 0x000fe200000000ff */
[----:B------:R-:W2:Y:S01]  /*e200*/  LDSM.16.MT88.4 R44, [R225+0xd800] ;  /* 0x00d80000e12c783b */ /* 0x000ea20000004200 */
[----:B------:R-:W-:Y:S02]  /*e210*/  MOV R160, R197 ;  /* 0x000000c500a07202 */ /* 0x000fe40000000f00 */
[----:B------:R-:W-:Y:S01]  /*e220*/  F2FP.PACK_AB R197, R165, R166 ;  /* 0x000000a6a5c5723e */ /* 0x000fe200000000ff */
[-C--:B-----5:R-:W-:Y:S04]  /*e230*/  HMMA.16816.F32 R172, R200, R180.reuse, R4 ;  /* 0x000000b4c8ac723c */ /* 0x0a0fe80000001804 */
[----:B------:R-:W3:Y:S04]  /*e240*/  LDSM.16.MT88.4 R4, [R225+0xf800] ;  /* 0x00f80000e104783b */ /* 0x000ee80000004200 */
[C---:B------:R-:W-:Y:S07]  /*e250*/  HMMA.16816.F32 R168, R196.reuse, R180, R8 ;  /* 0x000000b4c4a8723c */ /* 0x040fee0000001808 */
[----:B------:R-:W-:Y:S02]  /*e260*/  MOV R11, R178 ;  /* 0x000000b2000b7202 */ /* 0x000fe40000000f00 */
[----:B------:R-:W-:Y:S02]  /*e270*/  MOV R10, R179 ;  /* 0x000000b3000a7202 */ /* 0x000fe40000000f00 */
[-C--:B------:R-:W-:Y:S03]  /*e280*/  HMMA.16816.F32 R176, R196, R182.reuse, R12 ;  /* 0x000000b6c4b0723c */ /* 0x080fe6000000180c */
[----:B------:R-:W-:Y:S02]  /*e290*/  MOV R8, R185 ;  /* 0x000000b900087202 */ /* 0x000fe40000000f00 */
[----:B------:R-:W-:Y:S02]  /*e2a0*/  MOV R9, R186 ;  /* 0x000000ba00097202 */ /* 0x000fe40000000f00 */
[----:B------:R-:W-:Y:S01]  /*e2b0*/  MOV R15, R187 ;  /* 0x000000bb000f7202 */ /* 0x000fe20000000f00 */
[C---:B------:R-:W-:Y:S04]  /*e2c0*/  HMMA.16816.F32 R180, R200.reuse, R182, R16 ;  /* 0x000000b6c8b4723c */ /* 0x040fe80000001810 */
[----:B------:R-:W-:Y:S02]  /*e2d0*/  FADD.FTZ R8, R8, R65 ;  /* 0x0000004108087221 */ /* 0x000fe40000010000 */
[----:B------:R-:W-:Y:S02]  /*e2e0*/  FADD.FTZ R9, R9, R64 ;  /* 0x0000004009097221 */ /* 0x000fe40000010000 */
[-C--:B------:R-:W-:Y:S04]  /*e2f0*/  HMMA.16816.F32 R68, R200, R48.reuse, R68 ;  /* 0x00000030c844723c */ /* 0x080fe80000001844 */
[----:B------:R-:W-:Y:S02]  /*e300*/  FADD.FTZ R8, R10, R8 ;  /* 0x000000080a087221 */ /* 0x000fe40000010000 */
[----:B------:R-:W-:Y:S02]  /*e310*/  FADD.FTZ R9, R11, R9 ;  /* 0x000000090b097221 */ /* 0x000fe40000010000 */
[C---:B------:R-:W-:Y:S04]  /*e320*/  HMMA.16816.F32 R72, R196.reuse, R48, R72 ;  /* 0x00000030c448723c */ /* 0x040fe80000001848 */
[----:B------:R-:W-:Y:S01]  /*e330*/  FADD.FTZ R12, R160, R8 ;  /* 0x00000008a00c7221 */ /* 0x000fe20000010000 */
[----:B------:R-:W-:Y:S01]  /*e340*/  MOV R160, R164 ;  /* 0x000000a400a07202 */ /* 0x000fe20000000f00 */
[----:B------:R-:W-:Y:S02]  /*e350*/  FADD.FTZ R8, R188, R9 ;  /* 0x00000009bc087221 */ /* 0x000fe40000010000 */
[-C--:B------:R-:W-:Y:S04]  /*e360*/  HMMA.16816.F32 R76, R196, R50.reuse, R76 ;  /* 0x00000032c44c723c */ /* 0x080fe8000000184c */
[----:B------:R-:W-:Y:S02]  /*e370*/  FADD.FTZ R12, R189, R12 ;  /* 0x0000000cbd0c7221 */ /* 0x000fe40000010000 */
[----:B------:R-:W-:Y:S02]  /*e380*/  FADD.FTZ R11, R190, R8 ;  /* 0x00000008be0b7221 */ /* 0x000fe40000010000 */
[C---:B------:R-:W-:Y:S04]  /*e390*/  HMMA.16816.F32 R80, R200.reuse, R50, R80 ;  /* 0x00000032c850723c */ /* 0x040fe80000001850 */
[----:B------:R-:W-:Y:S02]  /*e3a0*/  FADD.FTZ R9, R191, R0 ;  /* 0x00000000bf097221 */ /* 0x000fe40000010000 */
[----:B------:R-:W-:Y:S02]  /*e3b0*/  FADD.FTZ R8, R221, R12 ;  /* 0x0000000cdd087221 */ /* 0x000fe40000010000 */
[-C--:B-1----:R-:W-:Y:S04]  /*e3c0*/  HMMA.16816.F32 R84, R200, R56.reuse, R84 ;  /* 0x00000038c854723c */ /* 0x082fe80000001854 */
[----:B------:R-:W-:Y:S02]  /*e3d0*/  FADD.FTZ R9, R192, R9 ;  /* 0x00000009c0097221 */ /* 0x000fe40000010000 */
[----:B------:R-:W-:Y:S02]  /*e3e0*/  FADD.FTZ R2, R15, R2 ;  /* 0x000000020f027221 */ /* 0x000fe40000010000 */
[C---:B------:R-:W-:Y:S04]  /*e3f0*/  HMMA.16816.F32 R88, R196.reuse, R56, R88 ;  /* 0x00000038c458723c */ /* 0x040fe80000001858 */
[----:B------:R-:W-:Y:S01]  /*e400*/  FADD.FTZ R2, R161, R2 ;  /* 0x00000002a1027221 */ /* 0x000fe20000010000 */
[----:B------:R-:W-:Y:S03]  /*e410*/  MOV R161, R163 ;  /* 0x000000a300a17202 */ /* 0x000fe60000000f00 */
[-C--:B------:R-:W-:Y:S04]  /*e420*/  HMMA.16816.F32 R92, R196, R58.reuse, R92 ;  /* 0x0000003ac45c723c */ /* 0x080fe8000000185c */
[----:B------:R-:W-:Y:S04]  /*e430*/  FADD.FTZ R2, R250, R2 ;  /* 0x00000002fa027221 */ /* 0x000fe80000010000 */
[C---:B------:R-:W-:Y:S04]  /*e440*/  HMMA.16816.F32 R96, R200.reuse, R58, R96 ;  /* 0x0000003ac860723c */ /* 0x040fe80000001860 */
[----:B------:R-:W-:Y:S02]  /*e450*/  FADD.FTZ R10, R249, R2 ;  /* 0x00000002f90a7221 */ /* 0x000fe40000010000 */
[----:B------:R-:W-:Y:S02]  /*e460*/  FADD.FTZ R2, R195, R11 ;  /* 0x0000000bc3027221 */ /* 0x000fe40000010000 */
[-C--:B--2---:R-:W-:Y:S04]  /*e470*/  HMMA.16816.F32 R100, R200, R44.reuse, R100 ;  /* 0x0000002cc864723c */ /* 0x084fe80000001864 */
[----:B------:R-:W-:Y:S02]  /*e480*/  FADD.FTZ R0, R193, R10 ;  /* 0x0000000ac1007221 */ /* 0x000fe40000010000 */
[----:B------:R-:W-:Y:S02]  /*e490*/  FADD.FTZ R10, R223, R8 ;  /* 0x00000008df0a7221 */ /* 0x000fe40000010000 */
[C---:B------:R-:W-:Y:S04]  /*e4a0*/  HMMA.16816.F32 R104, R196.reuse, R44, R104 ;  /* 0x0000002cc468723c */ /* 0x040fe80000001868 */
[----:B------:R-:W-:Y:S02]  /*e4b0*/  FADD.FTZ R8, R194, R0 ;  /* 0x00000000c2087221 */ /* 0x000fe40000010000 */
[----:B------:R-:W-:Y:S02]  /*e4c0*/  FADD.FTZ R2, R222, R2 ;  /* 0x00000002de027221 */ /* 0x000fe40000010000 */
[-C--:B------:R-:W-:Y:S04]  /*e4d0*/  HMMA.16816.F32 R108, R196, R46.reuse, R108 ;  /* 0x0000002ec46c723c */ /* 0x080fe8000000186c */
        /* <DEDUP_REMOVED lines=8> */
[C---:B------:R-:W-:Y:S08]  /*e560*/  HMMA.16816.F32 R120, R196.reuse, R40, R120 ;  /* 0x00000028c478723c */ /* 0x040ff00000001878 */
[-C--:B------:R-:W-:Y:S08]  /*e570*/  HMMA.16816.F32 R124, R196, R42.reuse, R124 ;  /* 0x0000002ac47c723c */ /* 0x080ff0000000187c */
        /* <DEDUP_REMOVED lines=9> */
[-C--:B---3--:R-:W-:Y:S08]  /*e610*/  HMMA.16816.F32 R188, R200, R4.reuse, R24 ;  /* 0x00000004c8bc723c */ /* 0x088ff00000001818 */
[C---:B------:R-:W-:Y:S07]  /*e620*/  HMMA.16816.F32 R192, R196.reuse, R4, R32 ;  /* 0x00000004c4c0723c */ /* 0x040fee0000001820 */
[----:B------:R-:W-:Y:S01]  /*e630*/  FADD.FTZ R4, R245, R10 ;  /* 0x0000000af5047221 */ /* 0x000fe20000010000 */
[-C--:B------:R-:W-:Y:S04]  /*e640*/  HMMA.16816.F32 R196, R196, R6.reuse, R36 ;  /* 0x00000006c4c4723c */ /* 0x080fe80000001824 */
[----:B------:R-:W-:Y:S02]  /*e650*/  FADD.FTZ R4, R247, R4 ;  /* 0x00000004f7047221 */ /* 0x000fe40000010000 */
[----:B------:R-:W-:Y:S02]  /*e660*/  FADD.FTZ R5, R219, R8 ;  /* 0x00000008db057221 */ /* 0x000fe40000010000 */
[----:B------:R-:W-:Y:S01]  /*e670*/  FADD.FTZ R4, R207, R4 ;  /* 0x00000004cf047221 */ /* 0x000fe20000010000 */
[----:B------:R-:W-:Y:S04]  /*e680*/  HMMA.16816.F32 R200, R200, R6, R28 ;  /* 0x00000006c8c8723c */ /* 0x000fe8000000181c */
[----:B------:R-:W-:Y:S02]  /*e690*/  FADD.FTZ R2, R218, R5 ;  /* 0x00000005da027221 */ /* 0x000fe40000010000 */
[----:B------:R-:W-:Y:S02]  /*e6a0*/  FADD.FTZ R10, R210, R4 ;  /* 0x00000004d20a7221 */ /* 0x000fe40000010000 */
[----:B------:R-:W-:Y:S04]  /*e6b0*/  FADD.FTZ R8, R205, R2 ;  /* 0x00000002cd087221 */ /* 0x000fe80000010000 */
[----:B------:R-:W-:Y:S01]  /*e6c0*/  FADD.FTZ R5, R166, R0 ;  /* 0x00000000a6057221 */ /* 0x000fe20000010000 */
[----:B------:R-:W-:Y:S01]  /*e6d0*/  MOV R166, R3 ;  /* 0x0000000300a67202 */ /* 0x000fe20000000f00 */
[----:B------:R-:W-:Y:S02]  /*e6e0*/  FADD.FTZ R2, R211, R9 ;  /* 0x00000009d3027221 */ /* 0x000fe40000010000 */
[----:B------:R-:W-:Y:S02]  /*e6f0*/  FADD.FTZ R6, R213, R10 ;  /* 0x0000000ad5067221 */ /* 0x000fe40000010000 */
[----:B------:R-:W-:Y:S02]  /*e700*/  FADD.FTZ R0, R204, R8 ;  /* 0x00000008cc007221 */ /* 0x000fe40000010000 */
[----:B------:R-:W-:Y:S02]  /*e710*/  FADD.FTZ R6, R215, R6 ;  /* 0x00000006d7067221 */ /* 0x000fe40000010000 */
[----:B------:R-:W-:Y:S01]  /*e720*/  FADD.FTZ R4, R165, R5 ;  /* 0x00000005a5047221 */ /* 0x000fe20000010000 */
[----:B------:R-:W-:Y:S01]  /*e730*/  MOV R165, R162 ;  /* 0x000000a200a57202 */ /* 0x000fe20000000f00 */
[----:B------:R-:W-:Y:S01]  /*e740*/  FADD.FTZ R5, R212, R2 ;  /* 0x00000002d4057221 */ /* 0x000fe20000010000 */
[----:B------:R1:W-:Y:S01]  /*e750*/  STL [R1], R6 ;  /* 0x0000000601007387 */ /* 0x0003e20000100800 */
[----:B------:R-:W-:Y:S02]  /*e760*/  FADD.FTZ R2, R67, R0 ;  /* 0x0000000043027221 */ /* 0x000fe40000010000 */
[----:B------:R-:W-:Y:S02]  /*e770*/  FADD.FTZ R0, R66, R4 ;  /* 0x0000000442007221 */ /* 0x000fe40000010000 */
[----:B------:R-:W-:Y:S02]  /*e780*/  FADD.FTZ R4, R214, R5 ;  /* 0x00000005d6047221 */ /* 0x000fe40000010000 */
[----:B------:R-:W-:Y:S02]  /*e790*/  FADD.FTZ R2, R208, R2 ;  /* 0x00000002d0027221 */ /* 0x000fe40000010000 */
[----:B------:R-:W-:Y:S01]  /*e7a0*/  FADD.FTZ R0, R209, R0 ;  /* 0x00000000d1007221 */ /* 0x000fe20000010000 */
[----:B------:R1:W-:Y:S04]  /*e7b0*/  STL [R1+0xc], R4 ;  /* 0x00000c0401007387 */ /* 0x0003e80000100800 */
[----:B------:R1:W-:Y:S04]  /*e7c0*/  STL [R1+0x10], R2 ;  /* 0x0000100201007387 */ /* 0x0003e80000100800 */
[----:B------:R1:W-:Y:S02]  /*e7d0*/  STL [R1+0x14], R0 ;  /* 0x0000140001007387 */ /* 0x0003e40000100800 */
[----:B-1----:R-:W-:-:S05]  /*e7e0*/  @P0 BRA `(.L_x_6) ;  /* 0xffffc8d000000947 */ /* 0x002fca000383ffff */
.L_x_5:
[----:B------:R-:W2:Y:S04]  /*e7f0*/  LDL.LU R5, [R1] ;  /* 0x0000000001057983 */ /* 0x000ea80000300800 */
[----:B------:R-:W3:Y:S04]  /*e800*/  LDL.LU R8, [R1+0xc] ;  /* 0x00000c0001087983 */ /* 0x000ee80000300800 */
[----:B------:R-:W4:Y:S04]  /*e810*/  LDL.LU R7, [R1+0x10] ;  /* 0x0000100001077983 */ /* 0x000f280000300800 */
[----:B------:R-:W4:Y:S01]  /*e820*/  LDL.LU R6, [R1+0x14] ;  /* 0x0000140001067983 */ /* 0x000f220000300800 */
[----:B------:R-:W-:Y:S01]  /*e830*/  ULDC.U8 UR4, c[0x0][0x329] ;  /* 0x0000ca4000047ab9 */ /* 0x000fe20000000000 */
[----:B------:R-:W-:Y:S01]  /*e840*/  BSSY B0, `(.L_x_9) ;  /* 0x00001a6000007945 */ /* 0x000fe20003800000 */
[----:B------:R-:W-:Y:S01]  /*e850*/  ISETP.NE.AND P0, PT, RZ, UR4, PT ;  /* 0x00000004ff007c0c */ /* 0x000fe2000bf05270 */
[----:B------:R-:W1:Y:S01]  /*e860*/  S2R R204, SR_TID.X ;  /* 0x0000000000cc7919 */ /* 0x000e620000002100 */
[----:B------:R-:W-:-:S02]  /*e870*/  ULDC.U8 UR5, c[0x0][0x328] ;  /* 0x0000ca0000057ab9 */ /* 0x000fc40000000000 */
[----:B------:R-:W-:-:S09]  /*e880*/  ISETP.NE.AND P3, PT, RZ, UR5, PT ;  /* 0x00000005ff007c0c */ /* 0x000fd2000bf65270 */
[----:B------:R-:W-:-:S05]  /*e890*/  @P0 MOV R167, c[0x0][0x210] ;  /* 0x0000840000a70a02 */ /* 0x000fca0000000f00 */
[----:B------:R-:W-:Y:S01]  /*e8a0*/  @P0 IMAD R167, R167, c[0x0][0x214], RZ ;  /* 0x00008500a7a70a24 */ /* 0x000fe200078e02ff */
[----:B-1----:R-:W-:-:S04]  /*e8b0*/  SHF.R.S32.HI R9, RZ, 0x1f, R204 ;  /* 0x0000001fff097819 */ /* 0x002fc800000114cc */
[----:B------:R-:W-:Y:S01]  /*e8c0*/  LEA.HI R18, R9, R204, RZ, 0x2 ;  /* 0x000000cc09127211 */ /* 0x000fe200078f10ff */
[----:B--2---:R-:W1:Y:S04]  /*e8d0*/  SHFL.BFLY PT, R2, R5, 0x2, 0x1f ;  /* 0x0c401f0005027f89 */ /* 0x004e6800000e0000 */
[----:B---3--:R-:W2:Y:S04]  /*e8e0*/  SHFL.BFLY PT, R0, R8, 0x2, 0x1f ;  /* 0x0c401f0008007f89 */ /* 0x008ea800000e0000 */
[----:B----4-:R-:W3:Y:S01]  /*e8f0*/  SHFL.BFLY PT, R4, R7, 0x2, 0x1f ;  /* 0x0c401f0007047f89 */ /* 0x010ee200000e0000 */
[----:B-1----:R-:W-:-:S03]  /*e900*/  FADD.FTZ R2, R2, R5 ;  /* 0x0000000502027221 */ /* 0x002fc60000010000 */
[----:B------:R-:W-:Y:S01]  /*e910*/  SHFL.BFLY PT, R5, R6, 0x2, 0x1f ;  /* 0x0c401f0006057f89 */ /* 0x000fe200000e0000 */
[----:B--2---:R-:W-:Y:S01]  /*e920*/  FADD.FTZ R0, R0, R8 ;  /* 0x0000000800007221 */ /* 0x004fe20000010000 */
[----:B------:R-:W-:Y:S02]  /*e930*/  SHF.R.S32.HI R8, RZ, 0x2, R18 ;  /* 0x00000002ff087819 */ /* 0x000fe40000011412 */
[----:B------:R-:W1:Y:S01]  /*e940*/  SHFL.BFLY PT, R160, R2, 0x1, 0x1f ;  /* 0x0c201f0002a07f89 */ /* 0x000e6200000e0000 */
[----:B---3--:R-:W-:-:S03]  /*e950*/  FADD.FTZ R4, R4, R7 ;  /* 0x0000000704047221 */ /* 0x008fc60000010000 */
[----:B------:R-:W2:Y:S04]  /*e960*/  SHFL.BFLY PT, R161, R0, 0x1, 0x1f ;  /* 0x0c201f0000a17f89 */ /* 0x000ea800000e0000 */
[----:B------:R-:W3:Y:S01]  /*e970*/  SHFL.BFLY PT, R7, R4, 0x1, 0x1f ;  /* 0x0c201f0004077f89 */ /* 0x000ee200000e0000 */
[----:B-1----:R-:W-:Y:S02]  /*e980*/  FADD.FTZ R160, R2, R160 ;  /* 0x000000a002a07221 */ /* 0x002fe40000010000 */
[----:B------:R-:W-:Y:S01]  /*e990*/  FADD.FTZ R2, R5, R6 ;  /* 0x0000000605027221 */ /* 0x000fe20000010000 */
[----:B------:R-:W-:Y:S01]  /*e9a0*/  SHF.R.S32.HI R5, RZ, 0x1f, R18 ;  /* 0x0000001fff057819 */ /* 0x000fe20000011412 */
[----:B--2---:R-:W-:Y:S01]  /*e9b0*/  FADD.FTZ R161, R0, R161 ;  /* 0x000000a100a17221 */ /* 0x004fe20000010000 */
[----:B------:R-:W-:-:S02]  /*e9c0*/  FSETP.NE.FTZ.AND P6, PT, R160, RZ, PT ;  /* 0x000000ffa000720b */ /* 0x000fc40003fd5000 */
[----:B------:R-:W1:Y:S01]  /*e9d0*/  SHFL.BFLY PT, R6, R2, 0x1, 0x1f ;  /* 0x0c201f0002067f89 */ /* 0x000e6200000e0000 */
[----:B------:R-:W-:Y:S01]  /*e9e0*/  MOV R0, 0x3f800000 ;  /* 0x3f80000000007802 */ /* 0x000fe20000000f00 */
[----:B---3--:R-:W-:Y:S01]  /*e9f0*/  FADD.FTZ R165, R4, R7 ;  /* 0x0000000704a57221 */ /* 0x008fe20000010000 */
[----:B------:R-:W-:Y:S02]  /*ea00*/  LEA.HI R5, R5, R8, RZ, 0x3 ;  /* 0x0000000805057211 */ /* 0x000fe400078f18ff */
[----:B------:R-:W-:Y:S02]  /*ea10*/  @!P0 MOV R7, c[0x0][0x214] ;  /* 0x0000850000078a02 */ /* 0x000fe40000000f00 */
[----:B------:R-:W-:Y:S02]  /*ea20*/  LOP3.LUT R18, R18, 0x3ffffffc, RZ, 0xc0, !PT ;  /* 0x3ffffffc12127812 */ /* 0x000fe400078ec0ff */
[----:B------:R-:W-:Y:S02]  /*ea30*/  @!P0 SEL R167, R7, c[0x0][0x234], !P3 ;  /* 0x00008d0007a78a07 */ /* 0x000fe40005800000 */
[----:B------:R-:W2:Y:S01]  /*ea40*/  @P6 MUFU.RCP R0, R160 ;  /* 0x000000a000006308 */ /* 0x000ea20000001000 */
[----:B------:R-:W-:-:S02]  /*ea50*/  IADD3 R18, -R18, R204, RZ ;  /* 0x000000cc12127210 */ /* 0x000fc40007ffe1ff */
[----:B------:R-:W-:Y:S02]  /*ea60*/  FSETP.NE.FTZ.AND P5, PT, R161, RZ, PT ;  /* 0x000000ffa100720b */ /* 0x000fe40003fb5000 */
[----:B------:R-:W-:Y:S02]  /*ea70*/  FSETP.NE.FTZ.AND P4, PT, R165, RZ, PT ;  /* 0x000000ffa500720b */ /* 0x000fe40003f95000 */
[----:B------:R-:W-:Y:S01]  /*ea80*/  MOV R4, 0x3f800000 ;  /* 0x3f80000000047802 */ /* 0x000fe20000000f00 */
[----:B-1----:R-:W-:Y:S01]  /*ea90*/  FADD.FTZ R166, R2, R6 ;  /* 0x0000000602a67221 */ /* 0x002fe20000010000 */
[----:B------:R-:W-:Y:S01]  /*eaa0*/  LOP3.LUT R2, R5, 0xfffffff8, RZ, 0xc0, !PT ;  /* 0xfffffff805027812 */ /* 0x000fe200078ec0ff */
[----:B--2---:R-:W-:-:S06]  /*eab0*/  FMUL.FTZ R172, R0, R172 ;  /* 0x000000ac00ac7220 */ /* 0x004fcc0000410000 */
[----:B------:R-:W1:Y:S01]  /*eac0*/  @P5 MUFU.RCP R4, R161 ;  /* 0x000000a100045308 */ /* 0x000e620000001000 */
[C---:B------:R-:W-:Y:S02]  /*ead0*/  FMUL.FTZ R7, R0.reuse, R173 ;  /* 0x000000ad00077220 */ /* 0x040fe40000410000 */
[C---:B------:R-:W-:Y:S02]  /*eae0*/  FMUL.FTZ R180, R0.reuse, R180 ;  /* 0x000000b400b47220 */ /* 0x040fe40000410000 */
[C---:B------:R-:W-:Y:S01]  /*eaf0*/  FMUL.FTZ R181, R0.reuse, R181 ;  /* 0x000000b500b57220 */ /* 0x040fe20000410000 */
[----:B------:R-:W-:Y:S01]  /*eb00*/  F2FP.PACK_AB R7, R7, R172 ;  /* 0x000000ac0707723e */ /* 0x000fe200000000ff */
[C---:B------:R-:W-:Y:S01]  /*eb10*/  FMUL.FTZ R13, R0.reuse, R68 ;  /* 0x00000044000d7220 */ /* 0x040fe20000410000 */
[----:B------:R-:W-:Y:S01]  /*eb20*/  MOV R68, 0x20 ;  /* 0x0000002000447802 */ /* 0x000fe20000000f00 */
[C---:B------:R-:W-:Y:S01]  /*eb30*/  FMUL.FTZ R10, R0.reuse, R69 ;  /* 0x00000045000a7220 */ /* 0x040fe20000410000 */
[----:B------:R-:W-:Y:S01]  /*eb40*/  LEA.HI R69, R9, R204, RZ, 0x5 ;  /* 0x000000cc09457211 */ /* 0x000fe200078f28ff */
[----:B------:R-:W-:-:S02]  /*eb50*/  FMUL.FTZ R80, R0, R80 ;  /* 0x0000005000507220 */ /* 0x000fc40000410000 */
[----:B------:R-:W-:Y:S01]  /*eb60*/  FMUL.FTZ R81, R0, R81 ;  /* 0x0000005100517220 */ /* 0x000fe20000410000 */
[----:B------:R-:W-:Y:S01]  /*eb70*/  F2FP.PACK_AB R10, R10, R13 ;  /* 0x0000000d0a0a723e */ /* 0x000fe200000000ff */
[C---:B------:R-:W-:Y:S01]  /*eb80*/  FMUL.FTZ R17, R0.reuse, R84 ;  /* 0x0000005400117220 */ /* 0x040fe20000410000 */
[----:B------:R-:W-:Y:S01]  /*eb90*/  SHF.R.S32.HI R84, RZ, 0x5, R69 ;  /* 0x00000005ff547819 */ /* 0x000fe20000011445 */
[C---:B------:R-:W-:Y:S01]  /*eba0*/  FMUL.FTZ R22, R0.reuse, R85 ;  /* 0x0000005500167220 */ /* 0x040fe20000410000 */
[----:B------:R-:W-:Y:S01]  /*ebb0*/  F2FP.PACK_AB R13, R81, R80 ;  /* 0x00000050510d723e */ /* 0x000fe200000000ff */
[----:B------:R-:W-:Y:S01]  /*ebc0*/  FMUL.FTZ R96, R0, R96 ;  /* 0x0000006000607220 */ /* 0x000fe20000410000 */
[----:B------:R-:W-:Y:S01]  /*ebd0*/  LEA R18, R84, R18, 0x9 ;  /* 0x0000001254127211 */ /* 0x000fe200078e48ff */
[----:B------:R-:W-:Y:S01]  /*ebe0*/  FMUL.FTZ R97, R0, R97 ;  /* 0x0000006100617220 */ /* 0x000fe20000410000 */
[----:B------:R-:W-:Y:S01]  /*ebf0*/  F2FP.PACK_AB R22, R22, R17 ;  /* 0x000000111616723e */ /* 0x000fe200000000ff */
[----:B------:R-:W-:-:S02]  /*ec00*/  FMUL.FTZ R100, R0, R100 ;  /* 0x0000006400647220 */ /* 0x000fc40000410000 */
[C---:B------:R-:W-:Y:S01]  /*ec10*/  FMUL.FTZ R64, R0.reuse, R101 ;  /* 0x0000006500407220 */ /* 0x040fe20000410000 */
[----:B------:R-:W-:Y:S01]  /*ec20*/  F2FP.PACK_AB R17, R97, R96 ;  /* 0x000000606111723e */ /* 0x000fe200000000ff */
[C---:B------:R-:W-:Y:S02]  /*ec30*/  FMUL.FTZ R112, R0.reuse, R112 ;  /* 0x0000007000707220 */ /* 0x040fe40000410000 */
[----:B------:R-:W-:Y:S01]  /*ec40*/  FMUL.FTZ R60, R0, R113 ;  /* 0x00000071003c7220 */ /* 0x000fe20000410000 */
[----:B------:R-:W-:Y:S01]  /*ec50*/  F2FP.PACK_AB R64, R64, R100 ;  /* 0x000000644040723e */ /* 0x000fe200000000ff */
[C---:B------:R-:W-:Y:S02]  /*ec60*/  FMUL.FTZ R116, R0.reuse, R116 ;  /* 0x0000007400747220 */ /* 0x040fe40000410000 */
[----:B------:R-:W-:Y:S01]  /*ec70*/  FMUL.FTZ R56, R0, R117 ;  /* 0x0000007500387220 */ /* 0x000fe20000410000 */
[----:B------:R-:W-:Y:S01]  /*ec80*/  F2FP.PACK_AB R60, R60, R112 ;  /* 0x000000703c3c723e */ /* 0x000fe200000000ff */
[----:B------:R-:W-:-:S02]  /*ec90*/  FMUL.FTZ R128, R0, R128 ;  /* 0x0000008000807220 */ /* 0x000fc40000410000 */
[----:B------:R-:W-:Y:S01]  /*eca0*/  FMUL.FTZ R52, R0, R129 ;  /* 0x0000008100347220 */ /* 0x000fe20000410000 */
        /* <DEDUP_REMOVED lines=18> */
[----:B------:R-:W-:Y:S01]  /*edd0*/  IADD3 R0, R8, -R2, RZ ;  /* 0x8000000208007210 */ /* 0x000fe20007ffe0ff */
[----:B-1----:R-:W-:Y:S01]  /*ede0*/  FMUL.FTZ R174, R4, R174 ;  /* 0x000000ae04ae7220 */ /* 0x002fe20000410000 */
[----:B------:R-:W-:Y:S01]  /*edf0*/  F2FP.PACK_AB R32, R32, R188 ;  /* 0x000000bc2020723e */ /* 0x000fe200000000ff */
[----:B------:R-:W-:Y:S01]  /*ee00*/  FMUL.FTZ R6, R4, R175 ;  /* 0x000000af04067220 */ /* 0x000fe20000410000 */
[----:B------:R-:W-:Y:S01]  /*ee10*/  SHF.L.U32 R2, R0, 0x6, RZ ;  /* 0x0000000600027819 */ /* 0x000fe200000006ff */
[----:B------:R-:W-:Y:S01]  /*ee20*/  FMUL.FTZ R182, R4, R182 ;  /* 0x000000b604b67220 */ /* 0x000fe20000410000 */
[----:B------:R-:W-:Y:S01]  /*ee30*/  LOP3.LUT R5, R0, 0x1, RZ, 0xc0, !PT ;  /* 0x0000000100057812 */ /* 0x000fe200078ec0ff */
[----:B------:R-:W-:Y:S01]  /*ee40*/  FMUL.FTZ R183, R4, R183 ;  /* 0x000000b704b77220 */ /* 0x000fe20000410000 */
[----:B------:R-:W-:Y:S01]  /*ee50*/  LOP3.LUT R2, R2, 0x1c0, RZ, 0xc0, !PT ;  /* 0x000001c002027812 */ /* 0x000fe200078ec0ff */
[C---:B------:R-:W-:Y:S01]  /*ee60*/  FMUL.FTZ R70, R4.reuse, R70 ;  /* 0x0000004604467220 */ /* 0x040fe20000410000 */
[----:B------:R-:W-:Y:S01]  /*ee70*/  ISETP.NE.U32.AND P1, PT, R5, 0x1, PT ;  /* 0x000000010500780c */ /* 0x000fe20003f25070 */
[----:B------:R-:W-:Y:S01]  /*ee80*/  FMUL.FTZ R9, R4, R71 ;  /* 0x0000004704097220 */ /* 0x000fe20000410000 */
[----:B------:R-:W-:Y:S01]  /*ee90*/  LEA.HI R2, R2, R2, RZ, 0x1d ;  /* 0x0000000202027211 */ /* 0x000fe200078fe8ff */
[----:B------:R-:W-:Y:S01]  /*eea0*/  FMUL.FTZ R82, R4, R82 ;  /* 0x0000005204527220 */ /* 0x000fe20000410000 */
[----:B------:R-:W-:Y:S01]  /*eeb0*/  F2FP.PACK_AB R6, R6, R174 ;  /* 0x000000ae0606723e */ /* 0x000fe200000000ff */
[----:B------:R-:W-:Y:S01]  /*eec0*/  FMUL.FTZ R12, R4, R83 ;  /* 0x00000053040c7220 */ /* 0x000fe20000410000 */
[----:B------:R-:W-:Y:S01]  /*eed0*/  LEA R18, R18, R2, 0x1 ;  /* 0x0000000212127211 */ /* 0x000fe200078e08ff */
[C---:B------:R-:W-:Y:S01]  /*eee0*/  FMUL.FTZ R86, R4.reuse, R86 ;  /* 0x0000005604567220 */ /* 0x040fe20000410000 */
[----:B------:R-:W-:Y:S01]  /*eef0*/  MOV R2, 0x3f800000 ;  /* 0x3f80000000027802 */ /* 0x000fe20000000f00 */
[----:B------:R-:W-:Y:S01]  /*ef00*/  FMUL.FTZ R21, R4, R87 ;  /* 0x0000005704157220 */ /* 0x000fe20000410000 */
[----:B------:R-:W-:Y:S01]  /*ef10*/  SHF.L.U32 R18, R18, 0x1, RZ ;  /* 0x0000000112127819 */ /* 0x000fe200000006ff */
[C---:B------:R-:W-:Y:S01]  /*ef20*/  FMUL.FTZ R98, R4.reuse, R98 ;  /* 0x0000006204627220 */ /* 0x040fe20000410000 */
[----:B------:R-:W-:Y:S01]  /*ef30*/  F2FP.PACK_AB R9, R9, R70 ;  /* 0x000000460909723e */ /* 0x000fe200000000ff */
[----:B------:R-:W-:Y:S01]  /*ef40*/  FMUL.FTZ R16, R4, R99 ;  /* 0x0000006304107220 */ /* 0x000fe20000410000 */
[C---:B------:R-:W-:Y:S01]  /*ef50*/  IADD3 R20, R18.reuse, -0x10, RZ ;  /* 0xfffffff012147810 */ /* 0x040fe20007ffe0ff */
[----:B------:R-:W1:Y:S01]  /*ef60*/  @P4 MUFU.RCP R2, R165 ;  /* 0x000000a500024308 */ /* 0x000e620000001000 */
[----:B------:R-:W-:Y:S01]  /*ef70*/  @P1 IADD3 R20, R18, 0x10, RZ ;  /* 0x0000001012141810 */ /* 0x000fe20007ffe0ff */
[----:B------:R-:W-:Y:S01]  /*ef80*/  FMUL.FTZ R102, R4, R102 ;  /* 0x0000006604667220 */ /* 0x000fe20000410000 */
[----:B------:R-:W-:Y:S01]  /*ef90*/  R2P PR, R0, 0x6 ;  /* 0x0000000600007804 */ /* 0x000fe20000000000 */
[C---:B------:R-:W-:Y:S01]  /*efa0*/  FMUL.FTZ R63, R4.reuse, R103 ;  /* 0x00000067043f7220 */ /* 0x040fe20000410000 */
[----:B------:R-:W-:Y:S01]  /*efb0*/  MOV R0, 0x3f800000 ;  /* 0x3f80000000007802 */ /* 0x000fe20000000f00 */
[----:B------:R-:W-:Y:S01]  /*efc0*/  FMUL.FTZ R114, R4, R114 ;  /* 0x0000007204727220 */ /* 0x000fe20000410000 */
[----:B------:R2:W-:Y:S01]  /*efd0*/  STS [R18], R7 ;  /* 0x0000000712007388 */ /* 0x0005e20000000800 */
[----:B------:R-:W-:Y:S01]  /*efe0*/  SEL R68, R68, 0xffffffe0, !P1 ;  /* 0xffffffe044447807 */ /* 0x000fe20004800000 */
[----:B------:R-:W-:Y:S01]  /*eff0*/  FMUL.FTZ R59, R4, R115 ;  /* 0x00000073043b7220 */ /* 0x000fe20000410000 */
[----:B------:R-:W-:Y:S01]  /*f000*/  FSETP.NE.FTZ.AND P1, PT, R166, RZ, PT ;  /* 0x000000ffa600720b */ /* 0x000fe20003f35000 */
[C---:B------:R-:W-:Y:S01]  /*f010*/  FMUL.FTZ R118, R4.reuse, R118 ;  /* 0x0000007604767220 */ /* 0x040fe20000410000 */
[----:B------:R-:W-:Y:S01]  /*f020*/  STS [R18+0x400], R6 ;  /* 0x0004000612007388 */ /* 0x000fe20000000800 */
[----:B------:R-:W-:Y:S01]  /*f030*/  FMUL.FTZ R55, R4, R119 ;  /* 0x0000007704377220 */ /* 0x000fe20000410000 */
[----:B------:R-:W-:Y:S01]  /*f040*/  F2FP.PACK_AB R12, R12, R82 ;  /* 0x000000520c0c723e */ /* 0x000fe200000000ff */
[----:B------:R-:W-:Y:S01]  /*f050*/  FMUL.FTZ R130, R4, R130 ;  /* 0x0000008204827220 */ /* 0x000fe20000410000 */
[----:B------:R-:W-:Y:S01]  /*f060*/  F2FP.PACK_AB R21, R21, R86 ;  /* 0x000000561515723e */ /* 0x000fe200000000ff */
[----:B-1----:R-:W-:Y:S01]  /*f070*/  FMUL.FTZ R168, R2, R168 ;  /* 0x000000a802a87220 */ /* 0x002fe20000410000 */
[----:B------:R-:W-:Y:S01]  /*f080*/  F2FP.PACK_AB R16, R16, R98 ;  /* 0x000000621010723e */ /* 0x000fe200000000ff */
[----:B------:R-:W-:Y:S01]  /*f090*/  FMUL.FTZ R5, R2, R169 ;  /* 0x000000a902057220 */ /* 0x000fe20000410000 */
[----:B------:R-:W-:Y:S01]  /*f0a0*/  F2FP.PACK_AB R63, R63, R102 ;  /* 0x000000663f3f723e */ /* 0x000fe200000000ff */
[C---:B------:R-:W-:Y:S01]  /*f0b0*/  FMUL.FTZ R51, R4.reuse, R131 ;  /* 0x0000008304337220 */ /* 0x040fe20000410000 */
[----:B------:R-:W-:Y:S01]  /*f0c0*/  F2FP.PACK_AB R59, R59, R114 ;  /* 0x000000723b3b723e */ /* 0x000fe200000000ff */
[----:B------:R-:W1:Y:S01]  /*f0d0*/  @P1 MUFU.RCP R0, R166 ;  /* 0x000000a600001308 */ /* 0x000e620000001000 */
[C---:B------:R-:W-:Y:S01]  /*f0e0*/  FMUL.FTZ R134, R4.reuse, R134 ;  /* 0x0000008604867220 */ /* 0x040fe20000410000 */
[----:B------:R-:W-:Y:S01]  /*f0f0*/  F2FP.PACK_AB R5, R5, R168 ;  /* 0x000000a80505723e */ /* 0x000fe200000000ff */
[C---:B------:R-:W-:Y:S01]  /*f100*/  FMUL.FTZ R47, R4.reuse, R135 ;  /* 0x00000087042f7220 */ /* 0x040fe20000410000 */
[----:B------:R-:W-:Y:S01]  /*f110*/  F2FP.PACK_AB R55, R55, R118 ;  /* 0x000000763737723e */ /* 0x000fe200000000ff */
[C---:B------:R-:W-:Y:S01]  /*f120*/  FMUL.FTZ R146, R4.reuse, R146 ;  /* 0x0000009204927220 */ /* 0x040fe20000410000 */
[----:B------:R-:W-:Y:S01]  /*f130*/  F2FP.PACK_AB R51, R51, R130 ;  /* 0x000000823333723e */ /* 0x000fe200000000ff */
[C---:B------:R-:W-:Y:S01]  /*f140*/  FMUL.FTZ R43, R4.reuse, R147 ;  /* 0x00000093042b7220 */ /* 0x040fe20000410000 */
[----:B------:R-:W-:Y:S01]  /*f150*/  F2FP.PACK_AB R47, R47, R134 ;  /* 0x000000862f2f723e */ /* 0x000fe200000000ff */
[----:B------:R-:W-:Y:S01]  /*f160*/  FMUL.FTZ R186, R4, R186 ;  /* 0x000000ba04ba7220 */ /* 0x000fe20000410000 */
[----:B--2---:R-:W-:Y:S01]  /*f170*/  IADD3 R7, R68, R20, RZ ;  /* 0x0000001444077210 */ /* 0x004fe20007ffe0ff */
[C---:B------:R-:W-:Y:S01]  /*f180*/  FMUL.FTZ R39, R4.reuse, R187 ;  /* 0x000000bb04277220 */ /* 0x040fe20000410000 */
[----:B------:R-:W-:Y:S01]  /*f190*/  F2FP.PACK_AB R43, R43, R146 ;  /* 0x000000922b2b723e */ /* 0x000fe200000000ff */
[----:B------:R-:W-:Y:S01]  /*f1a0*/  FMUL.FTZ R158, R4, R158 ;  /* 0x0000009e049e7220 */ /* 0x000fe20000410000 */
[----:B------:R-:W-:Y:S01]  /*f1b0*/  F2FP.PACK_AB R28, R28, R200 ;  /* 0x000000c81c1c723e */ /* 0x000fe200000000ff */
[C---:B------:R-:W-:Y:S01]  /*f1c0*/  FMUL.FTZ R35, R4.reuse, R159 ;  /* 0x0000009f04237220 */ /* 0x040fe20000410000 */
[----:B------:R-:W-:Y:S01]  /*f1d0*/  F2FP.PACK_AB R39, R39, R186 ;  /* 0x000000ba2727723e */ /* 0x000fe200000000ff */
[C---:B------:R-:W-:Y:S01]  /*f1e0*/  FMUL.FTZ R190, R4.reuse, R190 ;  /* 0x000000be04be7220 */ /* 0x040fe20000410000 */
[----:B------:R-:W-:Y:S01]  /*f1f0*/  ISETP.NE.OR P3, PT, RZ, UR4, !P3 ;  /* 0x00000004ff007c0c */ /* 0x000fe2000df65670 */
[C---:B------:R-:W-:Y:S01]  /*f200*/  FMUL.FTZ R31, R4.reuse, R191 ;  /* 0x000000bf041f7220 */ /* 0x040fe20000410000 */
[----:B------:R-:W-:Y:S01]  /*f210*/  F2FP.PACK_AB R35, R35, R158 ;  /* 0x0000009e2323723e */ /* 0x000fe200000000ff */
[----:B------:R-:W-:-:S02]  /*f220*/  FMUL.FTZ R202, R4, R202 ;  /* 0x000000ca04ca7220 */ /* 0x000fc40000410000 */
[----:B------:R-:W-:Y:S01]  /*f230*/  FMUL.FTZ R27, R4, R203 ;  /* 0x000000cb041b7220 */ /* 0x000fe20000410000 */
[----:B------:R-:W-:Y:S01]  /*f240*/  F2FP.PACK_AB R31, R31, R190 ;  /* 0x000000be1f1f723e */ /* 0x000fe200000000ff */
[C---:B------:R-:W-:Y:S02]  /*f250*/  FMUL.FTZ R176, R2.reuse, R176 ;  /* 0x000000b002b07220 */ /* 0x040fe40000410000 */
[C---:B------:R-:W-:Y:S01]  /*f260*/  FMUL.FTZ R8, R2.reuse, R177 ;  /* 0x000000b102087220 */ /* 0x040fe20000410000 */
        /* <DEDUP_REMOVED lines=11> */
[C---:B------:R-:W-:Y:S01]  /*f320*/  FMUL.FTZ R66, R2.reuse, R93 ;  /* 0x0000005d02427220 */ /* 0x040fe20000410000 */
        /* <DEDUP_REMOVED lines=31> */
[----:B-1----:R-:W-:Y:S01]  /*f520*/  FMUL.FTZ R171, R0, R171 ;  /* 0x000000ab00ab7220 */ /* 0x002fe20000410000 */
[----:B------:R-:W-:Y:S01]  /*f530*/  F2FP.PACK_AB R30, R30, R192 ;  /* 0x000000c01e1e723e */ /* 0x000fe200000000ff */
[----:B------:R-:W-:Y:S01]  /*f540*/  FMUL.FTZ R4, R0, R170 ;  /* 0x000000aa00047220 */ /* 0x000fe20000410000 */
[----:B------:R-:W-:Y:S01]  /*f550*/  F2FP.PACK_AB R26, R26, R196 ;  /* 0x000000c41a1a723e */ /* 0x000fe200000000ff */
[C---:B------:R-:W-:Y:S01]  /*f560*/  FMUL.FTZ R179, R0.reuse, R179 ;  /* 0x000000b300b37220 */ /* 0x040fe20000410000 */
[----:B------:R-:W-:Y:S01]  /*f570*/  STS [R20], R2 ;  /* 0x0000000214007388 */ /* 0x000fe20000000800 */
[C---:B------:R-:W-:Y:S01]  /*f580*/  FMUL.FTZ R11, R0.reuse, R178 ;  /* 0x000000b2000b7220 */ /* 0x040fe20000410000 */
[----:B------:R-:W-:Y:S01]  /*f590*/  F2FP.PACK_AB R4, R171, R4 ;  /* 0x00000004ab04723e */ /* 0x000fe200000000ff */
[----:B------:R-:W-:-:S02]  /*f5a0*/  FMUL.FTZ R75, R0, R75 ;  /* 0x0000004b004b7220 */ /* 0x000fc40000410000 */
[C---:B-----5:R-:W-:Y:S01]  /*f5b0*/  FMUL.FTZ R15, R0.reuse, R74 ;  /* 0x0000004a000f7220 */ /* 0x060fe20000410000 */
[----:B------:R-:W-:Y:S01]  /*f5c0*/  F2FP.PACK_AB R11, R179, R11 ;  /* 0x0000000bb30b723e */ /* 0x000fe200000000ff */
[C---:B------:R-:W-:Y:S02]  /*f5d0*/  FMUL.FTZ R79, R0.reuse, R79 ;  /* 0x0000004f004f7220 */ /* 0x040fe40000410000 */
[C---:B------:R-:W-:Y:S01]  /*f5e0*/  FMUL.FTZ R23, R0.reuse, R78 ;  /* 0x0000004e00177220 */ /* 0x040fe20000410000 */
[----:B------:R-:W-:Y:S01]  /*f5f0*/  F2FP.PACK_AB R15, R75, R15 ;  /* 0x0000000f4b0f723e */ /* 0x000fe200000000ff */
[C---:B------:R-:W-:Y:S02]  /*f600*/  FMUL.FTZ R91, R0.reuse, R91 ;  /* 0x0000005b005b7220 */ /* 0x040fe40000410000 */
[C---:B------:R-:W-:Y:S01]  /*f610*/  FMUL.FTZ R25, R0.reuse, R90 ;  /* 0x0000005a00197220 */ /* 0x040fe20000410000 */
[----:B------:R-:W-:Y:S01]  /*f620*/  F2FP.PACK_AB R23, R79, R23 ;  /* 0x000000174f17723e */ /* 0x000fe200000000ff */
[----:B------:R-:W-:-:S02]  /*f630*/  FMUL.FTZ R95, R0, R95 ;  /* 0x0000005f005f7220 */ /* 0x000fc40000410000 */
[C---:B------:R-:W-:Y:S01]  /*f640*/  FMUL.FTZ R65, R0.reuse, R94 ;  /* 0x0000005e00417220 */ /* 0x040fe20000410000 */
        /* <DEDUP_REMOVED lines=29> */
[----:B------:R-:W-:Y:S01]  /*f820*/  FMUL.FTZ R67, R0, R198 ;  /* 0x000000c600437220 */ /* 0x000fe20000410000 */
[----:B------:R-:W-:Y:S02]  /*f830*/  F2FP.PACK_AB R0, R183, R182 ;  /* 0x000000b6b700723e */ /* 0x000fe400000000ff */
[----:B------:R-:W-:Y:S02]  /*f840*/  F2FP.PACK_AB R29, R195, R29 ;  /* 0x0000001dc31d723e */ /* 0x000fe400000000ff */
[----:B------:R-:W-:Y:S01]  /*f850*/  F2FP.PACK_AB R67, R199, R67 ;  /* 0x00000043c743723e */ /* 0x000fe200000000ff */
[----:B------:R1:W-:Y:S04]  /*f860*/  STS [R20+0x400], R0 ;  /* 0x0004000014007388 */ /* 0x0003e80000000800 */
[----:B------:R2:W-:Y:S04]  /*f870*/  STS [R18+0x2000], R5 ;  /* 0x0020000512007388 */ /* 0x0005e80000000800 */
[----:B------:R3:W-:Y:S04]  /*f880*/  STS [R18+0x2400], R4 ;  /* 0x0024000412007388 */ /* 0x0007e80000000800 */
[----:B------:R4:W-:Y:S04]  /*f890*/  STS [R20+0x2000], R8 ;  /* 0x0020000814007388 */ /* 0x0009e80000000800 */
[----:B------:R4:W-:Y:S01]  /*f8a0*/  STS [R20+0x2400], R11 ;  /* 0x0024000b14007388 */ /* 0x0009e20000000800 */
[----:B-1----:R-:W-:-:S02]  /*f8b0*/  IADD3 R0, R18, R68, RZ ;  /* 0x0000004412007210 */ /* 0x002fc40007ffe0ff */
[----:B--2---:R-:W-:-:S03]  /*f8c0*/  MOV R5, 0x40 ;  /* 0x0000004000057802 */ /* 0x004fc60000000f00 */
[----:B------:R1:W-:Y:S01]  /*f8d0*/  STS [R0], R10 ;  /* 0x0000000a00007388 */ /* 0x0003e20000000800 */
[----:B------:R-:W-:-:S03]  /*f8e0*/  SEL R5, R5, 0xffffffc0, !P2 ;  /* 0xffffffc005057807 */ /* 0x000fc60005000000 */
[----:B------:R2:W-:Y:S01]  /*f8f0*/  STS [R0+0x400], R9 ;  /* 0x0004000900007388 */ /* 0x0005e20000000800 */
[----:B---3--:R-:W-:-:S03]  /*f900*/  IADD3 R4, R18, R5, RZ ;  /* 0x0000000512047210 */ /* 0x008fc60007ffe0ff */
[----:B------:R-:W-:Y:S01]  /*f910*/  STS [R7], R13 ;  /* 0x0000000d07007388 */ /* 0x000fe20000000800 */
[----:B------:R-:W-:Y:S01]  /*f920*/  IADD3 R6, R5, R20, RZ ;  /* 0x0000001405067210 */ /* 0x000fe20007ffe0ff */
[----:B----4-:R-:W-:Y:S01]  /*f930*/  @P6 MUFU.LG2 R8, R160 ;  /* 0x000000a000086308 */ /* 0x010fe20000000c00 */
[-C--:B------:R-:W-:Y:S01]  /*f940*/  IADD3 R2, R0, R5.reuse, RZ ;  /* 0x0000000500027210 */ /* 0x080fe20007ffe0ff */
[----:B------:R-:W-:Y:S01]  /*f950*/  STS [R7+0x400], R12 ;  /* 0x0004000c07007388 */ /* 0x000fe20000000800 */
[----:B------:R-:W-:-:S03]  /*f960*/  IADD3 R5, R7, R5, RZ ;  /* 0x0000000507057210 */ /* 0x000fc60007ffe0ff */
[----:B------:R3:W-:Y:S02]  /*f970*/  STS [R0+0x2000], R14 ;  /* 0x0020000e00007388 */ /* 0x0007e40000000800 */
[----:B------:R-:W-:Y:S02]  /*f980*/  @P4 MUFU.LG2 R11, R165 ;  /* 0x000000a5000b4308 */ /* 0x000fe40000000c00 */
[----:B------:R4:W-:Y:S04]  /*f990*/  STS [R0+0x2400], R15 ;  /* 0x0024000f00007388 */ /* 0x0009e80000000800 */
[----:B------:R-:W-:Y:S02]  /*f9a0*/  STS [R7+0x2000], R24 ;  /* 0x0020001807007388 */ /* 0x000fe40000000800 */
[----:B-1----:R-:W-:Y:S02]  /*f9b0*/  @P1 MUFU.LG2 R10, R166 ;  /* 0x000000a6000a1308 */ /* 0x002fe40000000c00 */
[----:B------:R-:W-:Y:S04]  /*f9c0*/  STS [R7+0x2400], R23 ;  /* 0x0024001707007388 */ /* 0x000fe80000000800 */
[----:B------:R-:W-:Y:S02]  /*f9d0*/  STS [R4], R22 ;  /* 0x0000001604007388 */ /* 0x000fe40000000800 */
[----:B--2---:R-:W1:Y:S02]  /*f9e0*/  @P5 MUFU.LG2 R9, R161 ;  /* 0x000000a100095308 */ /* 0x004e640000000c00 */
[----:B------:R-:W-:Y:S04]  /*f9f0*/  STS [R4+0x400], R21 ;  /* 0x0004001504007388 */ /* 0x000fe80000000800 */
[----:B------:R2:W-:Y:S01]  /*fa00*/  STS [R6], R17 ;  /* 0x0000001106007388 */ /* 0x0005e20000000800 */
[----:B---3--:R-:W-:-:S03]  /*fa10*/  MOV R14, 0x7f800000 ;  /* 0x7f800000000e7802 */ /* 0x008fc60000000f00 */
[----:B------:R3:W-:Y:S01]  /*fa20*/  STS [R6+0x400], R16 ;  /* 0x0004001006007388 */ /* 0x0007e20000000800 */
[----:B----4-:R-:W-:-:S03]  /*fa30*/  MOV R15, 0x7f800000 ;  /* 0x7f800000000f7802 */ /* 0x010fc60000000f00 */
[----:B------:R-:W-:Y:S01]  /*fa40*/  STS [R4+0x2000], R19 ;  /* 0x0020001304007388 */ /* 0x000fe20000000800 */
[----:B-1----:R-:W-:-:S03]  /*fa50*/  @P5 FMUL.FTZ R9, R9, 0.69314718246459960938 ;  /* 0x3f31721809095820 */ /* 0x002fc60000410000 */
[----:B------:R-:W-:Y:S04]  /*fa60*/  STS [R4+0x2400], R25 ;  /* 0x0024001904007388 */ /* 0x000fe80000000800 */
[----:B------:R-:W-:Y:S04]  /*fa70*/  STS [R6+0x2000], R66 ;  /* 0x0020004206007388 */ /* 0x000fe80000000800 */
[----:B------:R-:W-:Y:S04]  /*fa80*/  STS [R6+0x2400], R65 ;  /* 0x0024004106007388 */ /* 0x000fe80000000800 */
[----:B------:R-:W-:Y:S01]  /*fa90*/  STS [R2], R64 ;  /* 0x0000004002007388 */ /* 0x000fe20000000800 */
[----:B--2---:R-:W-:-:S03]  /*faa0*/  MOV R17, 0x7f800000 ;  /* 0x7f80000000117802 */ /* 0x004fc60000000f00 */
[----:B------:R-:W-:Y:S01]  /*fab0*/  STS [R2+0x400], R63 ;  /* 0x0004003f02007388 */ /* 0x000fe20000000800 */
[----:B---3--:R-:W-:Y:S01]  /*fac0*/  MOV R16, 0x7f800000 ;  /* 0x7f80000000107802 */ /* 0x008fe20000000f00 */
[----:B------:R-:W-:Y:S02]  /*fad0*/  @P5 FFMA.FTZ R16, R163, c[0x0][0x238], R9 ;  /* 0x00008e00a3105a23 */ /* 0x000fe40000010009 */
[----:B------:R-:W-:Y:S04]  /*fae0*/  STS [R5], R60 ;  /* 0x0000003c05007388 */ /* 0x000fe80000000800 */
[----:B------:R-:W-:Y:S04]  /*faf0*/  STS [R5+0x400], R59 ;  /* 0x0004003b05007388 */ /* 0x000fe80000000800 */
        /* <DEDUP_REMOVED lines=17> */
[----:B------:R1:W-:Y:S04]  /*fc10*/  STS [R0+0x6400], R45 ;  /* 0x0064002d00007388 */ /* 0x0003e80000000800 */
[----:B------:R-:W-:Y:S04]  /*fc20*/  STS [R7+0x6000], R42 ;  /* 0x0060002a07007388 */ /* 0x000fe80000000800 */
[----:B------:R-:W-:Y:S04]  /*fc30*/  STS [R7+0x6400], R41 ;  /* 0x0064002907007388 */ /* 0x000fe80000000800 */
[----:B------:R-:W-:Y:S04]  /*fc40*/  STS [R4+0x4000], R40 ;  /* 0x0040002804007388 */ /* 0x000fe80000000800 */
[----:B------:R-:W-:Y:S04]  /*fc50*/  STS [R4+0x4400], R39 ;  /* 0x0044002704007388 */ /* 0x000fe80000000800 */
[----:B------:R-:W-:Y:S04]  /*fc60*/  STS [R6+0x4000], R36 ;  /* 0x0040002406007388 */ /* 0x000fe80000000800 */
[----:B------:R-:W-:Y:S01]  /*fc70*/  STS [R6+0x4400], R35 ;  /* 0x0044002306007388 */ /* 0x000fe20000000800 */
[----:B-1----:R-:W-:Y:S01]  /*fc80*/  @P0 MOV R0, 0x1 ;  /* 0x0000000100000802 */ /* 0x002fe20000000f00 */
[----:B------:R-:W-:-:S02]  /*fc90*/  @!P0 IMAD R0, R167, c[0x0][0x1c0], RZ ;  /* 0x00007000a7008a24 */ /* 0x000fc400078e02ff */
        /* <DEDUP_REMOVED lines=9> */
[----:B------:R2:W-:Y:S01]  /*fd30*/  STS [R2+0x6400], R29 ;  /* 0x0064001d02007388 */ /* 0x0005e20000000800 */
[----:B-1----:R-:W-:-:S02]  /*fd40*/  @P0 MOV R6, c[0x0][0x210] ;  /* 0x0000840000060a02 */ /* 0x002fc40000000f00 */
[----:B------:R-:W-:Y:S01]  /*fd50*/  @!P0 MOV R6, 0x1 ;  /* 0x0000000100068802 */ /* 0x000fe20000000f00 */
[----:B------:R-:W-:Y:S04]  /*fd60*/  STS [R5+0x6000], R26 ;  /* 0x0060001a05007388 */ /* 0x000fe80000000800 */
[----:B------:R1:W-:Y:S04]  /*fd70*/  STS [R5+0x6400], R67 ;  /* 0x0064004305007388 */ /* 0x0003e80000000800 */
[----:B------:R-:W-:Y:S06]  /*fd80*/  BAR.SYNC.DEFER_BLOCKING 0x0 ;  /* 0x0000000000007b1d */ /* 0x000fec0000010000 */
[----:B------:R-:W3:Y:S04]  /*fd90*/  S2R R18, SR_CTAID.Y ;  /* 0x0000000000127919 */ /* 0x000ee80000002600 */
[----:B------:R-:W4:Y:S01]  /*fda0*/  S2R R13, SR_CTAID.X ;  /* 0x00000000000d7919 */ /* 0x000f220000002500 */
[----:B--2---:R-:W-:-:S03]  /*fdb0*/  LOP3.LUT R2, R69, 0xffffffe0, RZ, 0xc0, !PT ;  /* 0xffffffe045027812 */ /* 0x004fc600078ec0ff */
[----:B------:R-:W2:Y:S01]  /*fdc0*/  S2R R19, SR_CTAID.Z ;  /* 0x0000000000137919 */ /* 0x000ea20000002700 */
[----:B------:R-:W-:Y:S01]  /*fdd0*/  IADD3 R7, -R2, R204, RZ ;  /* 0x000000cc02077210 */ /* 0x000fe20007ffe1ff */
[----:B------:R-:W-:-:S03]  /*fde0*/  @P6 FMUL.FTZ R2, R8, 0.69314718246459960938 ;  /* 0x3f31721808026820 */ /* 0x000fc60000410000 */
[----:B------:R-:W-:Y:S01]  /*fdf0*/  LOP3.LUT P0, RZ, R7, 0x3, RZ, 0xc0, !PT ;  /* 0x0000000307ff7812 */ /* 0x000fe2000780c0ff */
[----:B-1----:R-:W-:Y:S01]  /*fe00*/  CS2R R4, SRZ ;  /* 0x0000000000047805 */ /* 0x002fe2000001ff00 */
[----:B------:R-:W-:Y:S01]  /*fe10*/  @P6 FFMA.FTZ R17, R164, c[0x0][0x238], R2 ;  /* 0x00008e00a4116a23 */ /* 0x000fe20000010002 */
[----:B------:R1:W1:Y:S01]  /*fe20*/  LDS.128 R20, [R243] ;  /* 0x00000000f3147984 */ /* 0x0002620000000c00 */
[----:B------:R-:W-:-:S03]  /*fe30*/  @P1 FMUL.FTZ R7, R10, 0.69314718246459960938 ;  /* 0x3f3172180a071820 */ /* 0x000fc60000410000 */
[----:B------:R1:W1:Y:S01]  /*fe40*/  LDS.128 R28, [R243+0x800] ;  /* 0x00080000f31c7984 */ /* 0x0002620000000c00 */
[----:B------:R-:W-:Y:S02]  /*fe50*/  @P1 FFMA.FTZ R15, R3, c[0x0][0x238], R7 ;  /* 0x00008e00030f1a23 */ /* 0x000fe40000010007 */
[C---:B---3--:R-:W-:Y:S01]  /*fe60*/  IMAD R0, R18.reuse, R0, RZ ;  /* 0x0000000012007224 */ /* 0x048fe200078e02ff */
[----:B------:R3:W1:Y:S01]  /*fe70*/  LDS.128 R36, [R243+0x1000] ;  /* 0x00100000f3247984 */ /* 0x0006620000000c00 */
[----:B------:R-:W-:-:S03]  /*fe80*/  @!P3 IMAD R12, R18, c[0x0][0x214], RZ ;  /* 0x00008500120cba24 */ /* 0x000fc600078e02ff */
[----:B------:R3:W1:Y:S01]  /*fe90*/  LDS.128 R44, [R243+0x1800] ;  /* 0x00180000f32c7984 */ /* 0x0006620000000c00 */
[----:B------:R-:W-:Y:S01]  /*fea0*/  SEL R8, R0, RZ, P3 ;  /* 0x000000ff00087207 */ /* 0x000fe20001800000 */
[----:B----4-:R-:W-:Y:S01]  /*feb0*/  IMAD R0, R13, R6, RZ ;  /* 0x000000060d007224 */ /* 0x010fe200078e02ff */
[----:B------:R-:W-:Y:S01]  /*fec0*/  @!P3 MOV R4, R12 ;  /* 0x0000000c0004b202 */ /* 0x000fe20000000f00 */
[----:B------:R3:W4:Y:S01]  /*fed0*/  LDS.128 R56, [R243+0x2000] ;  /* 0x00200000f3387984 */ /* 0x0007220000000c00 */
[----:B------:R-:W-:Y:S01]  /*fee0*/  @!P3 SHF.R.S32.HI R5, RZ, 0x1f, R12 ;  /* 0x0000001fff05b819 */ /* 0x000fe2000001140c */
[----:B--2---:R-:W-:Y:S01]  /*fef0*/  IMAD R2, R19, R167, R8 ;  /* 0x000000a713027224 */ /* 0x004fe200078e0208 */
[----:B------:R-:W-:Y:S01]  /*ff00*/  SHF.L.U32 R0, R0, 0x7, RZ ;  /* 0x0000000700007819 */ /* 0x000fe200000006ff */
[----:B------:R3:W2:Y:S01]  /*ff10*/  LDS.128 R80, [R243+0x2800] ;  /* 0x00280000f3507984 */ /* 0x0006a20000000c00 */
[----:B------:R-:W-:Y:S02]  /*ff20*/  @P4 FMUL.FTZ R8, R11, 0.69314718246459960938 ;  /* 0x3f3172180b084820 */ /* 0x000fe40000410000 */
[----:B------:R-:W-:Y:S01]  /*ff30*/  IADD3 R11, P3, P2, R0, R4, R2 ;  /* 0x00000004000b7210 */ /* 0x000fe20007a7e002 */
[----:B------:R3:W1:Y:S01]  /*ff40*/  LDS.128 R76, [R243+0x3000] ;  /* 0x00300000f34c7984 */ /* 0x0006620000000c00 */
[----:B------:R-:W-:Y:S01]  /*ff50*/  SHF.R.S32.HI R0, RZ, 0x1f, R0 ;  /* 0x0000001fff007819 */ /* 0x000fe20000011400 */
[----:B------:R-:W-:Y:S01]  /*ff60*/  @P4 FFMA.FTZ R14, R162, c[0x0][0x238], R8 ;  /* 0x00008e00a20e4a23 */ /* 0x000fe20000010008 */
[----:B------:R-:W-:Y:S01]  /*ff70*/  SHF.R.S32.HI R2, RZ, 0x1f, R2 ;  /* 0x0000001fff027819 */ /* 0x000fe20000011402 */
[----:B------:R3:W1:Y:S03]  /*ff80*/  LDS.128 R72, [R243+0x3800] ;  /* 0x00380000f3487984 */ /* 0x0006660000000c00 */
[----:B------:R-:W-:Y:S01]  /*ff90*/  IADD3.X R5, R0, R5, R2, P3, P2 ;  /* 0x0000000500057210 */ /* 0x000fe20001fe4402 */
[----:B------:R3:W1:Y:S04]  /*ffa0*/  LDS.128 R24, [R243+0x4000] ;  /* 0x00400000f3187984 */ /* 0x0006680000000c00 */
[----:B------:R3:W1:Y:S04]  /*ffb0*/  LDS.128 R32, [R243+0x4800] ;  /* 0x00480000f3207984 */ /* 0x0006680000000c00 */
[----:B------:R3:W1:Y:S04]  /*ffc0*/  LDS.128 R40, [R243+0x5000] ;  /* 0x00500000f3287984 */ /* 0x0006680000000c00 */
[----:B------:R3:W1:Y:S04]  /*ffd0*/  LDS.128 R52, [R243+0x5800] ;  /* 0x00580000f3347984 */ /* 0x0006680000000c00 */
[----:B------:R3:W1:Y:S04]  /*ffe0*/  LDS.128 R68, [R243+0x6000] ;  /* 0x00600000f3447984 */ /* 0x0006680000000c00 */
[----:B------:R3:W1:Y:S04]  /*fff0*/  LDS.128 R64, [R243+0x6800] ;  /* 0x00680000f3407984 */ /* 0x0006680000000c00 */
[----:B------:R3:W1:Y:S04]  /*10000*/  LDS.128 R60, [R243+0x7000] ;  /* 0x00700000f33c7984 */ /* 0x0006680000000c00 */
[----:B------:R3:W1:Y:S01]  /*10010*/  LDS.128 R48, [R243+0x7800] ;  /* 0x00780000f3307984 */ /* 0x0006620000000c00 */
[----:B------:R-:W-:Y:S05]  /*10020*/  @P0 BRA `(.L_x_10) ;  /* 0x0000027000000947 */ /* 0x000fea0003800000 */
[----:B--2-4-:R-:W2:Y:S01]  /*10030*/  LDL.LU R205, [R1+0x50] ;  /* 0x0000500001cd7983 */ /* 0x014ea20000300800 */
[----:B------:R-:W-:Y:S01]  /*10040*/  SHF.R.S32.HI R0, RZ, 0x1f, R84 ;  /* 0x0000001fff007819 */ /* 0x000fe20000011454 */
[----:B------:R-:W-:-:S03]  /*10050*/  IMAD.MOV.U32 R7, RZ, RZ, c[0x0][0x214] ;  /* 0x00008500ff077624 */ /* 0x000fc600078e00ff */
[----:B------:R-:W-:Y:S01]  /*10060*/  LEA.HI R0, R0, R84, RZ, 0x2 ;  /* 0x0000005400007211 */ /* 0x000fe200078f10ff */
[----:B------:R-:W-:-:S03]  /*10070*/  IMAD R7, R13, -0x80, R7 ;  /* 0xffffff800d077824 */ /* 0x000fc600078e0207 */
[----:B------:R-:W-:-:S05]  /*10080*/  LOP3.LUT R0, R0, 0xffffffc, RZ, 0xc0, !PT ;  /* 0x0ffffffc00007812 */ /* 0x000fca00078ec0ff */
[----:B------:R-:W-:-:S04]  /*10090*/  IMAD.IADD R0, R84, 0x1, -R0 ;  /* 0x0000000154007824 */ /* 0x000fc800078e0a00 */
[----:B--2---:R-:W-:-:S05]  /*100a0*/  IMAD R0, R0, 0x10, R205 ;  /* 0x0000001000007824 */ /* 0x004fca00078e02cd */
[CC--:B------:R-:W-:Y:S02]  /*100b0*/  ISETP.GE.AND P6, PT, R0.reuse, R7.reuse, PT ;  /* 0x000000070000720c */ /* 0x0c0fe40003fc6270 */
[C---:B------:R-:W-:Y:S02]  /*100c0*/  IADD3 R3, R0.reuse, 0x8, RZ ;  /* 0x0000000800037810 */ /* 0x040fe40007ffe0ff */
[C---:B------:R-:W-:Y:S02]  /*100d0*/  IADD3 R2, R0.reuse, 0x40, RZ ;  /* 0x0000004000027810 */ /* 0x040fe40007ffe0ff */
[----:B------:R-:W-:Y:S02]  /*100e0*/  IADD3 R4, R0, 0x48, RZ ;  /* 0x0000004800047810 */ /* 0x000fe40007ffe0ff */
[-C--:B------:R-:W-:Y:S02]  /*100f0*/  ISETP.GE.AND P5, PT, R3, R7.reuse, PT ;  /* 0x000000070300720c */ /* 0x080fe40003fa6270 */
[----:B------:R-:W-:-:S02]  /*10100*/  ISETP.GE.AND P4, PT, R2, R7, PT ;  /* 0x000000070200720c */ /* 0x000fc40003f86270 */
[----:B------:R-:W-:Y:S01]  /*10110*/  ISETP.GE.AND P3, PT, R4, R7, PT ;  /* 0x000000070400720c */ /* 0x000fe20003f66270 */
[----:B------:R-:W-:-:S05]  /*10120*/  @!P6 IMAD R0, R0, R6, RZ ;  /* 0x000000060000e224 */ /* 0x000fca00078e02ff */
[----:B------:R-:W-:-:S03]  /*10130*/  @!P6 IADD3 R7, P0, R0, R11, RZ ;  /* 0x0000000b0007e210 */ /* 0x000fc60007f1e0ff */
[-C--:B------:R-:W-:Y:S01]  /*10140*/  @!P5 IMAD R3, R3, R6.reuse, RZ ;  /* 0x000000060303d224 */ /* 0x080fe200078e02ff */
[----:B------:R-:W-:Y:S01]  /*10150*/  @!P6 LEA.HI.X.SX32 R9, R0, R5, 0x1, P0 ;  /* 0x000000050009e211 */ /* 0x000fe200000f0eff */
[-C--:B------:R-:W-:Y:S01]  /*10160*/  @!P4 IMAD R12, R2, R6.reuse, RZ ;  /* 0x00000006020cc224 */ /* 0x080fe200078e02ff */
[----:B------:R-:W-:Y:S01]  /*10170*/  @!P6 LEA R8, P0, R7, c[0x0][0x200], 0x2 ;  /* 0x000080000708ea11 */ /* 0x000fe200078010ff */
[----:B------:R-:W-:Y:S01]  /*10180*/  @!P3 IMAD R2, R4, R6, RZ ;  /* 0x000000060402b224 */ /* 0x000fe200078e02ff */
[-C--:B------:R-:W-:Y:S02]  /*10190*/  @!P5 IADD3 R0, P2, R3, R11.reuse, RZ ;  /* 0x0000000b0300d210 */ /* 0x080fe40007f5e0ff */
[----:B------:R-:W-:Y:S02]  /*101a0*/  @!P6 LEA.HI.X R9, R7, c[0x0][0x204], R9, 0x2, P0 ;  /* 0x000081000709ea11 */ /* 0x000fe400000f1409 */
[-C--:B------:R-:W-:Y:S02]  /*101b0*/  @!P4 IADD3 R10, P1, R12, R11.reuse, RZ ;  /* 0x0000000b0c0ac210 */ /* 0x080fe40007f3e0ff */
[----:B------:R-:W-:Y:S01]  /*101c0*/  @!P3 IADD3 R11, P0, R2, R11, RZ ;  /* 0x0000000b020bb210 */ /* 0x000fe20007f1e0ff */
[----:B------:R2:W-:Y:S01]  /*101d0*/  @!P6 STG.E [R8.64], R17 ;  /* 0x000000110800e986 */ /* 0x0005e2000c101910 */
[----:B------:R-:W-:-:S02]  /*101e0*/  @!P5 LEA.HI.X.SX32 R3, R3, R5, 0x1, P2 ;  /* 0x000000050303d211 */ /* 0x000fc400010f0eff */
[----:B------:R-:W-:Y:S02]  /*101f0*/  @!P5 LEA R6, P2, R0, c[0x0][0x200], 0x2 ;  /* 0x000080000006da11 */ /* 0x000fe400078410ff */
[-C--:B------:R-:W-:Y:S02]  /*10200*/  @!P4 LEA.HI.X.SX32 R13, R12, R5.reuse, 0x1, P1 ;  /* 0x000000050c0dc211 */ /* 0x080fe400008f0eff */
[----:B------:R-:W-:Y:S02]  /*10210*/  @!P3 LEA.HI.X.SX32 R12, R2, R5, 0x1, P0 ;  /* 0x00000005020cb211 */ /* 0x000fe400000f0eff */
[----:B------:R-:W-:Y:S02]  /*10220*/  @!P4 LEA R4, P1, R10, c[0x0][0x200], 0x2 ;  /* 0x000080000a04ca11 */ /* 0x000fe400078210ff */
[----:B------:R-:W-:Y:S02]  /*10230*/  @!P3 LEA R2, P0, R11, c[0x0][0x200], 0x2 ;  /* 0x000080000b02ba11 */ /* 0x000fe400078010ff */
[----:B------:R-:W-:-:S02]  /*10240*/  @!P5 LEA.HI.X R7, R0, c[0x0][0x204], R3, 0x2, P2 ;  /* 0x000081000007da11 */ /* 0x000fc400010f1403 */
[----:B------:R-:W-:Y:S02]  /*10250*/  @!P4 LEA.HI.X R5, R10, c[0x0][0x204], R13, 0x2, P1 ;  /* 0x000081000a05ca11 */ /* 0x000fe400008f140d */
[----:B------:R-:W-:Y:S01]  /*10260*/  @!P3 LEA.HI.X R3, R11, c[0x0][0x204], R12, 0x2, P0 ;  /* 0x000081000b03ba11 */ /* 0x000fe200000f140c */
[----:B------:R2:W-:Y:S04]  /*10270*/  @!P5 STG.E [R6.64], R16 ;  /* 0x000000100600d986 */ /* 0x0005e8000c101910 */
[----:B------:R2:W-:Y:S04]  /*10280*/  @!P4 STG.E [R4.64], R14 ;  /* 0x0000000e0400c986 */ /* 0x0005e8000c101910 */
[----:B------:R2:W-:Y:S02]  /*10290*/  @!P3 STG.E [R2.64], R15 ;  /* 0x0000000f0200b986 */ /* 0x0005e4000c101910 */
.L_x_10:
[----:B--2-4-:R-:W-:Y:S05]  /*102a0*/  BSYNC B0 ;  /* 0x0000000000007941 */ /* 0x014fea0003800000 */
.L_x_9:
[----:B------:R-:W2:Y:S01]  /*102b0*/  LDL.LU.64 R6, [R1+0x40] ;  /* 0x0000400001067983 */ /* 0x000ea20000300a00 */
[----:B------:R-:W-:Y:S01]  /*102c0*/  SHF.R.S32.HI R4, RZ, 0x1f, R19 ;  /* 0x0000001fff047819 */ /* 0x000fe20000011413 */
[----:B------:R-:W-:-:S02]  /*102d0*/  ULDC.64 UR4, c[0x0][0x1e8] ;  /* 0x00007a0000047ab9 */ /* 0x000fc40000000a00 */
[----:B------:R-:W4:Y:S01]  /*102e0*/  S2R R0, SR_TID.X ;  /* 0x0000000000007919 */ /* 0x000f220000002100 */
[----:B------:R-:W-:Y:S01]  /*102f0*/  USHF.L.U32 UR7, UR4, 0x5, URZ ;  /* 0x0000000504077899 */ /* 0x000fe2000800063f */
[----:B------:R-:W-:Y:S01]  /*10300*/  IMAD R4, R4, c[0x0][0x1f0], RZ ;  /* 0x00007c0004047a24 */ /* 0x000fe200078e02ff */
[----:B------:R-:W-:Y:S02]  /*10310*/  UMOV UR6, 0x5 ;  /* 0x0000000500067882 */ /* 0x000fe40000000000 */
[----:B------:R-:W-:Y:S01]  /*10320*/  USHF.L.U64.HI UR5, UR4, UR6, UR5 ;  /* 0x0000000604057299 */ /* 0x000fe20008010205 */
[----:B------:R-:W-:Y:S01]  /*10330*/  IMAD R4, R19, c[0x0][0x1f4], R4 ;  /* 0x00007d0013047a24 */ /* 0x000fe200078e0204 */
[----:B----4-:R-:W-:-:S04]  /*10340*/  SHF.R.S32.HI R2, RZ, 0x1f, R0 ;  /* 0x0000001fff027819 */ /* 0x010fc80000011400 */
[----:B------:R-:W-:-:S04]  /*10350*/  LEA.HI R2, R2, R0, RZ, 0x3 ;  /* 0x0000000002027211 */ /* 0x000fc800078f18ff */
[----:B------:R-:W-:-:S05]  /*10360*/  LOP3.LUT R2, R2, 0xfffffff8, RZ, 0xc0, !PT ;  /* 0xfffffff802027812 */ /* 0x000fca00078ec0ff */
[----:B------:R-:W-:Y:S01]  /*10370*/  IMAD.IADD R2, R0, 0x1, -R2 ;  /* 0x0000000100027824 */ /* 0x000fe200078e0a02 */
[----:B------:R-:W-:-:S03]  /*10380*/  SHF.R.S32.HI R0, RZ, 0x1f, R18 ;  /* 0x0000001fff007819 */ /* 0x000fc60000011412 */
[----:B------:R-:W-:Y:S02]  /*10390*/  IMAD.SHL.U32 R2, R2, 0x8, RZ ;  /* 0x0000000802027824 */ /* 0x000fe400078e00ff */
[----:B------:R-:W-:-:S03]  /*103a0*/  IMAD R0, R0, c[0x0][0x1e0], RZ ;  /* 0x0000780000007a24 */ /* 0x000fc600078e02ff */
[----:B------:R-:W-:Y:S01]  /*103b0*/  SHF.R.S32.HI R3, RZ, 0x1f, R2 ;  /* 0x0000001fff037819 */ /* 0x000fe20000011402 */
[----:B------:R-:W-:-:S04]  /*103c0*/  IMAD R0, R18, c[0x0][0x1e4], R0 ;  /* 0x0000790012007a24 */ /* 0x000fc800078e0200 */
[----:B------:R-:W-:-:S04]  /*103d0*/  IMAD.WIDE.U32 R2, R18, c[0x0][0x1e0], R2 ;  /* 0x0000780012027a25 */ /* 0x000fc800078e0002 */
[----:B------:R-:W-:-:S04]  /*103e0*/  IMAD.IADD R3, R3, 0x1, R0 ;  /* 0x0000000103037824 */ /* 0x000fc800078e0200 */
[----:B------:R-:W-:-:S04]  /*103f0*/  IMAD.WIDE.U32 R2, R19, c[0x0][0x1f0], R2 ;  /* 0x00007c0013027a25 */ /* 0x000fc800078e0002 */
[----:B------:R-:W-:Y:S02]  /*10400*/  IMAD.IADD R3, R3, 0x1, R4 ;  /* 0x0000000103037824 */ /* 0x000fe400078e0204 */
[----:B--2---:R-:W-:Y:S02]  /*10410*/  IMAD R0, R7, c[0x0][0x1e8], RZ ;  /* 0x00007a0007007a24 */ /* 0x004fe400078e02ff */
[----:B------:R-:W-:-:S04]  /*10420*/  IMAD.WIDE.U32 R2, R6, c[0x0][0x1e8], R2 ;  /* 0x00007a0006027a25 */ /* 0x000fc800078e0002 */
[----:B------:R-:W-:Y:S01]  /*10430*/  IMAD R0, R6, c[0x0][0x1ec], R0 ;  /* 0x00007b0006007a24 */ /* 0x000fe200078e0200 */
[----:B------:R-:W-:-:S03]  /*10440*/  LEA R4, P0, R2, c[0x0][0x1d0], 0x1 ;  /* 0x0000740002047a11 */ /* 0x000fc600078008ff */
[----:B------:R-:W-:-:S05]  /*10450*/  IMAD.IADD R0, R3, 0x1, R0 ;  /* 0x0000000103007824 */ /* 0x000fca00078e0200 */
[----:B------:R-:W-:Y:S02]  /*10460*/  LEA.HI.X R5, R2, c[0x0][0x1d4], R0, 0x1, P0 ;  /* 0x0000750002057a11 */ /* 0x000fe400000f0c00 */
[----:B------:R-:W-:-:S03]  /*10470*/  IADD3 R2, P0, R4, UR7, RZ ;  /* 0x0000000704027c10 */ /* 0x000fc6000ff1e0ff */
[----:B-1----:R-:W-:Y:S01]  /*10480*/  STG.E.128 [R4.64], R20 ;  /* 0x0000001404007986 */ /* 0x002fe2000c101d10 */
[----:B------:R-:W-:Y:S02]  /*10490*/  IADD3.X R3, R5, UR5, RZ, P0, !PT ;  /* 0x0000000505037c10 */ /* 0x000fe400087fe4ff */
[----:B------:R-:W-:Y:S01]  /*104a0*/  IADD3 R8, P0, R2, UR7, RZ ;  /* 0x0000000702087c10 */ /* 0x000fe2000ff1e0ff */
[----:B------:R1:W-:Y:S03]  /*104b0*/  STG.E.128 [R4.64+0x80], R24 ;  /* 0x0000801804007986 */ /* 0x0003e6000c101d10 */
[----:B------:R-:W-:Y:S01]  /*104c0*/  IADD3.X R9, R3, UR5, RZ, P0, !PT ;  /* 0x0000000503097c10 */ /* 0x000fe200087fe4ff */
[----:B------:R-:W-:Y:S01]  /*104d0*/  STG.E.128 [R2.64], R28 ;  /* 0x0000001c02007986 */ /* 0x000fe2000c101d10 */
[----:B------:R-:W-:-:S03]  /*104e0*/  IADD3 R10, P0, R8, UR7, RZ ;  /* 0x00000007080a7c10 */ /* 0x000fc6000ff1e0ff */
[----:B------:R2:W-:Y:S01]  /*104f0*/  STG.E.128 [R2.64+0x80], R32 ;  /* 0x0000802002007986 */ /* 0x0005e2000c101d10 */
[----:B------:R-:W-:Y:S02]  /*10500*/  IADD3.X R11, R9, UR5, RZ, P0, !PT ;  /* 0x00000005090b7c10 */ /* 0x000fe400087fe4ff */
[----:B------:R-:W-:Y:S01]  /*10510*/  IADD3 R6, P0, R10, UR7, RZ ;  /* 0x000000070a067c10 */ /* 0x000fe2000ff1e0ff */
[----:B------:R-:W-:Y:S03]  /*10520*/  STG.E.128 [R8.64], R36 ;  /* 0x0000002408007986 */ /* 0x000fe6000c101d10 */
[----:B------:R-:W-:Y:S01]  /*10530*/  IADD3.X R7, R11, UR5, RZ, P0, !PT ;  /* 0x000000050b077c10 */ /* 0x000fe200087fe4ff */
[----:B------:R4:W-:Y:S04]  /*10540*/  STG.E.128 [R8.64+0x80], R40 ;  /* 0x0000802808007986 */ /* 0x0009e8000c101d10 */
[----:B------:R-:W-:Y:S04]  /*10550*/  STG.E.128 [R10.64], R44 ;  /* 0x0000002c0a007986 */ /* 0x000fe8000c101d10 */
[----:B------:R-:W-:Y:S04]  /*10560*/  STG.E.128 [R10.64+0x80], R52 ;  /* 0x000080340a007986 */ /* 0x000fe8000c101d10 */
[----:B------:R-:W-:Y:S04]  /*10570*/  STG.E.128 [R6.64], R56 ;  /* 0x0000003806007986 */ /* 0x000fe8000c101d10 */
[----:B------:R-:W-:Y:S01]  /*10580*/  STG.E.128 [R6.64+0x80], R68 ;  /* 0x0000804406007986 */ /* 0x000fe2000c101d10 */
[----:B-1----:R-:W-:-:S04]  /*10590*/  IADD3 R4, P0, R6, UR7, RZ ;  /* 0x0000000706047c10 */ /* 0x002fc8000ff1e0ff */
[----:B------:R-:W-:Y:S02]  /*105a0*/  IADD3.X R5, R7, UR5, RZ, P0, !PT ;  /* 0x0000000507057c10 */ /* 0x000fe400087fe4ff */
[----:B--2---:R-:W-:-:S03]  /*105b0*/  IADD3 R2, P0, R4, UR7, RZ ;  /* 0x0000000704027c10 */ /* 0x004fc6000ff1e0ff */
[----:B------:R-:W-:Y:S01]  /*105c0*/  STG.E.128 [R4.64], R80 ;  /* 0x0000005004007986 */ /* 0x000fe2000c101d10 */
[----:B------:R-:W-:-:S03]  /*105d0*/  IADD3.X R3, R5, UR5, RZ, P0, !PT ;  /* 0x0000000505037c10 */ /* 0x000fc600087fe4ff */
[----:B------:R-:W-:Y:S01]  /*105e0*/  STG.E.128 [R4.64+0x80], R64 ;  /* 0x0000804004007986 */ /* 0x000fe2000c101d10 */
[----:B----4-:R-:W-:-:S03]  /*105f0*/  IADD3 R8, P0, R2, UR7, RZ ;  /* 0x0000000702087c10 */ /* 0x010fc6000ff1e0ff */
[----:B------:R-:W-:Y:S01]  /*10600*/  STG.E.128 [R2.64], R76 ;  /* 0x0000004c02007986 */ /* 0x000fe2000c101d10 */
[----:B------:R-:W-:-:S03]  /*10610*/  IADD3.X R9, R3, UR5, RZ, P0, !PT ;  /* 0x0000000503097c10 */ /* 0x000fc600087fe4ff */
[----:B------:R-:W-:Y:S04]  /*10620*/  STG.E.128 [R2.64+0x80], R60 ;  /* 0x0000803c02007986 */ /* 0x000fe8000c101d10 */
[----:B------:R-:W-:Y:S04]  /*10630*/  STG.E.128 [R8.64], R72 ;  /* 0x0000004808007986 */ /* 0x000fe8000c101d10 */
[----:B------:R-:W-:Y:S01]  /*10640*/  STG.E.128 [R8.64+0x80], R48 ;  /* 0x0000803008007986 */ /* 0x000fe2000c101d10 */
[----:B------:R-:W-:Y:S05]  /*10650*/  EXIT ;  /* 0x000000000000794d */ /* 0x000fea0003800000 */
.L_x_0:
[----:B-12---:R-:W-:Y:S01]  /*10660*/  SHF.R.S32.HI R8, RZ, 0x1f, R161 ;  /* 0x0000001fff087819 */ /* 0x006fe200000114a1 */
[----:B------:R-:W1:Y:S01]  /*10670*/  LDC.U8 R11, c[0x0][0x329] ;  /* 0x0000ca40ff0b7b82 */ /* 0x000e620000000000 */
[----:B------:R-:W-:Y:S01]  /*10680*/  SHF.R.S32.HI R0, RZ, 0x1f, R23 ;  /* 0x0000001fff007819 */ /* 0x000fe20000011417 */
[----:B------:R-:W-:Y:S01]  /*10690*/  ULDC.64 UR4, c[0x0][0x1e8] ;  /* 0x00007a0000047ab9 */ /* 0x000fe20000000a00 */
[----:B------:R-:W-:Y:S01]  /*106a0*/  LEA.HI R8, R8, R161, RZ, 0x3 ;  /* 0x000000a108087211 */ /* 0x000fe200078f18ff */
[----:B------:R-:W-:Y:S01]  /*106b0*/  USHF.L.U32 UR6, UR4, 0x5, URZ ;  /* 0x0000000504067899 */ /* 0x000fe2000800063f */
[----:B------:R-:W-:Y:S01]  /*106c0*/  SHF.R.S32.HI R4, RZ, 0x1f, R24 ;  /* 0x0000001fff047819 */ /* 0x000fe20000011418 */
[----:B------:R-:W-:Y:S01]  /*106d0*/  IMAD R0, R0, c[0x0][0x1e0], RZ ;  /* 0x0000780000007a24 */ /* 0x000fe200078e02ff */
[----:B------:R-:W-:Y:S01]  /*106e0*/  LOP3.LUT R2, R8, 0x1ffffff8, RZ, 0xc0, !PT ;  /* 0x1ffffff808027812 */ /* 0x000fe200078ec0ff */
[----:B------:R-:W2:Y:S01]  /*106f0*/  LDC.U8 R10, c[0x0][0x328] ;  /* 0x0000ca00ff0a7b82 */ /* 0x000ea20000000000 */
[----:B------:R-:W-:Y:S01]  /*10700*/  SHF.R.S32.HI R8, RZ, 0x3, R8 ;  /* 0x00000003ff087819 */ /* 0x000fe20000011408 */
[----:B------:R-:W-:Y:S01]  /*10710*/  IMAD R0, R23, c[0x0][0x1e4], R0 ;  /* 0x0000790017007a24 */ /* 0x000fe200078e0200 */
[----:B------:R-:W-:Y:S01]  /*10720*/  UMOV UR7, 0x5 ;  /* 0x0000000500077882 */ /* 0x000fe20000000000 */
[C---:B------:R-:W-:Y:S01]  /*10730*/  IMAD.IADD R2, R161.reuse, 0x1, -R2 ;  /* 0x00000001a1027824 */ /* 0x040fe200078e0a02 */
[----:B------:R-:W-:Y:S01]  /*10740*/  SHF.R.S32.HI R9, RZ, 0x1f, R8 ;  /* 0x0000001fff097819 */ /* 0x000fe20000011408 */
[----:B------:R-:W-:Y:S01]  /*10750*/  USHF.L.U64.HI UR5, UR4, UR7, UR5 ;  /* 0x0000000704057299 */ /* 0x000fe20008010205 */
[----:B------:R-:W-:Y:S01]  /*10760*/  LOP3.LUT P6, RZ, R161, 0x7, RZ, 0xc0, !PT ;  /* 0x00000007a1ff7812 */ /* 0x000fe200078cc0ff */
[----:B------:R-:W-:Y:S01]  /*10770*/  IMAD.SHL.U32 R2, R2, 0x8, RZ ;  /* 0x0000000802027824 */ /* 0x000fe200078e00ff */
[----:B------:R-:W-:-:S02]  /*10780*/  IADD3 R18, -R163, c[0x0][0x214], RZ ;  /* 0x00008500a3127a10 */ /* 0x000fc40007ffe1ff */
[C---:B------:R-:W-:Y:S02]  /*10790*/  IADD3 R12, R8.reuse, 0x10, RZ ;  /* 0x00000010080c7810 */ /* 0x040fe40007ffe0ff */
[--C-:B------:R-:W-:Y:S02]  /*107a0*/  SHF.R.S32.HI R3, RZ, 0x1f, R2.reuse ;  /* 0x0000001fff037819 */ /* 0x100fe40000011402 */
[----:B------:R-:W-:Y:S02]  /*107b0*/  IADD3 R14, R8, 0x30, RZ ;  /* 0x00000030080e7810 */ /* 0x000fe40007ffe0ff */
[----:B-1----:R-:W-:Y:S01]  /*107c0*/  ISETP.NE.AND P0, PT, R11, RZ, PT ;  /* 0x000000ff0b00720c */ /* 0x002fe20003f05270 */
[----:B------:R-:W-:Y:S01]  /*107d0*/  IMAD.WIDE.U32 R2, R23, c[0x0][0x1e0], R2 ;  /* 0x0000780017027a25 */ /* 0x000fe200078e0002 */
[----:B------:R-:W-:-:S03]  /*107e0*/  ISETP.GE.OR P4, PT, R14, R18, P6 ;  /* 0x000000120e00720c */ /* 0x000fc60003786670 */
[----:B------:R-:W-:Y:S02]  /*107f0*/  IMAD.IADD R3, R0, 0x1, R3 ;  /* 0x0000000100037824 */ /* 0x000fe400078e0203 */
[----:B------:R-:W-:Y:S02]  /*10800*/  IMAD R0, R4, c[0x0][0x1f0], RZ ;  /* 0x00007c0004007a24 */ /* 0x000fe400078e02ff */
[----:B------:R-:W-:-:S04]  /*10810*/  IMAD.WIDE.U32 R2, R24, c[0x0][0x1f0], R2 ;  /* 0x00007c0018027a25 */ /* 0x000fc800078e0002 */
[----:B------:R-:W-:Y:S02]  /*10820*/  IMAD R0, R24, c[0x0][0x1f4], R0 ;  /* 0x00007d0018007a24 */ /* 0x000fe400078e0200 */
[----:B------:R-:W-:Y:S01]  /*10830*/  IMAD.WIDE R4, R13, 0x80, R8 ;  /* 0x000000800d047825 */ /* 0x000fe200078e0208 */
[----:B------:R-:W-:-:S03]  /*10840*/  IADD3 R13, R8, 0x20, RZ ;  /* 0x00000020080d7810 */ /* 0x000fc60007ffe0ff */
[----:B------:R-:W-:Y:S01]  /*10850*/  IMAD.IADD R3, R0, 0x1, R3 ;  /* 0x0000000100037824 */ /* 0x000fe200078e0203 */
[----:B------:R-:W-:Y:S01]  /*10860*/  ISETP.GE.OR P5, PT, R13, R18, P6 ;  /* 0x000000120d00720c */ /* 0x000fe200037a6670 */
[----:B------:R-:W-:Y:S02]  /*10870*/  IMAD R0, R5, c[0x0][0x1e8], RZ ;  /* 0x00007a0005007a24 */ /* 0x000fe400078e02ff */
[----:B------:R-:W-:Y:S02]  /*10880*/  @P0 IMAD.MOV.U32 R9, RZ, RZ, 0x1 ;  /* 0x00000001ff090424 */ /* 0x000fe400078e00ff */
[C---:B------:R-:W-:Y:S02]  /*10890*/  IMAD R0, R4.reuse, c[0x0][0x1ec], R0 ;  /* 0x00007b0004007a24 */ /* 0x040fe400078e0200 */
[----:B------:R-:W-:-:S04]  /*108a0*/  IMAD.WIDE.U32 R4, R4, c[0x0][0x1e8], R2 ;  /* 0x00007a0004047a25 */ /* 0x000fc800078e0002 */
[----:B------:R-:W-:Y:S01]  /*108b0*/  IMAD.IADD R0, R0, 0x1, R5 ;  /* 0x0000000100007824 */ /* 0x000fe200078e0205 */
[----:B------:R-:W-:Y:S01]  /*108c0*/  LEA R2, P1, R4, c[0x0][0x1d0], 0x1 ;  /* 0x0000740004027a11 */ /* 0x000fe200078208ff */
[----:B------:R-:W-:-:S03]  /*108d0*/  @P0 IMAD.MOV.U32 R5, RZ, RZ, c[0x0][0x210] ;  /* 0x00008400ff050624 */ /* 0x000fc600078e00ff */
[----:B------:R-:W-:Y:S01]  /*108e0*/  LEA.HI.X R3, R4, c[0x0][0x1d4], R0, 0x1, P1 ;  /* 0x0000750004037a11 */ /* 0x000fe200008f0c00 */
[----:B------:R-:W-:Y:S01]  /*108f0*/  @!P0 IMAD.MOV.U32 R4, RZ, RZ, c[0x0][0x214] ;  /* 0x00008500ff048624 */ /* 0x000fe200078e00ff */
[----:B--2---:R-:W-:Y:S01]  /*10900*/  @!P0 ISETP.NE.AND P1, PT, R10, RZ, PT ;  /* 0x000000ff0a00820c */ /* 0x004fe20003f25270 */
[----:B------:R-:W-:Y:S01]  /*10910*/  @P0 IMAD R0, R5, c[0x0][0x214], RZ ;  /* 0x0000850005000a24 */ /* 0x000fe200078e02ff */
[----:B------:R-:W-:Y:S01]  /*10920*/  IADD3 R6, P2, R2, UR6, RZ ;  /* 0x0000000602067c10 */ /* 0x000fe2000ff5e0ff */
[----:B------:R-:W-:Y:S01]  /*10930*/  STG.E.128 [R2.64], RZ ;  /* 0x000000ff02007986 */ /* 0x000fe2000c101d10 */
[----:B------:R-:W-:Y:S02]  /*10940*/  @!P0 SEL R0, R4, c[0x0][0x234], !P1 ;  /* 0x00008d0004008a07 */ /* 0x000fe40004800000 */
[----:B------:R-:W-:Y:S01]  /*10950*/  IADD3.X R7, R3, UR5, RZ, P2, !PT ;  /* 0x0000000503077c10 */ /* 0x000fe200097fe4ff */
[----:B------:R1:W-:Y:S01]  /*10960*/  STG.E.128 [R2.64+0x80], RZ ;  /* 0x000080ff02007986 */ /* 0x0003e2000c101d10 */
[----:B------:R-:W-:Y:S01]  /*10970*/  IADD3 R4, P2, R6, UR6, RZ ;  /* 0x0000000606047c10 */ /* 0x000fe2000ff5e0ff */
[----:B------:R-:W-:Y:S01]  /*10980*/  @!P0 IMAD R9, R0, c[0x0][0x1c0], RZ ;  /* 0x0000700000098a24 */ /* 0x000fe200078e02ff */
[----:B------:R-:W-:Y:S01]  /*10990*/  ISETP.NE.AND P1, PT, R10, RZ, PT ;  /* 0x000000ff0a00720c */ /* 0x000fe20003f25270 */
[----:B------:R-:W-:Y:S01]  /*109a0*/  STG.E.128 [R6.64], RZ ;  /* 0x000000ff06007986 */ /* 0x000fe2000c101d10 */
[----:B------:R-:W-:-:S02]  /*109b0*/  IADD3.X R5, R7, UR5, RZ, P2, !PT ;  /* 0x0000000507057c10 */ /* 0x000fc400097fe4ff */
[----:B------:R-:W-:Y:S01]  /*109c0*/  ISETP.EQ.AND P1, PT, R11, RZ, P1 ;  /* 0x000000ff0b00720c */ /* 0x000fe20000f22270 */
[----:B------:R2:W-:Y:S01]  /*109d0*/  STG.E.128 [R6.64+0x80], RZ ;  /* 0x000080ff06007986 */ /* 0x0005e2000c101d10 */
[----:B------:R-:W-:-:S03]  /*109e0*/  IMAD R11, R23, c[0x0][0x214], RZ ;  /* 0x00008500170b7a24 */ /* 0x000fc600078e02ff */
[----:B------:R-:W-:Y:S04]  /*109f0*/  STG.E.128 [R4.64], RZ ;  /* 0x000000ff04007986 */ /* 0x000fe8000c101d10 */
[----:B------:R4:W-:Y:S01]  /*10a00*/  STG.E.128 [R4.64+0x80], RZ ;  /* 0x000080ff04007986 */ /* 0x0009e2000c101d10 */
[----:B-1----:R-:W-:-:S04]  /*10a10*/  IADD3 R2, P2, R4, UR6, RZ ;  /* 0x0000000604027c10 */ /* 0x002fc8000ff5e0ff */
[----:B------:R-:W-:Y:S01]  /*10a20*/  IADD3.X R3, R5, UR5, RZ, P2, !PT ;  /* 0x0000000505037c10 */ /* 0x000fe200097fe4ff */
[----:B--2---:R-:W-:-:S04]  /*10a30*/  IMAD R6, R23, R9, RZ ;  /* 0x0000000917067224 */ /* 0x004fc800078e02ff */
[----:B------:R-:W-:Y:S01]  /*10a40*/  STG.E.128 [R2.64], RZ ;  /* 0x000000ff02007986 */ /* 0x000fe2000c101d10 */
[----:B------:R-:W-:Y:S01]  /*10a50*/  @P0 IMAD.MOV.U32 R9, RZ, RZ, c[0x0][0x210] ;  /* 0x00008400ff090624 */ /* 0x000fe200078e00ff */
[----:B------:R-:W-:Y:S01]  /*10a60*/  SHF.R.S32.HI R7, RZ, 0x1f, R11 ;  /* 0x0000001fff077819 */ /* 0x000fe2000001140b */
[----:B------:R-:W-:Y:S01]  /*10a70*/  @!P0 IMAD.MOV.U32 R9, RZ, RZ, 0x1 ;  /* 0x00000001ff098424 */ /* 0x000fe200078e00ff */
[----:B------:R-:W-:Y:S01]  /*10a80*/  SEL R6, R6, RZ, !P1 ;  /* 0x000000ff06067207 */ /* 0x000fe20004800000 */
[----:B------:R1:W-:Y:S01]  /*10a90*/  STG.E.128 [R2.64+0x80], RZ ;  /* 0x000080ff02007986 */ /* 0x0003e2000c101d10 */
[----:B------:R-:W-:Y:S02]  /*10aa0*/  SEL R11, R11, RZ, P1 ;  /* 0x000000ff0b0b7207 */ /* 0x000fe40000800000 */
[----:B----4-:R-:W-:Y:S01]  /*10ab0*/  IADD3 R4, P2, R2, UR6, RZ ;  /* 0x0000000602047c10 */ /* 0x010fe2000ff5e0ff */
[----:B------:R-:W-:Y:S02]  /*10ac0*/  IMAD R6, R24, R0, R6 ;  /* 0x0000000018067224 */ /* 0x000fe400078e0206 */
[----:B------:R-:W-:Y:S01]  /*10ad0*/  IMAD R0, R163, R9, RZ ;  /* 0x00000009a3007224 */ /* 0x000fe200078e02ff */
[----:B------:R-:W-:-:S02]  /*10ae0*/  IADD3.X R5, R3, UR5, RZ, P2, !PT ;  /* 0x0000000503057c10 */ /* 0x000fc400097fe4ff */
[----:B------:R-:W-:Y:S02]  /*10af0*/  ISETP.GE.OR P2, PT, R8, R18, P6 ;  /* 0x000000120800720c */ /* 0x000fe40003746670 */
[----:B------:R-:W-:Y:S01]  /*10b00*/  SHF.R.S32.HI R10, RZ, 0x1f, R0 ;  /* 0x0000001fff0a7819 */ /* 0x000fe20000011400 */
[----:B------:R-:W-:Y:S04]  /*10b10*/  STG.E.128 [R4.64], RZ ;  /* 0x000000ff04007986 */ /* 0x000fe8000c101d10 */
[----:B------:R2:W-:Y:S01]  /*10b20*/  STG.E.128 [R4.64+0x80], RZ ;  /* 0x000080ff04007986 */ /* 0x0005e2000c101d10 */
[----:B-1----:R-:W-:-:S04]  /*10b30*/  IADD3 R2, P0, R4, UR6, RZ ;  /* 0x0000000604027c10 */ /* 0x002fc8000ff1e0ff */
[----:B------:R-:W-:-:S05]  /*10b40*/  IADD3.X R3, R5, UR5, RZ, P0, !PT ;  /* 0x0000000505037c10 */ /* 0x000fca00087fe4ff */
[----:B------:R-:W-:Y:S04]  /*10b50*/  STG.E.128 [R2.64], RZ ;  /* 0x000000ff02007986 */ /* 0x000fe8000c101d10 */
[----:B------:R1:W-:Y:S01]  /*10b60*/  STG.E.128 [R2.64+0x80], RZ ;  /* 0x000080ff02007986 */ /* 0x0003e2000c101d10 */
[----:B--2---:R-:W-:Y:S02]  /*10b70*/  SEL R4, R7, RZ, P1 ;  /* 0x000000ff07047207 */ /* 0x004fe40000800000 */
[--C-:B------:R-:W-:Y:S02]  /*10b80*/  IADD3 R11, P1, P0, R0, R11, R6.reuse ;  /* 0x0000000b000b7210 */ /* 0x100fe4000783e006 */
[----:B------:R-:W-:-:S04]  /*10b90*/  SHF.R.S32.HI R0, RZ, 0x1f, R6 ;  /* 0x0000001fff007819 */ /* 0x000fc80000011406 */
[----:B------:R-:W-:Y:S01]  /*10ba0*/  IADD3.X R10, R10, R4, R0, P1, P0 ;  /* 0x000000040a0a7210 */ /* 0x000fe20000fe0400 */
[----:B------:R-:W-:Y:S01]  /*10bb0*/  @!P2 IMAD R0, R8, R9, RZ ;  /* 0x000000090800a224 */ /* 0x000fe200078e02ff */
[----:B------:R-:W-:-:S04]  /*10bc0*/  ISETP.GE.OR P1, PT, R12, R18, P6 ;  /* 0x000000120c00720c */ /* 0x000fc80003726670 */
[----:B------:R-:W-:-:S04]  /*10bd0*/  @!P2 IADD3 R7, P0, R0, R11, RZ ;  /* 0x0000000b0007a210 */ /* 0x000fc80007f1e0ff */
[----:B------:R-:W-:Y:S02]  /*10be0*/  @!P2 LEA.HI.X.SX32 R0, R0, R10, 0x1, P0 ;  /* 0x0000000a0000a211 */ /* 0x000fe400000f0eff */
[C---:B------:R-:W-:Y:S02]  /*10bf0*/  @!P2 LEA R6, P0, R7.reuse, c[0x0][0x200], 0x2 ;  /* 0x000080000706aa11 */ /* 0x040fe400078010ff */
[----:B-1----:R-:W-:Y:S02]  /*10c00*/  IADD3 R2, P3, R2, UR6, RZ ;  /* 0x0000000602027c10 */ /* 0x002fe4000ff7e0ff */
[----:B------:R-:W-:Y:S01]  /*10c10*/  @!P2 LEA.HI.X R7, R7, c[0x0][0x204], R0, 0x2, P0 ;  /* 0x000081000707aa11 */ /* 0x000fe200000f1400 */
[----:B------:R-:W-:Y:S01]  /*10c20*/  @!P1 IMAD R0, R12, R9, RZ ;  /* 0x000000090c009224 */ /* 0x000fe200078e02ff */
[----:B------:R-:W-:Y:S02]  /*10c30*/  IADD3.X R3, R3, UR5, RZ, P3, !PT ;  /* 0x0000000503037c10 */ /* 0x000fe40009ffe4ff */
[----:B------:R-:W-:-:S03]  /*10c40*/  IADD3 R4, P3, R2, UR6, RZ ;  /* 0x0000000602047c10 */ /* 0x000fc6000ff7e0ff */
[----:B------:R-:W-:Y:S01]  /*10c50*/  STG.E.128 [R2.64], RZ ;  /* 0x000000ff02007986 */ /* 0x000fe2000c101d10 */
[----:B------:R-:W-:-:S03]  /*10c60*/  IADD3.X R5, R3, UR5, RZ, P3, !PT ;  /* 0x0000000503057c10 */ /* 0x000fc60009ffe4ff */
[----:B------:R1:W-:Y:S04]  /*10c70*/  STG.E.128 [R2.64+0x80], RZ ;  /* 0x000080ff02007986 */ /* 0x0003e8000c101d10 */
[----:B------:R-:W-:Y:S04]  /*10c80*/  STG.E.128 [R4.64], RZ ;  /* 0x000000ff04007986 */ /* 0x000fe8000c101d10 */
[----:B------:R2:W-:Y:S01]  /*10c90*/  STG.E.128 [R4.64+0x80], RZ ;  /* 0x000080ff04007986 */ /* 0x0005e2000c101d10 */
[----:B-1----:R-:W-:Y:S01]  /*10ca0*/  @!P2 IMAD.MOV.U32 R2, RZ, RZ, 0x7f800000 ;  /* 0x7f800000ff02a424 */ /* 0x002fe200078e00ff */
[----:B------:R-:W-:-:S04]  /*10cb0*/  @!P1 IADD3 R3, P0, R0, R11, RZ ;  /* 0x0000000b00039210 */ /* 0x000fc80007f1e0ff */
[----:B------:R1:W-:Y:S01]  /*10cc0*/  @!P2 STG.E [R6.64], R2 ;  /* 0x000000020600a986 */ /* 0x0003e2000c101910 */
[-C--:B--2---:R-:W-:Y:S02]  /*10cd0*/  @!P5 IMAD R4, R13, R9.reuse, RZ ;  /* 0x000000090d04d224 */ /* 0x084fe400078e02ff */
[----:B------:R-:W-:Y:S01]  /*10ce0*/  @!P4 IMAD R5, R14, R9, RZ ;  /* 0x000000090e05c224 */ /* 0x000fe200078e02ff */
[----:B-1----:R-:W-:Y:S02]  /*10cf0*/  IADD3 R7, R8, 0x40, RZ ;  /* 0x0000004008077810 */ /* 0x002fe40007ffe0ff */
[----:B------:R-:W-:Y:S02]  /*10d00*/  @!P1 LEA.HI.X.SX32 R6, R0, R10, 0x1, P0 ;  /* 0x0000000a00069211 */ /* 0x000fe400000f0eff */
[----:B------:R-:W-:Y:S02]  /*10d10*/  @!P1 LEA R2, P2, R3, c[0x0][0x200], 0x2 ;  /* 0x0000800003029a11 */ /* 0x000fe400078410ff */
[----:B------:R-:W-:-:S02]  /*10d20*/  @!P5 IADD3 R0, P0, R4, R11, RZ ;  /* 0x0000000b0400d210 */ /* 0x000fc40007f1e0ff */
[----:B------:R-:W-:Y:S02]  /*10d30*/  ISETP.GE.OR P3, PT, R7, R18, P6 ;  /* 0x000000120700720c */ /* 0x000fe40003766670 */
[----:B------:R-:W-:Y:S02]  /*10d40*/  @!P1 LEA.HI.X R3, R3, c[0x0][0x204], R6, 0x2, P2 ;  /* 0x0000810003039a11 */ /* 0x000fe400010f1406 */
[----:B------:R-:W-:Y:S02]  /*10d50*/  @!P5 LEA.HI.X.SX32 R12, R4, R10, 0x1, P0 ;  /* 0x0000000a040cd211 */ /* 0x000fe400000f0eff */
[----:B------:R-:W-:Y:S02]  /*10d60*/  @!P5 LEA R16, P2, R0, c[0x0][0x200], 0x2 ;  /* 0x000080000010da11 */ /* 0x000fe400078410ff */
[----:B------:R-:W-:Y:S02]  /*10d70*/  IADD3 R6, R8, 0x50, RZ ;  /* 0x0000005008067810 */ /* 0x000fe40007ffe0ff */
[----:B------:R-:W-:-:S02]  /*10d80*/  @!P4 IADD3 R4, P0, R5, R11, RZ ;  /* 0x0000000b0504c210 */ /* 0x000fc40007f1e0ff */
[----:B------:R-:W-:Y:S01]  /*10d90*/  @!P5 LEA.HI.X R17, R0, c[0x0][0x204], R12, 0x2, P2 ;  /* 0x000081000011da11 */ /* 0x000fe200010f140c */
[----:B------:R-:W-:Y:S01]  /*10da0*/  @!P1 IMAD.MOV.U32 R0, RZ, RZ, 0x7f800000 ;  /* 0x7f800000ff009424 */ /* 0x000fe200078e00ff */
[----:B------:R-:W-:Y:S02]  /*10db0*/  ISETP.GE.OR P2, PT, R6, R18, P6 ;  /* 0x000000120600720c */ /* 0x000fe40003746670 */
[----:B------:R-:W-:Y:S01]  /*10dc0*/  @!P4 LEA.HI.X.SX32 R13, R5, R10, 0x1, P0 ;  /* 0x0000000a050dc211 */ /* 0x000fe200000f0eff */
[----:B------:R-:W-:Y:S01]  /*10dd0*/  @!P3 IMAD R5, R7, R9, RZ ;  /* 0x000000090705b224 */ /* 0x000fe200078e02ff */
[----:B------:R-:W-:Y:S01]  /*10de0*/  @!P4 LEA R14, P0, R4, c[0x0][0x200], 0x2 ;  /* 0x00008000040eca11 */ /* 0x000fe200078010ff */
[----:B------:R1:W-:Y:S01]  /*10df0*/  @!P1 STG.E [R2.64], R0 ;  /* 0x0000000002009986 */ /* 0x0003e2000c101910 */
[----:B------:R-:W-:Y:S02]  /*10e00*/  IADD3 R12, R8, 0x60, RZ ;  /* 0x00000060080c7810 */ /* 0x000fe40007ffe0ff */
[----:B------:R-:W-:Y:S01]  /*10e10*/  @!P4 LEA.HI.X R15, R4, c[0x0][0x204], R13, 0x2, P0 ;  /* 0x00008100040fca11 */ /* 0x000fe200000f140d */
[----:B------:R-:W-:Y:S01]  /*10e20*/  @!P3 IMAD.MOV.U32 R13, RZ, RZ, 0x7f800000 ;  /* 0x7f800000ff0db424 */ /* 0x000fe200078e00ff */
[----:B------:R-:W-:-:S02]  /*10e30*/  ISETP.GE.OR P1, PT, R12, R18, P6 ;  /* 0x000000120c00720c */ /* 0x000fc40003726670 */
[----:B-1----:R-:W-:Y:S01]  /*10e40*/  @!P3 IADD3 R0, P0, R5, R11, RZ ;  /* 0x0000000b0500b210 */ /* 0x002fe20007f1e0ff */
[----:B------:R-:W-:-:S10]  /*10e50*/  @!P2 IMAD R2, R6, R9, RZ ;  /* 0x000000090602a224 */ /* 0x000fd400078e02ff */
[----:B------:R-:W-:Y:S01]  /*10e60*/  @!P1 IMAD R3, R12, R9, RZ ;  /* 0x000000090c039224 */ /* 0x000fe200078e02ff */
[----:B------:R-:W-:Y:S01]  /*10e70*/  @!P3 LEA.HI.X.SX32 R5, R5, R10, 0x1, P0 ;  /* 0x0000000a0505b211 */ /* 0x000fe200000f0eff */
[----:B------:R-:W-:Y:S01]  /*10e80*/  @!P5 IMAD.MOV.U32 R12, RZ, RZ, 0x7f800000 ;  /* 0x7f800000ff0cd424 */ /* 0x000fe200078e00ff */
[----:B------:R-:W-:-:S04]  /*10e90*/  @!P3 LEA R6, P0, R0, c[0x0][0x200], 0x2 ;  /* 0x000080000006ba11 */ /* 0x000fc800078010ff */
[----:B------:R-:W-:Y:S01]  /*10ea0*/  @!P3 LEA.HI.X R7, R0, c[0x0][0x204], R5, 0x2, P0 ;  /* 0x000081000007ba11 */ /* 0x000fe200000f1405 */
[----:B------:R1:W-:Y:S01]  /*10eb0*/  @!P5 STG.E [R16.64], R12 ;  /* 0x0000000c1000d986 */ /* 0x0003e2000c101910 */
[----:B------:R-:W-:-:S04]  /*10ec0*/  @!P2 IADD3 R0, P0, R2, R11, RZ ;  /* 0x0000000b0200a210 */ /* 0x000fc80007f1e0ff */
[----:B------:R-:W-:Y:S02]  /*10ed0*/  @!P2 LEA.HI.X.SX32 R2, R2, R10, 0x1, P0 ;  /* 0x0000000a0202a211 */ /* 0x000fe400000f0eff */
[----:B------:R-:W-:-:S04]  /*10ee0*/  @!P2 LEA R4, P0, R0, c[0x0][0x200], 0x2 ;  /* 0x000080000004aa11 */ /* 0x000fc800078010ff */
[----:B------:R-:W-:Y:S02]  /*10ef0*/  @!P2 LEA.HI.X R5, R0, c[0x0][0x204], R2, 0x2, P0 ;  /* 0x000081000005aa11 */ /* 0x000fe400000f1402 */
[----:B------:R-:W-:-:S04]  /*10f00*/  @!P1 IADD3 R0, P0, R3, R11, RZ ;  /* 0x0000000b03009210 */ /* 0x000fc80007f1e0ff */
[----:B------:R-:W-:Y:S02]  /*10f10*/  @!P1 LEA.HI.X.SX32 R3, R3, R10, 0x1, P0 ;  /* 0x0000000a03039211 */ /* 0x000fe400000f0eff */
[----:B------:R-:W-:-:S04]  /*10f20*/  @!P1 LEA R2, P0, R0, c[0x0][0x200], 0x2 ;  /* 0x0000800000029a11 */ /* 0x000fc800078010ff */
[----:B------:R-:W-:Y:S01]  /*10f30*/  @!P1 LEA.HI.X R3, R0, c[0x0][0x204], R3, 0x2, P0 ;  /* 0x0000810000039a11 */ /* 0x000fe200000f1403 */
[----:B------:R-:W-:Y:S02]  /*10f40*/  @!P4 IMAD.MOV.U32 R0, RZ, RZ, 0x7f800000 ;  /* 0x7f800000ff00c424 */ /* 0x000fe400078e00ff */
[----:B-1----:R-:W-:-:S03]  /*10f50*/  @!P2 IMAD.MOV.U32 R12, RZ, RZ, 0x7f800000 ;  /* 0x7f800000ff0ca424 */ /* 0x002fc600078e00ff */
[----:B------:R1:W-:Y:S04]  /*10f60*/  @!P4 STG.E [R14.64], R0 ;  /* 0x000000000e00c986 */ /* 0x0003e8000c101910 */
[----:B------:R-:W-:Y:S04]  /*10f70*/  @!P3 STG.E [R6.64], R13 ;  /* 0x0000000d0600b986 */ /* 0x000fe8000c101910 */
[----:B------:R-:W-:Y:S01]  /*10f80*/  @!P2 STG.E [R4.64], R12 ;  /* 0x0000000c0400a986 */ /* 0x000fe2000c101910 */
[----:B-1----:R-:W-:-:S05]  /*10f90*/  @!P1 IMAD.MOV.U32 R0, RZ, RZ, 0x7f800000 ;  /* 0x7f800000ff009424 */ /* 0x002fca00078e00ff */
[----:B------:R1:W-:Y:S02]  /*10fa0*/  @!P1 STG.E [R2.64], R0 ;  /* 0x0000000002009986 */ /* 0x0003e4000c101910 */
[----:B-1----:R-:W-:-:S04]  /*10fb0*/  IADD3 R0, R8, 0x70, RZ ;  /* 0x0000007008007810 */ /* 0x002fc80007ffe0ff */
[----:B------:R-:W-:-:S13]  /*10fc0*/  ISETP.GE.OR P6, PT, R0, R18, P6 ;  /* 0x000000120000720c */ /* 0x000fda00037c6670 */
[----:B------:R-:W-:Y:S05]  /*10fd0*/  @P6 EXIT ;  /* 0x000000000000694d */ /* 0x000fea0003800000 */
[----:B------:R-:W-:-:S05]  /*10fe0*/  IMAD R0, R0, R9, RZ ;  /* 0x0000000900007224 */ /* 0x000fca00078e02ff */
[----:B------:R-:W-:-:S04]  /*10ff0*/  IADD3 R3, P0, R0, R11, RZ ;  /* 0x0000000b00037210 */ /* 0x000fc80007f1e0ff */
[----:B------:R-:W-:Y:S02]  /*11000*/  LEA.HI.X.SX32 R0, R0, R10, 0x1, P0 ;  /* 0x0000000a00007211 */ /* 0x000fe400000f0eff */
[----:B------:R-:W-:-:S04]  /*11010*/  LEA R2, P0, R3, c[0x0][0x200], 0x2 ;  /* 0x0000800003027a11 */ /* 0x000fc800078010ff */
[----:B------:R-:W-:Y:S01]  /*11020*/  LEA.HI.X R3, R3, c[0x0][0x204], R0, 0x2, P0 ;  /* 0x0000810003037a11 */ /* 0x000fe200000f1400 */
[----:B------:R-:W-:-:S05]  /*11030*/  IMAD.MOV.U32 R0, RZ, RZ, 0x7f800000 ;  /* 0x7f800000ff007424 */ /* 0x000fca00078e00ff */
[----:B------:R-:W-:Y:S01]  /*11040*/  STG.E [R2.64], R0 ;  /* 0x0000000002007986 */ /* 0x000fe2000c101910 */
[----:B------:R-:W-:Y:S05]  /*11050*/  EXIT ;  /* 0x000000000000794d */ /* 0x000fea0003800000 */
.L_x_11:
[----:B------:R-:W-:-:S00]  /*11060*/  BRA `(.L_x_11) ;  /* 0xfffffff000007947 */ /* 0x000fc0000383ffff */
[----:B------:R-:W-:-:S00]  /*11070*/  NOP ;  /* 0x0000000000007918 */ /* 0x000fc00000000000 */
        /* <DEDUP_REMOVED lines=8> */
.L_x_1392:


//--------------------- .text._ZN5flash16flash_fwd_kernelI23Flash_fwd_kernel_traitsILi128ELi128ELi64ELi4ELb0ELb0EN7cutlass6half_tE19Flash_kernel_traitsILi128ELi128ELi64ELi4ES3_EELb0ELb1ELb0ELb0ELb1ELb1ELb1ELb0EEEvNS_16Flash_fwd_paramsE --------------------------
	.section	.text._ZN5flash16flash_fwd_kernelI23Flash_fwd_kernel_traitsILi128ELi128ELi64ELi4ELb0ELb0EN7cutlass6half_tE19Flash_kernel_traitsILi128ELi128ELi64ELi4ES3_EELb0ELb1ELb0ELb0ELb1ELb1ELb1ELb0EEEvNS_16Flash_fwd_paramsE,"ax",@progbits
	.sectioninfo	@"SHI_REGISTERS=255"
	.align	128
        .global         _ZN5flash16flash_fwd_kernelI23Flash_fwd_kernel_traitsILi128ELi128ELi64ELi4ELb0ELb0EN7cutlass6half_tE19Flash_kernel_traitsILi128ELi128ELi64ELi4ES3_EELb0ELb1ELb0ELb0ELb1ELb1ELb1ELb0EEEvNS_16Flash_fwd_paramsE
        .type           _ZN5flash16flash_fwd_kernelI23Flash_fwd_kernel_traitsILi128ELi128ELi64ELi4ELb0ELb0EN7cutlass6half_tE19Flash_kernel_traitsILi128ELi128ELi64ELi4ES3_EELb0ELb1ELb0ELb0ELb1ELb1ELb1ELb0EEEvNS_16Flash_fwd_paramsE,@function
        .size           _ZN5flash16flash_fwd_kernelI23Flash_fwd_kernel_traitsILi128ELi128ELi64ELi4ELb0ELb0EN7cutlass6half_tE19Flash_kernel_traitsILi128ELi128ELi64ELi4ES3_EELb0ELb1ELb0ELb0ELb1ELb1ELb1ELb0EEEvNS_16Flash_fwd_paramsE,(.L_x_1393 - _ZN5flash16flash_fwd_kernelI23Flash_fwd_kernel_traitsILi128ELi128ELi64ELi4ELb0ELb0EN7cutlass6half_tE19Flash_kernel_traitsILi128ELi128ELi64ELi4ES3_EELb0ELb1ELb0ELb0ELb1ELb1ELb1ELb0EEEvNS_16Flash_fwd_paramsE)
        .other          _ZN5flash16flash_fwd_kernelI23Flash_fwd_kernel_traitsILi128ELi128ELi64ELi4ELb0ELb0EN7cutlass6half_tE19Flash_kernel_traitsILi128ELi128ELi64ELi4ES3_EELb0ELb1ELb0ELb0ELb1ELb1ELb1ELb0EEEvNS_16Flash_fwd_paramsE,@"STO_CUDA_ENTRY STV_DEFAULT"
_ZN5flash16flash_fwd_kernelI23Flash_fwd_kernel_traitsILi128ELi128ELi64ELi4ELb0ELb0EN7cutlass6half_tE19Flash_kernel_traitsILi128ELi128ELi64ELi4ES3_EELb0ELb1ELb0ELb0ELb1ELb1ELb1ELb0EEEvNS_16Flash_fwd_paramsE:
.text._ZN5flash16flash_fwd_kernelI23Flash_fwd_kernel_traitsILi128ELi128ELi64ELi4ELb0ELb0EN7cutlass6half_tE19Flash_kernel_traitsILi128ELi128ELi64ELi4ES3_EELb0ELb1ELb0ELb0ELb1ELb1ELb1ELb0EEEvNS_16Flash_fwd_paramsE:
        /* <DEDUP_REMOVED lines=37> */
[----:B------:R-:W-:-:S13]  /*0250*/  ISETP.GE.AND P0, PT, R208, 0x1, PT ;  /* 0x00000001d000780c */ /* 0x000fda0003f06270 */
        /* <DEDUP_REMOVED lines=29> */
[C---:B------:R-:W-:Y:S01]  /*0430*/  SHF.L.U32 R3, R4.reuse, 0x6, RZ ;  /* 0x0000000604037819 */ /* 0x040fe200000006ff */
[----:B------:R-:W-:Y:S01]  /*0440*/  IMAD.IADD R0, R159, 0x1, -R11 ;  /* 0x000000019f007824 */ /* 0x000fe200078e0a0b */
[----:B------:R-:W-:Y:S01]  /*0450*/  IADD3 R8, P0, R4, R9, RZ ;  /* 0x0000000904087210 */ /* 0x000fe20007f1e0ff */
[----:B------:R-:W-:Y:S01]  /*0460*/  IMAD.SHL.U32 R2, R68, 0x8, RZ ;  /* 0x0000000844027824 */ /* 0x000fe200078e00ff */
[----:B------:R-:W-:Y:S01]  /*0470*/  LOP3.LUT R3, R3, 0x1c0, RZ, 0xc0, !PT ;  /* 0x000001c003037812 */ /* 0x000fe200078ec0ff */
[----:B------:R-:W-:Y:S01]  /*0480*/  IMAD.WIDE R26, R13, 0x80, R4 ;  /* 0x000000800d1a7825 */ /* 0x000fe200078e0204 */
[----:B------:R-:W-:Y:S01]  /*0490*/  SHF.R.S32.HI R4, RZ, 0x1f, R0 ;  /* 0x0000001fff047819 */ /* 0x000fe20000011400 */
[----:B------:R-:W-:Y:S01]  /*04a0*/  USHF.L.U32 UR11, UR8, 0x5, URZ ;  /* 0x00000005080b7899 */ /* 0x000fe2000800063f */
[----:B------:R-:W-:Y:S01]  /*04b0*/  SHF.R.U32.HI R11, RZ, 0x3, R3 ;  /* 0x00000003ff0b7819 */ /* 0x000fe20000011603 */
[----:B------:R-:W-:Y:S01]  /*04c0*/  UMOV UR10, 0x5 ;  /* 0x00000005000a7882 */ /* 0x000fe20000000000 */
[----:B------:R-:W-:Y:S01]  /*04d0*/  LOP3.LUT R3, R3, 0x38, R2, 0xf8, !PT ;  /* 0x0000003803037812 */ /* 0x000fe200078ef802 */
[----:B------:R-:W-:Y:S01]  /*04e0*/  USHF.L.U64.HI UR9, UR8, UR10, UR9 ;  /* 0x0000000a08097299 */ /* 0x000fe20008010209 */
[----:B------:R-:W-:Y:S01]  /*04f0*/  LEA.HI R16, R4, R0, RZ, 0x3 ;  /* 0x0000000004107211 */ /* 0x000fe200078f18ff */
[----:B------:R-:W-:Y:S01]  /*0500*/  USHF.L.U32 UR8, UR6, 0x5, URZ ;  /* 0x0000000506087899 */ /* 0x000fe2000800063f */
[----:B-1----:R-:W-:Y:S01]  /*0510*/  IADD3 R6, R6, 0xffffffe, RZ ;  /* 0x0ffffffe06067810 */ /* 0x002fe20007ffe0ff */
[----:B------:R-:W-:Y:S01]  /*0520*/  USHF.L.U64.HI UR6, UR6, UR10, UR7 ;  /* 0x0000000a06067299 */ /* 0x000fe20008010207 */
[----:B------:R-:W-:Y:S01]  /*0530*/  SHF.R.S32.HI R10, RZ, 0x4, R12 ;  /* 0x00000004ff0a7819 */ /* 0x000fe2000001140c */
[----:B------:R-:W-:Y:S01]  /*0540*/  USHF.L.U32 UR7, UR4, 0x5, URZ ;  /* 0x0000000504077899 */ /* 0x000fe2000800063f */
[----:B------:R-:W1:Y:S01]  /*0550*/  F2I.FTZ.U32.TRUNC.NTZ R7, R6 ;  /* 0x0000000600077305 */ /* 0x000e62000021f000 */
[----:B------:R-:W-:Y:S01]  /*0560*/  LOP3.LUT R11, R3, R11, RZ, 0x3c, !PT ;  /* 0x0000000b030b7212 */ /* 0x000fe200078e3cff */
[----:B------:R-:W-:Y:S01]  /*0570*/  USHF.L.U64.HI UR4, UR4, UR10, UR5 ;  /* 0x0000000a04047299 */ /* 0x000fe20008010205 */
[----:B------:R-:W-:Y:S01]  /*0580*/  LOP3.LUT R4, R16, 0xfffffff8, RZ, 0xc0, !PT ;  /* 0xfffffff810047812 */ /* 0x000fe200078ec0ff */
[----:B------:R-:W-:Y:S01]  /*0590*/  STL.64 [R1+0x48], R26 ;  /* 0x0000481a01007387 */ /* 0x000fe20000100a00 */
[----:B------:R-:W-:-:S02]  /*05a0*/  LEA.HI R3, R12, R10, RZ, 0x1 ;  /* 0x0000000a0c037211 */ /* 0x000fc400078f08ff */
[----:B------:R-:W-:Y:S02]  /*05b0*/  IADD3 R69, R0, -R4, RZ ;  /* 0x8000000400457210 */ /* 0x000fe40007ffe0ff */
[----:B------:R-:W-:Y:S02]  /*05c0*/  LOP3.LUT R3, R3, 0xfffffffe, RZ, 0xc0, !PT ;  /* 0xfffffffe03037812 */ /* 0x000fe400078ec0ff */
[----:B------:R-:W-:Y:S02]  /*05d0*/  LEA.HI.X.SX32 R9, R9, R5, 0x1, P0 ;  /* 0x0000000509097211 */ /* 0x000fe400000f0eff */
[----:B------:R-:W-:Y:S01]  /*05e0*/  LEA.HI R5, R20, R159, RZ, 0x6 ;  /* 0x0000009f14057211 */ /* 0x000fe200078f30ff */
[----:B------:R-:W-:Y:S01]  /*05f0*/  IMAD.IADD R15, R10, 0x1, -R3 ;  /* 0x000000010a0f7824 */ /* 0x000fe200078e0a03 */
[----:B------:R-:W-:Y:S01]  /*0600*/  IABS R10, R24 ;  /* 0x00000018000a7213 */ /* 0x000fe20000000000 */
[----:B------:R-:W-:Y:S01]  /*0610*/  IMAD R4, R9, c[0x0][0x198], RZ ;  /* 0x0000660009047a24 */ /* 0x000fe200078e02ff */
[----:B-1----:R-:W-:Y:S01]  /*0620*/  IADD3 R6, RZ, -R7, RZ ;  /* 0x80000007ff067210 */ /* 0x002fe20007ffe0ff */
[----:B------:R-:W-:Y:S01]  /*0630*/  IMAD.SHL.U32 R5, R5, 0x8, RZ ;  /* 0x0000000805057824 */ /* 0x000fe200078e00ff */
[----:B------:R-:W-:-:S02]  /*0640*/  SHF.R.S32.HI R22, RZ, 0x1f, R23 ;  /* 0x0000001fff167819 */ /* 0x000fc40000011417 */
[----:B------:R-:W-:Y:S01]  /*0650*/  SHF.R.S32.HI R3, RZ, 0x1f, R2 ;  /* 0x0000001fff037819 */ /* 0x000fe20000011402 */
[----:B------:R-:W-:Y:S01]  /*0660*/  IMAD R0, R6, R21, RZ ;  /* 0x0000001506007224 */ /* 0x000fe200078e02ff */
[----:B------:R-:W-:Y:S01]  /*0670*/  LOP3.LUT R247, R11, 0x7ffffe00, R5, 0xf8, !PT ;  /* 0x7ffffe000bf77812 */ /* 0x000fe200078ef805 */
[----:B------:R-:W-:Y:S01]  /*0680*/  IMAD.MOV.U32 R6, RZ, RZ, RZ ;  /* 0x000000ffff067224 */ /* 0x000fe200078e00ff */
[----:B------:R-:W-:Y:S01]  /*0690*/  SHF.R.S32.HI R25, RZ, 0x1f, R24 ;  /* 0x0000001fff197819 */ /* 0x000fe20000011418 */
[----:B------:R-:W-:Y:S01]  /*06a0*/  IMAD.SHL.U32 R5, R68, 0x40, RZ ;  /* 0x0000004044057824 */ /* 0x000fe200078e00ff */
[----:B------:R-:W-:Y:S01]  /*06b0*/  ISETP.NE.AND P2, PT, RZ, c[0x0][0x1c8], PT ;  /* 0x00007200ff007a0c */ /* 0x000fe20003f45270 */
[----:B------:R-:W-:Y:S01]  /*06c0*/  IMAD.HI.U32 R6, R7, R0, R6 ;  /* 0x0000000007067227 */ /* 0x000fe200078e0006 */
[----:B------:R-:W-:Y:S02]  /*06d0*/  SHF.L.U32 R247, R247, 0x1, RZ ;  /* 0x00000001f7f77819 */ /* 0x000fe400000006ff */
[----:B------:R-:W-:Y:S01]  /*06e0*/  LEA.HI R164, R20, R159, RZ, 0x5 ;  /* 0x0000009f14a47211 */ /* 0x000fe200078f28ff */
[----:B------:R-:W-:-:S02]  /*06f0*/  IMAD R0, R9, c[0x0][0x1a0], RZ ;  /* 0x0000680009007a24 */ /* 0x000fc400078e02ff */
[----:B------:R-:W-:Y:S01]  /*0700*/  IMAD.HI.U32 R12, R6, R10, RZ ;  /* 0x0000000a060c7227 */ /* 0x000fe200078e00ff */
[----:B------:R-:W-:Y:S02]  /*0710*/  LOP3.LUT R6, R5, 0x1c0, RZ, 0xc0, !PT ;  /* 0x000001c005067812 */ /* 0x000fe400078ec0ff */
[----:B------:R-:W-:Y:S01]  /*0720*/  SHF.R.S32.HI R158, RZ, 0x5, R164 ;  /* 0x00000005ff9e7819 */ /* 0x000fe200000114a4 */
[----:B------:R-:W-:Y:S01]  /*0730*/  IMAD R13, R8, c[0x0][0x1a4], R0 ;  /* 0x00006900080d7a24 */ /* 0x000fe200078e0200 */
[----:B------:R-:W-:Y:S01]  /*0740*/  IADD3 R7, -R12, RZ, RZ ;  /* 0x000000ff0c077210 */ /* 0x000fe20007ffe1ff */
[----:B------:R-:W-:Y:S02]  /*0750*/  IMAD R14, R22, c[0x0][0x178], RZ ;  /* 0x00005e00160e7a24 */ /* 0x000fe400078e02ff */
[----:B------:R-:W-:Y:S02]  /*0760*/  IMAD R11, R8, c[0x0][0x19c], R4 ;  /* 0x00006700080b7a24 */ /* 0x000fe400078e0204 */
[----:B------:R-:W-:Y:S01]  /*0770*/  IMAD R0, R21, R7, R10 ;  /* 0x0000000715007224 */ /* 0x000fe200078e020a */
[----:B------:R-:W-:Y:S01]  /*0780*/  LOP3.LUT R10, R6, 0x8, R17, 0xf8, !PT ;  /* 0x00000008060a7812 */ /* 0x000fe200078ef811 */
[----:B------:R-:W-:Y:S01]  /*0790*/  IMAD.WIDE.U32 R4, R8, c[0x0][0x198], R2 ;  /* 0x0000660008047a25 */ /* 0x000fe200078e0002 */
[----:B------:R-:W-:-:S02]  /*07a0*/  SHF.R.U32.HI R6, RZ, 0x3, R6 ;  /* 0x00000003ff067819 */ /* 0x000fc40000011606 */
[----:B------:R-:W-:Y:S01]  /*07b0*/  ISETP.GT.U32.AND P0, PT, R21, R0, PT ;  /* 0x000000001500720c */ /* 0x000fe20003f04070 */
[----:B------:R-:W-:-:S04]  /*07c0*/  IMAD.WIDE.U32 R8, R8, c[0x0][0x1a0], R2 ;  /* 0x0000680008087a25 */ /* 0x000fc800078e0002 */
[C---:B------:R-:W-:Y:S02]  /*07d0*/  IMAD R14, R23.reuse, c[0x0][0x17c], R14 ;  /* 0x00005f00170e7a24 */ /* 0x040fe400078e020e */
[----:B------:R-:W-:-:S04]  /*07e0*/  IMAD.WIDE.U32 R2, R23, c[0x0][0x178], R2 ;  /* 0x00005e0017027a25 */ /* 0x000fc800078e0002 */
[----:B------:R-:W-:Y:S01]  /*07f0*/  IMAD.IADD R7, R3, 0x1, R14 ;  /* 0x0000000103077824 */ /* 0x000fe200078e020e */
[----:B------:R-:W-:Y:S01]  /*0800*/  LOP3.LUT R14, R10, R6, RZ, 0x3c, !PT ;  /* 0x000000060a0e7212 */ /* 0x000fe200078e3cff */
[----:B------:R-:W-:Y:S01]  /*0810*/  IMAD.IADD R5, R5, 0x1, R11 ;  /* 0x0000000105057824 */ /* 0x000fe200078e020b */
[----:B------:R-:W-:Y:S01]  /*0820*/  @!P0 IADD3 R0, R0, -R21, RZ ;  /* 0x8000001500008210 */ /* 0x000fe20007ffe0ff */
[----:B------:R-:W-:Y:S01]  /*0830*/  IMAD.MOV.U32 R6, RZ, RZ, R2 ;  /* 0x000000ffff067224 */ /* 0x000fe200078e0002 */
[----:B------:R-:W-:Y:S01]  /*0840*/  IADD3 R3, R9, R13, RZ ;  /* 0x0000000d09037210 */ /* 0x000fe20007ffe0ff */
[----:B------:R-:W-:Y:S01]  /*0850*/  IMAD R11, R25, c[0x0][0x1a8], RZ ;  /* 0x00006a00190b7a24 */ /* 0x000fe200078e02ff */
[----:B------:R-:W-:Y:S01]  /*0860*/  ISETP.GE.U32.AND P3, PT, R0, R21, PT ;  /* 0x000000150000720c */ /* 0x000fe20003f66070 */
[----:B------:R-:W-:Y:S01]  /*0870*/  IMAD.MOV.U32 R2, RZ, RZ, R8 ;  /* 0x000000ffff027224 */ /* 0x000fe200078e0008 */
[----:B------:R-:W-:Y:S01]  /*0880*/  @!P0 IADD3 R12, R12, 0x1, RZ ;  /* 0x000000010c0c8810 */ /* 0x000fe20007ffe0ff */
[----:B------:R-:W-:-:S02]  /*0890*/  IMAD R11, R24, c[0x0][0x1ac], R11 ;  /* 0x00006b00180b7a24 */ /* 0x000fc400078e020b */
[----:B------:R-:W-:-:S04]  /*08a0*/  IMAD.WIDE.U32 R8, R24, c[0x0][0x1a8], R6 ;  /* 0x00006a0018087a25 */ /* 0x000fc800078e0006 */
[----:B------:R-:W-:-:S04]  /*08b0*/  IMAD.WIDE.U32 R6, R23, c[0x0][0x180], R4 ;  /* 0x0000600017067a25 */ /* 0x000fc800078e0004 */
[----:B------:R-:W-:Y:S01]  /*08c0*/  IMAD R10, R22, c[0x0][0x180], RZ ;  /* 0x00006000160a7a24 */ /* 0x000fe200078e02ff */
[----:B------:R-:W-:Y:S01]  /*08d0*/  @P3 IADD3 R12, R12, 0x1, RZ ;  /* 0x000000010c0c3810 */ /* 0x000fe20007ffe0ff */
[----:B------:R-:W-:-:S04]  /*08e0*/  IMAD.WIDE.U32 R4, R23, c[0x0][0x188], R2 ;  /* 0x0000620017047a25 */ /* 0x000fc800078e0002 */
[----:B------:R-:W-:Y:S02]  /*08f0*/  IMAD.IADD R3, R9, 0x1, R11 ;  /* 0x0000000109037824 */ /* 0x000fe400078e020b */
[----:B------:R-:W-:Y:S02]  /*0900*/  IMAD R0, R27, c[0x0][0x190], RZ ;  /* 0x000064001b007a24 */ /* 0x000fe400078e02ff */
[----:B------:R-:W-:Y:S01]  /*0910*/  IMAD.MOV.U32 R2, RZ, RZ, R8 ;  /* 0x000000ffff027224 */ /* 0x000fe200078e0008 */
[----:B------:R-:W-:Y:S01]  /*0920*/  MOV R8, R4 ;  /* 0x0000000400087202 */ /* 0x000fe20000000f00 */
[----:B------:R-:W-:Y:S02]  /*0930*/  IMAD R10, R23, c[0x0][0x184], R10 ;  /* 0x00006100170a7a24 */ /* 0x000fe400078e020a */
[C---:B------:R-:W-:Y:S02]  /*0940*/  IMAD R0, R26.reuse, c[0x0][0x194], R0 ;  /* 0x000065001a007a24 */ /* 0x040fe400078e0200 */
[----:B------:R-:W-:-:S04]  /*0950*/  IMAD.WIDE.U32 R2, R26, c[0x0][0x190], R2 ;  /* 0x000064001a027a25 */ /* 0x000fc800078e0002 */
[----:B------:R-:W-:Y:S02]  /*0960*/  IMAD.IADD R11, R7, 0x1, R10 ;  /* 0x00000001070b7824 */ /* 0x000fe400078e020a */
[----:B------:R-:W-:Y:S01]  /*0970*/  IMAD.MOV.U32 R10, RZ, RZ, R6 ;  /* 0x000000ffff0a7224 */ /* 0x000fe200078e0006 */
[----:B------:R-:W-:Y:S01]  /*0980*/  LEA R6, P0, R2, c[0x0][0x160], 0x1 ;  /* 0x0000580002067a11 */ /* 0x000fe200078008ff */
[----:B------:R-:W-:Y:S02]  /*0990*/  IMAD.IADD R0, R3, 0x1, R0 ;  /* 0x0000000103007824 */ /* 0x000fe400078e0200 */
[----:B------:R-:W-:-:S03]  /*09a0*/  IMAD R13, R22, c[0x0][0x188], RZ ;  /* 0x00006200160d7a24 */ /* 0x000fc600078e02ff */
[----:B------:R-:W-:Y:S01]  /*09b0*/  LEA.HI.X R7, R2, c[0x0][0x164], R0, 0x1, P0 ;  /* 0x0000590002077a11 */ /* 0x000fe200000f0c00 */
[----:B------:R-:W-:Y:S01]  /*09c0*/  IMAD.MOV.U32 R0, RZ, RZ, R12 ;  /* 0x000000ffff007224 */ /* 0x000fe200078e000c */
[----:B------:R-:W-:Y:S01]  /*09d0*/  IADD3 R4, P0, R6, UR11, RZ ;  /* 0x0000000b06047c10 */ /* 0x000fe2000ff1e0ff */
[----:B------:R-:W-:Y:S02]  /*09e0*/  IMAD R13, R23, c[0x0][0x18c], R13 ;  /* 0x00006300170d7a24 */ /* 0x000fe400078e020d */
[----:B------:R-:W-:Y:S01]  /*09f0*/  @!P1 IMAD.MOV R0, RZ, RZ, -R0 ;  /* 0x000000ffff009224 */ /* 0x000fe200078e0a00 */
[----:B------:R-:W-:Y:S01]  /*0a00*/  @!P2 LOP3.LUT R0, RZ, c[0x0][0x1c8], RZ, 0x33, !PT ;  /* 0x00007200ff00aa12 */ /* 0x000fe200078e33ff */
[----:B------:R1:W-:Y:S01]  /*0a10*/  LDGSTS.E.BYPASS.LTC128B.128 [R247], [R6.64] ;  /* 0x0000000006f77fae */ /* 0x0003e2000b901d50 */
[----:B------:R-:W-:Y:S02]  /*0a20*/  IADD3 R9, R5, R13, RZ ;  /* 0x0000000d05097210 */ /* 0x000fe40007ffe0ff */
[----:B------:R-:W-:Y:S01]  /*0a30*/  IADD3.X R5, R7, UR9, RZ, P0, !PT ;  /* 0x0000000907057c10 */ /* 0x000fe200087fe4ff */
[----:B------:R1:W-:Y:S01]  /*0a40*/  LDGSTS.E.BYPASS.LTC128B.128 [R247+0x4000], [R6.64+0x80] ;  /* 0x0400008006f77fae */ /* 0x0003e2000b901d50 */
[----:B------:R-:W-:Y:S01]  /*0a50*/  IADD3 R2, P0, R4, UR11, RZ ;  /* 0x0000000b04027c10 */ /* 0x000fe2000ff1e0ff */
[C---:B------:R-:W-:Y:S01]  /*0a60*/  IMAD.WIDE.U32 R24, R0.reuse, c[0x0][0x1b0], R10 ;  /* 0x00006c0000187a25 */ /* 0x040fe200078e000a */
[----:B------:R-:W-:Y:S01]  /*0a70*/  SHF.R.S32.HI R12, RZ, 0x1f, R0 ;  /* 0x0000001fff0c7819 */ /* 0x000fe20000011400 */
[----:B------:R2:W-:Y:S01]  /*0a80*/  LDGSTS.E.BYPASS.LTC128B.128 [R247+0x800], [R4.64] ;  /* 0x0080000004f77fae */ /* 0x0005e2000b901d50 */
[----:B------:R-:W-:Y:S01]  /*0a90*/  IADD3.X R3, R5, UR9, RZ, P0, !PT ;  /* 0x0000000905037c10 */ /* 0x000fe200087fe4ff */
[----:B------:R-:W-:Y:S01]  /*0aa0*/  IMAD.WIDE.U32 R22, R0, c[0x0][0x1b8], R8 ;  /* 0x00006e0000167a25 */ /* 0x000fe200078e0008 */
[----:B------:R-:W-:Y:S01]  /*0ab0*/  MOV R166, R24 ;  /* 0x0000001800a67202 */ /* 0x000fe20000000f00 */
        /* <DEDUP_REMOVED lines=11> */
[----:B---3--:R-:W-:Y:S01]  /*0b70*/  IMAD R3, R12, c[0x0][0x1b8], RZ ;  /* 0x00006e000c037a24 */ /* 0x008fe200078e02ff */
        /* <DEDUP_REMOVED lines=10> */
[----:B------:R-:W-:Y:S01]  /*0c20*/  IMAD.IADD R11, R23, 0x1, R10 ;  /* 0x00000001170b7824 */ /* 0x000fe200078e020a */
[----:B------:R-:W-:-:S02]  /*0c30*/  MOV R10, R22 ;  /* 0x00000016000a7202 */ /* 0x000fc40000000f00 */
        /* <DEDUP_REMOVED lines=13> */
[----:B---3--:R-:W-:Y:S01]  /*0d10*/  IADD3 R4, P0, R6, UR8, RZ ;  /* 0x0000000806047c10 */ /* 0x008fe2000ff1e0ff */
        /* <DEDUP_REMOVED lines=12> */
[----:B---3--:R-:W-:-:S04]  /*0de0*/  IADD3 R6, P0, R2, UR8, RZ ;  /* 0x0000000802067c10 */ /* 0x008fc8000ff1e0ff */
[----:B------:R-:W-:-:S05]  /*0df0*/  IADD3.X R7, R3, UR6, RZ, P0, !PT ;  /* 0x0000000603077c10 */ /* 0x000fca00087fe4ff */
[----:B------:R3:W-:Y:S04]  /*0e00*/  LDGSTS.E.BYPASS.LTC128B.128 [R247+0x9800], [R6.64] ;  /* 0x0980000006f77fae */ /* 0x0007e8000b901d50 */
[----:B------:R3:W-:Y:S04]  /*0e10*/  LDGSTS.E.BYPASS.LTC128B.128 [R247+0xb800], [R6.64+0x80] ;  /* 0x0b80008006f77fae */ /* 0x0007e8000b901d50 */
[----:B------:R-:W0:Y:S01]  /*0e20*/  LDGDEPBAR ;  /* 0x00000000000079af */ /* 0x000e220000000000 */
[----:B-1----:R-:W-:-:S05]  /*0e30*/  IMAD.WIDE.U32 R2, R135, UR15, R10 ;  /* 0x0000000f87027c25 */ /* 0x002fca000f8e000a */
[----:B----4-:R-:W-:Y:S02]  /*0e40*/  IADD3 R5, R3, R19, RZ ;  /* 0x0000001303057210 */ /* 0x010fe40007ffe0ff */
[----:B------:R-:W-:Y:S02]  /*0e50*/  LEA R4, P0, R2, c[0x0][0x170], 0x1 ;  /* 0x00005c0002047a11 */ /* 0x000fe400078008ff */
[----:B------:R-:W-:Y:S02]  /*0e60*/  LOP3.LUT R3, R0, 0x1c0, RZ, 0xc0, !PT ;  /* 0x000001c000037812 */ /* 0x000fe400078ec0ff */
[----:B------:R-:W-:Y:S02]  /*0e70*/  LEA.HI.X R5, R2, c[0x0][0x174], R5, 0x1, P0 ;  /* 0x00005d0002057a11 */ /* 0x000fe400000f0c05 */
[----:B------:R-:W-:Y:S02]  /*0e80*/  SHF.R.U32.HI R2, RZ, 0x3, R3 ;  /* 0x00000003ff027819 */ /* 0x000fe40000011603 */
[C---:B------:R-:W-:Y:S01]  /*0e90*/  LEA R0, R15.reuse, R14, 0x9 ;  /* 0x0000000e0f007211 */ /* 0x040fe200078e48ff */
[----:B---3--:R-:W-:Y:S01]  /*0ea0*/  IMAD.SHL.U32 R6, R15, 0x8, RZ ;  /* 0x000000080f067824 */ /* 0x008fe200078e00ff */
[----:B------:R-:W-:-:S04]  /*0eb0*/  DEPBAR.LE SB0, 0x0 ;  /* 0x000080000000791a */ /* 0x000fc80000000000 */
[----:B------:R-:W-:Y:S01]  /*0ec0*/  BAR.SYNC.DEFER_BLOCKING 0x0 ;  /* 0x0000000000007b1d */ /* 0x000fe20000010000 */
[----:B------:R-:W-:Y:S01]  /*0ed0*/  LOP3.LUT R6, R3, 0x8, R6, 0xf8, !PT ;  /* 0x0000000803067812 */ /* 0x000fe200078ef806 */
[----:B------:R-:W-:Y:S01]  /*0ee0*/  IMAD.SHL.U32 R3, R16, 0x40, RZ ;  /* 0x0000004010037824 */ /* 0x000fe200078e00ff */
[----:B------:R-:W-:Y:S02]  /*0ef0*/  LEA R234, R0, 0x8000, 0x1 ;  /* 0x0000800000ea7811 */ /* 0x000fe400078e08ff */
[----:B------:R-:W-:Y:S02]  /*0f00*/  LOP3.LUT R134, R6, R2, RZ, 0x3c, !PT ;  /* 0x0000000206867212 */ /* 0x000fe400078e3cff */
[----:B------:R-:W-:Y:S02]  /*0f10*/  IADD3 R2, P0, R4, UR7, RZ ;  /* 0x0000000704027c10 */ /* 0x000fe4000ff1e0ff */
[----:B------:R-:W-:Y:S02]  /*0f20*/  LOP3.LUT R133, R3, 0xfffffe00, RZ, 0xc0, !PT ;  /* 0xfffffe0003857812 */ /* 0x000fe400078ec0ff */
[----:B------:R-:W-:-:S02]  /*0f30*/  IADD3.X R3, R5, UR4, RZ, P0, !PT ;  /* 0x0000000405037c10 */ /* 0x000fc400087fe4ff */
[----:B------:R-:W-:Y:S02]  /*0f40*/  IADD3 R6, P0, R2, UR7, RZ ;  /* 0x0000000702067c10 */ /* 0x000fe4000ff1e0ff */
[----:B------:R-:W-:Y:S02]  /*0f50*/  IADD3 R239, R234, 0x20, RZ ;  /* 0x00000020eaef7810 */ /* 0x000fe40007ffe0ff */
        /* <DEDUP_REMOVED lines=10> */
[----:B-1----:R-:W-:-:S02]  /*1000*/  LEA R5, R158, R133, 0xa ;  /* 0x000000859e057211 */ /* 0x002fc400078e50ff */
[----:B------:R-:W-:-:S03]  /*1010*/  IADD3 R4, P0, R6, UR7, RZ ;  /* 0x0000000706047c10 */ /* 0x000fc6000ff1e0ff */
[----:B---3--:R-:W-:Y:S01]  /*1020*/  IMAD.IADD R2, R5, 0x1, R134 ;  /* 0x0000000105027824 */ /* 0x008fe200078e0286 */
[----:B------:R-:W-:Y:S01]  /*1030*/  IADD3.X R5, R7, UR4, RZ, P0, !PT ;  /* 0x0000000407057c10 */ /* 0x000fe200087fe4ff */
[----:B------:R-:W-:Y:S01]  /*1040*/  IMAD.SHL.U32 R3, R0, 0x2, RZ ;  /* 0x0000000200037824 */ /* 0x000fe200078e00ff */
[----:B------:R-:W-:Y:S02]  /*1050*/  LOP3.LUT P0, RZ, R68, 0x2, RZ, 0xc0, !PT ;  /* 0x0000000244ff7812 */ /* 0x000fe4000780c0ff */
[----:B------:R-:W-:Y:S01]  /*1060*/  SHF.L.U32 R235, R2, 0x1, RZ ;  /* 0x0000000102eb7819 */ /* 0x000fe200000006ff */
[----:B------:R1:W-:Y:S01]  /*1070*/  LDGSTS.E.BYPASS.LTC128B.128 [R247+0xd800], [R4.64] ;  /* 0x0d80000004f77fae */ /* 0x0003e2000b901d50 */
[----:B------:R-:W-:-:S03]  /*1080*/  MOV R2, 0x40 ;  /* 0x0000004000027802 */ /* 0x000fc60000000f00 */
[----:B------:R1:W-:Y:S04]  /*1090*/  LDGSTS.E.BYPASS.LTC128B.128 [R247+0xf800], [R4.64+0x80] ;  /* 0x0f80008004f77fae */ /* 0x0003e8000b901d50 */
[----:B------:R-:W-:Y:S02]  /*10a0*/  LDSM.16.M88.4 R12, [R235] ;  /* 0x00000000eb0c783b */ /* 0x000fe40000000200 */
[----:B------:R-:W-:Y:S02]  /*10b0*/  @P0 IADD3 R239, R234, -0x20, RZ ;  /* 0xffffffe0eaef0810 */ /* 0x000fe40007ffe0ff */
[----:B------:R-:W3:Y:S01]  /*10c0*/  LDSM.16.M88.4 R32, [R3+0x8000] ;  /* 0x008000000320783b */ /* 0x000ee20000000200 */
[----:B------:R-:W-:Y:S02]  /*10d0*/  LOP3.LUT P0, RZ, R68, 0x4, RZ, 0xc0, !PT ;  /* 0x0000000444ff7812 */ /* 0x000fe4000780c0ff */
[C---:B------:R-:W-:Y:S01]  /*10e0*/  IADD3 R246, R239.reuse, 0x800, RZ ;  /* 0x00000800eff67810 */ /* 0x040fe20007ffe0ff */
[----:B--2---:R-:W2:Y:S01]  /*10f0*/  LDSM.16.M88.4 R8, [R235+0x2000] ;  /* 0x00200000eb08783b */ /* 0x004ea20000000200 */
[----:B------:R-:W-:-:S02]  /*1100*/  IADD3 R245, R239, 0x1000, RZ ;  /* 0x00001000eff57810 */ /* 0x000fc40007ffe0ff */
[C---:B------:R-:W-:Y:S01]  /*1110*/  IADD3 R244, R239.reuse, 0x1800, RZ ;  /* 0x00001800eff47810 */ /* 0x040fe20007ffe0ff */
[----:B------:R-:W5:Y:S01]  /*1120*/  LDSM.16.M88.4 R28, [R3+0x8800] ;  /* 0x00880000031c783b */ /* 0x000f620000000200 */
[C---:B------:R-:W-:Y:S02]  /*1130*/  IADD3 R243, R239.reuse, 0x2000, RZ ;  /* 0x00002000eff37810 */ /* 0x040fe40007ffe0ff */
[C---:B------:R-:W-:Y:S01]  /*1140*/  IADD3 R242, R239.reuse, 0x2800, RZ ;  /* 0x00002800eff27810 */ /* 0x040fe20007ffe0ff */
[----:B------:R-:W4:Y:S01]  /*1150*/  LDSM.16.M88.4 R24, [R3+0x9000] ;  /* 0x009000000318783b */ /* 0x000f220000000200 */
[C---:B------:R-:W-:Y:S02]  /*1160*/  IADD3 R241, R239.reuse, 0x3000, RZ ;  /* 0x00003000eff17810 */ /* 0x040fe40007ffe0ff */
[----:B------:R-:W-:Y:S01]  /*1170*/  IADD3 R240, R239, 0x3800, RZ ;  /* 0x00003800eff07810 */ /* 0x000fe20007ffe0ff */
[----:B------:R-:W4:Y:S01]  /*1180*/  LDSM.16.M88.4 R16, [R3+0x9800] ;  /* 0x009800000310783b */ /* 0x000f220000000200 */
[----:B-1----:R-:W-:-:S03]  /*1190*/  MOV R4, 0x20 ;  /* 0x0000002000047802 */ /* 0x002fc60000000f00 */
[----:B------:R-:W-:Y:S01]  /*11a0*/  LDSM.16.M88.4 R60, [R239+0x800] ;  /* 0x00080000ef3c783b */ /* 0x000fe20000000200 */
[----:B------:R-:W-:-:S03]  /*11b0*/  SEL R4, R4, 0xffffffe0, !P1 ;  /* 0xffffffe004047807 */ /* 0x000fc60004800000 */
[----:B------:R-:W-:Y:S01]  /*11c0*/  LDSM.16.M88.4 R64, [R239] ;  /* 0x00000000ef40783b */ /* 0x000fe20000000200 */
[----:B------:R-:W-:Y:S01]  /*11d0*/  LOP3.LUT P1, RZ, R69, 0x4, RZ, 0xc0, !PT ;  /* 0x0000000445ff7812 */ /* 0x000fe2000782c0ff */
[C---:B------:R-:W-:Y:S02]  /*11e0*/  IMAD.IADD R236, R235.reuse, 0x1, R4 ;  /* 0x00000001ebec7824 */ /* 0x040fe400078e0204 */
[----:B------:R-:W-:Y:S01]  /*11f0*/  LDSM.16.M88.4 R56, [R239+0x1000] ;  /* 0x00100000ef38783b */ /* 0x000fe20000000200 */
[C---:B------:R-:W-:Y:S02]  /*1200*/  SEL R0, R2.reuse, 0xffffffc0, !P1 ;  /* 0xffffffc002007807 */ /* 0x040fe40004800000 */
[----:B------:R-:W-:Y:S01]  /*1210*/  SEL R2, R2, 0xffffffc0, !P0 ;  /* 0xffffffc002027807 */ /* 0x000fe20004000000 */
[----:B------:R-:W1:Y:S01]  /*1220*/  LDSM.16.M88.4 R20, [R236+0x2000] ;  /* 0x00200000ec14783b */ /* 0x000e620000000200 */
[----:B------:R-:W-:Y:S01]  /*1230*/  IADD3 R237, R236, R0, RZ ;  /* 0x00000000eced7210 */ /* 0x000fe20007ffe0ff */
[----:B------:R-:W-:Y:S01]  /*1240*/  IMAD.IADD R238, R235, 0x1, R0 ;  /* 0x00000001ebee7824 */ /* 0x000fe200078e0200 */
[----:B------:R-:W-:Y:S01]  /*1250*/  IADD3 R233, R234, R2, RZ ;  /* 0x00000002eae97210 */ /* 0x000fe20007ffe0ff */
[----:B------:R-:W1:Y:S01]  /*1260*/  LDSM.16.M88.4 R52, [R239+0x1800] ;  /* 0x00180000ef34783b */ /* 0x000e620000000200 */
[----:B------:R-:W-:Y:S01]  /*1270*/  IMAD.IADD R232, R2, 0x1, R239 ;  /* 0x0000000102e87824 */ /* 0x000fe200078e02ef */
[----:B------:R-:W-:Y:S01]  /*1280*/  ISETP.NE.AND P0, PT, R208, 0x1, PT ;  /* 0x00000001d000780c */ /* 0x000fe20003f05270 */
[-C--:B---3--:R-:W-:Y:S01]  /*1290*/  HMMA.16816.F32 R116, R12, R32.reuse, RZ ;  /* 0x000000200c74723c */ /* 0x088fe200000018ff */
[----:B------:R-:W-:Y:S04]  /*12a0*/  LDSM.16.M88.4 R68, [R3+0xa000] ;  /* 0x00a000000344783b */ /* 0x000fe80000000200 */
[----:B------:R-:W0:Y:S03]  /*12b0*/  LDGDEPBAR ;  /* 0x00000000000079af */ /* 0x000e260000000000 */
[C---:B--2---:R-:W-:Y:S08]  /*12c0*/  HMMA.16816.F32 R48, R8.reuse, R32, RZ ;  /* 0x000000200830723c */ /* 0x044ff000000018ff */
[-C--:B------:R-:W-:Y:S08]  /*12d0*/  HMMA.16816.F32 R72, R8, R34.reuse, RZ ;  /* 0x000000220848723c */ /* 0x080ff000000018ff */
[----:B------:R-:W-:Y:S08]  /*12e0*/  HMMA.16816.F32 R112, R12, R34, RZ ;  /* 0x000000220c70723c */ /* 0x000ff000000018ff */
[C---:B-----5:R-:W-:Y:S08]  /*12f0*/  HMMA.16816.F32 R44, R8.reuse, R28, RZ ;  /* 0x0000001c082c723c */ /* 0x060ff000000018ff */
[C---:B----4-:R-:W-:Y:S08]  /*1300*/  HMMA.16816.F32 R40, R8.reuse, R24, RZ ;  /* 0x000000180828723c */ /* 0x050ff000000018ff */
[C---:B------:R-:W-:Y:S08]  /*1310*/  HMMA.16816.F32 R36, R8.reuse, R16, RZ ;  /* 0x000000100824723c */ /* 0x040ff000000018ff */
[C---:B------:R-:W-:Y:S08]  /*1320*/  HMMA.16816.F32 R32, R8.reuse, R30, RZ ;  /* 0x0000001e0820723c */ /* 0x040ff000000018ff */
[C---:B------:R-:W-:Y:S08]  /*1330*/  HMMA.16816.F32 R84, R8.reuse, R26, RZ ;  /* 0x0000001a0854723c */ /* 0x040ff000000018ff */
[----:B------:R-:W-:Y:S01]  /*1340*/  HMMA.16816.F32 R80, R8, R18, RZ ;  /* 0x000000120850723c */ /* 0x000fe200000018ff */
[----:B------:R-:W2:Y:S07]  /*1350*/  LDSM.16.M88.4 R8, [R236] ;  /* 0x00000000ec08783b */ /* 0x000eae0000000200 */
[C---:B------:R-:W-:Y:S08]  /*1360*/  HMMA.16816.F32 R92, R12.reuse, R16, RZ ;  /* 0x000000100c5c723c */ /* 0x040ff000000018ff */
[----:B------:R-:W-:Y:S01]  /*1370*/  HMMA.16816.F32 R76, R12, R18, RZ ;  /* 0x000000120c4c723c */ /* 0x000fe200000018ff */
[----:B------:R-:W-:Y:S07]  /*1380*/  LDSM.16.M88.4 R16, [R238] ;  /* 0x00000000ee10783b */ /* 0x000fee0000000200 */
[----:B-1----:R-:W-:Y:S01]  /*1390*/  HMMA.16816.F32 R144, R20, R62, R32 ;  /* 0x0000003e1490723c */ /* 0x002fe20000001820 */
[----:B------:R-:W1:Y:S07]  /*13a0*/  LDSM.16.M88.4 R32, [R233] ;  /* 0x00000000e920783b */ /* 0x000e6e0000000200 */
[C---:B------:R-:W-:Y:S08]  /*13b0*/  HMMA.16816.F32 R108, R12.reuse, R28, RZ ;  /* 0x0000001c0c6c723c */ /* 0x040ff000000018ff */
[C---:B------:R-:W-:Y:S01]  /*13c0*/  HMMA.16816.F32 R104, R12.reuse, R30, RZ ;  /* 0x0000001e0c68723c */ /* 0x040fe200000018ff */
[----:B------:R-:W-:Y:S07]  /*13d0*/  LDSM.16.M88.4 R28, [R233+0x800] ;  /* 0x00080000e91c783b */ /* 0x000fee0000000200 */
[C---:B------:R-:W-:Y:S08]  /*13e0*/  HMMA.16816.F32 R100, R12.reuse, R24, RZ ;  /* 0x000000180c64723c */ /* 0x040ff000000018ff */
[----:B------:R-:W-:Y:S01]  /*13f0*/  HMMA.16816.F32 R96, R12, R26, RZ ;  /* 0x0000001a0c60723c */ /* 0x000fe200000018ff */
[----:B------:R-:W-:Y:S04]  /*1400*/  LDSM.16.M88.4 R12, [R238+0x2000] ;  /* 0x00200000ee0c783b */ /* 0x000fe80000000200 */
[----:B------:R-:W-:Y:S03]  /*1410*/  LDSM.16.M88.4 R24, [R233+0x1000] ;  /* 0x00100000e918783b */ /* 0x000fe60000000200 */
[C---:B------:R-:W-:Y:S08]  /*1420*/  HMMA.16816.F32 R88, R20.reuse, R64, R48 ;  /* 0x000000401458723c */ /* 0x040ff00000001830 */
[C---:B------:R-:W-:Y:S01]  /*1430*/  HMMA.16816.F32 R124, R20.reuse, R60, R44 ;  /* 0x0000003c147c723c */ /* 0x040fe2000000182c */
[----:B------:R-:W-:Y:S07]  /*1440*/  LDSM.16.M88.4 R44, [R232] ;  /* 0x00000000e82c783b */ /* 0x000fee0000000200 */
[C---:B------:R-:W-:Y:S01]  /*1450*/  HMMA.16816.F32 R120, R20.reuse, R56, R40 ;  /* 0x000000381478723c */ /* 0x040fe20000001828 */
[----:B------:R-:W-:Y:S07]  /*1460*/  LDSM.16.M88.4 R40, [R237] ;  /* 0x00000000ed28783b */ /* 0x000fee0000000200 */
[C---:B------:R-:W-:Y:S08]  /*1470*/  HMMA.16816.F32 R36, R20.reuse, R52, R36 ;  /* 0x000000341424723c */ /* 0x040ff00000001824 */
[C---:B------:R-:W-:Y:S08]  /*1480*/  HMMA.16816.F32 R72, R20.reuse, R66, R72 ;  /* 0x000000421448723c */ /* 0x040ff00000001848 */
[C---:B------:R-:W-:Y:S08]  /*1490*/  HMMA.16816.F32 R148, R20.reuse, R58, R84 ;  /* 0x0000003a1494723c */ /* 0x040ff00000001854 */
[----:B------:R-:W-:Y:S01]  /*14a0*/  HMMA.16816.F32 R140, R20, R54, R80 ;  /* 0x00000036148c723c */ /* 0x000fe20000001850 */
[----:B------:R-:W3:Y:S07]  /*14b0*/  LDSM.16.M88.4 R20, [R233+0x1800] ;  /* 0x00180000e914783b */ /* 0x000eee0000000200 */
[C---:B--2---:R-:W-:Y:S01]  /*14c0*/  HMMA.16816.F32 R48, R8.reuse, R64, R116 ;  /* 0x000000400830723c */ /* 0x044fe20000001874 */
[----:B------:R-:W-:Y:S07]  /*14d0*/  LDSM.16.M88.4 R116, [R232+0x1800] ;  /* 0x00180000e874783b */ /* 0x000fee0000000200 */
[C---:B------:R-:W-:Y:S08]  /*14e0*/  HMMA.16816.F32 R64, R8.reuse, R66, R112 ;  /* 0x000000420840723c */ /* 0x040ff00000001870 */
[----:B------:R-:W-:Y:S08]  /*14f0*/  HMMA.16816.F32 R112, R8, R62, R104 ;  /* 0x0000003e0870723c */ /* 0x000ff00000001868 */
[----:B-1----:R-:W-:Y:S08]  /*1500*/  HMMA.16816.F32 R48, R16, R32, R48 ;  /* 0x000000201030723c */ /* 0x002ff00000001830 */
[C---:B------:R-:W-:Y:S08]  /*1510*/  HMMA.16816.F32 R136, R8.reuse, R56, R100 ;  /* 0x000000380888723c */ /* 0x040ff00000001864 */
[C---:B------:R-:W-:Y:S08]  /*1520*/  HMMA.16816.F32 R104, R8.reuse, R58, R96 ;  /* 0x0000003a0868723c */ /* 0x040ff00000001860 */
[C---:B------:R-:W-:Y:S08]  /*1530*/  HMMA.16816.F32 R56, R8.reuse, R54, R76 ;  /* 0x000000360838723c */ /* 0x040ff0000000184c */
[C---:B------:R-:W-:Y:S08]  /*1540*/  HMMA.16816.F32 R108, R8.reuse, R60, R108 ;  /* 0x0000003c086c723c */ /* 0x040ff0000000186c */
[----:B------:R-:W-:Y:S01]  /*1550*/  HMMA.16816.F32 R128, R8, R52, R92 ;  /* 0x000000340880723c */ /* 0x000fe2000000185c */
[----:B------:R-:W1:Y:S04]  /*1560*/  LDSM.16.M88.4 R8, [R237+0x2000] ;  /* 0x00200000ed08783b */ /* 0x000e680000000200 */
[----:B------:R-:W-:Y:S03]  /*1570*/  LDSM.16.M88.4 R52, [R232+0x800] ;  /* 0x00080000e834783b */ /* 0x000fe60000000200 */
[C---:B---3--:R-:W-:Y:S01]  /*1580*/  HMMA.16816.F32 R76, R12.reuse, R20, R36 ;  /* 0x000000140c4c723c */ /* 0x048fe20000001824 */
[----:B------:R-:W2:Y:S04]  /*1590*/  LDSM.16.M88.4 R36, [R235+0x4000] ;  /* 0x00400000eb24783b */ /* 0x000ea80000000200 */
[----:B------:R-:W-:Y:S03]  /*15a0*/  LDSM.16.M88.4 R92, [R232+0x1000] ;  /* 0x00100000e85c783b */ /* 0x000fe60000000200 */
[C---:B------:R-:W-:Y:S08]  /*15b0*/  HMMA.16816.F32 R60, R12.reuse, R32, R88 ;  /* 0x000000200c3c723c */ /* 0x040ff00000001858 */
[C---:B------:R-:W-:Y:S08]  /*15c0*/  HMMA.16816.F32 R100, R12.reuse, R34, R72 ;  /* 0x000000220c64723c */ /* 0x040ff00000001848 */
[C---:B------:R-:W-:Y:S08]  /*15d0*/  HMMA.16816.F32 R96, R12.reuse, R28, R124 ;  /* 0x0000001c0c60723c */ /* 0x040ff0000000187c */
[C---:B------:R-:W-:Y:S08]  /*15e0*/  HMMA.16816.F32 R84, R12.reuse, R24, R120 ;  /* 0x000000180c54723c */ /* 0x040ff00000001878 */
[C---:B------:R-:W-:Y:S08]  /*15f0*/  HMMA.16816.F32 R88, R12.reuse, R30, R144 ;  /* 0x0000001e0c58723c */ /* 0x040ff00000001890 */
[C---:B------:R-:W-:Y:S08]  /*1600*/  HMMA.16816.F32 R80, R12.reuse, R26, R148 ;  /* 0x0000001a0c50723c */ /* 0x040ff00000001894 */
[----:B------:R-:W-:Y:S08]  /*1610*/  HMMA.16816.F32 R72, R12, R22, R140 ;  /* 0x000000160c48723c */ /* 0x000ff0000000188c */
[----:B------:R-:W-:Y:S01]  /*1620*/  HMMA.16816.F32 R12, R40, R44, R48 ;  /* 0x0000002c280c723c */ /* 0x000fe20000001830 */
[----:B------:R-:W-:Y:S07]  /*1630*/  LDSM.16.M88.4 R48, [R239+0x2000] ;  /* 0x00200000ef30783b */ /* 0x000fee0000000200 */
[C---:B------:R-:W-:Y:S01]  /*1640*/  HMMA.16816.F32 R64, R16.reuse, R34, R64 ;  /* 0x000000221040723c */ /* 0x040fe20000001840 */
[----:B------:R-:W3:Y:S07]  /*1650*/  LDSM.16.M88.4 R32, [R235+0x6000] ;  /* 0x00600000eb20783b */ /* 0x000eee0000000200 */
[C---:B------:R-:W-:Y:S08]  /*1660*/  HMMA.16816.F32 R108, R16.reuse, R28, R108 ;  /* 0x0000001c106c723c */ /* 0x040ff0000000186c */
[----:B------:R-:W-:Y:S01]  /*1670*/  HMMA.16816.F32 R112, R16, R30, R112 ;  /* 0x0000001e1070723c */ /* 0x000fe20000001870 */
[----:B------:R-:W4:Y:S07]  /*1680*/  LDSM.16.M88.4 R28, [R236+0x4000] ;  /* 0x00400000ec1c783b */ /* 0x000f2e0000000200 */
[----:B-1----:R-:W-:Y:S08]  /*1690*/  HMMA.16816.F32 R60, R8, R44, R60 ;  /* 0x0000002c083c723c */ /* 0x002ff0000000183c */
[----:B--2---:R-:W-:Y:S08]  /*16a0*/  HMMA.16816.F32 R12, R36, R68, R12 ;  /* 0x00000044240c723c */ /* 0x004ff0000000180c */
[C---:B------:R-:W-:Y:S08]  /*16b0*/  HMMA.16816.F32 R136, R16.reuse, R24, R136 ;  /* 0x000000181088723c */ /* 0x040ff00000001888 */
[C---:B------:R-:W-:Y:S01]  /*16c0*/  HMMA.16816.F32 R104, R16.reuse, R26, R104 ;  /* 0x0000001a1068723c */ /* 0x040fe20000001868 */
[----:B------:R-:W1:Y:S07]  /*16d0*/  LDSM.16.M88.4 R24, [R236+0x6000] ;  /* 0x00600000ec18783b */ /* 0x000e6e0000000200 */
[C---:B------:R-:W-:Y:S08]  /*16e0*/  HMMA.16816.F32 R128, R16.reuse, R20, R128 ;  /* 0x000000141080723c */ /* 0x040ff00000001880 */
[----:B------:R-:W-:Y:S01]  /*16f0*/  HMMA.16816.F32 R120, R16, R22, R56 ;  /* 0x000000161078723c */ /* 0x000fe20000001838 */
[----:B------:R-:W-:Y:S04]  /*1700*/  LDSM.16.M88.4 R20, [R238+0x4000] ;  /* 0x00400000ee14783b */ /* 0x000fe80000000200 */
[----:B------:R-:W-:Y:S03]  /*1710*/  LDSM.16.M88.4 R16, [R238+0x6000] ;  /* 0x00600000ee10783b */ /* 0x000fe60000000200 */
[-C--:B------:R-:W-:Y:S08]  /*1720*/  HMMA.16816.F32 R100, R8, R46.reuse, R100 ;  /* 0x0000002e0864723c */ /* 0x080ff00000001864 */
[----:B------:R-:W-:Y:S01]  /*1730*/  HMMA.16816.F32 R64, R40, R46, R64 ;  /* 0x0000002e2840723c */ /* 0x000fe20000001840 */
[----:B------:R-:W2:Y:S07]  /*1740*/  LDSM.16.M88.4 R44, [R233+0x2000] ;  /* 0x00200000e92c783b */ /* 0x000eae0000000200 */
[----:B---3--:R-:W-:Y:S08]  /*1750*/  HMMA.16816.F32 R60, R32, R68, R60 ;  /* 0x00000044203c723c */ /* 0x008ff0000000183c */
[----:B----4-:R-:W-:Y:S01]  /*1760*/  HMMA.16816.F32 R56, R28, R48, R12 ;  /* 0x000000301c38723c */ /* 0x010fe2000000180c */
[----:B------:R-:W-:Y:S07]  /*1770*/  LDSM.16.M88.4 R12, [R237+0x4000] ;  /* 0x00400000ed0c783b */ /* 0x000fee0000000200 */
[C---:B------:R-:W-:Y:S08]  /*1780*/  HMMA.16816.F32 R124, R8.reuse, R54, R88 ;  /* 0x00000036087c723c */ /* 0x040ff00000001858 */
[-C--:B------:R-:W-:Y:S08]  /*1790*/  HMMA.16816.F32 R96, R8, R52.reuse, R96 ;  /* 0x000000340860723c */ /* 0x080ff00000001860 */
[C---:B------:R-:W-:Y:S08]  /*17a0*/  HMMA.16816.F32 R88, R40.reuse, R52, R108 ;  /* 0x000000342858723c */ /* 0x040ff0000000186c */
[----:B------:R-:W-:Y:S01]  /*17b0*/  HMMA.16816.F32 R112, R40, R54, R112 ;  /* 0x000000362870723c */ /* 0x000fe20000001870 */
[----:B------:R-:W3:Y:S07]  /*17c0*/  LDSM.16.M88.4 R52, [R232+0x2000] ;  /* 0x00200000e834783b */ /* 0x000eee0000000200 */
[----:B------:R-:W-:Y:S08]  /*17d0*/  HMMA.16816.F32 R152, R8, R118, R72 ;  /* 0x000000760898723c */ /* 0x000ff00000001848 */
[----:B------:R-:W-:Y:S08]  /*17e0*/  HMMA.16816.F32 R72, R36, R70, R64 ;  /* 0x000000462448723c */ /* 0x000ff00000001840 */
[----:B-1----:R-:W-:Y:S08]  /*17f0*/  HMMA.16816.F32 R60, R24, R48, R60 ;  /* 0x00000030183c723c */ /* 0x002ff0000000183c */
[----:B--2---:R-:W-:Y:S01]  /*1800*/  HMMA.16816.F32 R64, R20, R44, R56 ;  /* 0x0000002c1440723c */ /* 0x004fe20000001838 */
[----:B------:R-:W1:Y:S07]  /*1810*/  LDSM.16.M88.4 R56, [R3+0xa800] ;  /* 0x00a800000338783b */ /* 0x000e6e0000000200 */
[C---:B------:R-:W-:Y:S08]  /*1820*/  HMMA.16816.F32 R140, R8.reuse, R92, R84 ;  /* 0x0000005c088c723c */ /* 0x040ff00000001854 */
[C---:B------:R-:W-:Y:S08]  /*1830*/  HMMA.16816.F32 R144, R8.reuse, R94, R80 ;  /* 0x0000005e0890723c */ /* 0x040ff00000001850 */
[----:B------:R-:W-:Y:S01]  /*1840*/  HMMA.16816.F32 R148, R8, R116, R76 ;  /* 0x000000740894723c */ /* 0x000fe2000000184c */
[----:B------:R-:W2:Y:S07]  /*1850*/  LDSM.16.M88.4 R8, [R237+0x6000] ;  /* 0x00600000ed08783b */ /* 0x000eae0000000200 */
[----:B------:R-:W-:Y:S08]  /*1860*/  HMMA.16816.F32 R76, R32, R70, R100 ;  /* 0x00000046204c723c */ /* 0x000ff00000001864 */
[----:B------:R-:W-:Y:S08]  /*1870*/  HMMA.16816.F32 R60, R16, R44, R60 ;  /* 0x0000002c103c723c */ /* 0x000ff0000000183c */
[----:B---3--:R-:W-:Y:S01]  /*1880*/  HMMA.16816.F32 R80, R12, R52, R64 ;  /* 0x000000340c50723c */ /* 0x008fe20000001840 */
[----:B------:R-:W3:Y:S07]  /*1890*/  LDSM.16.M88.4 R64, [R239+0x2800] ;  /* 0x00280000ef40783b */ /* 0x000eee0000000200 */
[-C--:B------:R-:W-:Y:S08]  /*18a0*/  HMMA.16816.F32 R68, R28, R50.reuse, R72 ;  /* 0x000000321c44723c */ /* 0x080ff00000001848 */
[----:B------:R-:W-:Y:S08]  /*18b0*/  HMMA.16816.F32 R76, R24, R50, R76 ;  /* 0x00000032184c723c */ /* 0x000ff0000000184c */
[----:B-1----:R-:W-:Y:S01]  /*18c0*/  HMMA.16816.F32 R72, R36, R56, R88 ;  /* 0x000000382448723c */ /* 0x002fe20000001858 */
[----:B------:R-:W-:-:S04]  /*18d0*/  FMUL.FTZ R2, R80, c[0x0][0x2ec] ;  /* 0x0000bb0050027a20 */ /* 0x000fc80000410000 */
[----:B------:R1:W4:Y:S03]  /*18e0*/  MUFU.TANH R199, R2 ;  /* 0x0000000200c77308 */ /* 0x0003260000002400 */
[C---:B------:R-:W-:Y:S08]  /*18f0*/  HMMA.16816.F32 R136, R40.reuse, R92, R136 ;  /* 0x0000005c2888723c */ /* 0x040ff00000001888 */
[----:B------:R-:W-:Y:S01]  /*1900*/  HMMA.16816.F32 R104, R40, R94, R104 ;  /* 0x0000005e2868723c */ /* 0x000fe20000001868 */
[----:B-1----:R-:W-:-:S07]  /*1910*/  FMUL.FTZ R2, R81, c[0x0][0x2ec] ;  /* 0x0000bb0051027a20 */ /* 0x002fce0000410000 */
[C---:B------:R-:W-:Y:S01]  /*1920*/  HMMA.16816.F32 R128, R40.reuse, R116, R128 ;  /* 0x000000742880723c */ /* 0x040fe20000001880 */
[----:B------:R1:W1:Y:S07]  /*1930*/  MUFU.TANH R198, R2 ;  /* 0x0000000200c67308 */ /* 0x00026e0000002400 */
[----:B------:R-:W-:Y:S01]  /*1940*/  HMMA.16816.F32 R120, R40, R118, R120 ;  /* 0x000000762878723c */ /* 0x000fe20000001878 */
[----:B------:R-:W5:Y:S07]  /*1950*/  LDSM.16.M88.4 R40, [R233+0x2800] ;  /* 0x00280000e928783b */ /* 0x000f6e0000000200 */
[----:B--2---:R-:W-:Y:S01]  /*1960*/  HMMA.16816.F32 R84, R8, R52, R60 ;  /* 0x000000340854723c */ /* 0x004fe2000000183c */
[----:B-1----:R-:W-:-:S04]  /*1970*/  FMUL.FTZ R2, R82, c[0x0][0x2ec] ;  /* 0x0000bb0052027a20 */ /* 0x002fc80000410000 */
[----:B------:R1:W2:Y:S03]  /*1980*/  MUFU.TANH R204, R2 ;  /* 0x0000000200cc7308 */ /* 0x0002a60000002400 */
[----:B------:R-:W-:Y:S08]  /*1990*/  HMMA.16816.F32 R48, R32, R56, R96 ;  /* 0x000000382030723c */ /* 0x000ff00000001860 */
[----:B------:R-:W-:Y:S01]  /*19a0*/  HMMA.16816.F32 R60, R20, R46, R68 ;  /* 0x0000002e143c723c */ /* 0x000fe20000001844 */
[----:B-1----:R-:W-:-:S07]  /*19b0*/  FMUL.FTZ R2, R83, c[0x0][0x2ec] ;  /* 0x0000bb0053027a20 */ /* 0x002fce0000410000 */
[----:B------:R-:W-:Y:S01]  /*19c0*/  HMMA.16816.F32 R68, R16, R46, R76 ;  /* 0x0000002e1044723c */ /* 0x000fe2000000184c */
[----:B------:R1:W1:Y:S07]  /*19d0*/  MUFU.TANH R197, R2 ;  /* 0x0000000200c57308 */ /* 0x00026e0000002400 */
[-C--:B---3--:R-:W-:Y:S08]  /*19e0*/  HMMA.16816.F32 R72, R28, R64.reuse, R72 ;  /* 0x000000401c48723c */ /* 0x088ff00000001848 */
[----:B------:R-:W-:Y:S01]  /*19f0*/  HMMA.16816.F32 R44, R24, R64, R48 ;  /* 0x00000040182c723c */ /* 0x000fe20000001830 */
[----:B------:R-:W3:Y:S01]  /*1a00*/  LDSM.16.M88.4 R48, [R232+0x2800] ;  /* 0x00280000e830783b */ /* 0x000ee20000000200 */
[----:B-1----:R-:W-:-:S04]  /*1a10*/  FMUL.FTZ R2, R84, c[0x0][0x2ec] ;  /* 0x0000bb0054027a20 */ /* 0x002fc80000410000 */
[----:B------:R1:W1:Y:S02]  /*1a20*/  MUFU.TANH R108, R2 ;  /* 0x00000002006c7308 */ /* 0x0002640000002400 */
[-C--:B------:R-:W-:Y:S01]  /*1a30*/  HMMA.16816.F32 R76, R12, R54.reuse, R60 ;  /* 0x000000360c4c723c */ /* 0x080fe2000000183c */
[----:B------:R-:W2:Y:S07]  /*1a40*/  LDSM.16.M88.4 R60, [R3+0xb000] ;  /* 0x00b00000033c783b */ /* 0x000eae0000000200 */
[----:B------:R-:W-:Y:S01]  /*1a50*/  HMMA.16816.F32 R80, R8, R54, R68 ;  /* 0x000000360850723c */ /* 0x000fe20000001844 */
[----:B-1----:R-:W-:-:S07]  /*1a60*/  FMUL.FTZ R2, R85, c[0x0][0x2ec] ;  /* 0x0000bb0055027a20 */ /* 0x002fce0000410000 */
[----:B------:R-:W-:Y:S01]  /*1a70*/  HMMA.16816.F32 R52, R36, R58, R112 ;  /* 0x0000003a2434723c */ /* 0x000fe20000001870 */
[----:B------:R1:W1:Y:S07]  /*1a80*/  MUFU.TANH R102, R2 ;  /* 0x0000000200667308 */ /* 0x00026e0000002400 */
[----:B-----5:R-:W-:Y:S08]  /*1a90*/  HMMA.16816.F32 R68, R20, R40, R72 ;  /* 0x000000281444723c */ /* 0x020ff00000001848 */
[----:B------:R-:W-:Y:S01]  /*1aa0*/  HMMA.16816.F32 R72, R32, R58, R124 ;  /* 0x0000003a2048723c */ /* 0x000fe2000000187c */
[----:B-1----:R-:W-:-:S04]  /*1ab0*/  FMUL.FTZ R2, R86, c[0x0][0x2ec] ;  /* 0x0000bb0056027a20 */ /* 0x002fc80000410000 */
[----:B------:R1:W1:Y:S03]  /*1ac0*/  MUFU.TANH R103, R2 ;  /* 0x0000000200677308 */ /* 0x0002660000002400 */
[----:B------:R-:W-:Y:S08]  /*1ad0*/  HMMA.16816.F32 R44, R16, R40, R44 ;  /* 0x00000028102c723c */ /* 0x000ff0000000182c */
[----:B------:R-:W-:Y:S01]  /*1ae0*/  HMMA.16816.F32 R56, R28, R66, R52 ;  /* 0x000000421c38723c */ /* 0x000fe20000001834 */
[----:B------:R-:W5:Y:S01]  /*1af0*/  LDSM.16.M88.4 R52, [R239+0x3000] ;  /* 0x00300000ef34783b */ /* 0x000f620000000200 */
[----:B-1----:R-:W-:-:S06]  /*1b00*/  FMUL.FTZ R2, R87, c[0x0][0x2ec] ;  /* 0x0000bb0057027a20 */ /* 0x002fcc0000410000 */
[----:B------:R-:W-:Y:S01]  /*1b10*/  HMMA.16816.F32 R72, R24, R66, R72 ;  /* 0x000000421848723c */ /* 0x000fe20000001848 */
[----:B------:R1:W1:Y:S07]  /*1b20*/  MUFU.TANH R101, R2 ;  /* 0x0000000200657308 */ /* 0x00026e0000002400 */
[----:B---3--:R-:W-:Y:S08]  /*1b30*/  HMMA.16816.F32 R84, R8, R48, R44 ;  /* 0x000000300854723c */ /* 0x008ff0000000182c */
[----:B------:R-:W-:Y:S01]  /*1b40*/  HMMA.16816.F32 R64, R20, R42, R56 ;  /* 0x0000002a1440723c */ /* 0x000fe20000001838 */
[----:B------:R-:W3:Y:S01]  /*1b50*/  LDSM.16.M88.4 R56, [R233+0x3000] ;  /* 0x00300000e938783b */ /* 0x000ee20000000200 */
[----:B-1----:R-:W-:-:S04]  /*1b60*/  FMUL.FTZ R2, R76, c[0x0][0x2ec] ;  /* 0x0000bb004c027a20 */ /* 0x002fc80000410000 */
[----:B------:R1:W1:Y:S02]  /*1b70*/  MUFU.TANH R196, R2 ;  /* 0x0000000200c47308 */ /* 0x0002640000002400 */
[----:B--2---:R-:W-:Y:S08]  /*1b80*/  HMMA.16816.F32 R44, R32, R60, R140 ;  /* 0x0000003c202c723c */ /* 0x004ff0000000188c */
[----:B------:R-:W-:Y:S01]  /*1b90*/  HMMA.16816.F32 R40, R16, R42, R72 ;  /* 0x0000002a1028723c */ /* 0x000fe20000001848 */
[----:B-1----:R-:W-:-:S07]  /*1ba0*/  FMUL.FTZ R2, R77, c[0x0][0x2ec] ;  /* 0x0000bb004d027a20 */ /* 0x002fce0000410000 */
[----:B------:R-:W-:Y:S01]  /*1bb0*/  HMMA.16816.F32 R72, R36, R62, R104 ;  /* 0x0000003e2448723c */ /* 0x000fe20000001868 */
[----:B------:R1:W2:Y:S11]  /*1bc0*/  MUFU.TANH R192, R2 ;  /* 0x0000000200c07308 */ /* 0x0002b60000002400 */
[----:B------:R-:W-:Y:S04]  /*1bd0*/  @!UPT UIADD3 URZ, URZ, URZ, URZ ;  /* 0x0000003f3f3ff290 */ /* 0x000fe8000fffe03f */
[----:B------:R-:W-:Y:S01]  /*1be0*/  HMMA.16816.F32 R88, R8, R50, R40 ;  /* 0x000000320858723c */ /* 0x000fe20000001828 */
[----:B------:R-:W2:Y:S01]  /*1bf0*/  LDSM.16.M88.4 R40, [R3+0xb800] ;  /* 0x00b800000328783b */ /* 0x000ea20000000200 */
[----:B-1----:R-:W-:-:S04]  /*1c00*/  FMUL.FTZ R2, R78, c[0x0][0x2ec] ;  /* 0x0000bb004e027a20 */ /* 0x002fc80000410000 */
[----:B------:R1:W1:Y:S02]  /*1c10*/  MUFU.TANH R191, R2 ;  /* 0x0000000200bf7308 */ /* 0x0002640000002400 */
[----:B-----5:R-:W-:Y:S01]  /*1c20*/  HMMA.16816.F32 R72, R28, R54, R72 ;  /* 0x000000361c48723c */ /* 0x020fe20000001848 */
[----:B-1----:R-:W-:-:S07]  /*1c30*/  FMUL.FTZ R2, R79, c[0x0][0x2ec] ;  /* 0x0000bb004f027a20 */ /* 0x002fce0000410000 */
[----:B------:R-:W-:Y:S01]  /*1c40*/  HMMA.16816.F32 R76, R12, R48, R68 ;  /* 0x000000300c4c723c */ /* 0x000fe20000001844 */
[----:B------:R1:W1:Y:S07]  /*1c50*/  MUFU.TANH R190, R2 ;  /* 0x0000000200be7308 */ /* 0x00026e0000002400 */
[----:B------:R-:W-:Y:S01]  /*1c60*/  HMMA.16816.F32 R68, R36, R60, R136 ;  /* 0x0000003c2444723c */ /* 0x000fe20000001888 */
[----:B-1----:R-:W-:-:S04]  /*1c70*/  FMUL.FTZ R2, R80, c[0x0][0x2ec] ;  /* 0x0000bb0050027a20 */ /* 0x002fc80000410000 */
[----:B------:R1:W1:Y:S11]  /*1c80*/  MUFU.TANH R100, R2 ;  /* 0x0000000200647308 */ /* 0x0002760000002400 */
[----:B------:R-:W-:Y:S08]  /*1c90*/  @!UPT UIADD3 URZ, URZ, URZ, URZ ;  /* 0x0000003f3f3ff290 */ /* 0x000ff0000fffe03f */
[----:B------:R-:W-:Y:S01]  /*1ca0*/  HMMA.16816.F32 R68, R28, R52, R68 ;  /* 0x000000341c44723c */ /* 0x000fe20000001844 */
[----:B-1----:R-:W-:-:S04]  /*1cb0*/  FMUL.FTZ R2, R81, c[0x0][0x2ec] ;  /* 0x0000bb0051027a20 */ /* 0x002fc80000410000 */
[----:B------:R1:W1:Y:S02]  /*1cc0*/  MUFU.TANH R99, R2 ;  /* 0x0000000200637308 */ /* 0x0002640000002400 */
[----:B-1----:R-:W-:-:S06]  /*1cd0*/  FMUL.FTZ R2, R82, c[0x0][0x2ec] ;  /* 0x0000bb0052027a20 */ /* 0x002fcc0000410000 */
[----:B------:R1:W1:Y:S02]  /*1ce0*/  MUFU.TANH R98, R2 ;  /* 0x0000000200627308 */ /* 0x0002640000002400 */
[----:B-1----:R-:W-:Y:S02]  /*1cf0*/  FMUL.FTZ R2, R83, c[0x0][0x2ec] ;  /* 0x0000bb0053027a20 */ /* 0x002fe40000410000 */
[----:B------:R-:W-:Y:S04]  /*1d00*/  HMMA.16816.F32 R80, R12, R50, R64 ;  /* 0x000000320c50723c */ /* 0x000fe80000001840 */
[----:B------:R1:W1:Y:S04]  /*1d10*/  MUFU.TANH R97, R2 ;  /* 0x0000000200617308 */ /* 0x0002680000002400 */
[----:B---3--:R-:W-:Y:S08]  /*1d20*/  HMMA.16816.F32 R64, R20, R56, R68 ;  /* 0x000000381440723c */ /* 0x008ff00000001844 */
[----:B------:R-:W-:Y:S01]  /*1d30*/  HMMA.16816.F32 R68, R32, R62, R144 ;  /* 0x0000003e2044723c */ /* 0x000fe20000001890 */
[----:B------:R-:W3:Y:S01]  /*1d40*/  LDSM.16.M88.4 R60, [R239+0x3800] ;  /* 0x00380000ef3c783b */ /* 0x000ee20000000200 */
[----:B-1----:R-:W-:-:S04]  /*1d50*/  FMUL.FTZ R2, R76, c[0x0][0x2ec] ;  /* 0x0000bb004c027a20 */ /* 0x002fc80000410000 */
[----:B------:R1:W1:Y:S02]  /*1d60*/  MUFU.TANH R189, R2 ;  /* 0x0000000200bd7308 */ /* 0x0002640000002400 */
[----:B-1----:R-:W-:Y:S11]  /*1d70*/  FMUL.FTZ R2, R77, c[0x0][0x2ec] ;  /* 0x0000bb004d027a20 */ /* 0x002ff60000410000 */
[----:B------:R-:W-:Y:S05]  /*1d80*/  @!UPT UIADD3 URZ, URZ, URZ, URZ ;  /* 0x0000003f3f3ff290 */ /* 0x000fea000fffe03f */
[----:B------:R-:W-:Y:S01]  /*1d90*/  HMMA.16816.F32 R68, R24, R54, R68 ;  /* 0x000000361844723c */ /* 0x000fe20000001844 */
[----:B------:R1:W1:Y:S02]  /*1da0*/  MUFU.TANH R188, R2 ;  /* 0x0000000200bc7308 */ /* 0x0002640000002400 */
[----:B-1----:R-:W-:-:S06]  /*1db0*/  FMUL.FTZ R2, R78, c[0x0][0x2ec] ;  /* 0x0000bb004e027a20 */ /* 0x002fcc0000410000 */
[----:B------:R1:W1:Y:S11]  /*1dc0*/  MUFU.TANH R179, R2 ;  /* 0x0000000200b37308 */ /* 0x0002760000002400 */
[----:B------:R-:W-:Y:S04]  /*1dd0*/  @!UPT UIADD3 URZ, URZ, URZ, URZ ;  /* 0x0000003f3f3ff290 */ /* 0x000fe8000fffe03f */
[----:B------:R-:W-:Y:S01]  /*1de0*/  HMMA.16816.F32 R68, R16, R58, R68 ;  /* 0x0000003a1044723c */ /* 0x000fe20000001844 */
[----:B-1----:R-:W-:-:S07]  /*1df0*/  FMUL.FTZ R2, R79, c[0x0][0x2ec] ;  /* 0x0000bb004f027a20 */ /* 0x002fce0000410000 */
[----:B------:R-:W-:Y:S01]  /*1e00*/  HMMA.16816.F32 R76, R24, R52, R44 ;  /* 0x00000034184c723c */ /* 0x000fe2000000182c */
[----:B------:R-:W1:Y:S01]  /*1e10*/  LDSM.16.M88.4 R44, [R232+0x3000] ;  /* 0x00300000e82c783b */ /* 0x000e620000000200 */
[----:B------:R5:W1:Y:S06]  /*1e20*/  MUFU.TANH R178, R2 ;  /* 0x0000000200b27308 */ /* 0x000a6c0000002400 */
[----:B------:R-:W-:Y:S08]  /*1e30*/  HMMA.16816.F32 R52, R20, R58, R72 ;  /* 0x0000003a1434723c */ /* 0x000ff00000001848 */
[----:B--2---:R-:W-:Y:S01]  /*1e40*/  HMMA.16816.F32 R72, R32, R40, R148 ;  /* 0x000000282048723c */ /* 0x004fe20000001894 */
[----:B-----5:R-:W-:-:S04]  /*1e50*/  FMUL.FTZ R2, R84, c[0x0][0x2ec] ;  /* 0x0000bb0054027a20 */ /* 0x020fc80000410000 */
[----:B------:R2:W1:Y:S03]  /*1e60*/  MUFU.TANH R96, R2 ;  /* 0x0000000200607308 */ /* 0x0004660000002400 */
[----:B------:R-:W-:Y:S01]  /*1e70*/  HMMA.16816.F32 R48, R16, R56, R76 ;  /* 0x000000381030723c */ /* 0x000fe2000000184c */
[----:B--2---:R-:W-:Y:S11]  /*1e80*/  FMUL.FTZ R2, R85, c[0x0][0x2ec] ;  /* 0x0000bb0055027a20 */ /* 0x004ff60000410000 */
[----:B------:R-:W-:Y:S04]  /*1e90*/  @!UPT UIADD3 URZ, URZ, URZ, URZ ;  /* 0x0000003f3f3ff290 */ /* 0x000fe8000fffe03f */
[----:B---3--:R-:W-:Y:S01]  /*1ea0*/  HMMA.16816.F32 R56, R24, R60, R72 ;  /* 0x0000003c1838723c */ /* 0x008fe20000001848 */
[----:B------:R2:W3:Y:S07]  /*1eb0*/  MUFU.TANH R95, R2 ;  /* 0x00000002005f7308 */ /* 0x0004ee0000002400 */
[----:B-1----:R-:W-:Y:S08]  /*1ec0*/  HMMA.16816.F32 R76, R12, R44, R64 ;  /* 0x0000002c0c4c723c */ /* 0x002ff00000001840 */
[----:B------:R-:W-:Y:S01]  /*1ed0*/  HMMA.16816.F32 R64, R36, R40, R128 ;  /* 0x000000282440723c */ /* 0x000fe20000001880 */
[----:B--2---:R-:W-:-:S04]  /*1ee0*/  FMUL.FTZ R2, R86, c[0x0][0x2ec] ;  /* 0x0000bb0056027a20 */ /* 0x004fc80000410000 */
[----:B------:R1:W2:Y:S03]  /*1ef0*/  MUFU.TANH R94, R2 ;  /* 0x00000002005e7308 */ /* 0x0002a60000002400 */
[----:B------:R-:W-:Y:S01]  /*1f00*/  HMMA.16816.F32 R68, R8, R46, R68 ;  /* 0x0000002e0844723c */ /* 0x000fe20000001844 */
[----:B-1----:R-:W-:Y:S11]  /*1f10*/  FMUL.FTZ R2, R87, c[0x0][0x2ec] ;  /* 0x0000bb0057027a20 */ /* 0x002ff60000410000 */
[----:B------:R-:W-:Y:S04]  /*1f20*/  @!UPT UIADD3 URZ, URZ, URZ, URZ ;  /* 0x0000003f3f3ff290 */ /* 0x000fe8000fffe03f */
[----:B------:R-:W-:Y:S01]  /*1f30*/  HMMA.16816.F32 R64, R28, R60, R64 ;  /* 0x0000003c1c40723c */ /* 0x000fe20000001840 */
[----:B------:R1:W1:Y:S07]  /*1f40*/  MUFU.TANH R93, R2 ;  /* 0x00000002005d7308 */ /* 0x00026e0000002400 */
[----:B------:R-:W-:Y:S02]  /*1f50*/  FMUL.FTZ R68, R68, c[0x0][0x2ec] ;  /* 0x0000bb0044447a20 */ /* 0x000fe40000410000 */
[----:B------:R-:W-:-:S02]  /*1f60*/  FMUL.FTZ R69, R69, c[0x0][0x2ec] ;  /* 0x0000bb0045457a20 */ /* 0x000fc40000410000 */
[----:B------:R-:W-:Y:S02]  /*1f70*/  FMUL.FTZ R70, R70, c[0x0][0x2ec] ;  /* 0x0000bb0046467a20 */ /* 0x000fe40000410000 */
[----:B------:R-:W2:Y:S01]  /*1f80*/  MUFU.TANH R68, R68 ;  /* 0x0000004400447308 */ /* 0x000ea20000002400 */
[----:B-1----:R-:W-:-:S07]  /*1f90*/  FMUL.FTZ R2, R80, c[0x0][0x2ec] ;  /* 0x0000bb0050027a20 */ /* 0x002fce0000410000 */
[----:B------:R1:W1:Y:S08]  /*1fa0*/  MUFU.TANH R177, R2 ;  /* 0x0000000200b17308 */ /* 0x0002700000002400 */
[----:B------:R-:W2:Y:S01]  /*1fb0*/  MUFU.TANH R69, R69 ;  /* 0x0000004500457308 */ /* 0x000ea20000002400 */
[----:B-1----:R-:W-:-:S07]  /*1fc0*/  FMUL.FTZ R2, R81, c[0x0][0x2ec] ;  /* 0x0000bb0051027a20 */ /* 0x002fce0000410000 */
[----:B------:R-:W1:Y:S08]  /*1fd0*/  MUFU.TANH R70, R70 ;  /* 0x0000004600467308 */ /* 0x000e700000002400 */
[----:B------:R5:W1:Y:S02]  /*1fe0*/  MUFU.TANH R176, R2 ;  /* 0x0000000200b07308 */ /* 0x000a640000002400 */
[----:B-----5:R-:W-:-:S06]  /*1ff0*/  FMUL.FTZ R2, R82, c[0x0][0x2ec] ;  /* 0x0000bb0052027a20 */ /* 0x020fcc0000410000 */
[----:B------:R5:W1:Y:S02]  /*2000*/  MUFU.TANH R175, R2 ;  /* 0x0000000200af7308 */ /* 0x000a640000002400 */
[----:B-----5:R-:W-:Y:S02]  /*2010*/  FMUL.FTZ R2, R83, c[0x0][0x2ec] ;  /* 0x0000bb0053027a20 */ /* 0x020fe40000410000 */
[----:B------:R-:W-:Y:S01]  /*2020*/  HMMA.16816.F32 R80, R8, R44, R48 ;  /* 0x0000002c0850723c */ /* 0x000fe20000001830 */
[----:B------:R-:W5:Y:S03]  /*2030*/  LDSM.16.M88.4 R48, [R233+0x3800] ;  /* 0x00380000e930783b */ /* 0x000f660000000200 */
[----:B------:R1:W1:Y:S02]  /*2040*/  MUFU.TANH R174, R2 ;  /* 0x0000000200ae7308 */ /* 0x0002640000002400 */
[----:B-1----:R-:W-:-:S06]  /*2050*/  FMUL.FTZ R2, R88, c[0x0][0x2ec] ;  /* 0x0000bb0058027a20 */ /* 0x002fcc0000410000 */
        /* <DEDUP_REMOVED lines=13> */
[----:B-1----:R-:W-:Y:S02]  /*2130*/  FMUL.FTZ R2, R79, c[0x0][0x2ec] ;  /* 0x0000bb004f027a20 */ /* 0x002fe40000410000 */
[----:B------:R-:W-:Y:S04]  /*2140*/  HMMA.16816.F32 R76, R12, R46, R52 ;  /* 0x0000002e0c4c723c */ /* 0x000fe80000001834 */
[----:B------:R1:W1:Y:S04]  /*2150*/  MUFU.TANH R172, R2 ;  /* 0x0000000200ac7308 */ /* 0x0002680000002400 */
[----:B------:R-:W-:Y:S01]  /*2160*/  HMMA.16816.F32 R52, R36, R42, R120 ;  /* 0x0000002a2434723c */ /* 0x000fe20000001878 */
[----:B------:R-:W2:Y:S01]  /*2170*/  LDSM.16.M88.4 R36, [R232+0x3800] ;  /* 0x00380000e824783b */ /* 0x000ea20000000200 */
[----:B------:R-:W-:-:S06]  /*2180*/  DEPBAR.LE SB0, 0x0 ;  /* 0x000080000000791a */ /* 0x000fcc0000000000 */
[----:B-----5:R-:W-:Y:S01]  /*2190*/  HMMA.16816.F32 R44, R20, R48, R64 ;  /* 0x00000030142c723c */ /* 0x020fe20000001840 */
[----:B-1----:R-:W-:-:S04]  /*21a0*/  FMUL.FTZ R2, R80, c[0x0][0x2ec] ;  /* 0x0000bb0050027a20 */ /* 0x002fc80000410000 */
[----:B------:R1:W1:Y:S03]  /*21b0*/  MUFU.TANH R85, R2 ;  /* 0x0000000200557308 */ /* 0x0002660000002400 */
[----:B------:R-:W-:Y:S01]  /*21c0*/  HMMA.16816.F32 R64, R32, R42, R152 ;  /* 0x0000002a2040723c */ /* 0x000fe20000001898 */
[----:B------:R-:W-:Y:S02]  /*21d0*/  FMUL.FTZ R77, R77, c[0x0][0x2ec] ;  /* 0x0000bb004d4d7a20 */ /* 0x000fe40000410000 */
[----:B------:R-:W-:Y:S02]  /*21e0*/  FMUL.FTZ R78, R78, c[0x0][0x2ec] ;  /* 0x0000bb004e4e7a20 */ /* 0x000fe40000410000 */
[----:B------:R-:W-:Y:S01]  /*21f0*/  FMUL.FTZ R79, R79, c[0x0][0x2ec] ;  /* 0x0000bb004f4f7a20 */ /* 0x000fe20000410000 */
[----:B------:R-:W2:Y:S02]  /*2200*/  MUFU.TANH R156, R77 ;  /* 0x0000004d009c7308 */ /* 0x000ea40000002400 */
[----:B------:R-:W-:Y:S01]  /*2210*/  HMMA.16816.F32 R28, R28, R62, R52 ;  /* 0x0000003e1c1c723c */ /* 0x000fe20000001834 */
[----:B-1----:R-:W-:-:S05]  /*2220*/  FMUL.FTZ R2, R81, c[0x0][0x2ec] ;  /* 0x0000bb0051027a20 */ /* 0x002fca0000410000 */
[----:B------:R-:W1:Y:S02]  /*2230*/  MUFU.TANH R161, R78 ;  /* 0x0000004e00a17308 */ /* 0x000e640000002400 */
[----:B------:R-:W-:Y:S06]  /*2240*/  HMMA.16816.F32 R32, R16, R48, R56 ;  /* 0x000000301020723c */ /* 0x000fec0000001838 */
[----:B------:R5:W1:Y:S02]  /*2250*/  MUFU.TANH R84, R2 ;  /* 0x0000000200547308 */ /* 0x000a640000002400 */
[----:B------:R-:W-:Y:S06]  /*2260*/  HMMA.16816.F32 R24, R24, R62, R64 ;  /* 0x0000003e1818723c */ /* 0x000fec0000001840 */
[----:B------:R-:W1:Y:S02]  /*2270*/  MUFU.TANH R160, R79 ;  /* 0x0000004f00a07308 */ /* 0x000e640000002400 */
[----:B--2---:R-:W-:Y:S01]  /*2280*/  HMMA.16816.F32 R40, R12, R36, R44 ;  /* 0x000000240c28723c */ /* 0x004fe2000000182c */
[----:B-----5:R-:W-:-:S07]  /*2290*/  FMUL.FTZ R2, R82, c[0x0][0x2ec] ;  /* 0x0000bb0052027a20 */ /* 0x020fce0000410000 */
[----:B------:R-:W-:Y:S01]  /*22a0*/  HMMA.16816.F32 R20, R20, R50, R28 ;  /* 0x000000321414723c */ /* 0x000fe2000000181c */
[----:B------:R2:W1:Y:S07]  /*22b0*/  MUFU.TANH R72, R2 ;  /* 0x0000000200487308 */ /* 0x00046e0000002400 */
[----:B------:R-:W-:Y:S08]  /*22c0*/  HMMA.16816.F32 R32, R8, R36, R32 ;  /* 0x000000240820723c */ /* 0x000ff00000001820 */
[----:B------:R-:W-:Y:S01]  /*22d0*/  HMMA.16816.F32 R16, R16, R50, R24 ;  /* 0x000000321010723c */ /* 0x000fe20000001818 */
[----:B------:R-:W-:-:S02]  /*22e0*/  FMUL.FTZ R40, R40, c[0x0][0x2ec] ;  /* 0x0000bb0028287a20 */ /* 0x000fc40000410000 */
[----:B--2---:R-:W-:Y:S02]  /*22f0*/  FMUL.FTZ R2, R83, c[0x0][0x2ec] ;  /* 0x0000bb0053027a20 */ /* 0x004fe40000410000 */
[----:B------:R-:W-:Y:S01]  /*2300*/  FMUL.FTZ R41, R41, c[0x0][0x2ec] ;  /* 0x0000bb0029297a20 */ /* 0x000fe20000410000 */
[----:B------:R-:W2:Y:S01]  /*2310*/  MUFU.TANH R139, R40 ;  /* 0x00000028008b7308 */ /* 0x000ea20000002400 */
[----:B------:R-:W-:Y:S01]  /*2320*/  FMUL.FTZ R42, R42, c[0x0][0x2ec] ;  /* 0x0000bb002a2a7a20 */ /* 0x000fe20000410000 */
[----:B------:R-:W-:Y:S06]  /*2330*/  HMMA.16816.F32 R20, R12, R38, R20 ;  /* 0x000000260c14723c */ /* 0x000fec0000001814 */
[----:B------:R5:W1:Y:S01]  /*2340*/  MUFU.TANH R73, R2 ;  /* 0x0000000200497308 */ /* 0x000a620000002400 */
[----:B------:R-:W-:-:S02]  /*2350*/  IMAD.SHL.U32 R14, R159, 0x2, RZ ;  /* 0x000000029f0e7824 */ /* 0x000fc400078e00ff */
[----:B------:R-:W-:-:S03]  /*2360*/  FMUL.FTZ R32, R32, c[0x0][0x2ec] ;  /* 0x0000bb0020207a20 */ /* 0x000fc60000410000 */
[----:B------:R-:W-:Y:S02]  /*2370*/  LOP3.LUT R14, R14, 0x6, RZ, 0xc0, !PT ;  /* 0x000000060e0e7812 */ /* 0x000fe400078ec0ff */
[----:B------:R-:W1:Y:S02]  /*2380*/  MUFU.TANH R149, R41 ;  /* 0x0000002900957308 */ /* 0x000e640000002400 */
[----:B------:R-:W-:Y:S01]  /*2390*/  HMMA.16816.F32 R16, R8, R38, R16 ;  /* 0x000000260810723c */ /* 0x000fe20000001810 */
[----:B-----5:R-:W-:-:S05]  /*23a0*/  FMUL.FTZ R2, R76, c[0x0][0x2ec] ;  /* 0x0000bb004c027a20 */ /* 0x020fca0000410000 */
[----:B------:R-:W1:Y:S02]  /*23b0*/  MUFU.TANH R151, R42 ;  /* 0x0000002a00977308 */ /* 0x000e640000002400 */
[----:B------:R-:W-:Y:S02]  /*23c0*/  FMUL.FTZ R3, R21, c[0x0][0x2ec] ;  /* 0x0000bb0015037a20 */ /* 0x000fe40000410000 */
[----:B------:R-:W-:-:S04]  /*23d0*/  FMUL.FTZ R20, R20, c[0x0][0x2ec] ;  /* 0x0000bb0014147a20 */ /* 0x000fc80000410000 */
[----:B------:R5:W1:Y:S08]  /*23e0*/  MUFU.TANH R157, R2 ;  /* 0x00000002009d7308 */ /* 0x000a700000002400 */
[----:B------:R1:W1:Y:S02]  /*23f0*/  MUFU.TANH R138, R3 ;  /* 0x00000003008a7308 */ /* 0x0002640000002400 */
[----:B------:R-:W-:-:S02]  /*2400*/  FMUL.FTZ R19, R19, c[0x0][0x2ec] ;  /* 0x0000bb0013137a20 */ /* 0x000fc40000410000 */
[----:B------:R-:W-:Y:S02]  /*2410*/  FMUL.FTZ R16, R16, c[0x0][0x2ec] ;  /* 0x0000bb0010107a20 */ /* 0x000fe40000410000 */
[----:B------:R-:W-:Y:S02]  /*2420*/  FMUL.FTZ R18, R18, c[0x0][0x2ec] ;  /* 0x0000bb0012127a20 */ /* 0x000fe40000410000 */
[----:B-----5:R-:W-:Y:S01]  /*2430*/  FMUL.FTZ R2, R71, c[0x0][0x2ec] ;  /* 0x0000bb0047027a20 */ /* 0x020fe20000410000 */
[----:B------:R5:W2:Y:S01]  /*2440*/  MUFU.TANH R136, R20 ;  /* 0x0000001400887308 */ /* 0x000aa20000002400 */
[----:B-1----:R-:W-:-:S07]  /*2450*/  FMUL.FTZ R3, R22, c[0x0][0x2ec] ;  /* 0x0000bb0016037a20 */ /* 0x002fce0000410000 */
[----:B------:R1:W1:Y:S08]  /*2460*/  MUFU.TANH R44, R2 ;  /* 0x00000002002c7308 */ /* 0x0002700000002400 */
[----:B------:R-:W2:Y:S01]  /*2470*/  MUFU.TANH R148, R3 ;  /* 0x0000000300947308 */ /* 0x000ea20000002400 */
[----:B-----5:R-:W-:Y:S01]  /*2480*/  MOV R20, R135 ;  /* 0x0000008700147202 */ /* 0x020fe20000000f00 */
[----:B-1----:R-:W-:-:S06]  /*2490*/  FMUL.FTZ R2, R43, c[0x0][0x2ec] ;  /* 0x0000bb002b027a20 */ /* 0x002fcc0000410000 */
[----:B------:R-:W1:Y:S08]  /*24a0*/  MUFU.TANH R32, R32 ;  /* 0x0000002000207308 */ /* 0x000e700000002400 */
[----:B------:R5:W1:Y:S08]  /*24b0*/  MUFU.TANH R150, R2 ;  /* 0x0000000200967308 */ /* 0x000a700000002400 */
[----:B------:R-:W1:Y:S01]  /*24c0*/  MUFU.TANH R26, R19 ;  /* 0x00000013001a7308 */ /* 0x000e620000002400 */
[----:B-----5:R-:W-:-:S07]  /*24d0*/  FMUL.FTZ R2, R33, c[0x0][0x2ec] ;  /* 0x0000bb0021027a20 */ /* 0x020fce0000410000 */
[----:B------:R-:W1:Y:S08]  /*24e0*/  MUFU.TANH R28, R16 ;  /* 0x00000010001c7308 */ /* 0x000e700000002400 */
[----:B------:R5:W1:Y:S08]  /*24f0*/  MUFU.TANH R30, R2 ;  /* 0x00000002001e7308 */ /* 0x000a700000002400 */
[----:B------:R-:W1:Y:S01]  /*2500*/  MUFU.TANH R29, R18 ;  /* 0x00000012001d7308 */ /* 0x000e620000002400 */
[----:B-----5:R-:W-:-:S07]  /*2510*/  FMUL.FTZ R2, R34, c[0x0][0x2ec] ;  /* 0x0000bb0022027a20 */ /* 0x020fce0000410000 */
[----:B------:R5:W1:Y:S02]  /*2520*/  MUFU.TANH R33, R2 ;  /* 0x0000000200217308 */ /* 0x000a640000002400 */
[----:B-----5:R-:W-:-:S06]  /*2530*/  FMUL.FTZ R2, R35, c[0x0][0x2ec] ;  /* 0x0000bb0023027a20 */ /* 0x020fcc0000410000 */
[----:B------:R5:W1:Y:S02]  /*2540*/  MUFU.TANH R31, R2 ;  /* 0x00000002001f7308 */ /* 0x000a640000002400 */
[----:B-----5:R-:W-:-:S05]  /*2550*/  LOP3.LUT R2, R164, 0xffffffe0, RZ, 0xc0, !PT ;  /* 0xffffffe0a4027812 */ /* 0x020fca00078ec0ff */
[----:B------:R-:W-:-:S05]  /*2560*/  IMAD.IADD R2, R159, 0x1, -R2 ;  /* 0x000000019f027824 */ /* 0x000fca00078e0a02 */
[----:B------:R-:W-:-:S04]  /*2570*/  SHF.R.S32.HI R5, RZ, 0x1f, R2 ;  /* 0x0000001fff057819 */ /* 0x000fc80000011402 */
[----:B------:R-:W-:Y:S01]  /*2580*/  LEA.HI R3, R5, R2, RZ, 0x2 ;  /* 0x0000000205037211 */ /* 0x000fe200078f10ff */
[----:B------:R-:W-:Y:S01]  /*2590*/  FMUL.FTZ R5, R23, c[0x0][0x2ec] ;  /* 0x0000bb0017057a20 */ /* 0x000fe20000410000 */
[----:B------:R-:W-:Y:S02]  /*25a0*/  LEA R2, R158, R165, 0x4 ;  /* 0x000000a59e027211 */ /* 0x000fe400078e20ff */
[----:B------:R-:W-:Y:S01]  /*25b0*/  SHF.R.S32.HI R168, RZ, 0x2, R3 ;  /* 0x00000002ffa87819 */ /* 0x000fe20000011403 */
[----:B------:R-:W-:Y:S01]  /*25c0*/  FMUL.FTZ R3, R17, c[0x0][0x2ec] ;  /* 0x0000bb0011037a20 */ /* 0x000fe20000410000 */
[----:B------:R5:W1:Y:S02]  /*25d0*/  MUFU.TANH R137, R5 ;  /* 0x0000000500897308 */ /* 0x000a640000002400 */
[----:B------:R-:W-:Y:S01]  /*25e0*/  IADD3 R2, R2, 0x1, R168 ;  /* 0x0000000102027810 */ /* 0x000fe20007ffe0a8 */
[----:B------:R1:W-:Y:S03]  /*25f0*/  STL [R1+0x58], R168 ;  /* 0x000058a801007387 */ /* 0x0003e60000100800 */
[----:B------:R-:W-:Y:S01]  /*2600*/  IADD3 R2, R132, -c[0x0][0x214], R2 ;  /* 0x8000850084027a10 */ /* 0x000fe20007ffe002 */
[----:B------:R1:W-:Y:S01]  /*2610*/  STL [R1+0x18], R20 ;  /* 0x0000181401007387 */ /* 0x0003e20000100800 */
[----:B------:R1:W1:Y:S02]  /*2620*/  MUFU.TANH R27, R3 ;  /* 0x00000003001b7308 */ /* 0x0002640000002400 */
[----:B------:R-:W-:-:S04]  /*2630*/  IADD3 R2, R2, c[0x0][0x2e8], RZ ;  /* 0x0000ba0002027a10 */ /* 0x000fc80007ffe0ff */
[C---:B------:R-:W-:Y:S02]  /*2640*/  IADD3 R16, R2.reuse, 0x40, RZ ;  /* 0x0000004002107810 */ /* 0x040fe40007ffe0ff */
[C---:B-----5:R-:W-:Y:S02]  /*2650*/  IADD3 R5, R2.reuse, 0x8, RZ ;  /* 0x0000000802057810 */ /* 0x060fe40007ffe0ff */
[C---:B------:R-:W-:Y:S02]  /*2660*/  IADD3 R15, R2.reuse, 0x48, RZ ;  /* 0x00000048020f7810 */ /* 0x040fe40007ffe0ff */
[-C--:B------:R-:W-:Y:S02]  /*2670*/  IMNMX R17, R2, R132.reuse, PT ;  /* 0x0000008402117217 */ /* 0x080fe40003800200 */
[-C--:B------:R-:W-:Y:S02]  /*2680*/  IMNMX R18, R5, R132.reuse, PT ;  /* 0x0000008405127217 */ /* 0x080fe40003800200 */
[----:B------:R-:W-:-:S02]  /*2690*/  IMNMX R16, R16, R132, PT ;  /* 0x0000008410107217 */ /* 0x000fc40003800200 */
[----:B------:R-:W-:Y:S02]  /*26a0*/  IMNMX R15, R15, R132, PT ;  /* 0x000000840f0f7217 */ /* 0x000fe40003800200 */
[----:B------:R-:W-:Y:S01]  /*26b0*/  LOP3.LUT R2, R134, R133, RZ, 0xfc, !PT ;  /* 0x0000008586027212 */ /* 0x000fe200078efcff */
[----:B------:R-:W-:Y:S06]  /*26c0*/  BAR.SYNC.DEFER_BLOCKING 0x0 ;  /* 0x0000000000007b1d */ /* 0x000fec0000010000 */
[----:B------:R-:W-:Y:S05]  /*26d0*/  @!P0 BRA `(.L_x_13) ;  /* 0x000001a000008947 */ /* 0x000fea0003800000 */
[----:B-1234-:R-:W-:-:S04]  /*26e0*/  IADD3 R6, R208, -0x2, RZ ;  /* 0xfffffffed0067810 */ /* 0x01efc80007ffe0ff */
        /* <DEDUP_REMOVED lines=25> */
.L_x_13:
[----:B-1234-:R-:W-:Y:S01]  /*2880*/  IMAD R14, R20, 0x40, R14 ;  /* 0x00000040140e7824 */ /* 0x01efe200078e020e */
        /* <DEDUP_REMOVED lines=8> */
[-C--:B------:R-:W-:Y:S01]  /*2910*/  ISETP.GE.AND P6, PT, R61, R16.reuse, PT ;  /* 0x000000103d00720c */ /* 0x080fe20003fc6270 */
[----:B------:R-:W-:Y:S01]  /*2920*/  IMAD.IADD R230, R0, 0x1, R229 ;  /* 0x0000000100e67824 */ /* 0x000fe200078e02e5 */
[----:B------:R-:W-:Y:S01]  /*2930*/  IADD3 R62, R14, 0x9, RZ ;  /* 0x000000090e3e7810 */ /* 0x000fe20007ffe0ff */
[----:B------:R-:W-:Y:S01]  /*2940*/  STL [R1+0x8c], R244 ;  /* 0x00008cf401007387 */ /* 0x000fe20000100800 */
[----:B------:R-:W-:Y:S01]  /*2950*/  ISETP.GE.AND P1, PT, R60, R16, PT ;  /* 0x000000103c00720c */ /* 0x000fe20003f26270 */
[----:B------:R-:W-:Y:S01]  /*2960*/  IMAD.IADD R231, R0, 0x1, R228 ;  /* 0x0000000100e77824 */ /* 0x000fe200078e02e4 */
[----:B------:R-:W-:Y:S01]  /*2970*/  FSEL R9, R102, -INF , !P6 ;  /* 0xff80000066097808 */ /* 0x000fe20007000000 */
[----:B------:R-:W-:Y:S01]  /*2980*/  STL [R1+0x88], R243 ;  /* 0x000088f301007387 */ /* 0x000fe20000100800 */
[----:B------:R-:W-:-:S02]  /*2990*/  FSEL R8, R108, -INF , !P5 ;  /* 0xff8000006c087808 */ /* 0x000fc40006800000 */
[----:B------:R-:W-:Y:S01]  /*29a0*/  ISETP.GE.AND P2, PT, R61, R15, PT ;  /* 0x0000000f3d00720c */ /* 0x000fe20003f46270 */
[----:B------:R1:W-:Y:S01]  /*29b0*/  STL [R1+0x84], R242 ;  /* 0x000084f201007387 */ /* 0x0003e20000100800 */
[----:B------:R-:W-:Y:S02]  /*29c0*/  IADD3 R63, R14, 0x10, RZ ;  /* 0x000000100e3f7810 */ /* 0x000fe40007ffe0ff */
[----:B------:R-:W-:Y:S01]  /*29d0*/  ISETP.GE.AND P3, PT, R62, R16, PT ;  /* 0x000000103e00720c */ /* 0x000fe20003f66270 */
[----:B------:R-:W-:Y:S01]  /*29e0*/  STL [R1+0x80], R241 ;  /* 0x000080f101007387 */ /* 0x000fe20000100800 */
[----:B------:R-:W-:Y:S02]  /*29f0*/  FSEL R11, R100, -INF , !P1 ;  /* 0xff800000640b7808 */ /* 0x000fe40004800000 */
[----:B------:R-:W-:Y:S01]  /*2a00*/  FMNMX.FTZ R3, R8, R9, !PT ;  /* 0x0000000908037209 */ /* 0x000fe20007810000 */
[----:B------:R-:W-:Y:S01]  /*2a10*/  STL [R1+0x7c], R240 ;  /* 0x00007cf001007387 */ /* 0x000fe20000100800 */
[----:B------:R-:W-:-:S02]  /*2a20*/  ISETP.GE.AND P0, PT, R60, R15, PT ;  /* 0x0000000f3c00720c */ /* 0x000fc40003f06270 */
[----:B------:R-:W-:Y:S01]  /*2a30*/  FSEL R20, R101, -INF , !P2 ;  /* 0xff80000065147808 */ /* 0x000fe20005000000 */
[----:B------:R-:W-:Y:S01]  /*2a40*/  STL [R1+0x78], R239 ;  /* 0x000078ef01007387 */ /* 0x000fe20000100800 */
[----:B------:R-:W-:Y:S02]  /*2a50*/  IADD3 R64, R14, 0x11, RZ ;  /* 0x000000110e407810 */ /* 0x000fe40007ffe0ff */
[----:B------:R-:W-:Y:S01]  /*2a60*/  ISETP.GE.AND P2, PT, R63, R16, PT ;  /* 0x000000103f00720c */ /* 0x000fe20003f46270 */
[----:B------:R2:W-:Y:S01]  /*2a70*/  STL [R1+0x74], R238 ;  /* 0x000074ee01007387 */ /* 0x0005e20000100800 */
[----:B------:R-:W-:Y:S02]  /*2a80*/  FSEL R19, R99, -INF , !P3 ;  /* 0xff80000063137808 */ /* 0x000fe40005800000 */
[----:B------:R-:W-:Y:S01]  /*2a90*/  FMNMX.FTZ R3, R11, R3, !PT ;  /* 0x000000030b037209 */ /* 0x000fe20007810000 */
[----:B------:R3:W-:Y:S01]  /*2aa0*/  STL [R1+0x70], R237 ;  /* 0x000070ed01007387 */ /* 0x0007e20000100800 */
[----:B------:R-:W-:-:S02]  /*2ab0*/  FSEL R21, R98, -INF , !P0 ;  /* 0xff80000062157808 */ /* 0x000fc40004000000 */
[----:B------:R-:W-:Y:S01]  /*2ac0*/  ISETP.GE.AND P0, PT, R64, R16, PT ;  /* 0x000000104000720c */ /* 0x000fe20003f06270 */
[----:B------:R4:W-:Y:S01]  /*2ad0*/  STL [R1+0x6c], R236 ;  /* 0x00006cec01007387 */ /* 0x0009e20000100800 */
[----:B------:R-:W-:Y:S02]  /*2ae0*/  FSEL R23, R96, -INF , !P2 ;  /* 0xff80000060177808 */ /* 0x000fe40005000000 */
[----:B------:R-:W-:Y:S01]  /*2af0*/  FMNMX.FTZ R3, R19, R3, !PT ;  /* 0x0000000313037209 */ /* 0x000fe20007810000 */
[----:B------:R-:W-:Y:S01]  /*2b00*/  STL [R1+0x68], R235 ;  /* 0x000068eb01007387 */ /* 0x000fe20000100800 */
[----:B------:R-:W-:Y:S02]  /*2b10*/  ISETP.GE.AND P4, PT, R14, R15, PT ;  /* 0x0000000f0e00720c */ /* 0x000fe40003f86270 */
[----:B------:R-:W-:Y:S01]  /*2b20*/  FSEL R24, R95, -INF , !P0 ;  /* 0xff8000005f187808 */ /* 0x000fe20004000000 */
[----:B------:R-:W-:Y:S01]  /*2b30*/  STL [R1+0x64], R234 ;  /* 0x000064ea01007387 */ /* 0x000fe20000100800 */
[----:B------:R-:W-:-:S02]  /*2b40*/  FMNMX.FTZ R3, R23, R3, !PT ;  /* 0x0000000317037209 */ /* 0x000fc40007810000 */
[----:B------:R-:W-:Y:S01]  /*2b50*/  FSEL R10, R103, -INF , !P4 ;  /* 0xff800000670a7808 */ /* 0x000fe20006000000 */
[----:B------:R-:W-:Y:S01]  /*2b60*/  STL [R1+0x60], R233 ;  /* 0x000060e901007387 */ /* 0x000fe20000100800 */
[----:B------:R-:W-:Y:S02]  /*2b70*/  FMNMX.FTZ R5, R24, R3, !PT ;  /* 0x0000000318057209 */ /* 0x000fe40007810000 */
[-C--:B------:R-:W-:Y:S01]  /*2b80*/  ISETP.GE.AND P6, PT, R62, R15.reuse, PT ;  /* 0x0000000f3e00720c */ /* 0x080fe20003fc6270 */
[----:B------:R1:W-:Y:S01]  /*2b90*/  STL [R1+0x5c], R232 ;  /* 0x00005ce801007387 */ /* 0x0003e20000100800 */
[----:B------:R-:W-:Y:S02]  /*2ba0*/  FMNMX.FTZ R3, R10, R20, !PT ;  /* 0x000000140a037209 */ /* 0x000fe40007810000 */
[----:B------:R-:W-:Y:S01]  /*2bb0*/  IADD3 R65, R14, 0x18, RZ ;  /* 0x000000180e417810 */ /* 0x000fe20007ffe0ff */
[----:B------:R-:W-:Y:S01]  /*2bc0*/  LDSM.16.MT88.4 R100, [R230+0xc000] ;  /* 0x00c00000e664783b */ /* 0x000fe20000004200 */
[----:B------:R-:W-:-:S02]  /*2bd0*/  ISETP.GE.AND P1, PT, R63, R15, PT ;  /* 0x0000000f3f00720c */ /* 0x000fc40003f26270 */
[----:B------:R-:W-:Y:S01]  /*2be0*/  FSEL R22, R97, -INF , !P6 ;  /* 0xff80000061167808 */ /* 0x000fe20007000000 */
[----:B------:R-:W-:Y:S01]  /*2bf0*/  LDSM.16.MT88.4 R112, [R228+0xe000] ;  /* 0x00e00000e470783b */ /* 0x000fe20000004200 */
[----:B------:R-:W-:Y:S02]  /*2c00*/  FMNMX.FTZ R3, R21, R3, !PT ;  /* 0x0000000315037209 */ /* 0x000fe40007810000 */
[----:B------:R-:W-:Y:S01]  /*2c10*/  IADD3 R66, R14, 0x19, RZ ;  /* 0x000000190e427810 */ /* 0x000fe20007ffe0ff */
[----:B------:R-:W-:Y:S01]  /*2c20*/  LDSM.16.MT88.4 R104, [R228+0xe800] ;  /* 0x00e80000e468783b */ /* 0x000fe20000004200 */
[----:B------:R-:W-:Y:S02]  /*2c30*/  ISETP.GE.AND P6, PT, R65, R16, PT ;  /* 0x000000104100720c */ /* 0x000fe40003fc6270 */
[----:B------:R-:W-:Y:S01]  /*2c40*/  ISETP.GE.AND P3, PT, R64, R15, PT ;  /* 0x0000000f4000720c */ /* 0x000fe20003f66270 */
[----:B------:R-:W-:Y:S01]  /*2c50*/  LDSM.16.MT88.4 R120, [R229+0xe000] ;  /* 0x00e00000e578783b */ /* 0x000fe20000004200 */
[----:B------:R-:W-:-:S02]  /*2c60*/  FSEL R39, R94, -INF , !P1 ;  /* 0xff8000005e277808 */ /* 0x000fc40004800000 */
[----:B------:R-:W-:Y:S01]  /*2c70*/  FMNMX.FTZ R3, R22, R3, !PT ;  /* 0x0000000316037209 */ /* 0x000fe20007810000 */
[----:B------:R-:W-:Y:S01]  /*2c80*/  LDSM.16.MT88.4 R96, [R231+0xc000] ;  /* 0x00c00000e760783b */ /* 0x000fe20000004200 */
[----:B------:R-:W-:Y:S02]  /*2c90*/  IADD3 R67, R14, 0x20, RZ ;  /* 0x000000200e437810 */ /* 0x000fe40007ffe0ff */
[----:B------:R-:W-:Y:S01]  /*2ca0*/  ISETP.GE.AND P5, PT, R66, R16, PT ;  /* 0x000000104200720c */ /* 0x000fe20003fa6270 */
[----:B------:R-:W-:Y:S01]  /*2cb0*/  LDSM.16.MT88.4 R76, [R228+0xc000] ;  /* 0x00c00000e44c783b */ /* 0x000fe20000004200 */
[----:B------:R-:W-:Y:S02]  /*2cc0*/  FSEL R25, R92, -INF , !P6 ;  /* 0xff8000005c197808 */ /* 0x000fe40007000000 */
        /* <DEDUP_REMOVED lines=9> */
[----:B------:R-:W-:Y:S01]  /*2d60*/  FMNMX.FTZ R5, R25, R5, !PT ;  /* 0x0000000519057209 */ /* 0x000fe20007810000 */
        /* <DEDUP_REMOVED lines=8> */
[----:B------:R-:W-:Y:S01]  /*2df0*/  FSEL R154, R85, -INF , !P0 ;  /* 0xff800000559a7808 */ /* 0x000fe20004000000 */
[----:B------:R-:W-:Y:S01]  /*2e00*/  LDSM.16.MT88.4 R124, [R230+0xe800] ;  /* 0x00e80000e67c783b */ /* 0x000fe20000004200 */
[----:B------:R-:W-:-:S02]  /*2e10*/  FMNMX.FTZ R134, R36, R5, !PT ;  /* 0x0000000524867209 */ /* 0x000fc40007810000 */
[----:B------:R-:W-:Y:S01]  /*2e20*/  ISETP.GE.AND P3, PT, R67, R15, PT ;  /* 0x0000000f4300720c */ /* 0x000fe20003f66270 */
[----:B------:R-:W-:Y:S01]  /*2e30*/  STL [R1+0x9c], R16 ;  /* 0x00009c1001007387 */ /* 0x000fe20000100800 */
[----:B------:R-:W-:Y:S02]  /*2e40*/  FSEL R37, R87, -INF , !P1 ;  /* 0xff80000057257808 */ /* 0x000fe40004800000 */
[----:B------:R-:W-:Y:S02]  /*2e50*/  FMNMX.FTZ R3, R38, R3, !PT ;  /* 0x0000000326037209 */ /* 0x000fe40007810000 */
[----:B------:R-:W-:Y:S02]  /*2e60*/  IADD3 R82, R14, 0x29, RZ ;  /* 0x000000290e527810 */ /* 0x000fe40007ffe0ff */
[----:B------:R-:W-:Y:S02]  /*2e70*/  ISETP.GE.AND P5, PT, R81, R16, PT ;  /* 0x000000105100720c */ /* 0x000fe40003fa6270 */
[----:B------:R-:W-:-:S02]  /*2e80*/  FSEL R153, R84, -INF , !P6 ;  /* 0xff80000054997808 */ /* 0x000fc40007000000 */
[----:B------:R-:W-:Y:S01]  /*2e90*/  FMNMX.FTZ R134, R154, R134, !PT ;  /* 0x000000869a867209 */ /* 0x000fe20007810000 */
[----:B------:R-:W-:Y:S01]  /*2ea0*/  LDSM.16.MT88.4 R84, [R229+0xc000] ;  /* 0x00c00000e554783b */ /* 0x000fe20000004200 */
[----:B------:R-:W-:Y:S02]  /*2eb0*/  ISETP.GE.AND P2, PT, R80, R15, PT ;  /* 0x0000000f5000720c */ /* 0x000fe40003f46270 */
[----:B------:R-:W-:Y:S02]  /*2ec0*/  FSEL R155, R72, -INF , !P3 ;  /* 0xff800000489b7808 */ /* 0x000fe40005800000 */
[----:B------:R-:W-:Y:S02]  /*2ed0*/  FMNMX.FTZ R3, R37, R3, !PT ;  /* 0x0000000325037209 */ /* 0x000fe40007810000 */
[----:B------:R-:W-:Y:S02]  /*2ee0*/  IADD3 R83, R14, 0x30, RZ ;  /* 0x000000300e537810 */ /* 0x000fe40007ffe0ff */
[----:B------:R-:W-:-:S02]  /*2ef0*/  ISETP.GE.AND P4, PT, R82, R16, PT ;  /* 0x000000105200720c */ /* 0x000fc40003f86270 */
[----:B------:R-:W-:Y:S02]  /*2f00*/  FSEL R152, R68, -INF , !P5 ;  /* 0xff80000044987808 */ /* 0x000fe40006800000 */
[----:B------:R-:W-:Y:S02]  /*2f10*/  FMNMX.FTZ R134, R153, R134, !PT ;  /* 0x0000008699867209 */ /* 0x000fe40007810000 */
[----:B------:R-:W-:Y:S02]  /*2f20*/  ISETP.GE.AND P1, PT, R81, R15, PT ;  /* 0x0000000f5100720c */ /* 0x000fe40003f26270 */
[----:B------:R-:W-:Y:S02]  /*2f30*/  FSEL R146, R73, -INF , !P2 ;  /* 0xff80000049927808 */ /* 0x000fe40005000000 */
[----:B------:R-:W-:Y:S01]  /*2f40*/  FMNMX.FTZ R3, R155, R3, !PT ;  /* 0x000000039b037209 */ /* 0x000fe20007810000 */
[----:B------:R-:W-:Y:S01]  /*2f50*/  LDSM.16.MT88.4 R72, [R229+0xc800] ;  /* 0x00c80000e548783b */ /* 0x000fe20000004200 */
[----:B------:R-:W-:-:S02]  /*2f60*/  IADD3 R132, R14, 0x31, RZ ;  /* 0x000000310e847810 */ /* 0x000fc40007ffe0ff */
[----:B------:R-:W-:Y:S02]  /*2f70*/  ISETP.GE.AND P3, PT, R83, R16, PT ;  /* 0x000000105300720c */ /* 0x000fe40003f66270 */
        /* <DEDUP_REMOVED lines=8> */
[----:B-1----:R-:W-:Y:S02]  /*3000*/  FSEL R242, R32, -INF , !P3 ;  /* 0xff80000020f27808 */ /* 0x002fe40005800000 */
[----:B------:R-:W-:Y:S02]  /*3010*/  FMNMX.FTZ R134, R147, R134, !PT ;  /* 0x0000008693867209 */ /* 0x000fe40007810000 */
[----:B------:R-:W-:Y:S01]  /*3020*/  ISETP.GE.AND P1, PT, R83, R15, PT ;  /* 0x0000000f5300720c */ /* 0x000fe20003f26270 */
[----:B------:R-:W-:Y:S01]  /*3030*/  STL [R1+0xa0], R242 ;  /* 0x0000a0f201007387 */ /* 0x000fe20000100800 */
[----:B------:R-:W-:Y:S02]  /*3040*/  FSEL R144, R44, -INF , !P0 ;  /* 0xff8000002c907808 */ /* 0x000fe40004000000 */
[----:B------:R-:W-:-:S02]  /*3050*/  FMNMX.FTZ R3, R145, R3, !PT ;  /* 0x0000000391037209 */ /* 0x000fc40007810000 */
[----:B------:R-:W-:Y:S02]  /*3060*/  IADD3 R135, R14, 0x39, RZ ;  /* 0x000000390e877810 */ /* 0x000fe40007ffe0ff */
[----:B------:R-:W-:Y:S02]  /*3070*/  ISETP.GE.AND P4, PT, R133, R16, PT ;  /* 0x000000108500720c */ /* 0x000fe40003f86270 */
[----:B--2---:R-:W-:Y:S02]  /*3080*/  FSEL R238, R30, -INF , !P5 ;  /* 0xff8000001eee7808 */ /* 0x004fe40006800000 */
[----:B------:R-:W-:Y:S02]  /*3090*/  FMNMX.FTZ R134, R242, R134, !PT ;  /* 0x00000086f2867209 */ /* 0x000fe40007810000 */
[----:B------:R-:W-:Y:S01]  /*30a0*/  ISETP.GE.AND P0, PT, R132, R15, PT ;  /* 0x0000000f8400720c */ /* 0x000fe20003f06270 */
[----:B------:R-:W-:Y:S01]  /*30b0*/  STL [R1+0xa4], R238 ;  /* 0x0000a4ee01007387 */ /* 0x000fe20000100800 */
[----:B---3--:R-:W-:-:S02]  /*30c0*/  FSEL R237, R33, -INF , !P1 ;  /* 0xff80000021ed7808 */ /* 0x008fc40004800000 */
[----:B------:R-:W-:Y:S02]  /*30d0*/  FMNMX.FTZ R3, R144, R3, !PT ;  /* 0x0000000390037209 */ /* 0x000fe40007810000 */
[----:B------:R-:W-:Y:S02]  /*30e0*/  ISETP.GE.AND P3, PT, R135, R16, PT ;  /* 0x000000108700720c */ /* 0x000fe40003f66270 */
[----:B----4-:R-:W-:Y:S02]  /*30f0*/  FSEL R236, R28, -INF , !P4 ;  /* 0xff8000001cec7808 */ /* 0x010fe40006000000 */
[----:B------:R-:W-:Y:S02]  /*3100*/  FMNMX.FTZ R134, R238, R134, !PT ;  /* 0x00000086ee867209 */ /* 0x000fe40007810000 */
[----:B------:R-:W-:Y:S01]  /*3110*/  ISETP.GE.AND P1, PT, R133, R15, PT ;  /* 0x0000000f8500720c */ /* 0x000fe20003f26270 */
[----:B------:R-:W-:Y:S01]  /*3120*/  STL [R1+0xa8], R236 ;  /* 0x0000a8ec01007387 */ /* 0x000fe20000100800 */
[----:B------:R-:W-:-:S02]  /*3130*/  FSEL R239, R31, -INF , !P0 ;  /* 0xff8000001fef7808 */ /* 0x000fc40004000000 */
[----:B------:R-:W-:Y:S02]  /*3140*/  FMNMX.FTZ R3, R237, R3, !PT ;  /* 0x00000003ed037209 */ /* 0x000fe40007810000 */
[----:B------:R-:W-:Y:S02]  /*3150*/  FSEL R232, R27, -INF , !P3 ;  /* 0xff8000001be87808 */ /* 0x000fe40005800000 */
[----:B------:R-:W-:Y:S02]  /*3160*/  FMNMX.FTZ R134, R236, R134, !PT ;  /* 0x00000086ec867209 */ /* 0x000fe40007810000 */
[----:B------:R-:W-:Y:S01]  /*3170*/  ISETP.GE.AND P0, PT, R135, R15, PT ;  /* 0x0000000f8700720c */ /* 0x000fe20003f06270 */
[----:B------:R-:W-:Y:S01]  /*3180*/  STL [R1+0xac], R232 ;  /* 0x0000ace801007387 */ /* 0x000fe20000100800 */
[----:B------:R-:W-:Y:S02]  /*3190*/  FSEL R159, R29, -INF , !P1 ;  /* 0xff8000001d9f7808 */ /* 0x000fe40004800000 */
[----:B------:R-:W-:Y:S01]  /*31a0*/  FMNMX.FTZ R3, R239, R3, !PT ;  /* 0x00000003ef037209 */ /* 0x000fe20007810000 */
[----:B------:R-:W-:Y:S01]  /*31b0*/  STL [R1+0xb0], R237 ;  /* 0x0000b0ed01007387 */ /* 0x000fe20000100800 */
[----:B------:R-:W-:-:S02]  /*31c0*/  FMNMX.FTZ R134, R232, R134, !PT ;  /* 0x00000086e8867209 */ /* 0x000fc40007810000 */
[----:B------:R-:W-:Y:S01]  /*31d0*/  FSEL R158, R26, -INF , !P0 ;  /* 0xff8000001a9e7808 */ /* 0x000fe20004000000 */
[----:B------:R-:W-:Y:S01]  /*31e0*/  STL [R1+0xb4], R15 ;  /* 0x0000b40f01007387 */ /* 0x000fe20000100800 */
[----:B------:R-:W-:Y:S02]  /*31f0*/  FMNMX.FTZ R3, R159, R3, !PT ;  /* 0x000000039f037209 */ /* 0x000fe40007810000 */
[----:B------:R-:W-:Y:S01]  /*3200*/  ISETP.GE.AND P5, PT, R14, R17, PT ;  /* 0x000000110e00720c */ /* 0x000fe20003fa6270 */
[----:B------:R-:W1:Y:S01]  /*3210*/  SHFL.BFLY PT, R6, R134, 0x2, 0x1f ;  /* 0x0c401f0086067f89 */ /* 0x000e6200000e0000 */
[----:B------:R-:W-:Y:S02]  /*3220*/  FMNMX.FTZ R3, R158, R3, !PT ;  /* 0x000000039e037209 */ /* 0x000fe40007810000 */
[-C--:B------:R-:W-:Y:S02]  /*3230*/  ISETP.GE.AND P6, PT, R60, R17.reuse, PT ;  /* 0x000000113c00720c */ /* 0x080fe40003fc6270 */
[----:B------:R-:W-:Y:S01]  /*3240*/  ISETP.GE.AND P4, PT, R61, R18, PT ;  /* 0x000000123d00720c */ /* 0x000fe20003f86270 */
[----:B------:R-:W2:Y:S01]  /*3250*/  SHFL.BFLY PT, R5, R3, 0x2, 0x1f ;  /* 0x0c401f0003057f89 */ /* 0x000ea200000e0000 */
[----:B------:R-:W-:-:S02]  /*3260*/  ISETP.GE.AND P3, PT, R62, R17, PT ;  /* 0x000000113e00720c */ /* 0x000fc40003f66270 */
[-C--:B------:R-:W-:Y:S02]  /*3270*/  ISETP.GE.AND P2, PT, R60, R18.reuse, PT ;  /* 0x000000123c00720c */ /* 0x080fe40003f46270 */
[----:B------:R-:W-:Y:S02]  /*3280*/  ISETP.GE.AND P1, PT, R14, R18, PT ;  /* 0x000000120e00720c */ /* 0x000fe40003f26270 */
[----:B-1----:R-:W-:-:S05]  /*3290*/  FMNMX.FTZ R134, R134, R6, !PT ;  /* 0x0000000686867209 */ /* 0x002fca0007810000 */
[----:B------:R-:W1:Y:S01]  /*32a0*/  SHFL.BFLY PT, R6, R134, 0x1, 0x1f ;  /* 0x0c201f0086067f89 */ /* 0x000e6200000e0000 */
[----:B--2---:R-:W-:-:S05]  /*32b0*/  FMNMX.FTZ R3, R3, R5, !PT ;  /* 0x0000000503037209 */ /* 0x004fca0007810000 */
[----:B------:R-:W2:Y:S01]  /*32c0*/  SHFL.BFLY PT, R7, R3, 0x1, 0x1f ;  /* 0x0c201f0003077f89 */ /* 0x000ea200000e0000 */
[----:B-1----:R-:W-:-:S04]  /*32d0*/  FMNMX.FTZ R134, R134, R6, !PT ;  /* 0x0000000686867209 */ /* 0x002fc80007810000 */
[C---:B------:R-:W-:Y:S01]  /*32e0*/  FSETP.NEU.FTZ.AND P0, PT, R134.reuse, -INF , PT ;  /* 0xff8000008600780b */ /* 0x040fe20003f1d000 */
[----:B------:R-:W-:Y:S01]  /*32f0*/  FMUL.FTZ R13, R134, c[0x0][0x23c] ;  /* 0x00008f00860d7a20 */ /* 0x000fe20000410000 */
[----:B--2---:R-:W-:-:S04]  /*3300*/  FMNMX.FTZ R3, R3, R7, !PT ;  /* 0x0000000703037209 */ /* 0x004fc80007810000 */
[----:B------:R-:W-:Y:S01]  /*3310*/  FSEL R13, R13, RZ, P0 ;  /* 0x000000ff0d0d7208 */ /* 0x000fe20000000000 */
[C---:B------:R-:W-:Y:S01]  /*3320*/  FMUL.FTZ R12, R3.reuse, c[0x0][0x23c] ;  /* 0x00008f00030c7a20 */ /* 0x040fe20000410000 */
[----:B------:R-:W-:-:S03]  /*3330*/  FSETP.NEU.FTZ.AND P0, PT, R3, -INF , PT ;  /* 0xff8000000300780b */ /* 0x000fc60003f1d000 */
[----:B------:R-:W-:Y:S01]  /*3340*/  FFMA.FTZ R5, R8, c[0x0][0x23c], -R13 ;  /* 0x00008f0008057a23 */ /* 0x000fe2000001080d */
[----:B------:R-:W-:Y:S02]  /*3350*/  FSEL R12, R12, RZ, P0 ;  /* 0x000000ff0c0c7208 */ /* 0x000fe40000000000 */
[----:B------:R-:W-:Y:S01]  /*3360*/  ISETP.GE.AND P0, PT, R61, R17, PT ;  /* 0x000000113d00720c */ /* 0x000fe20003f06270 */
[----:B------:R1:W-:Y:S02]  /*3370*/  MUFU.EX2 R241, R5 ;  /* 0x0000000500f17308 */ /* 0x0003e40000000800 */
[--C-:B------:R-:W-:Y:S02]  /*3380*/  FFMA.FTZ R0, R22, c[0x0][0x23c], -R12.reuse ;  /* 0x00008f0016007a23 */ /* 0x100fe4000001080c */
[----:B------:R-:W-:-:S04]  /*3390*/  FFMA.FTZ R2, R20, c[0x0][0x23c], -R12 ;  /* 0x00008f0014027a23 */ /* 0x000fc8000001080c */
[----:B------:R2:W-:Y:S01]  /*33a0*/  MUFU.EX2 R246, R0 ;  /* 0x0000000000f67308 */ /* 0x0005e20000000800 */
[----:B-1----:R-:W-:-:S07]  /*33b0*/  FFMA.FTZ R5, R9, c[0x0][0x23c], -R13 ;  /* 0x00008f0009057a23 */ /* 0x002fce000001080d */
[----:B------:R1:W-:Y:S01]  /*33c0*/  MUFU.EX2 R193, R2 ;  /* 0x0000000200c17308 */ /* 0x0003e20000000800 */
[----:B--2---:R-:W-:-:S07]  /*33d0*/  FFMA.FTZ R0, R23, c[0x0][0x23c], -R13 ;  /* 0x00008f0017007a23 */ /* 0x004fce000001080d */
[----:B------:R2:W3:Y:S08]  /*33e0*/  MUFU.EX2 R240, R5 ;  /* 0x0000000500f07308 */ /* 0x0004f00000000800 */
[----:B------:R4:W-:Y:S01]  /*33f0*/  MUFU.EX2 R234, R0 ;  /* 0x0000000000ea7308 */ /* 0x0009e20000000800 */
[----:B-1----:R-:W-:Y:S02]  /*3400*/  FFMA.FTZ R2, R21, c[0x0][0x23c], -R12 ;  /* 0x00008f0015027a23 */ /* 0x002fe4000001080c */
[----:B--2---:R-:W-:-:S05]  /*3410*/  FFMA.FTZ R5, R11, c[0x0][0x23c], -R13 ;  /* 0x00008f000b057a23 */ /* 0x004fca000001080d */
[----:B------:R-:W1:Y:S01]  /*3420*/  MUFU.EX2 R195, R2 ;  /* 0x0000000200c37308 */ /* 0x000e620000000800 */
[----:B---3--:R-:W-:Y:S01]  /*3430*/  F2FP.PACK_AB R8, R240, R241 ;  /* 0x000000f1f008723e */ /* 0x008fe200000000ff */
[----:B----4-:R-:W-:-:S06]  /*3440*/  FFMA.FTZ R0, R24, c[0x0][0x23c], -R13 ;  /* 0x00008f0018007a23 */ /* 0x010fcc000001080d */
[----:B------:R2:W-:Y:S08]  /*3450*/  MUFU.EX2 R235, R5 ;  /* 0x0000000500eb7308 */ /* 0x0005f00000000800 */
[----:B------:R3:W4:Y:S01]  /*3460*/  MUFU.EX2 R243, R0 ;  /* 0x0000000000f37308 */ /* 0x0007220000000800 */
[----:B-1----:R-:W-:Y:S01]  /*3470*/  F2FP.PACK_AB R11, R246, R195 ;  /* 0x000000c3f60b723e */ /* 0x002fe200000000ff */
[----:B--2---:R-:W-:-:S06]  /*3480*/  FFMA.FTZ R5, R19, c[0x0][0x23c], -R13 ;  /* 0x00008f0013057a23 */ /* 0x004fcc000001080d */
[----:B------:R1:W2:Y:S01]  /*3490*/  MUFU.EX2 R245, R5 ;  /* 0x0000000500f57308 */ /* 0x0002a20000000800 */
[----:B---3--:R-:W-:Y:S01]  /*34a0*/  FFMA.FTZ R0, R25, c[0x0][0x23c], -R13 ;  /* 0x00008f0019007a23 */ /* 0x008fe2000001080d */
[----:B----4-:R-:W-:-:S06]  /*34b0*/  F2FP.PACK_AB R4, R243, R234 ;  /* 0x000000eaf304723e */ /* 0x010fcc00000000ff */
[----:B------:R3:W-:Y:S01]  /*34c0*/  MUFU.EX2 R209, R0 ;  /* 0x0000000000d17308 */ /* 0x0007e20000000800 */
[----:B-1----:R-:W-:Y:S01]  /*34d0*/  FFMA.FTZ R5, R10, c[0x0][0x23c], -R12 ;  /* 0x00008f000a057a23 */ /* 0x002fe2000001080c */
[----:B--2---:R-:W-:-:S06]  /*34e0*/  F2FP.PACK_AB R10, R245, R235 ;  /* 0x000000ebf50a723e */ /* 0x004fcc00000000ff */
[----:B------:R-:W1:Y:S01]  /*34f0*/  MUFU.EX2 R194, R5 ;  /* 0x0000000500c27308 */ /* 0x000e620000000800 */
[----:B---3--:R-:W-:-:S07]  /*3500*/  FFMA.FTZ R0, R36, c[0x0][0x23c], -R13 ;  /* 0x00008f0024007a23 */ /* 0x008fce000001080d */
[----:B------:R2:W3:Y:S01]  /*3510*/  MUFU.EX2 R211, R0 ;  /* 0x0000000000d37308 */ /* 0x0004e20000000800 */
[----:B-1----:R-:W-:-:S07]  /*3520*/  F2FP.PACK_AB R9, R193, R194 ;  /* 0x000000c2c109723e */ /* 0x002fce00000000ff */
[----:B------:R-:W-:Y:S01]  /*3530*/  HMMA.16816.F32 R20, R8, R100, RZ ;  /* 0x000000640814723c */ /* 0x000fe200000018ff */
[----:B--2---:R-:W-:Y:S01]  /*3540*/  FFMA.FTZ R0, R39, c[0x0][0x23c], -R12 ;  /* 0x00008f0027007a23 */ /* 0x004fe2000001080c */
[----:B---3--:R-:W-:-:S03]  /*3550*/  F2FP.PACK_AB R6, R211, R209 ;  /* 0x000000d1d306723e */ /* 0x008fc600000000ff */
[----:B------:R1:W-:Y:S03]  /*3560*/  MUFU.EX2 R233, R0 ;  /* 0x0000000000e97308 */ /* 0x0003e60000000800 */
[C---:B------:R-:W-:Y:S08]  /*3570*/  HMMA.16816.F32 R56, R8.reuse, R112, RZ ;  /* 0x000000700838723c */ /* 0x040ff000000018ff */
[----:B------:R-:W-:Y:S01]  /*3580*/  HMMA.16816.F32 R52, R8, R120, RZ ;  /* 0x000000780834723c */ /* 0x000fe200000018ff */
[----:B-1----:R-:W-:-:S07]  /*3590*/  FFMA.FTZ R0, R40, c[0x0][0x23c], -R12 ;  /* 0x00008f0028007a23 */ /* 0x002fce000001080c */
[C---:B------:R-:W-:Y:S01]  /*35a0*/  HMMA.16816.F32 R24, R8.reuse, R96, RZ ;  /* 0x000000600818723c */ /* 0x040fe200000018ff */
[----:B------:R1:W2:Y:S07]  /*35b0*/  MUFU.EX2 R210, R0 ;  /* 0x0000000000d27308 */ /* 0x0002ae0000000800 */
[C---:B------:R-:W-:Y:S08]  /*35c0*/  HMMA.16816.F32 R32, R8.reuse, R76, RZ ;  /* 0x0000004c0820723c */ /* 0x040ff000000018ff */
[----:B------:R-:W-:Y:S01]  /*35d0*/  HMMA.16816.F32 R28, R8, R84, RZ ;  /* 0x00000054081c723c */ /* 0x000fe200000018ff */
[----:B-1----:R-:W-:Y:S01]  /*35e0*/  FFMA.FTZ R0, R38, c[0x0][0x23c], -R12 ;  /* 0x00008f0026007a23 */ /* 0x002fe2000001080c */
[----:B--2---:R-:W-:-:S03]  /*35f0*/  F2FP.PACK_AB R5, R210, R233 ;  /* 0x000000e9d205723e */ /* 0x004fc600000000ff */
[----:B------:R1:W-:Y:S03]  /*3600*/  MUFU.EX2 R244, R0 ;  /* 0x0000000000f47308 */ /* 0x0003e60000000800 */
[C---:B------:R-:W-:Y:S08]  /*3610*/  HMMA.16816.F32 R40, R8.reuse, R78, RZ ;  /* 0x0000004e0828723c */ /* 0x040ff000000018ff */
[----:B------:R-:W-:Y:S01]  /*3620*/  HMMA.16816.F32 R48, R8, R128, RZ ;  /* 0x000000800830723c */ /* 0x000fe200000018ff */
[----:B-1----:R-:W-:-:S07]  /*3630*/  FFMA.FTZ R0, R37, c[0x0][0x23c], -R12 ;  /* 0x00008f0025007a23 */ /* 0x002fce000001080c */
[C---:B------:R-:W-:Y:S01]  /*3640*/  HMMA.16816.F32 R36, R8.reuse, R86, RZ ;  /* 0x000000560824723c */ /* 0x040fe200000018ff */
[----:B------:R-:W1:Y:S07]  /*3650*/  MUFU.EX2 R247, R0 ;  /* 0x0000000000f77308 */ /* 0x000e6e0000000800 */
[----:B------:R-:W-:Y:S01]  /*3660*/  HMMA.16816.F32 R44, R8, R140, RZ ;  /* 0x0000008c082c723c */ /* 0x000fe200000018ff */
[----:B-1----:R-:W-:-:S07]  /*3670*/  F2FP.PACK_AB R7, R247, R244 ;  /* 0x000000f4f707723e */ /* 0x002fce00000000ff */
[----:B------:R-:W-:Y:S08]  /*3680*/  HMMA.16816.F32 R164, R4, R92, R20 ;  /* 0x0000005c04a4723c */ /* 0x000ff00000001814 */
[----:B------:R-:W-:Y:S08]  /*3690*/  HMMA.16816.F32 R20, R8, R122, RZ ;  /* 0x0000007a0814723c */ /* 0x000ff000000018ff */
[----:B------:R-:W-:Y:S08]  /*36a0*/  HMMA.16816.F32 R220, R4, R88, R24 ;  /* 0x0000005804dc723c */ /* 0x000ff00000001818 */
[----:B------:R-:W-:Y:S01]  /*36b0*/  IMAD.MOV.U32 R227, RZ, RZ, R164 ;  /* 0x000000ffffe37224 */ /* 0x000fe200078e00a4 */
[----:B------:R-:W-:Y:S01]  /*36c0*/  MOV R226, R165 ;  /* 0x000000a500e27202 */ /* 0x000fe20000000f00 */
[----:B------:R-:W-:Y:S01]  /*36d0*/  IMAD.MOV.U32 R225, RZ, RZ, R166 ;  /* 0x000000ffffe17224 */ /* 0x000fe200078e00a6 */
[----:B------:R-:W-:Y:S01]  /*36e0*/  HMMA.16816.F32 R24, R8, R114, RZ ;  /* 0x000000720818723c */ /* 0x000fe200000018ff */
[----:B------:R-:W-:-:S07]  /*36f0*/  IMAD.MOV.U32 R224, RZ, RZ, R167 ;  /* 0x000000ffffe07224 */ /* 0x000fce00078e00a7 */
[C---:B------:R-:W-:Y:S08]  /*3700*/  HMMA.16816.F32 R164, R4.reuse, R104, R56 ;  /* 0x0000006804a4723c */ /* 0x040ff00000001838 */
[C---:B------:R-:W-:Y:S08]  /*3710*/  HMMA.16816.F32 R20, R4.reuse, R110, R20 ;  /* 0x0000006e0414723c */ /* 0x040ff00000001814 */
[C---:B------:R-:W-:Y:S08]  /*3720*/  HMMA.16816.F32 R180, R4.reuse, R68, R32 ;  /* 0x0000004404b4723c */ /* 0x040ff00000001820 */
[----:B------:R-:W-:Y:S01]  /*3730*/  IMAD.MOV.U32 R59, RZ, RZ, R165 ;  /* 0x000000ffff3b7224 */ /* 0x000fe200078e00a5 */
[----:B------:R-:W-:Y:S01]  /*3740*/  HMMA.16816.F32 R200, R4, R72, R28 ;  /* 0x0000004804c8723c */ /* 0x000fe2000000181c */
[----:B------:R-:W-:-:S02]  /*3750*/  IMAD.MOV.U32 R58, RZ, RZ, R166 ;  /* 0x000000ffff3a7224 */ /* 0x000fc400078e00a6 */
[----:B------:R-:W-:Y:S02]  /*3760*/  IMAD.MOV.U32 R57, RZ, RZ, R167 ;  /* 0x000000ffff397224 */ /* 0x000fe400078e00a7 */
[----:B------:R-:W-:-:S03]  /*3770*/  IMAD.MOV.U32 R56, RZ, RZ, R164 ;  /* 0x000000ffff387224 */ /* 0x000fc600078e00a4 */
[----:B------:R-:W-:Y:S08]  /*3780*/  HMMA.16816.F32 R164, R4, R108, R52 ;  /* 0x0000006c04a4723c */ /* 0x000ff00000001834 */
[C---:B------:R-:W-:Y:S08]  /*3790*/  HMMA.16816.F32 R32, R8.reuse, R98, RZ ;  /* 0x000000620820723c */ /* 0x040ff000000018ff */
[----:B------:R-:W-:Y:S08]  /*37a0*/  HMMA.16816.F32 R28, R8, R102, RZ ;  /* 0x00000066081c723c */ /* 0x000ff000000018ff */
[----:B------:R-:W-:Y:S01]  /*37b0*/  MOV R55, R164 ;  /* 0x000000a400377202 */ /* 0x000fe20000000f00 */
[----:B------:R-:W-:Y:S01]  /*37c0*/  IMAD.MOV.U32 R54, RZ, RZ, R166 ;  /* 0x000000ffff367224 */ /* 0x000fe200078e00a6 */
[----:B------:R-:W-:Y:S01]  /*37d0*/  HMMA.16816.F32 R168, R4, R74, R36 ;  /* 0x0000004a04a8723c */ /* 0x000fe20000001824 */
[----:B------:R-:W-:-:S02]  /*37e0*/  IMAD.MOV.U32 R53, RZ, RZ, R167 ;  /* 0x000000ffff357224 */ /* 0x000fc400078e00a7 */
[----:B------:R-:W-:-:S04]  /*37f0*/  IMAD.MOV.U32 R52, RZ, RZ, R165 ;  /* 0x000000ffff347224 */ /* 0x000fc800078e00a5 */
[----:B------:R-:W-:Y:S01]  /*3800*/  IMAD.MOV.U32 R39, RZ, RZ, R22 ;  /* 0x000000ffff277224 */ /* 0x000fe200078e0016 */
[----:B------:R-:W-:Y:S01]  /*3810*/  HMMA.16816.F32 R164, R4, R70, R40 ;  /* 0x0000004604a4723c */ /* 0x000fe20000001828 */
[----:B------:R-:W-:-:S06]  /*3820*/  IMAD.MOV.U32 R38, RZ, RZ, R21 ;  /* 0x000000ffff267224 */ /* 0x000fcc00078e0015 */
[----:B------:R-:W-:Y:S01]  /*3830*/  IMAD.MOV.U32 R41, RZ, RZ, R20 ;  /* 0x000000ffff297224 */ /* 0x000fe200078e0014 */
[----:B------:R-:W-:Y:S01]  /*3840*/  HMMA.16816.F32 R48, R4, R116, R48 ;  /* 0x000000740430723c */ /* 0x000fe20000001830 */
[----:B------:R-:W-:-:S07]  /*3850*/  IMAD.MOV.U32 R40, RZ, RZ, R23 ;  /* 0x000000ffff287224 */ /* 0x000fce00078e0017 */
[----:B------:R-:W-:Y:S08]  /*3860*/  HMMA.16816.F32 R24, R4, R106, R24 ;  /* 0x0000006a0418723c */ /* 0x000ff00000001818 */
[C---:B------:R-:W-:Y:S08]  /*3870*/  HMMA.16816.F32 R20, R8.reuse, R130, RZ ;  /* 0x000000820814723c */ /* 0x040ff000000018ff */
[----:B------:R-:W-:Y:S01]  /*3880*/  HMMA.16816.F32 R8, R8, R142, RZ ;  /* 0x0000008e0808723c */ /* 0x000fe200000018ff */
[----:B------:R-:W-:Y:S01]  /*3890*/  IMAD.MOV.U32 R205, RZ, RZ, R49 ;  /* 0x000000ffffcd7224 */ /* 0x000fe200078e0031 */
[----:B------:R-:W-:Y:S01]  /*38a0*/  MOV R232, R48 ;  /* 0x0000003000e87202 */ /* 0x000fe20000000f00 */
[----:B------:R-:W-:-:S02]  /*38b0*/  IMAD.MOV.U32 R15, RZ, RZ, R50 ;  /* 0x000000ffff0f7224 */ /* 0x000fc400078e0032 */
[----:B------:R-:W-:-:S03]  /*38c0*/  IMAD.MOV.U32 R237, RZ, RZ, R51 ;  /* 0x000000ffffed7224 */ /* 0x000fc600078e0033 */
[C---:B------:R-:W-:Y:S07]  /*38d0*/  HMMA.16816.F32 R184, R4.reuse, R90, R32 ;  /* 0x0000005a04b8723c */ /* 0x040fee0000001820 */
[----:B------:R-:W-:Y:S01]  /*38e0*/  IMAD.MOV.U32 R33, RZ, RZ, R25 ;  /* 0x000000ffff217224 */ /* 0x000fe200078e0019 */
[----:B------:R-:W-:Y:S01]  /*38f0*/  HMMA.16816.F32 R216, R4, R94, R28 ;  /* 0x0000005e04d8723c */ /* 0x000fe2000000181c */
[----:B------:R-:W-:-:S06]  /*3900*/  IMAD.MOV.U32 R32, RZ, RZ, R26 ;  /* 0x000000ffff207224 */ /* 0x000fcc00078e001a */
[----:B------:R-:W-:Y:S01]  /*3910*/  MOV R31, R27 ;  /* 0x0000001b001f7202 */ /* 0x000fe20000000f00 */
[----:B------:R-:W-:Y:S01]  /*3920*/  IMAD.MOV.U32 R30, RZ, RZ, R24 ;  /* 0x000000ffff1e7224 */ /* 0x000fe200078e0018 */
[C---:B------:R-:W-:Y:S08]  /*3930*/  HMMA.16816.F32 R48, R4.reuse, R124, R44 ;  /* 0x0000007c0430723c */ /* 0x040ff0000000182c */
[C---:B------:R-:W-:Y:S07]  /*3940*/  HMMA.16816.F32 R24, R4.reuse, R118, R20 ;  /* 0x000000760418723c */ /* 0x040fee0000001814 */
[----:B------:R-:W-:Y:S01]  /*3950*/  FSEL R22, R197, -INF , !P4 ;  /* 0xff800000c5167808 */ /* 0x000fe20006000000 */
[----:B------:R-:W-:Y:S01]  /*3960*/  HMMA.16816.F32 R4, R4, R126, R8 ;  /* 0x0000007e0404723c */ /* 0x000fe20000001808 */
[----:B------:R-:W-:-:S02]  /*3970*/  ISETP.GE.AND P4, PT, R63, R17, PT ;  /* 0x000000113f00720c */ /* 0x000fc40003f86270 */
[----:B------:R-:W-:Y:S02]  /*3980*/  FSEL R23, R191, -INF , !P2 ;  /* 0xff800000bf177808 */ /* 0x000fe40005000000 */
[----:B------:R-:W-:Y:S02]  /*3990*/  ISETP.GE.AND P2, PT, R64, R17, PT ;  /* 0x000000114000720c */ /* 0x000fe40003f46270 */
[----:B------:R-:W-:Y:S01]  /*39a0*/  FSEL R8, R198, -INF , !P0 ;  /* 0xff800000c6087808 */ /* 0x000fe20004000000 */
[----:B------:R-:W-:Y:S01]  /*39b0*/  IMAD.MOV.U32 R45, RZ, RZ, R51 ;  /* 0x000000ffff2d7224 */ /* 0x000fe200078e0033 */
[----:B------:R-:W-:Y:S01]  /*39c0*/  FSEL R10, R196, -INF , !P6 ;  /* 0xff800000c40a7808 */ /* 0x000fe20007000000 */
[----:B------:R-:W-:Y:S01]  /*39d0*/  IMAD.MOV.U32 R46, RZ, RZ, R50 ;  /* 0x000000ffff2e7224 */ /* 0x000fe200078e0032 */
[----:B------:R-:W-:Y:S01]  /*39e0*/  FSEL R11, R192, -INF , !P3 ;  /* 0xff800000c00b7808 */ /* 0x000fe20005800000 */
[----:B------:R-:W-:Y:S01]  /*39f0*/  IMAD.MOV.U32 R44, RZ, RZ, R49 ;  /* 0x000000ffff2c7224 */ /* 0x000fe200078e0031 */
[----:B------:R-:W-:Y:S01]  /*3a00*/  ISETP.GE.AND P0, PT, R62, R18, PT ;  /* 0x000000123e00720c */ /* 0x000fe20003f06270 */
[----:B------:R-:W-:Y:S01]  /*3a10*/  IMAD.MOV.U32 R47, RZ, RZ, R48 ;  /* 0x000000ffff2f7224 */ /* 0x000fe200078e0030 */
[----:B------:R-:W-:Y:S01]  /*3a20*/  FSEL R14, R189, -INF , !P4 ;  /* 0xff800000bd0e7808 */ /* 0x000fe20006000000 */
[----:B------:R-:W-:Y:S01]  /*3a30*/  IMAD.MOV.U32 R34, RZ, RZ, R25 ;  /* 0x000000ffff227224 */ /* 0x000fe200078e0019 */
[----:B------:R-:W-:Y:S01]  /*3a40*/  MOV R36, R24 ;  /* 0x0000001800247202 */ /* 0x000fe20000000f00 */
[----:B------:R-:W-:Y:S01]  /*3a50*/  IMAD.MOV.U32 R35, RZ, RZ, R26 ;  /* 0x000000ffff237224 */ /* 0x000fe200078e001a */
[----:B------:R-:W-:Y:S01]  /*3a60*/  ISETP.GE.AND P6, PT, R63, R18, PT ;  /* 0x000000123f00720c */ /* 0x000fe20003fc6270 */
[----:B------:R-:W-:Y:S01]  /*3a70*/  IMAD.MOV.U32 R37, RZ, RZ, R27 ;  /* 0x000000ffff257224 */ /* 0x000fe200078e001b */
[----:B------:R-:W-:-:S02]  /*3a80*/  FSEL R24, R190, -INF , !P0 ;  /* 0xff800000be187808 */ /* 0x000fc40004000000 */
[----:B------:R-:W-:Y:S01]  /*3a90*/  ISETP.GE.AND P0, PT, R65, R17, PT ;  /* 0x000000114100720c */ /* 0x000fe20003f06270 */
[----:B------:R-:W-:Y:S01]  /*3aa0*/  IMAD.MOV.U32 R242, RZ, RZ, R7 ;  /* 0x000000fffff27224 */ /* 0x000fe200078e0007 */
[----:B------:R-:W-:Y:S01]  /*3ab0*/  FSEL R7, R199, -INF , !P5 ;  /* 0xff800000c7077808 */ /* 0x000fe20006800000 */
[----:B------:R-:W-:Y:S01]  /*3ac0*/  IMAD.MOV.U32 R16, RZ, RZ, R4 ;  /* 0x000000ffff107224 */ /* 0x000fe200078e0004 */
[----:B------:R-:W-:Y:S01]  /*3ad0*/  FSEL R19, R188, -INF , !P2 ;  /* 0xff800000bc137808 */ /* 0x000fe20005000000 */
[----:B------:R-:W-:Y:S01]  /*3ae0*/  IMAD.MOV.U32 R236, RZ, RZ, R5 ;  /* 0x000000ffffec7224 */ /* 0x000fe200078e0005 */
[----:B------:R-:W-:Y:S01]  /*3af0*/  FMNMX.FTZ R0, R7, R8, !PT ;  /* 0x0000000807007209 */ /* 0x000fe20007810000 */
[----:B------:R-:W-:Y:S01]  /*3b00*/  IMAD.MOV.U32 R238, RZ, RZ, R6 ;  /* 0x000000ffffee7224 */ /* 0x000fe200078e0006 */
[----:B------:R-:W-:Y:S02]  /*3b10*/  ISETP.GE.AND P3, PT, R64, R18, PT ;  /* 0x000000124000720c */ /* 0x000fe40003f66270 */
[----:B------:R-:W-:-:S02]  /*3b20*/  FMNMX.FTZ R0, R10, R0, !PT ;  /* 0x000000000a007209 */ /* 0x000fc40007810000 */
[----:B------:R-:W-:Y:S02]  /*3b30*/  FSEL R25, R179, -INF , !P6 ;  /* 0xff800000b3197808 */ /* 0x000fe40007000000 */
[----:B------:R-:W-:Y:S02]  /*3b40*/  FMNMX.FTZ R0, R11, R0, !PT ;  /* 0x000000000b007209 */ /* 0x000fe40007810000 */
[----:B------:R-:W-:Y:S02]  /*3b50*/  ISETP.GE.AND P6, PT, R66, R17, PT ;  /* 0x000000114200720c */ /* 0x000fe40003fc6270 */
[----:B------:R-:W-:Y:S02]  /*3b60*/  FMNMX.FTZ R0, R14, R0, !PT ;  /* 0x000000000e007209 */ /* 0x000fe40007810000 */
[----:B------:R-:W-:Y:S02]  /*3b70*/  FSEL R20, R177, -INF , !P0 ;  /* 0xff800000b1147808 */ /* 0x000fe40004000000 */
[----:B------:R-:W-:-:S02]  /*3b80*/  FMNMX.FTZ R0, R19, R0, !PT ;  /* 0x0000000013007209 */ /* 0x000fc40007810000 */
[----:B------:R-:W-:Y:S02]  /*3b90*/  ISETP.GE.AND P4, PT, R65, R18, PT ;  /* 0x000000124100720c */ /* 0x000fe40003f86270 */
[----:B------:R-:W-:Y:S02]  /*3ba0*/  FSEL R26, R178, -INF , !P3 ;  /* 0xff800000b21a7808 */ /* 0x000fe40005800000 */
[----:B------:R-:W-:Y:S02]  /*3bb0*/  ISETP.GE.AND P3, PT, R67, R17, PT ;  /* 0x000000114300720c */ /* 0x000fe40003f66270 */
[----:B------:R-:W-:Y:S02]  /*3bc0*/  FSEL R21, R176, -INF , !P6 ;  /* 0xff800000b0157808 */ /* 0x000fe40007000000 */
[----:B------:R-:W-:Y:S02]  /*3bd0*/  FMNMX.FTZ R0, R20, R0, !PT ;  /* 0x0000000014007209 */ /* 0x000fe40007810000 */
[----:B------:R-:W-:-:S02]  /*3be0*/  ISETP.GE.AND P2, PT, R66, R18, PT ;  /* 0x000000124200720c */ /* 0x000fc40003f46270 */
[----:B------:R-:W-:Y:S02]  /*3bf0*/  FSEL R27, R175, -INF , !P4 ;  /* 0xff800000af1b7808 */ /* 0x000fe40006000000 */
[-C--:B------:R-:W-:Y:S02]  /*3c00*/  ISETP.GE.AND P4, PT, R80, R17.reuse, PT ;  /* 0x000000115000720c */ /* 0x080fe40003f86270 */
[----:B------:R-:W-:Y:S02]  /*3c10*/  FSEL R63, R163, -INF , !P3 ;  /* 0xff800000a33f7808 */ /* 0x000fe40005800000 */
[----:B------:R-:W-:Y:S02]  /*3c20*/  FMNMX.FTZ R0, R21, R0, !PT ;  /* 0x0000000015007209 */ /* 0x000fe40007810000 */
[----:B------:R-:W-:Y:S02]  /*3c30*/  FSEL R28, R174, -INF , !P2 ;  /* 0xff800000ae1c7808 */ /* 0x000fe40005000000 */
[----:B------:R-:W-:-:S02]  /*3c40*/  ISETP.GE.AND P2, PT, R81, R17, PT ;  /* 0x000000115100720c */ /* 0x000fc40003f46270 */
[----:B------:R-:W-:Y:S02]  /*3c50*/  FSEL R62, R162, -INF , !P4 ;  /* 0xff800000a23e7808 */ /* 0x000fe40006000000 */
[----:B------:R-:W-:Y:S02]  /*3c60*/  FMNMX.FTZ R0, R63, R0, !PT ;  /* 0x000000003f007209 */ /* 0x000fe40007810000 */
[-C--:B------:R-:W-:Y:S02]  /*3c70*/  ISETP.GE.AND P3, PT, R82, R17.reuse, PT ;  /* 0x000000115200720c */ /* 0x080fe40003f66270 */
[----:B------:R-:W-:Y:S02]  /*3c80*/  FSEL R61, R157, -INF , !P2 ;  /* 0xff8000009d3d7808 */ /* 0x000fe40005000000 */
[----:B------:R-:W-:Y:S02]  /*3c90*/  FMNMX.FTZ R0, R62, R0, !PT ;  /* 0x000000003e007209 */ /* 0x000fe40007810000 */
[----:B------:R-:W-:-:S02]  /*3ca0*/  ISETP.GE.AND P2, PT, R83, R17, PT ;  /* 0x000000115300720c */ /* 0x000fc40003f46270 */
[----:B------:R-:W-:Y:S02]  /*3cb0*/  FSEL R60, R156, -INF , !P3 ;  /* 0xff8000009c3c7808 */ /* 0x000fe40005800000 */
[----:B------:R-:W-:Y:S02]  /*3cc0*/  FMNMX.FTZ R0, R61, R0, !PT ;  /* 0x000000003d007209 */ /* 0x000fe40007810000 */
[----:B------:R-:W-:Y:S02]  /*3cd0*/  FSEL R156, R139, -INF , !P2 ;  /* 0xff8000008b9c7808 */ /* 0x000fe40005000000 */
[----:B------:R-:W-:Y:S02]  /*3ce0*/  FMNMX.FTZ R0, R60, R0, !PT ;  /* 0x000000003c007209 */ /* 0x000fe40007810000 */
[----:B------:R-:W-:Y:S02]  /*3cf0*/  FSEL R9, R204, -INF , !P1 ;  /* 0xff800000cc097808 */ /* 0x000fe40004800000 */
[----:B------:R-:W-:-:S02]  /*3d00*/  ISETP.GE.AND P2, PT, R132, R17, PT ;  /* 0x000000118400720c */ /* 0x000fc40003f46270 */
[----:B------:R-:W-:Y:S02]  /*3d10*/  FMNMX.FTZ R2, R156, R0, !PT ;  /* 0x000000009c027209 */ /* 0x000fe40007810000 */
[----:B------:R-:W-:Y:S02]  /*3d20*/  FMNMX.FTZ R0, R9, R22, !PT ;  /* 0x0000001609007209 */ /* 0x000fe40007810000 */
[----:B------:R-:W-:Y:S02]  /*3d30*/  FSEL R139, R149, -INF , !P2 ;  /* 0xff800000958b7808 */ /* 0x000fe40005000000 */
[----:B------:R-:W-:Y:S02]  /*3d40*/  ISETP.GE.AND P2, PT, R133, R17, PT ;  /* 0x000000118500720c */ /* 0x000fe40003f46270 */
[----:B------:R-:W-:Y:S02]  /*3d50*/  FMNMX.FTZ R0, R23, R0, !PT ;  /* 0x0000000017007209 */ /* 0x000fe40007810000 */
[----:B------:R-:W-:-:S02]  /*3d60*/  FSEL R157, R136, -INF , !P2 ;  /* 0xff800000889d7808 */ /* 0x000fc40005000000 */
[----:B------:R-:W-:Y:S02]  /*3d70*/  FMNMX.FTZ R2, R139, R2, !PT ;  /* 0x000000028b027209 */ /* 0x000fe40007810000 */
[----:B------:R-:W-:Y:S02]  /*3d80*/  FMNMX.FTZ R0, R24, R0, !PT ;  /* 0x0000000018007209 */ /* 0x000fe40007810000 */
[----:B------:R-:W-:Y:S02]  /*3d90*/  FMNMX.FTZ R4, R157, R2, !PT ;  /* 0x000000029d047209 */ /* 0x000fe40007810000 */
[----:B------:R-:W-:Y:S02]  /*3da0*/  FMNMX.FTZ R2, R25, R0, !PT ;  /* 0x0000000019027209 */ /* 0x000fe40007810000 */
[----:B------:R-:W-:Y:S02]  /*3db0*/  ISETP.GE.AND P1, PT, R135, R17, PT ;  /* 0x000000118700720c */ /* 0x000fe40003f26270 */
[----:B------:R-:W-:-:S02]  /*3dc0*/  FMNMX.FTZ R2, R26, R2, !PT ;  /* 0x000000021a027209 */ /* 0x000fc40007810000 */
[----:B------:R-:W-:Y:S02]  /*3dd0*/  FSEL R138, R138, -INF , !P1 ;  /* 0xff8000008a8a7808 */ /* 0x000fe40004800000 */
[----:B------:R-:W-:Y:S02]  /*3de0*/  ISETP.GE.AND P0, PT, R67, R18, PT ;  /* 0x000000124300720c */ /* 0x000fe40003f06270 */
[----:B------:R-:W-:Y:S02]  /*3df0*/  FMNMX.FTZ R2, R27, R2, !PT ;  /* 0x000000021b027209 */ /* 0x000fe40007810000 */
[----:B------:R-:W-:Y:S02]  /*3e00*/  FMNMX.FTZ R0, R138, R4, !PT ;  /* 0x000000048a007209 */ /* 0x000fe40007810000 */
[----:B------:R-:W-:Y:S02]  /*3e10*/  ISETP.GE.AND P6, PT, R80, R18, PT ;  /* 0x000000125000720c */ /* 0x000fe40003fc6270 */
[----:B------:R-:W-:Y:S01]  /*3e20*/  FSEL R51, R173, -INF , !P0 ;  /* 0xff800000ad337808 */ /* 0x000fe20004000000 */
[----:B------:R-:W1:Y:S01]  /*3e30*/  SHFL.BFLY PT, R4, R0, 0x2, 0x1f ;  /* 0x0c401f0000047f89 */ /* 0x000e6200000e0000 */
[----:B------:R-:W-:-:S02]  /*3e40*/  FMNMX.FTZ R2, R28, R2, !PT ;  /* 0x000000021c027209 */ /* 0x000fc40007810000 */
[----:B------:R-:W-:Y:S02]  /*3e50*/  ISETP.GE.AND P5, PT, R81, R18, PT ;  /* 0x000000125100720c */ /* 0x000fe40003fa6270 */
[----:B------:R-:W-:Y:S02]  /*3e60*/  FSEL R50, R172, -INF , !P6 ;  /* 0xff800000ac327808 */ /* 0x000fe40007000000 */
[----:B------:R-:W-:Y:S02]  /*3e70*/  FMNMX.FTZ R2, R51, R2, !PT ;  /* 0x0000000233027209 */ /* 0x000fe40007810000 */
[----:B------:R-:W-:Y:S02]  /*3e80*/  ISETP.GE.AND P4, PT, R82, R18, PT ;  /* 0x000000125200720c */ /* 0x000fe40003f86270 */
[----:B------:R-:W-:Y:S02]  /*3e90*/  FSEL R49, R161, -INF , !P5 ;  /* 0xff800000a1317808 */ /* 0x000fe40006800000 */
        /* <DEDUP_REMOVED lines=31> */
[----:B------:R-:W-:Y:S02]  /*4090*/  MOV R19, R210 ;  /* 0x000000d200137202 */ /* 0x000fe40000000f00 */
[----:B------:R-:W-:Y:S01]  /*40a0*/  FSETP.NEU.FTZ.AND P0, PT, R136, -INF , PT ;  /* 0xff8000008800780b */ /* 0x000fe20003f1d000 */
[----:B-1----:R-:W-:Y:S01]  /*40b0*/  FFMA.FTZ R4, R10, c[0x0][0x23c], -R2 ;  /* 0x00008f000a047a23 */ /* 0x002fe20000010802 */
[----:B--2---:R-:W-:-:S03]  /*40c0*/  F2FP.PACK_AB R8, R132, R133 ;  /* 0x000000858408723e */ /* 0x004fc600000000ff */
[----:B------:R1:W-:Y:S02]  /*40d0*/  MUFU.EX2 R135, R4 ;  /* 0x0000000400877308 */ /* 0x0003e40000000800 */
[----:B-1----:R-:W-:-:S06]  /*40e0*/  FFMA.FTZ R4, R11, c[0x0][0x23c], -R2 ;  /* 0x00008f000b047a23 */ /* 0x002fcc0000010802 */
[----:B------:R1:W2:Y:S02]  /*40f0*/  MUFU.EX2 R192, R4 ;  /* 0x0000000400c07308 */ /* 0x0002a40000000800 */
[----:B-1----:R-:W-:Y:S01]  /*4100*/  FFMA.FTZ R4, R14, c[0x0][0x23c], -R2 ;  /* 0x00008f000e047a23 */ /* 0x002fe20000010802 */
[----:B--2---:R-:W-:-:S05]  /*4110*/  F2FP.PACK_AB R10, R192, R135 ;  /* 0x00000087c00a723e */ /* 0x004fca00000000ff */
[----:B------:R1:W-:Y:S08]  /*4120*/  MUFU.EX2 R14, R0 ;  /* 0x00000000000e7308 */ /* 0x0003f00000000800 */
[----:B------:R2:W-:Y:S01]  /*4130*/  MUFU.EX2 R252, R4 ;  /* 0x0000000400fc7308 */ /* 0x0005e20000000800 */
[----:B-1----:R-:W-:-:S05]  /*4140*/  FMUL.FTZ R0, R136, c[0x0][0x23c] ;  /* 0x00008f0088007a20 */ /* 0x002fca0000410000 */
[----:B------:R-:W-:Y:S01]  /*4150*/  FSEL R0, R0, RZ, P0 ;  /* 0x000000ff00007208 */ /* 0x000fe20000000000 */
[----:B--2---:R-:W-:-:S04]  /*4160*/  FFMA.FTZ R4, R20, c[0x0][0x23c], -R2 ;  /* 0x00008f0014047a23 */ /* 0x004fc80000010802 */
[----:B------:R1:W-:Y:S02]  /*4170*/  MUFU.EX2 R29, R4 ;  /* 0x00000004001d7308 */ /* 0x0003e40000000800 */
[----:B-1----:R-:W-:-:S06]  /*4180*/  FFMA.FTZ R4, R21, c[0x0][0x23c], -R2 ;  /* 0x00008f0015047a23 */ /* 0x002fcc0000010802 */
        /* <DEDUP_REMOVED lines=14> */
[----:B------:R-:W-:Y:S01]  /*4270*/  MOV R84, R42 ;  /* 0x0000002a00547202 */ /* 0x000fe20000000f00 */
[----:B------:R-:W-:-:S03]  /*4280*/  IMAD.MOV.U32 R85, RZ, RZ, R211 ;  /* 0x000000ffff557224 */ /* 0x000fc600078e00d3 */
[----:B------:R-:W-:Y:S01]  /*4290*/  F2FP.PACK_AB R6, R84, R29 ;  /* 0x0000001d5406723e */ /* 0x000fe200000000ff */
[----:B-1----:R-:W-:-:S04]  /*42a0*/  FFMA.FTZ R4, R26, c[0x0][0x23c], -R0 ;  /* 0x00008f001a047a23 */ /* 0x002fc80000010800 */
[----:B------:R1:W2:Y:S02]  /*42b0*/  MUFU.EX2 R249, R4 ;  /* 0x0000000400f97308 */ /* 0x0002a40000000800 */
[----:B-1----:R-:W-:Y:S01]  /*42c0*/  FFMA.FTZ R4, R27, c[0x0][0x23c], -R0 ;  /* 0x00008f001b047a23 */ /* 0x002fe20000010800 */
[----:B--2---:R-:W-:Y:S01]  /*42d0*/  F2FP.PACK_AB R5, R249, R248 ;  /* 0x000000f8f905723e */ /* 0x004fe200000000ff */
[----:B------:R-:W-:Y:S04]  /*42e0*/  HMMA.16816.F32 R24, R8, R76, RZ ;  /* 0x0000004c0818723c */ /* 0x000fe800000018ff */
[----:B------:R1:W-:Y:S03]  /*42f0*/  MUFU.EX2 R251, R4 ;  /* 0x0000000400fb7308 */ /* 0x0003e60000000800 */
[----:B------:R-:W-:Y:S01]  /*4300*/  MOV R76, R30 ;  /* 0x0000001e004c7202 */ /* 0x000fe20000000f00 */
[----:B------:R-:W-:-:S02]  /*4310*/  IMAD.MOV.U32 R77, RZ, RZ, R33 ;  /* 0x000000ffff4d7224 */ /* 0x000fc400078e0021 */
[----:B-1----:R-:W-:-:S04]  /*4320*/  FFMA.FTZ R4, R28, c[0x0][0x23c], -R0 ;  /* 0x00008f001c047a23 */ /* 0x002fc80000010800 */
[----:B------:R1:W2:Y:S02]  /*4330*/  MUFU.EX2 R250, R4 ;  /* 0x0000000400fa7308 */ /* 0x0002a40000000800 */
[----:B-1----:R-:W-:Y:S02]  /*4340*/  F2FP.PACK_AB R4, R14, R252 ;  /* 0x000000fc0e04723e */ /* 0x002fe400000000ff */
[----:B--2---:R-:W-:-:S07]  /*4350*/  F2FP.PACK_AB R7, R250, R251 ;  /* 0x000000fbfa07723e */ /* 0x004fce00000000ff */
[C---:B------:R-:W-:Y:S07]  /*4360*/  HMMA.16816.F32 R148, R4.reuse, R68, R24 ;  /* 0x000000440494723c */ /* 0x040fee0000001818 */
[----:B------:R-:W-:Y:S01]  /*4370*/  IMAD.MOV.U32 R69, RZ, RZ, R205 ;  /* 0x000000ffff457224 */ /* 0x000fe200078e00cd */
[----:B------:R-:W-:Y:S01]  /*4380*/  HMMA.16816.F32 R160, R4, R72, R20 ;  /* 0x0000004804a0723c */ /* 0x000fe20000001814 */
[----:B------:R-:W-:-:S06]  /*4390*/  IMAD.MOV.U32 R68, RZ, RZ, R41 ;  /* 0x000000ffff447224 */ /* 0x000fcc00078e0029 */
        /* <DEDUP_REMOVED lines=9> */
[----:B------:R-:W-:Y:S01]  /*4430*/  MOV R88, R55 ;  /* 0x0000003700587202 */ /* 0x000fe20000000f00 */
[----:B------:R-:W-:Y:S01]  /*4440*/  HMMA.16816.F32 R196, R4, R92, R20 ;  /* 0x0000005c04c4723c */ /* 0x000fe20000001814 */
[----:B------:R-:W-:-:S06]  /*4450*/  IMAD.MOV.U32 R89, RZ, RZ, R52 ;  /* 0x000000ffff597224 */ /* 0x000fcc00078e0034 */
[----:B------:R-:W-:Y:S01]  /*4460*/  IMAD.MOV.U32 R92, RZ, RZ, R39 ;  /* 0x000000ffff5c7224 */ /* 0x000fe200078e0027 */
[----:B------:R-:W-:Y:S01]  /*4470*/  HMMA.16816.F32 R24, R8, R112, RZ ;  /* 0x000000700818723c */ /* 0x000fe200000018ff */
[----:B------:R-:W-:-:S06]  /*4480*/  IMAD.MOV.U32 R93, RZ, RZ, R208 ;  /* 0x000000ffff5d7224 */ /* 0x000fcc00078e00d0 */
[----:B------:R-:W-:Y:S01]  /*4490*/  IMAD.MOV.U32 R112, RZ, RZ, R37 ;  /* 0x000000ffff707224 */ /* 0x000fe200078e0025 */
[----:B------:R-:W-:Y:S01]  /*44a0*/  HMMA.16816.F32 R20, R8, R120, RZ ;  /* 0x000000780814723c */ /* 0x000fe200000018ff */
[----:B------:R-:W-:-:S06]  /*44b0*/  MOV R113, R36 ;  /* 0x0000002400717202 */ /* 0x000fcc0000000f00 */
[----:B------:R-:W-:Y:S02]  /*44c0*/  IMAD.MOV.U32 R120, RZ, RZ, R47 ;  /* 0x000000ffff787224 */ /* 0x000fe400078e002f */
[----:B------:R-:W-:-:S07]  /*44d0*/  IMAD.MOV.U32 R121, RZ, RZ, R44 ;  /* 0x000000ffff797224 */ /* 0x000fce00078e002c */
        /* <DEDUP_REMOVED lines=9> */
[----:B------:R-:W-:Y:S11]  /*4570*/  IMAD.MOV.U32 R129, RZ, RZ, R53 ;  /* 0x000000ffff817224 */ /* 0x000ff600078e0035 */
[----:B------:R-:W-:Y:S04]  /*4580*/  @!UPT UIADD3 URZ, URZ, URZ, URZ ;  /* 0x0000003f3f3ff290 */ /* 0x000fe8000fffe03f */
        /* <DEDUP_REMOVED lines=8> */
[C---:B------:R-:W-:Y:S01]  /*4610*/  HMMA.16816.F32 R20, R8.reuse, R86, RZ ;  /* 0x000000560814723c */ /* 0x040fe200000018ff */
[----:B------:R-:W-:Y:S01]  /*4620*/  MOV R117, R15 ;  /* 0x0000000f00757202 */ /* 0x000fe20000000f00 */
[----:B------:R-:W-:Y:S01]  /*4630*/  IMAD.MOV.U32 R78, RZ, RZ, R116 ;  /* 0x000000ffff4e7224 */ /* 0x000fe200078e0074 */
[----:B------:R1:W5:Y:S01]  /*4640*/  LDL.LU R15, [R1+0xb4] ;  /* 0x0000b400010f7983 */ /* 0x0003620000300800 */
[----:B------:R-:W-:Y:S02]  /*4650*/  IMAD.MOV.U32 R116, RZ, RZ, R100 ;  /* 0x000000ffff747224 */ /* 0x000fe400078e0064 */
[----:B------:R-:W-:Y:S02]  /*4660*/  IMAD.MOV.U32 R100, RZ, RZ, R68 ;  /* 0x000000ffff647224 */ /* 0x000fe400078e0044 */
[----:B------:R-:W-:Y:S01]  /*4670*/  HMMA.16816.F32 R28, R8, R114, RZ ;  /* 0x00000072081c723c */ /* 0x000fe200000018ff */
[----:B------:R-:W-:-:S02]  /*4680*/  IMAD.MOV.U32 R86, RZ, RZ, R109 ;  /* 0x000000ffff567224 */ /* 0x000fc400078e006d */
[----:B------:R-:W-:Y:S02]  /*4690*/  IMAD.MOV.U32 R109, RZ, RZ, R104 ;  /* 0x000000ffff6d7224 */ /* 0x000fe400078e0068 */
[----:B------:R-:W-:-:S03]  /*46a0*/  IMAD.MOV.U32 R87, RZ, RZ, R105 ;  /* 0x000000ffff577224 */ /* 0x000fc600078e0069 */
[C---:B------:R-:W-:Y:S08]  /*46b0*/  HMMA.16816.F32 R56, R4.reuse, R70, R24 ;  /* 0x000000460438723c */ /* 0x040ff00000001818 */
[C---:B------:R-:W-:Y:S08]  /*46c0*/  HMMA.16816.F32 R52, R4.reuse, R74, R20 ;  /* 0x0000004a0434723c */ /* 0x040ff00000001814 */
[----:B------:R-:W-:Y:S01]  /*46d0*/  HMMA.16816.F32 R32, R4, R106, R28 ;  /* 0x0000006a0420723c */ /* 0x000fe2000000181c */
[----:B------:R-:W-:Y:S01]  /*46e0*/  IMAD.MOV.U32 R74, RZ, RZ, R124 ;  /* 0x000000ffff4a7224 */ /* 0x000fe200078e007c */
[----:B------:R-:W-:Y:S01]  /*46f0*/  MOV R124, R112 ;  /* 0x00000070007c7202 */ /* 0x000fe20000000f00 */
[----:B------:R-:W-:-:S02]  /*4700*/  IMAD.MOV.U32 R104, RZ, RZ, R232 ;  /* 0x000000ffff687224 */ /* 0x000fc400078e00e8 */
[----:B------:R-:W-:Y:S02]  /*4710*/  IMAD.MOV.U32 R75, RZ, RZ, R125 ;  /* 0x000000ffff4b7224 */ /* 0x000fe400078e007d */
[----:B------:R-:W-:Y:S01]  /*4720*/  IMAD.MOV.U32 R105, RZ, RZ, R69 ;  /* 0x000000ffff697224 */ /* 0x000fe200078e0045 */
[C---:B------:R-:W-:Y:S08]  /*4730*/  HMMA.16816.F32 R24, R8.reuse, R98, RZ ;  /* 0x000000620818723c */ /* 0x040ff000000018ff */
[----:B------:R-:W-:Y:S01]  /*4740*/  HMMA.16816.F32 R20, R8, R102, RZ ;  /* 0x000000660814723c */ /* 0x000fe200000018ff */
[----:B------:R-:W-:-:S02]  /*4750*/  IMAD.MOV.U32 R112, RZ, RZ, R236 ;  /* 0x000000ffff707224 */ /* 0x000fc400078e00ec */
[----:B------:R-:W-:Y:S02]  /*4760*/  IMAD.MOV.U32 R99, RZ, RZ, R108 ;  /* 0x000000ffff637224 */ /* 0x000fe400078e006c */
[----:B------:R-:W-:Y:S02]  /*4770*/  IMAD.MOV.U32 R108, RZ, RZ, R113 ;  /* 0x000000ffff6c7224 */ /* 0x000fe400078e0071 */
[----:B------:R-:W-:Y:S01]  /*4780*/  MOV R103, R128 ;  /* 0x0000008000677202 */ /* 0x000fe20000000f00 */
[----:B------:R-:W-:Y:S02]  /*4790*/  IMAD.MOV.U32 R125, RZ, RZ, R92 ;  /* 0x000000ffff7d7224 */ /* 0x000fe400078e005c */
[----:B------:R-:W-:-:S06]  /*47a0*/  IMAD.MOV.U32 R98, RZ, RZ, R129 ;  /* 0x000000ffff627224 */ /* 0x000fcc00078e0081 */
[C---:B------:R-:W-:Y:S08]  /*47b0*/  HMMA.16816.F32 R44, R4.reuse, R90, R24 ;  /* 0x0000005a042c723c */ /* 0x040ff00000001818 */
[----:B------:R-:W-:Y:S08]  /*47c0*/  HMMA.16816.F32 R40, R4, R94, R20 ;  /* 0x0000005e0428723c */ /* 0x000ff00000001814 */
[C---:B------:R-:W-:Y:S08]  /*47d0*/  HMMA.16816.F32 R24, R8.reuse, R122, RZ ;  /* 0x0000007a0818723c */ /* 0x040ff000000018ff */
[C---:B------:R-:W-:Y:S08]  /*47e0*/  HMMA.16816.F32 R20, R8.reuse, R130, RZ ;  /* 0x000000820814723c */ /* 0x040ff000000018ff */
[----:B------:R-:W-:Y:S08]  /*47f0*/  HMMA.16816.F32 R8, R8, R142, RZ ;  /* 0x0000008e0808723c */ /* 0x000ff000000018ff */
[C---:B------:R-:W-:Y:S08]  /*4800*/  HMMA.16816.F32 R24, R4.reuse, R110, R24 ;  /* 0x0000006e0418723c */ /* 0x040ff00000001818 */
[C---:B------:R-:W-:Y:S01]  /*4810*/  HMMA.16816.F32 R36, R4.reuse, R118, R20 ;  /* 0x000000760424723c */ /* 0x040fe20000001814 */
[----:B------:R-:W2:Y:S07]  /*4820*/  LDSM.16.MT88.4 R20, [R228+0xd000] ;  /* 0x00d00000e414783b */ /* 0x000eae0000004200 */
[----:B------:R-:W-:Y:S07]  /*4830*/  HMMA.16816.F32 R28, R4, R126, R8 ;  /* 0x0000007e041c723c */ /* 0x000fee0000001808 */
[----:B------:R-:W-:-:S04]  /*4840*/  FFMA.FTZ R4, R63, c[0x0][0x23c], -R2 ;  /* 0x00008f003f047a23 */ /* 0x000fc80000010802 */
[----:B------:R3:W-:Y:S02]  /*4850*/  MUFU.EX2 R208, R4 ;  /* 0x0000000400d07308 */ /* 0x0007e40000000800 */
[----:B---3--:R-:W-:-:S06]  /*4860*/  FFMA.FTZ R4, R62, c[0x0][0x23c], -R2 ;  /* 0x00008f003e047a23 */ /* 0x008fcc0000010802 */
[----:B------:R3:W4:Y:S02]  /*4870*/  MUFU.EX2 R209, R4 ;  /* 0x0000000400d17308 */ /* 0x0007240000000800 */
[----:B---3--:R-:W-:Y:S01]  /*4880*/  FFMA.FTZ R4, R61, c[0x0][0x23c], -R2 ;  /* 0x00008f003d047a23 */ /* 0x008fe20000010802 */
[----:B----4-:R-:W-:-:S05]  /*4890*/  F2FP.PACK_AB R8, R209, R208 ;  /* 0x000000d0d108723e */ /* 0x010fca00000000ff */
        /* <DEDUP_REMOVED lines=15> */
[----:B------:R3:W-:Y:S01]  /*4990*/  MUFU.EX2 R50, R4 ;  /* 0x0000000400327308 */ /* 0x0007e20000000800 */
[----:B------:R-:W-:Y:S02]  /*49a0*/  IMAD.MOV.U32 R128, RZ, RZ, R237 ;  /* 0x000000ffff807224 */ /* 0x000fe400078e00ed */
[----:B------:R-:W4:Y:S01]  /*49b0*/  LDL.LU R237, [R1+0xb0] ;  /* 0x0000b00001ed7983 */ /* 0x000f220000300800 */
[----:B------:R-:W-:Y:S01]  /*49c0*/  IMAD.MOV.U32 R113, RZ, RZ, R238 ;  /* 0x000000ffff717224 */ /* 0x000fe200078e00ee */
[C---:B--2---:R-:W-:Y:S02]  /*49d0*/  HMMA.16816.F32 R148, R8.reuse, R20, R148 ;  /* 0x000000140894723c */ /* 0x044fe40000001894 */
[----:B------:R-:W2:Y:S04]  /*49e0*/  LDL.LU R232, [R1+0xac] ;  /* 0x0000ac0001e87983 */ /* 0x000ea80000300800 */
[----:B------:R-:W2:Y:S01]  /*49f0*/  LDL.LU R236, [R1+0xa8] ;  /* 0x0000a80001ec7983 */ /* 0x000ea20000300800 */
[----:B------:R-:W-:Y:S01]  /*4a00*/  IMAD.MOV.U32 R92, RZ, RZ, R242 ;  /* 0x000000ffff5c7224 */ /* 0x000fe200078e00f2 */
[----:B------:R-:W-:Y:S02]  /*4a10*/  HMMA.16816.F32 R56, R8, R22, R56 ;  /* 0x000000160838723c */ /* 0x000fe40000001838 */
[----:B------:R-:W2:Y:S01]  /*4a20*/  LDL.LU R238, [R1+0xa4] ;  /* 0x0000a40001ee7983 */ /* 0x000ea20000300800 */
[----:B---3--:R-:W-:-:S03]  /*4a30*/  FFMA.FTZ R4, R153, c[0x0][0x23c], -R13 ;  /* 0x00008f0099047a23 */ /* 0x008fc6000001080d */
[----:B------:R-:W3:Y:S01]  /*4a40*/  LDL.LU R242, [R1+0xa0] ;  /* 0x0000a00001f27983 */ /* 0x000ee20000300800 */
        /* <DEDUP_REMOVED lines=17> */
[C---:B------:R-:W-:Y:S08]  /*4b60*/  HMMA.16816.F32 R144, R4.reuse, R20, R180 ;  /* 0x000000140490723c */ /* 0x040ff000000018b4 */
[----:B------:R-:W-:Y:S01]  /*4b70*/  HMMA.16816.F32 R152, R4, R22, R164 ;  /* 0x000000160498723c */ /* 0x000fe200000018a4 */
[----:B------:R-:W1:Y:S07]  /*4b80*/  LDSM.16.MT88.4 R20, [R229+0xd000] ;  /* 0x00d00000e514783b */ /* 0x000e6e0000004200 */
[-C--:B-1----:R-:W-:Y:S08]  /*4b90*/  HMMA.16816.F32 R160, R8, R20.reuse, R160 ;  /* 0x0000001408a0723c */ /* 0x082ff000000018a0 */
[C---:B------:R-:W-:Y:S07]  /*4ba0*/  HMMA.16816.F32 R164, R4.reuse, R20, R200 ;  /* 0x0000001404a4723c */ /* 0x040fee00000018c8 */
[----:B------:R-:W-:Y:S01]  /*4bb0*/  IMAD.MOV.U32 R200, RZ, RZ, R227 ;  /* 0x000000ffffc87224 */ /* 0x000fe200078e00e3 */
[----:B------:R-:W-:Y:S01]  /*4bc0*/  HMMA.16816.F32 R168, R4, R22, R168 ;  /* 0x0000001604a8723c */ /* 0x000fe200000018a8 */
[----:B------:R-:W-:Y:S01]  /*4bd0*/  IMAD.MOV.U32 R201, RZ, RZ, R226 ;  /* 0x000000ffffc97224 */ /* 0x000fe200078e00e2 */
[----:B------:R-:W-:Y:S01]  /*4be0*/  MOV R202, R225 ;  /* 0x000000e100ca7202 */ /* 0x000fe20000000f00 */
[----:B------:R-:W-:-:S05]  /*4bf0*/  IMAD.MOV.U32 R203, RZ, RZ, R224 ;  /* 0x000000ffffcb7224 */ /* 0x000fca00078e00e0 */
        /* <DEDUP_REMOVED lines=11> */
[----:B------:R-:W1:Y:S01]  /*4cb0*/  LDSM.16.MT88.4 R20, [R228+0xf000] ;  /* 0x00f00000e414783b */ /* 0x000e620000004200 */
[----:B------:R-:W-:Y:S01]  /*4cc0*/  IMAD.MOV.U32 R90, RZ, RZ, R103 ;  /* 0x000000ffff5a7224 */ /* 0x000fe200078e0067 */
[----:B------:R-:W-:Y:S01]  /*4cd0*/  MOV R129, R16 ;  /* 0x0000001000817202 */ /* 0x000fe20000000f00 */
[----:B------:R-:W-:Y:S01]  /*4ce0*/  IMAD.MOV.U32 R91, RZ, RZ, R98 ;  /* 0x000000ffff5b7224 */ /* 0x000fe200078e0062 */
[----:B------:R-:W-:Y:S01]  /*4cf0*/  MOV R94, R124 ;  /* 0x0000007c005e7202 */ /* 0x000fe20000000f00 */
[----:B------:R-:W-:Y:S01]  /*4d00*/  IMAD.MOV.U32 R102, RZ, RZ, R125 ;  /* 0x000000ffff667224 */ /* 0x000fe200078e007d */
[----:B------:R1:W5:Y:S02]  /*4d10*/  LDL.LU R16, [R1+0x9c] ;  /* 0x00009c0001107983 */ /* 0x0003640000300800 */
[-C--:B-1----:R-:W-:Y:S08]  /*4d20*/  HMMA.16816.F32 R68, R8, R20.reuse, R172 ;  /* 0x000000140844723c */ /* 0x082ff000000018ac */
[C---:B------:R-:W-:Y:S08]  /*4d30*/  HMMA.16816.F32 R72, R4.reuse, R20, R72 ;  /* 0x000000140448723c */ /* 0x040ff00000001848 */
[-C--:B------:R-:W-:Y:S08]  /*4d40*/  HMMA.16816.F32 R76, R4, R22.reuse, R76 ;  /* 0x00000016044c723c */ /* 0x080ff0000000184c */
[----:B------:R-:W-:Y:S01]  /*4d50*/  HMMA.16816.F32 R216, R8, R22, R32 ;  /* 0x0000001608d8723c */ /* 0x000fe20000001820 */
[----:B------:R-:W1:Y:S01]  /*4d60*/  LDSM.16.MT88.4 R20, [R229+0xf000] ;  /* 0x00f00000e514783b */ /* 0x000e620000004200 */
[----:B------:R-:W-:-:S02]  /*4d70*/  IMAD.MOV.U32 R103, RZ, RZ, R116 ;  /* 0x000000ffff677224 */ /* 0x000fc400078e0074 */
[----:B------:R-:W-:Y:S02]  /*4d80*/  IMAD.MOV.U32 R95, RZ, RZ, R117 ;  /* 0x000000ffff5f7224 */ /* 0x000fe400078e0075 */
[----:B------:R-:W-:Y:S02]  /*4d90*/  IMAD.MOV.U32 R98, RZ, RZ, R128 ;  /* 0x000000ffff627224 */ /* 0x000fe400078e0080 */
[----:B------:R-:W-:Y:S02]  /*4da0*/  IMAD.MOV.U32 R116, RZ, RZ, R92 ;  /* 0x000000ffff747224 */ /* 0x000fe400078e005c */
[----:B------:R-:W-:Y:S02]  /*4db0*/  IMAD.MOV.U32 R117, RZ, RZ, R93 ;  /* 0x000000ffff757224 */ /* 0x000fe400078e005d */
[----:B------:R-:W-:Y:S02]  /*4dc0*/  IMAD.MOV.U32 R92, RZ, RZ, R245 ;  /* 0x000000ffff5c7224 */ /* 0x000fe400078e00f5 */
        /* <DEDUP_REMOVED lines=11> */
[----:B------:R-:W-:Y:S01]  /*4e80*/  IMAD.MOV.U32 R129, RZ, RZ, R85 ;  /* 0x000000ffff817224 */ /* 0x000fe200078e0055 */
[----:B-1----:R-:W-:Y:S08]  /*4e90*/  HMMA.16816.F32 R92, R4, R22, R100 ;  /* 0x00000016045c723c */ /* 0x002ff00000001864 */
[-C--:B------:R-:W-:Y:S08]  /*4ea0*/  HMMA.16816.F32 R84, R8, R20.reuse, R188 ;  /* 0x000000140854723c */ /* 0x080ff000000018bc */
[----:B------:R-:W-:Y:S08]  /*4eb0*/  HMMA.16816.F32 R88, R4, R20, R88 ;  /* 0x000000140458723c */ /* 0x000ff00000001858 */
[----:B------:R-:W-:Y:S01]  /*4ec0*/  HMMA.16816.F32 R100, R8, R22, R24 ;  /* 0x000000160864723c */ /* 0x000fe20000001818 */
[----:B------:R-:W1:Y:S04]  /*4ed0*/  LDSM.16.MT88.4 R24, [R231+0xf000] ;  /* 0x00f00000e718783b */ /* 0x000e680000004200 */
[----:B------:R-:W3:Y:S01]  /*4ee0*/  LDSM.16.MT88.4 R20, [R230+0xf000] ;  /* 0x00f00000e614783b */ /* 0x000ee20000004200 */
[----:B------:R-:W-:Y:S01]  /*4ef0*/  MOV R124, R112 ;  /* 0x00000070007c7202 */ /* 0x000fe20000000f00 */
[----:B------:R-:W-:Y:S01]  /*4f00*/  IMAD.MOV.U32 R125, RZ, RZ, R113 ;  /* 0x000000ffff7d7224 */ /* 0x000fe200078e0071 */
[----:B------:R-:W-:Y:S01]  /*4f10*/  MOV R110, R115 ;  /* 0x00000073006e7202 */ /* 0x000fe20000000f00 */
[----:B------:R-:W-:-:S02]  /*4f20*/  IMAD.MOV.U32 R122, RZ, RZ, R123 ;  /* 0x000000ffff7a7224 */ /* 0x000fc400078e007b */
[----:B------:R-:W-:Y:S01]  /*4f30*/  IMAD.MOV.U32 R123, RZ, RZ, R114 ;  /* 0x000000ffff7b7224 */ /* 0x000fe200078e0072 */
[----:B------:R-:W-:Y:S01]  /*4f40*/  MOV R174, R125 ;  /* 0x0000007d00ae7202 */ /* 0x000fe20000000f00 */
[----:B------:R-:W-:Y:S02]  /*4f50*/  IMAD.MOV.U32 R172, RZ, RZ, R99 ;  /* 0x000000ffffac7224 */ /* 0x000fe400078e0063 */
[----:B------:R-:W-:Y:S02]  /*4f60*/  IMAD.MOV.U32 R173, RZ, RZ, R124 ;  /* 0x000000ffffad7224 */ /* 0x000fe400078e007c */
[----:B------:R-:W-:Y:S02]  /*4f70*/  IMAD.MOV.U32 R175, RZ, RZ, R116 ;  /* 0x000000ffffaf7224 */ /* 0x000fe400078e0074 */
[----:B------:R-:W-:Y:S01]  /*4f80*/  IMAD.MOV.U32 R115, RZ, RZ, R117 ;  /* 0x000000ffff737224 */ /* 0x000fe200078e0075 */
[----:B--2---:R-:W-:Y:S01]  /*4f90*/  MOV R117, R232 ;  /* 0x000000e800757202 */ /* 0x004fe20000000f00 */
[----:B------:R-:W-:-:S02]  /*4fa0*/  IMAD.MOV.U32 R118, RZ, RZ, R239 ;  /* 0x000000ffff767224 */ /* 0x000fc400078e00ef */
[----:B----4-:R-:W-:Y:S02]  /*4fb0*/  IMAD.MOV.U32 R119, RZ, RZ, R237 ;  /* 0x000000ffff777224 */ /* 0x010fe400078e00ed */
[----:B------:R-:W-:Y:S01]  /*4fc0*/  IMAD.MOV.U32 R116, RZ, RZ, R236 ;  /* 0x000000ffff747224 */ /* 0x000fe200078e00ec */
[C---:B-1----:R-:W-:Y:S08]  /*4fd0*/  HMMA.16816.F32 R104, R4.reuse, R24, R104 ;  /* 0x000000180468723c */ /* 0x042ff00000001868 */
[C---:B------:R-:W-:Y:S08]  /*4fe0*/  HMMA.16816.F32 R108, R4.reuse, R26, R108 ;  /* 0x0000001a046c723c */ /* 0x040ff0000000186c */
[C---:B---3--:R-:W-:Y:S08]  /*4ff0*/  HMMA.16816.F32 R120, R4.reuse, R20, R120 ;  /* 0x000000140478723c */ /* 0x048ff00000001878 */
[----:B------:R-:W-:Y:S07]  /*5000*/  HMMA.16816.F32 R32, R4, R22, R172 ;  /* 0x000000160420723c */ /* 0x000fee00000018ac */
[----:B------:R-:W-:-:S02]  /*5010*/  FFMA.FTZ R4, R156, c[0x0][0x23c], -R2 ;  /* 0x00008f009c047a23 */ /* 0x000fc40000010802 */
[----:B------:R-:W-:Y:S02]  /*5020*/  IMAD.MOV.U32 R175, RZ, RZ, R43 ;  /* 0x000000ffffaf7224 */ /* 0x000fe400078e002b */
[C---:B------:R-:W-:Y:S08]  /*5030*/  HMMA.16816.F32 R40, R8.reuse, R26, R36 ;  /* 0x0000001a0828723c */ /* 0x040ff00000001824 */
[C---:B------:R-:W-:Y:S01]  /*5040*/  HMMA.16816.F32 R36, R8.reuse, R22, R28 ;  /* 0x000000160824723c */ /* 0x040fe2000000181c */
[----:B------:R1:W-:Y:S07]  /*5050*/  MUFU.EX2 R23, R4 ;  /* 0x0000000400177308 */ /* 0x0003ee0000000800 */
[----:B------:R-:W-:Y:S01]  /*5060*/  HMMA.16816.F32 R212, R8, R24, R212 ;  /* 0x0000001808d4723c */ /* 0x000fe200000018d4 */
[----:B-1----:R-:W-:-:S04]  /*5070*/  FFMA.FTZ R4, R139, c[0x0][0x23c], -R2 ;  /* 0x00008f008b047a23 */ /* 0x002fc80000010802 */
[----:B------:R1:W2:Y:S01]  /*5080*/  MUFU.EX2 R25, R4 ;  /* 0x0000000400197308 */ /* 0x0002a20000000800 */
[----:B------:R-:W-:Y:S02]  /*5090*/  IMAD.MOV.U32 R174, RZ, RZ, R118 ;  /* 0x000000ffffae7224 */ /* 0x000fe400078e0076 */
[----:B------:R-:W-:Y:S02]  /*50a0*/  IMAD.MOV.U32 R173, RZ, RZ, R119 ;  /* 0x000000ffffad7224 */ /* 0x000fe400078e0077 */
[----:B------:R-:W-:Y:S02]  /*50b0*/  IMAD.MOV.U32 R191, RZ, RZ, R116 ;  /* 0x000000ffffbf7224 */ /* 0x000fe400078e0074 */
[----:B------:R-:W-:Y:S02]  /*50c0*/  IMAD.MOV.U32 R172, RZ, RZ, R117 ;  /* 0x000000ffffac7224 */ /* 0x000fe400078e0075 */
[--C-:B-1----:R-:W-:Y:S02]  /*50d0*/  FFMA.FTZ R4, R157, c[0x0][0x23c], -R2.reuse ;  /* 0x00008f009d047a23 */ /* 0x102fe40000010802 */
[----:B------:R-:W-:-:S04]  /*50e0*/  FFMA.FTZ R2, R138, c[0x0][0x23c], -R2 ;  /* 0x00008f008a027a23 */ /* 0x000fc80000010802 */
[----:B------:R1:W-:Y:S01]  /*50f0*/  MUFU.EX2 R28, R2 ;  /* 0x00000002001c7308 */ /* 0x0003e20000000800 */
[----:B------:R-:W-:Y:S01]  /*5100*/  HMMA.16816.F32 R116, R8, R20, R204 ;  /* 0x000000140874723c */ /* 0x000fe200000018cc */
[----:B------:R-:W-:Y:S02]  /*5110*/  IMAD.MOV.U32 R113, RZ, RZ, R246 ;  /* 0x000000ffff717224 */ /* 0x000fe400078e00f6 */
[----:B------:R-:W-:Y:S02]  /*5120*/  IMAD.MOV.U32 R131, RZ, RZ, R242 ;  /* 0x000000ffff837224 */ /* 0x000fe400078e00f2 */
[----:B-1----:R-:W-:-:S04]  /*5130*/  FFMA.FTZ R2, R81, c[0x0][0x23c], -R0 ;  /* 0x00008f0051027a23 */ /* 0x002fc80000010800 */
[----:B------:R1:W-:Y:S01]  /*5140*/  MUFU.EX2 R20, R2 ;  /* 0x0000000200147308 */ /* 0x0003e20000000800 */
[----:B------:R-:W-:Y:S01]  /*5150*/  MOV R126, R113 ;  /* 0x00000071007e7202 */ /* 0x000fe20000000f00 */
[----:B------:R-:W-:Y:S02]  /*5160*/  IMAD.MOV.U32 R113, RZ, RZ, R14 ;  /* 0x000000ffff717224 */ /* 0x000fe400078e000e */
[----:B------:R-:W-:Y:S02]  /*5170*/  IMAD.MOV.U32 R14, RZ, RZ, R240 ;  /* 0x000000ffff0e7224 */ /* 0x000fe400078e00f0 */
[----:B------:R-:W-:Y:S02]  /*5180*/  IMAD.MOV.U32 R125, RZ, RZ, R19 ;  /* 0x000000ffff7d7224 */ /* 0x000fe400078e0013 */
[----:B-1----:R-:W-:-:S04]  /*5190*/  FFMA.FTZ R2, R67, c[0x0][0x23c], -R0 ;  /* 0x00008f0043027a23 */ /* 0x002fc80000010800 */
[----:B------:R1:W3:Y:S01]  /*51a0*/  MUFU.EX2 R22, R2 ;  /* 0x0000000200167308 */ /* 0x0002e20000000800 */
[----:B------:R-:W-:Y:S01]  /*51b0*/  MOV R19, R238 ;  /* 0x000000ee00137202 */ /* 0x000fe20000000f00 */
[--C-:B------:R-:W-:Y:S02]  /*51c0*/  FFMA.FTZ R8, R159, c[0x0][0x23c], -R12.reuse ;  /* 0x00008f009f087a23 */ /* 0x100fe4000001080c */
[----:B------:R-:W-:Y:S02]  /*51d0*/  FFMA.FTZ R7, R158, c[0x0][0x23c], -R12 ;  /* 0x00008f009e077a23 */ /* 0x000fe4000001080c */
[----:B------:R-:W4:Y:S01]  /*51e0*/  LDSM.16.MT88.4 R156, [R228+0xd800] ;  /* 0x00d80000e49c783b */ /* 0x000f220000004200 */
[--C-:B-1----:R-:W-:Y:S02]  /*51f0*/  FFMA.FTZ R2, R80, c[0x0][0x23c], -R0.reuse ;  /* 0x00008f0050027a23 */ /* 0x102fe40000010800 */
[----:B------:R-:W-:-:S04]  /*5200*/  FFMA.FTZ R0, R82, c[0x0][0x23c], -R0 ;  /* 0x00008f0052007a23 */ /* 0x000fc80000010800 */
[----:B------:R1:W-:Y:S02]  /*5210*/  MUFU.EX2 R26, R0 ;  /* 0x00000000001a7308 */ /* 0x0003e40000000800 */
[----:B-1----:R-:W-:Y:S01]  /*5220*/  FFMA.FTZ R0, R131, c[0x0][0x23c], -R13 ;  /* 0x00008f0083007a23 */ /* 0x002fe2000001080d */
[----:B------:R-:W-:-:S05]  /*5230*/  MOV R131, R14 ;  /* 0x0000000e00837202 */ /* 0x000fca0000000f00 */
[----:B------:R1:W-:Y:S01]  /*5240*/  MUFU.EX2 R14, R0 ;  /* 0x00000000000e7308 */ /* 0x0003e20000000800 */
[----:B------:R-:W-:Y:S02]  /*5250*/  FFMA.FTZ R6, R174, c[0x0][0x23c], -R12 ;  /* 0x00008f00ae067a23 */ /* 0x000fe4000001080c */
[----:B-1----:R-:W-:-:S05]  /*5260*/  FFMA.FTZ R0, R19, c[0x0][0x23c], -R13 ;  /* 0x00008f0013007a23 */ /* 0x002fca000001080d */
[----:B------:R1:W-:Y:S01]  /*5270*/  MUFU.EX2 R19, R0 ;  /* 0x0000000000137308 */ /* 0x0003e20000000800 */
[----:B------:R-:W-:Y:S01]  /*5280*/  MOV R112, R247 ;  /* 0x000000f700707202 */ /* 0x000fe20000000f00 */
[----:B------:R-:W-:Y:S01]  /*5290*/  IMAD.MOV.U32 R114, RZ, RZ, R128 ;  /* 0x000000ffff727224 */ /* 0x000fe200078e0080 */
[----:B------:R2:W5:Y:S01]  /*52a0*/  LDL.LU R247, [R1+0x98] ;  /* 0x0000980001f77983 */ /* 0x0005620000300800 */
[----:B-1----:R-:W-:-:S04]  /*52b0*/  FFMA.FTZ R0, R191, c[0x0][0x23c], -R13 ;  /* 0x00008f00bf007a23 */ /* 0x002fc8000001080d */
[----:B------:R-:W1:Y:S01]  /*52c0*/  MUFU.EX2 R27, R4 ;  /* 0x00000004001b7308 */ /* 0x000e620000000800 */
[----:B------:R-:W-:Y:S01]  /*52d0*/  IMAD.MOV.U32 R127, RZ, RZ, R112 ;  /* 0x000000ffff7f7224 */ /* 0x000fe200078e0070 */
[----:B------:R-:W-:Y:S06]  /*52e0*/  LDSM.16.MT88.4 R188, [R231+0xd800] ;  /* 0x00d80000e7bc783b */ /* 0x000fec0000004200 */
[----:B------:R-:W1:Y:S01]  /*52f0*/  MUFU.EX2 R24, R2 ;  /* 0x0000000200187308 */ /* 0x000e620000000800 */
[----:B------:R-:W-:Y:S01]  /*5300*/  IMAD.MOV.U32 R130, RZ, RZ, R129 ;  /* 0x000000ffff827224 */ /* 0x000fe200078e0081 */
[----:B------:R1:W5:Y:S06]  /*5310*/  LDL.LU R246, [R1+0x94] ;  /* 0x0000940001f67983 */ /* 0x00036c0000300800 */
[----:B------:R1:W-:Y:S01]  /*5320*/  MUFU.EX2 R21, R0 ;  /* 0x0000000000157308 */ /* 0x0003e20000000800 */
[----:B------:R-:W-:-:S07]  /*5330*/  IMAD.MOV.U32 R128, RZ, RZ, R241 ;  /* 0x000000ffff807224 */ /* 0x000fce00078e00f1 */
[----:B------:R-:W-:Y:S08]  /*5340*/  MUFU.EX2 R10, R8 ;  /* 0x00000008000a7308 */ /* 0x000ff00000000800 */
[----:B------:R-:W-:Y:S01]  /*5350*/  MUFU.EX2 R11, R7 ;  /* 0x00000007000b7308 */ /* 0x000fe20000000800 */
[----:B-1----:R-:W-:Y:S02]  /*5360*/  FFMA.FTZ R0, R172, c[0x0][0x23c], -R13 ;  /* 0x00008f00ac007a23 */ /* 0x002fe4000001080d */
[----:B------:R-:W-:-:S02]  /*5370*/  IMAD.MOV.U32 R207, RZ, RZ, R126 ;  /* 0x000000ffffcf7224 */ /* 0x000fc400078e007e */
[----:B------:R-:W-:Y:S02]  /*5380*/  IMAD.MOV.U32 R124, RZ, RZ, R97 ;  /* 0x000000ffff7c7224 */ /* 0x000fe400078e0061 */
[----:B------:R-:W-:Y:S01]  /*5390*/  FADD.FTZ R4, R194, R193 ;  /* 0x000000c1c2047221 */ /* 0x000fe20000010000 */
[----:B------:R1:W1:Y:S01]  /*53a0*/  MUFU.EX2 R13, R0 ;  /* 0x00000000000d7308 */ /* 0x0002620000000800 */
[----:B------:R-:W-:Y:S02]  /*53b0*/  IMAD.MOV.U32 R126, RZ, RZ, R127 ;  /* 0x000000ffff7e7224 */ /* 0x000fe400078e007f */
[----:B------:R-:W-:Y:S02]  /*53c0*/  IMAD.MOV.U32 R99, RZ, RZ, R96 ;  /* 0x000000ffff637224 */ /* 0x000fe400078e0060 */
[----:B------:R-:W-:Y:S01]  /*53d0*/  IMAD.MOV.U32 R206, RZ, RZ, R175 ;  /* 0x000000ffffce7224 */ /* 0x000fe200078e00af */
[----:B------:R-:W-:Y:S01]  /*53e0*/  MOV R112, R243 ;  /* 0x000000f300707202 */ /* 0x000fe20000000f00 */
[----:B------:R-:W-:Y:S01]  /*53f0*/  IMAD.MOV.U32 R129, RZ, RZ, R235 ;  /* 0x000000ffff817224 */ /* 0x000fe200078e00eb */
[----:B------:R3:W5:Y:S01]  /*5400*/  LDL.LU R245, [R1+0x90] ;  /* 0x0000900001f57983 */ /* 0x0007620000300800 */
[----:B-1----:R-:W-:-:S03]  /*5410*/  FFMA.FTZ R0, R173, c[0x0][0x23c], -R12 ;  /* 0x00008f00ad007a23 */ /* 0x002fc6000001080c */
[----:B------:R1:W5:Y:S01]  /*5420*/  LDL.LU R244, [R1+0x8c] ;  /* 0x00008c0001f47983 */ /* 0x0003620000300800 */
[----:B------:R-:W-:Y:S01]  /*5430*/  MUFU.EX2 R12, R6 ;  /* 0x00000006000c7308 */ /* 0x000fe20000000800 */
[----:B------:R-:W-:Y:S02]  /*5440*/  IMAD.MOV.U32 R127, RZ, RZ, R130 ;  /* 0x000000ffff7f7224 */ /* 0x000fe400078e0082 */
[----:B------:R-:W-:Y:S01]  /*5450*/  FADD.FTZ R5, R128, R131 ;  /* 0x0000008380057221 */ /* 0x000fe20000010000 */
[----:B------:R-:W1:Y:S04]  /*5460*/  LDSM.16.MT88.4 R172, [R229+0xd800] ;  /* 0x00d80000e5ac783b */ /* 0x000e680000004200 */
[----:B------:R4:W4:Y:S01]  /*5470*/  MUFU.EX2 R9, R0 ;  /* 0x0000000000097308 */ /* 0x0009220000000800 */
[----:B------:R-:W-:Y:S01]  /*5480*/  FADD.FTZ R5, R129, R5 ;  /* 0x0000000581057221 */ /* 0x000fe20000010000 */
[----:B------:R-:W-:Y:S01]  /*5490*/  MOV R138, R127 ;  /* 0x0000007f008a7202 */ /* 0x000fe20000000f00 */
[----:B------:R-:W-:Y:S01]  /*54a0*/  IMAD.MOV.U32 R31, RZ, RZ, R126 ;  /* 0x000000ffff1f7224 */ /* 0x000fe200078e007e */
[----:B--2---:R-:W-:Y:S01]  /*54b0*/  F2FP.PACK_AB R128, R25, R23 ;  /* 0x000000171980723e */ /* 0x004fe200000000ff */
[----:B------:R-:W-:Y:S01]  /*54c0*/  FADD.FTZ R2, R133, R132 ;  /* 0x0000008485027221 */ /* 0x000fe20000010000 */
[----:B---3--:R-:W-:Y:S01]  /*54d0*/  F2FP.PACK_AB R129, R22, R20 ;  /* 0x000000141681723e */ /* 0x008fe200000000ff */
[----:B------:R-:W-:Y:S01]  /*54e0*/  FADD.FTZ R4, R195, R4 ;  /* 0x00000004c3047221 */ /* 0x000fe20000010000 */
[----:B------:R-:W-:Y:S01]  /*54f0*/  F2FP.PACK_AB R130, R28, R27 ;  /* 0x0000001b1c82723e */ /* 0x000fe200000000ff */
[----:B------:R-:W-:Y:S01]  /*5500*/  IMAD.MOV.U32 R97, RZ, RZ, R234 ;  /* 0x000000ffff617224 */ /* 0x000fe200078e00ea */
[----:B------:R-:W-:Y:S01]  /*5510*/  F2FP.PACK_AB R131, R26, R24 ;  /* 0x000000181a83723e */ /* 0x000fe200000000ff */
[----:B------:R-:W-:Y:S01]  /*5520*/  IMAD.MOV.U32 R96, RZ, RZ, R233 ;  /* 0x000000ffff607224 */ /* 0x000fe200078e00e9 */
[----:B------:R-:W-:Y:S01]  /*5530*/  F2FP.PACK_AB R126, R13, R21 ;  /* 0x000000150d7e723e */ /* 0x000fe200000000ff */
[----:B------:R-:W-:Y:S01]  /*5540*/  IMAD.MOV.U32 R67, RZ, RZ, R114 ;  /* 0x000000ffff437224 */ /* 0x000fe200078e0072 */
[----:B------:R-:W-:Y:S01]  /*5550*/  F2FP.PACK_AB R127, R11, R10 ;  /* 0x0000000a0b7f723e */ /* 0x000fe200000000ff */
[----:B------:R-:W-:Y:S01]  /*5560*/  IMAD.MOV.U32 R139, RZ, RZ, R115 ;  /* 0x000000ffff8b7224 */ /* 0x000fe200078e0073 */
[----:B------:R2:W5:Y:S01]  /*5570*/  LDL.LU R243, [R1+0x88] ;  /* 0x0000880001f37983 */ /* 0x0005620000300800 */
[----:B----4-:R-:W-:Y:S01]  /*5580*/  FADD.FTZ R0, R65, R64 ;  /* 0x0000004041007221 */ /* 0x010fe20000010000 */
[----:B------:R-:W-:Y:S01]  /*5590*/  MOV R65, R125 ;  /* 0x0000007d00417202 */ /* 0x000fe20000000f00 */
[----:B------:R-:W-:Y:S01]  /*55a0*/  IMAD.MOV.U32 R64, RZ, RZ, R124 ;  /* 0x000000ffff407224 */ /* 0x000fe200078e007c */
[----:B------:R-:W-:Y:S01]  /*55b0*/  F2FP.PACK_AB R124, R19, R14 ;  /* 0x0000000e137c723e */ /* 0x000fe200000000ff */
[----:B------:R-:W-:Y:S01]  /*55c0*/  FADD.FTZ R2, R135, R2 ;  /* 0x0000000287027221 */ /* 0x000fe20000010000 */
[----:B------:R-:W-:Y:S01]  /*55d0*/  F2FP.PACK_AB R125, R12, R9 ;  /* 0x000000090c7d723e */ /* 0x000fe200000000ff */
[----:B------:R-:W-:Y:S01]  /*55e0*/  FADD.FTZ R0, R66, R0 ;  /* 0x0000000042007221 */ /* 0x000fe20000010000 */
[----:B------:R-:W-:Y:S01]  /*55f0*/  HMMA.16816.F32 R148, R128, R156, R148 ;  /* 0x0000009c8094723c */ /* 0x000fe20000001894 */
[----:B------:R-:W-:Y:S01]  /*5600*/  FADD.FTZ R29, R206, R5 ;  /* 0x00000005ce1d7221 */ /* 0x000fe20000010000 */
[----:B------:R2:W5:Y:S01]  /*5610*/  LDL.LU R242, [R1+0x84] ;  /* 0x0000840001f27983 */ /* 0x0005620000300800 */
[----:B------:R-:W-:-:S02]  /*5620*/  FADD.FTZ R8, R207, R4 ;  /* 0x00000004cf087221 */ /* 0x000fc40000010000 */
[----:B------:R-:W-:Y:S01]  /*5630*/  IMAD.MOV.U32 R132, RZ, RZ, R98 ;  /* 0x000000ffff847224 */ /* 0x000fe200078e0062 */
[----:B------:R-:W3:Y:S02]  /*5640*/  LDSM.16.MT88.4 R4, [R230+0xf800] ;  /* 0x00f80000e604783b */ /* 0x000ee40000004200 */
[----:B------:R-:W-:Y:S01]  /*5650*/  HMMA.16816.F32 R144, R124, R156, R144 ;  /* 0x0000009c7c90723c */ /* 0x000fe20000001890 */
[----:B------:R-:W-:Y:S01]  /*5660*/  IMAD.MOV.U32 R133, RZ, RZ, R99 ;  /* 0x000000ffff857224 */ /* 0x000fe200078e0063 */
[----:B------:R-:W-:Y:S01]  /*5670*/  LDSM.16.MT88.4 R204, [R230+0xd800] ;  /* 0x00d80000e6cc783b */ /* 0x000fe20000004200 */
[----:B------:R-:W-:-:S05]  /*5680*/  FADD.FTZ R30, R192, R2 ;  /* 0x00000002c01e7221 */ /* 0x000fca0000010000 */
[-C--:B------:R-:W-:Y:S01]  /*5690*/  HMMA.16816.F32 R152, R124, R158.reuse, R152 ;  /* 0x0000009e7c98723c */ /* 0x080fe20000001898 */
[----:B------:R-:W-:Y:S01]  /*56a0*/  FADD.FTZ R2, R83, R0 ;  /* 0x0000000053027221 */ /* 0x000fe20000010000 */
[----:B------:R2:W5:Y:S01]  /*56b0*/  LDL.LU R241, [R1+0x80] ;  /* 0x0000800001f17983 */ /* 0x0005620000300800 */
[----:B------:R-:W-:Y:S02]  /*56c0*/  IMAD.MOV.U32 R135, RZ, RZ, R112 ;  /* 0x000000ffff877224 */ /* 0x000fe400078e0070 */
[----:B------:R-:W-:Y:S01]  /*56d0*/  IMAD.MOV.U32 R66, RZ, RZ, R113 ;  /* 0x000000ffff427224 */ /* 0x000fe200078e0071 */
[----:B------:R-:W-:Y:S02]  /*56e0*/  LDSM.16.MT88.4 R80, [R228+0xf800] ;  /* 0x00f80000e450783b */ /* 0x000fe40000004200 */
[----:B------:R-:W-:Y:S02]  /*56f0*/  HMMA.16816.F32 R156, R128, R158, R56 ;  /* 0x0000009e809c723c */ /* 0x000fe40000001838 */
[----:B------:R-:W-:Y:S01]  /*5700*/  LDSM.16.MT88.4 R112, [R231+0xf800] ;  /* 0x00f80000e770783b */ /* 0x000fe20000004200 */
[----:B------:R-:W-:-:S02]  /*5710*/  FADD.FTZ R0, R252, R30 ;  /* 0x0000001efc007221 */ /* 0x000fc40000010000 */
[----:B------:R-:W-:Y:S01]  /*5720*/  FADD.FTZ R2, R248, R2 ;  /* 0x00000002f8027221 */ /* 0x000fe20000010000 */
[----:B------:R2:W5:Y:S01]  /*5730*/  LDL.LU R240, [R1+0x7c] ;  /* 0x00007c0001f07983 */ /* 0x0005620000300800 */
[----:B------:R-:W-:Y:S02]  /*5740*/  IMAD.MOV.U32 R59, RZ, RZ, R96 ;  /* 0x000000ffff3b7224 */ /* 0x000fe400078e0060 */
[----:B------:R-:W-:Y:S01]  /*5750*/  IMAD.MOV.U32 R58, RZ, RZ, R97 ;  /* 0x000000ffff3a7224 */ /* 0x000fe200078e0061 */
[-C--:B-1----:R-:W-:Y:S01]  /*5760*/  HMMA.16816.F32 R160, R128, R172.reuse, R160 ;  /* 0x000000ac80a0723c */ /* 0x082fe200000018a0 */
[----:B------:R-:W1:Y:S01]  /*5770*/  LDSM.16.MT88.4 R96, [R229+0xf800] ;  /* 0x00f80000e560783b */ /* 0x000e620000004200 */
[----:B------:R-:W-:Y:S02]  /*5780*/  FADD.FTZ R8, R59, R8 ;  /* 0x000000083b087221 */ /* 0x000fe40000010000 */
[----:B------:R-:W-:Y:S01]  /*5790*/  FADD.FTZ R2, R249, R2 ;  /* 0x00000002f9027221 */ /* 0x000fe20000010000 */
[----:B------:R2:W5:Y:S03]  /*57a0*/  LDL.LU R239, [R1+0x78] ;  /* 0x0000780001ef7983 */ /* 0x0005660000300800 */
[C---:B------:R-:W-:Y:S01]  /*57b0*/  HMMA.16816.F32 R164, R124.reuse, R172, R164 ;  /* 0x000000ac7ca4723c */ /* 0x040fe200000018a4 */
[----:B------:R2:W5:Y:S04]  /*57c0*/  LDL.LU R238, [R1+0x74] ;  /* 0x0000740001ee7983 */ /* 0x0005680000300800 */
[----:B------:R2:W5:Y:S03]  /*57d0*/  LDL.LU R237, [R1+0x70] ;  /* 0x0000700001ed7983 */ /* 0x0005660000300800 */
[-C--:B---3--:R-:W-:Y:S01]  /*57e0*/  HMMA.16816.F32 R120, R124, R4.reuse, R120 ;  /* 0x000000047c78723c */ /* 0x088fe20000001878 */
[----:B------:R2:W5:Y:S04]  /*57f0*/  LDL.LU R236, [R1+0x6c] ;  /* 0x00006c0001ec7983 */ /* 0x0005680000300800 */
[----:B------:R2:W5:Y:S03]  /*5800*/  LDL.LU R235, [R1+0x68] ;  /* 0x0000680001eb7983 */ /* 0x0005660000300800 */
[----:B------:R-:W-:Y:S01]  /*5810*/  HMMA.16816.F32 R116, R128, R4, R116 ;  /* 0x000000048074723c */ /* 0x000fe20000001874 */
[----:B------:R2:W5:Y:S04]  /*5820*/  LDL.LU R234, [R1+0x64] ;  /* 0x0000640001ea7983 */ /* 0x0005680000300800 */
[----:B------:R2:W5:Y:S02]  /*5830*/  LDL.LU R233, [R1+0x60] ;  /* 0x0000600001e97983 */ /* 0x0005640000300800 */
[----:B------:R-:W-:Y:S01]  /*5840*/  FADD.FTZ R5, R58, R29 ;  /* 0x0000001d3a057221 */ /* 0x000fe20000010000 */
[----:B------:R-:W-:Y:S01]  /*5850*/  HMMA.16816.F32 R168, R124, R174, R168 ;  /* 0x000000ae7ca8723c */ /* 0x000fe200000018a8 */
[----:B------:R-:W-:Y:S01]  /*5860*/  FADD.FTZ R4, R66, R0 ;  /* 0x0000000042047221 */ /* 0x000fe20000010000 */
[----:B------:R2:W5:Y:S01]  /*5870*/  LDL.LU R232, [R1+0x5c] ;  /* 0x00005c0001e87983 */ /* 0x0005620000300800 */
[----:B------:R-:W-:-:S02]  /*5880*/  FADD.FTZ R0, R135, R5 ;  /* 0x0000000587007221 */ /* 0x000fc40000010000 */
[----:B------:R-:W-:-:S03]  /*5890*/  FADD.FTZ R5, R65, R8 ;  /* 0x0000000841057221 */ /* 0x000fc60000010000 */
[C---:B-1----:R-:W-:Y:S08]  /*58a0*/  HMMA.16816.F32 R88, R124.reuse, R96, R88 ;  /* 0x000000607c58723c */ /* 0x042ff00000001858 */
[----:B------:R-:W-:Y:S08]  /*58b0*/  HMMA.16816.F32 R92, R124, R98, R92 ;  /* 0x000000627c5c723c */ /* 0x000ff0000000185c */
[C---:B------:R-:W-:Y:S08]  /*58c0*/  HMMA.16816.F32 R84, R128.reuse, R96, R84 ;  /* 0x000000608054723c */ /* 0x040ff00000001854 */
[C---:B------:R-:W-:Y:S08]  /*58d0*/  HMMA.16816.F32 R96, R128.reuse, R98, R100 ;  /* 0x000000628060723c */ /* 0x040ff00000001864 */
[-C--:B------:R-:W-:Y:S08]  /*58e0*/  HMMA.16816.F32 R176, R128, R188.reuse, R176 ;  /* 0x000000bc80b0723c */ /* 0x080ff000000018b0 */
        /* <DEDUP_REMOVED lines=58> */
[----:B------:R2:W-:Y:S04]  /*5c90*/  STL [R1+0x1c], R5 ;  /* 0x00001c0501007387 */ /* 0x0005e80000100800 */
[----:B------:R2:W-:Y:S04]  /*5ca0*/  STL [R1+0x20], R4 ;  /* 0x0000200401007387 */ /* 0x0005e80000100800 */
[----:B------:R2:W-:Y:S04]  /*5cb0*/  STL [R1+0x28], R0 ;  /* 0x0000280001007387 */ /* 0x0005e80000100800 */
[----:B------:R2:W-:Y:S01]  /*5cc0*/  STL [R1+0x24], R2 ;  /* 0x0000240201007387 */ /* 0x0005e20000100800 */
[----:B------:R-:W-:Y:S11]  /*5cd0*/  ISETP.GE.AND P0, PT, R139, 0x2, PT ;  /* 0x000000028b00780c */ /* 0x000ff60003f06270 */
[----:B------:R-:W-:Y:S02]  /*5ce0*/  @!UPT UIADD3 URZ, URZ, URZ, URZ ;  /* 0x0000003f3f3ff290 */ /* 0x000fe4000fffe03f */
[----:B------:R-:W-:Y:S05]  /*5cf0*/  @!P0 BRA `(.L_x_14) ;  /* 0x00006af000008947 */ /* 0x000fea0003800000 */
[----:B------:R-:W3:Y:S01]  /*5d00*/  LDL.64 R132, [R1+0x30] ;  /* 0x0000300001847983 */ /* 0x000ee20000100a00 */
[----:B--2---:R-:W-:Y:S01]  /*5d10*/  IADD3 R4, R139, -0x2, RZ ;  /* 0xfffffffe8b047810 */ /* 0x004fe20007ffe0ff */
[----:B------:R-:W-:-:S04]  /*5d20*/  DEPBAR.LE SB0, 0x0 ;  /* 0x000080000000791a */ /* 0x000fc80000000000 */
[----:B------:R-:W-:Y:S01]  /*5d30*/  SHF.R.S32.HI R0, RZ, 0x1f, R4 ;  /* 0x0000001fff007819 */ /* 0x000fe20000011404 */
[----:B------:R-:W-:Y:S01]  /*5d40*/  IMAD R2, R4, UR14, RZ ;  /* 0x0000000e04027c24 */ /* 0x000fe2000f8e02ff */
[----:B------:R3:W-:Y:S03]  /*5d50*/  STL [R1+0x18], R4 ;  /* 0x0000180401007387 */ /* 0x0007e60000100800 */
[----:B------:R-:W-:Y:S01]  /*5d60*/  IMAD R0, R0, UR15, R2 ;  /* 0x0000000f00007c24 */ /* 0x000fe2000f8e0202 */
[----:B------:R-:W-:Y:S01]  /*5d70*/  BAR.SYNC.DEFER_BLOCKING 0x0 ;  /* 0x0000000000007b1d */ /* 0x000fe20000010000 */
[----:B---3--:R-:W-:-:S04]  /*5d80*/  IMAD.WIDE.U32 R4, R4, UR15, R132 ;  /* 0x0000000f04047c25 */ /* 0x008fc8000f8e0084 */
        /* <DEDUP_REMOVED lines=47> */
[----:B------:R-:W-:Y:S01]  /*6080*/  MOV R132, R64 ;  /* 0x0000004000847202 */ /* 0x000fe20000000f00 */
[----:B------:R-:W-:-:S02]  /*6090*/  IMAD.MOV.U32 R49, RZ, RZ, R65 ;  /* 0x000000ffff317224 */ /* 0x000fc400078e0041 */
[----:B------:R-:W-:Y:S02]  /*60a0*/  IMAD.MOV.U32 R19, RZ, RZ, R66 ;  /* 0x000000ffff137224 */ /* 0x000fe400078e0042 */
[----:B------:R-:W-:Y:S01]  /*60b0*/  IMAD.MOV.U32 R14, RZ, RZ, R67 ;  /* 0x000000ffff0e7224 */ /* 0x000fe200078e0043 */
[----:B------:R-:W-:Y:S08]  /*60c0*/  HMMA.16816.F32 R140, R20, R46, RZ ;  /* 0x0000002e148c723c */ /* 0x000ff000000018ff */
[----:B------:R-:W-:Y:S01]  /*60d0*/  HMMA.16816.F32 R224, R8, R56, R212 ;  /* 0x0000003808e0723c */ /* 0x000fe200000018d4 */
[----:B------:R-:W-:Y:S01]  /*60e0*/  MOV R36, R60 ;  /* 0x0000003c00247202 */ /* 0x000fe20000000f00 */
[----:B------:R-:W-:-:S02]  /*60f0*/  IMAD.MOV.U32 R252, RZ, RZ, R61 ;  /* 0x000000fffffc7224 */ /* 0x000fc400078e003d */
[----:B------:R-:W-:Y:S02]  /*6100*/  IMAD.MOV.U32 R138, RZ, RZ, R62 ;  /* 0x000000ffff8a7224 */ /* 0x000fe400078e003e */
[----:B------:R-:W-:Y:S02]  /*6110*/  IMAD.MOV.U32 R135, RZ, RZ, R63 ;  /* 0x000000ffff877224 */ /* 0x000fe400078e003f */
[----:B------:R-:W-:Y:S08]  /*6120*/  HMMA.16816.F32 R64, R20, R40, RZ ;  /* 0x000000281440723c */ /* 0x000ff000000018ff */
[----:B------:R-:W-:Y:S08]  /*6130*/  HMMA.16816.F32 R220, R8, R32, R208 ;  /* 0x0000002008dc723c */ /* 0x000ff000000018d0 */
[----:B------:R-:W-:Y:S01]  /*6140*/  HMMA.16816.F32 R212, R20, R38, RZ ;  /* 0x0000002614d4723c */ /* 0x000fe200000018ff */
[----:B------:R-:W-:Y:S01]  /*6150*/  IMAD.MOV.U32 R2, RZ, RZ, R225 ;  /* 0x000000ffff027224 */ /* 0x000fe200078e00e1 */
[----:B------:R-:W-:Y:S01]  /*6160*/  MOV R33, R226 ;  /* 0x000000e200217202 */ /* 0x000fe20000000f00 */
[----:B------:R-:W-:-:S02]  /*6170*/  IMAD.MOV.U32 R0, RZ, RZ, R224 ;  /* 0x000000ffff007224 */ /* 0x000fc400078e00e0 */
[----:B------:R-:W-:Y:S02]  /*6180*/  IMAD.MOV.U32 R32, RZ, RZ, R227 ;  /* 0x000000ffff207224 */ /* 0x000fe400078e00e3 */
[----:B------:R-:W-:Y:S01]  /*6190*/  IMAD.MOV.U32 R57, RZ, RZ, R2 ;  /* 0x000000ffff397224 */ /* 0x000fe200078e0002 */
[----:B------:R-:W-:Y:S01]  /*61a0*/  HMMA.16816.F32 R208, R20, R50, RZ ;  /* 0x0000003214d0723c */ /* 0x000fe200000018ff */
[----:B------:R-:W-:-:S07]  /*61b0*/  IMAD.MOV.U32 R56, RZ, RZ, R0 ;  /* 0x000000ffff387224 */ /* 0x000fce00078e0000 */
[----:B------:R-:W-:Y:S08]  /*61c0*/  HMMA.16816.F32 R60, R20, R42, RZ ;  /* 0x0000002a143c723c */ /* 0x000ff000000018ff */
[----:B------:R-:W-:Y:S07]  /*61d0*/  HMMA.16816.F32 R20, R24, R40, RZ ;  /* 0x000000281814723c */ /* 0x000fee00000018ff */
[----:B------:R-:W-:Y:S01]  /*61e0*/  MOV R40, R56 ;  /* 0x0000003800287202 */ /* 0x000fe20000000f00 */
[----:B------:R-:W-:Y:S01]  /*61f0*/  HMMA.16816.F32 R140, R4, R54, R140 ;  /* 0x00000036048c723c */ /* 0x000fe2000000188c */
[----:B------:R-:W-:-:S07]  /*6200*/  IMAD.MOV.U32 R41, RZ, RZ, R57 ;  /* 0x000000ffff297224 */ /* 0x000fce00078e0039 */
[C---:B-1----:R-:W-:Y:S08]  /*6210*/  HMMA.16816.F32 R224, R4.reuse, R28, R64 ;  /* 0x0000001c04e0723c */ /* 0x042ff00000001840 */
[----:B------:R-:W-:Y:S07]  /*6220*/  HMMA.16816.F32 R64, R4, R34, R212 ;  /* 0x000000220440723c */ /* 0x000fee00000018d4 */
[----:B------:R-:W-:Y:S01]  /*6230*/  MOV R212, R132 ;  /* 0x0000008400d47202 */ /* 0x000fe20000000f00 */
[----:B------:R-:W-:Y:S01]  /*6240*/  IMAD.MOV.U32 R214, RZ, RZ, R19 ;  /* 0x000000ffffd67224 */ /* 0x000fe200078e0013 */
[----:B------:R-:W-:Y:S01]  /*6250*/  MOV R133, R140 ;  /* 0x0000008c00857202 */ /* 0x000fe20000000f00 */
        /* <DEDUP_REMOVED lines=9> */
[----:B------:R-:W-:Y:S01]  /*62f0*/  LDSM.16.M88.4 R20, [R233] ;  /* 0x00000000e914783b */ /* 0x000fe20000000200 */
[----:B------:R-:W-:Y:S01]  /*6300*/  IMAD.MOV.U32 R141, RZ, RZ, R45 ;  /* 0x000000ffff8d7224 */ /* 0x000fe200078e002d */
[----:B------:R-:W-:Y:S01]  /*6310*/  HMMA.16816.F32 R48, R24, R50, RZ ;  /* 0x000000321830723c */ /* 0x000fe200000018ff */
[----:B------:R-:W-:-:S02]  /*6320*/  IMAD.MOV.U32 R143, RZ, RZ, R37 ;  /* 0x000000ffff8f7224 */ /* 0x000fc400078e0025 */
[----:B------:R-:W-:Y:S02]  /*6330*/  IMAD.MOV.U32 R29, RZ, RZ, R36 ;  /* 0x000000ffff1d7224 */ /* 0x000fe400078e0024 */
[----:B------:R-:W-:Y:S02]  /*6340*/  IMAD.MOV.U32 R12, RZ, RZ, R225 ;  /* 0x000000ffff0c7224 */ /* 0x000fe400078e00e1 */
[----:B------:R-:W-:Y:S01]  /*6350*/  IMAD.MOV.U32 R2, RZ, RZ, R226 ;  /* 0x000000ffff027224 */ /* 0x000fe200078e00e2 */
[----:B------:R-:W-:Y:S01]  /*6360*/  HMMA.16816.F32 R36, R24, R38, RZ ;  /* 0x000000261824723c */ /* 0x000fe200000018ff */
[----:B------:R-:W-:-:S07]  /*6370*/  IMAD.MOV.U32 R0, RZ, RZ, R227 ;  /* 0x000000ffff007224 */ /* 0x000fce00078e00e3 */
[C---:B------:R-:W-:Y:S08]  /*6380*/  HMMA.16816.F32 R44, R24.reuse, R46, RZ ;  /* 0x0000002e182c723c */ /* 0x040ff000000018ff */
[----:B------:R-:W-:Y:S07]  /*6390*/  HMMA.16816.F32 R24, R24, R42, RZ ;  /* 0x0000002a1818723c */ /* 0x000fee00000018ff */
[----:B------:R-:W-:Y:S01]  /*63a0*/  IMAD.MOV.U32 R42, RZ, RZ, R33 ;  /* 0x000000ffff2a7224 */ /* 0x000fe200078e0021 */
[----:B------:R-:W-:Y:S01]  /*63b0*/  HMMA.16816.F32 R208, R4, R58, R208 ;  /* 0x0000003a04d0723c */ /* 0x000fe200000018d0 */
[----:B------:R-:W-:-:S07]  /*63c0*/  MOV R43, R32 ;  /* 0x00000020002b7202 */ /* 0x000fce0000000f00 */
[----:B------:R-:W-:Y:S01]  /*63d0*/  HMMA.16816.F32 R224, R4, R30, R60 ;  /* 0x0000001e04e0723c */ /* 0x000fe2000000183c */
[----:B------:R-:W1:Y:S07]  /*63e0*/  LDSM.16.M88.4 R4, [R238+0x2000] ;  /* 0x00200000ee04783b */ /* 0x000e6e0000000200 */
        /* <DEDUP_REMOVED lines=10> */
[----:B------:R-:W-:Y:S01]  /*6490*/  IMAD.MOV.U32 R217, RZ, RZ, R252 ;  /* 0x000000ffffd97224 */ /* 0x000fe200078e00fc */
[----:B------:R-:W-:Y:S01]  /*64a0*/  MOV R218, R138 ;  /* 0x0000008a00da7202 */ /* 0x000fe20000000f00 */
[----:B------:R-:W-:-:S04]  /*64b0*/  IMAD.MOV.U32 R219, RZ, RZ, R135 ;  /* 0x000000ffffdb7224 */ /* 0x000fc800078e0087 */
        /* <DEDUP_REMOVED lines=8> */
[C---:B-1----:R-:W-:Y:S08]  /*6540*/  HMMA.16816.F32 R36, R4.reuse, R28, R140 ;  /* 0x0000001c0424723c */ /* 0x042ff0000000188c */
[----:B------:R-:W-:Y:S07]  /*6550*/  HMMA.16816.F32 R140, R4, R30, R208 ;  /* 0x0000001e048c723c */ /* 0x000fee00000018d0 */
[----:B------:R-:W-:Y:S01]  /*6560*/  MOV R208, R13 ;  /* 0x0000000d00d07202 */ /* 0x000fe20000000f00 */
[----:B------:R-:W-:Y:S01]  /*6570*/  IMAD.MOV.U32 R209, RZ, RZ, R12 ;  /* 0x000000ffffd17224 */ /* 0x000fe200078e000c */
[----:B------:R-:W-:Y:S01]  /*6580*/  MOV R211, R0 ;  /* 0x0000000000d37202 */ /* 0x000fe20000000f00 */
[----:B------:R-:W-:Y:S01]  /*6590*/  IMAD.MOV.U32 R210, RZ, RZ, R2 ;  /* 0x000000ffffd27224 */ /* 0x000fe200078e0002 */
[C---:B------:R-:W-:Y:S08]  /*65a0*/  HMMA.16816.F32 R40, R8.reuse, R28, R40 ;  /* 0x0000001c0828723c */ /* 0x040ff00000001828 */
[----:B------:R-:W-:Y:S08]  /*65b0*/  HMMA.16816.F32 R60, R8, R30, R60 ;  /* 0x0000001e083c723c */ /* 0x000ff0000000183c */
[C---:B--2---:R-:W-:Y:S08]  /*65c0*/  HMMA.16816.F32 R28, R4.reuse, R20, R208 ;  /* 0x00000014041c723c */ /* 0x044ff000000018d0 */
[----:B------:R-:W-:Y:S08]  /*65d0*/  HMMA.16816.F32 R224, R4, R22, R224 ;  /* 0x0000001604e0723c */ /* 0x000ff000000018e0 */
[C---:B------:R-:W-:Y:S08]  /*65e0*/  HMMA.16816.F32 R248, R8.reuse, R20, R248 ;  /* 0x0000001408f8723c */ /* 0x040ff000000018f8 */
[----:B------:R-:W-:Y:S01]  /*65f0*/  IMAD.MOV.U32 R13, RZ, RZ, R28 ;  /* 0x000000ffff0d7224 */ /* 0x000fe200078e001c */
[----:B------:R-:W-:Y:S01]  /*6600*/  MOV R2, R30 ;  /* 0x0000001e00027202 */ /* 0x000fe20000000f00 */
[----:B------:R-:W-:Y:S01]  /*6610*/  IMAD.MOV.U32 R12, RZ, RZ, R29 ;  /* 0x000000ffff0c7224 */ /* 0x000fe200078e001d */
[----:B------:R-:W-:Y:S01]  /*6620*/  HMMA.16816.F32 R208, R8, R22, R32 ;  /* 0x0000001608d0723c */ /* 0x000fe20000001820 */
[----:B------:R-:W-:Y:S01]  /*6630*/  IMAD.MOV.U32 R0, RZ, RZ, R31 ;  /* 0x000000ffff007224 */ /* 0x000fe200078e001f */
[----:B------:R-:W-:Y:S06]  /*6640*/  LDSM.16.M88.4 R20, [R232] ;  /* 0x00000000e814783b */ /* 0x000fec0000000200 */
[----:B------:R-:W-:Y:S01]  /*6650*/  HMMA.16816.F32 R28, R4, R26, R220 ;  /* 0x0000001a041c723c */ /* 0x000fe200000018dc */
[----:B------:R-:W1:Y:S07]  /*6660*/  LDSM.16.M88.4 R4, [R237+0x2000] ;  /* 0x00200000ed04783b */ /* 0x000e6e0000000200 */
[C---:B------:R-:W-:Y:S08]  /*6670*/  HMMA.16816.F32 R212, R8.reuse, R24, R212 ;  /* 0x0000001808d4723c */ /* 0x040ff000000018d4 */
[----:B------:R-:W-:Y:S01]  /*6680*/  HMMA.16816.F32 R220, R8, R26, R52 ;  /* 0x0000001a08dc723c */ /* 0x000fe20000001834 */
[----:B------:R-:W-:Y:S06]  /*6690*/  LDSM.16.M88.4 R8, [R237] ;  /* 0x00000000ed08783b */ /* 0x000fec0000000200 */
[----:B------:R-:W-:Y:S01]  /*66a0*/  MOV R52, R13 ;  /* 0x0000000d00347202 */ /* 0x000fe20000000f00 */
[----:B------:R-:W-:Y:S01]  /*66b0*/  IMAD.MOV.U32 R138, RZ, RZ, R28 ;  /* 0x000000ffff8a7224 */ /* 0x000fe200078e001c */
[----:B------:R-:W-:Y:S01]  /*66c0*/  MOV R135, R29 ;  /* 0x0000001d00877202 */ /* 0x000fe20000000f00 */
[----:B------:R-:W-:Y:S01]  /*66d0*/  IMAD.MOV.U32 R133, RZ, RZ, R30 ;  /* 0x000000ffff857224 */ /* 0x000fe200078e001e */
[----:B------:R-:W-:Y:S01]  /*66e0*/  MOV R55, R0 ;  /* 0x0000000000377202 */ /* 0x000fe20000000f00 */
[----:B------:R-:W-:-:S02]  /*66f0*/  IMAD.MOV.U32 R132, RZ, RZ, R31 ;  /* 0x000000ffff847224 */ /* 0x000fc400078e001f */
[----:B------:R-:W2:Y:S01]  /*6700*/  LDSM.16.M88.4 R28, [R232+0x800] ;  /* 0x00080000e81c783b */ /* 0x000ea20000000200 */
[----:B------:R-:W-:Y:S02]  /*6710*/  IMAD.MOV.U32 R53, RZ, RZ, R12 ;  /* 0x000000ffff357224 */ /* 0x000fe400078e000c */
[----:B------:R-:W-:Y:S01]  /*6720*/  IMAD.MOV.U32 R54, RZ, RZ, R2 ;  /* 0x000000ffff367224 */ /* 0x000fe200078e0002 */
[C---:B-1----:R-:W-:Y:S11]  /*6730*/  HMMA.16816.F32 R24, R4.reuse, R20, R56 ;  /* 0x000000140418723c */ /* 0x042ff60000001838 */
[----:B------:R-:W-:Y:S11]  /*6740*/  @!UPT UIADD3 URZ, URZ, URZ, URZ ;  /* 0x0000003f3f3ff290 */ /* 0x000ff6000fffe03f */
[----:B------:R-:W-:Y:S02]  /*6750*/  @!UPT UIADD3 URZ, URZ, URZ, URZ ;  /* 0x0000003f3f3ff290 */ /* 0x000fe4000fffe03f */
[----:B------:R-:W-:Y:S01]  /*6760*/  IMAD.MOV.U32 R33, RZ, RZ, R24 ;  /* 0x000000ffff217224 */ /* 0x000fe200078e0018 */
[----:B------:R-:W-:Y:S01]  /*6770*/  MOV R19, R26 ;  /* 0x0000001a00137202 */ /* 0x000fe20000000f00 */
[----:B------:R-:W-:Y:S02]  /*6780*/  IMAD.MOV.U32 R32, RZ, RZ, R25 ;  /* 0x000000ffff207224 */ /* 0x000fe400078e0019 */
[----:B------:R-:W-:Y:S01]  /*6790*/  IMAD.MOV.U32 R14, RZ, RZ, R27 ;  /* 0x000000ffff0e7224 */ /* 0x000fe200078e001b */
[----:B--2---:R-:W-:Y:S08]  /*67a0*/  HMMA.16816.F32 R36, R4, R28, R36 ;  /* 0x0000001c0424723c */ /* 0x004ff00000001824 */
[----:B------:R-:W-:Y:S08]  /*67b0*/  HMMA.16816.F32 R24, R8, R20, R48 ;  /* 0x000000140818723c */ /* 0x000ff00000001830 */
[----:B------:R-:W-:Y:S07]  /*67c0*/  HMMA.16816.F32 R48, R4, R30, R140 ;  /* 0x0000001e0430723c */ /* 0x000fee000000188c */
[----:B------:R-:W-:Y:S01]  /*67d0*/  IMAD.MOV.U32 R140, RZ, RZ, R138 ;  /* 0x000000ffff8c7224 */ /* 0x000fe200078e008a */
[----:B------:R-:W-:Y:S01]  /*67e0*/  MOV R141, R135 ;  /* 0x00000087008d7202 */ /* 0x000fe20000000f00 */
[----:B------:R-:W-:-:S02]  /*67f0*/  IMAD.MOV.U32 R142, RZ, RZ, R133 ;  /* 0x000000ffff8e7224 */ /* 0x000fc400078e0085 */
[----:B------:R-:W-:-:S05]  /*6800*/  IMAD.MOV.U32 R143, RZ, RZ, R132 ;  /* 0x000000ffff8f7224 */ /* 0x000fca00078e0084 */
[----:B------:R-:W-:Y:S01]  /*6810*/  IMAD.MOV.U32 R35, RZ, RZ, R24 ;  /* 0x000000ffff237224 */ /* 0x000fe200078e0018 */
[----:B------:R-:W-:Y:S01]  /*6820*/  MOV R34, R25 ;  /* 0x0000001900227202 */ /* 0x000fe20000000f00 */
[----:B------:R-:W-:Y:S02]  /*6830*/  IMAD.MOV.U32 R21, RZ, RZ, R26 ;  /* 0x000000ffff157224 */ /* 0x000fe400078e001a */
[----:B------:R-:W-:Y:S02]  /*6840*/  IMAD.MOV.U32 R20, RZ, RZ, R27 ;  /* 0x000000ffff147224 */ /* 0x000fe400078e001b */
[----:B------:R-:W-:Y:S08]  /*6850*/  HMMA.16816.F32 R24, R4, R22, R64 ;  /* 0x000000160418723c */ /* 0x000ff00000001840 */
[----:B------:R-:W-:Y:S07]  /*6860*/  HMMA.16816.F32 R64, R8, R28, R40 ;  /* 0x0000001c0840723c */ /* 0x000fee0000001828 */
[----:B------:R-:W-:Y:S01]  /*6870*/  MOV R28, R35 ;  /* 0x00000023001c7202 */ /* 0x000fe20000000f00 */
[----:B------:R-:W-:-:S08]  /*6880*/  IMAD.MOV.U32 R29, RZ, RZ, R34 ;  /* 0x000000ffff1d7224 */ /* 0x000fd000078e0022 */
[----:B------:R-:W-:Y:S01]  /*6890*/  MOV R59, R24 ;  /* 0x00000018003b7202 */ /* 0x000fe20000000f00 */
[----:B------:R-:W-:Y:S01]  /*68a0*/  IMAD.MOV.U32 R58, RZ, RZ, R25 ;  /* 0x000000ffff3a7224 */ /* 0x000fe200078e0019 */
[----:B------:R-:W-:Y:S01]  /*68b0*/  MOV R56, R27 ;  /* 0x0000001b00387202 */ /* 0x000fe20000000f00 */
[----:B------:R-:W-:Y:S02]  /*68c0*/  IMAD.MOV.U32 R57, RZ, RZ, R26 ;  /* 0x000000ffff397224 */ /* 0x000fe400078e001a */
[C---:B------:R-:W-:Y:S08]  /*68d0*/  HMMA.16816.F32 R24, R8.reuse, R22, R44 ;  /* 0x000000160818723c */ /* 0x040ff0000000182c */
[----:B------:R-:W-:Y:S07]  /*68e0*/  HMMA.16816.F32 R44, R8, R30, R60 ;  /* 0x0000001e082c723c */ /* 0x000fee000000183c */
[----:B------:R-:W-:Y:S01]  /*68f0*/  IMAD.MOV.U32 R30, RZ, RZ, R21 ;  /* 0x000000ffff1e7224 */ /* 0x000fe200078e0015 */
[----:B------:R-:W-:-:S02]  /*6900*/  MOV R31, R20 ;  /* 0x00000014001f7202 */ /* 0x000fc40000000f00 */
[----:B------:R-:W1:Y:S06]  /*6910*/  LDSM.16.M88.4 R20, [R232+0x1800] ;  /* 0x00180000e814783b */ /* 0x000e6c0000000200 */
[----:B------:R-:W-:Y:S01]  /*6920*/  IMAD.MOV.U32 R13, RZ, RZ, R24 ;  /* 0x000000ffff0d7224 */ /* 0x000fe200078e0018 */
[----:B------:R-:W-:Y:S01]  /*6930*/  MOV R2, R26 ;  /* 0x0000001a00027202 */ /* 0x000fe20000000f00 */
[----:B------:R-:W-:Y:S02]  /*6940*/  IMAD.MOV.U32 R12, RZ, RZ, R25 ;  /* 0x000000ffff0c7224 */ /* 0x000fe400078e0019 */
[----:B------:R-:W-:-:S02]  /*6950*/  IMAD.MOV.U32 R0, RZ, RZ, R27 ;  /* 0x000000ffff007224 */ /* 0x000fc400078e001b */
[----:B------:R-:W2:Y:S01]  /*6960*/  LDSM.16.M88.4 R24, [R232+0x1000] ;  /* 0x00100000e818783b */ /* 0x000ea20000000200 */
[C---:B-1----:R-:W-:Y:S08]  /*6970*/  HMMA.16816.F32 R52, R4.reuse, R20, R52 ;  /* 0x000000140434723c */ /* 0x042ff00000001834 */
[----:B--2---:R-:W-:Y:S08]  /*6980*/  HMMA.16816.F32 R60, R4, R26, R140 ;  /* 0x0000001a043c723c */ /* 0x004ff0000000188c */
[----:B------:R-:W-:Y:S08]  /*6990*/  HMMA.16816.F32 R40, R8, R24, R212 ;  /* 0x000000180828723c */ /* 0x000ff000000018d4 */
[----:B------:R-:W-:-:S02]  /*69a0*/  IMAD.MOV.U32 R133, RZ, RZ, R52 ;  /* 0x000000ffff857224 */ /* 0x000fc400078e0034 */
[----:B------:R-:W-:Y:S01]  /*69b0*/  IMAD.MOV.U32 R132, RZ, RZ, R53 ;  /* 0x000000ffff847224 */ /* 0x000fe200078e0035 */
[----:B------:R-:W-:Y:S01]  /*69c0*/  MOV R214, R19 ;  /* 0x0000001300d67202 */ /* 0x000fe20000000f00 */
[----:B------:R-:W-:Y:S01]  /*69d0*/  IMAD.MOV.U32 R212, RZ, RZ, R33 ;  /* 0x000000ffffd47224 */ /* 0x000fe200078e0021 */
[----:B------:R-:W-:Y:S01]  /*69e0*/  MOV R19, R54 ;  /* 0x0000003600137202 */ /* 0x000fe20000000f00 */
[----:B------:R-:W-:Y:S01]  /*69f0*/  IMAD.MOV.U32 R213, RZ, RZ, R32 ;  /* 0x000000ffffd57224 */ /* 0x000fe200078e0020 */
[----:B------:R-:W-:Y:S01]  /*6a00*/  HMMA.16816.F32 R140, R8, R20, R248 ;  /* 0x00000014088c723c */ /* 0x000fe200000018f8 */
[----:B------:R-:W-:Y:S02]  /*6a10*/  IMAD.MOV.U32 R215, RZ, RZ, R14 ;  /* 0x000000ffffd77224 */ /* 0x000fe400078e000e */
[----:B------:R-:W-:-:S05]  /*6a20*/  IMAD.MOV.U32 R14, RZ, RZ, R55 ;  /* 0x000000ffff0e7224 */ /* 0x000fca00078e0037 */
        /* <DEDUP_REMOVED lines=10> */
[----:B------:R-:W-:Y:S01]  /*6ad0*/  LDSM.16.M88.4 R4, [R235+0x6000] ;  /* 0x00600000eb04783b */ /* 0x000fe20000000200 */
[----:B------:R-:W-:Y:S01]  /*6ae0*/  IMAD.MOV.U32 R224, RZ, RZ, R59 ;  /* 0x000000ffffe07224 */ /* 0x000fe200078e003b */
[----:B------:R-:W-:Y:S01]  /*6af0*/  MOV R225, R58 ;  /* 0x0000003a00e17202 */ /* 0x000fe20000000f00 */
[----:B------:R-:W-:Y:S01]  /*6b00*/  IMAD.MOV.U32 R226, RZ, RZ, R57 ;  /* 0x000000ffffe27224 */ /* 0x000fe200078e0039 */
[----:B------:R-:W-:Y:S01]  /*6b10*/  HMMA.16816.F32 R60, R8, R26, R220 ;  /* 0x0000001a083c723c */ /* 0x000fe200000018dc */
[----:B------:R-:W-:-:S07]  /*6b20*/  IMAD.MOV.U32 R227, RZ, RZ, R56 ;  /* 0x000000ffffe37224 */ /* 0x000fce00078e0038 */
[----:B------:R-:W-:Y:S01]  /*6b30*/  HMMA.16816.F32 R56, R8, R22, R208 ;  /* 0x000000160838723c */ /* 0x000fe200000018d0 */
[----:B------:R-:W1:Y:S04]  /*6b40*/  LDSM.16.M88.4 R20, [R234+0x2000] ;  /* 0x00200000ea14783b */ /* 0x000e680000000200 */
[----:B------:R-:W2:Y:S03]  /*6b50*/  LDSM.16.M88.4 R8, [R235+0x4000] ;  /* 0x00400000eb08783b */ /* 0x000ea60000000200 */
[----:B-1----:R-:W-:Y:S08]  /*6b60*/  HMMA.16816.F32 R208, R4, R22, R224 ;  /* 0x0000001604d0723c */ /* 0x002ff000000018e0 */
[-C--:B--2---:R-:W-:Y:S01]  /*6b70*/  HMMA.16816.F32 R220, R8, R20.reuse, R28 ;  /* 0x0000001408dc723c */ /* 0x084fe2000000181c */
[----:B------:R-:W1:Y:S07]  /*6b80*/  LDSM.16.M88.4 R28, [R234+0x2800] ;  /* 0x00280000ea1c783b */ /* 0x000e6e0000000200 */
[----:B------:R-:W-:Y:S08]  /*6b90*/  HMMA.16816.F32 R212, R4, R20, R212 ;  /* 0x0000001404d4723c */ /* 0x000ff000000018d4 */
[----:B------:R-:W-:Y:S01]  /*6ba0*/  IMAD.MOV.U32 R20, RZ, RZ, R210 ;  /* 0x000000ffff147224 */ /* 0x000fe200078e00d2 */
[----:B------:R-:W-:Y:S01]  /*6bb0*/  HMMA.16816.F32 R248, R8, R22, R216 ;  /* 0x0000001608f8723c */ /* 0x000fe200000018d8 */
[----:B------:R-:W-:Y:S01]  /*6bc0*/  IMAD.MOV.U32 R21, RZ, RZ, R209 ;  /* 0x000000ffff157224 */ /* 0x000fe200078e00d1 */
[----:B------:R-:W-:-:S02]  /*6bd0*/  MOV R24, R208 ;  /* 0x000000d000187202 */ /* 0x000fc40000000f00 */
[----:B------:R-:W-:-:S04]  /*6be0*/  MOV R252, R211 ;  /* 0x000000d300fc7202 */ /* 0x000fc80000000f00 */
[C---:B-1----:R-:W-:Y:S07]  /*6bf0*/  HMMA.16816.F32 R216, R4.reuse, R28, R36 ;  /* 0x0000001c04d8723c */ /* 0x042fee0000001824 */
[----:B------:R-:W-:Y:S01]  /*6c00*/  IMAD.MOV.U32 R38, RZ, RZ, R21 ;  /* 0x000000ffff267224 */ /* 0x000fe200078e0015 */
[----:B------:R-:W-:Y:S01]  /*6c10*/  MOV R39, R20 ;  /* 0x0000001400277202 */ /* 0x000fe20000000f00 */
[----:B------:R-:W-:Y:S01]  /*6c20*/  IMAD.MOV.U32 R37, RZ, RZ, R24 ;  /* 0x000000ffff257224 */ /* 0x000fe200078e0018 */
[----:B------:R-:W-:Y:S01]  /*6c30*/  HMMA.16816.F32 R20, R4, R30, R48 ;  /* 0x0000001e0414723c */ /* 0x000fe20000001830 */
[----:B------:R-:W1:Y:S07]  /*6c40*/  LDSM.16.M88.4 R24, [R234+0x3000] ;  /* 0x00300000ea18783b */ /* 0x000e6e0000000200 */
[C---:B------:R-:W-:Y:S08]  /*6c50*/  HMMA.16816.F32 R224, R8.reuse, R28, R64 ;  /* 0x0000001c08e0723c */ /* 0x040ff00000001840 */
[----:B------:R-:W-:Y:S07]  /*6c60*/  HMMA.16816.F32 R208, R8, R30, R44 ;  /* 0x0000001e08d0723c */ /* 0x000fee000000182c */
[----:B------:R-:W-:Y:S01]  /*6c70*/  IMAD.MOV.U32 R44, RZ, RZ, R133 ;  /* 0x000000ffff2c7224 */ /* 0x000fe200078e0085 */
[----:B------:R-:W-:Y:S01]  /*6c80*/  MOV R29, R22 ;  /* 0x00000016001d7202 */ /* 0x000fe20000000f00 */
[----:B------:R-:W-:Y:S01]  /*6c90*/  IMAD.MOV.U32 R138, RZ, RZ, R20 ;  /* 0x000000ffff8a7224 */ /* 0x000fe200078e0014 */
[----:B------:R-:W-:Y:S01]  /*6ca0*/  MOV R45, R132 ;  /* 0x00000084002d7202 */ /* 0x000fe20000000f00 */
[----:B------:R-:W-:-:S02]  /*6cb0*/  IMAD.MOV.U32 R135, RZ, RZ, R21 ;  /* 0x000000ffff877224 */ /* 0x000fc400078e0015 */
[----:B------:R-:W-:Y:S02]  /*6cc0*/  IMAD.MOV.U32 R28, RZ, RZ, R23 ;  /* 0x000000ffff1c7224 */ /* 0x000fe400078e0017 */
[----:B------:R-:W2:Y:S01]  /*6cd0*/  LDSM.16.M88.4 R20, [R234+0x3800] ;  /* 0x00380000ea14783b */ /* 0x000ea20000000200 */
[----:B------:R-:W-:Y:S02]  /*6ce0*/  IMAD.MOV.U32 R46, RZ, RZ, R19 ;  /* 0x000000ffff2e7224 */ /* 0x000fe400078e0013 */
[----:B------:R-:W-:Y:S01]  /*6cf0*/  IMAD.MOV.U32 R47, RZ, RZ, R14 ;  /* 0x000000ffff2f7224 */ /* 0x000fe200078e000e */
[-C--:B-1----:R-:W-:Y:S07]  /*6d00*/  HMMA.16816.F32 R64, R8, R24.reuse, R40 ;  /* 0x000000180840723c */ /* 0x082fee0000001828 */
[----:B------:R-:W-:Y:S01]  /*6d10*/  MOV R40, R13 ;  /* 0x0000000d00287202 */ /* 0x000fe20000000f00 */
[----:B------:R-:W-:Y:S01]  /*6d20*/  IMAD.MOV.U32 R41, RZ, RZ, R12 ;  /* 0x000000ffff297224 */ /* 0x000fe200078e000c */
[----:B------:R-:W-:Y:S01]  /*6d30*/  MOV R43, R0 ;  /* 0x00000000002b7202 */ /* 0x000fe20000000f00 */
[----:B------:R-:W-:Y:S01]  /*6d40*/  IMAD.MOV.U32 R42, RZ, RZ, R2 ;  /* 0x000000ffff2a7224 */ /* 0x000fe200078e0002 */
[C---:B------:R-:W-:Y:S08]  /*6d50*/  HMMA.16816.F32 R48, R4.reuse, R24, R32 ;  /* 0x000000180430723c */ /* 0x040ff00000001820 */
[C---:B------:R-:W-:Y:S08]  /*6d60*/  HMMA.16816.F32 R40, R4.reuse, R26, R40 ;  /* 0x0000001a0428723c */ /* 0x040ff00000001828 */
[C---:B--2---:R-:W-:Y:S08]  /*6d70*/  HMMA.16816.F32 R32, R4.reuse, R20, R44 ;  /* 0x000000140420723c */ /* 0x044ff0000000182c */
[----:B------:R-:W-:Y:S01]  /*6d80*/  HMMA.16816.F32 R44, R4, R22, R52 ;  /* 0x00000016042c723c */ /* 0x000fe20000001834 */
[----:B------:R-:W-:Y:S07]  /*6d90*/  LDSM.16.M88.4 R4, [R236+0x6000] ;  /* 0x00600000ec04783b */ /* 0x000fee0000000200 */
[----:B------:R-:W-:Y:S01]  /*6da0*/  IMAD.MOV.U32 R13, RZ, RZ, R40 ;  /* 0x000000ffff0d7224 */ /* 0x000fe200078e0028 */
[----:B------:R-:W-:Y:S01]  /*6db0*/  MOV R2, R42 ;  /* 0x0000002a00027202 */ /* 0x000fe20000000f00 */
[----:B------:R-:W-:-:S02]  /*6dc0*/  IMAD.MOV.U32 R12, RZ, RZ, R41 ;  /* 0x000000ffff0c7224 */ /* 0x000fc400078e0029 */
[----:B------:R-:W-:Y:S02]  /*6dd0*/  IMAD.MOV.U32 R0, RZ, RZ, R43 ;  /* 0x000000ffff007224 */ /* 0x000fe400078e002b */
[----:B------:R-:W-:Y:S02]  /*6de0*/  HMMA.16816.F32 R40, R8, R26, R60 ;  /* 0x0000001a0828723c */ /* 0x000fe4000000183c */
[----:B------:R-:W-:Y:S01]  /*6df0*/  IMAD.MOV.U32 R133, RZ, RZ, R32 ;  /* 0x000000ffff857224 */ /* 0x000fe200078e0020 */
[----:B------:R-:W-:Y:S01]  /*6e00*/  MOV R132, R33 ;  /* 0x0000002100847202 */ /* 0x000fe20000000f00 */
[----:B------:R-:W-:-:S03]  /*6e10*/  IMAD.MOV.U32 R19, RZ, RZ, R34 ;  /* 0x000000ffff137224 */ /* 0x000fc600078e0022 */
[----:B------:R-:W-:Y:S01]  /*6e20*/  MOV R60, R37 ;  /* 0x00000025003c7202 */ /* 0x000fe20000000f00 */
[----:B------:R-:W-:Y:S01]  /*6e30*/  IMAD.MOV.U32 R14, RZ, RZ, R35 ;  /* 0x000000ffff0e7224 */ /* 0x000fe200078e0023 */
[----:B------:R-:W-:Y:S01]  /*6e40*/  MOV R63, R252 ;  /* 0x000000fc003f7202 */ /* 0x000fe20000000f00 */
[----:B------:R-:W-:Y:S01]  /*6e50*/  IMAD.MOV.U32 R61, RZ, RZ, R38 ;  /* 0x000000ffff3d7224 */ /* 0x000fe200078e0026 */
[----:B------:R-:W-:Y:S01]  /*6e60*/  HMMA.16816.F32 R32, R8, R22, R56 ;  /* 0x000000160820723c */ /* 0x000fe20000001838 */
[----:B------:R-:W-:-:S07]  /*6e70*/  IMAD.MOV.U32 R62, RZ, RZ, R39 ;  /* 0x000000ffff3e7224 */ /* 0x000fce00078e0027 */
[----:B------:R-:W-:Y:S01]  /*6e80*/  HMMA.16816.F32 R36, R8, R20, R140 ;  /* 0x000000140824723c */ /* 0x000fe2000000188c */
[----:B------:R-:W1:Y:S04]  /*6e90*/  LDSM.16.M88.4 R20, [R243] ;  /* 0x00000000f314783b */ /* 0x000e680000000200 */
[----:B------:R-:W2:Y:S03]  /*6ea0*/  LDSM.16.M88.4 R8, [R236+0x4000] ;  /* 0x00400000ec08783b */ /* 0x000ea60000000200 */
[C---:B-1----:R-:W-:Y:S07]  /*6eb0*/  HMMA.16816.F32 R52, R4.reuse, R20, R212 ;  /* 0x000000140434723c */ /* 0x042fee00000018d4 */
[----:B------:R-:W-:Y:S01]  /*6ec0*/  MOV R214, R29 ;  /* 0x0000001d00d67202 */ /* 0x000fe20000000f00 */
[----:B------:R-:W-:Y:S01]  /*6ed0*/  IMAD.MOV.U32 R215, RZ, RZ, R28 ;  /* 0x000000ffffd77224 */ /* 0x000fe200078e001c */
[----:B------:R-:W-:Y:S01]  /*6ee0*/  HMMA.16816.F32 R60, R4, R22, R60 ;  /* 0x00000016043c723c */ /* 0x000fe2000000183c */
[----:B------:R-:W1:Y:S01]  /*6ef0*/  LDSM.16.M88.4 R28, [R242] ;  /* 0x00000000f21c783b */ /* 0x000e620000000200 */
[----:B------:R-:W-:-:S02]  /*6f00*/  IMAD.MOV.U32 R212, RZ, RZ, R138 ;  /* 0x000000ffffd47224 */ /* 0x000fc400078e008a */
[----:B------:R-:W-:-:S04]  /*6f10*/  IMAD.MOV.U32 R213, RZ, RZ, R135 ;  /* 0x000000ffffd57224 */ /* 0x000fc800078e0087 */
[C---:B--2---:R-:W-:Y:S11]  /*6f20*/  HMMA.16816.F32 R56, R8.reuse, R20, R220 ;  /* 0x000000140838723c */ /* 0x044ff600000018dc */
[----:B------:R-:W-:Y:S05]  /*6f30*/  @!UPT UIADD3 URZ, URZ, URZ, URZ ;  /* 0x0000003f3f3ff290 */ /* 0x000fea000fffe03f */
[----:B------:R-:W-:Y:S01]  /*6f40*/  IMAD.MOV.U32 R25, RZ, RZ, R60 ;  /* 0x000000ffff197224 */ /* 0x000fe200078e003c */
[----:B------:R-:W-:Y:S01]  /*6f50*/  MOV R24, R61 ;  /* 0x0000003d00187202 */ /* 0x000fe20000000f00 */
[----:B------:R-:W-:Y:S02]  /*6f60*/  IMAD.MOV.U32 R21, RZ, RZ, R62 ;  /* 0x000000ffff157224 */ /* 0x000fe400078e003e */
[----:B------:R-:W-:Y:S02]  /*6f70*/  IMAD.MOV.U32 R20, RZ, RZ, R63 ;  /* 0x000000ffff147224 */ /* 0x000fe400078e003f */
[----:B------:R-:W-:Y:S08]  /*6f80*/  HMMA.16816.F32 R60, R8, R22, R248 ;  /* 0x00000016083c723c */ /* 0x000ff000000018f8 */
[C---:B-1----:R-:W-:Y:S07]  /*6f90*/  HMMA.16816.F32 R140, R4.reuse, R28, R216 ;  /* 0x0000001c048c723c */ /* 0x042fee00000018d8 */
[----:B------:R-:W-:Y:S01]  /*6fa0*/  MOV R216, R25 ;  /* 0x0000001900d87202 */ /* 0x000fe20000000f00 */
[----:B------:R-:W-:Y:S01]  /*6fb0*/  IMAD.MOV.U32 R217, RZ, RZ, R24 ;  /* 0x000000ffffd97224 */ /* 0x000fe200078e0018 */
[----:B------:R-:W-:Y:S01]  /*6fc0*/  MOV R219, R20 ;  /* 0x0000001400db7202 */ /* 0x000fe20000000f00 */
[----:B------:R-:W1:Y:S01]  /*6fd0*/  LDSM.16.M88.4 R24, [R241] ;  /* 0x00000000f118783b */ /* 0x000e620000000200 */
[----:B------:R-:W-:Y:S01]  /*6fe0*/  IMAD.MOV.U32 R218, RZ, RZ, R21 ;  /* 0x000000ffffda7224 */ /* 0x000fe200078e0015 */
[----:B------:R-:W-:Y:S02]  /*6ff0*/  HMMA.16816.F32 R248, R4, R30, R212 ;  /* 0x0000001e04f8723c */ /* 0x000fe400000018d4 */
[----:B------:R-:W2:Y:S06]  /*7000*/  LDSM.16.M88.4 R20, [R240] ;  /* 0x00000000f014783b */ /* 0x000eac0000000200 */
[C---:B------:R-:W-:Y:S07]  /*7010*/  HMMA.16816.F32 R224, R8.reuse, R28, R224 ;  /* 0x0000001c08e0723c */ /* 0x040fee00000018e0 */
[----:B------:R-:W-:Y:S01]  /*7020*/  IMAD.MOV.U32 R28, RZ, RZ, R133 ;  /* 0x000000ffff1c7224 */ /* 0x000fe200078e0085 */
[----:B------:R-:W-:Y:S01]  /*7030*/  HMMA.16816.F32 R220, R8, R30, R208 ;  /* 0x0000001e08dc723c */ /* 0x000fe200000018d0 */
[----:B------:R-:W-:-:S06]  /*7040*/  IMAD.MOV.U32 R29, RZ, RZ, R132 ;  /* 0x000000ffff1d7224 */ /* 0x000fcc00078e0084 */
[----:B------:R-:W-:Y:S01]  /*7050*/  MOV R30, R19 ;  /* 0x00000013001e7202 */ /* 0x000fe20000000f00 */
[----:B------:R-:W-:Y:S01]  /*7060*/  IMAD.MOV.U32 R31, RZ, RZ, R14 ;  /* 0x000000ffff1f7224 */ /* 0x000fe200078e000e */
[-C--:B-1----:R-:W-:Y:S07]  /*7070*/  HMMA.16816.F32 R212, R8, R24.reuse, R64 ;  /* 0x0000001808d4723c */ /* 0x082fee0000001840 */
[----:B------:R-:W-:Y:S01]  /*7080*/  IMAD.MOV.U32 R64, RZ, RZ, R13 ;  /* 0x000000ffff407224 */ /* 0x000fe200078e000d */
[----:B------:R-:W-:Y:S01]  /*7090*/  MOV R65, R12 ;  /* 0x0000000c00417202 */ /* 0x000fe20000000f00 */
[----:B------:R-:W-:Y:S01]  /*70a0*/  IMAD.MOV.U32 R66, RZ, RZ, R2 ;  /* 0x000000ffff427224 */ /* 0x000fe200078e0002 */
[----:B------:R-:W-:Y:S01]  /*70b0*/  HMMA.16816.F32 R208, R4, R24, R48 ;  /* 0x0000001804d0723c */ /* 0x000fe20000001830 */
[----:B------:R-:W-:-:S07]  /*70c0*/  IMAD.MOV.U32 R67, RZ, RZ, R0 ;  /* 0x000000ffff437224 */ /* 0x000fce00078e0000 */
[C---:B------:R-:W-:Y:S08]  /*70d0*/  HMMA.16816.F32 R64, R4.reuse, R26, R64 ;  /* 0x0000001a0440723c */ /* 0x040ff00000001840 */
[C---:B--2---:R-:W-:Y:S08]  /*70e0*/  HMMA.16816.F32 R28, R4.reuse, R20, R28 ;  /* 0x00000014041c723c */ /* 0x044ff0000000181c */
[----:B------:R-:W-:Y:S08]  /*70f0*/  HMMA.16816.F32 R4, R4, R22, R44 ;  /* 0x000000160404723c */ /* 0x000ff0000000182c */
[----:B------:R-:W-:Y:S01]  /*7100*/  HMMA.16816.F32 R36, R8, R20, R36 ;  /* 0x000000140824723c */ /* 0x000fe20000001824 */
[----:B------:R-:W-:Y:S01]  /*7110*/  MOV R25, R64 ;  /* 0x0000004000197202 */ /* 0x000fe20000000f00 */
[----:B------:R-:W-:Y:S01]  /*7120*/  IMAD.MOV.U32 R24, RZ, RZ, R65 ;  /* 0x000000ffff187224 */ /* 0x000fe200078e0041 */
[----:B------:R-:W-:Y:S01]  /*7130*/  MOV R14, R67 ;  /* 0x00000043000e7202 */ /* 0x000fe20000000f00 */
[----:B------:R-:W-:-:S04]  /*7140*/  IMAD.MOV.U32 R19, RZ, RZ, R66 ;  /* 0x000000ffff137224 */ /* 0x000fc800078e0042 */
[----:B------:R-:W-:Y:S01]  /*7150*/  IMAD.MOV.U32 R13, RZ, RZ, R28 ;  /* 0x000000ffff0d7224 */ /* 0x000fe200078e001c */
[----:B------:R-:W-:Y:S01]  /*7160*/  MOV R2, R30 ;  /* 0x0000001e00027202 */ /* 0x000fe20000000f00 */
[----:B------:R-:W-:Y:S01]  /*7170*/  IMAD.MOV.U32 R12, RZ, RZ, R29 ;  /* 0x000000ffff0c7224 */ /* 0x000fe200078e001d */
[C---:B------:R-:W-:Y:S01]  /*7180*/  HMMA.16816.F32 R32, R8.reuse, R22, R32 ;  /* 0x000000160820723c */ /* 0x040fe20000001820 */
[----:B------:R-:W-:Y:S01]  /*7190*/  IMAD.MOV.U32 R0, RZ, RZ, R31 ;  /* 0x000000ffff007224 */ /* 0x000fe200078e001f */
[----:B------:R-:W-:Y:S03]  /*71a0*/  LDSM.16.M88.4 R20, [R233+0x2000] ;  /* 0x00200000e914783b */ /* 0x000fe60000000200 */
[----:B------:R-:W-:Y:S01]  /*71b0*/  IMAD.MOV.U32 R31, RZ, RZ, R4 ;  /* 0x000000ffff1f7224 */ /* 0x000fe200078e0004 */
[----:B------:R-:W-:Y:S01]  /*71c0*/  MOV R30, R5 ;  /* 0x00000005001e7202 */ /* 0x000fe20000000f00 */
[----:B------:R-:W-:Y:S01]  /*71d0*/  IMAD.MOV.U32 R29, RZ, RZ, R6 ;  /* 0x000000ffff1d7224 */ /* 0x000fe200078e0006 */
[----:B------:R-:W-:Y:S01]  /*71e0*/  HMMA.16816.F32 R48, R8, R26, R40 ;  /* 0x0000001a0830723c */ /* 0x000fe20000001828 */
[----:B------:R-:W-:Y:S01]  /*71f0*/  IMAD.MOV.U32 R28, RZ, RZ, R7 ;  /* 0x000000ffff1c7224 */ /* 0x000fe200078e0007 */
[----:B------:R-:W1:Y:S04]  /*7200*/  LDSM.16.M88.4 R8, [R238+0x4000] ;  /* 0x00400000ee08783b */ /* 0x000e680000000200 */
[----:B------:R-:W2:Y:S02]  /*7210*/  LDSM.16.M88.4 R4, [R238+0x6000] ;  /* 0x00600000ee04783b */ /* 0x000ea40000000200 */
[-C--:B-1----:R-:W-:Y:S08]  /*7220*/  HMMA.16816.F32 R44, R8, R20.reuse, R56 ;  /* 0x00000014082c723c */ /* 0x082ff00000001838 */
[C---:B--2---:R-:W-:Y:S07]  /*7230*/  HMMA.16816.F32 R40, R4.reuse, R20, R52 ;  /* 0x000000140428723c */ /* 0x044fee0000001834 */
[----:B------:R-:W-:Y:S01]  /*7240*/  MOV R52, R31 ;  /* 0x0000001f00347202 */ /* 0x000fe20000000f00 */
[----:B------:R-:W-:Y:S01]  /*7250*/  IMAD.MOV.U32 R53, RZ, RZ, R30 ;  /* 0x000000ffff357224 */ /* 0x000fe200078e001e */
[----:B------:R-:W-:Y:S01]  /*7260*/  MOV R55, R28 ;  /* 0x0000001c00377202 */ /* 0x000fe20000000f00 */
[----:B------:R-:W-:Y:S01]  /*7270*/  IMAD.MOV.U32 R54, RZ, RZ, R29 ;  /* 0x000000ffff367224 */ /* 0x000fe200078e001d */
[-C--:B------:R-:W-:Y:S01]  /*7280*/  HMMA.16816.F32 R56, R4, R22.reuse, R216 ;  /* 0x000000160438723c */ /* 0x080fe200000018d8 */
[----:B------:R-:W1:Y:S07]  /*7290*/  LDSM.16.M88.4 R28, [R233+0x2800] ;  /* 0x00280000e91c783b */ /* 0x000e6e0000000200 */
[C---:B------:R-:W-:Y:S01]  /*72a0*/  HMMA.16816.F32 R60, R8.reuse, R22, R60 ;  /* 0x00000016083c723c */ /* 0x040fe2000000183c */
        /* <DEDUP_REMOVED lines=10> */
[----:B------:R-:W-:-:S07]  /*7350*/  MOV R29, R12 ;  /* 0x0000000c001d7202 */ /* 0x000fce0000000f00 */
[----:B------:R-:W-:Y:S07]  /*7360*/  HMMA.16816.F32 R220, R8, R30, R220 ;  /* 0x0000001e08dc723c */ /* 0x000fee00000018dc */
[----:B------:R-:W-:Y:S02]  /*7370*/  IMAD.MOV.U32 R30, RZ, RZ, R2 ;  /* 0x000000ffff1e7224 */ /* 0x000fe400078e0002 */
[----:B------:R-:W-:-:S07]  /*7380*/  IMAD.MOV.U32 R31, RZ, RZ, R0 ;  /* 0x000000ffff1f7224 */ /* 0x000fce00078e0000 */
[----:B--2---:R-:W-:Y:S08]  /*7390*/  HMMA.16816.F32 R28, R4, R20, R28 ;  /* 0x00000014041c723c */ /* 0x004ff0000000181c */
[-C--:B-1----:R-:W-:Y:S08]  /*73a0*/  HMMA.16816.F32 R216, R8, R24.reuse, R212 ;  /* 0x0000001808d8723c */ /* 0x082ff000000018d4 */
[C---:B------:R-:W-:Y:S08]  /*73b0*/  HMMA.16816.F32 R212, R4.reuse, R24, R208 ;  /* 0x0000001804d4723c */ /* 0x040ff000000018d0 */
[----:B------:R-:W-:Y:S01]  /*73c0*/  MOV R132, R31 ;  /* 0x0000001f00847202 */ /* 0x000fe20000000f00 */
[----:B------:R-:W-:Y:S01]  /*73d0*/  IMAD.MOV.U32 R14, RZ, RZ, R29 ;  /* 0x000000ffff0e7224 */ /* 0x000fe200078e001d */
[----:B------:R-:W-:Y:S01]  /*73e0*/  MOV R13, R30 ;  /* 0x0000001e000d7202 */ /* 0x000fe20000000f00 */
[----:B------:R-:W-:Y:S01]  /*73f0*/  HMMA.16816.F32 R224, R4, R26, R224 ;  /* 0x0000001a04e0723c */ /* 0x000fe200000018e0 */
[----:B------:R-:W-:-:S07]  /*7400*/  IMAD.MOV.U32 R19, RZ, RZ, R28 ;  /* 0x000000ffff137224 */ /* 0x000fce00078e001c */
[----:B------:R-:W-:Y:S08]  /*7410*/  HMMA.16816.F32 R4, R4, R22, R52 ;  /* 0x000000160404723c */ /* 0x000ff00000001834 */
[C---:B------:R-:W-:Y:S01]  /*7420*/  HMMA.16816.F32 R208, R8.reuse, R26, R48 ;  /* 0x0000001a08d0723c */ /* 0x040fe20000001830 */
[----:B------:R-:W-:Y:S11]  /*7430*/  LDSM.16.M88.4 R24, [R232+0x2800] ;  /* 0x00280000e818783b */ /* 0x000ff60000000200 */
[----:B------:R-:W-:Y:S04]  /*7440*/  @!UPT UIADD3 URZ, URZ, URZ, URZ ;  /* 0x0000003f3f3ff290 */ /* 0x000fe8000fffe03f */
[----:B------:R-:W-:Y:S01]  /*7450*/  IMAD.MOV.U32 R0, RZ, RZ, R7 ;  /* 0x000000ffff007224 */ /* 0x000fe200078e0007 */
[----:B------:R-:W-:Y:S01]  /*7460*/  MOV R30, R4 ;  /* 0x00000004001e7202 */ /* 0x000fe20000000f00 */
[----:B------:R-:W-:Y:S02]  /*7470*/  IMAD.MOV.U32 R31, RZ, RZ, R6 ;  /* 0x000000ffff1f7224 */ /* 0x000fe400078e0006 */
[----:B------:R-:W-:Y:S02]  /*7480*/  IMAD.MOV.U32 R29, RZ, RZ, R5 ;  /* 0x000000ffff1d7224 */ /* 0x000fe400078e0005 */
[C---:B------:R-:W-:Y:S01]  /*7490*/  HMMA.16816.F32 R4, R8.reuse, R20, R36 ;  /* 0x000000140804723c */ /* 0x040fe20000001824 */
[----:B------:R-:W-:Y:S11]  /*74a0*/  IMAD.MOV.U32 R51, RZ, RZ, R0 ;  /* 0x000000ffff337224 */ /* 0x000ff600078e0000 */
[----:B------:R-:W-:Y:S11]  /*74b0*/  @!UPT UIADD3 URZ, URZ, URZ, URZ ;  /* 0x0000003f3f3ff290 */ /* 0x000ff6000fffe03f */
[----:B------:R-:W-:Y:S01]  /*74c0*/  @!UPT UIADD3 URZ, URZ, URZ, URZ ;  /* 0x0000003f3f3ff290 */ /* 0x000fe2000fffe03f */
[----:B------:R-:W-:Y:S01]  /*74d0*/  MOV R12, R4 ;  /* 0x00000004000c7202 */ /* 0x000fe20000000f00 */
[----:B------:R-:W-:Y:S01]  /*74e0*/  IMAD.MOV.U32 R2, RZ, RZ, R6 ;  /* 0x000000ffff027224 */ /* 0x000fe200078e0006 */
[----:B------:R-:W-:Y:S01]  /*74f0*/  MOV R252, R5 ;  /* 0x0000000500fc7202 */ /* 0x000fe20000000f00 */
[----:B------:R-:W-:Y:S02]  /*7500*/  IMAD.MOV.U32 R0, RZ, RZ, R7 ;  /* 0x000000ffff007224 */ /* 0x000fe400078e0007 */
[----:B------:R-:W-:Y:S01]  /*7510*/  HMMA.16816.F32 R4, R8, R22, R32 ;  /* 0x000000160804723c */ /* 0x000fe20000001820 */
[----:B------:R-:W-:Y:S04]  /*7520*/  LDSM.16.M88.4 R20, [R232+0x2000] ;  /* 0x00200000e814783b */ /* 0x000fe80000000200 */
[----:B------:R-:W1:Y:S11]  /*7530*/  LDSM.16.M88.4 R8, [R237+0x4000] ;  /* 0x00400000ed08783b */ /* 0x000e760000000200 */
[----:B------:R-:W-:Y:S08]  /*7540*/  @!UPT UIADD3 URZ, URZ, URZ, URZ ;  /* 0x0000003f3f3ff290 */ /* 0x000ff0000fffe03f */
[----:B------:R-:W-:Y:S01]  /*7550*/  IMAD.MOV.U32 R28, RZ, RZ, R4 ;  /* 0x000000ffff1c7224 */ /* 0x000fe200078e0004 */
[----:B------:R-:W-:Y:S01]  /*7560*/  MOV R135, R6 ;  /* 0x0000000600877202 */ /* 0x000fe20000000f00 */
[----:B------:R-:W-:Y:S02]  /*7570*/  IMAD.MOV.U32 R138, RZ, RZ, R5 ;  /* 0x000000ffff8a7224 */ /* 0x000fe400078e0005 */
[----:B------:R-:W-:Y:S02]  /*7580*/  IMAD.MOV.U32 R133, RZ, RZ, R7 ;  /* 0x000000ffff857224 */ /* 0x000fe400078e0007 */
[----:B------:R-:W2:Y:S01]  /*7590*/  LDSM.16.M88.4 R4, [R237+0x6000] ;  /* 0x00600000ed04783b */ /* 0x000ea20000000200 */
[C---:B-1----:R-:W-:Y:S08]  /*75a0*/  HMMA.16816.F32 R44, R8.reuse, R20, R44 ;  /* 0x00000014082c723c */ /* 0x042ff0000000182c */
[C---:B------:R-:W-:Y:S07]  /*75b0*/  HMMA.16816.F32 R36, R8.reuse, R22, R60 ;  /* 0x000000160824723c */ /* 0x040fee000000183c */
[----:B------:R-:W-:Y:S01]  /*75c0*/  IMAD.MOV.U32 R63, RZ, RZ, R51 ;  /* 0x000000ffff3f7224 */ /* 0x000fe200078e0033 */
[----:B------:R-:W-:Y:S07]  /*75d0*/  HMMA.16816.F32 R32, R8, R24, R64 ;  /* 0x000000180820723c */ /* 0x000fee0000001840 */
[----:B------:R-:W-:Y:S01]  /*75e0*/  MOV R64, R31 ;  /* 0x0000001f00407202 */ /* 0x000fe20000000f00 */
[----:B------:R-:W-:Y:S01]  /*75f0*/  IMAD.MOV.U32 R65, RZ, RZ, R30 ;  /* 0x000000ffff417224 */ /* 0x000fe200078e001e */
[----:B--2---:R-:W-:Y:S01]  /*7600*/  HMMA.16816.F32 R52, R4, R20, R40 ;  /* 0x000000140434723c */ /* 0x004fe20000001828 */
[----:B------:R-:W-:Y:S01]  /*7610*/  IMAD.MOV.U32 R66, RZ, RZ, R29 ;  /* 0x000000ffff427224 */ /* 0x000fe200078e001d */
[----:B------:R-:W-:-:S06]  /*7620*/  MOV R67, R28 ;  /* 0x0000001c00437202 */ /* 0x000fcc0000000f00 */
[C---:B------:R-:W-:Y:S01]  /*7630*/  HMMA.16816.F32 R40, R4.reuse, R22, R56 ;  /* 0x000000160428723c */ /* 0x040fe20000001838 */
[----:B------:R-:W1:Y:S07]  /*7640*/  LDSM.16.M88.4 R20, [R232+0x3000] ;  /* 0x00300000e814783b */ /* 0x000e6e0000000200 */
[C---:B------:R-:W-:Y:S07]  /*7650*/  HMMA.16816.F32 R48, R4.reuse, R26, R248 ;  /* 0x0000001a0430723c */ /* 0x040fee00000018f8 */
[----:B------:R-:W-:Y:S01]  /*7660*/  MOV R250, R0 ;  /* 0x0000000000fa7202 */ /* 0x000fe20000000f00 */
[----:B------:R-:W-:Y:S01]  /*7670*/  FMUL.FTZ R0, R44, c[0x0][0x2ec] ;  /* 0x0000bb002c007a20 */ /* 0x000fe20000410000 */
[----:B------:R-:W-:Y:S01]  /*7680*/  HMMA.16816.F32 R28, R4, R24, R140 ;  /* 0x00000018041c723c */ /* 0x000fe2000000188c */
[----:B------:R-:W-:-:S02]  /*7690*/  IMAD.MOV.U32 R248, RZ, RZ, R67 ;  /* 0x000000fffff87224 */ /* 0x000fc400078e0043 */
[----:B------:R-:W-:Y:S02]  /*76a0*/  IMAD.MOV.U32 R251, RZ, RZ, R12 ;  /* 0x000000fffffb7224 */ /* 0x000fe400078e000c */
[----:B------:R-:W2:Y:S01]  /*76b0*/  S2R R12, SR_TID.X ;  /* 0x00000000000c7919 */ /* 0x000ea20000002100 */
[----:B------:R-:W-:Y:S02]  /*76c0*/  IMAD.MOV.U32 R249, RZ, RZ, R2 ;  /* 0x000000fffff97224 */ /* 0x000fe400078e0002 */
[----:B------:R-:W-:Y:S07]  /*76d0*/  HMMA.16816.F32 R24, R8, R26, R220 ;  /* 0x0000001a0818723c */ /* 0x000fee00000018dc */
[----:B------:R-:W-:Y:S01]  /*76e0*/  IMAD.MOV.U32 R222, RZ, RZ, R135 ;  /* 0x000000ffffde7224 */ /* 0x000fe200078e0087 */
[----:B------:R-:W-:Y:S01]  /*76f0*/  MOV R221, R138 ;  /* 0x0000008a00dd7202 */ /* 0x000fe20000000f00 */
[----:B------:R3:W-:Y:S01]  /*7700*/  MUFU.TANH R135, R0 ;  /* 0x0000000000877308 */ /* 0x0007e20000002400 */
[----:B------:R-:W-:-:S02]  /*7710*/  IMAD.MOV.U32 R223, RZ, RZ, R133 ;  /* 0x000000ffffdf7224 */ /* 0x000fc400078e0085 */
[----:B------:R-:W-:Y:S01]  /*7720*/  IMAD.MOV.U32 R220, RZ, RZ, R19 ;  /* 0x000000ffffdc7224 */ /* 0x000fe200078e0013 */
[----:B-1----:R-:W-:Y:S01]  /*7730*/  HMMA.16816.F32 R56, R8, R20, R216 ;  /* 0x000000140838723c */ /* 0x002fe200000018d8 */
[----:B--2---:R-:W-:-:S06]  /*7740*/  IMAD.SHL.U32 R12, R12, 0x2, RZ ;  /* 0x000000020c0c7824 */ /* 0x004fcc00078e00ff */
[----:B------:R-:W-:Y:S01]  /*7750*/  IMAD.MOV.U32 R216, RZ, RZ, R63 ;  /* 0x000000ffffd87224 */ /* 0x000fe200078e003f */
[----:B------:R-:W-:Y:S01]  /*7760*/  MOV R218, R13 ;  /* 0x0000000d00da7202 */ /* 0x000fe20000000f00 */
[----:B------:R-:W-:Y:S01]  /*7770*/  HMMA.16816.F32 R60, R4, R20, R212 ;  /* 0x00000014043c723c */ /* 0x000fe200000018d4 */
[----:B---3--:R-:W-:Y:S01]  /*7780*/  FMUL.FTZ R0, R45, c[0x0][0x2ec] ;  /* 0x0000bb002d007a20 */ /* 0x008fe20000410000 */
[----:B------:R-:W-:Y:S01]  /*7790*/  MOV R219, R132 ;  /* 0x0000008400db7202 */ /* 0x000fe20000000f00 */
[----:B------:R-:W-:Y:S01]  /*77a0*/  IMAD.MOV.U32 R217, RZ, RZ, R14 ;  /* 0x000000ffffd97224 */ /* 0x000fe200078e000e */
[----:B------:R-:W-:Y:S01]  /*77b0*/  LOP3.LUT R12, R12, 0x6, RZ, 0xc0, !PT ;  /* 0x000000060c0c7812 */ /* 0x000fe200078ec0ff */
[----:B------:R-:W-:Y:S02]  /*77c0*/  FMUL.FTZ R2, R26, c[0x0][0x2ec] ;  /* 0x0000bb001a027a20 */ /* 0x000fe40000410000 */
[----:B------:R-:W-:Y:S01]  /*77d0*/  IMAD.MOV.U32 R215, RZ, RZ, R64 ;  /* 0x000000ffffd77224 */ /* 0x000fe200078e0040 */
[----:B------:R-:W-:Y:S01]  /*77e0*/  MOV R213, R65 ;  /* 0x0000004100d57202 */ /* 0x000fe20000000f00 */
[----:B------:R-:W-:-:S02]  /*77f0*/  IMAD.MOV.U32 R214, RZ, RZ, R66 ;  /* 0x000000ffffd67224 */ /* 0x000fc400078e0042 */
[-C--:B------:R-:W-:Y:S07]  /*7800*/  HMMA.16816.F32 R64, R4, R22.reuse, R224 ;  /* 0x000000160440723c */ /* 0x080fee00000018e0 */
[----:B------:R-:W-:Y:S01]  /*7810*/  IMAD.MOV.U32 R227, RZ, RZ, R139 ;  /* 0x000000ffffe37224 */ /* 0x000fe200078e008b */
[----:B------:R-:W-:Y:S01]  /*7820*/  HMMA.16816.F32 R20, R8, R22, R208 ;  /* 0x000000160814723c */ /* 0x000fe200000018d0 */
[----:B------:R1:W-:Y:S02]  /*7830*/  MUFU.TANH R210, R0 ;  /* 0x0000000000d27308 */ /* 0x0003e40000002400 */
[----:B-1----:R-:W-:-:S06]  /*7840*/  FMUL.FTZ R0, R46, c[0x0][0x2ec] ;  /* 0x0000bb002e007a20 */ /* 0x002fcc0000410000 */
[----:B------:R1:W-:Y:S02]  /*7850*/  MUFU.TANH R44, R0 ;  /* 0x00000000002c7308 */ /* 0x0003e40000002400 */
[----:B-1----:R-:W-:-:S06]  /*7860*/  FMUL.FTZ R0, R47, c[0x0][0x2ec] ;  /* 0x0000bb002f007a20 */ /* 0x002fcc0000410000 */
[----:B------:R1:W-:Y:S02]  /*7870*/  MUFU.TANH R209, R0 ;  /* 0x0000000000d17308 */ /* 0x0003e40000002400 */
[----:B-1----:R-:W-:-:S06]  /*7880*/  FMUL.FTZ R0, R52, c[0x0][0x2ec] ;  /* 0x0000bb0034007a20 */ /* 0x002fcc0000410000 */
[----:B------:R1:W2:Y:S02]  /*7890*/  MUFU.TANH R14, R0 ;  /* 0x00000000000e7308 */ /* 0x0002a40000002400 */
[----:B-1----:R-:W-:-:S06]  /*78a0*/  FMUL.FTZ R0, R53, c[0x0][0x2ec] ;  /* 0x0000bb0035007a20 */ /* 0x002fcc0000410000 */
[----:B------:R1:W-:Y:S02]  /*78b0*/  MUFU.TANH R141, R0 ;  /* 0x00000000008d7308 */ /* 0x0003e40000002400 */
[----:B-1----:R-:W-:-:S06]  /*78c0*/  FMUL.FTZ R0, R54, c[0x0][0x2ec] ;  /* 0x0000bb0036007a20 */ /* 0x002fcc0000410000 */
[----:B------:R1:W3:Y:S02]  /*78d0*/  MUFU.TANH R13, R0 ;  /* 0x00000000000d7308 */ /* 0x0002e40000002400 */
[----:B-1----:R-:W-:-:S06]  /*78e0*/  FMUL.FTZ R0, R55, c[0x0][0x2ec] ;  /* 0x0000bb0037007a20 */ /* 0x002fcc0000410000 */
[----:B------:R1:W4:Y:S02]  /*78f0*/  MUFU.TANH R46, R0 ;  /* 0x00000000002e7308 */ /* 0x0003240000002400 */
[----:B-1----:R-:W-:-:S06]  /*7900*/  FMUL.FTZ R0, R36, c[0x0][0x2ec] ;  /* 0x0000bb0024007a20 */ /* 0x002fcc0000410000 */
[----:B------:R1:W1:Y:S02]  /*7910*/  MUFU.TANH R45, R0 ;  /* 0x00000000002d7308 */ /* 0x0002640000002400 */
[----:B-1----:R-:W-:-:S06]  /*7920*/  FMUL.FTZ R0, R37, c[0x0][0x2ec] ;  /* 0x0000bb0025007a20 */ /* 0x002fcc0000410000 */
[----:B------:R1:W-:Y:S02]  /*7930*/  MUFU.TANH R212, R0 ;  /* 0x0000000000d47308 */ /* 0x0003e40000002400 */
        /* <DEDUP_REMOVED lines=9> */
[----:B------:R1:W1:Y:S02]  /*79d0*/  MUFU.TANH R36, R0 ;  /* 0x0000000000247308 */ /* 0x0002640000002400 */
        /* <DEDUP_REMOVED lines=13> */
[----:B------:R1:W-:Y:S02]  /*7ab0*/  MUFU.TANH R138, R0 ;  /* 0x00000000008a7308 */ /* 0x0003e40000002400 */
[----:B-1----:R-:W-:-:S06]  /*7ac0*/  FMUL.FTZ R0, R30, c[0x0][0x2ec] ;  /* 0x0000bb001e007a20 */ /* 0x002fcc0000410000 */
[----:B------:R1:W1:Y:S02]  /*7ad0*/  MUFU.TANH R52, R0 ;  /* 0x0000000000347308 */ /* 0x0002640000002400 */
[----:B-1----:R-:W-:-:S06]  /*7ae0*/  FMUL.FTZ R0, R31, c[0x0][0x2ec] ;  /* 0x0000bb001f007a20 */ /* 0x002fcc0000410000 */
[----:B------:R1:W1:Y:S02]  /*7af0*/  MUFU.TANH R55, R0 ;  /* 0x0000000000377308 */ /* 0x0002640000002400 */
[----:B-1----:R-:W-:-:S06]  /*7b00*/  FMUL.FTZ R0, R24, c[0x0][0x2ec] ;  /* 0x0000bb0018007a20 */ /* 0x002fcc0000410000 */
[----:B------:R1:W1:Y:S02]  /*7b10*/  MUFU.TANH R53, R0 ;  /* 0x0000000000357308 */ /* 0x0002640000002400 */
[----:B-1----:R-:W-:-:S06]  /*7b20*/  FMUL.FTZ R0, R25, c[0x0][0x2ec] ;  /* 0x0000bb0019007a20 */ /* 0x002fcc0000410000 */
[----:B------:R-:W1:Y:S08]  /*7b30*/  MUFU.TANH R25, R2 ;  /* 0x0000000200197308 */ /* 0x000e700000002400 */
[----:B------:R1:W-:Y:S02]  /*7b40*/  MUFU.TANH R133, R0 ;  /* 0x0000000000857308 */ /* 0x0003e40000002400 */
[----:B-1----:R-:W-:-:S04]  /*7b50*/  IADD3 R0, R227, -0x2, RZ ;  /* 0xfffffffee3007810 */ /* 0x002fc80007ffe0ff */
[----:B------:R-:W-:Y:S01]  /*7b60*/  LEA R0, R0, R12, 0x6 ;  /* 0x0000000c00007211 */ /* 0x000fe200078e30ff */
[----:B------:R-:W-:-:S03]  /*7b70*/  FMUL.FTZ R12, R27, c[0x0][0x2ec] ;  /* 0x0000bb001b0c7a20 */ /* 0x000fc60000410000 */
[C---:B------:R-:W-:Y:S01]  /*7b80*/  ISETP.GE.AND P3, PT, R0.reuse, R16, PT ;  /* 0x000000100000720c */ /* 0x040fe20003f66270 */
[----:B------:R1:W-:Y:S01]  /*7b90*/  MUFU.TANH R54, R12 ;  /* 0x0000000c00367308 */ /* 0x0003e20000002400 */
[----:B------:R-:W-:Y:S02]  /*7ba0*/  IADD3 R2, R0, 0x1, RZ ;  /* 0x0000000100027810 */ /* 0x000fe40007ffe0ff */
[----:B--2---:R-:W-:Y:S02]  /*7bb0*/  FSEL R39, R14, -INF , !P3 ;  /* 0xff8000000e277808 */ /* 0x004fe40005800000 */
[C---:B------:R-:W-:Y:S02]  /*7bc0*/  ISETP.GE.AND P1, PT, R2.reuse, R17, PT ;  /* 0x000000110200720c */ /* 0x040fe40003f26270 */
[C---:B------:R-:W-:Y:S02]  /*7bd0*/  ISETP.GE.AND P0, PT, R2.reuse, R18, PT ;  /* 0x000000120200720c */ /* 0x040fe40003f06270 */
[----:B------:R-:W-:-:S02]  /*7be0*/  ISETP.GE.AND P6, PT, R2, R16, PT ;  /* 0x000000100200720c */ /* 0x000fc40003fc6270 */
[----:B------:R-:W-:Y:S01]  /*7bf0*/  ISETP.GE.AND P5, PT, R2, R15, PT ;  /* 0x0000000f0200720c */ /* 0x000fe20003fa6270 */
[----:B------:R-:W-:Y:S01]  /*7c00*/  FMUL.FTZ R2, R48, c[0x0][0x2ec] ;  /* 0x0000bb0030027a20 */ /* 0x000fe20000410000 */
[C---:B------:R-:W-:Y:S02]  /*7c10*/  ISETP.GE.AND P2, PT, R0.reuse, R17, PT ;  /* 0x000000110000720c */ /* 0x040fe40003f46270 */
[C---:B------:R-:W-:Y:S01]  /*7c20*/  ISETP.GE.AND P4, PT, R0.reuse, R18, PT ;  /* 0x000000120000720c */ /* 0x040fe20003f86270 */
[----:B-1----:R-:W-:Y:S01]  /*7c30*/  FMUL.FTZ R12, R49, c[0x0][0x2ec] ;  /* 0x0000bb00310c7a20 */ /* 0x002fe20000410000 */
[----:B------:R-:W-:Y:S01]  /*7c40*/  FSEL R32, R135, -INF , !P2 ;  /* 0xff80000087207808 */ /* 0x000fe20005000000 */
[----:B------:R1:W2:Y:S01]  /*7c50*/  MUFU.TANH R19, R2 ;  /* 0x0000000200137308 */ /* 0x0002a20000002400 */
[----:B------:R-:W-:Y:S02]  /*7c60*/  ISETP.GE.AND P2, PT, R0, R15, PT ;  /* 0x0000000f0000720c */ /* 0x000fe40003f46270 */
[----:B------:R-:W-:-:S02]  /*7c70*/  FSEL R34, R44, -INF , !P4 ;  /* 0xff8000002c227808 */ /* 0x000fc40006000000 */
[----:B---3--:R-:W-:Y:S02]  /*7c80*/  FSEL R41, R13, -INF , !P2 ;  /* 0xff8000000d297808 */ /* 0x008fe40005000000 */
[----:B------:R-:W-:Y:S01]  /*7c90*/  FSEL R33, R210, -INF , !P1 ;  /* 0xff800000d2217808 */ /* 0x000fe20004800000 */
[----:B------:R3:W-:Y:S01]  /*7ca0*/  MUFU.TANH R49, R12 ;  /* 0x0000000c00317308 */ /* 0x0007e20000002400 */
[----:B------:R-:W-:Y:S02]  /*7cb0*/  FSEL R37, R209, -INF , !P0 ;  /* 0xff800000d1257808 */ /* 0x000fe40004000000 */
[----:B------:R-:W-:Y:S02]  /*7cc0*/  FSEL R43, R141, -INF , !P6 ;  /* 0xff8000008d2b7808 */ /* 0x000fe40007000000 */
[----:B----4-:R-:W-:Y:S02]  /*7cd0*/  FSEL R46, R46, -INF , !P5 ;  /* 0xff8000002e2e7808 */ /* 0x010fe40006800000 */
[----:B-1----:R-:W-:-:S04]  /*7ce0*/  IADD3 R2, R0, 0x8, RZ ;  /* 0x0000000800027810 */ /* 0x002fc80007ffe0ff */
[C---:B------:R-:W-:Y:S02]  /*7cf0*/  ISETP.GE.AND P4, PT, R2.reuse, R17, PT ;  /* 0x000000110200720c */ /* 0x040fe40003f86270 */
[----:B------:R-:W-:Y:S01]  /*7d00*/  ISETP.GE.AND P3, PT, R2, R18, PT ;  /* 0x000000120200720c */ /* 0x000fe20003f66270 */
[----:B---3--:R-:W-:Y:S01]  /*7d10*/  FMUL.FTZ R12, R50, c[0x0][0x2ec] ;  /* 0x0000bb00320c7a20 */ /* 0x008fe20000410000 */
[C---:B------:R-:W-:Y:S01]  /*7d20*/  ISETP.GE.AND P2, PT, R2.reuse, R16, PT ;  /* 0x000000100200720c */ /* 0x040fe20003f46270 */
[----:B------:R-:W-:Y:S01]  /*7d30*/  IMAD.MOV.U32 R50, RZ, RZ, R227 ;  /* 0x000000ffff327224 */ /* 0x000fe200078e00e3 */
[----:B------:R-:W-:Y:S01]  /*7d40*/  ISETP.GE.AND P1, PT, R2, R15, PT ;  /* 0x0000000f0200720c */ /* 0x000fe20003f26270 */
[----:B------:R1:W3:Y:S01]  /*7d50*/  MUFU.TANH R14, R12 ;  /* 0x0000000c000e7308 */ /* 0x0002e20000002400 */
[----:B------:R-:W-:Y:S02]  /*7d60*/  IADD3 R2, R0, 0x9, RZ ;  /* 0x0000000900027810 */ /* 0x000fe40007ffe0ff */
[----:B------:R-:W-:-:S02]  /*7d70*/  FSEL R35, R45, -INF , !P4 ;  /* 0xff8000002d237808 */ /* 0x000fc40006000000 */
[C---:B------:R-:W-:Y:S02]  /*7d80*/  ISETP.GE.AND P0, PT, R2.reuse, R17, PT ;  /* 0x000000110200720c */ /* 0x040fe40003f06270 */
[C---:B------:R-:W-:Y:S02]  /*7d90*/  ISETP.GE.AND P6, PT, R2.reuse, R18, PT ;  /* 0x000000120200720c */ /* 0x040fe40003fc6270 */
[C---:B------:R-:W-:Y:S02]  /*7da0*/  ISETP.GE.AND P5, PT, R2.reuse, R16, PT ;  /* 0x000000100200720c */ /* 0x040fe40003fa6270 */
[----:B------:R-:W-:Y:S02]  /*7db0*/  ISETP.GE.AND P4, PT, R2, R15, PT ;  /* 0x0000000f0200720c */ /* 0x000fe40003f86270 */
[----:B------:R-:W-:Y:S02]  /*7dc0*/  IADD3 R2, R0, 0x10, RZ ;  /* 0x0000001000027810 */ /* 0x000fe40007ffe0ff */
[----:B------:R-:W-:Y:S01]  /*7dd0*/  FSEL R45, R36, -INF , !P1 ;  /* 0xff800000242d7808 */ /* 0x000fe20004800000 */
[----:B-1----:R-:W-:Y:S01]  /*7de0*/  FMUL.FTZ R12, R51, c[0x0][0x2ec] ;  /* 0x0000bb00330c7a20 */ /* 0x002fe20000410000 */
[----:B------:R-:W-:-:S02]  /*7df0*/  FSEL R38, R38, -INF , !P3 ;  /* 0xff80000026267808 */ /* 0x000fc40005800000 */
[----:B------:R-:W-:Y:S01]  /*7e00*/  FSEL R42, R40, -INF , !P2 ;  /* 0xff800000282a7808 */ /* 0x000fe20005000000 */
[----:B------:R1:W4:Y:S01]  /*7e10*/  MUFU.TANH R48, R12 ;  /* 0x0000000c00307308 */ /* 0x0003220000002400 */
[----:B------:R-:W-:Y:S01]  /*7e20*/  FSEL R36, R212, -INF , !P0 ;  /* 0xff800000d4247808 */ /* 0x000fe20004000000 */
[----:B------:R-:W-:Y:S01]  /*7e30*/  IMAD.MOV.U32 R212, RZ, RZ, R222 ;  /* 0x000000ffffd47224 */ /* 0x000fe200078e00de */
        /* <DEDUP_REMOVED lines=8> */
[----:B-1----:R-:W-:Y:S01]  /*7ec0*/  FMUL.FTZ R12, R56, c[0x0][0x2ec] ;  /* 0x0000bb00380c7a20 */ /* 0x002fe20000410000 */
[----:B------:R-:W-:Y:S01]  /*7ed0*/  FSEL R47, R47, -INF , !P4 ;  /* 0xff8000002f2f7808 */ /* 0x000fe20006000000 */
[----:B------:R-:W-:Y:S01]  /*7ee0*/  IMAD.MOV.U32 R56, RZ, RZ, R213 ;  /* 0x000000ffff387224 */ /* 0x000fe200078e00d5 */
[C---:B------:R-:W-:Y:S01]  /*7ef0*/  ISETP.GE.AND P6, PT, R2.reuse, R17, PT ;  /* 0x000000110200720c */ /* 0x040fe20003fc6270 */
[----:B------:R1:W1:Y:S01]  /*7f00*/  MUFU.TANH R29, R12 ;  /* 0x0000000c001d7308 */ /* 0x0002620000002400 */
[C---:B------:R-:W-:Y:S01]  /*7f10*/  ISETP.GE.AND P5, PT, R2.reuse, R18, PT ;  /* 0x000000120200720c */ /* 0x040fe20003fa6270 */
[----:B------:R-:W-:Y:S01]  /*7f20*/  IMAD.MOV.U32 R208, RZ, RZ, R248 ;  /* 0x000000ffffd07224 */ /* 0x000fe200078e00f8 */
[----:B------:R-:W-:-:S02]  /*7f30*/  ISETP.GE.AND P4, PT, R2, R16, PT ;  /* 0x000000100200720c */ /* 0x000fc40003f86270 */
[----:B------:R-:W-:Y:S02]  /*7f40*/  MOV R213, R220 ;  /* 0x000000dc00d57202 */ /* 0x000fe40000000f00 */
[----:B------:R-:W-:Y:S02]  /*7f50*/  MOV R220, R251 ;  /* 0x000000fb00dc7202 */ /* 0x000fe40000000f00 */
[----:B------:R-:W-:Y:S02]  /*7f60*/  FSEL R251, R132, -INF , !P1 ;  /* 0xff80000084fb7808 */ /* 0x000fe40004800000 */
[----:B------:R-:W-:Y:S02]  /*7f70*/  FSEL R225, R143, -INF , !P6 ;  /* 0xff8000008fe17808 */ /* 0x000fe40007000000 */
[----:B------:R-:W-:Y:S02]  /*7f80*/  MOV R209, R220 ;  /* 0x000000dc00d17202 */ /* 0x000fe40000000f00 */
[----:B------:R-:W-:Y:S01]  /*7f90*/  FSEL R224, R142, -INF , !P5 ;  /* 0xff8000008ee07808 */ /* 0x000fe20006800000 */
[----:B-1----:R-:W-:Y:S01]  /*7fa0*/  FMUL.FTZ R12, R57, c[0x0][0x2ec] ;  /* 0x0000bb00390c7a20 */ /* 0x002fe20000410000 */
[----:B------:R-:W-:-:S02]  /*7fb0*/  MOV R57, R214 ;  /* 0x000000d600397202 */ /* 0x000fc40000000f00 */
[----:B------:R-:W-:Y:S01]  /*7fc0*/  MOV R214, R217 ;  /* 0x000000d900d67202 */ /* 0x000fe20000000f00 */
[----:B------:R1:W-:Y:S01]  /*7fd0*/  MUFU.TANH R31, R12 ;  /* 0x0000000c001f7308 */ /* 0x0003e20000002400 */
[----:B------:R-:W-:Y:S01]  /*7fe0*/  IMAD.MOV.U32 R217, RZ, RZ, R252 ;  /* 0x000000ffffd97224 */ /* 0x000fe200078e00fc */
[----:B------:R-:W-:Y:S02]  /*7ff0*/  FSEL R252, R52, -INF , !P0 ;  /* 0xff80000034fc7808 */ /* 0x000fe40004000000 */
[----:B------:R-:W-:Y:S02]  /*8000*/  FSEL R227, R138, -INF , !P4 ;  /* 0xff8000008ae37808 */ /* 0x000fe40006000000 */
[----:B------:R-:W-:Y:S01]  /*8010*/  MOV R51, R217 ;  /* 0x000000d900337202 */ /* 0x000fe20000000f00 */
[----:B-1----:R-:W-:Y:S02]  /*8020*/  FMUL.FTZ R12, R58, c[0x0][0x2ec] ;  /* 0x0000bb003a0c7a20 */ /* 0x002fe40000410000 */
[----:B------:R-:W-:-:S02]  /*8030*/  IMAD.MOV.U32 R58, RZ, RZ, R215 ;  /* 0x000000ffff3a7224 */ /* 0x000fc400078e00d7 */
[----:B------:R1:W1:Y:S01]  /*8040*/  MUFU.TANH R28, R12 ;  /* 0x0000000c001c7308 */ /* 0x0002620000002400 */
[----:B------:R-:W-:Y:S02]  /*8050*/  IMAD.MOV.U32 R215, RZ, RZ, R218 ;  /* 0x000000ffffd77224 */ /* 0x000fe400078e00da */
[----:B------:R-:W-:Y:S01]  /*8060*/  IMAD.MOV.U32 R218, RZ, RZ, R249 ;  /* 0x000000ffffda7224 */ /* 0x000fe200078e00f9 */
[----:B------:R-:W-:-:S03]  /*8070*/  FSEL R249, R139, -INF , !P2 ;  /* 0xff8000008bf97808 */ /* 0x000fc60005000000 */
[----:B------:R-:W-:Y:S02]  /*8080*/  IMAD.MOV.U32 R210, RZ, RZ, R218 ;  /* 0x000000ffffd27224 */ /* 0x000fe400078e00da */
[----:B-1----:R-:W-:Y:S02]  /*8090*/  FMUL.FTZ R12, R59, c[0x0][0x2ec] ;  /* 0x0000bb003b0c7a20 */ /* 0x002fe40000410000 */
[----:B------:R-:W-:Y:S02]  /*80a0*/  IMAD.MOV.U32 R59, RZ, RZ, R216 ;  /* 0x000000ffff3b7224 */ /* 0x000fe400078e00d8 */
[----:B------:R1:W-:Y:S01]  /*80b0*/  MUFU.TANH R30, R12 ;  /* 0x0000000c001e7308 */ /* 0x0003e20000002400 */
[----:B------:R-:W-:Y:S02]  /*80c0*/  IMAD.MOV.U32 R216, RZ, RZ, R219 ;  /* 0x000000ffffd87224 */ /* 0x000fe400078e00db */
[----:B------:R-:W-:Y:S01]  /*80d0*/  IMAD.MOV.U32 R219, RZ, RZ, R250 ;  /* 0x000000ffffdb7224 */ /* 0x000fe200078e00fa */
[----:B------:R-:W-:-:S02]  /*80e0*/  FSEL R250, R140, -INF , !P3 ;  /* 0xff8000008cfa7808 */ /* 0x000fc40005800000 */
[----:B------:R-:W-:Y:S01]  /*80f0*/  ISETP.GE.AND P3, PT, R2, R15, PT ;  /* 0x0000000f0200720c */ /* 0x000fe20003f66270 */
[----:B------:R-:W-:Y:S01]  /*8100*/  IMAD.MOV.U32 R135, RZ, RZ, R219 ;  /* 0x000000ffff877224 */ /* 0x000fe200078e00db */
[----:B------:R-:W-:Y:S02]  /*8110*/  IADD3 R2, R0, 0x18, RZ ;  /* 0x0000001800027810 */ /* 0x000fe40007ffe0ff */
[----:B------:R-:W-:Y:S02]  /*8120*/  FSEL R248, R55, -INF , !P3 ;  /* 0xff80000037f87808 */ /* 0x000fe40005800000 */
[C---:B------:R-:W-:Y:S02]  /*8130*/  ISETP.GE.AND P2, PT, R2.reuse, R17, PT ;  /* 0x000000110200720c */ /* 0x040fe40003f46270 */
[----:B------:R-:W-:Y:S01]  /*8140*/  ISETP.GE.AND P1, PT, R2, R18, PT ;  /* 0x000000120200720c */ /* 0x000fe20003f26270 */
[----:B-1----:R-:W-:Y:S01]  /*8150*/  FMUL.FTZ R12, R60, c[0x0][0x2ec] ;  /* 0x0000bb003c0c7a20 */ /* 0x002fe20000410000 */
[C---:B------:R-:W-:Y:S01]  /*8160*/  ISETP.GE.AND P0, PT, R2.reuse, R16, PT ;  /* 0x000000100200720c */ /* 0x040fe20003f06270 */
[----:B------:R-:W-:Y:S01]  /*8170*/  IMAD.MOV.U32 R60, RZ, RZ, R213 ;  /* 0x000000ffff3c7224 */ /* 0x000fe200078e00d5 */
[----:B------:R-:W-:Y:S01]  /*8180*/  ISETP.GE.AND P6, PT, R2, R15, PT ;  /* 0x0000000f0200720c */ /* 0x000fe20003fc6270 */
[----:B------:R1:W1:Y:S01]  /*8190*/  MUFU.TANH R26, R12 ;  /* 0x0000000c001a7308 */ /* 0x0002620000002400 */
[----:B------:R-:W-:-:S02]  /*81a0*/  IADD3 R2, R0, 0x19, RZ ;  /* 0x0000001900027810 */ /* 0x000fc40007ffe0ff */
[----:B------:R-:W-:Y:S02]  /*81b0*/  FSEL R221, R53, -INF , !P2 ;  /* 0xff80000035dd7808 */ /* 0x000fe40005000000 */
[----:B------:R-:W-:Y:S02]  /*81c0*/  FSEL R220, R25, -INF , !P1 ;  /* 0xff80000019dc7808 */ /* 0x000fe40004800000 */
[C---:B------:R-:W-:Y:S02]  /*81d0*/  ISETP.GE.AND P5, PT, R2.reuse, R17, PT ;  /* 0x000000110200720c */ /* 0x040fe40003fa6270 */
[C---:B------:R-:W-:Y:S02]  /*81e0*/  ISETP.GE.AND P4, PT, R2.reuse, R18, PT ;  /* 0x000000120200720c */ /* 0x040fe40003f86270 */
[C---:B------:R-:W-:Y:S02]  /*81f0*/  ISETP.GE.AND P3, PT, R2.reuse, R16, PT ;  /* 0x000000100200720c */ /* 0x040fe40003f66270 */
[----:B------:R-:W-:-:S02]  /*8200*/  ISETP.GE.AND P2, PT, R2, R15, PT ;  /* 0x0000000f0200720c */ /* 0x000fc40003f46270 */
[----:B------:R-:W-:Y:S01]  /*8210*/  IADD3 R2, R0, 0x20, RZ ;  /* 0x0000002000027810 */ /* 0x000fe20007ffe0ff */
[----:B-1----:R-:W-:Y:S01]  /*8220*/  FMUL.FTZ R12, R61, c[0x0][0x2ec] ;  /* 0x0000bb003d0c7a20 */ /* 0x002fe20000410000 */
[----:B--2---:R-:W-:Y:S02]  /*8230*/  FSEL R222, R19, -INF , !P0 ;  /* 0xff80000013de7808 */ /* 0x004fe40004000000 */
[----:B---3--:R-:W-:Y:S01]  /*8240*/  FSEL R226, R14, -INF , !P6 ;  /* 0xff8000000ee27808 */ /* 0x008fe20007000000 */
[----:B------:R1:W-:Y:S01]  /*8250*/  MUFU.TANH R27, R12 ;  /* 0x0000000c001b7308 */ /* 0x0003e20000002400 */
[----:B------:R-:W-:Y:S01]  /*8260*/  ISETP.GE.AND P1, PT, R2, R17, PT ;  /* 0x000000110200720c */ /* 0x000fe20003f26270 */
[----:B------:R-:W-:Y:S01]  /*8270*/  FMUL.FTZ R14, R64, c[0x0][0x2ec] ;  /* 0x0000bb00400e7a20 */ /* 0x000fe20000410000 */
[C---:B------:R-:W-:Y:S01]  /*8280*/  ISETP.GE.AND P0, PT, R2.reuse, R18, PT ;  /* 0x000000120200720c */ /* 0x040fe20003f06270 */
[----:B------:R-:W-:Y:S01]  /*8290*/  IMAD.MOV.U32 R64, RZ, RZ, R208 ;  /* 0x000000ffff407224 */ /* 0x000fe200078e00d0 */
[----:B------:R-:W-:-:S02]  /*82a0*/  ISETP.GE.AND P6, PT, R2, R16, PT ;  /* 0x000000100200720c */ /* 0x000fc40003fc6270 */
[----:B------:R-:W-:Y:S01]  /*82b0*/  MOV R61, R214 ;  /* 0x000000d6003d7202 */ /* 0x000fe20000000f00 */
[----:B------:R-:W-:Y:S01]  /*82c0*/  MUFU.TANH R14, R14 ;  /* 0x0000000e000e7308 */ /* 0x000fe20000002400 */
[----:B------:R-:W-:Y:S02]  /*82d0*/  MOV R214, R223 ;  /* 0x000000df00d67202 */ /* 0x000fe40000000f00 */
[----:B------:R-:W-:Y:S02]  /*82e0*/  FSEL R217, R49, -INF , !P3 ;  /* 0xff80000031d97808 */ /* 0x000fe40005800000 */
[----:B----4-:R-:W-:Y:S02]  /*82f0*/  FSEL R223, R48, -INF , !P2 ;  /* 0xff80000030df7808 */ /* 0x010fe40005000000 */
[----:B------:R-:W-:Y:S01]  /*8300*/  FSEL R218, R29, -INF , !P1 ;  /* 0xff8000001dda7808 */ /* 0x000fe20004800000 */
[----:B-1----:R-:W-:Y:S01]  /*8310*/  FMUL.FTZ R12, R62, c[0x0][0x2ec] ;  /* 0x0000bb003e0c7a20 */ /* 0x002fe20000410000 */
[----:B------:R-:W-:Y:S01]  /*8320*/  FSEL R219, R28, -INF , !P0 ;  /* 0xff8000001cdb7808 */ /* 0x000fe20004000000 */
[----:B------:R-:W-:Y:S01]  /*8330*/  IMAD.MOV.U32 R62, RZ, RZ, R215 ;  /* 0x000000ffff3e7224 */ /* 0x000fe200078e00d7 */
[----:B------:R-:W-:Y:S01]  /*8340*/  FSEL R215, R54, -INF , !P4 ;  /* 0xff80000036d77808 */ /* 0x000fe20006000000 */
[----:B------:R1:W2:Y:S01]  /*8350*/  MUFU.TANH R13, R12 ;  /* 0x0000000c000d7308 */ /* 0x0002a20000002400 */
[----:B------:R-:W-:Y:S01]  /*8360*/  FSEL R140, R26, -INF , !P6 ;  /* 0xff8000001a8c7808 */ /* 0x000fe20007000000 */
[----:B------:R-:W-:Y:S01]  /*8370*/  IMAD.MOV.U32 R29, RZ, RZ, R51 ;  /* 0x000000ffff1d7224 */ /* 0x000fe200078e0033 */
[----:B------:R-:W-:Y:S01]  /*8380*/  MOV R28, R209 ;  /* 0x000000d1001c7202 */ /* 0x000fe20000000f00 */
[----:B-1----:R-:W-:-:S02]  /*8390*/  FMUL.FTZ R12, R63, c[0x0][0x2ec] ;  /* 0x0000bb003f0c7a20 */ /* 0x002fc40000410000 */
[----:B------:R-:W-:Y:S01]  /*83a0*/  IMAD.MOV.U32 R63, RZ, RZ, R216 ;  /* 0x000000ffff3f7224 */ /* 0x000fe200078e00d8 */
[----:B------:R-:W-:Y:S01]  /*83b0*/  FSEL R216, R133, -INF , !P5 ;  /* 0xff80000085d87808 */ /* 0x000fe20006800000 */
[----:B------:R1:W3:Y:S01]  /*83c0*/  MUFU.TANH R24, R12 ;  /* 0x0000000c00187308 */ /* 0x0002e20000002400 */
[----:B------:R-:W-:Y:S02]  /*83d0*/  ISETP.GE.AND P5, PT, R2, R15, PT ;  /* 0x0000000f0200720c */ /* 0x000fe40003fa6270 */
[----:B------:R-:W-:Y:S02]  /*83e0*/  IADD3 R2, R0, 0x21, RZ ;  /* 0x0000002100027810 */ /* 0x000fe40007ffe0ff */
[----:B--2---:R-:W-:Y:S01]  /*83f0*/  FSEL R141, R13, -INF , !P5 ;  /* 0xff8000000d8d7808 */ /* 0x004fe20006800000 */
[----:B------:R-:W-:Y:S01]  /*8400*/  FMUL.FTZ R13, R66, c[0x0][0x2ec] ;  /* 0x0000bb00420d7a20 */ /* 0x000fe20000410000 */
[C---:B------:R-:W-:Y:S01]  /*8410*/  ISETP.GE.AND P4, PT, R2.reuse, R17, PT ;  /* 0x000000110200720c */ /* 0x040fe20003f86270 */
[----:B------:R-:W-:Y:S01]  /*8420*/  IMAD.MOV.U32 R66, RZ, RZ, R212 ;  /* 0x000000ffff427224 */ /* 0x000fe200078e00d4 */
[----:B------:R-:W-:-:S02]  /*8430*/  ISETP.GE.AND P3, PT, R2, R18, PT ;  /* 0x000000120200720c */ /* 0x000fc40003f66270 */
[C---:B------:R-:W-:Y:S02]  /*8440*/  ISETP.GE.AND P2, PT, R2.reuse, R16, PT ;  /* 0x000000100200720c */ /* 0x040fe40003f46270 */
[----:B------:R-:W-:Y:S02]  /*8450*/  ISETP.GE.AND P1, PT, R2, R15, PT ;  /* 0x0000000f0200720c */ /* 0x000fe40003f26270 */
[----:B------:R-:W-:Y:S01]  /*8460*/  IADD3 R2, R0, 0x28, RZ ;  /* 0x0000002800027810 */ /* 0x000fe20007ffe0ff */
[----:B-1----:R-:W-:Y:S01]  /*8470*/  FMUL.FTZ R12, R20, c[0x0][0x2ec] ;  /* 0x0000bb00140c7a20 */ /* 0x002fe20000410000 */
[----:B------:R-:W-:Y:S02]  /*8480*/  FSEL R213, R31, -INF , !P4 ;  /* 0xff8000001fd57808 */ /* 0x000fe40006000000 */
[C---:B------:R-:W-:Y:S01]  /*8490*/  ISETP.GE.AND P0, PT, R2.reuse, R17, PT ;  /* 0x000000110200720c */ /* 0x040fe20003f06270 */
[----:B------:R1:W2:Y:S01]  /*84a0*/  MUFU.TANH R20, R12 ;  /* 0x0000000c00147308 */ /* 0x0002a20000002400 */
[----:B------:R-:W-:-:S02]  /*84b0*/  ISETP.GE.AND P6, PT, R2, R18, PT ;  /* 0x000000120200720c */ /* 0x000fc40003fc6270 */
[C---:B------:R-:W-:Y:S02]  /*84c0*/  ISETP.GE.AND P5, PT, R2.reuse, R16, PT ;  /* 0x000000100200720c */ /* 0x040fe40003fa6270 */
[----:B------:R-:W-:Y:S02]  /*84d0*/  ISETP.GE.AND P4, PT, R2, R15, PT ;  /* 0x0000000f0200720c */ /* 0x000fe40003f86270 */
[----:B------:R-:W-:Y:S02]  /*84e0*/  IADD3 R2, R0, 0x29, RZ ;  /* 0x0000002900027810 */ /* 0x000fe40007ffe0ff */
[----:B------:R-:W-:Y:S02]  /*84f0*/  MOV R31, R135 ;  /* 0x00000087001f7202 */ /* 0x000fe40000000f00 */
[----:B------:R-:W-:Y:S02]  /*8500*/  FSEL R135, R27, -INF , !P2 ;  /* 0xff8000001b877808 */ /* 0x000fe40005000000 */
[----:B---3--:R-:W-:-:S02]  /*8510*/  FSEL R209, R24, -INF , !P1 ;  /* 0xff80000018d17808 */ /* 0x008fc40004800000 */
[----:B------:R-:W-:Y:S01]  /*8520*/  ISETP.GE.AND P2, PT, R2, R18, PT ;  /* 0x000000120200720c */ /* 0x000fe20003f46270 */
[----:B-1----:R-:W-:Y:S01]  /*8530*/  FMUL.FTZ R12, R21, c[0x0][0x2ec] ;  /* 0x0000bb00150c7a20 */ /* 0x002fe20000410000 */
[----:B--2---:R-:W-:Y:S01]  /*8540*/  FSEL R139, R20, -INF , !P0 ;  /* 0xff800000148b7808 */ /* 0x004fe20004000000 */
[----:B------:R1:W-:Y:S01]  /*8550*/  MUFU.TANH R21, R13 ;  /* 0x0000000d00157308 */ /* 0x0003e20000002400 */
[C---:B------:R-:W-:Y:S02]  /*8560*/  ISETP.GE.AND P1, PT, R2.reuse, R16, PT ;  /* 0x000000100200720c */ /* 0x040fe40003f26270 */
[----:B------:R-:W-:Y:S02]  /*8570*/  ISETP.GE.AND P0, PT, R2, R15, PT ;  /* 0x0000000f0200720c */ /* 0x000fe40003f06270 */
[----:B------:R-:W-:-:S03]  /*8580*/  FSEL R142, R14, -INF , !P5 ;  /* 0xff8000000e8e7808 */ /* 0x000fc60006800000 */
[----:B------:R2:W-:Y:S01]  /*8590*/  MUFU.TANH R25, R12 ;  /* 0x0000000c00197308 */ /* 0x0005e20000002400 */
[----:B-1----:R-:W-:Y:S01]  /*85a0*/  IADD3 R13, R0, 0x30, RZ ;  /* 0x00000030000d7810 */ /* 0x002fe20007ffe0ff */
[----:B--2---:R-:W-:-:S06]  /*85b0*/  FMUL.FTZ R12, R22, c[0x0][0x2ec] ;  /* 0x0000bb00160c7a20 */ /* 0x004fcc0000410000 */
[----:B------:R1:W2:Y:S02]  /*85c0*/  MUFU.TANH R19, R12 ;  /* 0x0000000c00137308 */ /* 0x0002a40000002400 */
[----:B-1----:R-:W-:Y:S01]  /*85d0*/  FMUL.FTZ R12, R23, c[0x0][0x2ec] ;  /* 0x0000bb00170c7a20 */ /* 0x002fe20000410000 */
[----:B--2---:R-:W-:Y:S02]  /*85e0*/  FSEL R212, R19, -INF , !P6 ;  /* 0xff80000013d47808 */ /* 0x004fe40007000000 */
[----:B------:R-:W-:-:S03]  /*85f0*/  ISETP.GE.AND P6, PT, R13, R17, PT ;  /* 0x000000110d00720c */ /* 0x000fc60003fc6270 */
[----:B------:R1:W2:Y:S01]  /*8600*/  MUFU.TANH R23, R12 ;  /* 0x0000000c00177308 */ /* 0x0002a20000002400 */
[----:B------:R-:W-:Y:S01]  /*8610*/  P2R R14, PR, RZ, 0x40 ;  /* 0x00000040ff0e7803 */ /* 0x000fe20000000000 */
[----:B-1----:R-:W-:Y:S01]  /*8620*/  FMUL.FTZ R12, R65, c[0x0][0x2ec] ;  /* 0x0000bb00410c7a20 */ /* 0x002fe20000410000 */
[----:B------:R-:W-:Y:S02]  /*8630*/  MOV R65, R211 ;  /* 0x000000d300417202 */ /* 0x000fe40000000f00 */
[----:B--2---:R-:W-:-:S03]  /*8640*/  FSEL R55, R23, -INF , !P2 ;  /* 0xff80000017377808 */ /* 0x004fc60005000000 */
[----:B------:R1:W2:Y:S02]  /*8650*/  MUFU.TANH R22, R12 ;  /* 0x0000000c00167308 */ /* 0x0002a40000002400 */
[----:B-1----:R-:W-:Y:S01]  /*8660*/  FMUL.FTZ R12, R67, c[0x0][0x2ec] ;  /* 0x0000bb00430c7a20 */ /* 0x002fe20000410000 */
[----:B--2---:R-:W-:Y:S01]  /*8670*/  FSEL R143, R22, -INF , !P1 ;  /* 0xff800000168f7808 */ /* 0x004fe20004800000 */
[----:B------:R-:W-:Y:S01]  /*8680*/  IMAD.MOV.U32 R67, RZ, RZ, R214 ;  /* 0x000000ffff437224 */ /* 0x000fe200078e00d6 */
[----:B------:R-:W-:-:S03]  /*8690*/  FSEL R214, R30, -INF , !P3 ;  /* 0xff8000001ed67808 */ /* 0x000fc60005800000 */
[----:B------:R-:W1:Y:S01]  /*86a0*/  MUFU.TANH R20, R12 ;  /* 0x0000000c00147308 */ /* 0x000e620000002400 */
[----:B------:R-:W-:Y:S01]  /*86b0*/  IMAD.MOV.U32 R30, RZ, RZ, R210 ;  /* 0x000000ffff1e7224 */ /* 0x000fe200078e00d2 */
[----:B------:R-:W-:Y:S02]  /*86c0*/  FSEL R210, R21, -INF , !P4 ;  /* 0xff80000015d27808 */ /* 0x000fe40006000000 */
[----:B------:R-:W-:Y:S02]  /*86d0*/  ISETP.GE.AND P3, PT, R2, R17, PT ;  /* 0x000000110200720c */ /* 0x000fe40003f66270 */
[----:B------:R-:W-:Y:S02]  /*86e0*/  IADD3 R2, R0, 0x38, RZ ;  /* 0x0000003800027810 */ /* 0x000fe40007ffe0ff */
[----:B------:R-:W-:Y:S02]  /*86f0*/  FSEL R54, R25, -INF , !P3 ;  /* 0xff80000019367808 */ /* 0x000fe40005800000 */
[----:B------:R-:W-:-:S02]  /*8700*/  ISETP.GE.AND P3, PT, R13, R18, PT ;  /* 0x000000120d00720c */ /* 0x000fc40003f66270 */
[C---:B------:R-:W-:Y:S02]  /*8710*/  ISETP.GE.AND P1, PT, R2.reuse, R18, PT ;  /* 0x000000120200720c */ /* 0x040fe40003f26270 */
[----:B------:R-:W-:Y:S02]  /*8720*/  ISETP.GE.AND P5, PT, R2, R17, PT ;  /* 0x000000110200720c */ /* 0x000fe40003fa6270 */
[----:B-1----:R-:W-:Y:S02]  /*8730*/  FSEL R211, R20, -INF , !P0 ;  /* 0xff80000014d37808 */ /* 0x002fe40004000000 */
[----:B------:R-:W1:Y:S01]  /*8740*/  LDSM.16.M88.4 R20, [R232+0x3800] ;  /* 0x00380000e814783b */ /* 0x000e620000000200 */
[----:B------:R-:W-:Y:S01]  /*8750*/  IADD3 R12, R0, 0x31, RZ ;  /* 0x00000031000c7810 */ /* 0x000fe20007ffe0ff */
[----:B------:R-:W-:-:S04]  /*8760*/  DEPBAR.LE SB0, 0x0 ;  /* 0x000080000000791a */ /* 0x000fc80000000000 */
[----:B------:R-:W-:Y:S01]  /*8770*/  BAR.SYNC.DEFER_BLOCKING 0x0 ;  /* 0x0000000000007b1d */ /* 0x000fe20000010000 */
[----:B------:R-:W-:Y:S02]  /*8780*/  ISETP.GE.AND P6, PT, R12, R17, PT ;  /* 0x000000110c00720c */ /* 0x000fe40003fc6270 */
[----:B------:R-:W-:Y:S02]  /*8790*/  IADD3 R0, R0, 0x39, RZ ;  /* 0x0000003900007810 */ /* 0x000fe40007ffe0ff */
[----:B------:R-:W-:Y:S02]  /*87a0*/  P2R R19, PR, RZ, 0x40 ;  /* 0x00000040ff137803 */ /* 0x000fe40000000000 */
[----:B------:R-:W-:Y:S02]  /*87b0*/  ISETP.NE.AND P6, PT, R14, RZ, PT ;  /* 0x000000ff0e00720c */ /* 0x000fe40003fc5270 */
[-C--:B------:R-:W-:Y:S02]  /*87c0*/  ISETP.GE.AND P2, PT, R12, R18.reuse, PT ;  /* 0x000000120c00720c */ /* 0x080fe40003f46270 */
[----:B------:R-:W-:-:S02]  /*87d0*/  ISETP.GE.AND P0, PT, R0, R18, PT ;  /* 0x000000120000720c */ /* 0x000fc40003f06270 */
[----:B------:R-:W-:Y:S01]  /*87e0*/  ISETP.GE.AND P4, PT, R0, R17, PT ;  /* 0x000000110000720c */ /* 0x000fe20003f86270 */
[C---:B-1----:R-:W-:Y:S08]  /*87f0*/  HMMA.16816.F32 R28, R8.reuse, R20, R28 ;  /* 0x00000014081c723c */ /* 0x042ff0000000181c */
[----:B------:R-:W-:Y:S08]  /*8800*/  HMMA.16816.F32 R24, R8, R22, R64 ;  /* 0x000000160818723c */ /* 0x000ff00000001840 */
[C---:B------:R-:W-:Y:S08]  /*8810*/  HMMA.16816.F32 R8, R4.reuse, R20, R60 ;  /* 0x000000140408723c */ /* 0x040ff0000000183c */
[----:B------:R-:W-:Y:S01]  /*8820*/  HMMA.16816.F32 R4, R4, R22, R56 ;  /* 0x000000160404723c */ /* 0x000fe20000001838 */
[----:B------:R-:W-:-:S02]  /*8830*/  FMUL.FTZ R14, R28, c[0x0][0x2ec] ;  /* 0x0000bb001c0e7a20 */ /* 0x000fc40000410000 */
[----:B------:R-:W-:Y:S02]  /*8840*/  FMUL.FTZ R30, R30, c[0x0][0x2ec] ;  /* 0x0000bb001e1e7a20 */ /* 0x000fe40000410000 */
[----:B------:R-:W-:Y:S02]  /*8850*/  FMUL.FTZ R29, R29, c[0x0][0x2ec] ;  /* 0x0000bb001d1d7a20 */ /* 0x000fe40000410000 */
[----:B------:R-:W1:Y:S01]  /*8860*/  MUFU.TANH R14, R14 ;  /* 0x0000000e000e7308 */ /* 0x000e620000002400 */
[----:B------:R-:W-:Y:S02]  /*8870*/  FMUL.FTZ R25, R25, c[0x0][0x2ec] ;  /* 0x0000bb0019197a20 */ /* 0x000fe40000410000 */
[----:B------:R-:W-:Y:S02]  /*8880*/  FMUL.FTZ R24, R24, c[0x0][0x2ec] ;  /* 0x0000bb0018187a20 */ /* 0x000fe40000410000 */
[----:B------:R-:W-:Y:S02]  /*8890*/  FMUL.FTZ R31, R31, c[0x0][0x2ec] ;  /* 0x0000bb001f1f7a20 */ /* 0x000fe40000410000 */
[----:B------:R-:W-:Y:S01]  /*88a0*/  FMUL.FTZ R26, R26, c[0x0][0x2ec] ;  /* 0x0000bb001a1a7a20 */ /* 0x000fe20000410000 */
[----:B------:R-:W2:Y:S01]  /*88b0*/  MUFU.TANH R25, R25 ;  /* 0x0000001900197308 */ /* 0x000ea20000002400 */
[----:B------:R-:W-:-:S02]  /*88c0*/  FMUL.FTZ R9, R9, c[0x0][0x2ec] ;  /* 0x0000bb0009097a20 */ /* 0x000fc40000410000 */
[----:B------:R-:W-:Y:S02]  /*88d0*/  FMUL.FTZ R27, R27, c[0x0][0x2ec] ;  /* 0x0000bb001b1b7a20 */ /* 0x000fe40000410000 */
[----:B------:R-:W-:-:S03]  /*88e0*/  FMUL.FTZ R8, R8, c[0x0][0x2ec] ;  /* 0x0000bb0008087a20 */ /* 0x000fc60000410000 */
[----:B------:R-:W3:Y:S01]  /*88f0*/  MUFU.TANH R30, R30 ;  /* 0x0000001e001e7308 */ /* 0x000ee20000002400 */
[----:B------:R-:W-:Y:S01]  /*8900*/  FMUL.FTZ R4, R4, c[0x0][0x2ec] ;  /* 0x0000bb0004047a20 */ /* 0x000fe20000410000 */
[----:B-1----:R-:W-:Y:S01]  /*8910*/  FSEL R53, R14, -INF , !P6 ;  /* 0xff8000000e357808 */ /* 0x002fe20007000000 */
[----:B------:R-:W-:Y:S01]  /*8920*/  FMUL.FTZ R5, R5, c[0x0][0x2ec] ;  /* 0x0000bb0005057a20 */ /* 0x000fe20000410000 */
[----:B------:R-:W-:-:S04]  /*8930*/  ISETP.NE.AND P6, PT, R19, RZ, PT ;  /* 0x000000ff1300720c */ /* 0x000fc80003fc5270 */
[----:B------:R1:W4:Y:S01]  /*8940*/  MUFU.TANH R18, R9 ;  /* 0x0000000900127308 */ /* 0x0003220000002400 */
[----:B--2---:R-:W-:Y:S02]  /*8950*/  FSEL R22, R25, -INF , !P4 ;  /* 0xff80000019167808 */ /* 0x004fe40006000000 */
[----:B------:R-:W-:-:S05]  /*8960*/  ISETP.GE.AND P4, PT, R12, R16, PT ;  /* 0x000000100c00720c */ /* 0x000fca0003f86270 */
[----:B------:R-:W2:Y:S01]  /*8970*/  MUFU.TANH R29, R29 ;  /* 0x0000001d001d7308 */ /* 0x000ea20000002400 */
[----:B---3--:R-:W-:Y:S01]  /*8980*/  FSEL R52, R30, -INF , !P3 ;  /* 0xff8000001e347808 */ /* 0x008fe20005800000 */
[----:B------:R-:W-:Y:S01]  /*8990*/  IMAD.MOV.U32 R30, RZ, RZ, R50 ;  /* 0x000000ffff1e7224 */ /* 0x000fe200078e0032 */
[----:B------:R-:W-:-:S05]  /*89a0*/  ISETP.GE.AND P3, PT, R12, R15, PT ;  /* 0x0000000f0c00720c */ /* 0x000fca0003f66270 */
[----:B------:R3:W3:Y:S01]  /*89b0*/  MUFU.TANH R19, R8 ;  /* 0x0000000800137308 */ /* 0x0006e20000002400 */
[----:B-1----:R-:W-:Y:S01]  /*89c0*/  FMUL.FTZ R9, R10, c[0x0][0x2ec] ;  /* 0x0000bb000a097a20 */ /* 0x002fe20000410000 */
[----:B----4-:R-:W-:Y:S02]  /*89d0*/  FSEL R57, R18, -INF , !P4 ;  /* 0xff80000012397808 */ /* 0x010fe40006000000 */
[----:B------:R-:W-:-:S04]  /*89e0*/  ISETP.NE.AND P4, PT, R30, 0x2, PT ;  /* 0x000000021e00780c */ /* 0x000fc80003f85270 */
[----:B------:R1:W-:Y:S01]  /*89f0*/  MUFU.TANH R17, R4 ;  /* 0x0000000400117308 */ /* 0x0003e20000002400 */
[----:B--2---:R-:W-:Y:S02]  /*8a00*/  FSEL R51, R29, -INF , !P6 ;  /* 0xff8000001d337808 */ /* 0x004fe40007000000 */
[----:B------:R-:W-:-:S05]  /*8a10*/  ISETP.GE.AND P6, PT, R13, R16, PT ;  /* 0x000000100d00720c */ /* 0x000fca0003fc6270 */
[----:B------:R2:W-:Y:S01]  /*8a20*/  MUFU.TANH R14, R5 ;  /* 0x00000005000e7308 */ /* 0x0005e20000002400 */
[----:B---3--:R-:W-:Y:S01]  /*8a30*/  FMUL.FTZ R8, R11, c[0x0][0x2ec] ;  /* 0x0000bb000b087a20 */ /* 0x008fe20000410000 */
[----:B------:R-:W-:Y:S02]  /*8a40*/  FSEL R10, R19, -INF , !P6 ;  /* 0xff800000130a7808 */ /* 0x000fe40007000000 */
[----:B------:R-:W-:Y:S01]  /*8a50*/  ISETP.GE.AND P6, PT, R0, R15, PT ;  /* 0x0000000f0000720c */ /* 0x000fe20003fc6270 */
[----:B-1----:R-:W-:-:S03]  /*8a60*/  FMUL.FTZ R4, R7, c[0x0][0x2ec] ;  /* 0x0000bb0007047a20 */ /* 0x002fc60000410000 */
[----:B------:R-:W1:Y:S01]  /*8a70*/  MUFU.TANH R24, R24 ;  /* 0x0000001800187308 */ /* 0x000e620000002400 */
[----:B--2---:R-:W-:-:S07]  /*8a80*/  FMUL.FTZ R5, R6, c[0x0][0x2ec] ;  /* 0x0000bb0006057a20 */ /* 0x004fce0000410000 */
[----:B------:R-:W2:Y:S08]  /*8a90*/  MUFU.TANH R31, R31 ;  /* 0x0000001f001f7308 */ /* 0x000eb00000002400 */
[----:B------:R-:W3:Y:S01]  /*8aa0*/  MUFU.TANH R26, R26 ;  /* 0x0000001a001a7308 */ /* 0x000ee20000002400 */
[----:B-1----:R-:W-:Y:S02]  /*8ab0*/  FSEL R23, R24, -INF , !P5 ;  /* 0xff80000018177808 */ /* 0x002fe40006800000 */
[----:B------:R-:W-:-:S05]  /*8ac0*/  ISETP.GE.AND P5, PT, R13, R15, PT ;  /* 0x0000000f0d00720c */ /* 0x000fca0003fa6270 */
[----:B------:R-:W1:Y:S01]  /*8ad0*/  MUFU.TANH R27, R27 ;  /* 0x0000001b001b7308 */ /* 0x000e620000002400 */
[----:B--2---:R-:W-:Y:S02]  /*8ae0*/  FSEL R50, R31, -INF , !P2 ;  /* 0xff8000001f327808 */ /* 0x004fe40005000000 */
[----:B------:R-:W-:-:S04]  /*8af0*/  ISETP.GE.AND P2, PT, R2, R16, PT ;  /* 0x000000100200720c */ /* 0x000fc80003f46270 */
[----:B------:R-:W-:Y:S01]  /*8b00*/  FSEL R59, R17, -INF , !P2 ;  /* 0xff800000113b7808 */ /* 0x000fe20005000000 */
[----:B------:R-:W2:Y:S01]  /*8b10*/  MUFU.TANH R9, R9 ;  /* 0x0000000900097308 */ /* 0x000ea20000002400 */
[----:B---3--:R-:W-:Y:S02]  /*8b20*/  FSEL R49, R26, -INF , !P1 ;  /* 0xff8000001a317808 */ /* 0x008fe40004800000 */
[----:B------:R-:W-:-:S04]  /*8b30*/  ISETP.GE.AND P1, PT, R0, R16, PT ;  /* 0x000000100000720c */ /* 0x000fc80003f26270 */
[----:B------:R-:W-:Y:S01]  /*8b40*/  FSEL R58, R14, -INF , !P1 ;  /* 0xff8000000e3a7808 */ /* 0x000fe20004800000 */
[----:B------:R-:W3:Y:S01]  /*8b50*/  MUFU.TANH R8, R8 ;  /* 0x0000000800087308 */ /* 0x000ee20000002400 */
[----:B-1----:R-:W-:Y:S02]  /*8b60*/  FSEL R48, R27, -INF , !P0 ;  /* 0xff8000001b307808 */ /* 0x002fe40004000000 */
[----:B------:R-:W-:-:S05]  /*8b70*/  ISETP.GE.AND P0, PT, R2, R15, PT ;  /* 0x0000000f0200720c */ /* 0x000fca0003f06270 */
[----:B------:R-:W1:Y:S01]  /*8b80*/  MUFU.TANH R5, R5 ;  /* 0x0000000500057308 */ /* 0x000e620000002400 */
[----:B--2---:R-:W-:-:S07]  /*8b90*/  FSEL R28, R9, -INF , !P5 ;  /* 0xff800000091c7808 */ /* 0x004fce0006800000 */
[----:B------:R-:W2:Y:S01]  /*8ba0*/  MUFU.TANH R4, R4 ;  /* 0x0000000400047308 */ /* 0x000ea20000002400 */
[----:B---3--:R-:W-:Y:S02]  /*8bb0*/  FSEL R11, R8, -INF , !P3 ;  /* 0xff800000080b7808 */ /* 0x008fe40005800000 */
[----:B-1----:R-:W-:Y:S02]  /*8bc0*/  FSEL R27, R5, -INF , !P0 ;  /* 0xff800000051b7808 */ /* 0x002fe40004000000 */
[----:B--2---:R-:W-:Y:S01]  /*8bd0*/  FSEL R29, R4, -INF , !P6 ;  /* 0xff800000041d7808 */ /* 0x004fe20007000000 */
[----:B------:R-:W-:Y:S05]  /*8be0*/  @!P4 BRA `(.L_x_15) ;  /* 0x000001e00000c947 */ /* 0x000fea0003800000 */
[----:B------:R-:W2:Y:S04]  /*8bf0*/  LDL.64 R62, [R1+0x40] ;  /* 0x00004000013e7983 */ /* 0x000ea80000100a00 */
        /* <DEDUP_REMOVED lines=29> */
.L_x_15:
[----:B------:R-:W-:Y:S01]  /*8dd0*/  FMNMX.FTZ R0, R137, R32, !PT ;  /* 0x0000002089007209 */ /* 0x000fe20007810000 */
[----:B------:R-:W-:Y:S01]  /*8de0*/  STL [R1+0x68], R235 ;  /* 0x000068eb01007387 */ /* 0x000fe20000100800 */
[----:B------:R-:W-:-:S02]  /*8df0*/  MOV R24, R135 ;  /* 0x0000008700187202 */ /* 0x000fc40000000f00 */
[----:B------:R-:W-:Y:S01]  /*8e00*/  FMNMX.FTZ R0, R33, R0, !PT ;  /* 0x0000000021007209 */ /* 0x000fe20007810000 */
[----:B------:R-:W-:Y:S03]  /*8e10*/  STL [R1+0x64], R234 ;  /* 0x000064ea01007387 */ /* 0x000fe60000100800 */
[----:B------:R-:W-:Y:S01]  /*8e20*/  FMNMX.FTZ R0, R35, R0, !PT ;  /* 0x0000000023007209 */ /* 0x000fe20007810000 */
[----:B------:R-:W-:Y:S03]  /*8e30*/  STL [R1+0x60], R233 ;  /* 0x000060e901007387 */ /* 0x000fe60000100800 */
[----:B------:R-:W-:Y:S01]  /*8e40*/  FMNMX.FTZ R0, R36, R0, !PT ;  /* 0x0000000024007209 */ /* 0x000fe20007810000 */
[----:B------:R-:W-:Y:S03]  /*8e50*/  STL [R1+0x5c], R232 ;  /* 0x00005ce801007387 */ /* 0x000fe60000100800 */
        /* <DEDUP_REMOVED lines=47> */
[----:B------:R-:W2:Y:S01]  /*9150*/  SHFL.BFLY PT, R7, R0, 0x2, 0x1f ;  /* 0x0c401f0000077f89 */ /* 0x000ea200000e0000 */
        /* <DEDUP_REMOVED lines=12> */
[----:B--2---:R-:W-:Y:S02]  /*9220*/  FMNMX.FTZ R2, R0, R7, !PT ;  /* 0x0000000700027209 */ /* 0x004fe40007810000 */
[----:B------:R-:W1:Y:S01]  /*9230*/  SHFL.BFLY PT, R7, R5, 0x2, 0x1f ;  /* 0x0c401f0005077f89 */ /* 0x000e6200000e0000 */
[----:B------:R-:W-:-:S02]  /*9240*/  FMNMX.FTZ R0, R211, R6, !PT ;  /* 0x00000006d3007209 */ /* 0x000fc40007810000 */
[----:B------:R-:W-:Y:S01]  /*9250*/  FSETP.NEU.FTZ.AND P3, PT, R138, -INF , PT ;  /* 0xff8000008a00780b */ /* 0x000fe20003f7d000 */
[----:B------:R-:W2:Y:S01]  /*9260*/  SHFL.BFLY PT, R9, R2, 0x1, 0x1f ;  /* 0x0c201f0002097f89 */ /* 0x000ea200000e0000 */
[----:B------:R-:W-:-:S04]  /*9270*/  FMNMX.FTZ R0, R28, R0, !PT ;  /* 0x000000001c007209 */ /* 0x000fc80007810000 */
[----:B------:R-:W-:Y:S01]  /*9280*/  FMNMX.FTZ R4, R11, R0, !PT ;  /* 0x000000000b047209 */ /* 0x000fe20007810000 */
[----:B------:R-:W-:-:S03]  /*9290*/  FMUL.FTZ R0, R138, c[0x0][0x23c] ;  /* 0x00008f008a007a20 */ /* 0x000fc60000410000 */
[----:B------:R-:W-:Y:S02]  /*92a0*/  FMNMX.FTZ R4, R27, R4, !PT ;  /* 0x000000041b047209 */ /* 0x000fe40007810000 */
[----:B------:R-:W-:Y:S02]  /*92b0*/  FSEL R0, R0, RZ, P3 ;  /* 0x000000ff00007208 */ /* 0x000fe40001800000 */
[----:B------:R-:W-:-:S03]  /*92c0*/  FMNMX.FTZ R4, R29, R4, !PT ;  /* 0x000000041d047209 */ /* 0x000fc60007810000 */
[--C-:B------:R-:W-:Y:S01]  /*92d0*/  FFMA.FTZ R6, R32, c[0x0][0x23c], -R0.reuse ;  /* 0x00008f0020067a23 */ /* 0x100fe20000010800 */
[----:B------:R-:W-:Y:S02]  /*92e0*/  MOV R32, R11 ;  /* 0x0000000b00207202 */ /* 0x000fe40000000f00 */
[----:B-1----:R-:W-:Y:S01]  /*92f0*/  FMNMX.FTZ R5, R5, R7, !PT ;  /* 0x0000000705057209 */ /* 0x002fe20007810000 */
[----:B------:R1:W-:Y:S01]  /*9300*/  MUFU.EX2 R19, R6 ;  /* 0x0000000600137308 */ /* 0x0003e20000000800 */
[----:B------:R-:W3:Y:S01]  /*9310*/  SHFL.BFLY PT, R7, R4, 0x2, 0x1f ;  /* 0x0c401f0004077f89 */ /* 0x000ee200000e0000 */
[----:B--2---:R-:W-:Y:S01]  /*9320*/  FMNMX.FTZ R135, R2, R9, !PT ;  /* 0x0000000902877209 */ /* 0x004fe20007810000 */
[--C-:B------:R-:W-:Y:S02]  /*9330*/  FFMA.FTZ R2, R35, c[0x0][0x23c], -R0.reuse ;  /* 0x00008f0023027a23 */ /* 0x100fe40000010800 */
[----:B------:R-:W2:Y:S01]  /*9340*/  SHFL.BFLY PT, R8, R5, 0x1, 0x1f ;  /* 0x0c201f0005087f89 */ /* 0x000ea200000e0000 */
[----:B------:R-:W-:Y:S01]  /*9350*/  IMAD.MOV.U32 R35, RZ, RZ, R57 ;  /* 0x000000ffff237224 */ /* 0x000fe200078e0039 */
[----:B------:R-:W-:Y:S01]  /*9360*/  FSETP.NEU.FTZ.AND P2, PT, R135, -INF , PT ;  /* 0xff8000008700780b */ /* 0x000fe20003f5d000 */
[----:B------:R4:W2:Y:S01]  /*9370*/  MUFU.EX2 R12, R2 ;  /* 0x00000002000c7308 */ /* 0x0008a20000000800 */
[----:B-1----:R-:W-:-:S07]  /*9380*/  FFMA.FTZ R6, R33, c[0x0][0x23c], -R0 ;  /* 0x00008f0021067a23 */ /* 0x002fce0000010800 */
[----:B------:R1:W1:Y:S01]  /*9390*/  MUFU.EX2 R233, R6 ;  /* 0x0000000600e97308 */ /* 0x0002620000000800 */
[----:B----4-:R-:W-:Y:S01]  /*93a0*/  FMUL.FTZ R2, R135, c[0x0][0x23c] ;  /* 0x00008f0087027a20 */ /* 0x010fe20000410000 */
[----:B---3--:R-:W-:-:S04]  /*93b0*/  FMNMX.FTZ R4, R4, R7, !PT ;  /* 0x0000000704047209 */ /* 0x008fc80007810000 */
[----:B------:R-:W-:Y:S02]  /*93c0*/  FSEL R2, R2, RZ, P2 ;  /* 0x000000ff02027208 */ /* 0x000fe40001000000 */
[----:B--2---:R-:W-:-:S03]  /*93d0*/  FMNMX.FTZ R133, R5, R8, !PT ;  /* 0x0000000805857209 */ /* 0x004fc60007810000 */
[----:B------:R-:W-:Y:S01]  /*93e0*/  FFMA.FTZ R5, R37, c[0x0][0x23c], -R2 ;  /* 0x00008f0025057a23 */ /* 0x000fe20000010802 */
[C---:B------:R-:W-:Y:S01]  /*93f0*/  FSETP.NEU.FTZ.AND P1, PT, R133.reuse, -INF , PT ;  /* 0xff8000008500780b */ /* 0x040fe20003f3d000 */
[----:B-1----:R-:W-:Y:S01]  /*9400*/  FFMA.FTZ R6, R36, c[0x0][0x23c], -R0 ;  /* 0x00008f0024067a23 */ /* 0x002fe20000010800 */
[----:B------:R-:W-:Y:S01]  /*9410*/  MOV R36, R12 ;  /* 0x0000000c00247202 */ /* 0x000fe20000000f00 */
[----:B------:R-:W-:Y:S01]  /*9420*/  FMUL.FTZ R20, R133, c[0x0][0x23c] ;  /* 0x00008f0085147a20 */ /* 0x000fe20000410000 */
[----:B------:R1:W-:Y:S01]  /*9430*/  MUFU.EX2 R232, R5 ;  /* 0x0000000500e87308 */ /* 0x0003e20000000800 */
[----:B------:R-:W-:Y:S02]  /*9440*/  F2FP.PACK_AB R8, R233, R19 ;  /* 0x00000013e908723e */ /* 0x000fe400000000ff */
[----:B------:R-:W-:Y:S02]  /*9450*/  MOV R37, R210 ;  /* 0x000000d200257202 */ /* 0x000fe40000000f00 */
[----:B------:R-:W-:-:S03]  /*9460*/  FSEL R20, R20, RZ, P1 ;  /* 0x000000ff14147208 */ /* 0x000fc60000800000 */
[----:B------:R2:W-:Y:S01]  /*9470*/  MUFU.EX2 R12, R6 ;  /* 0x00000006000c7308 */ /* 0x0005e20000000800 */
[----:B-1----:R-:W-:Y:S01]  /*9480*/  FFMA.FTZ R5, R38, c[0x0][0x23c], -R2 ;  /* 0x00008f0026057a23 */ /* 0x002fe20000010802 */
[----:B------:R-:W-:-:S06]  /*9490*/  MOV R38, R209 ;  /* 0x000000d100267202 */ /* 0x000fcc0000000f00 */
[----:B------:R1:W-:Y:S01]  /*94a0*/  MUFU.EX2 R25, R5 ;  /* 0x0000000500197308 */ /* 0x0003e20000000800 */
[----:B--2---:R-:W-:Y:S01]  /*94b0*/  FFMA.FTZ R6, R34, c[0x0][0x23c], -R2 ;  /* 0x00008f0022067a23 */ /* 0x004fe20000010802 */
[----:B------:R-:W-:-:S06]  /*94c0*/  MOV R34, R10 ;  /* 0x0000000a00227202 */ /* 0x000fcc0000000f00 */
[----:B------:R2:W-:Y:S01]  /*94d0*/  MUFU.EX2 R18, R6 ;  /* 0x0000000600127308 */ /* 0x0005e20000000800 */
[----:B-1----:R-:W-:-:S07]  /*94e0*/  FFMA.FTZ R5, R40, c[0x0][0x23c], -R2 ;  /* 0x00008f0028057a23 */ /* 0x002fce0000010802 */
[----:B------:R1:W3:Y:S01]  /*94f0*/  MUFU.EX2 R13, R5 ;  /* 0x00000005000d7308 */ /* 0x0002e20000000800 */
[----:B--2---:R-:W2:Y:S01]  /*9500*/  SHFL.BFLY PT, R6, R4, 0x1, 0x1f ;  /* 0x0c201f0004067f89 */ /* 0x004ea200000e0000 */
[----:B-1----:R-:W-:Y:S01]  /*9510*/  FFMA.FTZ R5, R39, c[0x0][0x23c], -R20 ;  /* 0x00008f0027057a23 */ /* 0x002fe20000010814 */
[----:B------:R-:W-:-:S05]  /*9520*/  MOV R39, R58 ;  /* 0x0000003a00277202 */ /* 0x000fca0000000f00 */
[----:B------:R1:W-:Y:S01]  /*9530*/  MUFU.EX2 R33, R5 ;  /* 0x0000000500217308 */ /* 0x0003e20000000800 */
[----:B--2---:R-:W-:Y:S01]  /*9540*/  FMNMX.FTZ R132, R4, R6, !PT ;  /* 0x0000000604847209 */ /* 0x004fe20007810000 */
[----:B------:R-:W-:Y:S02]  /*9550*/  FFMA.FTZ R4, R43, c[0x0][0x23c], -R20 ;  /* 0x00008f002b047a23 */ /* 0x000fe40000010814 */
[----:B------:R-:W-:Y:S01]  /*9560*/  IMAD.MOV.U32 R43, RZ, RZ, R59 ;  /* 0x000000ffff2b7224 */ /* 0x000fe200078e003b */
[----:B------:R-:W-:-:S03]  /*9570*/  FSETP.NEU.FTZ.AND P0, PT, R132, -INF , PT ;  /* 0xff8000008400780b */ /* 0x000fc60003f1d000 */
[----:B------:R2:W-:Y:S01]  /*9580*/  MUFU.EX2 R9, R4 ;  /* 0x0000000400097308 */ /* 0x0005e20000000800 */
[----:B------:R-:W-:Y:S01]  /*9590*/  FMUL.FTZ R21, R132, c[0x0][0x23c] ;  /* 0x00008f0084157a20 */ /* 0x000fe20000410000 */
[----:B-1----:R-:W-:-:S04]  /*95a0*/  FSEL R5, R138, RZ, P3 ;  /* 0x000000ff8a057208 */ /* 0x002fc80001800000 */
[----:B------:R-:W-:Y:S01]  /*95b0*/  FSEL R21, R21, RZ, P0 ;  /* 0x000000ff15157208 */ /* 0x000fe20000000000 */
[----:B------:R-:W-:Y:S01]  /*95c0*/  FADD.FTZ R5, R137, -R5 ;  /* 0x8000000589057221 */ /* 0x000fe20000010000 */
[----:B------:R-:W-:-:S03]  /*95d0*/  MOV R137, R211 ;  /* 0x000000d300897202 */ /* 0x000fc60000000f00 */
[----:B------:R-:W-:Y:S02]  /*95e0*/  FMUL.FTZ R17, R5, c[0x0][0x23c] ;  /* 0x00008f0005117a20 */ /* 0x000fe40000410000 */
[----:B--2---:R-:W-:Y:S02]  /*95f0*/  FFMA.FTZ R4, R42, c[0x0][0x23c], -R20 ;  /* 0x00008f002a047a23 */ /* 0x004fe40000010814 */
[----:B---3--:R-:W-:Y:S02]  /*9600*/  IMAD.MOV.U32 R42, RZ, RZ, R13 ;  /* 0x000000ffff2a7224 */ /* 0x008fe400078e000d */
[----:B------:R-:W1:Y:S03]  /*9610*/  MUFU.EX2 R17, R17 ;  /* 0x0000001100117308 */ /* 0x000e660000000800 */
[----:B------:R-:W-:-:S05]  /*9620*/  F2FP.PACK_AB R11, R42, R25 ;  /* 0x000000192a0b723e */ /* 0x000fca00000000ff */
[----:B------:R2:W-:Y:S01]  /*9630*/  MUFU.EX2 R235, R4 ;  /* 0x0000000400eb7308 */ /* 0x0005e20000000800 */
[-C--:B-1----:R-:W-:Y:S02]  /*9640*/  FMUL.FTZ R148, R148, R17.reuse ;  /* 0x0000001194947220 */ /* 0x082fe40000410000 */
[-C--:B------:R-:W-:Y:S02]  /*9650*/  FMUL.FTZ R149, R149, R17.reuse ;  /* 0x0000001195957220 */ /* 0x080fe40000410000 */
[-C--:B------:R-:W-:Y:S02]  /*9660*/  FMUL.FTZ R156, R156, R17.reuse ;  /* 0x000000119c9c7220 */ /* 0x080fe40000410000 */
[-C--:B------:R-:W-:Y:S02]  /*9670*/  FMUL.FTZ R157, R157, R17.reuse ;  /* 0x000000119d9d7220 */ /* 0x080fe40000410000 */
[----:B--2---:R-:W-:Y:S02]  /*9680*/  FFMA.FTZ R4, R44, c[0x0][0x23c], -R20 ;  /* 0x00008f002c047a23 */ /* 0x004fe40000010814 */
[----:B------:R-:W-:-:S02]  /*9690*/  FMUL.FTZ R160, R160, R17 ;  /* 0x00000011a0a07220 */ /* 0x000fc40000410000 */
[----:B------:R-:W1:Y:S01]  /*96a0*/  MUFU.EX2 R56, R4 ;  /* 0x0000000400387308 */ /* 0x000e620000000800 */
[-C--:B------:R-:W-:Y:S02]  /*96b0*/  FMUL.FTZ R161, R161, R17.reuse ;  /* 0x00000011a1a17220 */ /* 0x080fe40000410000 */
[-C--:B------:R-:W-:Y:S02]  /*96c0*/  FMUL.FTZ R172, R172, R17.reuse ;  /* 0x00000011acac7220 */ /* 0x080fe40000410000 */
[-C--:B------:R-:W-:Y:S02]  /*96d0*/  FMUL.FTZ R173, R173, R17.reuse ;  /* 0x00000011adad7220 */ /* 0x080fe40000410000 */
[-C--:B------:R-:W-:Y:S02]  /*96e0*/  FMUL.FTZ R176, R176, R17.reuse ;  /* 0x00000011b0b07220 */ /* 0x080fe40000410000 */
[-C--:B------:R-:W-:Y:S02]  /*96f0*/  FMUL.FTZ R177, R177, R17.reuse ;  /* 0x00000011b1b17220 */ /* 0x080fe40000410000 */
[----:B------:R-:W-:-:S02]  /*9700*/  FMUL.FTZ R188, R188, R17 ;  /* 0x00000011bcbc7220 */ /* 0x000fc40000410000 */
[-C--:B------:R-:W-:Y:S02]  /*9710*/  FMUL.FTZ R189, R189, R17.reuse ;  /* 0x00000011bdbd7220 */ /* 0x080fe40000410000 */
[----:B------:R-:W-:Y:S01]  /*9720*/  FMUL.FTZ R192, R192, R17 ;  /* 0x00000011c0c07220 */ /* 0x000fe20000410000 */
[----:B-1----:R-:W-:Y:S01]  /*9730*/  F2FP.PACK_AB R6, R56, R235 ;  /* 0x000000eb3806723e */ /* 0x002fe200000000ff */
[----:B------:R-:W-:Y:S02]  /*9740*/  FFMA.FTZ R4, R41, c[0x0][0x23c], -R21 ;  /* 0x00008f0029047a23 */ /* 0x000fe40000010815 */
[-C--:B------:R-:W-:Y:S02]  /*9750*/  FMUL.FTZ R193, R193, R17.reuse ;  /* 0x00000011c1c17220 */ /* 0x080fe40000410000 */
[----:B------:R1:W-:Y:S01]  /*9760*/  MUFU.EX2 R234, R4 ;  /* 0x0000000400ea7308 */ /* 0x0003e20000000800 */
[-C--:B------:R-:W-:Y:S02]  /*9770*/  FMUL.FTZ R204, R204, R17.reuse ;  /* 0x00000011cccc7220 */ /* 0x080fe40000410000 */
[----:B------:R-:W-:-:S02]  /*9780*/  FMUL.FTZ R205, R205, R17 ;  /* 0x00000011cdcd7220 */ /* 0x000fc40000410000 */
[-C--:B------:R-:W-:Y:S02]  /*9790*/  FMUL.FTZ R68, R68, R17.reuse ;  /* 0x0000001144447220 */ /* 0x080fe40000410000 */
[----:B------:R-:W-:Y:S02]  /*97a0*/  FMUL.FTZ R69, R69, R17 ;  /* 0x0000001145457220 */ /* 0x000fe40000410000 */
[----:B-1----:R-:W-:-:S04]  /*97b0*/  FFMA.FTZ R4, R46, c[0x0][0x23c], -R21 ;  /* 0x00008f002e047a23 */ /* 0x002fc80000010815 */
        /* <DEDUP_REMOVED lines=9> */
[----:B------:R-:W-:Y:S02]  /*9850*/  MOV R134, R12 ;  /* 0x0000000c00867202 */ /* 0x000fe40000000f00 */
[----:B------:R-:W-:Y:S01]  /*9860*/  FSEL R4, R132, RZ, P0 ;  /* 0x000000ff84047208 */ /* 0x000fe20000000000 */
[----:B------:R-:W1:Y:S01]  /*9870*/  LDSM.16.MT88.4 R12, [R228+0xc000] ;  /* 0x00c00000e40c783b */ /* 0x000e620000004200 */
[----:B------:R-:W-:Y:S01]  /*9880*/  FMUL.FTZ R5, R5, c[0x0][0x23c] ;  /* 0x00008f0005057a20 */ /* 0x000fe20000410000 */
[----:B------:R-:W2:Y:S01]  /*9890*/  MUFU.EX2 R16, R16 ;  /* 0x0000001000107308 */ /* 0x000ea20000000800 */
[----:B------:R-:W-:Y:S01]  /*98a0*/  F2FP.PACK_AB R10, R134, R36 ;  /* 0x00000024860a723e */ /* 0x000fe200000000ff */
[----:B------:R-:W-:-:S04]  /*98b0*/  FADD.FTZ R3, R3, -R4 ;  /* 0x8000000403037221 */ /* 0x000fc80000010000 */
[----:B------:R-:W-:Y:S02]  /*98c0*/  FMUL.FTZ R3, R3, c[0x0][0x23c] ;  /* 0x00008f0003037a20 */ /* 0x000fe40000410000 */
[----:B------:R3:W4:Y:S08]  /*98d0*/  MUFU.EX2 R28, R5 ;  /* 0x00000005001c7308 */ /* 0x0007300000000800 */
[----:B------:R1:W1:Y:S01]  /*98e0*/  MUFU.EX2 R40, R3 ;  /* 0x0000000300287308 */ /* 0x0002620000000800 */
[----:B--2---:R-:W-:-:S02]  /*98f0*/  FMUL.FTZ R150, R150, R16 ;  /* 0x0000001096967220 */ /* 0x004fc40000410000 */
[-C--:B------:R-:W-:Y:S02]  /*9900*/  FMUL.FTZ R151, R151, R16.reuse ;  /* 0x0000001097977220 */ /* 0x080fe40000410000 */
[-C--:B------:R-:W-:Y:S02]  /*9910*/  FMUL.FTZ R158, R158, R16.reuse ;  /* 0x000000109e9e7220 */ /* 0x080fe40000410000 */
[----:B------:R-:W-:Y:S01]  /*9920*/  FMUL.FTZ R159, R159, R16 ;  /* 0x000000109f9f7220 */ /* 0x000fe20000410000 */
[----:B---3--:R-:W-:Y:S01]  /*9930*/  F2FP.PACK_AB R5, R31, R234 ;  /* 0x000000ea1f05723e */ /* 0x008fe200000000ff */
[-C--:B----4-:R-:W-:Y:S02]  /*9940*/  FMUL.FTZ R144, R144, R28.reuse ;  /* 0x0000001c90907220 */ /* 0x090fe40000410000 */
[-C--:B------:R-:W-:Y:S02]  /*9950*/  FMUL.FTZ R145, R145, R28.reuse ;  /* 0x0000001c91917220 */ /* 0x080fe40000410000 */
[----:B------:R-:W-:-:S02]  /*9960*/  FMUL.FTZ R152, R152, R28 ;  /* 0x0000001c98987220 */ /* 0x000fc40000410000 */
[----:B------:R-:W-:Y:S02]  /*9970*/  FMUL.FTZ R153, R153, R28 ;  /* 0x0000001c99997220 */ /* 0x000fe40000410000 */
[----:B-1----:R-:W-:Y:S02]  /*9980*/  FFMA.FTZ R3, R47, c[0x0][0x23c], -R21 ;  /* 0x00008f002f037a23 */ /* 0x002fe40000010815 */
[-C--:B------:R-:W-:Y:S02]  /*9990*/  FMUL.FTZ R146, R146, R40.reuse ;  /* 0x0000002892927220 */ /* 0x080fe40000410000 */
[----:B------:R1:W2:Y:S01]  /*99a0*/  MUFU.EX2 R41, R3 ;  /* 0x0000000300297308 */ /* 0x0002a20000000800 */
[-C--:B------:R-:W-:Y:S02]  /*99b0*/  FMUL.FTZ R147, R147, R40.reuse ;  /* 0x0000002893937220 */ /* 0x080fe40000410000 */
[-C--:B------:R-:W-:Y:S02]  /*99c0*/  FMUL.FTZ R154, R154, R40.reuse ;  /* 0x000000289a9a7220 */ /* 0x080fe40000410000 */
[----:B------:R-:W-:-:S02]  /*99d0*/  FMUL.FTZ R155, R155, R40 ;  /* 0x000000289b9b7220 */ /* 0x000fc40000410000 */
[-C--:B------:R-:W-:Y:S02]  /*99e0*/  FMUL.FTZ R162, R162, R16.reuse ;  /* 0x00000010a2a27220 */ /* 0x080fe40000410000 */
[----:B------:R-:W-:Y:S02]  /*99f0*/  FMUL.FTZ R163, R163, R16 ;  /* 0x00000010a3a37220 */ /* 0x000fe40000410000 */
[-C--:B------:R-:W-:Y:S02]  /*9a00*/  FMUL.FTZ R164, R164, R28.reuse ;  /* 0x0000001ca4a47220 */ /* 0x080fe40000410000 */
[----:B------:R-:W-:Y:S02]  /*9a10*/  FMUL.FTZ R165, R165, R28 ;  /* 0x0000001ca5a57220 */ /* 0x000fe40000410000 */
[-C--:B------:R-:W-:Y:S01]  /*9a20*/  FMUL.FTZ R166, R166, R40.reuse ;  /* 0x00000028a6a67220 */ /* 0x080fe20000410000 */
        /* <DEDUP_REMOVED lines=11> */
[-C--:B------:R-:W-:Y:S02]  /*9ae0*/  FMUL.FTZ R175, R175, R16.reuse ;  /* 0x00000010afaf7220 */ /* 0x080fe40000410000 */
        /* <DEDUP_REMOVED lines=15> */
[----:B------:R-:W-:Y:S01]  /*9be0*/  FMUL.FTZ R191, R191, R16 ;  /* 0x00000010bfbf7220 */ /* 0x000fe20000410000 */
[----:B------:R-:W-:Y:S01]  /*9bf0*/  MOV R159, R56 ;  /* 0x00000038009f7202 */ /* 0x000fe20000000f00 */
[-C--:B------:R-:W-:Y:S02]  /*9c00*/  FMUL.FTZ R194, R194, R16.reuse ;  /* 0x00000010c2c27220 */ /* 0x080fe40000410000 */
[----:B------:R-:W-:Y:S02]  /*9c10*/  FMUL.FTZ R195, R195, R16 ;  /* 0x00000010c3c37220 */ /* 0x000fe40000410000 */
[-C--:B------:R-:W-:Y:S02]  /*9c20*/  FMUL.FTZ R196, R196, R28.reuse ;  /* 0x0000001cc4c47220 */ /* 0x080fe40000410000 */
[----:B------:R-:W-:-:S02]  /*9c30*/  FMUL.FTZ R197, R197, R28 ;  /* 0x0000001cc5c57220 */ /* 0x000fc40000410000 */
[-C--:B------:R-:W-:Y:S02]  /*9c40*/  FMUL.FTZ R198, R198, R40.reuse ;  /* 0x00000028c6c67220 */ /* 0x080fe40000410000 */
[----:B------:R-:W-:Y:S02]  /*9c50*/  FMUL.FTZ R199, R199, R40 ;  /* 0x00000028c7c77220 */ /* 0x000fe40000410000 */
[-C--:B------:R-:W-:Y:S02]  /*9c60*/  FMUL.FTZ R200, R200, R28.reuse ;  /* 0x0000001cc8c87220 */ /* 0x080fe40000410000 */
[----:B------:R-:W-:Y:S02]  /*9c70*/  FMUL.FTZ R201, R201, R28 ;  /* 0x0000001cc9c97220 */ /* 0x000fe40000410000 */
[-C--:B------:R-:W-:Y:S02]  /*9c80*/  FMUL.FTZ R202, R202, R40.reuse ;  /* 0x00000028caca7220 */ /* 0x080fe40000410000 */
[----:B------:R-:W-:-:S02]  /*9c90*/  FMUL.FTZ R203, R203, R40 ;  /* 0x00000028cbcb7220 */ /* 0x000fc40000410000 */
[-C--:B------:R-:W-:Y:S02]  /*9ca0*/  FMUL.FTZ R206, R206, R16.reuse ;  /* 0x00000010cece7220 */ /* 0x080fe40000410000 */
[-C--:B------:R-:W-:Y:S02]  /*9cb0*/  FMUL.FTZ R207, R207, R16.reuse ;  /* 0x00000010cfcf7220 */ /* 0x080fe40000410000 */
[-C--:B------:R-:W-:Y:S02]  /*9cc0*/  FMUL.FTZ R70, R70, R16.reuse ;  /* 0x0000001046467220 */ /* 0x080fe40000410000 */
[----:B------:R-:W-:Y:S02]  /*9cd0*/  FMUL.FTZ R71, R71, R16 ;  /* 0x0000001047477220 */ /* 0x000fe40000410000 */
[-C--:B------:R-:W-:Y:S02]  /*9ce0*/  FMUL.FTZ R72, R72, R28.reuse ;  /* 0x0000001c48487220 */ /* 0x080fe40000410000 */
[----:B------:R-:W-:-:S02]  /*9cf0*/  FMUL.FTZ R73, R73, R28 ;  /* 0x0000001c49497220 */ /* 0x000fc40000410000 */
[-C--:B------:R-:W-:Y:S01]  /*9d00*/  FMUL.FTZ R74, R74, R40.reuse ;  /* 0x000000284a4a7220 */ /* 0x080fe20000410000 */
[----:B-1----:R-:W-:Y:S01]  /*9d10*/  HMMA.16816.F32 R208, R8, R12, R160 ;  /* 0x0000000c08d0723c */ /* 0x002fe200000018a0 */
[----:B------:R-:W-:-:S07]  /*9d20*/  FMUL.FTZ R75, R75, R40 ;  /* 0x000000284b4b7220 */ /* 0x000fce0000410000 */
[C---:B------:R-:W-:Y:S08]  /*9d30*/  HMMA.16816.F32 R64, R4.reuse, R12, R164 ;  /* 0x0000000c0440723c */ /* 0x040ff000000018a4 */
[----:B------:R-:W-:Y:S01]  /*9d40*/  HMMA.16816.F32 R60, R4, R14, R168 ;  /* 0x0000000e043c723c */ /* 0x000fe200000018a8 */
[-C--:B------:R-:W-:Y:S02]  /*9d50*/  FMUL.FTZ R76, R76, R28.reuse ;  /* 0x0000001c4c4c7220 */ /* 0x080fe40000410000 */
[----:B------:R-:W-:-:S02]  /*9d60*/  FMUL.FTZ R77, R77, R28 ;  /* 0x0000001c4d4d7220 */ /* 0x000fc40000410000 */
[-C--:B------:R-:W-:Y:S02]  /*9d70*/  FMUL.FTZ R78, R78, R40.reuse ;  /* 0x000000284e4e7220 */ /* 0x080fe40000410000 */
[----:B------:R-:W-:Y:S01]  /*9d80*/  FMUL.FTZ R79, R79, R40 ;  /* 0x000000284f4f7220 */ /* 0x000fe20000410000 */
[C---:B------:R-:W-:Y:S01]  /*9d90*/  HMMA.16816.F32 R56, R8.reuse, R14, R172 ;  /* 0x0000000e0838723c */ /* 0x040fe200000018ac */
[----:B------:R-:W1:Y:S01]  /*9da0*/  LDSM.16.MT88.4 R12, [R231+0xc000] ;  /* 0x00c00000e70c783b */ /* 0x000e620000004200 */
[-C--:B------:R-:W-:Y:S01]  /*9db0*/  FMUL.FTZ R80, R80, R17.reuse ;  /* 0x0000001150507220 */ /* 0x080fe20000410000 */
[----:B------:R-:W-:Y:S01]  /*9dc0*/  MOV R169, R38 ;  /* 0x0000002600a97202 */ /* 0x000fe20000000f00 */
[----:B------:R-:W-:Y:S01]  /*9dd0*/  FMUL.FTZ R81, R81, R17 ;  /* 0x0000001151517220 */ /* 0x000fe20000410000 */
[----:B------:R-:W-:Y:S01]  /*9de0*/  MOV R170, R37 ;  /* 0x0000002500aa7202 */ /* 0x000fe20000000f00 */
[----:B------:R-:W-:Y:S01]  /*9df0*/  FMUL.FTZ R82, R82, R16 ;  /* 0x0000001052527220 */ /* 0x000fe20000410000 */
[----:B------:R-:W-:Y:S01]  /*9e00*/  MOV R172, R42 ;  /* 0x0000002a00ac7202 */ /* 0x000fe20000000f00 */
[----:B------:R-:W-:Y:S01]  /*9e10*/  FMUL.FTZ R83, R83, R16 ;  /* 0x0000001053537220 */ /* 0x000fe20000410000 */
[----:B------:R-:W-:Y:S01]  /*9e20*/  MOV R173, R134 ;  /* 0x0000008600ad7202 */ /* 0x000fe20000000f00 */
[----:B------:R-:W-:Y:S01]  /*9e30*/  IMAD.MOV.U32 R134, RZ, RZ, R35 ;  /* 0x000000ffff867224 */ /* 0x000fe200078e0023 */
[----:B------:R-:W-:Y:S01]  /*9e40*/  MOV R35, R32 ;  /* 0x0000002000237202 */ /* 0x000fe20000000f00 */
[----:B------:R-:W-:Y:S01]  /*9e50*/  IMAD.MOV.U32 R175, RZ, RZ, R159 ;  /* 0x000000ffffaf7224 */ /* 0x000fe200078e009f */
[----:B------:R-:W-:Y:S01]  /*9e60*/  MOV R171, R36 ;  /* 0x0000002400ab7202 */ /* 0x000fe20000000f00 */
[----:B------:R-:W-:Y:S01]  /*9e70*/  IMAD.MOV.U32 R168, RZ, RZ, R39 ;  /* 0x000000ffffa87224 */ /* 0x000fe200078e0027 */
[----:B------:R-:W-:Y:S01]  /*9e80*/  MOV R32, R141 ;  /* 0x0000008d00207202 */ /* 0x000fe20000000f00 */
[----:B------:R-:W-:Y:S01]  /*9e90*/  IMAD.MOV.U32 R174, RZ, RZ, R140 ;  /* 0x000000ffffae7224 */ /* 0x000fe200078e008c */
        /* <DEDUP_REMOVED lines=10> */
[-C--:B-1----:R-:W-:Y:S07]  /*9f40*/  HMMA.16816.F32 R160, R8, R12.reuse, R68 ;  /* 0x0000000c08a0723c */ /* 0x082fee0000001844 */
[----:B------:R-:W-:Y:S01]  /*9f50*/  MOV R69, R43 ;  /* 0x0000002b00457202 */ /* 0x000fe20000000f00 */
[----:B------:R-:W-:Y:S01]  /*9f60*/  HMMA.16816.F32 R156, R4, R12, R72 ;  /* 0x0000000c049c723c */ /* 0x000fe20000001848 */
[----:B------:R-:W2:Y:S01]  /*9f70*/  LDL.LU R43, [R1+0x1c] ;  /* 0x00001c00012b7983 */ /* 0x000ea20000300800 */
[----:B------:R-:W-:-:S02]  /*9f80*/  MOV R70, R142 ;  /* 0x0000008e00467202 */ /* 0x000fc40000000f00 */
[----:B------:R-:W-:Y:S01]  /*9f90*/  MOV R71, R143 ;  /* 0x0000008f00477202 */ /* 0x000fe20000000f00 */
[----:B------:R-:W3:Y:S01]  /*9fa0*/  LDL.LU R42, [R1+0x20] ;  /* 0x00002000012a7983 */ /* 0x000ee20000300800 */
[----:B------:R-:W-:Y:S01]  /*9fb0*/  FMUL.FTZ R84, R84, R17 ;  /* 0x0000001154547220 */ /* 0x000fe20000410000 */
[----:B------:R-:W-:Y:S01]  /*9fc0*/  MOV R68, R27 ;  /* 0x0000001b00447202 */ /* 0x000fe20000000f00 */
[-C--:B------:R-:W-:Y:S01]  /*9fd0*/  HMMA.16816.F32 R140, R4, R14.reuse, R76 ;  /* 0x0000000e048c723c */ /* 0x080fe2000000184c */
[----:B------:R-:W-:Y:S01]  /*9fe0*/  FMUL.FTZ R85, R85, R17 ;  /* 0x0000001155557220 */ /* 0x000fe20000410000 */
[----:B------:R-:W-:Y:S01]  /*9ff0*/  MOV R75, R26 ;  /* 0x0000001a004b7202 */ /* 0x000fe20000000f00 */
[----:B------:R-:W-:Y:S01]  /*a000*/  FMUL.FTZ R86, R86, R16 ;  /* 0x0000001056567220 */ /* 0x000fe20000410000 */
[----:B------:R-:W-:Y:S01]  /*a010*/  MOV R73, R24 ;  /* 0x0000001800497202 */ /* 0x000fe20000000f00 */
[----:B------:R-:W-:Y:S02]  /*a020*/  FMUL.FTZ R87, R87, R16 ;  /* 0x0000001057577220 */ /* 0x000fe40000410000 */
[-C--:B------:R-:W-:Y:S01]  /*a030*/  FMUL.FTZ R88, R88, R28.reuse ;  /* 0x0000001c58587220 */ /* 0x080fe20000410000 */
[----:B------:R-:W-:Y:S01]  /*a040*/  HMMA.16816.F32 R36, R8, R14, R80 ;  /* 0x0000000e0824723c */ /* 0x000fe20000001850 */
[----:B------:R-:W1:Y:S01]  /*a050*/  LDSM.16.MT88.4 R12, [R229+0xe000] ;  /* 0x00e00000e50c783b */ /* 0x000e620000004200 */
        /* <DEDUP_REMOVED lines=11> */
[----:B------:R-:W-:Y:S02]  /*a110*/  IMAD.MOV.U32 R74, RZ, RZ, R25 ;  /* 0x000000ffff4a7224 */ /* 0x000fe400078e0019 */
[----:B------:R-:W4:Y:S01]  /*a120*/  LDSM.16.MT88.4 R24, [R231+0xe000] ;  /* 0x00e00000e718783b */ /* 0x000f220000004200 */
[-C--:B-1----:R-:W-:Y:S08]  /*a130*/  HMMA.16816.F32 R164, R8, R12.reuse, R84 ;  /* 0x0000000c08a4723c */ /* 0x082ff00000001854 */
[C---:B------:R-:W-:Y:S08]  /*a140*/  HMMA.16816.F32 R88, R4.reuse, R12, R88 ;  /* 0x0000000c0458723c */ /* 0x040ff00000001858 */
[-C--:B------:R-:W-:Y:S08]  /*a150*/  HMMA.16816.F32 R92, R4, R14.reuse, R92 ;  /* 0x0000000e045c723c */ /* 0x080ff0000000185c */
[----:B------:R-:W-:Y:S01]  /*a160*/  HMMA.16816.F32 R96, R8, R14, R96 ;  /* 0x0000000e0860723c */ /* 0x000fe20000001860 */
[----:B------:R-:W1:Y:S01]  /*a170*/  LDSM.16.MT88.4 R12, [R230+0xe000] ;  /* 0x00e00000e60c783b */ /* 0x000e620000004200 */
[----:B------:R-:W-:-:S02]  /*a180*/  MOV R78, R74 ;  /* 0x0000004a004e7202 */ /* 0x000fc40000000f00 */
[----:B------:R-:W-:Y:S02]  /*a190*/  MOV R74, R69 ;  /* 0x00000045004a7202 */ /* 0x000fe40000000f00 */
[----:B------:R-:W-:Y:S01]  /*a1a0*/  MOV R69, R3 ;  /* 0x0000000300457202 */ /* 0x000fe20000000f00 */
[----:B------:R-:W-:Y:S02]  /*a1b0*/  FFMA.FTZ R3, R250, c[0x0][0x23c], -R0 ;  /* 0x00008f00fa037a23 */ /* 0x000fe40000010800 */
        /* <DEDUP_REMOVED lines=10> */
[-C--:B------:R-:W-:Y:S02]  /*a260*/  FMUL.FTZ R124, R124, R28.reuse ;  /* 0x0000001c7c7c7220 */ /* 0x080fe40000410000 */
[----:B------:R-:W-:Y:S02]  /*a270*/  FMUL.FTZ R125, R125, R28 ;  /* 0x0000001c7d7d7220 */ /* 0x000fe40000410000 */
[-C--:B------:R-:W-:Y:S02]  /*a280*/  FMUL.FTZ R122, R122, R40.reuse ;  /* 0x000000287a7a7220 */ /* 0x080fe40000410000 */
[-C--:B------:R-:W-:Y:S02]  /*a290*/  FMUL.FTZ R123, R123, R40.reuse ;  /* 0x000000287b7b7220 */ /* 0x080fe40000410000 */
[-C--:B------:R-:W-:Y:S02]  /*a2a0*/  FMUL.FTZ R126, R126, R40.reuse ;  /* 0x000000287e7e7220 */ /* 0x080fe40000410000 */
[----:B------:R-:W-:-:S02]  /*a2b0*/  FMUL.FTZ R127, R127, R40 ;  /* 0x000000287f7f7220 */ /* 0x000fc40000410000 */
[----:B------:R-:W-:Y:S02]  /*a2c0*/  IMAD.MOV.U32 R72, RZ, RZ, R173 ;  /* 0x000000ffff487224 */ /* 0x000fe400078e00ad */
[----:B------:R1:W-:Y:S01]  /*a2d0*/  MUFU.EX2 R173, R3 ;  /* 0x0000000300ad7308 */ /* 0x0003e20000000800 */
[----:B----4-:R-:W-:Y:S01]  /*a2e0*/  HMMA.16816.F32 R104, R4, R24, R104 ;  /* 0x000000180468723c */ /* 0x010fe20000001868 */
[----:B------:R-:W-:Y:S01]  /*a2f0*/  IMAD.MOV.U32 R77, RZ, RZ, R75 ;  /* 0x000000ffff4d7224 */ /* 0x000fe200078e004b */
[----:B------:R-:W-:-:S06]  /*a300*/  MOV R75, R68 ;  /* 0x00000044004b7202 */ /* 0x000fcc0000000f00 */
[----:B------:R-:W-:Y:S01]  /*a310*/  HMMA.16816.F32 R108, R4, R26, R108 ;  /* 0x0000001a046c723c */ /* 0x000fe2000000186c */
[----:B-1----:R-:W-:-:S07]  /*a320*/  FFMA.FTZ R3, R225, c[0x0][0x23c], -R0 ;  /* 0x00008f00e1037a23 */ /* 0x002fce0000010800 */
[----:B------:R-:W-:Y:S01]  /*a330*/  HMMA.16816.F32 R120, R4, R12, R120 ;  /* 0x0000000c0478723c */ /* 0x000fe20000001878 */
[----:B------:R-:W-:-:S07]  /*a340*/  MOV R68, R175 ;  /* 0x000000af00447202 */ /* 0x000fce0000000f00 */
[----:B------:R-:W-:Y:S01]  /*a350*/  HMMA.16816.F32 R124, R4, R14, R124 ;  /* 0x0000000e047c723c */ /* 0x000fe2000000187c */
[----:B------:R1:W4:Y:S01]  /*a360*/  MUFU.EX2 R4, R3 ;  /* 0x0000000300047308 */ /* 0x0003220000000800 */
[----:B------:R-:W-:Y:S02]  /*a370*/  MOV R79, R73 ;  /* 0x00000049004f7202 */ /* 0x000fe40000000f00 */
[----:B------:R-:W-:Y:S01]  /*a380*/  MOV R73, R172 ;  /* 0x000000ac00497202 */ /* 0x000fe20000000f00 */
[----:B-1----:R-:W-:-:S04]  /*a390*/  FFMA.FTZ R3, R221, c[0x0][0x23c], -R0 ;  /* 0x00008f00dd037a23 */ /* 0x002fc80000010800 */
[----:B------:R1:W-:Y:S02]  /*a3a0*/  MUFU.EX2 R175, R3 ;  /* 0x0000000300af7308 */ /* 0x0003e40000000800 */
[----:B-1----:R-:W-:-:S06]  /*a3b0*/  FFMA.FTZ R3, R216, c[0x0][0x23c], -R0 ;  /* 0x00008f00d8037a23 */ /* 0x002fcc0000010800 */
[----:B------:R1:W1:Y:S02]  /*a3c0*/  MUFU.EX2 R5, R3 ;  /* 0x0000000300057308 */ /* 0x0002640000000800 */
[----:B-1----:R-:W-:-:S06]  /*a3d0*/  FFMA.FTZ R3, R249, c[0x0][0x23c], -R2 ;  /* 0x00008f00f9037a23 */ /* 0x002fcc0000010802 */
[----:B------:R1:W-:Y:S02]  /*a3e0*/  MUFU.EX2 R172, R3 ;  /* 0x0000000300ac7308 */ /* 0x0003e40000000800 */
[----:B-1----:R-:W-:-:S06]  /*a3f0*/  FFMA.FTZ R3, R224, c[0x0][0x23c], -R2 ;  /* 0x00008f00e0037a23 */ /* 0x002fcc0000010802 */
[----:B------:R1:W-:Y:S02]  /*a400*/  MUFU.EX2 R224, R3 ;  /* 0x0000000300e07308 */ /* 0x0003e40000000800 */
[----:B-1----:R-:W-:-:S06]  /*a410*/  FFMA.FTZ R3, R220, c[0x0][0x23c], -R2 ;  /* 0x00008f00dc037a23 */ /* 0x002fcc0000010802 */
[----:B------:R1:W-:Y:S01]  /*a420*/  MUFU.EX2 R6, R3 ;  /* 0x0000000300067308 */ /* 0x0003e20000000800 */
[----:B----4-:R-:W-:Y:S02]  /*a430*/  IMAD.MOV.U32 R216, RZ, RZ, R4 ;  /* 0x000000ffffd87224 */ /* 0x010fe400078e0004 */
[----:B-1----:R-:W-:-:S05]  /*a440*/  FFMA.FTZ R3, R215, c[0x0][0x23c], -R2 ;  /* 0x00008f00d7037a23 */ /* 0x002fca0000010802 */
[----:B------:R1:W-:Y:S02]  /*a450*/  MUFU.EX2 R220, R3 ;  /* 0x0000000300dc7308 */ /* 0x0003e40000000800 */
[----:B-1----:R-:W-:-:S06]  /*a460*/  FFMA.FTZ R3, R251, c[0x0][0x23c], -R20 ;  /* 0x00008f00fb037a23 */ /* 0x002fcc0000010814 */
[----:B------:R1:W-:Y:S01]  /*a470*/  MUFU.EX2 R7, R3 ;  /* 0x0000000300077308 */ /* 0x0003e20000000800 */
[----:B------:R-:W-:Y:S01]  /*a480*/  MOV R251, R5 ;  /* 0x0000000500fb7202 */ /* 0x000fe20000000f00 */
[-C--:B------:R-:W-:Y:S02]  /*a490*/  FMUL.FTZ R100, R100, R17.reuse ;  /* 0x0000001164647220 */ /* 0x080fe40000410000 */
[----:B------:R-:W-:Y:S02]  /*a4a0*/  FMUL.FTZ R101, R101, R17 ;  /* 0x0000001165657220 */ /* 0x000fe40000410000 */
[----:B-1----:R-:W-:-:S04]  /*a4b0*/  FFMA.FTZ R3, R227, c[0x0][0x23c], -R20 ;  /* 0x00008f00e3037a23 */ /* 0x002fc80000010814 */
[----:B------:R1:W-:Y:S01]  /*a4c0*/  MUFU.EX2 R4, R3 ;  /* 0x0000000300047308 */ /* 0x0003e20000000800 */
[-C--:B------:R-:W-:Y:S02]  /*a4d0*/  FMUL.FTZ R102, R102, R16.reuse ;  /* 0x0000001066667220 */ /* 0x080fe40000410000 */
[-C--:B------:R-:W-:Y:S02]  /*a4e0*/  FMUL.FTZ R103, R103, R16.reuse ;  /* 0x0000001067677220 */ /* 0x080fe40000410000 */
[-C--:B------:R-:W-:Y:S02]  /*a4f0*/  FMUL.FTZ R112, R112, R17.reuse ;  /* 0x0000001170707220 */ /* 0x080fe40000410000 */
[----:B------:R-:W-:Y:S02]  /*a500*/  FMUL.FTZ R113, R113, R17 ;  /* 0x0000001171717220 */ /* 0x000fe40000410000 */
[----:B------:R-:W-:Y:S02]  /*a510*/  FMUL.FTZ R114, R114, R16 ;  /* 0x0000001072727220 */ /* 0x000fe40000410000 */
[----:B-1----:R-:W-:-:S02]  /*a520*/  FFMA.FTZ R3, R222, c[0x0][0x23c], -R20 ;  /* 0x00008f00de037a23 */ /* 0x002fc40000010814 */
[-C--:B------:R-:W-:Y:S02]  /*a530*/  FMUL.FTZ R115, R115, R16.reuse ;  /* 0x0000001073737220 */ /* 0x080fe40000410000 */
[----:B------:R1:W-:Y:S01]  /*a540*/  MUFU.EX2 R5, R3 ;  /* 0x0000000300057308 */ /* 0x0003e20000000800 */
[-C--:B------:R-:W-:Y:S02]  /*a550*/  FMUL.FTZ R116, R116, R17.reuse ;  /* 0x0000001174747220 */ /* 0x080fe40000410000 */
[-C--:B------:R-:W-:Y:S02]  /*a560*/  FMUL.FTZ R117, R117, R17.reuse ;  /* 0x0000001175757220 */ /* 0x080fe40000410000 */
[-C--:B------:R-:W-:Y:S02]  /*a570*/  FMUL.FTZ R118, R118, R16.reuse ;  /* 0x0000001076767220 */ /* 0x080fe40000410000 */
[----:B------:R-:W-:Y:S02]  /*a580*/  FMUL.FTZ R119, R119, R16 ;  /* 0x0000001077777220 */ /* 0x000fe40000410000 */
[----:B------:R-:W-:-:S02]  /*a590*/  FMUL.FTZ R128, R128, R17 ;  /* 0x0000001180807220 */ /* 0x000fc40000410000 */
[----:B------:R-:W-:Y:S02]  /*a5a0*/  FMUL.FTZ R129, R129, R17 ;  /* 0x0000001181817220 */ /* 0x000fe40000410000 */
[-C--:B------:R-:W-:Y:S02]  /*a5b0*/  FMUL.FTZ R130, R130, R16.reuse ;  /* 0x0000001082827220 */ /* 0x080fe40000410000 */
[----:B------:R-:W-:Y:S02]  /*a5c0*/  FMUL.FTZ R131, R131, R16 ;  /* 0x0000001083837220 */ /* 0x000fe40000410000 */
[----:B-1----:R-:W-:-:S04]  /*a5d0*/  FFMA.FTZ R3, R217, c[0x0][0x23c], -R20 ;  /* 0x00008f00d9037a23 */ /* 0x002fc80000010814 */
[----:B------:R1:W-:Y:S01]  /*a5e0*/  MUFU.EX2 R215, R3 ;  /* 0x0000000300d77308 */ /* 0x0003e20000000800 */
[----:B------:R-:W-:Y:S01]  /*a5f0*/  HMMA.16816.F32 R84, R8, R24, R100 ;  /* 0x000000180854723c */ /* 0x000fe20000001864 */
[----:B------:R-:W-:Y:S02]  /*a600*/  MOV R82, R77 ;  /* 0x0000004d00527202 */ /* 0x000fe40000000f00 */
[----:B------:R-:W-:-:S05]  /*a610*/  MOV R77, R79 ;  /* 0x0000004f004d7202 */ /* 0x000fca0000000f00 */
[----:B------:R-:W-:Y:S01]  /*a620*/  HMMA.16816.F32 R112, R8, R26, R112 ;  /* 0x0000001a0870723c */ /* 0x000fe20000001870 */
[----:B-1----:R-:W-:-:S07]  /*a630*/  FFMA.FTZ R3, R252, c[0x0][0x23c], -R21 ;  /* 0x00008f00fc037a23 */ /* 0x002fce0000010815 */
[----:B------:R-:W-:Y:S01]  /*a640*/  HMMA.16816.F32 R116, R8, R12, R116 ;  /* 0x0000000c0874723c */ /* 0x000fe20000001874 */
[----:B------:R-:W-:-:S07]  /*a650*/  MOV R79, R174 ;  /* 0x000000ae004f7202 */ /* 0x000fce0000000f00 */
[----:B------:R-:W-:Y:S01]  /*a660*/  HMMA.16816.F32 R128, R8, R14, R128 ;  /* 0x0000000e0880723c */ /* 0x000fe20000001880 */
[----:B------:R1:W-:Y:S01]  /*a670*/  MUFU.EX2 R8, R3 ;  /* 0x0000000300087308 */ /* 0x0003e20000000800 */
[----:B------:R-:W4:Y:S01]  /*a680*/  LDSM.16.MT88.4 R12, [R228+0xc800] ;  /* 0x00c80000e40c783b */ /* 0x000f220000004200 */
[----:B------:R-:W-:Y:S01]  /*a690*/  MOV R100, R82 ;  /* 0x0000005200647202 */ /* 0x000fe20000000f00 */
[----:B------:R-:W-:Y:S01]  /*a6a0*/  IMAD.MOV.U32 R83, RZ, RZ, R71 ;  /* 0x000000ffff537224 */ /* 0x000fe200078e0047 */
[----:B------:R-:W-:Y:S01]  /*a6b0*/  MOV R81, R73 ;  /* 0x0000004900517202 */ /* 0x000fe20000000f00 */
[----:B------:R-:W-:Y:S02]  /*a6c0*/  IMAD.MOV.U32 R82, RZ, RZ, R72 ;  /* 0x000000ffff527224 */ /* 0x000fe400078e0048 */
[----:B-1----:R-:W-:-:S04]  /*a6d0*/  FFMA.FTZ R3, R248, c[0x0][0x23c], -R21 ;  /* 0x00008f00f8037a23 */ /* 0x002fc80000010815 */
[----:B------:R1:W-:Y:S01]  /*a6e0*/  MUFU.EX2 R174, R3 ;  /* 0x0000000300ae7308 */ /* 0x0003e20000000800 */
[----:B------:R-:W-:Y:S01]  /*a6f0*/  MOV R76, R70 ;  /* 0x00000046004c7202 */ /* 0x000fe20000000f00 */
[----:B------:R-:W-:Y:S01]  /*a700*/  IMAD.MOV.U32 R102, RZ, RZ, R169 ;  /* 0x000000ffff667224 */ /* 0x000fe200078e00a9 */
[----:B------:R-:W-:Y:S01]  /*a710*/  MOV R80, R74 ;  /* 0x0000004a00507202 */ /* 0x000fe20000000f00 */
[----:B------:R-:W-:Y:S01]  /*a720*/  IMAD.MOV.U32 R74, RZ, RZ, R30 ;  /* 0x000000ffff4a7224 */ /* 0x000fe200078e001e */
[----:B------:R-:W-:Y:S01]  /*a730*/  MOV R73, R41 ;  /* 0x0000002900497202 */ /* 0x000fe20000000f00 */
[--C-:B------:R-:W-:Y:S01]  /*a740*/  FFMA.FTZ R30, R139, c[0x0][0x23c], -R0.reuse ;  /* 0x00008f008b1e7a23 */ /* 0x100fe20000010800 */
[----:B------:R-:W-:Y:S01]  /*a750*/  MOV R71, R32 ;  /* 0x0000002000477202 */ /* 0x000fe20000000f00 */
[--C-:B------:R-:W-:Y:S01]  /*a760*/  FFMA.FTZ R32, R218, c[0x0][0x23c], -R0.reuse ;  /* 0x00008f00da207a23 */ /* 0x100fe20000010800 */
[----:B------:R-:W-:Y:S01]  /*a770*/  MOV R70, R31 ;  /* 0x0000001f00467202 */ /* 0x000fe20000000f00 */
[----:B-1----:R-:W-:Y:S01]  /*a780*/  FFMA.FTZ R3, R226, c[0x0][0x23c], -R21 ;  /* 0x00008f00e2037a23 */ /* 0x002fe20000010815 */
[----:B------:R-:W-:Y:S01]  /*a790*/  MOV R103, R168 ;  /* 0x000000a800677202 */ /* 0x000fe20000000f00 */
[--C-:B------:R-:W-:Y:S01]  /*a7a0*/  FFMA.FTZ R31, R213, c[0x0][0x23c], -R0.reuse ;  /* 0x00008f00d51f7a23 */ /* 0x100fe20000010800 */
[----:B------:R-:W-:Y:S01]  /*a7b0*/  MOV R101, R170 ;  /* 0x000000aa00657202 */ /* 0x000fe20000000f00 */
[--C-:B------:R-:W-:Y:S01]  /*a7c0*/  FFMA.FTZ R170, R51, c[0x0][0x23c], -R0.reuse ;  /* 0x00008f0033aa7a23 */ /* 0x100fe20000010800 */
[----:B------:R-:W-:Y:S01]  /*a7d0*/  MOV R72, R171 ;  /* 0x000000ab00487202 */ /* 0x000fe20000000f00 */
[----:B------:R-:W1:Y:S01]  /*a7e0*/  MUFU.EX2 R3, R3 ;  /* 0x0000000300037308 */ /* 0x000e620000000800 */
[----:B------:R-:W-:Y:S01]  /*a7f0*/  MOV R41, R29 ;  /* 0x0000001d00297202 */ /* 0x000fe20000000f00 */
[----:B------:R-:W-:-:S02]  /*a800*/  FFMA.FTZ R29, R54, c[0x0][0x23c], -R0 ;  /* 0x00008f00361d7a23 */ /* 0x000fc40000010800 */
[--C-:B------:R-:W-:Y:S02]  /*a810*/  FFMA.FTZ R171, R53, c[0x0][0x23c], -R0.reuse ;  /* 0x00008f0035ab7a23 */ /* 0x100fe40000010800 */
[--C-:B------:R-:W-:Y:S02]  /*a820*/  FFMA.FTZ R169, R23, c[0x0][0x23c], -R0.reuse ;  /* 0x00008f0017a97a23 */ /* 0x100fe40000010800 */
[----:B------:R-:W-:Y:S02]  /*a830*/  FFMA.FTZ R168, R22, c[0x0][0x23c], -R0 ;  /* 0x00008f0016a87a23 */ /* 0x000fe40000010800 */
[----:B------:R-:W-:-:S04]  /*a840*/  FFMA.FTZ R0, R223, c[0x0][0x23c], -R21 ;  /* 0x00008f00df007a23 */ /* 0x000fc80000010815 */
[----:B------:R-:W2:Y:S01]  /*a850*/  MUFU.EX2 R221, R0 ;  /* 0x0000000000dd7308 */ /* 0x000ea20000000800 */
[--C-:B------:R-:W-:Y:S01]  /*a860*/  FFMA.FTZ R23, R219, c[0x0][0x23c], -R2.reuse ;  /* 0x00008f00db177a23 */ /* 0x100fe20000010802 */
[----:B-1----:R-:W-:Y:S01]  /*a870*/  MOV R219, R3 ;  /* 0x0000000300db7202 */ /* 0x002fe20000000f00 */
[----:B------:R-:W-:Y:S01]  /*a880*/  FFMA.FTZ R3, R212, c[0x0][0x23c], -R2 ;  /* 0x00008f00d4037a23 */ /* 0x000fe20000010802 */
[----:B------:R-:W-:Y:S01]  /*a890*/  MOV R213, R7 ;  /* 0x0000000700d57202 */ /* 0x000fe20000000f00 */
[----:B------:R-:W-:Y:S01]  /*a8a0*/  IMAD.MOV.U32 R218, RZ, RZ, R8 ;  /* 0x000000ffffda7224 */ /* 0x000fe200078e0008 */
[----:B------:R-:W-:Y:S01]  /*a8b0*/  MOV R226, R6 ;  /* 0x0000000600e27202 */ /* 0x000fe20000000f00 */
[----:B------:R-:W-:Y:S01]  /*a8c0*/  FFMA.FTZ R22, R214, c[0x0][0x23c], -R2 ;  /* 0x00008f00d6167a23 */ /* 0x000fe20000010802 */
[----:B------:R-:W-:Y:S01]  /*a8d0*/  MOV R214, R5 ;  /* 0x0000000500d67202 */ /* 0x000fe20000000f00 */
[----:B------:R-:W-:Y:S01]  /*a8e0*/  IMAD.MOV.U32 R212, RZ, RZ, R4 ;  /* 0x000000ffffd47224 */ /* 0x000fe200078e0004 */
[----:B------:R-:W-:-:S02]  /*a8f0*/  F2FP.PACK_AB R8, R216, R173 ;  /* 0x000000add808723e */ /* 0x000fc400000000ff */
[----:B------:R-:W-:Y:S02]  /*a900*/  F2FP.PACK_AB R9, R224, R172 ;  /* 0x000000ace009723e */ /* 0x000fe400000000ff */
[----:B------:R-:W-:Y:S02]  /*a910*/  F2FP.PACK_AB R10, R251, R175 ;  /* 0x000000affb0a723e */ /* 0x000fe400000000ff */
[----:B------:R-:W-:Y:S02]  /*a920*/  F2FP.PACK_AB R11, R220, R226 ;  /* 0x000000e2dc0b723e */ /* 0x000fe400000000ff */
[----:B------:R-:W-:Y:S02]  /*a930*/  F2FP.PACK_AB R4, R212, R213 ;  /* 0x000000d5d404723e */ /* 0x000fe400000000ff */
[----:B------:R-:W-:Y:S02]  /*a940*/  F2FP.PACK_AB R5, R174, R218 ;  /* 0x000000daae05723e */ /* 0x000fe400000000ff */
[----:B------:R-:W-:-:S02]  /*a950*/  F2FP.PACK_AB R6, R215, R214 ;  /* 0x000000d6d706723e */ /* 0x000fc400000000ff */
[----:B--2---:R-:W-:Y:S01]  /*a960*/  F2FP.PACK_AB R7, R221, R219 ;  /* 0x000000dbdd07723e */ /* 0x004fe200000000ff */
[----:B------:R-:W-:Y:S01]  /*a970*/  FFMA.FTZ R43, R43, R17, R19 ;  /* 0x000000112b2b7223 */ /* 0x000fe20000010013 */
[-C--:B----4-:R-:W-:Y:S01]  /*a980*/  HMMA.16816.F32 R148, R8, R12.reuse, R148 ;  /* 0x0000000c0894723c */ /* 0x090fe20000001894 */
[----:B---3--:R-:W-:Y:S02]  /*a990*/  FFMA.FTZ R42, R42, R16, R18 ;  /* 0x000000102a2a7223 */ /* 0x008fe40000010012 */
[----:B------:R-:W1:Y:S05]  /*a9a0*/  LDSM.16.MT88.4 R16, [R229+0xc800] ;  /* 0x00c80000e510783b */ /* 0x000e6a0000004200 */
[C---:B------:R-:W-:Y:S08]  /*a9b0*/  HMMA.16816.F32 R144, R4.reuse, R12, R144 ;  /* 0x0000000c0490723c */ /* 0x040ff00000001890 */
[-C--:B------:R-:W-:Y:S08]  /*a9c0*/  HMMA.16816.F32 R152, R4, R14.reuse, R152 ;  /* 0x0000000e0498723c */ /* 0x080ff00000001898 */
[----:B------:R-:W-:Y:S01]  /*a9d0*/  HMMA.16816.F32 R44, R8, R14, R44 ;  /* 0x0000000e082c723c */ /* 0x000fe2000000182c */
[----:B------:R-:W2:Y:S01]  /*a9e0*/  LDSM.16.MT88.4 R12, [R231+0xc800] ;  /* 0x00c80000e70c783b */ /* 0x000ea20000004200 */
        /* <DEDUP_REMOVED lines=9> */
[--C-:B------:R-:W-:Y:S01]  /*aa80*/  FFMA.FTZ R134, R48, c[0x0][0x23c], -R2.reuse ;  /* 0x00008f0030867a23 */ /* 0x100fe20000010802 */
[----:B------:R-:W-:Y:S01]  /*aa90*/  MOV R25, R136 ;  /* 0x0000008800197202 */ /* 0x000fe20000000f00 */
[--C-:B------:R-:W-:Y:S01]  /*aaa0*/  FFMA.FTZ R0, R55, c[0x0][0x23c], -R2.reuse ;  /* 0x00008f0037007a23 */ /* 0x100fe20000010802 */
[----:B------:R-:W-:Y:S01]  /*aab0*/  MOV R217, R69 ;  /* 0x0000004500d97202 */ /* 0x000fe20000000f00 */
[----:B------:R-:W-:-:S02]  /*aac0*/  FFMA.FTZ R136, R52, c[0x0][0x23c], -R2 ;  /* 0x00008f0034887a23 */ /* 0x000fc40000010802 */
[----:B------:R-:W-:Y:S01]  /*aad0*/  IMAD.MOV.U32 R248, RZ, RZ, R70 ;  /* 0x000000fffff87224 */ /* 0x000fe200078e0046 */
[----:B-1----:R-:W-:Y:S07]  /*aae0*/  HMMA.16816.F32 R72, R8, R16, R208 ;  /* 0x000000100848723c */ /* 0x002fee00000018d0 */
[----:B------:R-:W-:Y:S02]  /*aaf0*/  MOV R210, R215 ;  /* 0x000000d700d27202 */ /* 0x000fe40000000f00 */
[----:B------:R-:W-:Y:S01]  /*ab00*/  MOV R215, R68 ;  /* 0x0000004400d77202 */ /* 0x000fe20000000f00 */
[-C--:B--2---:R-:W-:Y:S07]  /*ab10*/  HMMA.16816.F32 R48, R4, R12.reuse, R180 ;  /* 0x0000000c0430723c */ /* 0x084fee00000018b4 */
[----:B------:R-:W-:Y:S01]  /*ab20*/  MOV R180, R71 ;  /* 0x0000004700b47202 */ /* 0x000fe20000000f00 */
[----:B------:R-:W-:Y:S08]  /*ab30*/  HMMA.16816.F32 R52, R8, R12, R176 ;  /* 0x0000000c0834723c */ /* 0x000ff000000018b0 */
[-C--:B------:R-:W-:Y:S08]  /*ab40*/  HMMA.16816.F32 R184, R4, R14.reuse, R184 ;  /* 0x0000000e04b8723c */ /* 0x080ff000000018b8 */
[----:B------:R-:W-:Y:S01]  /*ab50*/  HMMA.16816.F32 R68, R8, R14, R188 ;  /* 0x0000000e0844723c */ /* 0x000fe200000018bc */
[----:B------:R-:W1:Y:S01]  /*ab60*/  LDSM.16.MT88.4 R12, [R228+0xe800] ;  /* 0x00e80000e40c783b */ /* 0x000e620000004200 */
[----:B------:R-:W-:-:S02]  /*ab70*/  MOV R223, R250 ;  /* 0x000000fa00df7202 */ /* 0x000fc40000000f00 */
[----:B------:R-:W-:-:S03]  /*ab80*/  MOV R181, R80 ;  /* 0x0000005000b57202 */ /* 0x000fc60000000f00 */
[----:B------:R-:W-:Y:S01]  /*ab90*/  IMAD.MOV.U32 R189, RZ, RZ, R77 ;  /* 0x000000ffffbd7224 */ /* 0x000fe200078e004d */
[----:B------:R-:W-:Y:S02]  /*aba0*/  MOV R191, R83 ;  /* 0x0000005300bf7202 */ /* 0x000fe40000000f00 */
[----:B------:R-:W-:Y:S02]  /*abb0*/  MOV R190, R76 ;  /* 0x0000004c00be7202 */ /* 0x000fe40000000f00 */
[----:B------:R-:W-:Y:S02]  /*abc0*/  MOV R250, R78 ;  /* 0x0000004e00fa7202 */ /* 0x000fe40000000f00 */
[----:B------:R-:W-:Y:S02]  /*abd0*/  MOV R188, R79 ;  /* 0x0000004f00bc7202 */ /* 0x000fe40000000f00 */
[----:B------:R-:W-:Y:S02]  /*abe0*/  MOV R183, R102 ;  /* 0x0000006600b77202 */ /* 0x000fe40000000f00 */
[----:B------:R-:W-:-:S02]  /*abf0*/  MOV R177, R24 ;  /* 0x0000001800b17202 */ /* 0x000fc40000000f00 */
[----:B------:R-:W-:Y:S02]  /*ac00*/  MOV R179, R225 ;  /* 0x000000e100b37202 */ /* 0x000fe40000000f00 */
[----:B------:R-:W-:Y:S02]  /*ac10*/  MOV R209, R224 ;  /* 0x000000e000d17202 */ /* 0x000fe40000000f00 */
[----:B------:R-:W-:Y:S02]  /*ac20*/  MOV R211, R220 ;  /* 0x000000dc00d37202 */ /* 0x000fe40000000f00 */
[----:B------:R2:W-:Y:S01]  /*ac30*/  MUFU.EX2 R220, R0 ;  /* 0x0000000000dc7308 */ /* 0x0005e20000000800 */
[----:B------:R-:W-:Y:S01]  /*ac40*/  MOV R182, R103 ;  /* 0x0000006700b67202 */ /* 0x000fe20000000f00 */
[----:B------:R-:W-:Y:S01]  /*ac50*/  IMAD.MOV.U32 R178, RZ, RZ, R27 ;  /* 0x000000ffffb27224 */ /* 0x000fe200078e001b */
[----:B------:R-:W-:Y:S01]  /*ac60*/  MOV R176, R100 ;  /* 0x0000006400b07202 */ /* 0x000fe20000000f00 */
[----:B-1----:R-:W-:Y:S01]  /*ac70*/  HMMA.16816.F32 R76, R4, R12, R156 ;  /* 0x0000000c044c723c */ /* 0x002fe2000000189c */
[----:B--2---:R-:W-:-:S06]  /*ac80*/  FFMA.FTZ R0, R188, c[0x0][0x23c], -R20 ;  /* 0x00008f00bc007a23 */ /* 0x004fcc0000010814 */
[----:B------:R-:W-:Y:S02]  /*ac90*/  MOV R159, R189 ;  /* 0x000000bd009f7202 */ /* 0x000fe40000000f00 */
[----:B------:R-:W-:Y:S02]  /*aca0*/  MOV R189, R191 ;  /* 0x000000bf00bd7202 */ /* 0x000fe40000000f00 */
[----:B------:R-:W-:Y:S02]  /*acb0*/  MOV R191, R181 ;  /* 0x000000b500bf7202 */ /* 0x000fe40000000f00 */
[----:B------:R-:W-:Y:S02]  /*acc0*/  MOV R181, R183 ;  /* 0x000000b700b57202 */ /* 0x000fe40000000f00 */
[----:B------:R-:W-:Y:S01]  /*acd0*/  MOV R183, R177 ;  /* 0x000000b100b77202 */ /* 0x000fe20000000f00 */
[----:B------:R-:W-:Y:S01]  /*ace0*/  IMAD.MOV.U32 R188, RZ, RZ, R190 ;  /* 0x000000ffffbc7224 */ /* 0x000fe200078e00be */
[----:B------:R-:W-:-:S02]  /*acf0*/  MOV R177, R179 ;  /* 0x000000b300b17202 */ /* 0x000fc40000000f00 */
[----:B------:R-:W-:Y:S02]  /*ad00*/  MOV R179, R209 ;  /* 0x000000d100b37202 */ /* 0x000fe40000000f00 */
[----:B------:R-:W-:Y:S02]  /*ad10*/  MOV R209, R211 ;  /* 0x000000d300d17202 */ /* 0x000fe40000000f00 */
[----:B------:R-:W-:Y:S02]  /*ad20*/  MOV R211, R249 ;  /* 0x000000f900d37202 */ /* 0x000fe40000000f00 */
[----:B------:R-:W-:Y:S01]  /*ad30*/  MOV R190, R180 ;  /* 0x000000b400be7202 */ /* 0x000fe20000000f00 */
[----:B------:R1:W-:Y:S01]  /*ad40*/  MUFU.EX2 R249, R0 ;  /* 0x0000000000f97308 */ /* 0x0003e20000000800 */
[----:B------:R-:W-:Y:S01]  /*ad50*/  IMAD.MOV.U32 R180, RZ, RZ, R182 ;  /* 0x000000ffffb47224 */ /* 0x000fe200078e00b6 */
[----:B------:R-:W-:Y:S01]  /*ad60*/  MOV R182, R176 ;  /* 0x000000b000b67202 */ /* 0x000fe20000000f00 */
[----:B------:R-:W-:-:S02]  /*ad70*/  IMAD.MOV.U32 R208, RZ, RZ, R216 ;  /* 0x000000ffffd07224 */ /* 0x000fc400078e00d8 */
[----:B------:R-:W-:-:S03]  /*ad80*/  IMAD.MOV.U32 R176, RZ, RZ, R178 ;  /* 0x000000ffffb07224 */ /* 0x000fc600078e00b2 */
[----:B------:R-:W-:Y:S01]  /*ad90*/  MOV R178, R208 ;  /* 0x000000d000b27202 */ /* 0x000fe20000000f00 */
[----:B-1----:R-:W-:Y:S01]  /*ada0*/  FFMA.FTZ R0, R159, c[0x0][0x23c], -R20 ;  /* 0x00008f009f007a23 */ /* 0x002fe20000010814 */
[----:B------:R-:W-:Y:S02]  /*adb0*/  MOV R159, R188 ;  /* 0x000000bc009f7202 */ /* 0x000fe40000000f00 */
[----:B------:R-:W-:Y:S02]  /*adc0*/  MOV R188, R189 ;  /* 0x000000bd00bc7202 */ /* 0x000fe40000000f00 */
[----:B------:R-:W-:Y:S01]  /*add0*/  MOV R189, R190 ;  /* 0x000000be00bd7202 */ /* 0x000fe20000000f00 */
[----:B------:R-:W-:Y:S01]  /*ade0*/  IMAD.MOV.U32 R190, RZ, RZ, R191 ;  /* 0x000000ffffbe7224 */ /* 0x000fe200078e00bf */
[----:B------:R-:W-:Y:S02]  /*adf0*/  MOV R191, R180 ;  /* 0x000000b400bf7202 */ /* 0x000fe40000000f00 */
[----:B------:R-:W-:Y:S01]  /*ae00*/  MOV R180, R181 ;  /* 0x000000b500b47202 */ /* 0x000fe20000000f00 */
[----:B------:R-:W-:Y:S01]  /*ae10*/  IMAD.MOV.U32 R208, RZ, RZ, R210 ;  /* 0x000000ffffd07224 */ /* 0x000fe200078e00d2 */
[----:B------:R-:W-:Y:S01]  /*ae20*/  MOV R181, R182 ;  /* 0x000000b600b57202 */ /* 0x000fe20000000f00 */
[----:B------:R-:W-:Y:S01]  /*ae30*/  IMAD.MOV.U32 R182, RZ, RZ, R183 ;  /* 0x000000ffffb67224 */ /* 0x000fe200078e00b7 */
[----:B------:R-:W-:-:S02]  /*ae40*/  MOV R183, R176 ;  /* 0x000000b000b77202 */ /* 0x000fc40000000f00 */
[----:B------:R-:W-:Y:S02]  /*ae50*/  MOV R176, R177 ;  /* 0x000000b100b07202 */ /* 0x000fe40000000f00 */
[----:B------:R-:W-:Y:S01]  /*ae60*/  MOV R210, R251 ;  /* 0x000000fb00d27202 */ /* 0x000fe20000000f00 */
[----:B------:R-:W-:Y:S01]  /*ae70*/  IMAD.MOV.U32 R251, RZ, RZ, R235 ;  /* 0x000000fffffb7224 */ /* 0x000fe200078e00eb */
[----:B------:R-:W-:Y:S01]  /*ae80*/  MOV R177, R178 ;  /* 0x000000b200b17202 */ /* 0x000fe20000000f00 */
[----:B------:R-:W-:Y:S01]  /*ae90*/  IMAD.MOV.U32 R178, RZ, RZ, R179 ;  /* 0x000000ffffb27224 */ /* 0x000fe200078e00b3 */
[----:B------:R-:W-:Y:S01]  /*aea0*/  MOV R179, R208 ;  /* 0x000000d000b37202 */ /* 0x000fe20000000f00 */
[----:B------:R1:W5:Y:S01]  /*aeb0*/  LDL.LU R235, [R1+0x68] ;  /* 0x0000680001eb7983 */ /* 0x0003620000300800 */
[----:B------:R-:W-:Y:S02]  /*aec0*/  MOV R208, R209 ;  /* 0x000000d100d07202 */ /* 0x000fe40000000f00 */
[----:B------:R-:W-:Y:S01]  /*aed0*/  MOV R209, R210 ;  /* 0x000000d200d17202 */ /* 0x000fe20000000f00 */
[----:B------:R-:W-:Y:S01]  /*aee0*/  IMAD.MOV.U32 R210, RZ, RZ, R211 ;  /* 0x000000ffffd27224 */ /* 0x000fe200078e00d3 */
[----:B------:R-:W-:-:S02]  /*aef0*/  MOV R211, R251 ;  /* 0x000000fb00d37202 */ /* 0x000fc40000000f00 */
[----:B------:R-:W-:Y:S02]  /*af00*/  MOV R251, R250 ;  /* 0x000000fa00fb7202 */ /* 0x000fe40000000f00 */
[----:B------:R2:W-:Y:S02]  /*af10*/  MUFU.EX2 R250, R0 ;  /* 0x0000000000fa7308 */ /* 0x0005e40000000800 */
[----:B--2---:R-:W-:Y:S01]  /*af20*/  FFMA.FTZ R0, R159, c[0x0][0x23c], -R20 ;  /* 0x00008f009f007a23 */ /* 0x004fe20000010814 */
[----:B------:R-:W-:Y:S01]  /*af30*/  MOV R159, R188 ;  /* 0x000000bc009f7202 */ /* 0x000fe20000000f00 */
[----:B------:R-:W-:Y:S01]  /*af40*/  IMAD.MOV.U32 R188, RZ, RZ, R189 ;  /* 0x000000ffffbc7224 */ /* 0x000fe200078e00bd */
[----:B------:R-:W-:Y:S02]  /*af50*/  MOV R189, R190 ;  /* 0x000000be00bd7202 */ /* 0x000fe40000000f00 */
[----:B------:R-:W-:Y:S02]  /*af60*/  MOV R190, R191 ;  /* 0x000000bf00be7202 */ /* 0x000fe40000000f00 */
[----:B------:R-:W-:Y:S01]  /*af70*/  MOV R191, R180 ;  /* 0x000000b400bf7202 */ /* 0x000fe20000000f00 */
[----:B------:R-:W-:Y:S01]  /*af80*/  IMAD.MOV.U32 R180, RZ, RZ, R181 ;  /* 0x000000ffffb47224 */ /* 0x000fe200078e00b5 */
[----:B------:R-:W-:-:S02]  /*af90*/  MOV R181, R182 ;  /* 0x000000b600b57202 */ /* 0x000fc40000000f00 */
[----:B------:R-:W-:Y:S02]  /*afa0*/  MOV R182, R183 ;  /* 0x000000b700b67202 */ /* 0x000fe40000000f00 */
        /* <DEDUP_REMOVED lines=9> */
[----:B------:R-:W-:Y:S02]  /*b040*/  IMAD.MOV.U32 R219, RZ, RZ, R251 ;  /* 0x000000ffffdb7224 */ /* 0x000fe400078e00fb */
[----:B------:R2:W-:Y:S02]  /*b050*/  MUFU.EX2 R251, R0 ;  /* 0x0000000000fb7308 */ /* 0x0005e40000000800 */
[----:B--2---:R-:W-:Y:S01]  /*b060*/  FFMA.FTZ R0, R159, c[0x0][0x23c], -R20 ;  /* 0x00008f009f007a23 */ /* 0x004fe20000010814 */
[----:B------:R-:W-:Y:S02]  /*b070*/  MOV R159, R188 ;  /* 0x000000bc009f7202 */ /* 0x000fe40000000f00 */
[----:B------:R-:W2:Y:S01]  /*b080*/  LDL.LU R188, [R1+0x24] ;  /* 0x0000240001bc7983 */ /* 0x000ea20000300800 */
[----:B------:R-:W-:Y:S01]  /*b090*/  IMAD.MOV.U32 R225, RZ, RZ, R81 ;  /* 0x000000ffffe17224 */ /* 0x000fe200078e0051 */
[----:B------:R-:W-:-:S02]  /*b0a0*/  MOV R216, R82 ;  /* 0x0000005200d87202 */ /* 0x000fc40000000f00 */
[-C--:B------:R-:W-:Y:S08]  /*b0b0*/  HMMA.16816.F32 R80, R4, R14.reuse, R140 ;  /* 0x0000000e0450723c */ /* 0x080ff0000000188c */
[----:B------:R-:W-:Y:S08]  /*b0c0*/  HMMA.16816.F32 R140, R8, R14, R36 ;  /* 0x0000000e088c723c */ /* 0x000ff00000001824 */
[C---:B------:R-:W-:Y:S08]  /*b0d0*/  HMMA.16816.F32 R64, R4.reuse, R16, R64 ;  /* 0x000000100440723c */ /* 0x040ff00000001840 */
[-C--:B------:R-:W-:Y:S08]  /*b0e0*/  HMMA.16816.F32 R60, R4, R18.reuse, R60 ;  /* 0x00000012043c723c */ /* 0x080ff0000000183c */
[----:B------:R-:W-:Y:S01]  /*b0f0*/  HMMA.16816.F32 R56, R8, R18, R56 ;  /* 0x000000120838723c */ /* 0x000fe20000001838 */
[----:B------:R-:W3:Y:S01]  /*b100*/  LDSM.16.MT88.4 R16, [R230+0xc800] ;  /* 0x00c80000e610783b */ /* 0x000ee20000004200 */
[----:B------:R-:W-:-:S02]  /*b110*/  MOV R222, R26 ;  /* 0x0000001a00de7202 */ /* 0x000fc40000000f00 */
[----:B------:R-:W-:Y:S02]  /*b120*/  MOV R227, R25 ;  /* 0x0000001900e37202 */ /* 0x000fe40000000f00 */
[----:B------:R-:W4:Y:S02]  /*b130*/  LDSM.16.MT88.4 R24, [R229+0xe800] ;  /* 0x00e80000e518783b */ /* 0x000f240000004200 */
[----:B------:R-:W-:Y:S02]  /*b140*/  HMMA.16816.F32 R160, R8, R12, R160 ;  /* 0x0000000c08a0723c */ /* 0x000fe400000018a0 */
[----:B------:R-:W1:Y:S01]  /*b150*/  LDSM.16.MT88.4 R12, [R230+0xe800] ;  /* 0x00e80000e60c783b */ /* 0x000e620000004200 */
[----:B--2---:R-:W-:Y:S01]  /*b160*/  FFMA.FTZ R39, R188, R28, R33 ;  /* 0x0000001cbc277223 */ /* 0x004fe20000010021 */
[----:B------:R-:W-:Y:S02]  /*b170*/  MOV R188, R189 ;  /* 0x000000bd00bc7202 */ /* 0x000fe40000000f00 */
[----:B------:R-:W-:Y:S01]  /*b180*/  MOV R189, R190 ;  /* 0x000000be00bd7202 */ /* 0x000fe20000000f00 */
[----:B------:R-:W-:Y:S01]  /*b190*/  IMAD.MOV.U32 R190, RZ, RZ, R191 ;  /* 0x000000ffffbe7224 */ /* 0x000fe200078e00bf */
[----:B------:R-:W-:-:S02]  /*b1a0*/  MOV R191, R180 ;  /* 0x000000b400bf7202 */ /* 0x000fc40000000f00 */
[----:B------:R-:W-:Y:S01]  /*b1b0*/  MOV R180, R182 ;  /* 0x000000b600b47202 */ /* 0x000fe20000000f00 */
[----:B------:R-:W-:Y:S01]  /*b1c0*/  IMAD.MOV.U32 R182, RZ, RZ, R176 ;  /* 0x000000ffffb67224 */ /* 0x000fe200078e00b0 */
[----:B------:R-:W-:Y:S01]  /*b1d0*/  MOV R176, R178 ;  /* 0x000000b200b07202 */ /* 0x000fe20000000f00 */
[----:B------:R-:W-:Y:S01]  /*b1e0*/  IMAD.MOV.U32 R178, RZ, RZ, R208 ;  /* 0x000000ffffb27224 */ /* 0x000fe200078e00d0 */
[----:B------:R-:W-:Y:S01]  /*b1f0*/  MOV R208, R210 ;  /* 0x000000d200d07202 */ /* 0x000fe20000000f00 */
[----:B------:R-:W-:Y:S02]  /*b200*/  IMAD.MOV.U32 R210, RZ, RZ, R219 ;  /* 0x000000ffffd27224 */ /* 0x000fe400078e00db */
[----:B------:R-:W2:Y:S01]  /*b210*/  LDL.LU R219, [R1+0x28] ;  /* 0x0000280001db7983 */ /* 0x000ea20000300800 */
[-C--:B---3--:R-:W-:Y:S08]  /*b220*/  HMMA.16816.F32 R192, R8, R16.reuse, R192 ;  /* 0x0000001008c0723c */ /* 0x088ff000000018c0 */
[C---:B------:R-:W-:Y:S08]  /*b230*/  HMMA.16816.F32 R196, R4.reuse, R16, R196 ;  /* 0x0000001004c4723c */ /* 0x040ff000000018c4 */
[-C--:B------:R-:W-:Y:S08]  /*b240*/  HMMA.16816.F32 R200, R4, R18.reuse, R200 ;  /* 0x0000001204c8723c */ /* 0x080ff000000018c8 */
[----:B------:R-:W-:Y:S01]  /*b250*/  HMMA.16816.F32 R204, R8, R18, R204 ;  /* 0x0000001208cc723c */ /* 0x000fe200000018cc */
[----:B------:R-:W3:Y:S01]  /*b260*/  LDSM.16.MT88.4 R16, [R231+0xe800] ;  /* 0x00e80000e710783b */ /* 0x000ee20000004200 */
[----:B------:R-:W-:-:S02]  /*b270*/  IMAD.MOV.U32 R2, RZ, RZ, R101 ;  /* 0x000000ffff027224 */ /* 0x000fc400078e0065 */
[----:B------:R-:W-:Y:S01]  /*b280*/  FFMA.FTZ R33, R181, c[0x0][0x23c], -R20 ;  /* 0x00008f00b5217a23 */ /* 0x000fe20000010814 */
[----:B------:R-:W-:-:S03]  /*b290*/  MOV R181, R183 ;  /* 0x000000b700b57202 */ /* 0x000fc60000000f00 */
[----:B----4-:R-:W-:Y:S01]  /*b2a0*/  HMMA.16816.F32 R88, R4, R24, R88 ;  /* 0x000000180458723c */ /* 0x010fe20000001858 */
[----:B------:R-:W-:Y:S01]  /*b2b0*/  MOV R183, R177 ;  /* 0x000000b100b77202 */ /* 0x000fe20000000f00 */
[----:B------:R4:W-:Y:S01]  /*b2c0*/  MUFU.EX2 R156, R0 ;  /* 0x00000000009c7308 */ /* 0x0009e20000000800 */
[----:B------:R-:W-:Y:S01]  /*b2d0*/  MOV R177, R179 ;  /* 0x000000b300b17202 */ /* 0x000fe20000000f00 */
[----:B------:R-:W-:-:S04]  /*b2e0*/  FFMA.FTZ R36, R180, c[0x0][0x23c], -R21 ;  /* 0x00008f00b4247a23 */ /* 0x000fc80000010815 */
[----:B------:R-:W-:Y:S01]  /*b2f0*/  HMMA.16816.F32 R92, R4, R26, R92 ;  /* 0x0000001a045c723c */ /* 0x000fe2000000185c */
[----:B------:R-:W-:Y:S02]  /*b300*/  MOV R179, R209 ;  /* 0x000000d100b37202 */ /* 0x000fe40000000f00 */
[----:B------:R-:W-:-:S05]  /*b310*/  MOV R209, R211 ;  /* 0x000000d300d17202 */ /* 0x000fca0000000f00 */
[----:B-1----:R-:W-:Y:S01]  /*b320*/  HMMA.16816.F32 R120, R4, R12, R120 ;  /* 0x0000000c0478723c */ /* 0x002fe20000001878 */
[----:B------:R-:W-:Y:S01]  /*b330*/  MOV R180, R181 ;  /* 0x000000b500b47202 */ /* 0x000fe20000000f00 */
[----:B----4-:R-:W-:-:S06]  /*b340*/  FFMA.FTZ R0, R159, c[0x0][0x23c], -R21 ;  /* 0x00008f009f007a23 */ /* 0x010fcc0000010815 */
[----:B------:R-:W-:Y:S01]  /*b350*/  HMMA.16816.F32 R124, R4, R14, R124 ;  /* 0x0000000e047c723c */ /* 0x000fe2000000187c */
[----:B------:R-:W-:-:S07]  /*b360*/  MOV R211, R226 ;  /* 0x000000e200d37202 */ /* 0x000fce0000000f00 */
[C---:B---3--:R-:W-:Y:S08]  /*b370*/  HMMA.16816.F32 R104, R4.reuse, R16, R104 ;  /* 0x000000100468723c */ /* 0x048ff00000001868 */
[----:B------:R-:W-:Y:S08]  /*b380*/  HMMA.16816.F32 R108, R4, R18, R108 ;  /* 0x00000012046c723c */ /* 0x000ff0000000186c */
[C---:B------:R-:W-:Y:S08]  /*b390*/  HMMA.16816.F32 R84, R8.reuse, R16, R84 ;  /* 0x000000100854723c */ /* 0x040ff00000001854 */
[----:B------:R-:W-:Y:S01]  /*b3a0*/  HMMA.16816.F32 R112, R8, R18, R112 ;  /* 0x000000120870723c */ /* 0x000fe20000001870 */
[----:B------:R-:W1:Y:S01]  /*b3b0*/  LDSM.16.MT88.4 R16, [R229+0xd000] ;  /* 0x00d00000e510783b */ /* 0x000e620000004200 */
[----:B------:R-:W-:-:S06]  /*b3c0*/  IMAD.MOV.U32 R181, RZ, RZ, R182 ;  /* 0x000000ffffb57224 */ /* 0x000fcc00078e00b6 */
[----:B------:R-:W-:Y:S01]  /*b3d0*/  HMMA.16816.F32 R100, R8, R24, R164 ;  /* 0x000000180864723c */ /* 0x000fe200000018a4 */
[----:B------:R-:W-:-:S07]  /*b3e0*/  MOV R226, R248 ;  /* 0x000000f800e27202 */ /* 0x000fce0000000f00 */
[C---:B------:R-:W-:Y:S01]  /*b3f0*/  HMMA.16816.F32 R96, R8.reuse, R26, R96 ;  /* 0x0000001a0860723c */ /* 0x040fe20000001860 */
[----:B------:R-:W3:Y:S07]  /*b400*/  LDSM.16.MT88.4 R24, [R228+0xd000] ;  /* 0x00d00000e418783b */ /* 0x000eee0000004200 */
[----:B------:R-:W-:Y:S01]  /*b410*/  HMMA.16816.F32 R116, R8, R12, R116 ;  /* 0x0000000c0874723c */ /* 0x000fe20000001874 */
[----:B------:R-:W-:-:S07]  /*b420*/  MOV R182, R183 ;  /* 0x000000b700b67202 */ /* 0x000fce0000000f00 */
[----:B------:R-:W-:Y:S01]  /*b430*/  HMMA.16816.F32 R128, R8, R14, R128 ;  /* 0x0000000e0880723c */ /* 0x000fe20000001880 */
[----:B------:R-:W4:Y:S01]  /*b440*/  LDSM.16.MT88.4 R12, [R231+0xd000] ;  /* 0x00d00000e70c783b */ /* 0x000f220000004200 */
[----:B------:R1:W-:Y:S01]  /*b450*/  MUFU.EX2 R248, R0 ;  /* 0x0000000000f87308 */ /* 0x0003e20000000800 */
[----:B------:R-:W-:Y:S02]  /*b460*/  MOV R183, R176 ;  /* 0x000000b000b77202 */ /* 0x000fe40000000f00 */
[----:B------:R-:W-:Y:S01]  /*b470*/  MOV R176, R177 ;  /* 0x000000b100b07202 */ /* 0x000fe20000000f00 */
[----:B------:R-:W-:Y:S01]  /*b480*/  IMAD.MOV.U32 R177, RZ, RZ, R178 ;  /* 0x000000ffffb17224 */ /* 0x000fe200078e00b2 */
[----:B------:R-:W-:Y:S01]  /*b490*/  MOV R178, R179 ;  /* 0x000000b300b27202 */ /* 0x000fe20000000f00 */
[--C-:B------:R-:W-:Y:S01]  /*b4a0*/  FFMA.FTZ R37, R227, c[0x0][0x23c], -R21.reuse ;  /* 0x00008f00e3257a23 */ /* 0x100fe20000010815 */
[----:B------:R-:W-:Y:S01]  /*b4b0*/  MOV R179, R208 ;  /* 0x000000d000b37202 */ /* 0x000fe20000000f00 */
[----:B------:R-:W-:Y:S01]  /*b4c0*/  MUFU.EX2 R30, R30 ;  /* 0x0000001e001e7308 */ /* 0x000fe20000000800 */
[----:B------:R-:W-:Y:S01]  /*b4d0*/  MOV R208, R209 ;  /* 0x000000d100d07202 */ /* 0x000fe20000000f00 */
[----:B------:R-:W-:-:S02]  /*b4e0*/  FFMA.FTZ R2, R2, c[0x0][0x23c], -R21 ;  /* 0x00008f0002027a23 */ /* 0x000fc40000010815 */
[----:B-1----:R-:W-:-:S04]  /*b4f0*/  FFMA.FTZ R0, R190, c[0x0][0x23c], -R21 ;  /* 0x00008f00be007a23 */ /* 0x002fc80000010815 */
[----:B------:R1:W-:Y:S01]  /*b500*/  MUFU.EX2 R157, R3 ;  /* 0x00000003009d7308 */ /* 0x0003e20000000800 */
[----:B------:R-:W-:Y:S01]  /*b510*/  IMAD.MOV.U32 R209, RZ, RZ, R210 ;  /* 0x000000ffffd17224 */ /* 0x000fe200078e00d2 */
[----:B------:R-:W-:Y:S02]  /*b520*/  MOV R210, R211 ;  /* 0x000000d300d27202 */ /* 0x000fe40000000f00 */
[----:B------:R-:W-:-:S04]  /*b530*/  MOV R211, R214 ;  /* 0x000000d600d37202 */ /* 0x000fc80000000f00 */
[----:B------:R-:W-:Y:S01]  /*b540*/  MUFU.EX2 R227, R0 ;  /* 0x0000000000e37308 */ /* 0x000fe20000000800 */
[----:B------:R-:W-:Y:S01]  /*b550*/  MOV R214, R226 ;  /* 0x000000e200d67202 */ /* 0x000fe20000000f00 */
[----:B-1----:R-:W-:-:S06]  /*b560*/  FFMA.FTZ R3, R191, c[0x0][0x23c], -R21 ;  /* 0x00008f00bf037a23 */ /* 0x002fcc0000010815 */
[----:B------:R-:W-:Y:S01]  /*b570*/  MUFU.EX2 R166, R32 ;  /* 0x0000002000a67308 */ /* 0x000fe20000000800 */
[----:B------:R-:W-:-:S07]  /*b580*/  IMAD.MOV.U32 R159, RZ, RZ, R180 ;  /* 0x000000ffff9f7224 */ /* 0x000fce00078e00b4 */
[----:B------:R-:W1:Y:S08]  /*b590*/  MUFU.EX2 R165, R31 ;  /* 0x0000001f00a57308 */ /* 0x000e700000000800 */
[----:B------:R-:W-:Y:S08]  /*b5a0*/  MUFU.EX2 R224, R29 ;  /* 0x0000001d00e07308 */ /* 0x000ff00000000800 */
[----:B------:R-:W-:Y:S08]  /*b5b0*/  MUFU.EX2 R252, R23 ;  /* 0x0000001700fc7308 */ /* 0x000ff00000000800 */
[----:B------:R-:W1:Y:S01]  /*b5c0*/  MUFU.EX2 R164, R22 ;  /* 0x0000001600a47308 */ /* 0x000e620000000800 */
[----:B------:R-:W-:-:S07]  /*b5d0*/  MOV R180, R181 ;  /* 0x000000b500b47202 */ /* 0x000fce0000000f00 */
[----:B------:R3:W-:Y:S01]  /*b5e0*/  MUFU.EX2 R226, R3 ;  /* 0x0000000300e27308 */ /* 0x0007e20000000800 */
[----:B------:R-:W-:Y:S02]  /*b5f0*/  MOV R181, R182 ;  /* 0x000000b600b57202 */ /* 0x000fe40000000f00 */
[----:B------:R-:W-:Y:S01]  /*b600*/  MOV R182, R183 ;  /* 0x000000b700b67202 */ /* 0x000fe20000000f00 */
[----:B------:R-:W-:Y:S01]  /*b610*/  IMAD.MOV.U32 R183, RZ, RZ, R176 ;  /* 0x000000ffffb77224 */ /* 0x000fe200078e00b0 */
[----:B------:R-:W-:Y:S02]  /*b620*/  MOV R176, R177 ;  /* 0x000000b100b07202 */ /* 0x000fe40000000f00 */
[----:B------:R-:W-:Y:S02]  /*b630*/  MOV R177, R178 ;  /* 0x000000b200b17202 */ /* 0x000fe40000000f00 */
[----:B------:R-:W-:Y:S01]  /*b640*/  MOV R178, R179 ;  /* 0x000000b300b27202 */ /* 0x000fe20000000f00 */
[----:B------:R-:W-:Y:S01]  /*b650*/  IMAD.MOV.U32 R179, RZ, RZ, R208 ;  /* 0x000000ffffb37224 */ /* 0x000fe200078e00d0 */
[----:B-1----:R-:W-:-:S02]  /*b660*/  F2FP.PACK_AB R8, R165, R166 ;  /* 0x000000a6a508723e */ /* 0x002fc400000000ff */
[----:B------:R-:W-:Y:S02]  /*b670*/  F2FP.PACK_AB R9, R164, R252 ;  /* 0x000000fca409723e */ /* 0x000fe400000000ff */
[----:B------:R-:W-:Y:S02]  /*b680*/  F2FP.PACK_AB R11, R220, R157 ;  /* 0x0000009ddc0b723e */ /* 0x000fe400000000ff */
[----:B------:R-:W-:Y:S02]  /*b690*/  MOV R208, R209 ;  /* 0x000000d100d07202 */ /* 0x000fe40000000f00 */
[----:B------:R-:W-:Y:S02]  /*b6a0*/  MOV R209, R210 ;  /* 0x000000d200d17202 */ /* 0x000fe40000000f00 */
[----:B------:R-:W-:Y:S01]  /*b6b0*/  MOV R210, R211 ;  /* 0x000000d300d27202 */ /* 0x000fe20000000f00 */
[----:B------:R-:W-:Y:S01]  /*b6c0*/  IMAD.MOV.U32 R211, RZ, RZ, R212 ;  /* 0x000000ffffd37224 */ /* 0x000fe200078e00d4 */
[----:B------:R-:W-:-:S02]  /*b6d0*/  F2FP.PACK_AB R4, R250, R249 ;  /* 0x000000f9fa04723e */ /* 0x000fc400000000ff */
[----:B------:R-:W-:Y:S02]  /*b6e0*/  F2FP.PACK_AB R5, R227, R248 ;  /* 0x000000f8e305723e */ /* 0x000fe400000000ff */
[----:B------:R-:W-:Y:S01]  /*b6f0*/  F2FP.PACK_AB R6, R156, R251 ;  /* 0x000000fb9c06723e */ /* 0x000fe200000000ff */
[--C-:B------:R-:W-:Y:S01]  /*b700*/  FFMA.FTZ R32, R188, c[0x0][0x23c], -R20.reuse ;  /* 0x00008f00bc207a23 */ /* 0x100fe20000010814 */
[----:B------:R-:W-:Y:S01]  /*b710*/  MOV R31, R216 ;  /* 0x000000d8001f7202 */ /* 0x000fe20000000f00 */
[----:B------:R-:W-:Y:S01]  /*b720*/  FFMA.FTZ R38, R189, c[0x0][0x23c], -R20 ;  /* 0x00008f00bd267a23 */ /* 0x000fe20000010814 */
[----:B------:R-:W-:Y:S02]  /*b730*/  MOV R158, R214 ;  /* 0x000000d6009e7202 */ /* 0x000fe40000000f00 */
[----:B---3--:R-:W-:Y:S02]  /*b740*/  MOV R3, R213 ;  /* 0x000000d500037202 */ /* 0x008fe40000000f00 */
[----:B------:R-:W-:-:S02]  /*b750*/  MOV R188, R181 ;  /* 0x000000b500bc7202 */ /* 0x000fc40000000f00 */
[----:B------:R-:W-:Y:S02]  /*b760*/  MOV R189, R182 ;  /* 0x000000b600bd7202 */ /* 0x000fe40000000f00 */
[----:B------:R-:W-:Y:S01]  /*b770*/  MOV R190, R183 ;  /* 0x000000b700be7202 */ /* 0x000fe20000000f00 */
[----:B------:R-:W-:Y:S01]  /*b780*/  FFMA.FTZ R34, R34, c[0x0][0x23c], -R20 ;  /* 0x00008f0022227a23 */ /* 0x000fe20000010814 */
[----:B------:R-:W-:Y:S01]  /*b790*/  MOV R183, R209 ;  /* 0x000000d100b77202 */ /* 0x000fe20000000f00 */
[--C-:B------:R-:W-:Y:S01]  /*b7a0*/  FFMA.FTZ R35, R35, c[0x0][0x23c], -R21.reuse ;  /* 0x00008f0023237a23 */ /* 0x100fe20000010815 */
[----:B------:R-:W-:Y:S01]  /*b7b0*/  MOV R182, R210 ;  /* 0x000000d200b67202 */ /* 0x000fe20000000f00 */
[----:B------:R-:W-:Y:S01]  /*b7c0*/  FFMA.FTZ R41, R41, c[0x0][0x23c], -R21 ;  /* 0x00008f0029297a23 */ /* 0x000fe20000010815 */
[----:B------:R-:W-:Y:S01]  /*b7d0*/  MOV R181, R211 ;  /* 0x000000d300b57202 */ /* 0x000fe20000000f00 */
[----:B------:R-:W-:Y:S01]  /*b7e0*/  IMAD.MOV.U32 R191, RZ, RZ, R176 ;  /* 0x000000ffffbf7224 */ /* 0x000fe200078e00b0 */
[----:B------:R-:W-:Y:S01]  /*b7f0*/  LDSM.16.MT88.4 R20, [R228+0xf000] ;  /* 0x00f00000e414783b */ /* 0x000fe20000004200 */
[----:B--2---:R-:W-:-:S02]  /*b800*/  FFMA.FTZ R0, R219, R40, R234 ;  /* 0x00000028db007223 */ /* 0x004fc400000100ea */
[----:B------:R-:W-:Y:S01]  /*b810*/  IMAD.MOV.U32 R219, RZ, RZ, R217 ;  /* 0x000000ffffdb7224 */ /* 0x000fe200078e00d9 */
[----:B------:R-:W-:Y:S01]  /*b820*/  MOV R217, R215 ;  /* 0x000000d700d97202 */ /* 0x000fe20000000f00 */
[----:B------:R-:W-:Y:S01]  /*b830*/  FADD.FTZ R42, R232, R42 ;  /* 0x0000002ae82a7221 */ /* 0x000fe20000010000 */
[----:B------:R-:W-:Y:S01]  /*b840*/  MOV R215, R225 ;  /* 0x000000e100d77202 */ /* 0x000fe20000000f00 */
[----:B------:R-:W-:Y:S01]  /*b850*/  MUFU.EX2 R139, R139 ;  /* 0x0000008b008b7308 */ /* 0x000fe20000000800 */
[----:B------:R-:W-:Y:S01]  /*b860*/  MOV R40, R30 ;  /* 0x0000001e00287202 */ /* 0x000fe20000000f00 */
[----:B------:R1:W5:Y:S06]  /*b870*/  LDL.LU R234, [R1+0x64] ;  /* 0x0000640001ea7983 */ /* 0x00036c0000300800 */
[----:B------:R-:W2:Y:S01]  /*b880*/  MUFU.EX2 R225, R2 ;  /* 0x0000000200e17308 */ /* 0x000ea20000000800 */
[----:B------:R-:W-:-:S02]  /*b890*/  F2FP.PACK_AB R10, R224, R40 ;  /* 0x00000028e00a723e */ /* 0x000fc400000000ff */
[----:B------:R-:W-:Y:S02]  /*b8a0*/  MOV R29, R217 ;  /* 0x000000d9001d7202 */ /* 0x000fe40000000f00 */
[----:B------:R-:W-:-:S03]  /*b8b0*/  MOV R30, R215 ;  /* 0x000000d7001e7202 */ /* 0x000fc60000000f00 */
[----:B------:R-:W-:Y:S01]  /*b8c0*/  HMMA.16816.F32 R212, R8, R18, R56 ;  /* 0x0000001208d4723c */ /* 0x000fe20000001838 */
[----:B------:R-:W-:Y:S02]  /*b8d0*/  MOV R167, R219 ;  /* 0x000000db00a77202 */ /* 0x000fe40000000f00 */
[----:B--2---:R-:W-:Y:S01]  /*b8e0*/  F2FP.PACK_AB R7, R226, R225 ;  /* 0x000000e1e207723e */ /* 0x004fe200000000ff */
[----:B------:R-:W-:-:S04]  /*b8f0*/  FADD.FTZ R2, R233, R43 ;  /* 0x0000002be9027221 */ /* 0x000fc80000010000 */
[-C--:B------:R-:W-:Y:S01]  /*b900*/  HMMA.16816.F32 R148, R8, R24.reuse, R148 ;  /* 0x000000180894723c */ /* 0x080fe20000001894 */
[----:B------:R-:W-:Y:S01]  /*b910*/  IMAD.MOV.U32 R59, RZ, RZ, R180 ;  /* 0x000000ffff3b7224 */ /* 0x000fe200078e00b4 */
[----:B------:R-:W-:Y:S01]  /*b920*/  MOV R56, R177 ;  /* 0x000000b100387202 */ /* 0x000fe20000000f00 */
[----:B------:R-:W-:Y:S01]  /*b930*/  IMAD.MOV.U32 R58, RZ, RZ, R208 ;  /* 0x000000ffff3a7224 */ /* 0x000fe200078e00d0 */
[----:B------:R-:W-:Y:S01]  /*b940*/  MOV R57, R178 ;  /* 0x000000b200397202 */ /* 0x000fe20000000f00 */
[----:B------:R-:W-:Y:S01]  /*b950*/  IMAD.MOV.U32 R43, RZ, RZ, R218 ;  /* 0x000000ffff2b7224 */ /* 0x000fe200078e00da */
[----:B------:R-:W-:Y:S01]  /*b960*/  MOV R180, R179 ;  /* 0x000000b300b47202 */ /* 0x000fe20000000f00 */
[----:B------:R-:W-:Y:S01]  /*b970*/  MUFU.EX2 R34, R34 ;  /* 0x0000002200227308 */ /* 0x000fe20000000800 */
[C---:B------:R-:W-:Y:S01]  /*b980*/  HMMA.16816.F32 R144, R4.reuse, R24, R144 ;  /* 0x000000180490723c */ /* 0x040fe20000001890 */
[----:B------:R1:W5:Y:S04]  /*b990*/  LDL.LU R233, [R1+0x60] ;  /* 0x0000600001e97983 */ /* 0x0003680000300800 */
[----:B------:R1:W5:Y:S03]  /*b9a0*/  LDL.LU R232, [R1+0x5c] ;  /* 0x00005c0001e87983 */ /* 0x0003660000300800 */
[-C--:B------:R-:W-:Y:S08]  /*b9b0*/  HMMA.16816.F32 R152, R4, R26.reuse, R152 ;  /* 0x0000001a0498723c */ /* 0x080ff00000001898 */
[C---:B------:R-:W-:Y:S01]  /*b9c0*/  HMMA.16816.F32 R44, R8.reuse, R26, R44 ;  /* 0x0000001a082c723c */ /* 0x040fe2000000182c */
[----:B------:R-:W2:Y:S07]  /*b9d0*/  LDSM.16.MT88.4 R24, [R230+0xd000] ;  /* 0x00d00000e618783b */ /* 0x000eae0000004200 */
[C---:B----4-:R-:W-:Y:S07]  /*b9e0*/  HMMA.16816.F32 R208, R8.reuse, R14, R68 ;  /* 0x0000000e08d0723c */ /* 0x050fee0000001844 */
[----:B------:R-:W-:Y:S01]  /*b9f0*/  IMAD.MOV.U32 R69, RZ, RZ, R29 ;  /* 0x000000ffff457224 */ /* 0x000fe200078e001d */
[----:B------:R-:W-:Y:S01]  /*ba00*/  HMMA.16816.F32 R216, R8, R16, R72 ;  /* 0x0000001008d8723c */ /* 0x000fe20000001848 */
[----:B------:R-:W-:-:S02]  /*ba10*/  MOV R70, R30 ;  /* 0x0000001e00467202 */ /* 0x000fc40000000f00 */
[----:B------:R-:W-:Y:S02]  /*ba20*/  MOV R71, R31 ;  /* 0x0000001f00477202 */ /* 0x000fe40000000f00 */
[----:B------:R-:W-:Y:S03]  /*ba30*/  LDSM.16.MT88.4 R28, [R230+0xf000] ;  /* 0x00f00000e61c783b */ /* 0x000fe60000004200 */
[C---:B------:R-:W-:Y:S08]  /*ba40*/  HMMA.16816.F32 R64, R4.reuse, R16, R64 ;  /* 0x000000100440723c */ /* 0x040ff00000001840 */
[----:B------:R-:W-:Y:S01]  /*ba50*/  HMMA.16816.F32 R60, R4, R18, R60 ;  /* 0x00000012043c723c */ /* 0x000fe2000000183c */
[----:B------:R-:W3:Y:S07]  /*ba60*/  LDSM.16.MT88.4 R16, [R229+0xf000] ;  /* 0x00f00000e510783b */ /* 0x000eee0000004200 */
[-C--:B------:R-:W-:Y:S08]  /*ba70*/  HMMA.16816.F32 R176, R8, R12.reuse, R52 ;  /* 0x0000000c08b0723c */ /* 0x080ff00000001834 */
[C---:B------:R-:W-:Y:S08]  /*ba80*/  HMMA.16816.F32 R48, R4.reuse, R12, R48 ;  /* 0x0000000c0430723c */ /* 0x040ff00000001830 */
[C---:B------:R-:W-:Y:S01]  /*ba90*/  HMMA.16816.F32 R184, R4.reuse, R14, R184 ;  /* 0x0000000e04b8723c */ /* 0x040fe200000018b8 */
[----:B------:R-:W4:Y:S07]  /*baa0*/  LDSM.16.MT88.4 R12, [R231+0xf000] ;  /* 0x00f00000e70c783b */ /* 0x000f2e0000004200 */
[C---:B--2---:R-:W-:Y:S08]  /*bab0*/  HMMA.16816.F32 R196, R4.reuse, R24, R196 ;  /* 0x0000001804c4723c */ /* 0x044ff000000018c4 */
[C---:B------:R-:W-:Y:S08]  /*bac0*/  HMMA.16816.F32 R200, R4.reuse, R26, R200 ;  /* 0x0000001a04c8723c */ /* 0x040ff000000018c8 */
[----:B------:R-:W-:Y:S08]  /*bad0*/  HMMA.16816.F32 R72, R4, R20, R76 ;  /* 0x000000140448723c */ /* 0x000ff0000000184c */
[----:B------:R-:W-:Y:S08]  /*bae0*/  HMMA.16816.F32 R192, R8, R24, R192 ;  /* 0x0000001808c0723c */ /* 0x000ff000000018c0 */
[C---:B------:R-:W-:Y:S08]  /*baf0*/  HMMA.16816.F32 R76, R4.reuse, R22, R80 ;  /* 0x00000016044c723c */ /* 0x040ff00000001850 */
[C---:B---3--:R-:W-:Y:S08]  /*bb00*/  HMMA.16816.F32 R88, R4.reuse, R16, R88 ;  /* 0x000000100458723c */ /* 0x048ff00000001858 */
[C---:B------:R-:W-:Y:S08]  /*bb10*/  HMMA.16816.F32 R92, R4.reuse, R18, R92 ;  /* 0x00000012045c723c */ /* 0x040ff0000000185c */
[C---:B----4-:R-:W-:Y:S08]  /*bb20*/  HMMA.16816.F32 R104, R4.reuse, R12, R104 ;  /* 0x0000000c0468723c */ /* 0x050ff00000001868 */
[C---:B------:R-:W-:Y:S08]  /*bb30*/  HMMA.16816.F32 R108, R4.reuse, R14, R108 ;  /* 0x0000000e046c723c */ /* 0x040ff0000000186c */
[C---:B------:R-:W-:Y:S08]  /*bb40*/  HMMA.16816.F32 R120, R4.reuse, R28, R120 ;  /* 0x0000001c0478723c */ /* 0x040ff00000001878 */
[----:B------:R-:W-:Y:S07]  /*bb50*/  HMMA.16816.F32 R52, R4, R30, R124 ;  /* 0x0000001e0434723c */ /* 0x000fee000000187c */
[----:B------:R-:W-:Y:S01]  /*bb60*/  MOV R5, R69 ;  /* 0x0000004500057202 */ /* 0x000fe20000000f00 */
[----:B------:R-:W-:Y:S01]  /*bb70*/  HMMA.16816.F32 R24, R8, R26, R204 ;  /* 0x0000001a0818723c */ /* 0x000fe200000018cc */
[----:B------:R-:W-:-:S06]  /*bb80*/  MOV R4, R158 ;  /* 0x0000009e00047202 */ /* 0x000fcc0000000f00 */
[----:B------:R-:W-:Y:S01]  /*bb90*/  IMAD.MOV.U32 R207, RZ, RZ, R70 ;  /* 0x000000ffffcf7224 */ /* 0x000fe200078e0046 */
[----:B------:R-:W-:Y:S02]  /*bba0*/  MOV R206, R71 ;  /* 0x0000004700ce7202 */ /* 0x000fe40000000f00 */
[----:B------:R-:W-:Y:S01]  /*bbb0*/  HMMA.16816.F32 R68, R8, R20, R160 ;  /* 0x000000140844723c */ /* 0x000fe200000018a0 */
[----:B------:R-:W-:-:S06]  /*bbc0*/  FADD.FTZ R4, R4, R0 ;  /* 0x0000000004047221 */ /* 0x000fcc0000010000 */
[----:B------:R-:W-:Y:S02]  /*bbd0*/  IMAD.MOV.U32 R163, RZ, RZ, R58 ;  /* 0x000000ffffa37224 */ /* 0x000fe400078e003a */
[----:B------:R-:W-:Y:S02]  /*bbe0*/  IMAD.MOV.U32 R162, RZ, RZ, R159 ;  /* 0x000000ffffa27224 */ /* 0x000fe400078e009f */
[----:B------:R-:W-:Y:S02]  /*bbf0*/  FADD.FTZ R0, R163, R42 ;  /* 0x0000002aa3007221 */ /* 0x000fe40000010000 */
[----:B------:R-:W-:Y:S01]  /*bc00*/  FADD.FTZ R2, R162, R2 ;  /* 0x00000002a2027221 */ /* 0x000fe20000010000 */
[----:B------:R-:W-:Y:S01]  /*bc10*/  MOV R81, R3 ;  /* 0x0000000300517202 */ /* 0x000fe20000000f00 */
[----:B------:R-:W-:Y:S01]  /*bc20*/  FADD.FTZ R0, R207, R0 ;  /* 0x00000000cf007221 */ /* 0x000fe20000010000 */
[----:B------:R-:W-:Y:S01]  /*bc30*/  MOV R3, R167 ;  /* 0x000000a700037202 */ /* 0x000fe20000000f00 */
[----:B------:R-:W-:Y:S01]  /*bc40*/  FADD.FTZ R2, R206, R2 ;  /* 0x00000002ce027221 */ /* 0x000fe20000010000 */
[----:B------:R-:W-:Y:S01]  /*bc50*/  MOV R82, R43 ;  /* 0x0000002b00527202 */ /* 0x000fe20000000f00 */
[----:B------:R-:W-:Y:S01]  /*bc60*/  HMMA.16816.F32 R140, R8, R22, R140 ;  /* 0x00000016088c723c */ /* 0x000fe2000000188c */
[----:B------:R-:W-:Y:S01]  /*bc70*/  MOV R167, R221 ;  /* 0x000000dd00a77202 */ /* 0x000fe20000000f00 */
[----:B------:R2:W-:Y:S01]  /*bc80*/  MUFU.EX2 R43, R136 ;  /* 0x00000088002b7308 */ /* 0x0005e20000000800 */
[----:B------:R-:W-:-:S02]  /*bc90*/  MOV R205, R56 ;  /* 0x0000003800cd7202 */ /* 0x000fc40000000f00 */
[----:B------:R-:W-:Y:S02]  /*bca0*/  MOV R204, R57 ;  /* 0x0000003900cc7202 */ /* 0x000fe40000000f00 */
[----:B------:R-:W-:Y:S01]  /*bcb0*/  MOV R83, R59 ;  /* 0x0000003b00537202 */ /* 0x000fe20000000f00 */
[C---:B------:R-:W-:Y:S01]  /*bcc0*/  HMMA.16816.F32 R20, R8.reuse, R18, R96 ;  /* 0x000000120814723c */ /* 0x040fe20000001860 */
[----:B------:R-:W-:Y:S01]  /*bcd0*/  MOV R127, R157 ;  /* 0x0000009d007f7202 */ /* 0x000fe20000000f00 */
[----:B------:R3:W-:Y:S01]  /*bce0*/  MUFU.EX2 R221, R171 ;  /* 0x000000ab00dd7308 */ /* 0x0007e20000000800 */
[----:B------:R-:W-:Y:S01]  /*bcf0*/  MOV R124, R156 ;  /* 0x0000009c007c7202 */ /* 0x000fe20000000f00 */
[----:B------:R-:W-:Y:S01]  /*bd00*/  FADD.FTZ R3, R3, R39 ;  /* 0x0000002703037221 */ /* 0x000fe20000010000 */
[----:B------:R-:W4:Y:S03]  /*bd10*/  LDSM.16.MT88.4 R156, [R228+0xd800] ;  /* 0x00d80000e49c783b */ /* 0x000f260000004200 */
[----:B------:R-:W-:Y:S01]  /*bd20*/  HMMA.16816.F32 R56, R8, R16, R100 ;  /* 0x000000100838723c */ /* 0x000fe20000001864 */
[----:B--2---:R-:W-:Y:S01]  /*bd30*/  IMAD.MOV.U32 R136, RZ, RZ, R181 ;  /* 0x000000ffff887224 */ /* 0x004fe200078e00b5 */
[----:B------:R-:W-:-:S02]  /*bd40*/  MOV R181, R183 ;  /* 0x000000b700b57202 */ /* 0x000fc40000000f00 */
[----:B------:R-:W-:Y:S02]  /*bd50*/  MOV R6, R223 ;  /* 0x000000df00067202 */ /* 0x000fe40000000f00 */
[----:B------:R-:W-:Y:S02]  /*bd60*/  MOV R7, R222 ;  /* 0x000000de00077202 */ /* 0x000fe40000000f00 */
[----:B------:R-:W-:Y:S01]  /*bd70*/  HMMA.16816.F32 R16, R8, R14, R112 ;  /* 0x0000000e0810723c */ /* 0x000fe20000001870 */
[----:B------:R-:W-:Y:S01]  /*bd80*/  MOV R126, R224 ;  /* 0x000000e0007e7202 */ /* 0x000fe20000000f00 */
[----:B------:R-:W-:Y:S01]  /*bd90*/  FADD.FTZ R4, R205, R4 ;  /* 0x00000004cd047221 */ /* 0x000fe20000010000 */
[----:B---3--:R-:W-:Y:S01]  /*bda0*/  MOV R171, R180 ;  /* 0x000000b400ab7202 */ /* 0x008fe20000000f00 */
[----:B------:R-:W-:Y:S01]  /*bdb0*/  IMAD.MOV.U32 R160, RZ, RZ, R188 ;  /* 0x000000ffffa07224 */ /* 0x000fe200078e00bc */
[----:B------:R-:W-:-:S03]  /*bdc0*/  MOV R180, R182 ;  /* 0x000000b600b47202 */ /* 0x000fc60000000f00 */
[C---:B------:R-:W-:Y:S01]  /*bdd0*/  HMMA.16816.F32 R116, R8.reuse, R28, R116 ;  /* 0x0000001c0874723c */ /* 0x040fe20000001874 */
[----:B------:R-:W-:Y:S01]  /*bde0*/  MOV R182, R175 ;  /* 0x000000af00b67202 */ /* 0x000fe20000000f00 */
[----:B------:R-:W-:Y:S01]  /*bdf0*/  FADD.FTZ R15, R173, R2 ;  /* 0x00000002ad0f7221 */ /* 0x000fe20000010000 */
[----:B------:R-:W-:Y:S01]  /*be00*/  MOV R183, R174 ;  /* 0x000000ae00b77202 */ /* 0x000fe20000000f00 */
[----:B------:R-:W-:Y:S01]  /*be10*/  FADD.FTZ R14, R172, R0 ;  /* 0x00000000ac0e7221 */ /* 0x000fe20000010000 */
[----:B------:R2:W-:Y:S01]  /*be20*/  MUFU.EX2 R222, R170 ;  /* 0x000000aa00de7308 */ /* 0x0005e20000000800 */
[----:B------:R-:W3:Y:S01]  /*be30*/  LDSM.16.MT88.4 R172, [R229+0xd800] ;  /* 0x00d80000e5ac783b */ /* 0x000ee20000004200 */
[----:B------:R-:W-:Y:S01]  /*be40*/  FADD.FTZ R3, R204, R3 ;  /* 0x00000003cc037221 */ /* 0x000fe20000010000 */
[----:B------:R-:W-:Y:S01]  /*be50*/  HMMA.16816.F32 R100, R8, R12, R84 ;  /* 0x0000000c0864723c */ /* 0x000fe20000001854 */
[----:B------:R-:W-:Y:S02]  /*be60*/  IMAD.MOV.U32 R80, RZ, RZ, R40 ;  /* 0x000000ffff507224 */ /* 0x000fe400078e0028 */
[----:B------:R-:W-:-:S02]  /*be70*/  IMAD.MOV.U32 R125, RZ, RZ, R220 ;  /* 0x000000ffff7d7224 */ /* 0x000fc400078e00dc */
[----:B------:R-:W1:Y:S01]  /*be80*/  MUFU.EX2 R33, R33 ;  /* 0x0000002100217308 */ /* 0x000e620000000800 */
[----:B------:R-:W-:Y:S01]  /*be90*/  MOV R29, R7 ;  /* 0x00000007001d7202 */ /* 0x000fe20000000f00 */
[----:B------:R-:W-:-:S06]  /*bea0*/  FADD.FTZ R13, R5, R3 ;  /* 0x00000003050d7221 */ /* 0x000fcc0000010000 */
[----:B------:R-:W-:Y:S01]  /*beb0*/  MUFU.EX2 R32, R32 ;  /* 0x0000002000207308 */ /* 0x000fe20000000800 */
[----:B--2---:R-:W-:Y:S01]  /*bec0*/  MOV R170, R191 ;  /* 0x000000bf00aa7202 */ /* 0x004fe20000000f00 */
[----:B------:R-:W-:-:S06]  /*bed0*/  FADD.FTZ R12, R6, R4 ;  /* 0x00000004060c7221 */ /* 0x000fcc0000010000 */
[----:B------:R-:W-:Y:S01]  /*bee0*/  MUFU.EX2 R38, R38 ;  /* 0x0000002600267308 */ /* 0x000fe20000000800 */
[----:B------:R-:W-:Y:S07]  /*bef0*/  LDSM.16.MT88.4 R4, [R230+0xf800] ;  /* 0x00f80000e604783b */ /* 0x000fee0000004200 */
[----:B------:R-:W-:Y:S08]  /*bf00*/  MUFU.EX2 R37, R37 ;  /* 0x0000002500257308 */ /* 0x000ff00000000800 */
[----:B------:R-:W2:Y:S08]  /*bf10*/  MUFU.EX2 R35, R35 ;  /* 0x0000002300237308 */ /* 0x000eb00000000800 */
[----:B------:R-:W-:Y:S08]  /*bf20*/  MUFU.EX2 R36, R36 ;  /* 0x0000002400247308 */ /* 0x000ff00000000800 */
[----:B------:R-:W-:Y:S01]  /*bf30*/  MUFU.EX2 R41, R41 ;  /* 0x0000002900297308 */ /* 0x000fe20000000800 */
[----:B------:R-:W-:Y:S01]  /*bf40*/  MOV R163, R81 ;  /* 0x0000005100a37202 */ /* 0x000fe20000000f00 */
[----:B------:R-:W-:Y:S01]  /*bf50*/  LDSM.16.MT88.4 R96, [R229+0xf800] ;  /* 0x00f80000e560783b */ /* 0x000fe20000004200 */
[----:B------:R-:W-:-:S02]  /*bf60*/  MOV R162, R82 ;  /* 0x0000005200a27202 */ /* 0x000fc40000000f00 */
[----:B------:R-:W-:Y:S01]  /*bf70*/  MOV R161, R83 ;  /* 0x0000005300a17202 */ /* 0x000fe20000000f00 */
[----:B------:R-:W-:Y:S02]  /*bf80*/  LDSM.16.MT88.4 R112, [R231+0xf800] ;  /* 0x00f80000e770783b */ /* 0x000fe40000004200 */
[----:B------:R1:W-:Y:S08]  /*bf90*/  MUFU.EX2 R223, R169 ;  /* 0x000000a900df7308 */ /* 0x0003f00000000800 */
[----:B------:R2:W2:Y:S01]  /*bfa0*/  MUFU.EX2 R224, R168 ;  /* 0x000000a800e07308 */ /* 0x0004a20000000800 */
[----:B------:R-:W-:Y:S01]  /*bfb0*/  IMAD.MOV.U32 R28, RZ, RZ, R124 ;  /* 0x000000ffff1c7224 */ /* 0x000fe200078e007c */
[----:B------:R-:W-:Y:S01]  /*bfc0*/  MOV R42, R126 ;  /* 0x0000007e002a7202 */ /* 0x000fe20000000f00 */
[----:B------:R-:W-:Y:S01]  /*bfd0*/  LDSM.16.MT88.4 R204, [R230+0xd800] ;  /* 0x00d80000e6cc783b */ /* 0x000fe20000004200 */
[----:B-1----:R-:W-:-:S02]  /*bfe0*/  MOV R169, R190 ;  /* 0x000000be00a97202 */ /* 0x002fc40000000f00 */
[----:B--2---:R-:W-:Y:S02]  /*bff0*/  MOV R168, R189 ;  /* 0x000000bd00a87202 */ /* 0x004fe40000000f00 */
[----:B------:R-:W1:Y:S01]  /*c000*/  LDSM.16.MT88.4 R188, [R231+0xd800] ;  /* 0x00d80000e7bc783b */ /* 0x000e620000004200 */
[----:B------:R-:W-:Y:S08]  /*c010*/  MUFU.EX2 R40, R137 ;  /* 0x0000008900287308 */ /* 0x000ff00000000800 */
[----:B------:R-:W2:Y:S01]  /*c020*/  MUFU.EX2 R220, R134 ;  /* 0x0000008600dc7308 */ /* 0x000ea20000000800 */
[----:B------:R-:W-:Y:S01]  /*c030*/  HMMA.16816.F32 R8, R8, R30, R128 ;  /* 0x0000001e0808723c */ /* 0x000fe20000001880 */
[----:B------:R-:W-:-:S02]  /*c040*/  MOV R39, R125 ;  /* 0x0000007d00277202 */ /* 0x000fc40000000f00 */
[----:B------:R-:W-:Y:S02]  /*c050*/  F2FP.PACK_AB R124, R33, R34 ;  /* 0x00000022217c723e */ /* 0x000fe400000000ff */
[----:B------:R-:W-:Y:S02]  /*c060*/  F2FP.PACK_AB R125, R35, R37 ;  /* 0x00000025237d723e */ /* 0x000fe400000000ff */
[----:B------:R-:W-:Y:S02]  /*c070*/  MOV R31, R127 ;  /* 0x0000007f001f7202 */ /* 0x000fe40000000f00 */
[----:B------:R-:W-:Y:S02]  /*c080*/  F2FP.PACK_AB R128, R222, R221 ;  /* 0x000000ddde80723e */ /* 0x000fe400000000ff */
[----:B------:R-:W-:Y:S02]  /*c090*/  F2FP.PACK_AB R129, R139, R43 ;  /* 0x0000002b8b81723e */ /* 0x000fe400000000ff */
[----:B------:R-:W-:-:S02]  /*c0a0*/  F2FP.PACK_AB R130, R224, R223 ;  /* 0x000000dfe082723e */ /* 0x000fc400000000ff */
[----:B--2---:R-:W-:Y:S02]  /*c0b0*/  F2FP.PACK_AB R131, R220, R40 ;  /* 0x00000028dc83723e */ /* 0x004fe400000000ff */
[----:B------:R-:W-:Y:S02]  /*c0c0*/  F2FP.PACK_AB R126, R38, R32 ;  /* 0x00000020267e723e */ /* 0x000fe400000000ff */
[----:B------:R-:W-:-:S03]  /*c0d0*/  F2FP.PACK_AB R127, R41, R36 ;  /* 0x00000024297f723e */ /* 0x000fc600000000ff */
[----:B----4-:R-:W-:Y:S01]  /*c0e0*/  HMMA.16816.F32 R148, R128, R156, R148 ;  /* 0x0000009c8094723c */ /* 0x010fe20000001894 */
[----:B------:R-:W-:-:S07]  /*c0f0*/  MOV R2, R163 ;  /* 0x000000a300027202 */ /* 0x000fce0000000f00 */
[C---:B------:R-:W-:Y:S08]  /*c100*/  HMMA.16816.F32 R144, R124.reuse, R156, R144 ;  /* 0x0000009c7c90723c */ /* 0x040ff00000001890 */
[----:B------:R-:W-:Y:S01]  /*c110*/  HMMA.16816.F32 R152, R124, R158, R152 ;  /* 0x0000009e7c98723c */ /* 0x000fe20000001898 */
[----:B------:R-:W-:-:S07]  /*c120*/  IMAD.MOV.U32 R0, RZ, RZ, R162 ;  /* 0x000000ffff007224 */ /* 0x000fce00078e00a2 */
[----:B------:R-:W-:Y:S07]  /*c130*/  HMMA.16816.F32 R156, R128, R158, R44 ;  /* 0x0000009e809c723c */ /* 0x000fee000000182c */
[----:B------:R-:W-:Y:S01]  /*c140*/  IMAD.MOV.U32 R47, RZ, RZ, R164 ;  /* 0x000000ffff2f7224 */ /* 0x000fe200078e00a4 */
[----:B------:R-:W-:Y:S02]  /*c150*/  MOV R46, R165 ;  /* 0x000000a5002e7202 */ /* 0x000fe40000000f00 */
[----:B------:R-:W-:-:S02]  /*c160*/  MOV R45, R166 ;  /* 0x000000a6002d7202 */ /* 0x000fc40000000f00 */
[----:B------:R-:W-:Y:S02]  /*c170*/  MOV R44, R167 ;  /* 0x000000a7002c7202 */ /* 0x000fe40000000f00 */
[----:B---3--:R-:W-:Y:S01]  /*c180*/  HMMA.16816.F32 R164, R124, R172, R64 ;  /* 0x000000ac7ca4723c */ /* 0x008fe20000001840 */
[----:B------:R-:W-:Y:S02]  /*c190*/  IMAD.MOV.U32 R30, RZ, RZ, R80 ;  /* 0x000000ffff1e7224 */ /* 0x000fe400078e0050 */
[----:B------:R-:W2:Y:S04]  /*c1a0*/  LDSM.16.MT88.4 R80, [R228+0xf800] ;  /* 0x00f80000e450783b */ /* 0x000ea80000004200 */
[----:B------:R-:W-:Y:S01]  /*c1b0*/  MOV R67, R168 ;  /* 0x000000a800437202 */ /* 0x000fe20000000f00 */
[----:B------:R-:W-:Y:S01]  /*c1c0*/  IMAD.MOV.U32 R66, RZ, RZ, R169 ;  /* 0x000000ffff427224 */ /* 0x000fe200078e00a9 */
[----:B------:R-:W-:-:S02]  /*c1d0*/  MOV R65, R170 ;  /* 0x000000aa00417202 */ /* 0x000fc40000000f00 */
[----:B------:R-:W-:Y:S02]  /*c1e0*/  MOV R64, R171 ;  /* 0x000000ab00407202 */ /* 0x000fe40000000f00 */
[----:B------:R-:W-:Y:S01]  /*c1f0*/  HMMA.16816.F32 R168, R124, R174, R60 ;  /* 0x000000ae7ca8723c */ /* 0x000fe2000000183c */
[----:B------:R-:W-:-:S06]  /*c200*/  FADD.FTZ R2, R2, R13 ;  /* 0x0000000d02027221 */ /* 0x000fcc0000010000 */
[----:B------:R-:W-:Y:S01]  /*c210*/  MOV R63, R180 ;  /* 0x000000b4003f7202 */ /* 0x000fe20000000f00 */
[----:B------:R-:W-:Y:S01]  /*c220*/  IMAD.MOV.U32 R61, RZ, RZ, R182 ;  /* 0x000000ffff3d7224 */ /* 0x000fe200078e00b6 */
[----:B------:R-:W-:Y:S02]  /*c230*/  MOV R62, R181 ;  /* 0x000000b5003e7202 */ /* 0x000fe40000000f00 */
[----:B------:R-:W-:Y:S02]  /*c240*/  MOV R60, R183 ;  /* 0x000000b7003c7202 */ /* 0x000fe40000000f00 */
[----:B-1----:R-:W-:Y:S01]  /*c250*/  HMMA.16816.F32 R180, R124, R188, R48 ;  /* 0x000000bc7cb4723c */ /* 0x002fe20000001830 */
[----:B------:R-:W-:-:S06]  /*c260*/  FADD.FTZ R0, R0, R12 ;  /* 0x0000000c00007221 */ /* 0x000fcc0000010000 */
[----:B------:R-:W-:Y:S02]  /*c270*/  MOV R49, R161 ;  /* 0x000000a100317202 */ /* 0x000fe40000000f00 */
[----:B------:R-:W-:Y:S02]  /*c280*/  MOV R50, R160 ;  /* 0x000000a000327202 */ /* 0x000fe40000000f00 */
[----:B------:R-:W-:Y:S01]  /*c290*/  MOV R51, R136 ;  /* 0x0000008800337202 */ /* 0x000fe20000000f00 */
[----:B------:R-:W-:Y:S01]  /*c2a0*/  HMMA.16816.F32 R120, R124, R4, R120 ;  /* 0x000000047c78723c */ /* 0x000fe20000001878 */
[----:B------:R-:W-:-:S03]  /*c2b0*/  FADD.FTZ R0, R60, R0 ;  /* 0x000000003c007221 */ /* 0x000fc60000010000 */
[----:B------:R-:W-:-:S04]  /*c2c0*/  FADD.FTZ R2, R51, R2 ;  /* 0x0000000233027221 */ /* 0x000fc80000010000 */
[----:B------:R-:W-:Y:S01]  /*c2d0*/  HMMA.16816.F32 R116, R128, R4, R116 ;  /* 0x000000048074723c */ /* 0x000fe20000001874 */
[----:B------:R-:W-:-:S06]  /*c2e0*/  FADD.FTZ R2, R63, R2 ;  /* 0x000000023f027221 */ /* 0x000fcc0000010000 */
        /* <DEDUP_REMOVED lines=27> */
[----:B------:R-:W-:Y:S01]  /*c4a0*/  ISETP.GE.AND P0, PT, R29, 0x3, PT ;  /* 0x000000031d00780c */ /* 0x000fe20003f06270 */
[----:B------:R-:W-:Y:S02]  /*c4b0*/  FADD.FTZ R2, R34, R2 ;  /* 0x0000000222027221 */ /* 0x000fe40000010000 */
[----:B------:R-:W-:Y:S02]  /*c4c0*/  FADD.FTZ R0, R37, R0 ;  /* 0x0000000025007221 */ /* 0x000fe40000010000 */
[----:B------:R-:W-:-:S02]  /*c4d0*/  FADD.FTZ R5, R222, R5 ;  /* 0x00000005de057221 */ /* 0x000fc40000010000 */
[----:B------:R-:W-:Y:S02]  /*c4e0*/  FADD.FTZ R4, R139, R4 ;  /* 0x000000048b047221 */ /* 0x000fe40000010000 */
[----:B------:R-:W-:Y:S02]  /*c4f0*/  FADD.FTZ R2, R33, R2 ;  /* 0x0000000221027221 */ /* 0x000fe40000010000 */
[----:B------:R-:W-:Y:S01]  /*c500*/  FADD.FTZ R0, R35, R0 ;  /* 0x0000000023007221 */ /* 0x000fe20000010000 */
[----:B------:R-:W-:Y:S01]  /*c510*/  HMMA.16816.F32 R184, R124, R190, R184 ;  /* 0x000000be7cb8723c */ /* 0x000fe200000018b8 */
[----:B------:R-:W-:Y:S02]  /*c520*/  FADD.FTZ R5, R223, R5 ;  /* 0x00000005df057221 */ /* 0x000fe40000010000 */
[----:B------:R-:W-:Y:S02]  /*c530*/  FADD.FTZ R4, R40, R4 ;  /* 0x0000000428047221 */ /* 0x000fe40000010000 */
[----:B------:R-:W-:-:S03]  /*c540*/  FADD.FTZ R2, R32, R2 ;  /* 0x0000000220027221 */ /* 0x000fc60000010000 */
[----:B------:R-:W-:Y:S01]  /*c550*/  HMMA.16816.F32 R196, R124, R204, R196 ;  /* 0x000000cc7cc4723c */ /* 0x000fe200000018c4 */
[----:B------:R-:W-:-:S07]  /*c560*/  FADD.FTZ R0, R36, R0 ;  /* 0x0000000024007221 */ /* 0x000fce0000010000 */
[C---:B------:R-:W-:Y:S08]  /*c570*/  HMMA.16816.F32 R200, R124.reuse, R206, R200 ;  /* 0x000000ce7cc8723c */ /* 0x040ff000000018c8 */
[C---:B--2---:R-:W-:Y:S08]  /*c580*/  HMMA.16816.F32 R72, R124.reuse, R80, R72 ;  /* 0x000000507c48723c */ /* 0x044ff00000001848 */
        /* <DEDUP_REMOVED lines=22> */
[----:B------:R-:W-:Y:S01]  /*c6f0*/  FADD.FTZ R2, R41, R0 ;  /* 0x0000000029027221 */ /* 0x000fe20000010000 */
[----:B------:R-:W-:Y:S01]  /*c700*/  @P0 IADD3 R0, R29, -0x3, RZ ;  /* 0xfffffffd1d000810 */ /* 0x000fe20007ffe0ff */
[----:B------:R1:W-:Y:S04]  /*c710*/  STL [R1+0x1c], R6 ;  /* 0x00001c0601007387 */ /* 0x0003e80000100800 */
[----:B------:R1:W-:Y:S04]  /*c720*/  STL [R1+0x20], R5 ;  /* 0x0000200501007387 */ /* 0x0003e80000100800 */
[----:B------:R1:W-:Y:S04]  /*c730*/  STL [R1+0x24], R4 ;  /* 0x0000240401007387 */ /* 0x0003e80000100800 */
[----:B------:R1:W-:Y:S04]  /*c740*/  @P0 STL [R1+0x14], R0 ;  /* 0x0000140001000387 */ /* 0x0003e80000100800 */
[----:B------:R1:W-:Y:S01]  /*c750*/  STL [R1+0x28], R2 ;  /* 0x0000280201007387 */ /* 0x0003e20000100800 */
[----:B------:R-:W-:Y:S01]  /*c760*/  MOV R136, R135 ;  /* 0x0000008700887202 */ /* 0x000fe20000000f00 */
[----:B------:R-:W-:Y:S01]  /*c770*/  IMAD.MOV.U32 R134, RZ, RZ, R133 ;  /* 0x000000ffff867224 */ /* 0x000fe200078e0085 */
[----:B------:R-:W-:-:S02]  /*c780*/  MOV R137, R138 ;  /* 0x0000008a00897202 */ /* 0x000fc40000000f00 */
[----:B------:R-:W-:Y:S02]  /*c790*/  MOV R3, R132 ;  /* 0x0000008400037202 */ /* 0x000fe40000000f00 */
[----:B------:R-:W-:Y:S02]  /*c7a0*/  @P0 MOV R136, R135 ;  /* 0x0000008700880202 */ /* 0x000fe40000000f00 */
[----:B------:R-:W-:Y:S02]  /*c7b0*/  @P0 MOV R137, R138 ;  /* 0x0000008a00890202 */ /* 0x000fe40000000f00 */
[----:B------:R-:W-:Y:S02]  /*c7c0*/  @P0 MOV R3, R132 ;  /* 0x0000008400030202 */ /* 0x000fe40000000f00 */
[----:B------:R-:W-:Y:S01]  /*c7d0*/  @P0 MOV R134, R133 ;  /* 0x0000008500860202 */ /* 0x000fe20000000f00 */
[----:B------:R-:W-:Y:S05]  /*c7e0*/  @P0 BRA `(.L_x_16) ;  /* 0x0000003000000947 */ /* 0x000fea0003800000 */
.L_x_14:
[----:B-12---:R-:W2:Y:S02]  /*c7f0*/  LDL.LU R0, [R1+0x18] ;  /* 0x0000180001007983 */ /* 0x006ea40000300800 */
[----:B--2---:R-:W-:-:S05]  /*c800*/  IADD3 R0, R0, -0x1, RZ ;  /* 0xffffffff00007810 */ /* 0x004fca0007ffe0ff */
[----:B------:R1:W-:Y:S02]  /*c810*/  STL [R1+0x14], R0 ;  /* 0x0000140001007387 */ /* 0x0003e40000100800 */
.L_x_16:
[----:B-1----:R-:W2:Y:S02]  /*c820*/  LDL R0, [R1+0x14] ;  /* 0x0000140001007983 */ /* 0x002ea40000100800 */
[----:B--2---:R-:W-:-:S13]  /*c830*/  ISETP.GE.AND P0, PT, R0, RZ, PT ;  /* 0x000000ff0000720c */ /* 0x004fda0003f06270 */
        /* <DEDUP_REMOVED lines=11> */
.L_x_20:
        /* <DEDUP_REMOVED lines=31> */
.L_x_18:
[----:B------:R-:W2:Y:S01]  /*cae0*/  LDL R135, [R1+0x14] ;  /* 0x0000140001877983 */ /* 0x000ea20000100800 */
[----:B------:R-:W-:Y:S04]  /*caf0*/  DEPBAR.LE SB0, 0x0 ;  /* 0x000080000000791a */ /* 0x000fe80000000000 */
[----:B-1----:R-:W2:Y:S06]  /*cb00*/  LDL.64 R2, [R1+0x30] ;  /* 0x0000300001027983 */ /* 0x002eac0000100a00 */
[----:B------:R-:W-:Y:S01]  /*cb10*/  BAR.SYNC.DEFER_BLOCKING 0x0 ;  /* 0x0000000000007b1d */ /* 0x000fe20000010000 */
[C---:B--2---:R-:W-:Y:S01]  /*cb20*/  IMAD.WIDE.U32 R2, R135.reuse, UR15, R2 ;  /* 0x0000000f87027c25 */ /* 0x044fe2000f8e0002 */
[----:B------:R-:W-:Y:S03]  /*cb30*/  SHF.R.S32.HI R4, RZ, 0x1f, R135 ;  /* 0x0000001fff047819 */ /* 0x000fe60000011487 */
[----:B------:R-:W-:Y:S01]  /*cb40*/  IMAD R0, R135, UR14, RZ ;  /* 0x0000000e87007c24 */ /* 0x000fe2000f8e02ff */
[----:B------:R-:W-:Y:S03]  /*cb50*/  LEA R6, P1, R2, c[0x0][0x170], 0x1 ;  /* 0x00005c0002067a11 */ /* 0x000fe600078208ff */
[----:B------:R-:W-:Y:S01]  /*cb60*/  IMAD R0, R4, UR15, R0 ;  /* 0x0000000f04007c24 */ /* 0x000fe2000f8e0200 */
[----:B------:R-:W-:Y:S04]  /*cb70*/  IADD3 R4, P0, R6, UR7, RZ ;  /* 0x0000000706047c10 */ /* 0x000fe8000ff1e0ff */
[----:B------:R-:W-:Y:S04]  /*cb80*/  IADD3 R0, R3, R0, RZ ;  /* 0x0000000003007210 */ /* 0x000fe80007ffe0ff */
        /* <DEDUP_REMOVED lines=8> */
[----:B------:R-:W-:Y:S04]  /*cc10*/  IADD3.X R3, R5, UR4, RZ, P1, !PT ;  /* 0x0000000405037c10 */ /* 0x000fe80008ffe4ff */
[----:B------:R-:W-:Y:S01]  /*cc20*/  IADD3.X R9, R3, UR4, RZ, P0, !PT ;  /* 0x0000000403097c10 */ /* 0x000fe200087fe4ff */
[----:B------:R1:W-:Y:S08]  /*cc30*/  LDGSTS.E.BYPASS.LTC128B.128 [R247+0xe000], [R6.64+0x80] ;  /* 0x0e00008006f77fae */ /* 0x0003f0000b901d50 */
[----:B------:R1:W-:Y:S08]  /*cc40*/  LDGSTS.E.BYPASS.LTC128B.128 [R247+0xc800], [R4.64] ;  /* 0x0c80000004f77fae */ /* 0x0003f0000b901d50 */
[----:B------:R1:W-:Y:S08]  /*cc50*/  LDGSTS.E.BYPASS.LTC128B.128 [R247+0xe800], [R4.64+0x80] ;  /* 0x0e80008004f77fae */ /* 0x0003f0000b901d50 */
[----:B------:R2:W-:Y:S08]  /*cc60*/  LDGSTS.E.BYPASS.LTC128B.128 [R247+0xd000], [R2.64] ;  /* 0x0d00000002f77fae */ /* 0x0005f0000b901d50 */
[----:B------:R2:W-:Y:S08]  /*cc70*/  LDGSTS.E.BYPASS.LTC128B.128 [R247+0xf000], [R2.64+0x80] ;  /* 0x0f00008002f77fae */ /* 0x0005f0000b901d50 */
[----:B------:R3:W-:Y:S08]  /*cc80*/  LDGSTS.E.BYPASS.LTC128B.128 [R247+0xd800], [R8.64] ;  /* 0x0d80000008f77fae */ /* 0x0007f0000b901d50 */
[----:B------:R3:W-:Y:S08]  /*cc90*/  LDGSTS.E.BYPASS.LTC128B.128 [R247+0xf800], [R8.64+0x80] ;  /* 0x0f80008008f77fae */ /* 0x0007f0000b901d50 */
[----:B------:R-:W-:Y:S08]  /*cca0*/  LDSM.16.M88.4 R64, [R235] ;  /* 0x00000000eb40783b */ /* 0x000ff00000000200 */
[----:B------:R-:W1:Y:S08]  /*ccb0*/  LDSM.16.M88.4 R16, [R234] ;  /* 0x00000000ea10783b */ /* 0x000e700000000200 */
[----:B------:R-:W3:Y:S08]  /*ccc0*/  LDSM.16.M88.4 R60, [R235+0x2000] ;  /* 0x00200000eb3c783b */ /* 0x000ef00000000200 */
[----:B------:R-:W4:Y:S08]  /*ccd0*/  LDSM.16.M88.4 R32, [R234+0x800] ;  /* 0x00080000ea20783b */ /* 0x000f300000000200 */
[----:B------:R-:W0:Y:S08]  /*cce0*/  LDGDEPBAR ;  /* 0x00000000000079af */ /* 0x000e300000000000 */
[----:B------:R-:W2:Y:S01]  /*ccf0*/  LDSM.16.M88.4 R48, [R234+0x1000] ;  /* 0x00100000ea30783b */ /* 0x000ea20000000200 */
[-C--:B-1----:R-:W-:Y:S07]  /*cd00*/  HMMA.16816.F32 R4, R64, R16.reuse, RZ ;  /* 0x000000104004723c */ /* 0x082fee00000018ff */
[----:B------:R-:W1:Y:S01]  /*cd10*/  LDSM.16.M88.4 R208, [R234+0x1800] ;  /* 0x00180000ead0783b */ /* 0x000e620000000200 */
[C---:B---3--:R-:W-:Y:S07]  /*cd20*/  HMMA.16816.F32 R8, R60.reuse, R16, RZ ;  /* 0x000000103c08723c */ /* 0x048fee00000018ff */
[----:B------:R-:W-:Y:S01]  /*cd30*/  LDSM.16.M88.4 R212, [R236] ;  /* 0x00000000ecd4783b */ /* 0x000fe20000000200 */
[-C--:B------:R-:W-:Y:S07]  /*cd40*/  HMMA.16816.F32 R12, R60, R18.reuse, RZ ;  /* 0x000000123c0c723c */ /* 0x080fee00000018ff */
[----:B------:R-:W3:Y:S01]  /*cd50*/  LDSM.16.M88.4 R216, [R239] ;  /* 0x00000000efd8783b */ /* 0x000ee20000000200 */
[C---:B------:R-:W-:Y:S07]  /*cd60*/  HMMA.16816.F32 R16, R64.reuse, R18, RZ ;  /* 0x000000124010723c */ /* 0x040fee00000018ff */
[----:B------:R-:W1:Y:S01]  /*cd70*/  LDSM.16.M88.4 R220, [R236+0x2000] ;  /* 0x00200000ecdc783b */ /* 0x000e620000000200 */
[-C--:B----4-:R-:W-:Y:S07]  /*cd80*/  HMMA.16816.F32 R20, R64, R32.reuse, RZ ;  /* 0x000000204014723c */ /* 0x090fee00000018ff */
[----:B------:R-:W-:Y:S01]  /*cd90*/  LDSM.16.M88.4 R224, [R245] ;  /* 0x00000000f5e0783b */ /* 0x000fe20000000200 */
[C---:B------:R-:W-:Y:S08]  /*cda0*/  HMMA.16816.F32 R24, R60.reuse, R32, RZ ;  /* 0x000000203c18723c */ /* 0x040ff000000018ff */
[-C--:B------:R-:W-:Y:S08]  /*cdb0*/  HMMA.16816.F32 R28, R60, R34.reuse, RZ ;  /* 0x000000223c1c723c */ /* 0x080ff000000018ff */
[C---:B------:R-:W-:Y:S08]  /*cdc0*/  HMMA.16816.F32 R32, R64.reuse, R34, RZ ;  /* 0x000000224020723c */ /* 0x040ff000000018ff */
[-C--:B--2---:R-:W-:Y:S08]  /*cdd0*/  HMMA.16816.F32 R36, R64, R48.reuse, RZ ;  /* 0x000000304024723c */ /* 0x084ff000000018ff */
[C---:B------:R-:W-:Y:S08]  /*cde0*/  HMMA.16816.F32 R40, R60.reuse, R48, RZ ;  /* 0x000000303c28723c */ /* 0x040ff000000018ff */
[-C--:B------:R-:W-:Y:S08]  /*cdf0*/  HMMA.16816.F32 R44, R60, R50.reuse, RZ ;  /* 0x000000323c2c723c */ /* 0x080ff000000018ff */
[C---:B------:R-:W-:Y:S08]  /*ce00*/  HMMA.16816.F32 R48, R64.reuse, R50, RZ ;  /* 0x000000324030723c */ /* 0x040ff000000018ff */
[-C--:B-1----:R-:W-:Y:S08]  /*ce10*/  HMMA.16816.F32 R52, R64, R208.reuse, RZ ;  /* 0x000000d04034723c */ /* 0x082ff000000018ff */
[C---:B------:R-:W-:Y:S08]  /*ce20*/  HMMA.16816.F32 R56, R60.reuse, R208, RZ ;  /* 0x000000d03c38723c */ /* 0x040ff000000018ff */
[-C--:B------:R-:W-:Y:S08]  /*ce30*/  HMMA.16816.F32 R60, R60, R210.reuse, RZ ;  /* 0x000000d23c3c723c */ /* 0x080ff000000018ff */
[----:B------:R-:W-:Y:S01]  /*ce40*/  HMMA.16816.F32 R64, R64, R210, RZ ;  /* 0x000000d24040723c */ /* 0x000fe200000018ff */
[----:B------:R-:W1:Y:S07]  /*ce50*/  LDSM.16.M88.4 R208, [R246] ;  /* 0x00000000f6d0783b */ /* 0x000e6e0000000200 */
[-C--:B---3--:R-:W-:Y:S08]  /*ce60*/  HMMA.16816.F32 R4, R212, R216.reuse, R4 ;  /* 0x000000d8d404723c */ /* 0x088ff00000001804 */
[C---:B------:R-:W-:Y:S08]  /*ce70*/  HMMA.16816.F32 R8, R220.reuse, R216, R8 ;  /* 0x000000d8dc08723c */ /* 0x040ff00000001808 */
[-C--:B------:R-:W-:Y:S08]  /*ce80*/  HMMA.16816.F32 R12, R220, R218.reuse, R12 ;  /* 0x000000dadc0c723c */ /* 0x080ff0000000180c */
[C---:B------:R-:W-:Y:S01]  /*ce90*/  HMMA.16816.F32 R16, R212.reuse, R218, R16 ;  /* 0x000000dad410723c */ /* 0x040fe20000001810 */
[----:B------:R-:W2:Y:S07]  /*cea0*/  LDSM.16.M88.4 R216, [R244] ;  /* 0x00000000f4d8783b */ /* 0x000eae0000000200 */
[-C--:B-1----:R-:W-:Y:S08]  /*ceb0*/  HMMA.16816.F32 R20, R212, R208.reuse, R20 ;  /* 0x000000d0d414723c */ /* 0x082ff00000001814 */
        /* <DEDUP_REMOVED lines=8> */
[----:B------:R-:W1:Y:S07]  /*cf40*/  LDSM.16.M88.4 R224, [R233] ;  /* 0x00000000e9e0783b */ /* 0x000e6e0000000200 */
[-C--:B--2---:R-:W-:Y:S08]  /*cf50*/  HMMA.16816.F32 R52, R212, R216.reuse, R52 ;  /* 0x000000d8d434723c */ /* 0x084ff00000001834 */
[C---:B------:R-:W-:Y:S08]  /*cf60*/  HMMA.16816.F32 R56, R220.reuse, R216, R56 ;  /* 0x000000d8dc38723c */ /* 0x040ff00000001838 */
[-C--:B------:R-:W-:Y:S01]  /*cf70*/  HMMA.16816.F32 R60, R220, R218.reuse, R60 ;  /* 0x000000dadc3c723c */ /* 0x080fe2000000183c */
[----:B------:R-:W2:Y:S07]  /*cf80*/  LDSM.16.M88.4 R220, [R238+0x2000] ;  /* 0x00200000eedc783b */ /* 0x000eae0000000200 */
[----:B------:R-:W-:Y:S01]  /*cf90*/  HMMA.16816.F32 R64, R212, R218, R64 ;  /* 0x000000dad440723c */ /* 0x000fe20000001840 */
[----:B------:R-:W3:Y:S07]  /*cfa0*/  LDSM.16.M88.4 R212, [R233+0x800] ;  /* 0x00080000e9d4783b */ /* 0x000eee0000000200 */
[-C--:B-1----:R-:W-:Y:S01]  /*cfb0*/  HMMA.16816.F32 R4, R208, R224.reuse, R4 ;  /* 0x000000e0d004723c */ /* 0x082fe20000001804 */
[----:B------:R-:W1:Y:S07]  /*cfc0*/  LDSM.16.M88.4 R216, [R233+0x1000] ;  /* 0x00100000e9d8783b */ /* 0x000e6e0000000200 */
[C---:B--2---:R-:W-:Y:S08]  /*cfd0*/  HMMA.16816.F32 R8, R220.reuse, R224, R8 ;  /* 0x000000e0dc08723c */ /* 0x044ff00000001808 */
[-C--:B------:R-:W-:Y:S08]  /*cfe0*/  HMMA.16816.F32 R12, R220, R226.reuse, R12 ;  /* 0x000000e2dc0c723c */ /* 0x080ff0000000180c */
[C---:B------:R-:W-:Y:S01]  /*cff0*/  HMMA.16816.F32 R16, R208.reuse, R226, R16 ;  /* 0x000000e2d010723c */ /* 0x040fe20000001810 */
[----:B------:R-:W2:Y:S07]  /*d000*/  LDSM.16.M88.4 R224, [R233+0x1800] ;  /* 0x00180000e9e0783b */ /* 0x000eae0000000200 */
[-C--:B---3--:R-:W-:Y:S08]  /*d010*/  HMMA.16816.F32 R20, R208, R212.reuse, R20 ;  /* 0x000000d4d014723c */ /* 0x088ff00000001814 */
[C---:B------:R-:W-:Y:S08]  /*d020*/  HMMA.16816.F32 R24, R220.reuse, R212, R24 ;  /* 0x000000d4dc18723c */ /* 0x040ff00000001818 */
[-C--:B------:R-:W-:Y:S08]  /*d030*/  HMMA.16816.F32 R28, R220, R214.reuse, R28 ;  /* 0x000000d6dc1c723c */ /* 0x080ff0000000181c */
[C---:B------:R-:W-:Y:S01]  /*d040*/  HMMA.16816.F32 R32, R208.reuse, R214, R32 ;  /* 0x000000d6d020723c */ /* 0x040fe20000001820 */
[----:B------:R-:W-:Y:S07]  /*d050*/  LDSM.16.M88.4 R212, [R237] ;  /* 0x00000000edd4783b */ /* 0x000fee0000000200 */
[-C--:B-1----:R-:W-:Y:S08]  /*d060*/  HMMA.16816.F32 R36, R208, R216.reuse, R36 ;  /* 0x000000d8d024723c */ /* 0x082ff00000001824 */
        /* <DEDUP_REMOVED lines=20> */
[----:B------:R-:W-:Y:S07]  /*d1b0*/  LDSM.16.M88.4 R208, [R235+0x4000] ;  /* 0x00400000ebd0783b */ /* 0x000fee0000000200 */
[-C--:B-1----:R-:W-:Y:S08]  /*d1c0*/  HMMA.16816.F32 R36, R212, R224.reuse, R36 ;  /* 0x000000e0d424723c */ /* 0x082ff00000001824 */
[C---:B------:R-:W-:Y:S08]  /*d1d0*/  HMMA.16816.F32 R40, R220.reuse, R224, R40 ;  /* 0x000000e0dc28723c */ /* 0x040ff00000001828 */
[-C--:B------:R-:W-:Y:S08]  /*d1e0*/  HMMA.16816.F32 R44, R220, R226.reuse, R44 ;  /* 0x000000e2dc2c723c */ /* 0x080ff0000000182c */
[C---:B------:R-:W-:Y:S01]  /*d1f0*/  HMMA.16816.F32 R48, R212.reuse, R226, R48 ;  /* 0x000000e2d430723c */ /* 0x040fe20000001830 */
[----:B------:R-:W1:Y:S07]  /*d200*/  LDSM.16.M88.4 R224, [R234+0x2000] ;  /* 0x00200000eae0783b */ /* 0x000e6e0000000200 */
        /* <DEDUP_REMOVED lines=27> */
[----:B------:R-:W3:Y:S08]  /*d3c0*/  LDSM.16.M88.4 R208, [R242] ;  /* 0x00000000f2d0783b */ /* 0x000ef00000000200 */
[----:B------:R-:W4:Y:S01]  /*d3d0*/  LDSM.16.M88.4 R224, [R241] ;  /* 0x00000000f1e0783b */ /* 0x000f220000000200 */
[-C--:B-1----:R-:W-:Y:S08]  /*d3e0*/  HMMA.16816.F32 R4, R212, R216.reuse, R4 ;  /* 0x000000d8d404723c */ /* 0x082ff00000001804 */
[C---:B--2---:R-:W-:Y:S08]  /*d3f0*/  HMMA.16816.F32 R8, R220.reuse, R216, R8 ;  /* 0x000000d8dc08723c */ /* 0x044ff00000001808 */
        /* <DEDUP_REMOVED lines=18> */
[----:B------:R-:W3:Y:S08]  /*d520*/  LDSM.16.M88.4 R212, [R233+0x2800] ;  /* 0x00280000e9d4783b */ /* 0x000ef00000000200 */
        /* <DEDUP_REMOVED lines=20> */
[----:B------:R-:W-:Y:S08]  /*d670*/  HMMA.16816.F32 R64, R208, R226, R64 ;  /* 0x000000e2d040723c */ /* 0x000ff00000001840 */
[-C--:B--2---:R-:W-:Y:S11]  /*d680*/  HMMA.16816.F32 R4, R212, R216.reuse, R4 ;  /* 0x000000d8d404723c */ /* 0x084ff60000001804 */
[----:B------:R-:W-:Y:S11]  /*d690*/  @!UPT UIADD3 URZ, URZ, URZ, URZ ;  /* 0x0000003f3f3ff290 */ /* 0x000ff6000fffe03f */
[----:B------:R-:W-:Y:S02]  /*d6a0*/  @!UPT UIADD3 URZ, URZ, URZ, URZ ;  /* 0x0000003f3f3ff290 */ /* 0x000fe4000fffe03f */
[----:B------:R-:W-:Y:S01]  /*d6b0*/  FMUL.FTZ R4, R4, c[0x0][0x2ec] ;  /* 0x0000bb0004047a20 */ /* 0x000fe20000410000 */
[C---:B-1----:R-:W-:Y:S03]  /*d6c0*/  HMMA.16816.F32 R8, R220.reuse, R216, R8 ;  /* 0x000000d8dc08723c */ /* 0x042fe60000001808 */
[----:B------:R-:W-:Y:S01]  /*d6d0*/  MUFU.TANH R141, R4 ;  /* 0x00000004008d7308 */ /* 0x000fe20000002400 */
[----:B------:R-:W-:Y:S02]  /*d6e0*/  FMUL.FTZ R5, R5, c[0x0][0x2ec] ;  /* 0x0000bb0005057a20 */ /* 0x000fe40000410000 */
[----:B------:R-:W-:Y:S02]  /*d6f0*/  FMUL.FTZ R6, R6, c[0x0][0x2ec] ;  /* 0x0000bb0006067a20 */ /* 0x000fe40000410000 */
[----:B------:R-:W-:Y:S01]  /*d700*/  FMUL.FTZ R7, R7, c[0x0][0x2ec] ;  /* 0x0000bb0007077a20 */ /* 0x000fe20000410000 */
[-C--:B------:R-:W-:Y:S04]  /*d710*/  HMMA.16816.F32 R12, R220, R218.reuse, R12 ;  /* 0x000000dadc0c723c */ /* 0x080fe8000000180c */
[----:B------:R-:W-:Y:S04]  /*d720*/  MUFU.TANH R209, R5 ;  /* 0x0000000500d17308 */ /* 0x000fe80000002400 */
[C---:B------:R-:W-:Y:S06]  /*d730*/  HMMA.16816.F32 R16, R212.reuse, R218, R16 ;  /* 0x000000dad410723c */ /* 0x040fec0000001810 */
[----:B------:R-:W-:Y:S01]  /*d740*/  MUFU.TANH R142, R6 ;  /* 0x00000006008e7308 */ /* 0x000fe20000002400 */
[----:B------:R-:W-:Y:S02]  /*d750*/  FMUL.FTZ R8, R8, c[0x0][0x2ec] ;  /* 0x0000bb0008087a20 */ /* 0x000fe40000410000 */
[----:B------:R-:W-:Y:S03]  /*d760*/  FMUL.FTZ R9, R9, c[0x0][0x2ec] ;  /* 0x0000bb0009097a20 */ /* 0x000fe60000410000 */
[----:B------:R-:W-:Y:S02]  /*d770*/  FMUL.FTZ R10, R10, c[0x0][0x2ec] ;  /* 0x0000bb000a0a7a20 */ /* 0x000fe40000410000 */
[----:B------:R-:W-:Y:S02]  /*d780*/  FMUL.FTZ R11, R11, c[0x0][0x2ec] ;  /* 0x0000bb000b0b7a20 */ /* 0x000fe40000410000 */
[----:B------:R1:W-:Y:S01]  /*d790*/  MUFU.TANH R216, R7 ;  /* 0x0000000700d87308 */ /* 0x0003e20000002400 */
[----:B------:R-:W-:Y:S02]  /*d7a0*/  FMUL.FTZ R12, R12, c[0x0][0x2ec] ;  /* 0x0000bb000c0c7a20 */ /* 0x000fe40000410000 */
[----:B------:R-:W-:Y:S02]  /*d7b0*/  FMUL.FTZ R13, R13, c[0x0][0x2ec] ;  /* 0x0000bb000d0d7a20 */ /* 0x000fe40000410000 */
[----:B------:R-:W-:Y:S02]  /*d7c0*/  FMUL.FTZ R14, R14, c[0x0][0x2ec] ;  /* 0x0000bb000e0e7a20 */ /* 0x000fe40000410000 */
[----:B------:R-:W-:Y:S03]  /*d7d0*/  FMUL.FTZ R15, R15, c[0x0][0x2ec] ;  /* 0x0000bb000f0f7a20 */ /* 0x000fe60000410000 */
[----:B------:R-:W-:Y:S10]  /*d7e0*/  MUFU.TANH R210, R8 ;  /* 0x0000000800d27308 */ /* 0x000ff40000002400 */
[----:B------:R-:W-:Y:S01]  /*d7f0*/  MUFU.TANH R224, R9 ;  /* 0x0000000900e07308 */ /* 0x000fe20000002400 */
[----:B-1----:R-:W1:Y:S09]  /*d800*/  LDSM.16.M88.4 R4, [R232+0x2800] ;  /* 0x00280000e804783b */ /* 0x002e720000000200 */
[----:B------:R-:W-:Y:S10]  /*d810*/  MUFU.TANH R143, R10 ;  /* 0x0000000a008f7308 */ /* 0x000ff40000002400 */
[----:B------:R2:W-:Y:S10]  /*d820*/  MUFU.TANH R225, R11 ;  /* 0x0000000b00e17308 */ /* 0x0005f40000002400 */
[----:B------:R3:W-:Y:S10]  /*d830*/  MUFU.TANH R211, R12 ;  /* 0x0000000c00d37308 */ /* 0x0007f40000002400 */
[----:B------:R4:W-:Y:S01]  /*d840*/  MUFU.TANH R219, R13 ;  /* 0x0000000d00db7308 */ /* 0x0009e20000002400 */
[----:B--2---:R-:W2:Y:S01]  /*d850*/  LDSM.16.M88.4 R8, [R232+0x3000] ;  /* 0x00300000e808783b */ /* 0x004ea20000000200 */
[-C--:B-1----:R-:W-:Y:S08]  /*d860*/  HMMA.16816.F32 R20, R212, R4.reuse, R20 ;  /* 0x00000004d414723c */ /* 0x082ff00000001814 */
[----:B------:R-:W-:Y:S01]  /*d870*/  MUFU.TANH R218, R14 ;  /* 0x0000000e00da7308 */ /* 0x000fe20000002400 */
[C---:B------:R-:W-:Y:S04]  /*d880*/  HMMA.16816.F32 R24, R220.reuse, R4, R24 ;  /* 0x00000004dc18723c */ /* 0x040fe80000001818 */
[----:B---3--:R-:W-:Y:S05]  /*d890*/  FMUL.FTZ R12, R18, c[0x0][0x2ec] ;  /* 0x0000bb00120c7a20 */ /* 0x008fea0000410000 */
[----:B------:R1:W-:Y:S01]  /*d8a0*/  MUFU.TANH R217, R15 ;  /* 0x0000000f00d97308 */ /* 0x0003e20000002400 */
[-C--:B------:R-:W-:Y:S03]  /*d8b0*/  HMMA.16816.F32 R28, R220, R6.reuse, R28 ;  /* 0x00000006dc1c723c */ /* 0x080fe6000000181c */
[----:B----4-:R-:W-:Y:S05]  /*d8c0*/  FMUL.FTZ R13, R17, c[0x0][0x2ec] ;  /* 0x0000bb00110d7a20 */ /* 0x010fea0000410000 */
[C---:B------:R-:W-:Y:S01]  /*d8d0*/  HMMA.16816.F32 R32, R212.reuse, R6, R32 ;  /* 0x00000006d420723c */ /* 0x040fe20000001820 */
[----:B------:R-:W-:Y:S01]  /*d8e0*/  MUFU.TANH R12, R12 ;  /* 0x0000000c000c7308 */ /* 0x000fe20000002400 */
[----:B------:R-:W3:Y:S01]  /*d8f0*/  LDSM.16.M88.4 R4, [R232+0x3800] ;  /* 0x00380000e804783b */ /* 0x000ee20000000200 */
[----:B------:R-:W-:Y:S04]  /*d900*/  DEPBAR.LE SB0, 0x0 ;  /* 0x000080000000791a */ /* 0x000fe80000000000 */
[----:B------:R-:W-:Y:S02]  /*d910*/  FMUL.FTZ R20, R20, c[0x0][0x2ec] ;  /* 0x0000bb0014147a20 */ /* 0x000fe40000410000 */
[----:B------:R-:W-:Y:S02]  /*d920*/  FMUL.FTZ R21, R21, c[0x0][0x2ec] ;  /* 0x0000bb0015157a20 */ /* 0x000fe40000410000 */
[----:B------:R-:W4:Y:S01]  /*d930*/  MUFU.TANH R0, R20 ;  /* 0x0000001400007308 */ /* 0x000f220000002400 */
[----:B------:R-:W-:Y:S01]  /*d940*/  BAR.SYNC.DEFER_BLOCKING 0x0 ;  /* 0x0000000000007b1d */ /* 0x000fe20000010000 */
[----:B------:R-:W-:Y:S02]  /*d950*/  FMUL.FTZ R22, R22, c[0x0][0x2ec] ;  /* 0x0000bb0016167a20 */ /* 0x000fe40000410000 */
[----:B------:R-:W-:Y:S01]  /*d960*/  FMUL.FTZ R23, R23, c[0x0][0x2ec] ;  /* 0x0000bb0017177a20 */ /* 0x000fe20000410000 */
[-C--:B--2---:R-:W-:Y:S05]  /*d970*/  HMMA.16816.F32 R36, R212, R8.reuse, R36 ;  /* 0x00000008d424723c */ /* 0x084fea0000001824 */
[----:B------:R-:W2:Y:S01]  /*d980*/  MUFU.TANH R2, R21 ;  /* 0x0000001500027308 */ /* 0x000ea20000002400 */
[----:B------:R-:W-:Y:S02]  /*d990*/  FMUL.FTZ R24, R24, c[0x0][0x2ec] ;  /* 0x0000bb0018187a20 */ /* 0x000fe40000410000 */
[C---:B------:R-:W-:Y:S04]  /*d9a0*/  HMMA.16816.F32 R40, R220.reuse, R8, R40 ;  /* 0x00000008dc28723c */ /* 0x040fe80000001828 */
[----:B------:R-:W-:Y:S02]  /*d9b0*/  FMUL.FTZ R25, R25, c[0x0][0x2ec] ;  /* 0x0000bb0019197a20 */ /* 0x000fe40000410000 */
[----:B-1----:R-:W-:Y:S01]  /*d9c0*/  FMUL.FTZ R15, R16, c[0x0][0x2ec] ;  /* 0x0000bb00100f7a20 */ /* 0x002fe20000410000 */
[----:B------:R-:W-:Y:S01]  /*d9d0*/  MUFU.TANH R13, R13 ;  /* 0x0000000d000d7308 */ /* 0x000fe20000002400 */
[-C--:B------:R-:W-:Y:S01]  /*d9e0*/  HMMA.16816.F32 R44, R220, R10.reuse, R44 ;  /* 0x0000000adc2c723c */ /* 0x080fe2000000182c */
[----:B----4-:R1:W-:Y:S03]  /*d9f0*/  STL [R1+0xc], R0 ;  /* 0x00000c0001007387 */ /* 0x0103e60000100800 */
[----:B------:R-:W-:Y:S02]  /*da00*/  FMUL.FTZ R14, R19, c[0x0][0x2ec] ;  /* 0x0000bb00130e7a20 */ /* 0x000fe40000410000 */
[----:B------:R-:W-:Y:S02]  /*da10*/  FMUL.FTZ R26, R26, c[0x0][0x2ec] ;  /* 0x0000bb001a1a7a20 */ /* 0x000fe40000410000 */
[C---:B------:R-:W-:Y:S01]  /*da20*/  HMMA.16816.F32 R48, R212.reuse, R10, R48 ;  /* 0x0000000ad430723c */ /* 0x040fe20000001830 */
[----:B------:R-:W-:Y:S03]  /*da30*/  MUFU.TANH R21, R25 ;  /* 0x0000001900157308 */ /* 0x000fe60000002400 */
[----:B------:R-:W-:Y:S01]  /*da40*/  FMUL.FTZ R27, R27, c[0x0][0x2ec] ;  /* 0x0000bb001b1b7a20 */ /* 0x000fe20000410000 */
[----:B--2---:R2:W-:Y:S01]  /*da50*/  STL [R1+0x8], R2 ;  /* 0x0000080201007387 */ /* 0x0045e20000100800 */
[----:B------:R-:W-:Y:S02]  /*da60*/  FMUL.FTZ R28, R28, c[0x0][0x2ec] ;  /* 0x0000bb001c1c7a20 */ /* 0x000fe40000410000 */
[-C--:B---3--:R-:W-:Y:S03]  /*da70*/  HMMA.16816.F32 R52, R212, R4.reuse, R52 ;  /* 0x00000004d434723c */ /* 0x088fe60000001834 */
[----:B------:R-:W-:Y:S01]  /*da80*/  MUFU.TANH R15, R15 ;  /* 0x0000000f000f7308 */ /* 0x000fe20000002400 */
[----:B------:R-:W-:Y:S02]  /*da90*/  FMUL.FTZ R41, R41, c[0x0][0x2ec] ;  /* 0x0000bb0029297a20 */ /* 0x000fe40000410000 */
[----:B------:R-:W-:Y:S02]  /*daa0*/  FMUL.FTZ R29, R29, c[0x0][0x2ec] ;  /* 0x0000bb001d1d7a20 */ /* 0x000fe40000410000 */
[C---:B------:R-:W-:Y:S04]  /*dab0*/  HMMA.16816.F32 R56, R220.reuse, R4, R56 ;  /* 0x00000004dc38723c */ /* 0x040fe80000001838 */
[----:B------:R-:W-:Y:S01]  /*dac0*/  FMUL.FTZ R30, R30, c[0x0][0x2ec] ;  /* 0x0000bb001e1e7a20 */ /* 0x000fe20000410000 */
[----:B-1----:R-:W1:Y:S01]  /*dad0*/  MUFU.TANH R0, R22 ;  /* 0x0000001600007308 */ /* 0x002e620000002400 */
[----:B------:R-:W-:Y:S02]  /*dae0*/  FMUL.FTZ R31, R31, c[0x0][0x2ec] ;  /* 0x0000bb001f1f7a20 */ /* 0x000fe40000410000 */
[-C--:B------:R-:W-:Y:S04]  /*daf0*/  HMMA.16816.F32 R60, R220, R6.reuse, R60 ;  /* 0x00000006dc3c723c */ /* 0x080fe8000000183c */
[----:B------:R-:W-:Y:S02]  /*db00*/  FMUL.FTZ R33, R33, c[0x0][0x2ec] ;  /* 0x0000bb0021217a20 */ /* 0x000fe40000410000 */
[----:B------:R-:W-:Y:S01]  /*db10*/  FMUL.FTZ R34, R34, c[0x0][0x2ec] ;  /* 0x0000bb0022227a20 */ /* 0x000fe20000410000 */
[----:B--2---:R-:W2:Y:S01]  /*db20*/  MUFU.TANH R2, R23 ;  /* 0x0000001700027308 */ /* 0x004ea20000002400 */
[----:B------:R-:W-:Y:S04]  /*db30*/  HMMA.16816.F32 R64, R212, R6, R64 ;  /* 0x00000006d440723c */ /* 0x000fe80000001840 */
[----:B------:R-:W-:Y:S02]  /*db40*/  FMUL.FTZ R35, R35, c[0x0][0x2ec] ;  /* 0x0000bb0023237a20 */ /* 0x000fe40000410000 */
[----:B------:R-:W-:Y:S02]  /*db50*/  FMUL.FTZ R45, R45, c[0x0][0x2ec] ;  /* 0x0000bb002d2d7a20 */ /* 0x000fe40000410000 */
[----:B------:R-:W-:Y:S01]  /*db60*/  FMUL.FTZ R49, R49, c[0x0][0x2ec] ;  /* 0x0000bb0031317a20 */ /* 0x000fe20000410000 */
[----:B------:R3:W-:Y:S03]  /*db70*/  MUFU.TANH R25, R41 ;  /* 0x0000002900197308 */ /* 0x0007e60000002400 */
[----:B------:R-:W-:Y:S01]  /*db80*/  FMUL.FTZ R53, R53, c[0x0][0x2ec] ;  /* 0x0000bb0035357a20 */ /* 0x000fe20000410000 */
[----:B-1----:R1:W-:Y:S01]  /*db90*/  STL [R1+0x4], R0 ;  /* 0x0000040001007387 */ /* 0x0023e20000100800 */
[----:B------:R-:W-:Y:S02]  /*dba0*/  FMUL.FTZ R32, R32, c[0x0][0x2ec] ;  /* 0x0000bb0020207a20 */ /* 0x000fe40000410000 */
[----:B------:R-:W-:Y:S02]  /*dbb0*/  FMUL.FTZ R36, R36, c[0x0][0x2ec] ;  /* 0x0000bb0024247a20 */ /* 0x000fe40000410000 */
[----:B------:R-:W-:Y:S01]  /*dbc0*/  FMUL.FTZ R37, R37, c[0x0][0x2ec] ;  /* 0x0000bb0025257a20 */ /* 0x000fe20000410000 */
[----:B------:R-:W-:Y:S01]  /*dbd0*/  MUFU.TANH R14, R14 ;  /* 0x0000000e000e7308 */ /* 0x000fe20000002400 */
[----:B------:R-:W-:Y:S02]  /*dbe0*/  FMUL.FTZ R38, R38, c[0x0][0x2ec] ;  /* 0x0000bb0026267a20 */ /* 0x000fe40000410000 */
[----:B------:R-:W-:Y:S01]  /*dbf0*/  FMUL.FTZ R39, R39, c[0x0][0x2ec] ;  /* 0x0000bb0027277a20 */ /* 0x000fe20000410000 */
[----:B--2---:R-:W-:Y:S01]  /*dc00*/  STL [R1], R2 ;  /* 0x0000000201007387 */ /* 0x004fe20000100800 */
[----:B------:R-:W-:Y:S02]  /*dc10*/  FMUL.FTZ R40, R40, c[0x0][0x2ec] ;  /* 0x0000bb0028287a20 */ /* 0x000fe40000410000 */
[----:B------:R-:W-:Y:S02]  /*dc20*/  FMUL.FTZ R42, R42, c[0x0][0x2ec] ;  /* 0x0000bb002a2a7a20 */ /* 0x000fe40000410000 */
[----:B------:R-:W-:Y:S01]  /*dc30*/  FMUL.FTZ R43, R43, c[0x0][0x2ec] ;  /* 0x0000bb002b2b7a20 */ /* 0x000fe20000410000 */
[----:B------:R-:W-:Y:S01]  /*dc40*/  MUFU.TANH R137, R26 ;  /* 0x0000001a00897308 */ /* 0x000fe20000002400 */
[----:B------:R-:W-:Y:S02]  /*dc50*/  FMUL.FTZ R44, R44, c[0x0][0x2ec] ;  /* 0x0000bb002c2c7a20 */ /* 0x000fe40000410000 */
[----:B------:R-:W-:Y:S01]  /*dc60*/  FMUL.FTZ R46, R46, c[0x0][0x2ec] ;  /* 0x0000bb002e2e7a20 */ /* 0x000fe20000410000 */
[----:B---3--:R-:W-:Y:S01]  /*dc70*/  MOV R41, R135 ;  /* 0x0000008700297202 */ /* 0x008fe20000000f00 */
[----:B------:R-:W-:Y:S02]  /*dc80*/  FMUL.FTZ R47, R47, c[0x0][0x2ec] ;  /* 0x0000bb002f2f7a20 */ /* 0x000fe40000410000 */
[----:B------:R-:W-:Y:S01]  /*dc90*/  FMUL.FTZ R48, R48, c[0x0][0x2ec] ;  /* 0x0000bb0030307a20 */ /* 0x000fe20000410000 */
[----:B------:R-:W-:Y:S01]  /*dca0*/  ISETP.GT.AND P0, PT, R41, RZ, PT ;  /* 0x000000ff2900720c */ /* 0x000fe20003f04270 */
[----:B------:R-:W-:Y:S01]  /*dcb0*/  FMUL.FTZ R50, R50, c[0x0][0x2ec] ;  /* 0x0000bb0032327a20 */ /* 0x000fe20000410000 */
[----:B-1----:R-:W1:Y:S01]  /*dcc0*/  MUFU.TANH R0, R24 ;  /* 0x0000001800007308 */ /* 0x002e620000002400 */
[----:B------:R-:W-:Y:S02]  /*dcd0*/  FMUL.FTZ R51, R51, c[0x0][0x2ec] ;  /* 0x0000bb0033337a20 */ /* 0x000fe40000410000 */
[----:B------:R-:W-:Y:S02]  /*dce0*/  FMUL.FTZ R52, R52, c[0x0][0x2ec] ;  /* 0x0000bb0034347a20 */ /* 0x000fe40000410000 */
[----:B------:R-:W-:Y:S02]  /*dcf0*/  FMUL.FTZ R54, R54, c[0x0][0x2ec] ;  /* 0x0000bb0036367a20 */ /* 0x000fe40000410000 */
[----:B------:R-:W-:Y:S02]  /*dd00*/  FMUL.FTZ R55, R55, c[0x0][0x2ec] ;  /* 0x0000bb0037377a20 */ /* 0x000fe40000410000 */
[----:B------:R-:W-:Y:S01]  /*dd10*/  FMUL.FTZ R56, R56, c[0x0][0x2ec] ;  /* 0x0000bb0038387a20 */ /* 0x000fe20000410000 */
[----:B------:R2:W3:Y:S01]  /*dd20*/  MUFU.TANH R134, R27 ;  /* 0x0000001b00867308 */ /* 0x0004e20000002400 */
[----:B------:R-:W-:Y:S02]  /*dd30*/  FMUL.FTZ R57, R57, c[0x0][0x2ec] ;  /* 0x0000bb0039397a20 */ /* 0x000fe40000410000 */
[----:B------:R-:W-:Y:S02]  /*dd40*/  FMUL.FTZ R58, R58, c[0x0][0x2ec] ;  /* 0x0000bb003a3a7a20 */ /* 0x000fe40000410000 */
[----:B------:R-:W-:Y:S02]  /*dd50*/  FMUL.FTZ R59, R59, c[0x0][0x2ec] ;  /* 0x0000bb003b3b7a20 */ /* 0x000fe40000410000 */
[----:B------:R-:W-:Y:S02]  /*dd60*/  FMUL.FTZ R60, R60, c[0x0][0x2ec] ;  /* 0x0000bb003c3c7a20 */ /* 0x000fe40000410000 */
[----:B------:R-:W-:Y:S01]  /*dd70*/  FMUL.FTZ R61, R61, c[0x0][0x2ec] ;  /* 0x0000bb003d3d7a20 */ /* 0x000fe20000410000 */
[----:B------:R2:W4:Y:S01]  /*dd80*/  MUFU.TANH R208, R28 ;  /* 0x0000001c00d07308 */ /* 0x0005220000002400 */
[----:B------:R-:W-:Y:S02]  /*dd90*/  FMUL.FTZ R62, R62, c[0x0][0x2ec] ;  /* 0x0000bb003e3e7a20 */ /* 0x000fe40000410000 */
[----:B------:R-:W-:Y:S01]  /*dda0*/  FMUL.FTZ R64, R64, c[0x0][0x2ec] ;  /* 0x0000bb0040407a20 */ /* 0x000fe20000410000 */
[----:B-1----:R1:W-:Y:S01]  /*ddb0*/  STL [R1+0x10], R0 ;  /* 0x0000100001007387 */ /* 0x0023e20000100800 */
[----:B------:R-:W-:Y:S02]  /*ddc0*/  FMUL.FTZ R65, R65, c[0x0][0x2ec] ;  /* 0x0000bb0041417a20 */ /* 0x000fe40000410000 */
[----:B------:R-:W-:Y:S02]  /*ddd0*/  FMUL.FTZ R66, R66, c[0x0][0x2ec] ;  /* 0x0000bb0042427a20 */ /* 0x000fe40000410000 */
[----:B------:R-:W-:Y:S01]  /*dde0*/  FMUL.FTZ R67, R67, c[0x0][0x2ec] ;  /* 0x0000bb0043437a20 */ /* 0x000fe20000410000 */
[----:B------:R2:W2:Y:S10]  /*ddf0*/  MUFU.TANH R136, R29 ;  /* 0x0000001d00887308 */ /* 0x0004b40000002400 */
[----:B------:R2:W2:Y:S01]  /*de00*/  MUFU.TANH R18, R30 ;  /* 0x0000001e00127308 */ /* 0x0004a20000002400 */
[----:B-1----:R-:W-:Y:S09]  /*de10*/  FMUL.FTZ R0, R63, c[0x0][0x2ec] ;  /* 0x0000bb003f007a20 */ /* 0x002ff20000410000 */
[----:B------:R1:W1:Y:S10]  /*de20*/  MUFU.TANH R26, R31 ;  /* 0x0000001f001a7308 */ /* 0x0002740000002400 */
[----:B------:R1:W1:Y:S10]  /*de30*/  MUFU.TANH R31, R32 ;  /* 0x00000020001f7308 */ /* 0x0002740000002400 */
[----:B------:R1:W1:Y:S10]  /*de40*/  MUFU.TANH R27, R33 ;  /* 0x00000021001b7308 */ /* 0x0002740000002400 */
[----:B------:R1:W1:Y:S10]  /*de50*/  MUFU.TANH R23, R34 ;  /* 0x0000002200177308 */ /* 0x0002740000002400 */
[----:B------:R-:W1:Y:S10]  /*de60*/  MUFU.TANH R35, R35 ;  /* 0x0000002300237308 */ /* 0x000e740000002400 */
[----:B------:R1:W1:Y:S10]  /*de70*/  MUFU.TANH R29, R36 ;  /* 0x00000024001d7308 */ /* 0x0002740000002400 */
        /* <DEDUP_REMOVED lines=29> */
[----:B------:R1:W1:Y:S02]  /*e050*/  MUFU.TANH R214, R67 ;  /* 0x0000004300d67308 */ /* 0x0002640000002400 */
[----:B-1234-:R-:W-:-:S05]  /*e060*/  @P0 BRA `(.L_x_20) ;  /* 0xffffe88000000947 */ /* 0x01efca000383ffff */
.L_x_19:
[----:B------:R-:W2:Y:S01]  /*e070*/  LDL.LU R40, [R1+0xc] ;  /* 0x00000c0001287983 */ /* 0x000ea20000300800 */
[----:B------:R-:W-:Y:S02]  /*e080*/  FMNMX.FTZ R0, R141, R132, !PT ;  /* 0x000000848d007209 */ /* 0x000fe40007810000 */
[----:B------:R-:W-:Y:S01]  /*e090*/  MOV R43, R31 ;  /* 0x0000001f002b7202 */ /* 0x000fe20000000f00 */
[----:B------:R-:W3:Y:S01]  /*e0a0*/  LDL.LU R42, [R1] ;  /* 0x00000000012a7983 */ /* 0x000ee20000300800 */
[----:B-1----:R-:W-:Y:S02]  /*e0b0*/  FMNMX.FTZ R2, R209, R0, !PT ;  /* 0x00000000d1027209 */ /* 0x002fe40007810000 */
[----:B------:R-:W-:Y:S01]  /*e0c0*/  MOV R44, R27 ;  /* 0x0000001b002c7202 */ /* 0x000fe20000000f00 */
[----:B------:R-:W-:Y:S01]  /*e0d0*/  STL [R1+0x94], R246 ;  /* 0x000094f601007387 */ /* 0x000fe20000100800 */
[----:B------:R-:W-:Y:S02]  /*e0e0*/  FMNMX.FTZ R3, R15, R2, !PT ;  /* 0x000000020f037209 */ /* 0x000fe40007810000 */
[----:B------:R-:W-:Y:S01]  /*e0f0*/  FMNMX.FTZ R0, R142, R133, !PT ;  /* 0x000000858e007209 */ /* 0x000fe20007810000 */
[----:B------:R-:W-:Y:S01]  /*e100*/  STL [R1+0x90], R245 ;  /* 0x000090f501007387 */ /* 0x000fe20000100800 */
[----:B------:R-:W-:Y:S02]  /*e110*/  FMNMX.FTZ R4, R13, R3, !PT ;  /* 0x000000030d047209 */ /* 0x000fe40007810000 */
[----:B------:R-:W-:Y:S01]  /*e120*/  MOV R54, R137 ;  /* 0x0000008900367202 */ /* 0x000fe20000000f00 */
[----:B------:R-:W-:Y:S01]  /*e130*/  STL [R1+0x8c], R244 ;  /* 0x00008cf401007387 */ /* 0x000fe20000100800 */
[----:B------:R-:W-:Y:S02]  /*e140*/  FMNMX.FTZ R2, R216, R0, !PT ;  /* 0x00000000d8027209 */ /* 0x000fe40007810000 */
[----:B------:R-:W-:Y:S01]  /*e150*/  FMNMX.FTZ R0, R210, R139, !PT ;  /* 0x0000008bd2007209 */ /* 0x000fe20007810000 */
[----:B------:R-:W-:Y:S01]  /*e160*/  STL [R1+0x88], R243 ;  /* 0x000088f301007387 */ /* 0x000fe20000100800 */
[----:B------:R-:W-:Y:S02]  /*e170*/  MOV R48, R22 ;  /* 0x0000001600307202 */ /* 0x000fe40000000f00 */
[----:B------:R-:W-:Y:S01]  /*e180*/  FMNMX.FTZ R3, R12, R2, !PT ;  /* 0x000000020c037209 */ /* 0x000fe20007810000 */
[----:B------:R-:W-:Y:S01]  /*e190*/  STL [R1+0x84], R242 ;  /* 0x000084f201007387 */ /* 0x000fe20000100800 */
[----:B------:R-:W-:Y:S02]  /*e1a0*/  FMNMX.FTZ R2, R224, R0, !PT ;  /* 0x00000000e0027209 */ /* 0x000fe40007810000 */
        /* <DEDUP_REMOVED lines=8> */
[----:B------:R-:W-:Y:S02]  /*e230*/  MOV R55, R134 ;  /* 0x0000008600377202 */ /* 0x000fe40000000f00 */
[----:B------:R-:W-:Y:S01]  /*e240*/  FMNMX.FTZ R0, R217, R0, !PT ;  /* 0x00000000d9007209 */ /* 0x000fe20007810000 */
[----:B------:R-:W-:Y:S01]  /*e250*/  STL [R1+0x74], R238 ;  /* 0x000074ee01007387 */ /* 0x000fe20000100800 */
[----:B------:R-:W-:Y:S02]  /*e260*/  MOV R50, R23 ;  /* 0x0000001700327202 */ /* 0x000fe40000000f00 */
[----:B------:R-:W-:Y:S01]  /*e270*/  FMNMX.FTZ R0, R54, R0, !PT ;  /* 0x0000000036007209 */ /* 0x000fe20007810000 */
[----:B------:R1:W-:Y:S01]  /*e280*/  STL [R1+0x70], R237 ;  /* 0x000070ed01007387 */ /* 0x0003e20000100800 */
[----:B------:R-:W-:Y:S02]  /*e290*/  FMNMX.FTZ R2, R219, R2, !PT ;  /* 0x00000002db027209 */ /* 0x000fe40007810000 */
[----:B------:R-:W-:Y:S01]  /*e2a0*/  FMNMX.FTZ R0, R55, R0, !PT ;  /* 0x0000000037007209 */ /* 0x000fe20007810000 */
[----:B------:R-:W-:Y:S01]  /*e2b0*/  LDSM.16.MT88.4 R36, [R229+0xc000] ;  /* 0x00c00000e524783b */ /* 0x000fe20000004200 */
[----:B------:R-:W-:Y:S02]  /*e2c0*/  MOV R32, R208 ;  /* 0x000000d000207202 */ /* 0x000fe40000000f00 */
[----:B------:R-:W-:Y:S02]  /*e2d0*/  FMNMX.FTZ R0, R18, R0, !PT ;  /* 0x0000000012007209 */ /* 0x000fe40007810000 */
[----:B------:R-:W-:Y:S02]  /*e2e0*/  MOV R47, R19 ;  /* 0x00000013002f7202 */ /* 0x000fe40000000f00 */
[----:B------:R-:W-:Y:S02]  /*e2f0*/  MOV R31, R136 ;  /* 0x00000088001f7202 */ /* 0x000fe40000000f00 */
[----:B------:R-:W-:Y:S02]  /*e300*/  MOV R46, R20 ;  /* 0x00000014002e7202 */ /* 0x000fe40000000f00 */
[----:B------:R-:W-:Y:S01]  /*e310*/  MOV R52, R17 ;  /* 0x0000001100347202 */ /* 0x000fe20000000f00 */
[----:B-1----:R-:W4:Y:S04]  /*e320*/  LDL.LU R237, [R1+0x4] ;  /* 0x0000040001ed7983 */ /* 0x002f280000300800 */
[----:B------:R-:W-:Y:S04]  /*e330*/  STL [R1+0x6c], R236 ;  /* 0x00006cec01007387 */ /* 0x000fe80000100800 */
[----:B------:R1:W-:Y:S04]  /*e340*/  STL [R1+0x68], R235 ;  /* 0x000068eb01007387 */ /* 0x0003e80000100800 */
[----:B------:R-:W3:Y:S04]  /*e350*/  LDL.LU R51, [R1+0x10] ;  /* 0x0000100001337983 */ /* 0x000ee80000300800 */
[----:B------:R1:W-:Y:S02]  /*e360*/  STL [R1+0x64], R234 ;  /* 0x000064ea01007387 */ /* 0x0003e40000100800 */
[----:B-1----:R-:W-:Y:S04]  /*e370*/  MOV R235, R26 ;  /* 0x0000001a00eb7202 */ /* 0x002fe80000000f00 */
[----:B------:R-:W-:Y:S01]  /*e380*/  FMNMX.FTZ R0, R235, R0, !PT ;  /* 0x00000000eb007209 */ /* 0x000fe20007810000 */
[----:B------:R-:W3:Y:S03]  /*e390*/  LDL.LU R234, [R1+0x8] ;  /* 0x0000080001ea7983 */ /* 0x000ee60000300800 */
[----:B------:R-:W-:Y:S01]  /*e3a0*/  FMNMX.FTZ R0, R47, R0, !PT ;  /* 0x000000002f007209 */ /* 0x000fe20007810000 */
[----:B------:R1:W-:Y:S03]  /*e3b0*/  STL [R1+0x60], R233 ;  /* 0x000060e901007387 */ /* 0x0003e60000100800 */
[----:B------:R-:W-:Y:S01]  /*e3c0*/  FMNMX.FTZ R0, R46, R0, !PT ;  /* 0x000000002e007209 */ /* 0x000fe20007810000 */
[----:B------:R1:W-:Y:S03]  /*e3d0*/  STL [R1+0x5c], R232 ;  /* 0x00005ce801007387 */ /* 0x0003e60000100800 */
[----:B------:R-:W-:Y:S04]  /*e3e0*/  FMNMX.FTZ R0, R45, R0, !PT ;  /* 0x000000002d007209 */ /* 0x000fe80007810000 */
[----:B------:R-:W-:Y:S04]  /*e3f0*/  FMNMX.FTZ R0, R34, R0, !PT ;  /* 0x0000000022007209 */ /* 0x000fe80007810000 */
[----:B------:R-:W-:Y:S04]  /*e400*/  FMNMX.FTZ R0, R33, R0, !PT ;  /* 0x0000000021007209 */ /* 0x000fe80007810000 */
[----:B------:R-:W-:Y:S04]  /*e410*/  FMNMX.FTZ R0, R53, R0, !PT ;  /* 0x0000000035007209 */ /* 0x000fe80007810000 */
[----:B------:R-:W-:Y:S04]  /*e420*/  FMNMX.FTZ R0, R138, R0, !PT ;  /* 0x000000008a007209 */ /* 0x000fe80007810000 */
[----:B------:R-:W-:Y:S02]  /*e430*/  FMNMX.FTZ R0, R135, R0, !PT ;  /* 0x0000000087007209 */ /* 0x000fe40007810000 */
[----:B-1----:R-:W-:Y:S02]  /*e440*/  MOV R233, R41 ;  /* 0x0000002900e97202 */ /* 0x002fe40000000f00 */
[----:B------:R-:W-:Y:S02]  /*e450*/  MOV R232, R21 ;  /* 0x0000001500e87202 */ /* 0x000fe40000000f00 */
[----:B------:R-:W-:Y:S01]  /*e460*/  LDSM.16.MT88.4 R20, [R228+0xc000] ;  /* 0x00c00000e414783b */ /* 0x000fe20000004200 */
[----:B--2---:R-:W-:Y:S02]  /*e470*/  FMNMX.FTZ R4, R40, R4, !PT ;  /* 0x0000000428047209 */ /* 0x004fe40007810000 */
[----:B----4-:R-:W-:Y:S04]  /*e480*/  FMNMX.FTZ R3, R237, R3, !PT ;  /* 0x00000003ed037209 */ /* 0x010fe80007810000 */
[----:B---3--:R-:W-:Y:S04]  /*e490*/  FMNMX.FTZ R3, R42, R3, !PT ;  /* 0x000000032a037209 */ /* 0x008fe80007810000 */
        /* <DEDUP_REMOVED lines=28> */
[----:B------:R-:W-:Y:S01]  /*e660*/  FMNMX.FTZ R4, R220, R4, !PT ;  /* 0x00000004dc047209 */ /* 0x000fe20007810000 */
[----:B------:R-:W2:Y:S01]  /*e670*/  SHFL.BFLY PT, R2, R0, 0x2, 0x1f ;  /* 0x0c401f0000027f89 */ /* 0x000ea200000e0000 */
[----:B------:R-:W-:Y:S04]  /*e680*/  FMNMX.FTZ R137, R248, R137, !PT ;  /* 0x00000089f8897209 */ /* 0x000fe80007810000 */
[----:B------:R-:W-:Y:S03]  /*e690*/  FMNMX.FTZ R137, R227, R137, !PT ;  /* 0x00000089e3897209 */ /* 0x000fe60007810000 */
[----:B------:R-:W3:Y:S01]  /*e6a0*/  SHFL.BFLY PT, R5, R4, 0x2, 0x1f ;  /* 0x0c401f0004057f89 */ /* 0x000ee200000e0000 */
[----:B------:R-:W-:Y:S04]  /*e6b0*/  FMNMX.FTZ R137, R226, R137, !PT ;  /* 0x00000089e2897209 */ /* 0x000fe80007810000 */
[----:B------:R-:W-:Y:S02]  /*e6c0*/  FMNMX.FTZ R137, R213, R137, !PT ;  /* 0x00000089d5897209 */ /* 0x000fe40007810000 */
[----:B-1----:R-:W-:Y:S02]  /*e6d0*/  FMNMX.FTZ R136, R3, R136, !PT ;  /* 0x0000008803887209 */ /* 0x002fe40007810000 */
[----:B------:R-:W-:Y:S03]  /*e6e0*/  FMNMX.FTZ R137, R212, R137, !PT ;  /* 0x00000089d4897209 */ /* 0x000fe60007810000 */
[----:B------:R-:W1:Y:S01]  /*e6f0*/  SHFL.BFLY PT, R7, R136, 0x1, 0x1f ;  /* 0x0c201f0088077f89 */ /* 0x000e6200000e0000 */
[----:B--2---:R-:W-:Y:S07]  /*e700*/  FMNMX.FTZ R2, R0, R2, !PT ;  /* 0x0000000200027209 */ /* 0x004fee0007810000 */
[----:B------:R-:W2:Y:S01]  /*e710*/  SHFL.BFLY PT, R6, R137, 0x2, 0x1f ;  /* 0x0c401f0089067f89 */ /* 0x000ea200000e0000 */
[----:B---3--:R-:W-:Y:S07]  /*e720*/  FMNMX.FTZ R4, R4, R5, !PT ;  /* 0x0000000504047209 */ /* 0x008fee0007810000 */
[----:B------:R-:W3:Y:S01]  /*e730*/  SHFL.BFLY PT, R134, R4, 0x1, 0x1f ;  /* 0x0c201f0004867f89 */ /* 0x000ee200000e0000 */
[----:B-1----:R-:W-:Y:S07]  /*e740*/  FMNMX.FTZ R136, R136, R7, !PT ;  /* 0x0000000788887209 */ /* 0x002fee0007810000 */
[----:B------:R-:W1:Y:S01]  /*e750*/  SHFL.BFLY PT, R3, R2, 0x1, 0x1f ;  /* 0x0c201f0002037f89 */ /* 0x000e6200000e0000 */
[----:B------:R-:W-:Y:S01]  /*e760*/  FMUL.FTZ R208, R136, c[0x0][0x23c] ;  /* 0x00008f0088d07a20 */ /* 0x000fe20000410000 */
[----:B--2---:R-:W-:Y:S06]  /*e770*/  FMNMX.FTZ R137, R137, R6, !PT ;  /* 0x0000000689897209 */ /* 0x004fec0007810000 */
[----:B------:R-:W2:Y:S01]  /*e780*/  SHFL.BFLY PT, R6, R137, 0x1, 0x1f ;  /* 0x0c201f0089067f89 */ /* 0x000ea200000e0000 */
[----:B---3--:R-:W-:Y:S02]  /*e790*/  FMNMX.FTZ R134, R4, R134, !PT ;  /* 0x0000008604867209 */ /* 0x008fe40007810000 */
[----:B-1----:R-:W-:Y:S02]  /*e7a0*/  FMNMX.FTZ R3, R2, R3, !PT ;  /* 0x0000000302037209 */ /* 0x002fe40007810000 */
[----:B--2---:R-:W-:Y:S04]  /*e7b0*/  FMNMX.FTZ R137, R137, R6, !PT ;  /* 0x0000000689897209 */ /* 0x004fe80007810000 */
[C---:B------:R-:W-:Y:S01]  /*e7c0*/  FSETP.NEU.FTZ.AND P1, PT, R137.reuse, -INF , PT ;  /* 0xff8000008900780b */ /* 0x040fe20003f3d000 */
[C---:B------:R-:W-:Y:S04]  /*e7d0*/  FADD.FTZ R0, -R137.reuse, R132 ;  /* 0x0000008489007221 */ /* 0x040fe80000010100 */
[----:B------:R-:W-:Y:S04]  /*e7e0*/  FMUL.FTZ R0, R0, c[0x0][0x23c] ;  /* 0x00008f0000007a20 */ /* 0x000fe80000410000 */
[----:B------:R1:W2:Y:S02]  /*e7f0*/  MUFU.EX2 R132, R0 ;  /* 0x0000000000847308 */ /* 0x0002a40000000800 */
[----:B-1----:R-:W-:Y:S02]  /*e800*/  FADD.FTZ R0, -R136, R133 ;  /* 0x0000008588007221 */ /* 0x002fe40000010100 */
[----:B--2---:R-:W-:Y:S01]  /*e810*/  FMUL.FTZ R17, R132, R157 ;  /* 0x0000009d84117220 */ /* 0x004fe20000410000 */
[----:B------:R-:W-:Y:S01]  /*e820*/  MOV R157, R18 ;  /* 0x00000012009d7202 */ /* 0x000fe20000000f00 */
[----:B------:R-:W-:Y:S02]  /*e830*/  FMUL.FTZ R0, R0, c[0x0][0x23c] ;  /* 0x00008f0000007a20 */ /* 0x000fe40000410000 */
[C---:B------:R-:W-:Y:S02]  /*e840*/  FMUL.FTZ R64, R132.reuse, R204 ;  /* 0x000000cc84407220 */ /* 0x040fe40000410000 */
[----:B------:R1:W2:Y:S01]  /*e850*/  MUFU.EX2 R133, R0 ;  /* 0x0000000000857308 */ /* 0x0002a20000000800 */
        /* <DEDUP_REMOVED lines=20> */
[--C-:B------:R-:W-:Y:S01]  /*e9a0*/  FFMA.FTZ R4, R141, c[0x0][0x23c], -R139.reuse ;  /* 0x00008f008d047a23 */ /* 0x100fe2000001088b */
[----:B------:R-:W-:Y:S01]  /*e9b0*/  FSEL R208, R208, RZ, P1 ;  /* 0x000000ffd0d07208 */ /* 0x000fe20000800000 */
[--C-:B------:R-:W-:Y:S01]  /*e9c0*/  FFMA.FTZ R5, R209, c[0x0][0x23c], -R139.reuse ;  /* 0x00008f00d1057a23 */ /* 0x100fe2000001088b */
[C---:B------:R-:W-:Y:S01]  /*e9d0*/  FSETP.NEU.FTZ.AND P1, PT, R134.reuse, -INF , PT ;  /* 0xff8000008600780b */ /* 0x040fe20003f3d000 */
[----:B------:R-:W-:Y:S02]  /*e9e0*/  FMUL.FTZ R209, R134, c[0x0][0x23c] ;  /* 0x00008f0086d17a20 */ /* 0x000fe40000410000 */
[----:B------:R3:W-:Y:S01]  /*e9f0*/  MUFU.EX2 R236, R4 ;  /* 0x0000000400ec7308 */ /* 0x0007e20000000800 */
[C---:B------:R-:W-:Y:S01]  /*ea00*/  FMUL.FTZ R18, R133.reuse, R158 ;  /* 0x0000009e85127220 */ /* 0x040fe20000410000 */
[----:B------:R-:W-:Y:S01]  /*ea10*/  MOV R158, R45 ;  /* 0x0000002d009e7202 */ /* 0x000fe20000000f00 */
[----:B------:R-:W-:Y:S01]  /*ea20*/  FMUL.FTZ R19, R133, R159 ;  /* 0x0000009f85137220 */ /* 0x000fe20000410000 */
[----:B------:R-:W-:Y:S01]  /*ea30*/  FSEL R209, R209, RZ, P1 ;  /* 0x000000ffd1d17208 */ /* 0x000fe20000800000 */
[----:B------:R-:W-:Y:S01]  /*ea40*/  FMUL.FTZ R66, R133, R206 ;  /* 0x000000ce85427220 */ /* 0x000fe20000410000 */
[----:B------:R-:W-:Y:S01]  /*ea50*/  FSETP.NEU.FTZ.AND P1, PT, R3, -INF , PT ;  /* 0xff8000000300780b */ /* 0x000fe20003f3d000 */
[C---:B------:R-:W-:Y:S01]  /*ea60*/  FMUL.FTZ R67, R133.reuse, R207 ;  /* 0x000000cf85437220 */ /* 0x040fe20000410000 */
[----:B------:R-:W-:Y:S01]  /*ea70*/  MOV R159, R34 ;  /* 0x00000022009f7202 */ /* 0x000fe20000000f00 */
[C---:B------:R-:W-:Y:S01]  /*ea80*/  FMUL.FTZ R34, R133.reuse, R174 ;  /* 0x000000ae85227220 */ /* 0x040fe20000410000 */
[----:B------:R4:W4:Y:S01]  /*ea90*/  MUFU.EX2 R246, R5 ;  /* 0x0000000500f67308 */ /* 0x0009220000000800 */
[----:B------:R-:W-:Y:S01]  /*eaa0*/  MOV R174, R35 ;  /* 0x0000002300ae7202 */ /* 0x000fe20000000f00 */
[----:B------:R-:W-:Y:S01]  /*eab0*/  FMUL.FTZ R35, R133, R175 ;  /* 0x000000af85237220 */ /* 0x000fe20000410000 */
[----:B------:R-:W-:Y:S01]  /*eac0*/  MOV R175, R44 ;  /* 0x0000002c00af7202 */ /* 0x000fe20000000f00 */
[----:B-1----:R-:W-:Y:S01]  /*ead0*/  FADD.FTZ R0, -R3, R140 ;  /* 0x0000008c03007221 */ /* 0x002fe20000010100 */
[----:B------:R-:W-:Y:S01]  /*eae0*/  LDSM.16.MT88.4 R204, [R230+0xd800] ;  /* 0x00d80000e6cc783b */ /* 0x000fe20000004200 */
[----:B--2---:R-:W-:Y:S02]  /*eaf0*/  FMUL.FTZ R41, R2, R181 ;  /* 0x000000b502297220 */ /* 0x004fe40000410000 */
[----:B------:R-:W-:Y:S02]  /*eb00*/  FMUL.FTZ R0, R0, c[0x0][0x23c] ;  /* 0x00008f0000007a20 */ /* 0x000fe40000410000 */
[C---:B------:R-:W-:Y:S02]  /*eb10*/  FMUL.FTZ R44, R2.reuse, R184 ;  /* 0x000000b8022c7220 */ /* 0x040fe40000410000 */
[----:B------:R-:W-:Y:S02]  /*eb20*/  FMUL.FTZ R45, R2, R185 ;  /* 0x000000b9022d7220 */ /* 0x000fe40000410000 */
[--C-:B---3--:R-:W-:Y:S01]  /*eb30*/  FFMA.FTZ R4, R142, c[0x0][0x23c], -R208.reuse ;  /* 0x00008f008e047a23 */ /* 0x108fe200000108d0 */
[----:B------:R-:W1:Y:S01]  /*eb40*/  MUFU.EX2 R0, R0 ;  /* 0x0000000000007308 */ /* 0x000e620000000800 */
[C---:B------:R-:W-:Y:S02]  /*eb50*/  FMUL.FTZ R56, R2.reuse, R196 ;  /* 0x000000c402387220 */ /* 0x040fe40000410000 */
[C---:B------:R-:W-:Y:S02]  /*eb60*/  FMUL.FTZ R57, R2.reuse, R197 ;  /* 0x000000c502397220 */ /* 0x040fe40000410000 */
[C---:B------:R-:W-:Y:S02]  /*eb70*/  FMUL.FTZ R60, R2.reuse, R200 ;  /* 0x000000c8023c7220 */ /* 0x040fe40000410000 */
[----:B------:R-:W-:Y:S02]  /*eb80*/  FMUL.FTZ R61, R2, R201 ;  /* 0x000000c9023d7220 */ /* 0x000fe40000410000 */
[--C-:B----4-:R-:W-:Y:S01]  /*eb90*/  FFMA.FTZ R5, R14, c[0x0][0x23c], -R208.reuse ;  /* 0x00008f000e057a23 */ /* 0x110fe200000108d0 */
[----:B------:R2:W-:Y:S01]  /*eba0*/  MUFU.EX2 R8, R4 ;  /* 0x0000000400087308 */ /* 0x0005e20000000800 */
[----:B------:R-:W-:Y:S01]  /*ebb0*/  F2FP.PACK_AB R140, R246, R236 ;  /* 0x000000ecf68c723e */ /* 0x000fe200000000ff */
[C---:B------:R-:W-:Y:S02]  /*ebc0*/  FMUL.FTZ R70, R133.reuse, R70 ;  /* 0x0000004685467220 */ /* 0x040fe40000410000 */
[----:B------:R-:W-:Y:S02]  /*ebd0*/  FMUL.FTZ R71, R133, R71 ;  /* 0x0000004785477220 */ /* 0x000fe40000410000 */
[C---:B------:R-:W-:Y:S02]  /*ebe0*/  FMUL.FTZ R72, R2.reuse, R72 ;  /* 0x0000004802487220 */ /* 0x040fe40000410000 */
[C---:B------:R-:W-:Y:S02]  /*ebf0*/  FMUL.FTZ R73, R2.reuse, R73 ;  /* 0x0000004902497220 */ /* 0x040fe40000410000 */
[----:B------:R3:W-:Y:S01]  /*ec00*/  MUFU.EX2 R238, R5 ;  /* 0x0000000500ee7308 */ /* 0x0007e20000000800 */
[C---:B------:R-:W-:Y:S02]  /*ec10*/  FMUL.FTZ R76, R2.reuse, R76 ;  /* 0x0000004c024c7220 */ /* 0x040fe40000410000 */
[----:B------:R-:W-:Y:S02]  /*ec20*/  FMUL.FTZ R77, R2, R77 ;  /* 0x0000004d024d7220 */ /* 0x000fe40000410000 */
[C---:B-1----:R-:W-:Y:S02]  /*ec30*/  FMUL.FTZ R10, R0.reuse, R146 ;  /* 0x00000092000a7220 */ /* 0x042fe40000410000 */
[C---:B------:R-:W-:Y:S02]  /*ec40*/  FMUL.FTZ R11, R0.reuse, R147 ;  /* 0x00000093000b7220 */ /* 0x040fe40000410000 */
[C---:B------:R-:W-:Y:S01]  /*ec50*/  FMUL.FTZ R14, R0.reuse, R154 ;  /* 0x0000009a000e7220 */ /* 0x040fe20000410000 */
[----:B------:R-:W-:Y:S01]  /*ec60*/  MOV R154, R47 ;  /* 0x0000002f009a7202 */ /* 0x000fe20000000f00 */
[----:B------:R-:W-:Y:S01]  /*ec70*/  FMUL.FTZ R27, R0, R167 ;  /* 0x000000a7001b7220 */ /* 0x000fe20000410000 */
[----:B------:R-:W-:Y:S01]  /*ec80*/  MOV R167, R28 ;  /* 0x0000001c00a77202 */ /* 0x000fe20000000f00 */
[----:B------:R-:W-:Y:S01]  /*ec90*/  FMUL.FTZ R28, R2, R168 ;  /* 0x000000a8021c7220 */ /* 0x000fe20000410000 */
[----:B------:R-:W-:Y:S01]  /*eca0*/  MOV R168, R29 ;  /* 0x0000001d00a87202 */ /* 0x000fe20000000f00 */
[--C-:B--2---:R-:W-:Y:S02]  /*ecb0*/  FFMA.FTZ R4, R216, c[0x0][0x23c], -R208.reuse ;  /* 0x00008f00d8047a23 */ /* 0x104fe400000108d0 */
[----:B------:R-:W-:Y:S01]  /*ecc0*/  FMUL.FTZ R29, R2, R169 ;  /* 0x000000a9021d7220 */ /* 0x000fe20000410000 */
[----:B------:R-:W-:Y:S01]  /*ecd0*/  MOV R169, R55 ;  /* 0x0000003700a97202 */ /* 0x000fe20000000f00 */
[----:B------:R1:W-:Y:S01]  /*ece0*/  MUFU.EX2 R245, R4 ;  /* 0x0000000400f57308 */ /* 0x0003e20000000800 */
[C---:B------:R-:W-:Y:S01]  /*ecf0*/  FMUL.FTZ R26, R0.reuse, R166 ;  /* 0x000000a6001a7220 */ /* 0x040fe20000410000 */
[----:B------:R-:W-:Y:S01]  /*ed00*/  MOV R166, R49 ;  /* 0x0000003100a67202 */ /* 0x000fe20000000f00 */
[----:B------:R-:W-:Y:S02]  /*ed10*/  FMUL.FTZ R47, R0, R187 ;  /* 0x000000bb002f7220 */ /* 0x000fe40000410000 */
[C---:B---3--:R-:W-:Y:S02]  /*ed20*/  FMUL.FTZ R5, R132.reuse, R149 ;  /* 0x0000009584057220 */ /* 0x048fe40000410000 */
[----:B------:R-:W-:Y:S02]  /*ed30*/  FMUL.FTZ R49, R132, R189 ;  /* 0x000000bd84317220 */ /* 0x000fe40000410000 */
        /* <DEDUP_REMOVED lines=8> */
[--C-:B-1----:R-:W-:Y:S02]  /*edc0*/  FFMA.FTZ R4, R15, c[0x0][0x23c], -R139.reuse ;  /* 0x00008f000f047a23 */ /* 0x102fe4000001088b */
[C---:B------:R-:W-:Y:S01]  /*edd0*/  FMUL.FTZ R15, R0.reuse, R155 ;  /* 0x0000009b000f7220 */ /* 0x040fe20000410000 */
[----:B------:R-:W-:Y:S01]  /*ede0*/  MOV R155, R46 ;  /* 0x0000002e009b7202 */ /* 0x000fe20000000f00 */
[----:B------:R1:W-:Y:S01]  /*edf0*/  MUFU.EX2 R242, R4 ;  /* 0x0000000400f27308 */ /* 0x0003e20000000800 */
[----:B------:R-:W-:Y:S02]  /*ee00*/  FMUL.FTZ R46, R0, R186 ;  /* 0x000000ba002e7220 */ /* 0x000fe40000410000 */
[C---:B------:R-:W-:Y:S02]  /*ee10*/  FMUL.FTZ R82, R133.reuse, R82 ;  /* 0x0000005285527220 */ /* 0x040fe40000410000 */
[C---:B------:R-:W-:Y:S02]  /*ee20*/  FMUL.FTZ R83, R133.reuse, R83 ;  /* 0x0000005385537220 */ /* 0x040fe40000410000 */
[C---:B------:R-:W-:Y:S02]  /*ee30*/  FMUL.FTZ R86, R133.reuse, R86 ;  /* 0x0000005685567220 */ /* 0x040fe40000410000 */
[----:B------:R-:W-:Y:S02]  /*ee40*/  FMUL.FTZ R87, R133, R87 ;  /* 0x0000005785577220 */ /* 0x000fe40000410000 */
[C---:B------:R-:W-:Y:S02]  /*ee50*/  FMUL.FTZ R88, R2.reuse, R88 ;  /* 0x0000005802587220 */ /* 0x040fe40000410000 */
[----:B------:R-:W-:Y:S02]  /*ee60*/  FMUL.FTZ R89, R2, R89 ;  /* 0x0000005902597220 */ /* 0x000fe40000410000 */
[C---:B------:R-:W-:Y:S02]  /*ee70*/  FMUL.FTZ R90, R0.reuse, R90 ;  /* 0x0000005a005a7220 */ /* 0x040fe40000410000 */
[----:B------:R-:W-:Y:S02]  /*ee80*/  FMUL.FTZ R91, R0, R91 ;  /* 0x0000005b005b7220 */ /* 0x000fe40000410000 */
[C---:B------:R-:W-:Y:S02]  /*ee90*/  FMUL.FTZ R92, R2.reuse, R92 ;  /* 0x0000005c025c7220 */ /* 0x040fe40000410000 */
[----:B------:R-:W-:Y:S02]  /*eea0*/  FMUL.FTZ R93, R2, R93 ;  /* 0x0000005d025d7220 */ /* 0x000fe40000410000 */
[----:B------:R-:W-:Y:S02]  /*eeb0*/  FMUL.FTZ R94, R0, R94 ;  /* 0x0000005e005e7220 */ /* 0x000fe40000410000 */
[--C-:B-1----:R-:W-:Y:S02]  /*eec0*/  FFMA.FTZ R4, R13, c[0x0][0x23c], -R139.reuse ;  /* 0x00008f000d047a23 */ /* 0x102fe4000001088b */
[----:B------:R-:W-:Y:S01]  /*eed0*/  FMUL.FTZ R13, R2, R153 ;  /* 0x00000099020d7220 */ /* 0x000fe20000410000 */
[----:B------:R-:W-:Y:S01]  /*eee0*/  MOV R153, R54 ;  /* 0x0000003600997202 */ /* 0x000fe20000000f00 */
[----:B------:R-:W1:Y:S01]  /*eef0*/  MUFU.EX2 R239, R4 ;  /* 0x0000000400ef7308 */ /* 0x000e620000000800 */
        /* <DEDUP_REMOVED lines=11> */
[----:B------:R-:W-:Y:S01]  /*efb0*/  FMUL.FTZ R110, R0, R110 ;  /* 0x0000006e006e7220 */ /* 0x000fe20000410000 */
[----:B-1----:R-:W-:Y:S01]  /*efc0*/  F2FP.PACK_AB R142, R239, R242 ;  /* 0x000000f2ef8e723e */ /* 0x002fe200000000ff */
[--C-:B------:R-:W-:Y:S02]  /*efd0*/  FFMA.FTZ R4, R12, c[0x0][0x23c], -R208.reuse ;  /* 0x00008f000c047a23 */ /* 0x100fe400000108d0 */
[C---:B------:R-:W-:Y:S01]  /*efe0*/  FMUL.FTZ R12, R2.reuse, R152 ;  /* 0x00000098020c7220 */ /* 0x040fe20000410000 */
[----:B------:R-:W-:Y:S01]  /*eff0*/  MOV R152, R40 ;  /* 0x0000002800987202 */ /* 0x000fe20000000f00 */
[----:B------:R1:W2:Y:S01]  /*f000*/  MUFU.EX2 R241, R4 ;  /* 0x0000000400f17308 */ /* 0x0002a20000000800 */
[----:B------:R-:W-:Y:S02]  /*f010*/  FMUL.FTZ R40, R2, R180 ;  /* 0x000000b402287220 */ /* 0x000fe40000410000 */
[----:B------:R-:W-:Y:S02]  /*f020*/  FMUL.FTZ R111, R0, R111 ;  /* 0x0000006f006f7220 */ /* 0x000fe40000410000 */
[--C-:B------:R-:W-:Y:S02]  /*f030*/  FFMA.FTZ R152, R152, c[0x0][0x23c], -R139.reuse ;  /* 0x00008f0098987a23 */ /* 0x100fe4000001088b */
[----:B------:R-:W-:Y:S02]  /*f040*/  FFMA.FTZ R213, R213, c[0x0][0x23c], -R139 ;  /* 0x00008f00d5d57a23 */ /* 0x000fe4000001088b */
[----:B------:R-:W-:Y:S02]  /*f050*/  FFMA.FTZ R215, R215, c[0x0][0x23c], -R208 ;  /* 0x00008f00d7d77a23 */ /* 0x000fe400000108d0 */
[--C-:B------:R-:W-:Y:S02]  /*f060*/  FFMA.FTZ R223, R223, c[0x0][0x23c], -R209.reuse ;  /* 0x00008f00dfdf7a23 */ /* 0x100fe400000108d1 */
[--C-:B------:R-:W-:Y:S02]  /*f070*/  FFMA.FTZ R222, R222, c[0x0][0x23c], -R209.reuse ;  /* 0x00008f00dede7a23 */ /* 0x100fe400000108d1 */
[--C-:B------:R-:W-:Y:S02]  /*f080*/  FFMA.FTZ R221, R221, c[0x0][0x23c], -R209.reuse ;  /* 0x00008f00dddd7a23 */ /* 0x100fe400000108d1 */
[C---:B------:R-:W-:Y:S02]  /*f090*/  FMUL.FTZ R113, R132.reuse, R113 ;  /* 0x0000007184717220 */ /* 0x040fe40000410000 */
[C---:B------:R-:W-:Y:S02]  /*f0a0*/  FMUL.FTZ R114, R133.reuse, R114 ;  /* 0x0000007285727220 */ /* 0x040fe40000410000 */
[----:B------:R-:W-:Y:S02]  /*f0b0*/  FMUL.FTZ R115, R133, R115 ;  /* 0x0000007385737220 */ /* 0x000fe40000410000 */
[----:B------:R-:W-:Y:S02]  /*f0c0*/  FMUL.FTZ R116, R132, R116 ;  /* 0x0000007484747220 */ /* 0x000fe40000410000 */
[--C-:B-1----:R-:W-:Y:S02]  /*f0d0*/  FFMA.FTZ R4, R210, c[0x0][0x23c], -R209.reuse ;  /* 0x00008f00d2047a23 */ /* 0x102fe400000108d1 */
[----:B------:R-:W-:Y:S02]  /*f0e0*/  FMUL.FTZ R210, R3, c[0x0][0x23c] ;  /* 0x00008f0003d27a20 */ /* 0x000fe40000410000 */
[----:B------:R1:W3:Y:S01]  /*f0f0*/  MUFU.EX2 R9, R4 ;  /* 0x0000000400097308 */ /* 0x0002e20000000800 */
[----:B------:R-:W-:Y:S02]  /*f100*/  FMUL.FTZ R117, R132, R117 ;  /* 0x0000007584757220 */ /* 0x000fe40000410000 */
[----:B------:R-:W-:Y:S01]  /*f110*/  FSEL R210, R210, RZ, P1 ;  /* 0x000000ffd2d27208 */ /* 0x000fe20000800000 */
[C---:B------:R-:W-:Y:S02]  /*f120*/  FMUL.FTZ R118, R133.reuse, R118 ;  /* 0x0000007685767220 */ /* 0x040fe40000410000 */
[----:B------:R-:W-:Y:S02]  /*f130*/  FMUL.FTZ R119, R133, R119 ;  /* 0x0000007785777220 */ /* 0x000fe40000410000 */
[----:B------:R-:W-:Y:S02]  /*f140*/  FFMA.FTZ R153, R153, c[0x0][0x23c], -R210 ;  /* 0x00008f0099997a23 */ /* 0x000fe400000108d2 */
[C---:B------:R-:W-:Y:S02]  /*f150*/  FMUL.FTZ R120, R2.reuse, R120 ;  /* 0x0000007802787220 */ /* 0x040fe40000410000 */
[----:B------:R-:W-:Y:S02]  /*f160*/  FMUL.FTZ R121, R2, R121 ;  /* 0x0000007902797220 */ /* 0x000fe40000410000 */
[C---:B------:R-:W-:Y:S02]  /*f170*/  FMUL.FTZ R122, R0.reuse, R122 ;  /* 0x0000007a007a7220 */ /* 0x040fe40000410000 */
[----:B------:R-:W-:Y:S02]  /*f180*/  FMUL.FTZ R123, R0, R123 ;  /* 0x0000007b007b7220 */ /* 0x000fe40000410000 */
[C---:B------:R-:W-:Y:S02]  /*f190*/  FMUL.FTZ R124, R2.reuse, R124 ;  /* 0x0000007c027c7220 */ /* 0x040fe40000410000 */
[----:B------:R-:W-:Y:S02]  /*f1a0*/  FMUL.FTZ R125, R2, R125 ;  /* 0x0000007d027d7220 */ /* 0x000fe40000410000 */
[----:B------:R-:W-:Y:S02]  /*f1b0*/  FMUL.FTZ R126, R0, R126 ;  /* 0x0000007e007e7220 */ /* 0x000fe40000410000 */
[--C-:B-1----:R-:W-:Y:S01]  /*f1c0*/  FFMA.FTZ R4, R224, c[0x0][0x23c], -R209.reuse ;  /* 0x00008f00e0047a23 */ /* 0x102fe200000108d1 */
[----:B------:R-:W-:Y:S01]  /*f1d0*/  MOV R224, R16 ;  /* 0x0000001000e07202 */ /* 0x000fe20000000f00 */
[----:B------:R-:W-:Y:S01]  /*f1e0*/  FMUL.FTZ R16, R132, R156 ;  /* 0x0000009c84107220 */ /* 0x000fe20000410000 */
[----:B------:R-:W-:Y:S01]  /*f1f0*/  MOV R156, R31 ;  /* 0x0000001f009c7202 */ /* 0x000fe20000000f00 */
[----:B------:R1:W-:Y:S01]  /*f200*/  MUFU.EX2 R244, R4 ;  /* 0x0000000400f47308 */ /* 0x0003e20000000800 */
[----:B------:R-:W-:Y:S01]  /*f210*/  FMUL.FTZ R31, R0, R171 ;  /* 0x000000ab001f7220 */ /* 0x000fe20000410000 */
[----:B------:R-:W-:Y:S01]  /*f220*/  MOV R171, R48 ;  /* 0x0000003000ab7202 */ /* 0x000fe20000000f00 */
[----:B------:R-:W-:Y:S02]  /*f230*/  FMUL.FTZ R48, R132, R188 ;  /* 0x000000bc84307220 */ /* 0x000fe40000410000 */
[----:B------:R-:W-:Y:S02]  /*f240*/  FFMA.FTZ R156, R156, c[0x0][0x23c], -R209 ;  /* 0x00008f009c9c7a23 */ /* 0x000fe400000108d1 */
[----:B------:R-:W-:Y:S02]  /*f250*/  FMUL.FTZ R127, R0, R127 ;  /* 0x0000007f007f7220 */ /* 0x000fe40000410000 */
[C---:B------:R-:W-:Y:S01]  /*f260*/  FMUL.FTZ R128, R132.reuse, R128 ;  /* 0x0000008084807220 */ /* 0x040fe20000410000 */
[----:B------:R-:W-:Y:S01]  /*f270*/  MUFU.EX2 R185, R156 ;  /* 0x0000009c00b97308 */ /* 0x000fe20000000800 */
[----:B------:R-:W-:Y:S02]  /*f280*/  FMUL.FTZ R129, R132, R129 ;  /* 0x0000008184817220 */ /* 0x000fe40000410000 */
[C---:B------:R-:W-:Y:S02]  /*f290*/  FMUL.FTZ R130, R133.reuse, R130 ;  /* 0x0000008285827220 */ /* 0x040fe40000410000 */
[----:B------:R-:W-:Y:S02]  /*f2a0*/  FMUL.FTZ R131, R133, R131 ;  /* 0x0000008385837220 */ /* 0x000fe40000410000 */
[--C-:B------:R-:W-:Y:S02]  /*f2b0*/  FFMA.FTZ R251, R251, c[0x0][0x23c], -R208.reuse ;  /* 0x00008f00fbfb7a23 */ /* 0x100fe400000108d0 */
[----:B------:R-:W-:Y:S02]  /*f2c0*/  FFMA.FTZ R249, R249, c[0x0][0x23c], -R208 ;  /* 0x00008f00f9f97a23 */ /* 0x000fe400000108d0 */
[--C-:B------:R-:W-:Y:S02]  /*f2d0*/  FFMA.FTZ R227, R227, c[0x0][0x23c], -R139.reuse ;  /* 0x00008f00e3e37a23 */ /* 0x100fe4000001088b */
[----:B------:R-:W-:Y:S01]  /*f2e0*/  FFMA.FTZ R226, R226, c[0x0][0x23c], -R139 ;  /* 0x00008f00e2e27a23 */ /* 0x000fe2000001088b */
[----:B------:R-:W-:Y:S01]  /*f2f0*/  MUFU.EX2 R251, R251 ;  /* 0x000000fb00fb7308 */ /* 0x000fe20000000800 */
[--C-:B-1----:R-:W-:Y:S01]  /*f300*/  FFMA.FTZ R4, R143, c[0x0][0x23c], -R210.reuse ;  /* 0x00008f008f047a23 */ /* 0x102fe200000108d2 */
[----:B--2---:R-:W-:Y:S01]  /*f310*/  F2FP.PACK_AB R143, R238, R241 ;  /* 0x000000f1ee8f723e */ /* 0x004fe200000000ff */
[--C-:B------:R-:W-:Y:S07]  /*f320*/  FFMA.FTZ R138, R138, c[0x0][0x23c], -R210.reuse ;  /* 0x00008f008a8a7a23 */ /* 0x100fee00000108d2 */
[----:B------:R1:W-:Y:S10]  /*f330*/  MUFU.EX2 R216, R4 ;  /* 0x0000000400d87308 */ /* 0x0003f40000000800 */
[----:B------:R-:W-:Y:S10]  /*f340*/  MUFU.EX2 R249, R249 ;  /* 0x000000f900f97308 */ /* 0x000ff40000000800 */
[----:B------:R-:W-:Y:S01]  /*f350*/  MUFU.EX2 R138, R138 ;  /* 0x0000008a008a7308 */ /* 0x000fe20000000800 */
[--C-:B-1----:R-:W-:Y:S01]  /*f360*/  FFMA.FTZ R4, R225, c[0x0][0x23c], -R210.reuse ;  /* 0x00008f00e1047a23 */ /* 0x102fe200000108d2 */
[----:B---3--:R-:W-:Y:S01]  /*f370*/  MOV R225, R9 ;  /* 0x0000000900e17202 */ /* 0x008fe20000000f00 */
[--C-:B------:R-:W-:Y:S07]  /*f380*/  FFMA.FTZ R9, R219, c[0x0][0x23c], -R209.reuse ;  /* 0x00008f00db097a23 */ /* 0x100fee00000108d1 */
[----:B------:R1:W2:Y:S10]  /*f390*/  MUFU.EX2 R243, R4 ;  /* 0x0000000400f37308 */ /* 0x0002b40000000800 */
[----:B------:R3:W-:Y:S01]  /*f3a0*/  MUFU.EX2 R219, R9 ;  /* 0x0000000900db7308 */ /* 0x0007e20000000800 */
[--C-:B-1----:R-:W-:Y:S09]  /*f3b0*/  FFMA.FTZ R4, R211, c[0x0][0x23c], -R209.reuse ;  /* 0x00008f00d3047a23 */ /* 0x102ff200000108d1 */
[----:B------:R1:W4:Y:S01]  /*f3c0*/  MUFU.EX2 R240, R4 ;  /* 0x0000000400f07308 */ /* 0x0003220000000800 */
[----:B---3--:R-:W-:Y:S01]  /*f3d0*/  FMUL.FTZ R9, R2, R145 ;  /* 0x0000009102097220 */ /* 0x008fe20000410000 */
[----:B--2---:R-:W-:Y:S01]  /*f3e0*/  F2FP.PACK_AB R145, R243, R216 ;  /* 0x000000d8f391723e */ /* 0x004fe200000000ff */
[--C-:B-1----:R-:W-:Y:S01]  /*f3f0*/  FFMA.FTZ R4, R218, c[0x0][0x23c], -R210.reuse ;  /* 0x00008f00da047a23 */ /* 0x102fe200000108d2 */
[----:B------:R-:W-:Y:S01]  /*f400*/  MOV R218, R8 ;  /* 0x0000000800da7202 */ /* 0x000fe20000000f00 */
[----:B------:R-:W-:Y:S01]  /*f410*/  FMUL.FTZ R8, R2, R144 ;  /* 0x0000009002087220 */ /* 0x000fe20000410000 */
[----:B------:R-:W-:Y:S04]  /*f420*/  F2FP.PACK_AB R144, R244, R225 ;  /* 0x000000e1f490723e */ /* 0x000fe800000000ff */
[----:B------:R1:W-:Y:S01]  /*f430*/  MUFU.EX2 R211, R4 ;  /* 0x0000000400d37308 */ /* 0x0003e20000000800 */
[----:B------:R-:W-:Y:S02]  /*f440*/  F2FP.PACK_AB R141, R245, R218 ;  /* 0x000000daf58d723e */ /* 0x000fe400000000ff */
[----:B----4-:R-:W-:Y:S01]  /*f450*/  F2FP.PACK_AB R146, R219, R240 ;  /* 0x000000f0db92723e */ /* 0x010fe200000000ff */
[----:B-1----:R-:W-:Y:S06]  /*f460*/  FFMA.FTZ R4, R217, c[0x0][0x23c], -R210 ;  /* 0x00008f00d9047a23 */ /* 0x002fec00000108d2 */
[----:B------:R1:W2:Y:S02]  /*f470*/  MUFU.EX2 R217, R4 ;  /* 0x0000000400d97308 */ /* 0x0002a40000000800 */
[C---:B-1----:R-:W-:Y:S01]  /*f480*/  FMUL.FTZ R4, R132.reuse, R148 ;  /* 0x0000009484047220 */ /* 0x042fe20000410000 */
[----:B--2---:R-:W-:Y:S01]  /*f490*/  F2FP.PACK_AB R147, R217, R211 ;  /* 0x000000d3d993723e */ /* 0x004fe200000000ff */
[----:B------:R-:W-:Y:S05]  /*f4a0*/  LDSM.16.MT88.4 R148, [R230+0xc000] ;  /* 0x00c00000e694783b */ /* 0x000fea0000004200 */
[-C--:B------:R-:W-:Y:S08]  /*f4b0*/  HMMA.16816.F32 R4, R140, R20.reuse, R4 ;  /* 0x000000148c04723c */ /* 0x080ff00000001804 */
[C---:B------:R-:W-:Y:S07]  /*f4c0*/  HMMA.16816.F32 R8, R144.reuse, R20, R8 ;  /* 0x000000149008723c */ /* 0x040fee0000001808 */
[C---:B------:R-:W-:Y:S01]  /*f4d0*/  FMUL.FTZ R20, R132.reuse, R160 ;  /* 0x000000a084147220 */ /* 0x040fe20000410000 */
[-C--:B------:R-:W-:Y:S04]  /*f4e0*/  HMMA.16816.F32 R12, R144, R22.reuse, R12 ;  /* 0x00000016900c723c */ /* 0x080fe8000000180c */
[----:B------:R-:W-:Y:S01]  /*f4f0*/  FMUL.FTZ R21, R132, R161 ;  /* 0x000000a184157220 */ /* 0x000fe20000410000 */
[----:B------:R-:W-:Y:S01]  /*f500*/  MOV R161, R30 ;  /* 0x0000001e00a17202 */ /* 0x000fe20000000f00 */
[----:B------:R-:W-:Y:S01]  /*f510*/  FMUL.FTZ R30, R0, R170 ;  /* 0x000000aa001e7220 */ /* 0x000fe20000410000 */
[----:B------:R-:W-:Y:S01]  /*f520*/  MOV R170, R32 ;  /* 0x0000002000aa7202 */ /* 0x000fe20000000f00 */
[C---:B------:R-:W-:Y:S04]  /*f530*/  HMMA.16816.F32 R16, R140.reuse, R22, R16 ;  /* 0x000000168c10723c */ /* 0x040fe80000001810 */
[C---:B------:R-:W-:Y:S01]  /*f540*/  FMUL.FTZ R32, R132.reuse, R172 ;  /* 0x000000ac84207220 */ /* 0x040fe20000410000 */
[----:B------:R-:W-:Y:S01]  /*f550*/  MOV R160, R33 ;  /* 0x0000002100a07202 */ /* 0x000fe20000000f00 */
[----:B------:R-:W-:Y:S01]  /*f560*/  FMUL.FTZ R33, R132, R173 ;  /* 0x000000ad84217220 */ /* 0x000fe20000410000 */
[----:B------:R-:W-:Y:S01]  /*f570*/  MOV R172, R51 ;  /* 0x0000003300ac7202 */ /* 0x000fe20000000f00 */
[C---:B------:R-:W-:Y:S01]  /*f580*/  FMUL.FTZ R22, R133.reuse, R162 ;  /* 0x000000a285167220 */ /* 0x040fe20000410000 */
[----:B------:R-:W-:Y:S03]  /*f590*/  MOV R162, R25 ;  /* 0x0000001900a27202 */ /* 0x000fe60000000f00 */
[C---:B------:R-:W-:Y:S01]  /*f5a0*/  FMUL.FTZ R23, R133.reuse, R163 ;  /* 0x000000a385177220 */ /* 0x040fe20000410000 */
[----:B------:R-:W-:Y:S01]  /*f5b0*/  MOV R163, R24 ;  /* 0x0000001800a37202 */ /* 0x000fe20000000f00 */
[C---:B------:R-:W-:Y:S01]  /*f5c0*/  FMUL.FTZ R24, R2.reuse, R164 ;  /* 0x000000a402187220 */ /* 0x040fe20000410000 */
[----:B------:R-:W-:Y:S01]  /*f5d0*/  MOV R164, R52 ;  /* 0x0000003400a47202 */ /* 0x000fe20000000f00 */
[----:B------:R-:W-:Y:S01]  /*f5e0*/  FMUL.FTZ R25, R2, R165 ;  /* 0x000000a502197220 */ /* 0x000fe20000410000 */
[----:B------:R-:W-:Y:S01]  /*f5f0*/  MOV R165, R53 ;  /* 0x0000003500a57202 */ /* 0x000fe20000000f00 */
[C---:B------:R-:W-:Y:S01]  /*f600*/  FMUL.FTZ R51, R133.reuse, R191 ;  /* 0x000000bf85337220 */ /* 0x040fe20000410000 */
[-C--:B------:R-:W-:Y:S01]  /*f610*/  HMMA.16816.F32 R20, R140, R36.reuse, R20 ;  /* 0x000000248c14723c */ /* 0x080fe20000001814 */
[----:B------:R-:W1:Y:S02]  /*f620*/  LDSM.16.MT88.4 R52, [R231+0xc000] ;  /* 0x00c00000e734783b */ /* 0x000e640000004200 */
[--C-:B------:R-:W-:Y:S01]  /*f630*/  FFMA.FTZ R162, R162, c[0x0][0x23c], -R209.reuse ;  /* 0x00008f00a2a27a23 */ /* 0x100fe200000108d1 */
[----:B------:R-:W-:Y:S01]  /*f640*/  MOV R173, R50 ;  /* 0x0000003200ad7202 */ /* 0x000fe20000000f00 */
[C---:B------:R-:W-:Y:S02]  /*f650*/  FMUL.FTZ R50, R133.reuse, R190 ;  /* 0x000000be85327220 */ /* 0x040fe40000410000 */
[----:B------:R-:W-:Y:S01]  /*f660*/  MUFU.EX2 R203, R162 ;  /* 0x000000a200cb7308 */ /* 0x000fe20000000800 */
[C---:B------:R-:W-:Y:S01]  /*f670*/  HMMA.16816.F32 R24, R144.reuse, R36, R24 ;  /* 0x000000249018723c */ /* 0x040fe20000001818 */
[----:B------:R-:W2:Y:S03]  /*f680*/  LDL.LU R191, [R1+0x1c] ;  /* 0x00001c0001bf7983 */ /* 0x000ea60000300800 */
[----:B------:R-:W-:Y:S01]  /*f690*/  FFMA.FTZ R164, R164, c[0x0][0x23c], -R209 ;  /* 0x00008f00a4a47a23 */ /* 0x000fe200000108d1 */
[----:B------:R-:W3:Y:S02]  /*f6a0*/  LDL.LU R189, [R1+0x20] ;  /* 0x0000200001bd7983 */ /* 0x000ee40000300800 */
[C---:B------:R-:W-:Y:S01]  /*f6b0*/  FMUL.FTZ R36, R132.reuse, R176 ;  /* 0x000000b084247220 */ /* 0x040fe20000410000 */
[-C--:B------:R-:W-:Y:S04]  /*f6c0*/  HMMA.16816.F32 R28, R144, R38.reuse, R28 ;  /* 0x00000026901c723c */ /* 0x080fe8000000181c */
[----:B------:R-:W-:Y:S01]  /*f6d0*/  FMUL.FTZ R37, R132, R177 ;  /* 0x000000b184257220 */ /* 0x000fe20000410000 */
[----:B------:R-:W-:Y:S01]  /*f6e0*/  MOV R176, R43 ;  /* 0x0000002b00b07202 */ /* 0x000fe20000000f00 */
[C---:B------:R-:W-:Y:S01]  /*f6f0*/  FMUL.FTZ R43, R0.reuse, R183 ;  /* 0x000000b7002b7220 */ /* 0x040fe20000410000 */
[----:B------:R-:W-:Y:S01]  /*f700*/  MOV R177, R42 ;  /* 0x0000002a00b17202 */ /* 0x000fe20000000f00 */
[C---:B------:R-:W-:Y:S04]  /*f710*/  HMMA.16816.F32 R32, R140.reuse, R38, R32 ;  /* 0x000000268c20723c */ /* 0x040fe80000001820 */
[----:B------:R-:W-:Y:S03]  /*f720*/  FMUL.FTZ R42, R0, R182 ;  /* 0x000000b6002a7220 */ /* 0x000fe60000410000 */
[C---:B------:R-:W-:Y:S02]  /*f730*/  FMUL.FTZ R38, R133.reuse, R178 ;  /* 0x000000b285267220 */ /* 0x040fe40000410000 */
[C---:B------:R-:W-:Y:S07]  /*f740*/  FMUL.FTZ R39, R133.reuse, R179 ;  /* 0x000000b385277220 */ /* 0x040fee0000410000 */
[-C--:B-1----:R-:W-:Y:S08]  /*f750*/  HMMA.16816.F32 R36, R140, R52.reuse, R36 ;  /* 0x000000348c24723c */ /* 0x082ff00000001824 */
[C---:B------:R-:W-:Y:S07]  /*f760*/  HMMA.16816.F32 R40, R144.reuse, R52, R40 ;  /* 0x000000349028723c */ /* 0x040fee0000001828 */
[C---:B------:R-:W-:Y:S01]  /*f770*/  FMUL.FTZ R52, R132.reuse, R192 ;  /* 0x000000c084347220 */ /* 0x040fe20000410000 */
[-C--:B------:R-:W-:Y:S01]  /*f780*/  HMMA.16816.F32 R44, R144, R54.reuse, R44 ;  /* 0x00000036902c723c */ /* 0x080fe2000000182c */
[----:B------:R1:W-:Y:S03]  /*f790*/  MUFU.EX2 R192, R152 ;  /* 0x0000009800c07308 */ /* 0x0003e60000000800 */
[----:B------:R-:W-:Y:S04]  /*f7a0*/  FMUL.FTZ R53, R132, R193 ;  /* 0x000000c184357220 */ /* 0x000fe80000410000 */
[C---:B------:R-:W-:Y:S07]  /*f7b0*/  HMMA.16816.F32 R48, R140.reuse, R54, R48 ;  /* 0x000000368c30723c */ /* 0x040fee0000001830 */
[C---:B------:R-:W-:Y:S02]  /*f7c0*/  FMUL.FTZ R54, R133.reuse, R194 ;  /* 0x000000c285367220 */ /* 0x040fe40000410000 */
[----:B------:R-:W-:Y:S01]  /*f7d0*/  FMUL.FTZ R55, R133, R195 ;  /* 0x000000c385377220 */ /* 0x000fe20000410000 */
[----:B------:R-:W-:Y:S06]  /*f7e0*/  MUFU.EX2 R194, R213 ;  /* 0x000000d500c27308 */ /* 0x000fec0000000800 */
[-C--:B------:R-:W-:Y:S03]  /*f7f0*/  HMMA.16816.F32 R52, R140, R148.reuse, R52 ;  /* 0x000000948c34723c */ /* 0x080fe60000001834 */
[----:B-1----:R-:W-:Y:S01]  /*f800*/  FFMA.FTZ R152, R234, c[0x0][0x23c], -R139 ;  /* 0x00008f00ea987a23 */ /* 0x002fe2000001088b */
[----:B------:R-:W-:Y:S04]  /*f810*/  MUFU.EX2 R195, R215 ;  /* 0x000000d700c37308 */ /* 0x000fe80000000800 */
[C---:B------:R-:W-:Y:S06]  /*f820*/  HMMA.16816.F32 R56, R144.reuse, R148, R56 ;  /* 0x000000949038723c */ /* 0x040fec0000001838 */
[----:B------:R1:W-:Y:S02]  /*f830*/  MUFU.EX2 R234, R152 ;  /* 0x0000009800ea7308 */ /* 0x0003e40000000800 */
[-C--:B------:R-:W-:Y:S08]  /*f840*/  HMMA.16816.F32 R60, R144, R150.reuse, R60 ;  /* 0x00000096903c723c */ /* 0x080ff0000000183c */
[C---:B------:R-:W-:Y:S01]  /*f850*/  HMMA.16816.F32 R64, R140.reuse, R150, R64 ;  /* 0x000000968c40723c */ /* 0x040fe20000001840 */
[----:B------:R-:W4:Y:S03]  /*f860*/  LDSM.16.MT88.4 R148, [R228+0xe000] ;  /* 0x00e00000e494783b */ /* 0x000f260000004200 */
[--C-:B-1----:R-:W-:Y:S04]  /*f870*/  FFMA.FTZ R152, R237, c[0x0][0x23c], -R208.reuse ;  /* 0x00008f00ed987a23 */ /* 0x102fe800000108d0 */
[----:B------:R1:W-:Y:S01]  /*f880*/  MUFU.EX2 R237, R152 ;  /* 0x0000009800ed7308 */ /* 0x0003e20000000800 */
[-C--:B----4-:R-:W-:Y:S03]  /*f890*/  HMMA.16816.F32 R68, R140, R148.reuse, R68 ;  /* 0x000000948c44723c */ /* 0x090fe60000001844 */
[----:B-1----:R-:W-:Y:S01]  /*f8a0*/  FFMA.FTZ R152, R177, c[0x0][0x23c], -R208 ;  /* 0x00008f00b1987a23 */ /* 0x002fe200000108d0 */
[----:B------:R-:W-:Y:S02]  /*f8b0*/  MOV R177, R176 ;  /* 0x000000b000b17202 */ /* 0x000fe40000000f00 */
[----:B------:R-:W-:Y:S02]  /*f8c0*/  MOV R176, R175 ;  /* 0x000000af00b07202 */ /* 0x000fe40000000f00 */
[C---:B------:R-:W-:Y:S04]  /*f8d0*/  HMMA.16816.F32 R72, R144.reuse, R148, R72 ;  /* 0x000000949048723c */ /* 0x040fe80000001848 */
[----:B------:R-:W-:Y:S02]  /*f8e0*/  MOV R175, R173 ;  /* 0x000000ad00af7202 */ /* 0x000fe40000000f00 */
[----:B------:R-:W-:Y:S02]  /*f8f0*/  MOV R173, R172 ;  /* 0x000000ac00ad7202 */ /* 0x000fe40000000f00 */
[-C--:B------:R-:W-:Y:S04]  /*f900*/  HMMA.16816.F32 R76, R144, R150.reuse, R76 ;  /* 0x00000096904c723c */ /* 0x080fe8000000184c */
[----:B------:R-:W-:Y:S02]  /*f910*/  MOV R172, R169 ;  /* 0x000000a900ac7202 */ /* 0x000fe40000000f00 */
[----:B------:R-:W-:Y:S02]  /*f920*/  MOV R169, R168 ;  /* 0x000000a800a97202 */ /* 0x000fe40000000f00 */
[C---:B------:R-:W-:Y:S01]  /*f930*/  HMMA.16816.F32 R80, R140.reuse, R150, R80 ;  /* 0x000000968c50723c */ /* 0x040fe20000001850 */
[----:B------:R-:W1:Y:S03]  /*f940*/  LDSM.16.MT88.4 R148, [R229+0xe000] ;  /* 0x00e00000e594783b */ /* 0x000e660000004200 */
[----:B------:R-:W-:Y:S02]  /*f950*/  MOV R168, R167 ;  /* 0x000000a700a87202 */ /* 0x000fe40000000f00 */
[----:B------:R-:W-:Y:S02]  /*f960*/  MOV R167, R163 ;  /* 0x000000a300a77202 */ /* 0x000fe40000000f00 */
[----:B------:R-:W-:Y:S04]  /*f970*/  MOV R163, R224 ;  /* 0x000000e000a37202 */ /* 0x000fe80000000f00 */
[----:B------:R-:W-:Y:S01]  /*f980*/  MOV R224, R233 ;  /* 0x000000e900e07202 */ /* 0x000fe20000000f00 */
[----:B------:R-:W-:Y:S01]  /*f990*/  FFMA.FTZ R163, R163, c[0x0][0x23c], -R209 ;  /* 0x00008f00a3a37a23 */ /* 0x000fe200000108d1 */
[----:B------:R4:W-:Y:S10]  /*f9a0*/  MUFU.EX2 R233, R152 ;  /* 0x0000009800e97308 */ /* 0x0009f40000000800 */
[----:B------:R-:W-:Y:S01]  /*f9b0*/  MUFU.EX2 R197, R163 ;  /* 0x000000a300c57308 */ /* 0x000fe20000000800 */
[----:B----4-:R-:W-:Y:S01]  /*f9c0*/  FFMA.FTZ R152, R177, c[0x0][0x23c], -R139 ;  /* 0x00008f00b1987a23 */ /* 0x010fe2000001088b */
[----:B------:R-:W-:Y:S01]  /*f9d0*/  MOV R177, R165 ;  /* 0x000000a500b17202 */ /* 0x000fe20000000f00 */
[-C--:B-1----:R-:W-:Y:S07]  /*f9e0*/  HMMA.16816.F32 R84, R140, R148.reuse, R84 ;  /* 0x000000948c54723c */ /* 0x082fee0000001854 */
[----:B------:R1:W-:Y:S01]  /*f9f0*/  MUFU.EX2 R202, R152 ;  /* 0x0000009800ca7308 */ /* 0x0003e20000000800 */
[----:B------:R-:W-:Y:S01]  /*fa00*/  MOV R165, R161 ;  /* 0x000000a100a57202 */ /* 0x000fe20000000f00 */
[--C-:B------:R-:W-:Y:S03]  /*fa10*/  FFMA.FTZ R177, R177, c[0x0][0x23c], -R210.reuse ;  /* 0x00008f00b1b17a23 */ /* 0x100fe600000108d2 */
[----:B------:R-:W-:Y:S01]  /*fa20*/  MOV R161, R154 ;  /* 0x0000009a00a17202 */ /* 0x000fe20000000f00 */
[C---:B------:R-:W-:Y:S04]  /*fa30*/  HMMA.16816.F32 R88, R144.reuse, R148, R88 ;  /* 0x000000949058723c */ /* 0x040fe80000001858 */
[--C-:B------:R-:W-:Y:S02]  /*fa40*/  FFMA.FTZ R161, R161, c[0x0][0x23c], -R210.reuse ;  /* 0x00008f00a1a17a23 */ /* 0x100fe400000108d2 */
[----:B------:R-:W-:Y:S02]  /*fa50*/  FFMA.FTZ R165, R165, c[0x0][0x23c], -R209 ;  /* 0x00008f00a5a57a23 */ /* 0x000fe400000108d1 */
[-C--:B------:R-:W-:Y:S01]  /*fa60*/  HMMA.16816.F32 R92, R144, R150.reuse, R92 ;  /* 0x00000096905c723c */ /* 0x080fe2000000185c */
[----:B------:R-:W-:Y:S07]  /*fa70*/  MUFU.EX2 R200, R161 ;  /* 0x000000a100c87308 */ /* 0x000fee0000000800 */
[C---:B------:R-:W-:Y:S01]  /*fa80*/  HMMA.16816.F32 R96, R140.reuse, R150, R96 ;  /* 0x000000968c60723c */ /* 0x040fe20000001860 */
[----:B------:R-:W4:Y:S03]  /*fa90*/  LDSM.16.MT88.4 R148, [R231+0xe000] ;  /* 0x00e00000e794783b */ /* 0x000f260000004200 */
[----:B-1----:R-:W-:Y:S01]  /*faa0*/  FFMA.FTZ R152, R176, c[0x0][0x23c], -R139 ;  /* 0x00008f00b0987a23 */ /* 0x002fe2000001088b */
[----:B------:R-:W-:Y:S02]  /*fab0*/  MOV R176, R160 ;  /* 0x000000a000b07202 */ /* 0x000fe40000000f00 */
[----:B------:R-:W-:Y:S01]  /*fac0*/  MOV R160, R155 ;  /* 0x0000009b00a07202 */ /* 0x000fe20000000f00 */
[----:B------:R1:W-:Y:S04]  /*fad0*/  MUFU.EX2 R183, R152 ;  /* 0x0000009800b77308 */ /* 0x0003e80000000800 */
[--C-:B------:R-:W-:Y:S02]  /*fae0*/  FFMA.FTZ R160, R160, c[0x0][0x23c], -R210.reuse ;  /* 0x00008f00a0a07a23 */ /* 0x100fe400000108d2 */
[----:B------:R-:W-:Y:S02]  /*faf0*/  FFMA.FTZ R176, R176, c[0x0][0x23c], -R210 ;  /* 0x00008f00b0b07a23 */ /* 0x000fe400000108d2 */
[----:B-1----:R-:W-:Y:S02]  /*fb00*/  FFMA.FTZ R152, R173, c[0x0][0x23c], -R209 ;  /* 0x00008f00ad987a23 */ /* 0x002fe400000108d1 */
[----:B------:R-:W-:Y:S02]  /*fb10*/  FFMA.FTZ R173, R250, c[0x0][0x23c], -R139 ;  /* 0x00008f00faad7a23 */ /* 0x000fe4000001088b */
[----:B------:R1:W-:Y:S01]  /*fb20*/  MUFU.EX2 R182, R152 ;  /* 0x0000009800b67308 */ /* 0x0003e20000000800 */
[-C--:B----4-:R-:W-:Y:S09]  /*fb30*/  HMMA.16816.F32 R100, R140, R148.reuse, R100 ;  /* 0x000000948c64723c */ /* 0x090ff20000001864 */
[----:B------:R-:W4:Y:S01]  /*fb40*/  MUFU.EX2 R173, R173 ;  /* 0x000000ad00ad7308 */ /* 0x000f220000000800 */
[C---:B------:R-:W-:Y:S07]  /*fb50*/  HMMA.16816.F32 R104, R144.reuse, R148, R104 ;  /* 0x000000949068723c */ /* 0x040fee0000001868 */
[--C-:B------:R-:W-:Y:S01]  /*fb60*/  FFMA.FTZ R148, R175, c[0x0][0x23c], -R208.reuse ;  /* 0x00008f00af947a23 */ /* 0x100fe200000108d0 */
[-C--:B------:R-:W-:Y:S01]  /*fb70*/  HMMA.16816.F32 R108, R144, R150.reuse, R108 ;  /* 0x00000096906c723c */ /* 0x080fe2000000186c */
[----:B------:R-:W-:Y:S03]  /*fb80*/  MUFU.EX2 R250, R227 ;  /* 0x000000e300fa7308 */ /* 0x000fe60000000800 */
[----:B-1----:R-:W-:Y:S02]  /*fb90*/  FFMA.FTZ R152, R232, c[0x0][0x23c], -R209 ;  /* 0x00008f00e8987a23 */ /* 0x002fe400000108d1 */
[--C-:B------:R-:W-:Y:S01]  /*fba0*/  FFMA.FTZ R175, R169, c[0x0][0x23c], -R139.reuse ;  /* 0x00008f00a9af7a23 */ /* 0x100fe2000001088b */
[----:B------:R-:W-:Y:S01]  /*fbb0*/  MOV R169, R168 ;  /* 0x000000a800a97202 */ /* 0x000fe20000000f00 */
[C---:B------:R-:W-:Y:S03]  /*fbc0*/  HMMA.16816.F32 R112, R140.reuse, R150, R112 ;  /* 0x000000968c70723c */ /* 0x040fe60000001870 */
[----:B------:R1:W-:Y:S01]  /*fbd0*/  MUFU.EX2 R181, R148 ;  /* 0x0000009400b57308 */ /* 0x0003e20000000800 */
[----:B------:R-:W-:Y:S02]  /*fbe0*/  MOV R168, R167 ;  /* 0x000000a700a87202 */ /* 0x000fe40000000f00 */
[----:B------:R-:W-:Y:S06]  /*fbf0*/  MOV R167, R235 ;  /* 0x000000eb00a77202 */ /* 0x000fec0000000f00 */
[----:B------:R-:W-:Y:S01]  /*fc00*/  MOV R179, R167 ;  /* 0x000000a700b37202 */ /* 0x000fe20000000f00 */
[----:B------:R2:W-:Y:S01]  /*fc10*/  MUFU.EX2 R232, R152 ;  /* 0x0000009800e87308 */ /* 0x0005e20000000800 */
[--C-:B------:R-:W-:Y:S09]  /*fc20*/  FFMA.FTZ R167, R252, c[0x0][0x23c], -R208.reuse ;  /* 0x00008f00fca77a23 */ /* 0x100ff200000108d0 */
[----:B------:R3:W-:Y:S01]  /*fc30*/  MUFU.EX2 R235, R153 ;  /* 0x0000009900eb7308 */ /* 0x0007e20000000800 */
[--C-:B-1----:R-:W-:Y:S02]  /*fc40*/  FFMA.FTZ R148, R174, c[0x0][0x23c], -R208.reuse ;  /* 0x00008f00ae947a23 */ /* 0x102fe400000108d0 */
[--C-:B------:R-:W-:Y:S02]  /*fc50*/  FFMA.FTZ R174, R171, c[0x0][0x23c], -R139.reuse ;  /* 0x00008f00abae7a23 */ /* 0x100fe4000001088b */
[----:B------:R-:W-:Y:S01]  /*fc60*/  FFMA.FTZ R171, R169, c[0x0][0x23c], -R208 ;  /* 0x00008f00a9ab7a23 */ /* 0x000fe200000108d0 */
[----:B------:R-:W-:Y:S04]  /*fc70*/  MOV R169, R159 ;  /* 0x0000009f00a97202 */ /* 0x000fe80000000f00 */
[----:B------:R1:W-:Y:S01]  /*fc80*/  MUFU.EX2 R186, R148 ;  /* 0x0000009400ba7308 */ /* 0x0003e20000000800 */
[--C-:B--2---:R-:W-:Y:S02]  /*fc90*/  FFMA.FTZ R152, R172, c[0x0][0x23c], -R210.reuse ;  /* 0x00008f00ac987a23 */ /* 0x104fe400000108d2 */
[--C-:B------:R-:W-:Y:S02]  /*fca0*/  FFMA.FTZ R172, R248, c[0x0][0x23c], -R139.reuse ;  /* 0x00008f00f8ac7a23 */ /* 0x100fe4000001088b */
[----:B------:R-:W-:Y:S05]  /*fcb0*/  FFMA.FTZ R139, R212, c[0x0][0x23c], -R139 ;  /* 0x00008f00d48b7a23 */ /* 0x000fea000001088b */
[----:B------:R-:W2:Y:S01]  /*fcc0*/  MUFU.EX2 R178, R152 ;  /* 0x0000009800b27308 */ /* 0x000ea20000000800 */
[----:B------:R-:W-:Y:S02]  /*fcd0*/  FFMA.FTZ R169, R169, c[0x0][0x23c], -R210 ;  /* 0x00008f00a9a97a23 */ /* 0x000fe400000108d2 */
[--C-:B---3--:R-:W-:Y:S02]  /*fce0*/  FFMA.FTZ R153, R170, c[0x0][0x23c], -R209.reuse ;  /* 0x00008f00aa997a23 */ /* 0x108fe400000108d1 */
[--C-:B------:R-:W-:Y:S02]  /*fcf0*/  FFMA.FTZ R170, R168, c[0x0][0x23c], -R208.reuse ;  /* 0x00008f00a8aa7a23 */ /* 0x100fe400000108d0 */
[--C-:B------:R-:W-:Y:S01]  /*fd00*/  FFMA.FTZ R168, R166, c[0x0][0x23c], -R208.reuse ;  /* 0x00008f00a6a87a23 */ /* 0x100fe200000108d0 */
[----:B------:R-:W-:Y:S02]  /*fd10*/  MOV R166, R158 ;  /* 0x0000009e00a67202 */ /* 0x000fe40000000f00 */
[----:B------:R3:W2:Y:S01]  /*fd20*/  MUFU.EX2 R180, R153 ;  /* 0x0000009900b47308 */ /* 0x0006a20000000800 */
[----:B------:R-:W-:Y:S02]  /*fd30*/  FFMA.FTZ R208, R214, c[0x0][0x23c], -R208 ;  /* 0x00008f00d6d07a23 */ /* 0x000fe400000108d0 */
[----:B------:R-:W-:Y:S01]  /*fd40*/  LDSM.16.MT88.4 R212, [R228+0xf800] ;  /* 0x00f80000e4d4783b */ /* 0x000fe20000004200 */
[----:B------:R-:W-:Y:S02]  /*fd50*/  FFMA.FTZ R209, R220, c[0x0][0x23c], -R209 ;  /* 0x00008f00dcd17a23 */ /* 0x000fe400000108d1 */
[--C-:B------:R-:W-:Y:S04]  /*fd60*/  FFMA.FTZ R166, R166, c[0x0][0x23c], -R210.reuse ;  /* 0x00008f00a6a67a23 */ /* 0x100fe800000108d2 */
[----:B------:R2:W-:Y:S01]  /*fd70*/  MUFU.EX2 R190, R172 ;  /* 0x000000ac00be7308 */ /* 0x0005e20000000800 */
[----:B-1----:R-:W1:Y:S09]  /*fd80*/  LDSM.16.MT88.4 R148, [R230+0xe000] ;  /* 0x00e00000e694783b */ /* 0x002e720000004200 */
[----:B------:R4:W-:Y:S01]  /*fd90*/  MUFU.EX2 R196, R171 ;  /* 0x000000ab00c47308 */ /* 0x0009e20000000800 */
[----:B---3--:R-:W3:Y:S09]  /*fda0*/  LDSM.16.MT88.4 R152, [R228+0xc800] ;  /* 0x00c80000e498783b */ /* 0x008ef20000004200 */
[----:B------:R1:W-:Y:S01]  /*fdb0*/  MUFU.EX2 R188, R167 ;  /* 0x000000a700bc7308 */ /* 0x0003e20000000800 */
[----:B--2---:R-:W2:Y:S09]  /*fdc0*/  LDL.LU R172, [R1+0x24] ;  /* 0x0000240001ac7983 */ /* 0x004eb20000300800 */
[----:B------:R-:W-:Y:S01]  /*fdd0*/  MUFU.EX2 R193, R175 ;  /* 0x000000af00c17308 */ /* 0x000fe20000000800 */
[----:B----4-:R-:W4:Y:S09]  /*fde0*/  LDL.LU R171, [R1+0x28] ;  /* 0x0000280001ab7983 */ /* 0x010f320000300800 */
[----:B------:R-:W-:Y:S01]  /*fdf0*/  MUFU.EX2 R201, R174 ;  /* 0x000000ae00c97308 */ /* 0x000fe20000000800 */
[-C--:B-1----:R-:W-:Y:S03]  /*fe00*/  HMMA.16816.F32 R116, R140, R148.reuse, R116 ;  /* 0x000000948c74723c */ /* 0x082fe60000001874 */
[----:B------:R-:W-:Y:S05]  /*fe10*/  MOV R167, R173 ;  /* 0x000000ad00a77202 */ /* 0x000fea0000000f00 */
[C---:B------:R-:W-:Y:S01]  /*fe20*/  HMMA.16816.F32 R120, R144.reuse, R148, R120 ;  /* 0x000000949078723c */ /* 0x040fe20000001878 */
[----:B------:R-:W-:Y:S06]  /*fe30*/  MUFU.EX2 R248, R223 ;  /* 0x000000df00f87308 */ /* 0x000fec0000000800 */
[--C-:B------:R-:W-:Y:S01]  /*fe40*/  FFMA.FTZ R148, R157, c[0x0][0x23c], -R210.reuse ;  /* 0x00008f009d947a23 */ /* 0x100fe200000108d2 */
[-C--:B------:R-:W-:Y:S01]  /*fe50*/  HMMA.16816.F32 R124, R144, R150.reuse, R124 ;  /* 0x00000096907c723c */ /* 0x080fe2000000187c */
[----:B------:R-:W1:Y:S02]  /*fe60*/  LDSM.16.MT88.4 R156, [R229+0xc800] ;  /* 0x00c80000e59c783b */ /* 0x000e640000004200 */
[----:B------:R3:W-:Y:S04]  /*fe70*/  MUFU.EX2 R184, R148 ;  /* 0x0000009400b87308 */ /* 0x0007e80000000800 */
[--C-:B------:R-:W-:Y:S01]  /*fe80*/  FFMA.FTZ R144, R179, c[0x0][0x23c], -R210.reuse ;  /* 0x00008f00b3907a23 */ /* 0x100fe200000108d2 */
[----:B------:R-:W-:Y:S04]  /*fe90*/  HMMA.16816.F32 R128, R140, R150, R128 ;  /* 0x000000968c80723c */ /* 0x000fe80000001880 */
[----:B------:R-:W-:Y:S01]  /*fea0*/  F2FP.PACK_AB R145, R178, R235 ;  /* 0x000000ebb291723e */ /* 0x000fe200000000ff */
[----:B------:R1:W1:Y:S01]  /*feb0*/  MUFU.EX2 R179, R144 ;  /* 0x0000009000b37308 */ /* 0x0002620000000800 */
[----:B------:R-:W-:Y:S01]  /*fec0*/  F2FP.PACK_AB R146, R185, R180 ;  /* 0x000000b4b992723e */ /* 0x000fe200000000ff */
[----:B------:R-:W-:Y:S01]  /*fed0*/  FFMA.FTZ R210, R135, c[0x0][0x23c], -R210 ;  /* 0x00008f0087d27a23 */ /* 0x000fe200000108d2 */
[----:B------:R-:W-:Y:S04]  /*fee0*/  F2FP.PACK_AB R140, R234, R192 ;  /* 0x000000c0ea8c723e */ /* 0x000fe800000000ff */
[----:B------:R-:W-:Y:S02]  /*fef0*/  F2FP.PACK_AB R141, R233, R237 ;  /* 0x000000ede98d723e */ /* 0x000fe400000000ff */
[----:B------:R-:W-:Y:S01]  /*ff00*/  F2FP.PACK_AB R142, R183, R202 ;  /* 0x000000cab78e723e */ /* 0x000fe200000000ff */
[----:B------:R-:W-:Y:S01]  /*ff10*/  MUFU.EX2 R227, R222 ;  /* 0x000000de00e37308 */ /* 0x000fe20000000800 */
[----:B------:R-:W-:Y:S01]  /*ff20*/  F2FP.PACK_AB R143, R186, R181 ;  /* 0x000000b5ba8f723e */ /* 0x000fe200000000ff */
[----:B---3--:R-:W3:Y:S06]  /*ff30*/  LDSM.16.MT88.4 R148, [R231+0xc800] ;  /* 0x00c80000e794783b */ /* 0x008eec0000004200 */
[-C--:B------:R-:W-:Y:S02]  /*ff40*/  HMMA.16816.F32 R4, R140, R152.reuse, R4 ;  /* 0x000000988c04723c */ /* 0x080fe40000001804 */
[----:B------:R-:W3:Y:S01]  /*ff50*/  MUFU.EX2 R187, R168 ;  /* 0x000000a800bb7308 */ /* 0x000ee20000000800 */
[----:B-1----:R-:W-:Y:S02]  /*ff60*/  F2FP.PACK_AB R144, R232, R182 ;  /* 0x000000b6e890723e */ /* 0x002fe400000000ff */
[----:B------:R-:W-:Y:S07]  /*ff70*/  F2FP.PACK_AB R147, R179, R184 ;  /* 0x000000b8b393723e */ /* 0x000fee00000000ff */
[----:B------:R1:W-:Y:S01]  /*ff80*/  MUFU.EX2 R168, R160 ;  /* 0x000000a000a87308 */ /* 0x0003e20000000800 */
[C---:B------:R-:W-:Y:S09]  /*ff90*/  HMMA.16816.F32 R8, R144.reuse, R152, R8 ;  /* 0x000000989008723c */ /* 0x040ff20000001808 */
[----:B------:R3:W3:Y:S01]  /*ffa0*/  MUFU.EX2 R135, R164 ;  /* 0x000000a400877308 */ /* 0x0006e20000000800 */
[-C--:B------:R-:W-:Y:S08]  /*ffb0*/  HMMA.16816.F32 R12, R144, R154.reuse, R12 ;  /* 0x0000009a900c723c */ /* 0x080ff0000000180c */
[C---:B------:R-:W-:Y:S01]  /*ffc0*/  HMMA.16816.F32 R16, R140.reuse, R154, R16 ;  /* 0x0000009a8c10723c */ /* 0x040fe20000001810 */
[----:B------:R-:W3:Y:S01]  /*ffd0*/  LDSM.16.MT88.4 R152, [R230+0xc800] ;  /* 0x00c80000e698783b */ /* 0x000ee20000004200 */
[----:B------:R-:W-:Y:S06]  /*ffe0*/  MUFU.EX2 R166, R166 ;  /* 0x000000a600a67308 */ /* 0x000fec0000000800 */
[-C--:B------:R-:W-:Y:S01]  /*fff0*/  HMMA.16816.F32 R20, R140, R156.reuse, R20 ;  /* 0x0000009c8c14723c */ /* 0x080fe20000001814 */
[----:B-1----:R-:W-:Y:S03]  /*10000*/  LDSM.16.MT88.4 R160, [R231+0xd000] ;  /* 0x00d00000e7a0783b */ /* 0x002fe60000004200 */
[----:B------:R-:W-:Y:S01]  /*10010*/  MUFU.EX2 R170, R170 ;  /* 0x000000aa00aa7308 */ /* 0x000fe20000000800 */
[----:B---3--:R-:W-:Y:S03]  /*10020*/  MOV R164, R187 ;  /* 0x000000bb00a47202 */ /* 0x008fe60000000f00 */
[C---:B------:R-:W-:Y:S06]  /*10030*/  HMMA.16816.F32 R24, R144.reuse, R156, R24 ;  /* 0x0000009c9018723c */ /* 0x040fec0000001818 */
[----:B------:R1:W-:Y:S02]  /*10040*/  MUFU.EX2 R187, R165 ;  /* 0x000000a500bb7308 */ /* 0x0003e40000000800 */
[-C--:B------:R-:W-:Y:S08]  /*10050*/  HMMA.16816.F32 R28, R144, R158.reuse, R28 ;  /* 0x0000009e901c723c */ /* 0x080ff0000000181c */
[C---:B------:R-:W-:Y:S01]  /*10060*/  HMMA.16816.F32 R32, R140.reuse, R158, R32 ;  /* 0x0000009e8c20723c */ /* 0x040fe20000001820 */
[----:B------:R-:W-:Y:S01]  /*10070*/  LDSM.16.MT88.4 R156, [R229+0xd000] ;  /* 0x00d00000e59c783b */ /* 0x000fe20000004200 */
[----:B------:R-:W-:Y:S06]  /*10080*/  MUFU.EX2 R252, R226 ;  /* 0x000000e200fc7308 */ /* 0x000fec0000000800 */
[-C--:B------:R-:W-:Y:S04]  /*10090*/  HMMA.16816.F32 R36, R140, R148.reuse, R36 ;  /* 0x000000948c24723c */ /* 0x080fe80000001824 */
[----:B------:R3:W-:Y:S01]  /*100a0*/  MUFU.EX2 R226, R176 ;  /* 0x000000b000e27308 */ /* 0x0007e20000000800 */
[----:B-1----:R-:W-:Y:S01]  /*100b0*/  MOV R165, R135 ;  /* 0x0000008700a57202 */ /* 0x002fe20000000f00 */
[----:B------:R-:W-:Y:S02]  /*100c0*/  FFMA.FTZ R135, R132, R191, R236 ;  /* 0x000000bf84877223 */ /* 0x000fe400000100ec */
[C---:B------:R-:W-:Y:S04]  /*100d0*/  HMMA.16816.F32 R40, R144.reuse, R148, R40 ;  /* 0x000000949028723c */ /* 0x040fe80000001828 */
[----:B------:R-:W-:Y:S01]  /*100e0*/  FFMA.FTZ R132, R133, R189, R218 ;  /* 0x000000bd85847223 */ /* 0x000fe200000100da */
[----:B------:R-:W-:Y:S01]  /*100f0*/  MOV R218, R224 ;  /* 0x000000e000da7202 */ /* 0x000fe20000000f00 */
[----:B------:R1:W-:Y:S01]  /*10100*/  MUFU.EX2 R236, R169 ;  /* 0x000000a900ec7308 */ /* 0x0003e20000000800 */
[----:B------:R-:W-:Y:S01]  /*10110*/  FADD.FTZ R133, R246, R135 ;  /* 0x00000087f6857221 */ /* 0x000fe20000010000 */
[-C--:B------:R-:W-:Y:S01]  /*10120*/  HMMA.16816.F32 R44, R144, R150.reuse, R44 ;  /* 0x00000096902c723c */ /* 0x080fe2000000182c */
[----:B------:R2:W5:Y:S03]  /*10130*/  LDL.LU R246, [R1+0x94] ;  /* 0x0000940001f67983 */ /* 0x0005660000300800 */
[----:B------:R-:W-:Y:S02]  /*10140*/  FADD.FTZ R132, R245, R132 ;  /* 0x00000084f5847221 */ /* 0x000fe40000010000 */
[----:B------:R2:W5:Y:S01]  /*10150*/  LDL.LU R245, [R1+0x90] ;  /* 0x0000900001f57983 */ /* 0x0005620000300800 */
[----:B------:R-:W-:Y:S01]  /*10160*/  FADD.FTZ R133, R242, R133 ;  /* 0x00000085f2857221 */ /* 0x000fe20000010000 */
[C---:B------:R-:W-:Y:S01]  /*10170*/  HMMA.16816.F32 R48, R140.reuse, R150, R48 ;  /* 0x000000968c30723c */ /* 0x040fe20000001830 */
[----:B------:R1:W-:Y:S01]  /*10180*/  MUFU.EX2 R224, R221 ;  /* 0x000000dd00e07308 */ /* 0x0003e20000000800 */
[----:B------:R-:W1:Y:S02]  /*10190*/  LDSM.16.MT88.4 R148, [R228+0xe800] ;  /* 0x00e80000e494783b */ /* 0x000e640000004200 */
[----:B---3--:R-:W-:Y:S01]  /*101a0*/  MOV R176, R188 ;  /* 0x000000bc00b07202 */ /* 0x008fe20000000f00 */
[----:B------:R-:W-:Y:S02]  /*101b0*/  FADD.FTZ R132, R241, R132 ;  /* 0x00000084f1847221 */ /* 0x000fe40000010000 */
[----:B------:R-:W-:Y:S01]  /*101c0*/  FADD.FTZ R133, R239, R133 ;  /* 0x00000085ef857221 */ /* 0x000fe20000010000 */
[-C--:B------:R-:W-:Y:S03]  /*101d0*/  HMMA.16816.F32 R52, R140, R152.reuse, R52 ;  /* 0x000000988c34723c */ /* 0x080fe60000001834 */
[----:B------:R-:W-:Y:S01]  /*101e0*/  MUFU.EX2 R135, R210 ;  /* 0x000000d200877308 */ /* 0x000fe20000000800 */
[----:B------:R-:W-:Y:S01]  /*101f0*/  FADD.FTZ R132, R238, R132 ;  /* 0x00000084ee847221 */ /* 0x000fe20000010000 */
[----:B-1----:R-:W-:Y:S03]  /*10200*/  MOV R169, R190 ;  /* 0x000000be00a97202 */ /* 0x002fe60000000f00 */
[C---:B------:R-:W-:Y:S05]  /*10210*/  HMMA.16816.F32 R56, R144.reuse, R152, R56 ;  /* 0x000000989038723c */ /* 0x040fea0000001838 */
[----:B------:R-:W-:Y:S03]  /*10220*/  MUFU.EX2 R198, R139 ;  /* 0x0000008b00c67308 */ /* 0x000fe60000000800 */
[-C--:B------:R-:W-:Y:S01]  /*10230*/  HMMA.16816.F32 R60, R144, R154.reuse, R60 ;  /* 0x0000009a903c723c */ /* 0x080fe2000000183c */
[----:B------:R-:W-:Y:S06]  /*10240*/  LDSM.16.MT88.4 R220, [R231+0xf800] ;  /* 0x00f80000e7dc783b */ /* 0x000fec0000004200 */
[----:B------:R-:W1:Y:S01]  /*10250*/  MUFU.EX2 R139, R209 ;  /* 0x000000d1008b7308 */ /* 0x000e620000000800 */
[C---:B------:R-:W-:Y:S01]  /*10260*/  HMMA.16816.F32 R64, R140.reuse, R154, R64 ;  /* 0x0000009a8c40723c */ /* 0x040fe20000001840 */
[----:B------:R-:W3:Y:S08]  /*10270*/  LDSM.16.MT88.4 R152, [R229+0xe800] ;  /* 0x00e80000e598783b */ /* 0x000ef00000004200 */
[----:B------:R3:W-:Y:S01]  /*10280*/  MUFU.EX2 R199, R208 ;  /* 0x000000d000c77308 */ /* 0x0007e20000000800 */
[-C--:B------:R-:W-:Y:S08]  /*10290*/  HMMA.16816.F32 R68, R140, R148.reuse, R68 ;  /* 0x000000948c44723c */ /* 0x080ff00000001844 */
[C---:B------:R-:W-:Y:S04]  /*102a0*/  HMMA.16816.F32 R72, R144.reuse, R148, R72 ;  /* 0x000000949048723c */ /* 0x040fe80000001848 */
[----:B-1----:R-:W-:Y:S04]  /*102b0*/  F2FP.PACK_AB R210, R139, R224 ;  /* 0x000000e08bd2723e */ /* 0x002fe800000000ff */
[-C--:B------:R-:W-:Y:S04]  /*102c0*/  HMMA.16816.F32 R76, R144, R150.reuse, R76 ;  /* 0x00000096904c723c */ /* 0x080fe8000000184c */
[----:B---3--:R-:W-:Y:S04]  /*102d0*/  F2FP.PACK_AB R208, R227, R248 ;  /* 0x000000f8e3d0723e */ /* 0x008fe800000000ff */
[C---:B------:R-:W-:Y:S01]  /*102e0*/  HMMA.16816.F32 R80, R140.reuse, R150, R80 ;  /* 0x000000968c50723c */ /* 0x040fe20000001850 */
[----:B------:R-:W1:Y:S07]  /*102f0*/  LDSM.16.MT88.4 R148, [R231+0xe800] ;  /* 0x00e80000e794783b */ /* 0x000e6e0000004200 */
[-C--:B------:R-:W-:Y:S08]  /*10300*/  HMMA.16816.F32 R84, R140, R152.reuse, R84 ;  /* 0x000000988c54723c */ /* 0x080ff00000001854 */
[C---:B------:R-:W-:Y:S08]  /*10310*/  HMMA.16816.F32 R88, R144.reuse, R152, R88 ;  /* 0x000000989058723c */ /* 0x040ff00000001858 */
[-C--:B------:R-:W-:Y:S08]  /*10320*/  HMMA.16816.F32 R92, R144, R154.reuse, R92 ;  /* 0x0000009a905c723c */ /* 0x080ff0000000185c */
[C---:B------:R-:W-:Y:S01]  /*10330*/  HMMA.16816.F32 R96, R140.reuse, R154, R96 ;  /* 0x0000009a8c60723c */ /* 0x040fe20000001860 */
[----:B------:R-:W3:Y:S07]  /*10340*/  LDSM.16.MT88.4 R152, [R230+0xe800] ;  /* 0x00e80000e698783b */ /* 0x000eee0000004200 */
[-C--:B-1----:R-:W-:Y:S08]  /*10350*/  HMMA.16816.F32 R100, R140, R148.reuse, R100 ;  /* 0x000000948c64723c */ /* 0x082ff00000001864 */
[C---:B------:R-:W-:Y:S08]  /*10360*/  HMMA.16816.F32 R104, R144.reuse, R148, R104 ;  /* 0x000000949068723c */ /* 0x040ff00000001868 */
[-C--:B------:R-:W-:Y:S08]  /*10370*/  HMMA.16816.F32 R108, R144, R150.reuse, R108 ;  /* 0x00000096906c723c */ /* 0x080ff0000000186c */
[C---:B------:R-:W-:Y:S01]  /*10380*/  HMMA.16816.F32 R112, R140.reuse, R150, R112 ;  /* 0x000000968c70723c */ /* 0x040fe20000001870 */
[----:B------:R-:W1:Y:S07]  /*10390*/  LDSM.16.MT88.4 R148, [R228+0xd000] ;  /* 0x00d00000e494783b */ /* 0x000e6e0000004200 */
[-C--:B---3--:R-:W-:Y:S04]  /*103a0*/  HMMA.16816.F32 R116, R140, R152.reuse, R116 ;  /* 0x000000988c74723c */ /* 0x088fe80000001874 */
[----:B--2---:R-:W-:Y:S02]  /*103b0*/  FFMA.FTZ R2, R2, R172, R225 ;  /* 0x000000ac02027223 */ /* 0x004fe400000100e1 */
[----:B------:R-:W-:Y:S01]  /*103c0*/  LDSM.16.MT88.4 R172, [R229+0xd800] ;  /* 0x00d80000e5ac783b */ /* 0x000fe20000004200 */
[----:B------:R-:W2:Y:S01]  /*103d0*/  MUFU.EX2 R225, R177 ;  /* 0x000000b100e17308 */ /* 0x000ea20000000800 */
[C---:B------:R-:W-:Y:S04]  /*103e0*/  HMMA.16816.F32 R120, R144.reuse, R152, R120 ;  /* 0x000000989078723c */ /* 0x040fe80000001878 */
[----:B----4-:R-:W-:Y:S01]  /*103f0*/  FFMA.FTZ R0, R0, R171, R216 ;  /* 0x000000ab00007223 */ /* 0x010fe200000100d8 */
[----:B------:R-:W-:Y:S01]  /*10400*/  MOV R171, R202 ;  /* 0x000000ca00ab7202 */ /* 0x000fe20000000f00 */
[----:B------:R-:W-:Y:S01]  /*10410*/  FADD.FTZ R2, R244, R2 ;  /* 0x00000002f4027221 */ /* 0x000fe20000010000 */
[----:B------:R-:W-:Y:S01]  /*10420*/  MOV R202, R218 ;  /* 0x000000da00ca7202 */ /* 0x000fe20000000f00 */
[-C--:B------:R-:W-:Y:S01]  /*10430*/  HMMA.16816.F32 R124, R144, R154.reuse, R124 ;  /* 0x0000009a907c723c */ /* 0x080fe2000000187c */
[----:B------:R3:W5:Y:S03]  /*10440*/  LDL.LU R244, [R1+0x8c] ;  /* 0x00008c0001f47983 */ /* 0x0007660000300800 */
[----:B------:R-:W-:Y:S02]  /*10450*/  FADD.FTZ R0, R243, R0 ;  /* 0x00000000f3007221 */ /* 0x000fe40000010000 */
[----:B------:R3:W5:Y:S01]  /*10460*/  LDL.LU R243, [R1+0x88] ;  /* 0x0000880001f37983 */ /* 0x0007620000300800 */
[----:B------:R-:W-:Y:S01]  /*10470*/  F2FP.PACK_AB R147, R236, R166 ;  /* 0x000000a6ec93723e */ /* 0x000fe200000000ff */
[----:B------:R-:W-:Y:S02]  /*10480*/  HMMA.16816.F32 R128, R140, R154, R128 ;  /* 0x0000009a8c80723c */ /* 0x000fe40000001880 */
[----:B------:R-:W4:Y:S02]  /*10490*/  LDSM.16.MT88.4 R152, [R230+0xd000] ;  /* 0x00d00000e698783b */ /* 0x000f240000004200 */
[----:B------:R-:W-:Y:S01]  /*104a0*/  F2FP.PACK_AB R144, R203, R197 ;  /* 0x000000c5cb90723e */ /* 0x000fe200000000ff */
[----:B------:R-:W-:Y:S01]  /*104b0*/  FADD.FTZ R2, R240, R2 ;  /* 0x00000002f0027221 */ /* 0x000fe20000010000 */
[----:B------:R-:W-:Y:S01]  /*104c0*/  F2FP.PACK_AB R145, R168, R200 ;  /* 0x000000c8a891723e */ /* 0x000fe200000000ff */
[----:B------:R-:W-:Y:S01]  /*104d0*/  FADD.FTZ R0, R211, R0 ;  /* 0x00000000d3007221 */ /* 0x000fe20000010000 */
[----:B------:R-:W-:Y:S01]  /*104e0*/  F2FP.PACK_AB R143, R188, R164 ;  /* 0x000000a4bc8f723e */ /* 0x000fe200000000ff */
[----:B------:R-:W-:Y:S01]  /*104f0*/  FADD.FTZ R2, R219, R2 ;  /* 0x00000002db027221 */ /* 0x000fe20000010000 */
[----:B------:R-:W-:Y:S02]  /*10500*/  LDSM.16.MT88.4 R188, [R231+0xd800] ;  /* 0x00d80000e7bc783b */ /* 0x000fe40000004200 */
[----:B------:R-:W-:Y:S01]  /*10510*/  F2FP.PACK_AB R140, R201, R193 ;  /* 0x000000c1c98c723e */ /* 0x000fe200000000ff */
[----:B------:R-:W-:Y:S01]  /*10520*/  FADD.FTZ R0, R217, R0 ;  /* 0x00000000d9007221 */ /* 0x000fe20000010000 */
[----:B------:R-:W-:Y:S02]  /*10530*/  F2FP.PACK_AB R141, R170, R196 ;  /* 0x000000c4aa8d723e */ /* 0x000fe400000000ff */
[----:B------:R-:W-:Y:S01]  /*10540*/  F2FP.PACK_AB R142, R169, R167 ;  /* 0x000000a7a98e723e */ /* 0x000fe200000000ff */
[----:B------:R-:W-:Y:S01]  /*10550*/  FADD.FTZ R0, R235, R0 ;  /* 0x00000000eb007221 */ /* 0x000fe20000010000 */
[----:B------:R-:W-:Y:S01]  /*10560*/  LDSM.16.MT88.4 R216, [R229+0xf800] ;  /* 0x00f80000e5d8783b */ /* 0x000fe20000004200 */
[----:B------:R-:W-:Y:S02]  /*10570*/  F2FP.PACK_AB R146, R187, R165 ;  /* 0x000000a5bb92723e */ /* 0x000fe400000000ff */
[----:B--2---:R-:W-:Y:S02]  /*10580*/  F2FP.PACK_AB R209, R225, R226 ;  /* 0x000000e2e1d1723e */ /* 0x004fe400000000ff */
[-C--:B-1----:R-:W-:Y:S03]  /*10590*/  HMMA.16816.F32 R4, R140, R148.reuse, R4 ;  /* 0x000000948c04723c */ /* 0x082fe60000001804 */
[----:B------:R3:W5:Y:S01]  /*105a0*/  LDL.LU R242, [R1+0x84] ;  /* 0x0000840001f27983 */ /* 0x0007620000300800 */
[----:B------:R-:W-:Y:S03]  /*105b0*/  F2FP.PACK_AB R211, R135, R138 ;  /* 0x0000008a87d3723e */ /* 0x000fe600000000ff */
[----:B------:R3:W5:Y:S01]  /*105c0*/  LDL.LU R241, [R1+0x80] ;  /* 0x0000800001f17983 */ /* 0x0007620000300800 */
[C---:B------:R-:W-:Y:S03]  /*105d0*/  HMMA.16816.F32 R8, R144.reuse, R148, R8 ;  /* 0x000000949008723c */ /* 0x040fe60000001808 */
[----:B------:R3:W5:Y:S04]  /*105e0*/  LDL.LU R240, [R1+0x7c] ;  /* 0x00007c0001f07983 */ /* 0x0007680000300800 */
[----:B------:R3:W5:Y:S01]  /*105f0*/  LDL.LU R239, [R1+0x78] ;  /* 0x0000780001ef7983 */ /* 0x0007620000300800 */
[-C--:B------:R-:W-:Y:S03]  /*10600*/  HMMA.16816.F32 R12, R144, R150.reuse, R12 ;  /* 0x00000096900c723c */ /* 0x080fe6000000180c */
[----:B------:R3:W5:Y:S05]  /*10610*/  LDL.LU R238, [R1+0x74] ;  /* 0x0000740001ee7983 */ /* 0x00076a0000300800 */
        /* <DEDUP_REMOVED lines=8> */
[C---:B------:R-:W-:Y:S08]  /*106a0*/  HMMA.16816.F32 R40, R144.reuse, R160, R40 ;  /* 0x000000a09028723c */ /* 0x040ff00000001828 */
[-C--:B------:R-:W-:Y:S08]  /*106b0*/  HMMA.16816.F32 R44, R144, R162.reuse, R44 ;  /* 0x000000a2902c723c */ /* 0x080ff0000000182c */
[C---:B------:R-:W-:Y:S01]  /*106c0*/  HMMA.16816.F32 R48, R140.reuse, R162, R48 ;  /* 0x000000a28c30723c */ /* 0x040fe20000001830 */
[----:B------:R-:W2:Y:S07]  /*106d0*/  LDSM.16.MT88.4 R160, [R231+0xf000] ;  /* 0x00f00000e7a0783b */ /* 0x000eae0000004200 */
[-C--:B----4-:R-:W-:Y:S08]  /*106e0*/  HMMA.16816.F32 R52, R140, R152.reuse, R52 ;  /* 0x000000988c34723c */ /* 0x090ff00000001834 */
[C---:B------:R-:W-:Y:S08]  /*106f0*/  HMMA.16816.F32 R56, R144.reuse, R152, R56 ;  /* 0x000000989038723c */ /* 0x040ff00000001838 */
[-C--:B------:R-:W-:Y:S08]  /*10700*/  HMMA.16816.F32 R60, R144, R154.reuse, R60 ;  /* 0x0000009a903c723c */ /* 0x080ff0000000183c */
[C---:B------:R-:W-:Y:S01]  /*10710*/  HMMA.16816.F32 R64, R140.reuse, R154, R64 ;  /* 0x0000009a8c40723c */ /* 0x040fe20000001840 */
[----:B------:R-:W4:Y:S07]  /*10720*/  LDSM.16.MT88.4 R152, [R230+0xf000] ;  /* 0x00f00000e698783b */ /* 0x000f2e0000004200 */
[-C--:B-1----:R-:W-:Y:S08]  /*10730*/  HMMA.16816.F32 R68, R140, R148.reuse, R68 ;  /* 0x000000948c44723c */ /* 0x082ff00000001844 */
[C---:B------:R-:W-:Y:S08]  /*10740*/  HMMA.16816.F32 R72, R144.reuse, R148, R72 ;  /* 0x000000949048723c */ /* 0x040ff00000001848 */
[-C--:B------:R-:W-:Y:S08]  /*10750*/  HMMA.16816.F32 R76, R144, R150.reuse, R76 ;  /* 0x00000096904c723c */ /* 0x080ff0000000184c */
[C---:B------:R-:W-:Y:S08]  /*10760*/  HMMA.16816.F32 R80, R140.reuse, R150, R80 ;  /* 0x000000968c50723c */ /* 0x040ff00000001850 */
[-C--:B--2---:R-:W-:Y:S08]  /*10770*/  HMMA.16816.F32 R84, R140, R156.reuse, R84 ;  /* 0x0000009c8c54723c */ /* 0x084ff00000001854 */
[C---:B------:R-:W-:Y:S08]  /*10780*/  HMMA.16816.F32 R88, R144.reuse, R156, R88 ;  /* 0x0000009c9058723c */ /* 0x040ff00000001858 */
[-C--:B------:R-:W-:Y:S08]  /*10790*/  HMMA.16816.F32 R92, R144, R158.reuse, R92 ;  /* 0x0000009e905c723c */ /* 0x080ff0000000185c */
[C---:B------:R-:W-:Y:S01]  /*107a0*/  HMMA.16816.F32 R96, R140.reuse, R158, R96 ;  /* 0x0000009e8c60723c */ /* 0x040fe20000001860 */
[----:B------:R-:W1:Y:S07]  /*107b0*/  LDSM.16.MT88.4 R156, [R228+0xd800] ;  /* 0x00d80000e49c783b */ /* 0x000e6e0000004200 */
[-C--:B------:R-:W-:Y:S08]  /*107c0*/  HMMA.16816.F32 R100, R140, R160.reuse, R100 ;  /* 0x000000a08c64723c */ /* 0x080ff00000001864 */
[C---:B------:R-:W-:Y:S08]  /*107d0*/  HMMA.16816.F32 R104, R144.reuse, R160, R104 ;  /* 0x000000a09068723c */ /* 0x040ff00000001868 */
[-C--:B------:R-:W-:Y:S08]  /*107e0*/  HMMA.16816.F32 R108, R144, R162.reuse, R108 ;  /* 0x000000a2906c723c */ /* 0x080ff0000000186c */
[C---:B------:R-:W-:Y:S08]  /*107f0*/  HMMA.16816.F32 R112, R140.reuse, R162, R112 ;  /* 0x000000a28c70723c */ /* 0x040ff00000001870 */
[-C--:B----4-:R-:W-:Y:S08]  /*10800*/  HMMA.16816.F32 R116, R140, R152.reuse, R116 ;  /* 0x000000988c74723c */ /* 0x090ff00000001874 */
[C---:B------:R-:W-:Y:S08]  /*10810*/  HMMA.16816.F32 R120, R144.reuse, R152, R120 ;  /* 0x000000989078723c */ /* 0x040ff00000001878 */
[-C--:B------:R-:W-:Y:S08]  /*10820*/  HMMA.16816.F32 R124, R144, R154.reuse, R124 ;  /* 0x0000009a907c723c */ /* 0x080ff0000000187c */
[----:B------:R-:W-:Y:S07]  /*10830*/  HMMA.16816.F32 R128, R140, R154, R128 ;  /* 0x0000009a8c80723c */ /* 0x000fee0000001880 */
[----:B------:R-:W-:Y:S02]  /*10840*/  F2FP.PACK_AB R140, R252, R250 ;  /* 0x000000fafc8c723e */ /* 0x000fe400000000ff */
[----:B------:R-:W-:Y:S03]  /*10850*/  F2FP.PACK_AB R141, R249, R251 ;  /* 0x000000fbf98d723e */ /* 0x000fe600000000ff */
[----:B------:R-:W-:Y:S02]  /*10860*/  F2FP.PACK_AB R142, R198, R194 ;  /* 0x000000c2c68e723e */ /* 0x000fe400000000ff */
[----:B------:R-:W-:Y:S07]  /*10870*/  F2FP.PACK_AB R143, R199, R195 ;  /* 0x000000c3c78f723e */ /* 0x000fee00000000ff */
[-C--:B-1----:R-:W-:Y:S01]  /*10880*/  HMMA.16816.F32 R148, R140, R156.reuse, R4 ;  /* 0x0000009c8c94723c */ /* 0x082fe20000001804 */
[----:B------:R-:W1:Y:S07]  /*10890*/  LDSM.16.MT88.4 R4, [R230+0xf800] ;  /* 0x00f80000e604783b */ /* 0x000e6e0000004200 */
[C---:B------:R-:W-:Y:S07]  /*108a0*/  HMMA.16816.F32 R144, R208.reuse, R156, R8 ;  /* 0x0000009cd090723c */ /* 0x040fee0000001808 */
[----:B------:R-:W-:Y:S01]  /*108b0*/  MOV R9, R176 ;  /* 0x000000b000097202 */ /* 0x000fe20000000f00 */
[-C--:B------:R-:W-:Y:S04]  /*108c0*/  HMMA.16816.F32 R152, R208, R158.reuse, R12 ;  /* 0x0000009ed098723c */ /* 0x080fe8000000180c */
[----:B------:R-:W-:Y:S02]  /*108d0*/  MOV R8, R192 ;  /* 0x000000c000087202 */ /* 0x000fe40000000f00 */
[----:B------:R-:W-:Y:S02]  /*108e0*/  MOV R10, R185 ;  /* 0x000000b9000a7202 */ /* 0x000fe40000000f00 */
[C---:B------:R-:W-:Y:S04]  /*108f0*/  HMMA.16816.F32 R156, R140.reuse, R158, R16 ;  /* 0x0000009e8c9c723c */ /* 0x040fe80000001810 */
[----:B------:R-:W-:Y:S01]  /*10900*/  FADD.FTZ R8, R8, R133 ;  /* 0x0000008508087221 */ /* 0x000fe20000010000 */
[----:B------:R-:W-:Y:S02]  /*10910*/  MOV R14, R199 ;  /* 0x000000c7000e7202 */ /* 0x000fe40000000f00 */
[----:B------:R-:W-:Y:S01]  /*10920*/  MOV R13, R198 ;  /* 0x000000c6000d7202 */ /* 0x000fe20000000f00 */
[-C--:B------:R-:W-:Y:S04]  /*10930*/  HMMA.16816.F32 R160, R140, R172.reuse, R20 ;  /* 0x000000ac8ca0723c */ /* 0x080fe80000001814 */
[----:B------:R-:W-:Y:S01]  /*10940*/  MOV R17, R169 ;  /* 0x000000a900117202 */ /* 0x000fe20000000f00 */
[----:B------:R-:W-:Y:S01]  /*10950*/  FADD.FTZ R8, R234, R8 ;  /* 0x00000008ea087221 */ /* 0x000fe20000010000 */
[----:B------:R-:W-:Y:S02]  /*10960*/  MOV R12, R171 ;  /* 0x000000ab000c7202 */ /* 0x000fe40000000f00 */
[----:B------:R-:W-:Y:S04]  /*10970*/  MOV R23, R166 ;  /* 0x000000a600177202 */ /* 0x000fe80000000f00 */
[----:B------:R-:W-:Y:S01]  /*10980*/  MOV R22, R165 ;  /* 0x000000a500167202 */ /* 0x000fe20000000f00 */
[----:B------:R-:W-:Y:S01]  /*10990*/  FADD.FTZ R12, R12, R8 ;  /* 0x000000080c0c7221 */ /* 0x000fe20000010000 */
[----:B------:R-:W-:Y:S02]  /*109a0*/  MOV R21, R164 ;  /* 0x000000a400157202 */ /* 0x000fe40000000f00 */
[----:B------:R-:W-:Y:S02]  /*109b0*/  MOV R20, R167 ;  /* 0x000000a700147202 */ /* 0x000fe40000000f00 */
[C---:B------:R-:W-:Y:S04]  /*109c0*/  HMMA.16816.F32 R164, R208.reuse, R172, R24 ;  /* 0x000000acd0a4723c */ /* 0x040fe80000001818 */
[----:B------:R-:W-:Y:S02]  /*109d0*/  MOV R16, R187 ;  /* 0x000000bb00107202 */ /* 0x000fe40000000f00 */
[----:B------:R-:W-:Y:S02]  /*109e0*/  MOV R11, R186 ;  /* 0x000000ba000b7202 */ /* 0x000fe40000000f00 */
[----:B------:R-:W-:Y:S04]  /*109f0*/  MOV R27, R168 ;  /* 0x000000a8001b7202 */ /* 0x000fe80000000f00 */
[----:B------:R-:W-:Y:S02]  /*10a00*/  MOV R25, R170 ;  /* 0x000000aa00197202 */ /* 0x000fe40000000f00 */
[-C--:B------:R-:W-:Y:S03]  /*10a10*/  HMMA.16816.F32 R168, R208, R174.reuse, R28 ;  /* 0x000000aed0a8723c */ /* 0x080fe6000000181c */
[----:B------:R-:W-:Y:S02]  /*10a20*/  MOV R15, R202 ;  /* 0x000000ca000f7202 */ /* 0x000fe40000000f00 */
[----:B------:R-:W-:Y:S02]  /*10a30*/  MOV R19, R195 ;  /* 0x000000c300137202 */ /* 0x000fe40000000f00 */
[----:B------:R-:W-:Y:S01]  /*10a40*/  IADD3 R15, R15, -0x1, RZ ;  /* 0xffffffff0f0f7810 */ /* 0x000fe20007ffe0ff */
        /* <DEDUP_REMOVED lines=8> */
[----:B------:R-:W-:Y:S02]  /*10ad0*/  MOV R37, R182 ;  /* 0x000000b600257202 */ /* 0x000fe40000000f00 */
[----:B------:R-:W-:Y:S03]  /*10ae0*/  MOV R38, R181 ;  /* 0x000000b500267202 */ /* 0x000fe60000000f00 */
        /* <DEDUP_REMOVED lines=9> */
[----:B------:R-:W-:Y:S01]  /*10b80*/  MOV R38, R39 ;  /* 0x0000002700267202 */ /* 0x000fe20000000f00 */
[C---:B------:R-:W-:Y:S04]  /*10b90*/  HMMA.16816.F32 R188, R140.reuse, R190, R48 ;  /* 0x000000be8cbc723c */ /* 0x040fe80000001830 */
[----:B------:R-:W-:Y:S02]  /*10ba0*/  MOV R39, R32 ;  /* 0x0000002000277202 */ /* 0x000fe40000000f00 */
[----:B------:R-:W-:Y:S02]  /*10bb0*/  MOV R32, R33 ;  /* 0x0000002100207202 */ /* 0x000fe40000000f00 */
[----:B------:R-:W-:Y:S04]  /*10bc0*/  MOV R33, R34 ;  /* 0x0000002200217202 */ /* 0x000fe80000000f00 */
[----:B------:R-:W-:Y:S01]  /*10bd0*/  MOV R34, R35 ;  /* 0x0000002300227202 */ /* 0x000fe20000000f00 */
[----:B------:R-:W-:Y:S01]  /*10be0*/  FADD.FTZ R12, R32, R12 ;  /* 0x0000000c200c7221 */ /* 0x000fe20000010000 */
[----:B------:R-:W-:Y:S02]  /*10bf0*/  MOV R35, R28 ;  /* 0x0000001c00237202 */ /* 0x000fe40000000f00 */
        /* <DEDUP_REMOVED lines=12> */
[----:B------:R-:W-:Y:S01]  /*10cc0*/  MOV R17, R9 ;  /* 0x0000000900117202 */ /* 0x000fe20000000f00 */
[----:B------:R-:W-:Y:S01]  /*10cd0*/  FADD.FTZ R9, R237, R132 ;  /* 0x00000084ed097221 */ /* 0x000fe20000010000 */
[----:B------:R-:W-:Y:S01]  /*10ce0*/  MOV R43, R36 ;  /* 0x00000024002b7202 */ /* 0x000fe20000000f00 */
[----:B------:R3:W5:Y:S01]  /*10cf0*/  LDL.LU R237, [R1+0x70] ;  /* 0x0000700001ed7983 */ /* 0x0007620000300800 */
        /* <DEDUP_REMOVED lines=32> */
[----:B------:R3:W5:Y:S01]  /*10f00*/  LDL.LU R236, [R1+0x6c] ;  /* 0x00006c0001ec7983 */ /* 0x0007620000300800 */
[----:B------:R-:W-:Y:S01]  /*10f10*/  MOV R18, R194 ;  /* 0x000000c200127202 */ /* 0x000fe20000000f00 */
[----:B------:R-:W-:Y:S01]  /*10f20*/  FADD.FTZ R2, R31, R2 ;  /* 0x000000021f027221 */ /* 0x000fe20000010000 */
[-C--:B------:R-:W-:Y:S01]  /*10f30*/  HMMA.16816.F32 R192, R140, R204.reuse, R52 ;  /* 0x000000cc8cc0723c */ /* 0x080fe20000001834 */
[----:B------:R3:W5:Y:S02]  /*10f40*/  LDL.LU R235, [R1+0x68] ;  /* 0x0000680001eb7983 */ /* 0x0007640000300800 */
[----:B------:R-:W-:Y:S01]  /*10f50*/  FADD.FTZ R2, R27, R2 ;  /* 0x000000021b027221 */ /* 0x000fe20000010000 */
[----:B------:R-:W-:Y:S01]  /*10f60*/  MOV R133, R136 ;  /* 0x0000008800857202 */ /* 0x000fe20000000f00 */
[----:B------:R3:W5:Y:S01]  /*10f70*/  LDL.LU R234, [R1+0x64] ;  /* 0x0000640001ea7983 */ /* 0x0007620000300800 */
[----:B------:R-:W-:Y:S01]  /*10f80*/  FADD.FTZ R0, R25, R9 ;  /* 0x0000000919007221 */ /* 0x000fe20000010000 */
[----:B------:R-:W-:Y:S01]  /*10f90*/  MOV R132, R137 ;  /* 0x0000008900847202 */ /* 0x000fe20000000f00 */
[C---:B------:R-:W-:Y:S01]  /*10fa0*/  HMMA.16816.F32 R196, R208.reuse, R204, R56 ;  /* 0x000000ccd0c4723c */ /* 0x040fe20000001838 */
[----:B------:R3:W5:Y:S03]  /*10fb0*/  LDL.LU R233, [R1+0x60] ;  /* 0x0000600001e97983 */ /* 0x0007660000300800 */
[----:B------:R-:W-:Y:S01]  /*10fc0*/  FADD.FTZ R0, R21, R0 ;  /* 0x0000000015007221 */ /* 0x000fe20000010000 */
[----:B------:R3:W5:Y:S01]  /*10fd0*/  LDL.LU R232, [R1+0x5c] ;  /* 0x00005c0001e87983 */ /* 0x0007620000300800 */
        /* <DEDUP_REMOVED lines=17> */
[-C--:B-1----:R-:W-:Y:S08]  /*110f0*/  HMMA.16816.F32 R116, R140, R4.reuse, R116 ;  /* 0x000000048c74723c */ /* 0x082ff00000001874 */
        /* <DEDUP_REMOVED lines=8> */
[----:B------:R-:W-:Y:S01]  /*11180*/  FADD.FTZ R10, R252, R4 ;  /* 0x00000004fc0a7221 */ /* 0x000fe20000010000 */
[----:B------:R-:W-:Y:S01]  /*11190*/  MOV R140, R3 ;  /* 0x00000003008c7202 */ /* 0x000fe20000000f00 */
[----:B------:R-:W-:Y:S04]  /*111a0*/  FADD.FTZ R8, R248, R2 ;  /* 0x00000002f8087221 */ /* 0x000fe80000010000 */
[----:B------:R-:W-:Y:S02]  /*111b0*/  FADD.FTZ R5, R226, R0 ;  /* 0x00000000e2057221 */ /* 0x000fe40000010000 */
[----:B------:R-:W-:Y:S02]  /*111c0*/  FADD.FTZ R2, R249, R9 ;  /* 0x00000009f9027221 */ /* 0x000fe40000010000 */
[----:B------:R-:W-:Y:S02]  /*111d0*/  FADD.FTZ R6, R18, R10 ;  /* 0x0000000a12067221 */ /* 0x000fe40000010000 */
[----:B------:R-:W-:Y:S02]  /*111e0*/  FADD.FTZ R4, R225, R5 ;  /* 0x00000005e1047221 */ /* 0x000fe40000010000 */
[----:B------:R-:W-:Y:S02]  /*111f0*/  FADD.FTZ R6, R13, R6 ;  /* 0x000000060d067221 */ /* 0x000fe40000010000 */
[----:B------:R-:W-:Y:S02]  /*11200*/  FADD.FTZ R5, R19, R2 ;  /* 0x0000000213057221 */ /* 0x000fe40000010000 */
[----:B------:R-:W-:Y:S01]  /*11210*/  FADD.FTZ R0, R227, R8 ;  /* 0x00000008e3007221 */ /* 0x000fe20000010000 */
[----:B------:R3:W-:Y:S03]  /*11220*/  STL [R1+0x1c], R6 ;  /* 0x00001c0601007387 */ /* 0x0007e60000100800 */
[----:B------:R-:W-:Y:S02]  /*11230*/  FADD.FTZ R2, R224, R0 ;  /* 0x00000000e0027221 */ /* 0x000fe40000010000 */
[----:B------:R-:W-:Y:S02]  /*11240*/  FADD.FTZ R0, R138, R4 ;  /* 0x000000048a007221 */ /* 0x000fe40000010000 */
[----:B------:R-:W-:Y:S02]  /*11250*/  FADD.FTZ R4, R14, R5 ;  /* 0x000000050e047221 */ /* 0x000fe40000010000 */
[----:B------:R-:W-:Y:S01]  /*11260*/  FADD.FTZ R2, R139, R2 ;  /* 0x000000028b027221 */ /* 0x000fe20000010000 */
[----:B------:R-:W-:Y:S01]  /*11270*/  MOV R139, R134 ;  /* 0x00000086008b7202 */ /* 0x000fe20000000f00 */
[----:B------:R-:W-:Y:S01]  /*11280*/  FADD.FTZ R0, R135, R0 ;  /* 0x0000000087007221 */ /* 0x000fe20000010000 */
[----:B------:R3:W-:Y:S04]  /*11290*/  STL [R1+0x20], R4 ;  /* 0x0000200401007387 */ /* 0x0007e80000100800 */
[----:B------:R3:W-:Y:S04]  /*112a0*/  STL [R1+0x24], R2 ;  /* 0x0000240201007387 */ /* 0x0007e80000100800 */
[----:B------:R3:W-:Y:S04]  /*112b0*/  STL [R1+0x28], R0 ;  /* 0x0000280001007387 */ /* 0x0007e80000100800 */
[----:B------:R3:W-:Y:S02]  /*112c0*/  STL [R1+0x14], R15 ;  /* 0x0000140f01007387 */ /* 0x0007e40000100800 */
[----:B---3-5:R-:W-:-:S05]  /*112d0*/  @P0 BRA `(.L_x_18) ;  /* 0xffffb80000000947 */ /* 0x028fca000383ffff */
.L_x_17:
[----:B------:R-:W2:Y:S04]  /*112e0*/  LDL.LU R5, [R1+0x1c] ;  /* 0x00001c0001057983 */ /* 0x000ea80000300800 */
        /* <DEDUP_REMOVED lines=49> */
[C---:B------:R-:W-:Y:S02]  /*11600*/  FMUL.FTZ R160, R0.reuse, R160 ;  /* 0x000000a000a07220 */ /* 0x040fe40000410000 */
[C---:B------:R-:W-:Y:S02]  /*11610*/  FMUL.FTZ R10, R0.reuse, R161 ;  /* 0x000000a1000a7220 */ /* 0x040fe40000410000 */
        /* <DEDUP_REMOVED lines=15> */
[C---:B------:R-:W-:Y:S01]  /*11710*/  FMUL.FTZ R28, R0.reuse, R68 ;  /* 0x00000044001c7220 */ /* 0x040fe20000410000 */
[----:B------:R-:W-:Y:S01]  /*11720*/  MOV R68, 0x20 ;  /* 0x0000002000447802 */ /* 0x000fe20000000f00 */
[C---:B------:R-:W-:Y:S01]  /*11730*/  FMUL.FTZ R56, R0.reuse, R69 ;  /* 0x0000004500387220 */ /* 0x040fe20000410000 */
[----:B------:R-:W-:Y:S01]  /*11740*/  LEA.HI R69, R9, R140, RZ, 0x5 ;  /* 0x0000008c09457211 */ /* 0x000fe200078f28ff */
[----:B------:R-:W-:Y:S01]  /*11750*/  FMUL.FTZ R80, R0, R80 ;  /* 0x0000005000507220 */ /* 0x000fe20000410000 */
[----:B------:R-:W-:Y:S01]  /*11760*/  F2FP.PACK_AB R60, R60, R204 ;  /* 0x000000cc3c3c723e */ /* 0x000fe200000000ff */
[----:B------:R-:W-:Y:S01]  /*11770*/  FMUL.FTZ R52, R0, R81 ;  /* 0x0000005100347220 */ /* 0x000fe20000410000 */
[----:B------:R-:W-:Y:S01]  /*11780*/  F2FP.PACK_AB R56, R56, R28 ;  /* 0x0000001c3838723e */ /* 0x000fe200000000ff */
[C---:B------:R-:W-:Y:S01]  /*11790*/  FMUL.FTZ R32, R0.reuse, R84 ;  /* 0x0000005400207220 */ /* 0x040fe20000410000 */
[----:B------:R-:W-:Y:S01]  /*117a0*/  SHF.R.S32.HI R84, RZ, 0x5, R69 ;  /* 0x00000005ff547819 */ /* 0x000fe20000011445 */
[----:B------:R-:W-:Y:S01]  /*117b0*/  FMUL.FTZ R48, R0, R85 ;  /* 0x0000005500307220 */ /* 0x000fe20000410000 */
[----:B------:R-:W-:Y:S01]  /*117c0*/  F2FP.PACK_AB R52, R52, R80 ;  /* 0x000000503434723e */ /* 0x000fe200000000ff */
[----:B------:R-:W-:Y:S01]  /*117d0*/  FMUL.FTZ R96, R0, R96 ;  /* 0x0000006000607220 */ /* 0x000fe20000410000 */
[----:B------:R-:W-:Y:S01]  /*117e0*/  LEA R18, R84, R18, 0x9 ;  /* 0x0000001254127211 */ /* 0x000fe200078e48ff */
        /* <DEDUP_REMOVED lines=14> */
[C---:B-1----:R-:W-:Y:S01]  /*118d0*/  FMUL.FTZ R150, R4.reuse, R150 ;  /* 0x0000009604967220 */ /* 0x042fe20000410000 */
        /* <DEDUP_REMOVED lines=21> */
[----:B-----5:R-:W-:Y:S01]  /*11a30*/  FMUL.FTZ R16, R4, R191 ;  /* 0x000000bf04107220 */ /* 0x020fe20000410000 */
        /* <DEDUP_REMOVED lines=37> */
[C---:B------:R-:W-:Y:S01]  /*11c90*/  FMUL.FTZ R114, R4.reuse, R114 ;  /* 0x0000007204727220 */ /* 0x040fe20000410000 */
        /* <DEDUP_REMOVED lines=271> */
.L_x_22:
[----:B--2-4-:R-:W-:Y:S05]  /*12d90*/  BSYNC B0 ;  /* 0x0000000000007941 */ /* 0x014fea0003800000 */
.L_x_21:
        /* <DEDUP_REMOVED lines=59> */
.L_x_12:
        /* <DEDUP_REMOVED lines=69> */
[----:B---3--:R-:W-:Y:S01]  /*135a0*/  IADD3 R4, P2, R2, UR6, RZ ;  /* 0x0000000602047c10 */ /* 0x008fe2000ff5e0ff */
        /* <DEDUP_REMOVED lines=90> */
.L_x_23:
        /* <DEDUP_REMOVED lines=11> */
.L_x_1393:


//--------------------- .text._ZN5flash16flash_fwd_kernelI23Flash_fwd_kernel_traitsILi128ELi128ELi64ELi4ELb0ELb0EN7cutlass6half_tE19Flash_kernel_traitsILi128ELi128ELi64ELi4ES3_EELb0ELb1ELb0ELb0ELb0ELb1ELb0ELb0EEEvNS_16Flash_fwd_paramsE --------------------------
	.section	.text._ZN5flash16flash_fwd_kernelI23Flash_fwd_kernel_traitsILi128ELi128ELi64ELi4ELb0ELb0EN7cutlass6half_tE19Flash_kernel_traitsILi128ELi128ELi64ELi4ES3_EELb0ELb1ELb0ELb0ELb0ELb1ELb0ELb0EEEvNS_16Flash_fwd_paramsE,"ax",@progbits
	.sectioninfo	@"SHI_REGISTERS=255"
	.align	128
        .global         _ZN5flash16flash_fwd_kernelI23Flash_fwd_kernel_traitsILi128ELi128ELi64ELi4ELb0ELb0EN7cutlass6half_tE19Flash_kernel_traitsILi128ELi128ELi64ELi4ES3_EELb0ELb1ELb0ELb0ELb0ELb1ELb0ELb0EEEvNS_16Flash_fwd_paramsE
        .type           _ZN5flash16flash_fwd_kernelI23Flash_fwd_kernel_traitsILi128ELi128ELi64ELi4ELb0ELb0EN7cutlass6half_tE19Flash_kernel_traitsILi128ELi128ELi64ELi4ES3_EELb0ELb1ELb0ELb0ELb0ELb1ELb0ELb0EEEvNS_16Flash_fwd_paramsE,@function
        .size           _ZN5flash16flash_fwd_kernelI23Flash_fwd_kernel_traitsILi128ELi128ELi64ELi4ELb0ELb0EN7cutlass6half_tE19Flash_kernel_traitsILi128ELi128ELi64ELi4ES3_EELb0ELb1ELb0ELb0ELb0ELb1ELb0ELb0EEEvNS_16Flash_fwd_paramsE,(.L_x_1394 - _ZN5flash16flash_fwd_kernelI23Flash_fwd_kernel_traitsILi128ELi128ELi64ELi4ELb0ELb0EN7cutlass6half_tE19Flash_kernel_traitsILi128ELi128ELi64ELi4ES3_EELb0ELb1ELb0ELb0ELb0ELb1ELb0ELb0EEEvNS_16Flash_fwd_paramsE)
        .other          _ZN5flash16flash_fwd_kernelI23Flash_fwd_kernel_traitsILi128ELi128ELi64ELi4ELb0ELb0EN7cutlass6half_tE19Flash_kernel_traitsILi128ELi128ELi64ELi4ES3_EELb0ELb1ELb0ELb0ELb0ELb1ELb0ELb0EEEvNS_16Flash_fwd_paramsE,@"STO_CUDA_ENTRY STV_DEFAULT"
_ZN5flash16flash_fwd_kernelI23Flash_fwd_kernel_traitsILi128ELi128ELi64ELi4ELb0ELb0EN7cutlass6half_tE19Flash_kernel_traitsILi128ELi128ELi64ELi4ES3_EELb0ELb1ELb0ELb0ELb0ELb1ELb0ELb0EEEvNS_16Flash_fwd_paramsE:
.text._ZN5flash16flash_fwd_kernelI23Flash_fwd_kernel_traitsILi128ELi128ELi64ELi4ELb0ELb0EN7cutlass6half_tE19Flash_kernel_traitsILi128ELi128ELi64ELi4ES3_EELb0ELb1ELb0ELb0ELb0ELb1ELb0ELb0EEEvNS_16Flash_fwd_paramsE:
[----:B------:R-:W-:Y:S02]  /*0000*/  MOV R1, c[0x0][0x28] ;  /* 0x00000a0000017a02 */ /* 0x000fe40000000f00 */
[----:B------:R-:W1:Y:S01]  /*0010*/  S2UR UR10, SR_CTAID.Y ;  /* 0x00000000000a79c3 */ /* 0x000e620000002600 */
[----:B------:R-:W-:Y:S01]  /*0020*/  ULDC.64 UR4, c[0x0][0x240] ;  /* 0x0000900000047ab9 */ /* 0x000fe20000000a00 */
[----:B------:R-:W-:Y:S01]  /*0030*/  IADD3 R1, R1, -0x140, RZ ;  /* 0xfffffec001017810 */ /* 0x000fe20007ffe0ff */
[----:B------:R-:W-:Y:S02]  /*0040*/  UISETP.NE.U32.AND UP2, UPT, URZ, UR4, UPT ;  /* 0x000000043f00728c */ /* 0x000fe4000bf45070 */
[----:B------:R-:W-:Y:S02]  /*0050*/  UMOV UR7, 0x4 ;  /* 0x0000000400077882 */ /* 0x000fe40000000000 */
[----:B------:R-:W-:Y:S02]  /*0060*/  UISETP.NE.AND.EX UP2, UPT, URZ, UR5, UPT, UP2 ;  /* 0x000000053f00728c */ /* 0x000fe4000bf45320 */
[----:B------:R-:W-:Y:S02]  /*0070*/  ULDC.64 UR12, c[0x0][0x240] ;  /* 0x00009000000c7ab9 */ /* 0x000fe40000000a00 */
[----:B------:R-:W-:-:S02]  /*0080*/  ULDC.64 UR4, c[0x0][0x250] ;  /* 0x0000940000047ab9 */ /* 0x000fc40000000a00 */
[----:B------:R-:W-:Y:S01]  /*0090*/  PLOP3.LUT P2, PT, PT, PT, UP2, 0x80, 0x0 ;  /* 0x000000000000781c */ /* 0x000fe20003f4f028 */
[----:B------:R-:W-:Y:S02]  /*00a0*/  UISETP.NE.U32.AND UP0, UPT, URZ, UR4, UPT ;  /* 0x000000043f00728c */ /* 0x000fe4000bf05070 */
[----:B------:R-:W-:Y:S02]  /*00b0*/  ULDC.64 UR16, c[0x0][0x118] ;  /* 0x0000460000107ab9 */ /* 0x000fe40000000a00 */
[----:B------:R-:W-:Y:S02]  /*00c0*/  UISETP.NE.AND.EX UP0, UPT, URZ, UR5, UPT, UP0 ;  /* 0x000000053f00728c */ /* 0x000fe4000bf05300 */
[----:B------:R-:W-:Y:S02]  /*00d0*/  ULDC.U8 UR6, c[0x0][0x312] ;  /* 0x0000c48000067ab9 */ /* 0x000fe40000000000 */
[----:B------:R-:W-:Y:S02]  /*00e0*/  ULDC.64 UR8, c[0x0][0x248] ;  /* 0x0000920000087ab9 */ /* 0x000fe40000000a00 */
[----:B-1----:R-:W-:Y:S01]  /*00f0*/  UIMAD.WIDE UR12, UR10, UR7, UR12 ;  /* 0x000000070a0c72a5 */ /* 0x002fe2000f8e020c */
[----:B------:R-:W-:Y:S01]  /*0100*/  PLOP3.LUT P0, PT, PT, PT, UP0, 0x80, 0x0 ;  /* 0x000000000000781c */ /* 0x000fe20003f0f008 */
[----:B------:R-:W-:-:S02]  /*0110*/  ULDC.64 UR4, c[0x0][0x250] ;  /* 0x0000940000047ab9 */ /* 0x000fc40000000a00 */
[----:B------:R-:W-:Y:S02]  /*0120*/  UISETP.NE.AND UP3, UPT, UR6, URZ, UPT ;  /* 0x0000003f0600728c */ /* 0x000fe4000bf65270 */
[----:B------:R-:W-:Y:S01]  /*0130*/  IMAD.U32 R2, RZ, RZ, UR12 ;  /* 0x0000000cff027e24 */ /* 0x000fe2000f8e00ff */
[----:B------:R-:W-:Y:S01]  /*0140*/  UISETP.EQ.U32.AND UP1, UPT, URZ, UR8, UPT ;  /* 0x000000083f00728c */ /* 0x000fe2000bf22070 */
[----:B------:R-:W-:Y:S01]  /*0150*/  IMAD.U32 R3, RZ, RZ, UR13 ;  /* 0x0000000dff037e24 */ /* 0x000fe2000f8e00ff */
[----:B------:R-:W-:Y:S02]  /*0160*/  @UP0 UIMAD.WIDE UR4, UR10, UR7, UR4 ;  /* 0x000000070a0402a5 */ /* 0x000fe4000f8e0204 */
[----:B------:R-:W-:Y:S02]  /*0170*/  UISETP.EQ.OR.EX UP1, UPT, URZ, UR9, !UP3, UP1 ;  /* 0x000000093f00728c */ /* 0x000fe4000df22710 */
[----:B------:R1:W2:Y:S01]  /*0180*/  @P2 LDG.E R7, [R2.64] ;  /* 0x0000001002072981 */ /* 0x0002a2000c1e1900 */
[----:B------:R-:W-:-:S03]  /*0190*/  ULDC.64 UR8, c[0x0][0x248] ;  /* 0x0000920000087ab9 */ /* 0x000fc60000000a00 */
[----:B------:R1:W3:Y:S01]  /*01a0*/  @P2 LDG.E R6, [R2.64+0x4] ;  /* 0x0000041002062981 */ /* 0x0002e2000c1e1900 */
[----:B------:R-:W-:Y:S02]  /*01b0*/  IMAD.U32 R4, RZ, RZ, UR4 ;  /* 0x00000004ff047e24 */ /* 0x000fe4000f8e00ff */
[----:B------:R-:W-:Y:S01]  /*01c0*/  IMAD.U32 R5, RZ, RZ, UR5 ;  /* 0x00000005ff057e24 */ /* 0x000fe2000f8e00ff */
[----:B------:R-:W-:-:S04]  /*01d0*/  PLOP3.LUT P1, PT, PT, PT, UP1, 0x80, 0x0 ;  /* 0x000000000000781c */ /* 0x000fc80003f2f018 */
[----:B------:R-:W4:Y:S01]  /*01e0*/  @P0 LDG.E R4, [R4.64] ;  /* 0x0000001004040981 */ /* 0x000f22000c1e1900 */
[----:B------:R-:W-:-:S06]  /*01f0*/  UIMAD.WIDE UR8, UR10, UR7, UR8 ;  /* 0x000000070a0872a5 */ /* 0x000fcc000f8e0208 */
[----:B-1----:R-:W-:Y:S02]  /*0200*/  IMAD.U32 R2, RZ, RZ, UR8 ;  /* 0x00000008ff027e24 */ /* 0x002fe4000f8e00ff */
[----:B------:R-:W-:-:S05]  /*0210*/  IMAD.U32 R3, RZ, RZ, UR9 ;  /* 0x00000009ff037e24 */ /* 0x000fca000f8e00ff */
[----:B------:R-:W5:Y:S01]  /*0220*/  @!P1 LDG.E R0, [R2.64] ;  /* 0x0000001002009981 */ /* 0x000f62000c1e1900 */
[----:B------:R-:W-:Y:S02]  /*0230*/  UMOV UR9, 0xffffffff ;  /* 0xffffffff00097882 */ /* 0x000fe40000000000 */
[----:B------:R-:W-:Y:S02]  /*0240*/  UMOV UR14, URZ ;  /* 0x0000003f000e7c82 */ /* 0x000fe40008000000 */
[----:B------:R-:W-:Y:S01]  /*0250*/  UMOV UR19, 0xffffffff ;  /* 0xffffffff00137882 */ /* 0x000fe20000000000 */
[----:B------:R-:W1:Y:S08]  /*0260*/  S2UR UR12, SR_CTAID.X ;  /* 0x00000000000c79c3 */ /* 0x000e700000002500 */
[----:B------:R-:W1:Y:S08]  /*0270*/  S2UR UR11, SR_CTAID.Z ;  /* 0x00000000000b79c3 */ /* 0x000e700000002700 */
[----:B--2---:R-:W2:Y:S08]  /*0280*/  @P2 R2UR UR9, R7 ;  /* 0x00000000070923c2 */ /* 0x004eb000000e0000 */
[----:B---3--:R-:W2:Y:S08]  /*0290*/  @P2 R2UR UR15, R6 ;  /* 0x00000000060f23c2 */ /* 0x008eb000000e0000 */
[----:B----4-:R3:W4:Y:S01]  /*02a0*/  @P0 R2UR UR14, R4 ;  /* 0x00000000040e03c2 */ /* 0x01072200000e0000 */
[----:B------:R-:W-:-:S04]  /*02b0*/  ISETP.NE.U32.AND P0, PT, RZ, c[0x0][0x248], PT ;  /* 0x00009200ff007a0c */ /* 0x000fc80003f05070 */
[----:B------:R-:W-:Y:S01]  /*02c0*/  ISETP.NE.AND.EX P0, PT, RZ, c[0x0][0x24c], PT, P0 ;  /* 0x00009300ff007a0c */ /* 0x000fe20003f05300 */
[----:B--2---:R-:W-:Y:S02]  /*02d0*/  @UP2 UIADD3 UR15, UR15, -UR9, URZ ;  /* 0x800000090f0f2290 */ /* 0x004fe4000fffe03f */
[----:B-----5:R3:W2:Y:S05]  /*02e0*/  @!P1 R2UR UR19, R0 ;  /* 0x00000000001393c2 */ /* 0x0206aa00000e0000 */
[----:B------:R-:W-:-:S05]  /*02f0*/  @!UP2 ULDC UR15, c[0x0][0x214] ;  /* 0x00008500000faab9 */ /* 0x000fca0000000800 */
[----:B-1234-:R-:W-:Y:S05]  /*0300*/  @!P0 BRA `(.L_x_24) ;  /* 0x0000007000008947 */ /* 0x01efea0003800000 */
[----:B------:R-:W-:-:S13]  /*0310*/  PLOP3.LUT P0, PT, PT, PT, UP3, 0x80, 0x0 ;  /* 0x000000000000781c */ /* 0x000fda0003f0f038 */
[----:B------:R-:W2:Y:S04]  /*0320*/  @P0 LDG.E R0, [R2.64+0x4] ;  /* 0x0000041002000981 */ /* 0x000ea8000c1e1900 */
[----:B------:R-:W3:Y:S01]  /*0330*/  @!P0 LDG.E R2, [R2.64] ;  /* 0x0000001002028981 */ /* 0x000ee2000c1e1900 */
[----:B--2---:R-:W1:Y:S02]  /*0340*/  @P0 R2UR UR6, R0 ;  /* 0x00000000000603c2 */ /* 0x004e6400000e0000 */
[----:B-1----:R-:W-:-:S11]  /*0350*/  @UP3 UIADD3 UR6, UR6, -UR19, URZ ;  /* 0x8000001306063290 */ /* 0x002fd6000fffe03f */
[----:B---3--:R1:W2:Y:S02]  /*0360*/  @!P0 R2UR UR6, R2 ;  /* 0x00000000020683c2 */ /* 0x0082a400000e0000 */
[----:B-12---:R-:W-:Y:S05]  /*0370*/  BRA `(.L_x_25) ;  /* 0x0000001000007947 */ /* 0x006fea0003800000 */
.L_x_24:
[----:B------:R-:W-:Y:S02]  /*0380*/  ULDC UR6, c[0x0][0x218] ;  /* 0x0000860000067ab9 */ /* 0x000fe40000000800 */
.L_x_25:
[----:B------:R-:W-:Y:S02]  /*0390*/  ULDC.64 UR4, c[0x0][0x258] ;  /* 0x0000960000047ab9 */ /* 0x000fe40000000a00 */
[----:B------:R-:W-:-:S04]  /*03a0*/  UISETP.NE.U32.AND UP2, UPT, URZ, UR4, UPT ;  /* 0x000000043f00728c */ /* 0x000fc8000bf45070 */
[----:B------:R-:W-:-:S03]  /*03b0*/  UISETP.NE.AND.EX UP2, UPT, URZ, UR5, UPT, UP2 ;  /* 0x000000053f00728c */ /* 0x000fc6000bf45320 */
[----:B------:R-:W-:-:S03]  /*03c0*/  ULDC.64 UR4, c[0x0][0x258] ;  /* 0x0000960000047ab9 */ /* 0x000fc60000000a00 */
[----:B------:R-:W-:-:S05]  /*03d0*/  PLOP3.LUT P0, PT, PT, PT, UP2, 0x80, 0x0 ;  /* 0x000000000000781c */ /* 0x000fca0003f0f028 */
[----:B------:R-:W-:-:S06]  /*03e0*/  @UP2 UIMAD.WIDE UR4, UR10, UR7, UR4 ;  /* 0x000000070a0422a5 */ /* 0x000fcc000f8e0204 */
[----:B------:R-:W-:Y:S02]  /*03f0*/  IMAD.U32 R2, RZ, RZ, UR4 ;  /* 0x00000004ff027e24 */ /* 0x000fe4000f8e00ff */
[----:B------:R-:W-:Y:S01]  /*0400*/  IMAD.U32 R3, RZ, RZ, UR5 ;  /* 0x00000005ff037e24 */ /* 0x000fe2000f8e00ff */
[----:B------:R-:W-:Y:S02]  /*0410*/  USHF.L.U32 UR12, UR12, 0x7, URZ ;  /* 0x000000070c0c7899 */ /* 0x000fe4000800063f */
[----:B------:R-:W-:Y:S02]  /*0420*/  ULDC.64 UR4, c[0x0][0x268] ;  /* 0x00009a0000047ab9 */ /* 0x000fe40000000a00 */
[----:B------:R-:W2:Y:S01]  /*0430*/  @P0 LDG.E R0, [R2.64] ;  /* 0x0000001002000981 */ /* 0x000ea2000c1e1900 */
[----:B------:R-:W-:Y:S02]  /*0440*/  UISETP.GT.AND UP0, UPT, UR15, UR12, UPT ;  /* 0x0000000c0f00728c */ /* 0x000fe4000bf04270 */
[----:B------:R-:W-:-:S03]  /*0450*/  @!UP2 UISETP.NE.U32.AND UP1, UPT, URZ, UR4, UPT ;  /* 0x000000043f00a28c */ /* 0x000fc6000bf25070 */
[----:B------:R-:W-:Y:S02]  /*0460*/  ULDC UR4, c[0x0][0x21c] ;  /* 0x0000870000047ab9 */ /* 0x000fe40000000800 */
[----:B------:R-:W-:-:S04]  /*0470*/  @!UP2 UISETP.NE.AND.EX UP1, UPT, URZ, UR5, UPT, UP1 ;  /* 0x000000053f00a28c */ /* 0x000fc8000bf25310 */
[----:B------:R-:W-:Y:S01]  /*0480*/  @!UP2 USEL UR4, URZ, UR4, !UP1 ;  /* 0x000000043f04a287 */ /* 0x000fe2000c800000 */
[----:B--2---:R-:W1:Y:S01]  /*0490*/  @P0 R2UR UR13, R0 ;  /* 0x00000000000d03c2 */ /* 0x004e6200000e0000 */
[----:B------:R-:W-:Y:S01]  /*04a0*/  PLOP3.LUT P0, PT, PT, PT, UP0, 0x80, 0x0 ;  /* 0x000000000000781c */ /* 0x000fe20003f0f008 */
[----:B-1----:R-:W-:Y:S02]  /*04b0*/  @UP2 UIADD3 UR13, UR13, -UR14, URZ ;  /* 0x8000000e0d0d2290 */ /* 0x002fe4000fffe03f */
[----:B------:R-:W-:-:S10]  /*04c0*/  @!UP2 UIADD3 UR13, UR4, UR6, -UR14 ;  /* 0x00000006040da290 */ /* 0x000fd4000fffe80e */
[----:B------:R-:W-:Y:S05]  /*04d0*/  @!P0 EXIT ;  /* 0x000000000000894d */ /* 0x000fea0003800000 */
[----:B------:R-:W-:Y:S01]  /*04e0*/  UIADD3 UR4, -UR15, 0xbf, UR12 ;  /* 0x000000bf0f047890 */ /* 0x000fe2000fffe10c */
[----:B------:R-:W1:Y:S01]  /*04f0*/  S2R R156, SR_TID.X ;  /* 0x00000000009c7919 */ /* 0x000e620000002100 */
[----:B------:R-:W-:Y:S02]  /*0500*/  ULDC UR5, c[0x0][0x2e8] ;  /* 0x0000ba0000057ab9 */ /* 0x000fe40000000800 */
[----:B------:R-:W-:Y:S02]  /*0510*/  UIADD3 UR7, UR13, 0x3f, URZ ;  /* 0x0000003f0d077890 */ /* 0x000fe4000fffe03f */
[----:B------:R-:W-:Y:S02]  /*0520*/  UIADD3 UR5, UR4, UR5, UR13 ;  /* 0x0000000504057290 */ /* 0x000fe4000fffe00d */
[----:B------:R-:W-:Y:S02]  /*0530*/  USHF.R.S32.HI UR6, URZ, 0x1f, UR7 ;  /* 0x0000001f3f067899 */ /* 0x000fe40008011407 */
[----:B------:R-:W-:-:S02]  /*0540*/  USHF.R.S32.HI UR4, URZ, 0x1f, UR5 ;  /* 0x0000001f3f047899 */ /* 0x000fc40008011405 */
[----:B------:R-:W-:Y:S02]  /*0550*/  ULEA.HI UR6, UR6, UR7, URZ, 0x6 ;  /* 0x0000000706067291 */ /* 0x000fe4000f8f303f */
[----:B------:R-:W-:Y:S02]  /*0560*/  ULEA.HI UR4, UR4, UR5, URZ, 0x6 ;  /* 0x0000000504047291 */ /* 0x000fe4000f8f303f */
[----:B------:R-:W-:Y:S02]  /*0570*/  USHF.R.S32.HI UR6, URZ, 0x6, UR6 ;  /* 0x000000063f067899 */ /* 0x000fe40008011406 */
[----:B------:R-:W-:-:S04]  /*0580*/  USHF.R.S32.HI UR4, URZ, 0x6, UR4 ;  /* 0x000000063f047899 */ /* 0x000fc80008011404 */
[----:B------:R-:W-:-:S04]  /*0590*/  UISETP.LT.AND UP0, UPT, UR6, UR4, UPT ;  /* 0x000000040600728c */ /* 0x000fc8000bf01270 */
[----:B------:R-:W-:-:S04]  /*05a0*/  USEL UR8, UR6, UR4, UP0 ;  /* 0x0000000406087287 */ /* 0x000fc80008000000 */
[----:B------:R-:W-:-:S06]  /*05b0*/  UISETP.GE.AND UP0, UPT, UR8, 0x1, UPT ;  /* 0x000000010800788c */ /* 0x000fcc000bf06270 */
[----:B------:R-:W-:-:S13]  /*05c0*/  PLOP3.LUT P0, PT, PT, PT, UP0, 0x80, 0x0 ;  /* 0x000000000000781c */ /* 0x000fda0003f0f008 */
[----:B------:R-:W-:Y:S05]  /*05d0*/  @!P0 BRA `(.L_x_26) ;  /* 0x00016e0000008947 */ /* 0x000fea0003800000 */
[----:B-1----:R-:W-:Y:S02]  /*05e0*/  UISETP.NE.AND UP1, UPT, UR9, -0x1, UPT ;  /* 0xffffffff0900788c */ /* 0x002fe4000bf25270 */
[----:B------:R-:W-:Y:S02]  /*05f0*/  UISETP.NE.AND UP0, UPT, UR19, -0x1, UPT ;  /* 0xffffffff1300788c */ /* 0x000fe4000bf05270 */
[----:B------:R-:W-:Y:S02]  /*0600*/  ULDC.64 UR4, c[0x0][0x190] ;  /* 0x0000640000047ab9 */ /* 0x000fe40000000a00 */
[----:B------:R-:W-:Y:S02]  /*0610*/  ULDC.64 UR6, c[0x0][0x178] ;  /* 0x00005e0000067ab9 */ /* 0x000fe40000000a00 */
[----:B------:R-:W-:-:S03]  /*0620*/  PLOP3.LUT P0, PT, PT, PT, UP0, 0x80, 0x0 ;  /* 0x000000000000781c */ /* 0x000fc60003f0f008 */
[----:B------:R-:W-:Y:S02]  /*0630*/  @UP1 UIMAD.WIDE.U32 UR24, UR9, UR4, URZ ;  /* 0x00000004091812a5 */ /* 0x000fe4000f8e003f */
[----:B------:R-:W-:Y:S02]  /*0640*/  @!UP1 USHF.R.S32.HI UR22, URZ, 0x1f, UR10 ;  /* 0x0000001f3f169899 */ /* 0x000fe4000801140a */
[----:B------:R-:W-:Y:S02]  /*0650*/  @UP0 UIADD3 UR23, UR14, UR19, URZ ;  /* 0x000000130e170290 */ /* 0x000fe4000fffe03f */
[----:B------:R-:W-:Y:S02]  /*0660*/  @UP1 UIMAD UR18, UR9, UR5, UR25 ;  /* 0x00000005091212a4 */ /* 0x000fe4000f8e0219 */
[----:B------:R-:W-:Y:S02]  /*0670*/  @!UP1 UIMAD.WIDE.U32 UR20, UR10, UR6, URZ ;  /* 0x000000060a1492a5 */ /* 0x000fe4000f8e003f */
[----:B------:R-:W-:-:S02]  /*0680*/  ULDC.64 UR4, c[0x0][0x198] ;  /* 0x0000660000047ab9 */ /* 0x000fc40000000a00 */
[----:B------:R-:W-:Y:S02]  /*0690*/  @!UP1 UIMAD UR22, UR22, UR6, URZ ;  /* 0x00000006161692a4 */ /* 0x000fe4000f8e023f */
[----:B------:R-:W-:Y:S02]  /*06a0*/  @UP0 UIMAD.WIDE.U32 UR26, UR23, UR4, URZ ;  /* 0x00000004171a02a5 */ /* 0x000fe4000f8e003f */
[----:B------:R-:W-:Y:S02]  /*06b0*/  @!UP1 UIMAD UR22, UR10, UR7, UR22 ;  /* 0x000000070a1692a4 */ /* 0x000fe4000f8e0216 */
[----:B------:R-:W-:Y:S02]  /*06c0*/  @UP1 UMOV UR6, UR24 ;  /* 0x0000001800061c82 */ /* 0x000fe40008000000 */
[----:B------:R-:W-:Y:S02]  /*06d0*/  @!UP1 UMOV UR6, UR20 ;  /* 0x0000001400069c82 */ /* 0x000fe40008000000 */
[----:B------:R-:W-:-:S02]  /*06e0*/  @UP0 UIMAD UR7, UR23, UR5, UR27 ;  /* 0x00000005170702a4 */ /* 0x000fc4000f8e021b */
[----:B------:R-:W-:Y:S02]  /*06f0*/  @!UP1 UIADD3 UR18, UR21, UR22, URZ ;  /* 0x0000001615129290 */ /* 0x000fe4000fffe03f */
[----:B------:R-:W-:Y:S01]  /*0700*/  @UP0 UMOV UR20, UR26 ;  /* 0x0000001a00140c82 */ /* 0x000fe20008000000 */
[----:B------:R-:W-:Y:S05]  /*0710*/  @P0 BRA `(.L_x_27) ;  /* 0x000000d000000947 */ /* 0x000fea0003800000 */
[----:B------:R-:W-:Y:S02]  /*0720*/  USHF.R.S32.HI UR20, URZ, 0x1f, UR14 ;  /* 0x0000001f3f147899 */ /* 0x000fe4000801140e */
[----:B------:R-:W-:Y:S02]  /*0730*/  ULDC.64 UR4, c[0x0][0x198] ;  /* 0x0000660000047ab9 */ /* 0x000fe40000000a00 */
[----:B------:R-:W-:Y:S02]  /*0740*/  UIMAD UR20, UR20, UR4, URZ ;  /* 0x00000004141472a4 */ /* 0x000fe4000f8e023f */
[----:B------:R-:W-:Y:S02]  /*0750*/  UIMAD.WIDE.U32 UR22, UR14, UR4, URZ ;  /* 0x000000040e1672a5 */ /* 0x000fe4000f8e003f */
[----:B------:R-:W-:-:S02]  /*0760*/  UIMAD UR20, UR14, UR5, UR20 ;  /* 0x000000050e1472a4 */ /* 0x000fc4000f8e0214 */
[----:B------:R-:W-:Y:S02]  /*0770*/  USHF.R.S32.HI UR7, URZ, 0x1f, UR10 ;  /* 0x0000001f3f077899 */ /* 0x000fe4000801140a */
[----:B------:R-:W-:Y:S02]  /*0780*/  ULDC.64 UR4, c[0x0][0x180] ;  /* 0x0000600000047ab9 */ /* 0x000fe40000000a00 */
[----:B------:R-:W-:Y:S02]  /*0790*/  UIADD3 UR21, UR23, UR20, URZ ;  /* 0x0000001417157290 */ /* 0x000fe4000fffe03f */
[----:B------:R-:W-:Y:S02]  /*07a0*/  UIMAD UR7, UR7, UR4, URZ ;  /* 0x00000004070772a4 */ /* 0x000fe4000f8e023f */
[----:B------:R-:W-:Y:S02]  /*07b0*/  UMOV UR20, UR22 ;  /* 0x0000001600147c82 */ /* 0x000fe40008000000 */
[----:B------:R-:W-:-:S02]  /*07c0*/  UIMAD UR7, UR10, UR5, UR7 ;  /* 0x000000050a0772a4 */ /* 0x000fc4000f8e0207 */
[----:B------:R-:W-:-:S04]  /*07d0*/  UIMAD.WIDE.U32 UR20, UR10, UR4, UR20 ;  /* 0x000000040a1472a5 */ /* 0x000fc8000f8e0014 */
[----:B------:R-:W-:Y:S02]  /*07e0*/  UIADD3 UR7, UR21, UR7, URZ ;  /* 0x0000000715077290 */ /* 0x000fe4000fffe03f */
.L_x_27:
[----:B------:R-:W-:Y:S01]  /*07f0*/  IABS R0, c[0x0][0x1c8] ;  /* 0x0000720000007a13 */ /* 0x000fe20000000000 */
[----:B------:R-:W1:Y:S01]  /*0800*/  S2R R5, SR_CTAID.Z ;  /* 0x0000000000057919 */ /* 0x000e620000002700 */
[----:B------:R-:W-:Y:S02]  /*0810*/  ULDC UR4, c[0x0][0x1c8] ;  /* 0x0000720000047ab9 */ /* 0x000fe40000000800 */
[----:B------:R-:W-:Y:S01]  /*0820*/  ULOP3.LUT UR4, UR11, UR4, URZ, 0x3c, !UPT ;  /* 0x000000040b047292 */ /* 0x000fe2000f8e3c3f */
[----:B------:R-:W-:Y:S01]  /*0830*/  IMAD.MOV.U32 R4, RZ, RZ, R0 ;  /* 0x000000ffff047224 */ /* 0x000fe200078e0000 */
[----:B------:R-:W-:-:S03]  /*0840*/  @UP0 UIADD3 UR19, UR14, UR19, URZ ;  /* 0x000000130e130290 */ /* 0x000fc6000fffe03f */
[----:B------:R-:W2:Y:S01]  /*0850*/  I2F.RP R2, R4 ;  /* 0x0000000400027306 */ /* 0x000ea20000209400 */
[----:B------:R-:W-:Y:S01]  /*0860*/  ISETP.LE.AND P1, PT, RZ, UR4, PT ;  /* 0x00000004ff007c0c */ /* 0x000fe2000bf23270 */
[----:B------:R-:W-:Y:S02]  /*0870*/  ULDC.64 UR4, c[0x0][0x1a0] ;  /* 0x0000680000047ab9 */ /* 0x000fe40000000a00 */
[----:B------:R-:W-:-:S04]  /*0880*/  @UP0 UIMAD.WIDE.U32 UR22, UR19, UR4, URZ ;  /* 0x00000004131602a5 */ /* 0x000fc8000f8e003f */
[----:B------:R-:W-:Y:S02]  /*0890*/  @UP0 UIMAD UR21, UR19, UR5, UR23 ;  /* 0x00000005131502a4 */ /* 0x000fe4000f8e0217 */
[----:B------:R-:W-:Y:S01]  /*08a0*/  USHF.R.S32.HI UR19, URZ, 0x1f, UR11 ;  /* 0x0000001f3f137899 */ /* 0x000fe2000801140b */
[----:B--2---:R-:W2:Y:S01]  /*08b0*/  MUFU.RCP R2, R2 ;  /* 0x0000000200027308 */ /* 0x004ea20000001000 */
[----:B-1----:R-:W-:Y:S02]  /*08c0*/  IABS R5, R5 ;  /* 0x0000000500057213 */ /* 0x002fe40000000000 */
[----:B--2---:R-:W-:-:S05]  /*08d0*/  IADD3 R2, R2, 0xffffffe, RZ ;  /* 0x0ffffffe02027810 */ /* 0x004fca0007ffe0ff */
[----:B------:R-:W1:Y:S02]  /*08e0*/  F2I.FTZ.U32.TRUNC.NTZ R3, R2 ;  /* 0x0000000200037305 */ /* 0x000e64000021f000 */
[----:B-1----:R-:W-:Y:S02]  /*08f0*/  IMAD.MOV R0, RZ, RZ, -R3 ;  /* 0x000000ffff007224 */ /* 0x002fe400078e0a03 */
[----:B------:R-:W-:Y:S02]  /*0900*/  IMAD.MOV.U32 R2, RZ, RZ, RZ ;  /* 0x000000ffff027224 */ /* 0x000fe400078e00ff */
[----:B------:R-:W-:-:S04]  /*0910*/  IMAD R0, R0, R4, RZ ;  /* 0x0000000400007224 */ /* 0x000fc800078e02ff */
[----:B------:R-:W-:-:S04]  /*0920*/  IMAD.HI.U32 R0, R3, R0, R2 ;  /* 0x0000000003007227 */ /* 0x000fc800078e0002 */
[----:B------:R-:W-:-:S04]  /*0930*/  IMAD.MOV.U32 R3, RZ, RZ, R5 ;  /* 0x000000ffff037224 */ /* 0x000fc800078e0005 */
[----:B------:R-:W-:-:S05]  /*0940*/  IMAD.HI.U32 R0, R0, R3, RZ ;  /* 0x0000000300007227 */ /* 0x000fca00078e00ff */
[----:B------:R-:W-:-:S05]  /*0950*/  IADD3 R2, -R0, RZ, RZ ;  /* 0x000000ff00027210 */ /* 0x000fca0007ffe1ff */
[----:B------:R-:W-:-:S05]  /*0960*/  IMAD R2, R4, R2, R3 ;  /* 0x0000000204027224 */ /* 0x000fca00078e0203 */
[----:B------:R-:W-:-:S13]  /*0970*/  ISETP.GT.U32.AND P2, PT, R4, R2, PT ;  /* 0x000000020400720c */ /* 0x000fda0003f44070 */
[----:B------:R-:W-:Y:S01]  /*0980*/  @!P2 IMAD.IADD R2, R2, 0x1, -R4 ;  /* 0x000000010202a824 */ /* 0x000fe200078e0a04 */
[----:B------:R-:W-:Y:S02]  /*0990*/  @!P2 IADD3 R0, R0, 0x1, RZ ;  /* 0x000000010000a810 */ /* 0x000fe40007ffe0ff */
[----:B------:R-:W-:Y:S02]  /*09a0*/  ISETP.NE.AND P2, PT, RZ, c[0x0][0x1c8], PT ;  /* 0x00007200ff007a0c */ /* 0x000fe40003f45270 */
[----:B------:R-:W-:-:S13]  /*09b0*/  ISETP.GE.U32.AND P3, PT, R2, R4, PT ;  /* 0x000000040200720c */ /* 0x000fda0003f66070 */
[----:B------:R-:W-:-:S05]  /*09c0*/  @P3 IADD3 R0, R0, 0x1, RZ ;  /* 0x0000000100003810 */ /* 0x000fca0007ffe0ff */
[----:B------:R-:W-:-:S05]  /*09d0*/  IMAD.MOV.U32 R22, RZ, RZ, R0 ;  /* 0x000000ffff167224 */ /* 0x000fca00078e0000 */
[----:B------:R-:W-:Y:S02]  /*09e0*/  @!P1 IADD3 R22, -R22, RZ, RZ ;  /* 0x000000ff16169210 */ /* 0x000fe40007ffe1ff */
[----:B------:R-:W-:Y:S01]  /*09f0*/  @!P2 LOP3.LUT R22, RZ, c[0x0][0x1c8], RZ, 0x33, !PT ;  /* 0x00007200ff16aa12 */ /* 0x000fe200078e33ff */
        /* <DEDUP_REMOVED lines=10> */
[----:B------:R-:W-:Y:S02]  /*0aa0*/  UIMAD.WIDE.U32 UR22, UR10, UR4, UR22 ;  /* 0x000000040a1672a5 */ /* 0x000fe4000f8e0016 */
[----:B------:R-:W-:-:S04]  /*0ab0*/  UIMAD UR5, UR10, UR5, UR14 ;  /* 0x000000050a0572a4 */ /* 0x000fc8000f8e020e */
[----:B------:R-:W-:Y:S02]  /*0ac0*/  UIADD3 UR21, UR23, UR5, URZ ;  /* 0x0000000517157290 */ /* 0x000fe4000fffe03f */
.L_x_28:
[----:B------:R-:W1:Y:S01]  /*0ad0*/  S2R R4, SR_CTAID.X ;  /* 0x0000000000047919 */ /* 0x000e620000002500 */
[----:B------:R-:W-:Y:S01]  /*0ae0*/  SHF.R.S32.HI R28, RZ, 0x1f, R156 ;  /* 0x0000001fff1c7819 */ /* 0x000fe2000001149c */
[----:B------:R-:W-:Y:S02]  /*0af0*/  UIADD3 UR10, -UR12, UR15, URZ ;  /* 0x0000000f0c0a7290 */ /* 0x000fe4000fffe13f */
[----:B------:R-:W2:Y:S01]  /*0b00*/  S2R R7, SR_CTAID.Z ;  /* 0x0000000000077919 */ /* 0x000ea20000002700 */
[CC--:B------:R-:W-:Y:S01]  /*0b10*/  LEA.HI R2, R28.reuse, R156.reuse, RZ, 0x3 ;  /* 0x0000009c1c027211 */ /* 0x0c0fe200078f18ff */
[----:B------:R-:W-:Y:S01]  /*0b20*/  ULDC.64 UR4, c[0x0][0x1a8] ;  /* 0x00006a0000047ab9 */ /* 0x000fe20000000a00 */
[----:B------:R-:W-:Y:S01]  /*0b30*/  LEA.HI R155, R28, R156, RZ, 0x5 ;  /* 0x0000009c1c9b7211 */ /* 0x000fe200078f28ff */
[----:B------:R-:W-:Y:S01]  /*0b40*/  UIMAD UR4, UR19, UR4, URZ ;  /* 0x00000004130472a4 */ /* 0x000fe2000f8e023f */
[----:B------:R-:W-:Y:S02]  /*0b50*/  LOP3.LUT R0, R2, 0xfffffff8, RZ, 0xc0, !PT ;  /* 0xfffffff802007812 */ /* 0x000fe400078ec0ff */
[----:B------:R-:W-:Y:S01]  /*0b60*/  SHF.R.S32.HI R2, RZ, 0x3, R2 ;  /* 0x00000003ff027819 */ /* 0x000fe20000011402 */
[----:B------:R-:W-:-:S02]  /*0b70*/  UIMAD UR4, UR11, UR5, UR4 ;  /* 0x000000050b0472a4 */ /* 0x000fc4000f8e0204 */
[----:B------:R-:W-:Y:S01]  /*0b80*/  IMAD.IADD R76, R156, 0x1, -R0 ;  /* 0x000000019c4c7824 */ /* 0x000fe200078e0a00 */
[C---:B------:R-:W-:Y:S01]  /*0b90*/  IADD3 R26, R2.reuse, 0x10, RZ ;  /* 0x00000010021a7810 */ /* 0x040fe20007ffe0ff */
[----:B------:R-:W-:Y:S01]  /*0ba0*/  IMAD.SHL.U32 R0, R2, 0x40, RZ ;  /* 0x0000004002007824 */ /* 0x000fe200078e00ff */
[--C-:B------:R-:W-:Y:S01]  /*0bb0*/  SHF.R.S32.HI R3, RZ, 0x1f, R2.reuse ;  /* 0x0000001fff037819 */ /* 0x100fe20000011402 */
[----:B------:R-:W-:Y:S01]  /*0bc0*/  IMAD.SHL.U32 R30, R76, 0x8, RZ ;  /* 0x000000084c1e7824 */ /* 0x000fe200078e00ff */
[----:B------:R-:W-:Y:S01]  /*0bd0*/  ISETP.GE.AND P0, PT, R26, UR10, PT ;  /* 0x0000000a1a007c0c */ /* 0x000fe2000bf06270 */
[----:B------:R-:W-:Y:S01]  /*0be0*/  UMOV UR11, 0x6 ;  /* 0x00000006000b7882 */ /* 0x000fe20000000000 */
[----:B------:R-:W-:Y:S02]  /*0bf0*/  IADD3 R27, R2, 0x20, RZ ;  /* 0x00000020021b7810 */ /* 0x000fe40007ffe0ff */
[----:B------:R-:W-:Y:S01]  /*0c00*/  LOP3.LUT R0, R0, 0x1c0, RZ, 0xc0, !PT ;  /* 0x000001c000007812 */ /* 0x000fe200078ec0ff */
[----:B-1----:R-:W-:Y:S01]  /*0c10*/  IMAD.WIDE R24, R4, 0x80, R2 ;  /* 0x0000008004187825 */ /* 0x002fe200078e0202 */
[----:B------:R-:W-:-:S02]  /*0c20*/  SHF.R.S32.HI R31, RZ, 0x1f, R30 ;  /* 0x0000001fff1f7819 */ /* 0x000fc4000001141e */
[----:B------:R-:W-:Y:S02]  /*0c30*/  IADD3 R4, P1, R30, UR6, RZ ;  /* 0x000000061e047c10 */ /* 0x000fe4000ff3e0ff */
[----:B------:R-:W-:Y:S01]  /*0c40*/  ISETP.GE.AND P3, PT, R27, UR10, PT ;  /* 0x0000000a1b007c0c */ /* 0x000fe2000bf66270 */
[----:B------:R-:W-:Y:S01]  /*0c50*/  STL.64 [R1+0x70], R24 ;  /* 0x0000701801007387 */ /* 0x000fe20000100a00 */
[----:B------:R-:W-:Y:S02]  /*0c60*/  SHF.R.U32.HI R6, RZ, 0x3, R0 ;  /* 0x00000003ff067819 */ /* 0x000fe40000011600 */
[----:B------:R-:W-:Y:S01]  /*0c70*/  IADD3.X R5, R31, UR18, RZ, P1, !PT ;  /* 0x000000121f057c10 */ /* 0x000fe20008ffe4ff */
[----:B------:R-:W-:Y:S01]  /*0c80*/  STL.64 [R1+0xa8], R30 ;  /* 0x0000a81e01007387 */ /* 0x000fe20000100a00 */
[----:B------:R-:W-:Y:S02]  /*0c90*/  LOP3.LUT R0, R0, 0x38, R30, 0xf8, !PT ;  /* 0x0000003800007812 */ /* 0x000fe400078ef81e */
[----:B------:R-:W-:Y:S01]  /*0ca0*/  IADD3 R9, R2, 0x40, RZ ;  /* 0x0000004002097810 */ /* 0x000fe20007ffe0ff */
[----:B--2---:R-:W-:Y:S01]  /*0cb0*/  IMAD.WIDE.U32 R4, R7, c[0x0][0x1a8], R4 ;  /* 0x00006a0007047a25 */ /* 0x004fe200078e0004 */
[----:B------:R-:W-:-:S02]  /*0cc0*/  LOP3.LUT R8, R0, R6, RZ, 0x3c, !PT ;  /* 0x0000000600087212 */ /* 0x000fc400078e3cff */
[----:B------:R-:W-:Y:S02]  /*0cd0*/  LEA.HI R7, R28, R156, RZ, 0x6 ;  /* 0x0000009c1c077211 */ /* 0x000fe400078f30ff */
[----:B------:R-:W-:Y:S02]  /*0ce0*/  @!P0 IADD3 R0, P2, R24, 0x10, RZ ;  /* 0x0000001018008810 */ /* 0x000fe40007f5e0ff */
[----:B------:R-:W-:Y:S01]  /*0cf0*/  ISETP.GE.AND P1, PT, R2, UR10, PT ;  /* 0x0000000a02007c0c */ /* 0x000fe2000bf26270 */
[----:B------:R-:W-:Y:S01]  /*0d00*/  IMAD.SHL.U32 R7, R7, 0x8, RZ ;  /* 0x0000000807077824 */ /* 0x000fe200078e00ff */
[----:B------:R-:W-:Y:S01]  /*0d10*/  ISETP.GE.AND P4, PT, R9, UR10, PT ;  /* 0x0000000a09007c0c */ /* 0x000fe2000bf86270 */
[----:B------:R-:W-:Y:S01]  /*0d20*/  @!P0 IMAD.X R6, RZ, RZ, R25, P2 ;  /* 0x000000ffff068224 */ /* 0x000fe200010e0619 */
[----:B------:R-:W-:Y:S02]  /*0d30*/  @!P3 IADD3 R12, P2, R24, 0x20, RZ ;  /* 0x00000020180cb810 */ /* 0x000fe40007f5e0ff */
[----:B------:R-:W-:Y:S01]  /*0d40*/  IADD3 R29, R2, 0x30, RZ ;  /* 0x00000030021d7810 */ /* 0x000fe20007ffe0ff */
[----:B------:R-:W-:Y:S01]  /*0d50*/  @!P0 IMAD R6, R6, c[0x0][0x190], RZ ;  /* 0x0000640006068a24 */ /* 0x000fe200078e02ff */
[----:B------:R-:W-:-:S02]  /*0d60*/  IADD3 R5, R5, UR4, RZ ;  /* 0x0000000405057c10 */ /* 0x000fc4000fffe0ff */
[----:B------:R-:W-:Y:S01]  /*0d70*/  LOP3.LUT R239, R8, 0xfffffe00, R7, 0xf8, !PT ;  /* 0xfffffe0008ef7812 */ /* 0x000fe200078ef807 */
[----:B------:R-:W-:Y:S01]  /*0d80*/  @!P3 IMAD.X R7, RZ, RZ, R25, P2 ;  /* 0x000000ffff07b224 */ /* 0x000fe200010e0619 */
[----:B------:R-:W-:Y:S01]  /*0d90*/  ISETP.GE.AND P5, PT, R29, UR10, PT ;  /* 0x0000000a1d007c0c */ /* 0x000fe2000bfa6270 */
[C---:B------:R-:W-:Y:S01]  /*0da0*/  @!P0 IMAD R20, R0.reuse, c[0x0][0x194], R6 ;  /* 0x0000650000148a24 */ /* 0x040fe200078e0206 */
[----:B------:R-:W-:Y:S01]  /*0db0*/  STL [R1+0xa4], R29 ;  /* 0x0000a41d01007387 */ /* 0x000fe20000100800 */
[----:B------:R-:W-:Y:S01]  /*0dc0*/  @!P0 IMAD.WIDE.U32 R16, R0, c[0x0][0x190], R4 ;  /* 0x0000640000108a25 */ /* 0x000fe200078e0004 */
[----:B------:R-:W-:Y:S02]  /*0dd0*/  @!P4 IADD3 R11, P2, R24, 0x40, RZ ;  /* 0x00000040180bc810 */ /* 0x000fe40007f5e0ff */
[----:B------:R1:W-:Y:S01]  /*0de0*/  STL [R1+0xcc], R9 ;  /* 0x0000cc0901007387 */ /* 0x0003e20000100800 */
[----:B------:R-:W-:Y:S01]  /*0df0*/  @!P3 IMAD R6, R7, c[0x0][0x190], RZ ;  /* 0x000064000706ba24 */ /* 0x000fe200078e02ff */
[C---:B------:R-:W-:Y:S01]  /*0e00*/  IADD3 R33, R2.reuse, 0x50, RZ ;  /* 0x0000005002217810 */ /* 0x040fe20007ffe0ff */
[----:B------:R-:W-:Y:S01]  /*0e10*/  @!P1 IMAD R0, R25, c[0x0][0x190], RZ ;  /* 0x0000640019009a24 */ /* 0x000fe200078e02ff */
[----:B------:R-:W-:Y:S01]  /*0e20*/  IADD3 R32, R2, 0x60, RZ ;  /* 0x0000006002207810 */ /* 0x000fe20007ffe0ff */
[----:B------:R-:W-:-:S02]  /*0e30*/  @!P3 IMAD R18, R12, c[0x0][0x194], R6 ;  /* 0x000065000c12ba24 */ /* 0x000fc400078e0206 */
[C---:B------:R-:W-:Y:S01]  /*0e40*/  @!P1 IMAD R0, R24.reuse, c[0x0][0x194], R0 ;  /* 0x0000650018009a24 */ /* 0x040fe200078e0200 */
[C---:B------:R-:W-:Y:S01]  /*0e50*/  @!P5 IADD3 R8, P6, R24.reuse, 0x30, RZ ;  /* 0x000000301808d810 */ /* 0x040fe20007fde0ff */
[----:B------:R-:W-:Y:S01]  /*0e60*/  @!P1 IMAD.WIDE.U32 R6, R24, c[0x0][0x190], R4 ;  /* 0x0000640018069a25 */ /* 0x000fe200078e0004 */
[----:B------:R-:W-:Y:S03]  /*0e70*/  STL [R1+0xc0], R33 ;  /* 0x0000c02101007387 */ /* 0x000fe60000100800 */
[----:B------:R-:W-:Y:S01]  /*0e80*/  @!P4 IMAD.X R10, RZ, RZ, R25, P2 ;  /* 0x000000ffff0ac224 */ /* 0x000fe200010e0619 */
[----:B------:R-:W-:Y:S01]  /*0e90*/  @!P1 LEA R14, P2, R6, c[0x0][0x160], 0x1 ;  /* 0x00005800060e9a11 */ /* 0x000fe200078408ff */
[----:B------:R-:W-:Y:S01]  /*0ea0*/  @!P1 IMAD.IADD R0, R7, 0x1, R0 ;  /* 0x0000000107009824 */ /* 0x000fe200078e0200 */
[----:B------:R-:W-:Y:S01]  /*0eb0*/  STL [R1+0xc4], R32 ;  /* 0x0000c42001007387 */ /* 0x000fe20000100800 */
[----:B------:R-:W-:-:S03]  /*0ec0*/  @!P3 IMAD.WIDE.U32 R12, R12, c[0x0][0x190], R4 ;  /* 0x000064000c0cba25 */ /* 0x000fc600078e0004 */
[----:B------:R-:W-:Y:S01]  /*0ed0*/  @!P1 LEA.HI.X R15, R6, c[0x0][0x164], R0, 0x1, P2 ;  /* 0x00005900060f9a11 */ /* 0x000fe200010f0c00 */
[----:B------:R-:W-:Y:S02]  /*0ee0*/  @!P4 IMAD R10, R10, c[0x0][0x190], RZ ;  /* 0x000064000a0aca24 */ /* 0x000fe400078e02ff */
[----:B------:R-:W-:Y:S02]  /*0ef0*/  @!P4 IMAD.MOV.U32 R6, RZ, RZ, R4 ;  /* 0x000000ffff06c224 */ /* 0x000fe400078e0004 */
[----:B-1----:R-:W-:Y:S02]  /*0f00*/  @!P5 IMAD.X R9, RZ, RZ, R25, P6 ;  /* 0x000000ffff09d224 */ /* 0x002fe400030e0619 */
[----:B------:R-:W-:Y:S01]  /*0f10*/  @!P4 IMAD R19, R11, c[0x0][0x194], R10 ;  /* 0x000065000b13ca24 */ /* 0x000fe200078e020a */
[----:B------:R-:W-:Y:S01]  /*0f20*/  @!P0 LEA R10, P6, R16, c[0x0][0x160], 0x1 ;  /* 0x00005800100a8a11 */ /* 0x000fe200078c08ff */
[----:B------:R-:W-:Y:S02]  /*0f30*/  @!P4 IMAD.MOV.U32 R7, RZ, RZ, R5 ;  /* 0x000000ffff07c224 */ /* 0x000fe400078e0005 */
[----:B------:R-:W-:Y:S01]  /*0f40*/  @!P0 IMAD.IADD R0, R17, 0x1, R20 ;  /* 0x0000000111008824 */ /* 0x000fe200078e0214 */
[----:B------:R-:W-:Y:S01]  /*0f50*/  @!P3 LEA R20, P2, R12, c[0x0][0x160], 0x1 ;  /* 0x000058000c14ba11 */ /* 0x000fe200078408ff */
[----:B------:R-:W-:-:S02]  /*0f60*/  @!P3 IMAD.IADD R13, R13, 0x1, R18 ;  /* 0x000000010d0db824 */ /* 0x000fc400078e0212 */
[----:B------:R-:W-:Y:S02]  /*0f70*/  @!P5 IMAD R9, R9, c[0x0][0x190], RZ ;  /* 0x000064000909da24 */ /* 0x000fe400078e02ff */
[----:B------:R-:W-:Y:S01]  /*0f80*/  IMAD.SHL.U32 R239, R239, 0x2, RZ ;  /* 0x00000002efef7824 */ /* 0x000fe200078e00ff */
[----:B------:R-:W-:Y:S01]  /*0f90*/  @!P3 LEA.HI.X R21, R12, c[0x0][0x164], R13, 0x1, P2 ;  /* 0x000059000c15ba11 */ /* 0x000fe200010f0c0d */
[----:B------:R-:W-:Y:S01]  /*0fa0*/  @!P4 IMAD.WIDE.U32 R6, R11, c[0x0][0x190], R6 ;  /* 0x000064000b06ca25 */ /* 0x000fe200078e0006 */
[----:B------:R-:W-:Y:S02]  /*0fb0*/  @!P0 LEA.HI.X R11, R16, c[0x0][0x164], R0, 0x1, P6 ;  /* 0x00005900100b8a11 */ /* 0x000fe400030f0c00 */
[----:B------:R-:W-:Y:S01]  /*0fc0*/  ISETP.GE.AND P2, PT, R33, UR10, PT ;  /* 0x0000000a21007c0c */ /* 0x000fe2000bf46270 */
[C---:B------:R-:W-:Y:S01]  /*0fd0*/  @!P5 IMAD R23, R8.reuse, c[0x0][0x194], R9 ;  /* 0x000065000817da24 */ /* 0x040fe200078e0209 */
[----:B------:R-:W-:Y:S01]  /*0fe0*/  @!PT LDS RZ, [RZ] ;  /* 0x00000000fffff984 */ /* 0x000fe20000000800 */
[----:B------:R-:W-:Y:S01]  /*0ff0*/  @!PT LDS RZ, [RZ] ;  /* 0x00000000fffff984 */ /* 0x000fe20000000800 */
[----:B------:R-:W-:Y:S01]  /*1000*/  @!PT LDS RZ, [RZ] ;  /* 0x00000000fffff984 */ /* 0x000fe20000000800 */
[----:B------:R1:W-:Y:S01]  /*1010*/  @!P1 LDGSTS.E.BYPASS.LTC128B.128 [R239], [R14.64] ;  /* 0x000000000eef9fae */ /* 0x0003e2000b901d50 */
[----:B------:R-:W-:Y:S01]  /*1020*/  @!P5 IMAD.WIDE.U32 R8, R8, c[0x0][0x190], R4 ;  /* 0x000064000808da25 */ /* 0x000fe200078e0004 */
[----:B------:R-:W-:-:S02]  /*1030*/  @!P4 LEA R16, P6, R6, c[0x0][0x160], 0x1 ;  /* 0x000058000610ca11 */ /* 0x000fc400078c08ff */
[----:B------:R1:W-:Y:S01]  /*1040*/  @!P1 LDGSTS.E.BYPASS.LTC128B.128 [R239+0x4000], [R14.64+0x80] ;  /* 0x040000800eef9fae */ /* 0x0003e2000b901d50 */
[----:B------:R-:W-:Y:S01]  /*1050*/  @!P5 IMAD.IADD R0, R9, 0x1, R23 ;  /* 0x000000010900d824 */ /* 0x000fe200078e0217 */
[C---:B------:R-:W-:Y:S01]  /*1060*/  @!P5 LEA R18, P1, R8.reuse, c[0x0][0x160], 0x1 ;  /* 0x000058000812da11 */ /* 0x040fe200078208ff */
[----:B------:R-:W-:Y:S01]  /*1070*/  @!P4 IMAD.IADD R7, R7, 0x1, R19 ;  /* 0x000000010707c824 */ /* 0x000fe200078e0213 */
[----:B------:R2:W-:Y:S02]  /*1080*/  @!P0 LDGSTS.E.BYPASS.LTC128B.128 [R239+0x800], [R10.64] ;  /* 0x008000000aef8fae */ /* 0x0005e4000b901d50 */
[----:B------:R-:W-:Y:S01]  /*1090*/  @!P5 LEA.HI.X R19, R8, c[0x0][0x164], R0, 0x1, P1 ;  /* 0x000059000813da11 */ /* 0x000fe200008f0c00 */
[C---:B------:R-:W-:Y:S01]  /*10a0*/  IMAD R8, R3.reuse, c[0x0][0x198], RZ ;  /* 0x0000660003087a24 */ /* 0x040fe200078e02ff */
[----:B------:R2:W-:Y:S01]  /*10b0*/  @!P0 LDGSTS.E.BYPASS.LTC128B.128 [R239+0x4800], [R10.64+0x80] ;  /* 0x048000800aef8fae */ /* 0x0005e2000b901d50 */
[----:B------:R-:W-:Y:S01]  /*10c0*/  ISETP.GE.AND P0, PT, R32, UR10, PT ;  /* 0x0000000a20007c0c */ /* 0x000fe2000bf06270 */
[----:B------:R-:W-:Y:S01]  /*10d0*/  IMAD R3, R3, c[0x0][0x1a0], RZ ;  /* 0x0000680003037a24 */ /* 0x000fe200078e02ff */
[----:B------:R-:W-:Y:S01]  /*10e0*/  @!P4 LEA.HI.X R17, R6, c[0x0][0x164], R7, 0x1, P6 ;  /* 0x000059000611ca11 */ /* 0x000fe200030f0c07 */
[----:B------:R-:W-:Y:S01]  /*10f0*/  IMAD.WIDE.U32 R6, R2, c[0x0][0x198], R30 ;  /* 0x0000660002067a25 */ /* 0x000fe200078e001e */
[----:B------:R-:W-:Y:S01]  /*1100*/  @!P2 IADD3 R0, P6, R24, 0x50, RZ ;  /* 0x000000501800a810 */ /* 0x000fe20007fde0ff */
[----:B------:R3:W-:Y:S02]  /*1110*/  @!P3 LDGSTS.E.BYPASS.LTC128B.128 [R239+0x1000], [R20.64] ;  /* 0x0100000014efbfae */ /* 0x0007e4000b901d50 */
[----:B------:R-:W-:-:S02]  /*1120*/  IMAD R8, R2, c[0x0][0x19c], R8 ;  /* 0x0000670002087a24 */ /* 0x000fc400078e0208 */
[----:B------:R-:W-:Y:S01]  /*1130*/  @!P2 IMAD.X R9, RZ, RZ, R25, P6 ;  /* 0x000000ffff09a224 */ /* 0x000fe200030e0619 */
[----:B------:R3:W-:Y:S04]  /*1140*/  @!P3 LDGSTS.E.BYPASS.LTC128B.128 [R239+0x5000], [R20.64+0x80] ;  /* 0x0500008014efbfae */ /* 0x0007e8000b901d50 */
[----:B------:R4:W-:Y:S04]  /*1150*/  @!P5 LDGSTS.E.BYPASS.LTC128B.128 [R239+0x1800], [R18.64] ;  /* 0x0180000012efdfae */ /* 0x0009e8000b901d50 */
[----:B------:R4:W-:Y:S04]  /*1160*/  @!P5 LDGSTS.E.BYPASS.LTC128B.128 [R239+0x5800], [R18.64+0x80] ;  /* 0x0580008012efdfae */ /* 0x0009e8000b901d50 */
[----:B------:R5:W-:Y:S01]  /*1170*/  @!P4 LDGSTS.E.BYPASS.LTC128B.128 [R239+0x2000], [R16.64] ;  /* 0x0200000010efcfae */ /* 0x000be2000b901d50 */
[----:B--2---:R-:W-:-:S03]  /*1180*/  IADD3 R10, R2, 0x70, RZ ;  /* 0x00000070020a7810 */ /* 0x004fc60007ffe0ff */
[----:B------:R5:W-:Y:S01]  /*1190*/  @!P4 LDGSTS.E.BYPASS.LTC128B.128 [R239+0x6000], [R16.64+0x80] ;  /* 0x0600008010efcfae */ /* 0x000be2000b901d50 */
[----:B------:R-:W-:-:S03]  /*11a0*/  ISETP.GE.AND P1, PT, R10, UR10, PT ;  /* 0x0000000a0a007c0c */ /* 0x000fc6000bf26270 */
[----:B------:R2:W-:Y:S02]  /*11b0*/  STL [R1+0xc8], R10 ;  /* 0x0000c80a01007387 */ /* 0x0005e40000100800 */
[----:B--2---:R-:W-:-:S05]  /*11c0*/  @!P0 IADD3 R10, P6, R24, 0x60, RZ ;  /* 0x00000060180a8810 */ /* 0x004fca0007fde0ff */
[----:B------:R-:W-:-:S03]  /*11d0*/  @!P0 IMAD.X R11, RZ, RZ, R25, P6 ;  /* 0x000000ffff0b8224 */ /* 0x000fc600030e0619 */
[----:B------:R-:W-:Y:S01]  /*11e0*/  @!P1 IADD3 R12, P6, R24, 0x70, RZ ;  /* 0x00000070180c9810 */ /* 0x000fe20007fde0ff */
[----:B------:R-:W-:Y:S02]  /*11f0*/  @!P2 IMAD R24, R9, c[0x0][0x190], RZ ;  /* 0x000064000918aa24 */ /* 0x000fe400078e02ff */
[----:B------:R-:W-:Y:S02]  /*1200*/  @!P0 IMAD R11, R11, c[0x0][0x190], RZ ;  /* 0x000064000b0b8a24 */ /* 0x000fe400078e02ff */
[----:B------:R-:W-:Y:S01]  /*1210*/  @!P1 IMAD.X R13, RZ, RZ, R25, P6 ;  /* 0x000000ffff0d9224 */ /* 0x000fe200030e0619 */
[----:B-1----:R-:W-:Y:S01]  /*1220*/  IADD3 R14, P6, R6, UR20, RZ ;  /* 0x00000014060e7c10 */ /* 0x002fe2000ffde0ff */
[----:B------:R-:W-:Y:S01]  /*1230*/  @!P2 IMAD.MOV.U32 R6, RZ, RZ, R4 ;  /* 0x000000ffff06a224 */ /* 0x000fe200078e0004 */
[----:B------:R-:W-:Y:S01]  /*1240*/  SHF.R.S32.HI R25, RZ, 0x1f, R22 ;  /* 0x0000001fff197819 */ /* 0x000fe20000011416 */
[C---:B------:R-:W-:Y:S01]  /*1250*/  @!P2 IMAD R24, R0.reuse, c[0x0][0x194], R24 ;  /* 0x000065000018aa24 */ /* 0x040fe200078e0218 */
[----:B------:R-:W-:Y:S01]  /*1260*/  IADD3.X R15, R7, UR7, R8, P6, !PT ;  /* 0x00000007070f7c10 */ /* 0x000fe2000b7fe408 */
[----:B------:R-:W-:Y:S01]  /*1270*/  @!P2 IMAD.MOV.U32 R7, RZ, RZ, R5 ;  /* 0x000000ffff07a224 */ /* 0x000fe200078e0005 */
[----:B------:R-:W-:Y:S01]  /*1280*/  UIADD3 UR20, UR8, -0x1, URZ ;  /* 0xffffffff08147890 */ /* 0x000fe2000fffe03f */
[----:B------:R-:W-:Y:S01]  /*1290*/  @!P1 IMAD.MOV.U32 R8, RZ, RZ, R4 ;  /* 0x000000ffff089224 */ /* 0x000fe200078e0004 */
[----:B------:R-:W-:Y:S01]  /*12a0*/  ULDC.64 UR6, c[0x0][0x198] ;  /* 0x0000660000067ab9 */ /* 0x000fe20000000a00 */
[----:B------:R-:W-:Y:S01]  /*12b0*/  @!P2 IMAD.WIDE.U32 R6, R0, c[0x0][0x190], R6 ;  /* 0x000064000006aa25 */ /* 0x000fe200078e0006 */
[----:B------:R-:W-:-:S02]  /*12c0*/  UIMAD UR18, UR20, -0x40, UR13 ;  /* 0xffffffc0141278a4 */ /* 0x000fc4000f8e020d */
[----:B------:R-:W-:Y:S01]  /*12d0*/  USHF.L.U32 UR24, UR6, 0x6, URZ ;  /* 0x0000000606187899 */ /* 0x000fe2000800063f */
[----:B------:R-:W-:Y:S01]  /*12e0*/  @!P1 IMAD R0, R13, c[0x0][0x190], RZ ;  /* 0x000064000d009a24 */ /* 0x000fe200078e02ff */
[----:B------:R-:W-:Y:S01]  /*12f0*/  USHF.L.U64.HI UR23, UR6, UR11, UR7 ;  /* 0x0000000b06177299 */ /* 0x000fe20008010207 */
[----:B------:R-:W-:Y:S01]  /*1300*/  @!P1 IMAD.MOV.U32 R9, RZ, RZ, R5 ;  /* 0x000000ffff099224 */ /* 0x000fe200078e0005 */
[----:B------:R-:W-:Y:S01]  /*1310*/  USHF.R.S32.HI UR19, URZ, 0x1f, UR20 ;  /* 0x0000001f3f137899 */ /* 0x000fe20008011414 */
[----:B------:R-:W-:Y:S01]  /*1320*/  @!P1 IMAD R23, R12, c[0x0][0x194], R0 ;  /* 0x000065000c179a24 */ /* 0x000fe200078e0200 */
[----:B------:R-:W-:Y:S01]  /*1330*/  UIMAD UR4, UR23, UR20, URZ ;  /* 0x00000014170472a4 */ /* 0x000fe2000f8e023f */
[----:B------:R-:W-:Y:S01]  /*1340*/  IMAD R0, R25, c[0x0][0x1b0], RZ ;  /* 0x00006c0019007a24 */ /* 0x000fe200078e02ff */
[----:B------:R-:W-:Y:S01]  /*1350*/  UIMAD.WIDE.U32 UR26, UR6, 0x20, URZ ;  /* 0x00000020061a78a5 */ /* 0x000fe2000f8e003f */
[C---:B------:R-:W-:Y:S01]  /*1360*/  @!P0 IMAD R11, R10.reuse, c[0x0][0x194], R11 ;  /* 0x000065000a0b8a24 */ /* 0x040fe200078e020b */
[----:B------:R-:W-:Y:S01]  /*1370*/  UIMAD UR4, UR19, UR24, UR4 ;  /* 0x00000018130472a4 */ /* 0x000fe2000f8e0204 */
[----:B------:R-:W-:Y:S01]  /*1380*/  @!P0 IMAD.WIDE.U32 R4, R10, c[0x0][0x190], R4 ;  /* 0x000064000a048a25 */ /* 0x000fe200078e0004 */
[----:B------:R-:W-:-:S02]  /*1390*/  @!P2 LEA R10, P3, R6, c[0x0][0x160], 0x1 ;  /* 0x00005800060aaa11 */ /* 0x000fc400078608ff */
[----:B------:R-:W-:Y:S01]  /*13a0*/  ISETP.GE.AND P5, PT, R26, UR18, PT ;  /* 0x000000121a007c0c */ /* 0x000fe2000bfa6270 */
[----:B------:R-:W-:Y:S02]  /*13b0*/  @!P2 IMAD.IADD R7, R7, 0x1, R24 ;  /* 0x000000010707a824 */ /* 0x000fe400078e0218 */
[----:B---3--:R-:W-:Y:S02]  /*13c0*/  IMAD R20, R22, c[0x0][0x1b4], R0 ;  /* 0x00006d0016147a24 */ /* 0x008fe400078e0200 */
[----:B------:R-:W-:Y:S01]  /*13d0*/  @!P0 IMAD.IADD R0, R5, 0x1, R11 ;  /* 0x0000000105008824 */ /* 0x000fe200078e020b */
[----:B------:R-:W-:Y:S01]  /*13e0*/  @!P2 LEA.HI.X R11, R6, c[0x0][0x164], R7, 0x1, P3 ;  /* 0x00005900060baa11 */ /* 0x000fe200018f0c07 */
[----:B------:R-:W-:Y:S01]  /*13f0*/  @!P1 IMAD.WIDE.U32 R12, R12, c[0x0][0x190], R8 ;  /* 0x000064000c0c9a25 */ /* 0x000fe200078e0008 */
[----:B------:R-:W-:Y:S02]  /*1400*/  ISETP.GE.AND P3, PT, R26, UR18, PT ;  /* 0x000000121a007c0c */ /* 0x000fe4000bf66270 */
[----:B------:R-:W-:Y:S01]  /*1410*/  @!P0 LEA R8, P6, R4, c[0x0][0x160], 0x1 ;  /* 0x0000580004088a11 */ /* 0x000fe200078c08ff */
[----:B------:R-:W-:Y:S01]  /*1420*/  IMAD.WIDE.U32 R32, R22, c[0x0][0x1b0], R14 ;  /* 0x00006c0016207a25 */ /* 0x000fe200078e000e */
[----:B------:R1:W-:Y:S02]  /*1430*/  @!P2 LDGSTS.E.BYPASS.LTC128B.128 [R239+0x2800], [R10.64] ;  /* 0x028000000aefafae */ /* 0x0003e4000b901d50 */
[----:B------:R-:W-:Y:S01]  /*1440*/  @!P0 LEA.HI.X R9, R4, c[0x0][0x164], R0, 0x1, P6 ;  /* 0x0000590004098a11 */ /* 0x000fe200030f0c00 */
[----:B------:R-:W-:Y:S01]  /*1450*/  IMAD.IADD R161, R33, 0x1, R20 ;  /* 0x0000000121a17824 */ /* 0x000fe200078e0214 */
[----:B------:R-:W-:Y:S01]  /*1460*/  @!P1 LEA R6, P6, R12, c[0x0][0x160], 0x1 ;  /* 0x000058000c069a11 */ /* 0x000fe200078c08ff */
[----:B------:R-:W-:Y:S01]  /*1470*/  IMAD.U32 R154, RZ, RZ, UR24 ;  /* 0x00000018ff9a7e24 */ /* 0x000fe2000f8e00ff */
[----:B------:R1:W-:Y:S01]  /*1480*/  @!P2 LDGSTS.E.BYPASS.LTC128B.128 [R239+0x6800], [R10.64+0x80] ;  /* 0x068000800aefafae */ /* 0x0003e2000b901d50 */
[----:B------:R-:W-:Y:S01]  /*1490*/  IMAD.MOV.U32 R160, RZ, RZ, R32 ;  /* 0x000000ffffa07224 */ /* 0x000fe200078e0020 */
[----:B------:R-:W-:Y:S01]  /*14a0*/  ISETP.GE.AND P2, PT, R27, UR18, PT ;  /* 0x000000121b007c0c */ /* 0x000fe2000bf46270 */
[----:B------:R-:W-:Y:S01]  /*14b0*/  @!P1 IMAD.IADD R0, R13, 0x1, R23 ;  /* 0x000000010d009824 */ /* 0x000fe200078e0217 */
[----:B------:R2:W-:Y:S01]  /*14c0*/  @!P0 LDGSTS.E.BYPASS.LTC128B.128 [R239+0x3000], [R8.64] ;  /* 0x0300000008ef8fae */ /* 0x0005e2000b901d50 */
[----:B------:R-:W-:-:S03]  /*14d0*/  IMAD.WIDE.U32 R4, R154, UR20, R160 ;  /* 0x000000149a047c25 */ /* 0x000fc6000f8e00a0 */
[----:B------:R-:W-:Y:S01]  /*14e0*/  @!P1 LEA.HI.X R7, R12, c[0x0][0x164], R0, 0x1, P6 ;  /* 0x000059000c079a11 */ /* 0x000fe200030f0c00 */
[----:B------:R-:W-:Y:S01]  /*14f0*/  IMAD.U32 R14, RZ, RZ, UR6 ;  /* 0x00000006ff0e7e24 */ /* 0x000fe2000f8e00ff */
[----:B------:R-:W-:Y:S01]  /*1500*/  IADD3 R5, R5, UR4, RZ ;  /* 0x0000000405057c10 */ /* 0x000fe2000fffe0ff */
[----:B------:R-:W-:Y:S01]  /*1510*/  IMAD.U32 R12, RZ, RZ, UR6 ;  /* 0x00000006ff0c7e24 */ /* 0x000fe2000f8e00ff */
[----:B------:R-:W-:Y:S01]  /*1520*/  USHF.L.U32 UR4, UR7, 0x5, URZ ;  /* 0x0000000507047899 */ /* 0x000fe2000800063f */
[----:B------:R-:W-:Y:S01]  /*1530*/  IMAD.U32 R13, RZ, RZ, UR7 ;  /* 0x00000007ff0d7e24 */ /* 0x000fe2000f8e00ff */
[----:B------:R-:W-:Y:S01]  /*1540*/  @!P3 LEA R0, P6, R14, R4, 0x4 ;  /* 0x000000040e00b211 */ /* 0x000fe200078c20ff */
[----:B------:R2:W-:Y:S01]  /*1550*/  @!P0 LDGSTS.E.BYPASS.LTC128B.128 [R239+0x7000], [R8.64+0x80] ;  /* 0x0700008008ef8fae */ /* 0x0005e2000b901d50 */
[----:B------:R-:W-:Y:S01]  /*1560*/  ISETP.GE.AND P0, PT, R29, UR18, PT ;  /* 0x000000121d007c0c */ /* 0x000fe2000bf06270 */
[----:B------:R-:W-:Y:S01]  /*1570*/  IMAD R15, R2, c[0x0][0x1a4], R3 ;  /* 0x00006900020f7a24 */ /* 0x000fe200078e0203 */
[----:B------:R-:W-:Y:S01]  /*1580*/  @!P3 LEA.HI.X R13, R12, R5, R13, 0x4, P6 ;  /* 0x000000050c0db211 */ /* 0x000fe200030f240d */
[----:B------:R3:W-:Y:S01]  /*1590*/  @!P1 LDGSTS.E.BYPASS.LTC128B.128 [R239+0x3800], [R6.64] ;  /* 0x0380000006ef9fae */ /* 0x0007e2000b901d50 */
[----:B------:R-:W-:-:S03]  /*15a0*/  @!P3 LEA R12, P6, R0, c[0x0][0x168], 0x1 ;  /* 0x00005a00000cba11 */ /* 0x000fc600078c08ff */
[----:B------:R3:W-:Y:S01]  /*15b0*/  @!P1 LDGSTS.E.BYPASS.LTC128B.128 [R239+0x7800], [R6.64+0x80] ;  /* 0x0780008006ef9fae */ /* 0x0007e2000b901d50 */
[----:B------:R-:W-:Y:S02]  /*15c0*/  @!P3 LEA.HI.X R13, R0, c[0x0][0x16c], R13, 0x1, P6 ;  /* 0x00005b00000dba11 */ /* 0x000fe400030f0c0d */
[----:B------:R-:W-:Y:S01]  /*15d0*/  ISETP.GE.AND P6, PT, R2, UR18, PT ;  /* 0x0000001202007c0c */ /* 0x000fe2000bfc6270 */
[----:B------:R-:W-:Y:S01]  /*15e0*/  STL.64 [R1+0x88], R32 ;  /* 0x0000882001007387 */ /* 0x000fe20000100a00 */
[----:B------:R-:W-:Y:S01]  /*15f0*/  @!P2 IADD3 R0, P1, R4, UR26, RZ ;  /* 0x0000001a0400ac10 */ /* 0x000fe2000ff3e0ff */
[----:B------:R-:W-:Y:S01]  /*1600*/  VOTEU.ALL UP0, P0 ;  /* 0x00000000003f7886 */ /* 0x000fe20000000000 */
[----:B-1----:R-:W-:Y:S01]  /*1610*/  LEA.HI R11, R28, R156, RZ, 0x4 ;  /* 0x0000009c1c0b7211 */ /* 0x002fe200078f20ff */
[----:B------:R-:W-:Y:S03]  /*1620*/  STL.64 [R1+0x80], R160 ;  /* 0x000080a001007387 */ /* 0x000fe60000100a00 */
[----:B------:R-:W-:-:S04]  /*1630*/  SHF.R.S32.HI R14, RZ, 0x4, R11 ;  /* 0x00000004ff0e7819 */ /* 0x000fc8000001140b */
[----:B------:R-:W-:-:S04]  /*1640*/  LEA.HI R10, R11, R14, RZ, 0x1 ;  /* 0x0000000e0b0a7211 */ /* 0x000fc800078f08ff */
[----:B------:R-:W-:-:S05]  /*1650*/  LOP3.LUT R10, R10, 0xfffffffe, RZ, 0xc0, !PT ;  /* 0xfffffffe0a0a7812 */ /* 0x000fca00078ec0ff */
[----:B-----5:R-:W-:Y:S02]  /*1660*/  IMAD.IADD R16, R14, 0x1, -R10 ;  /* 0x000000010e107824 */ /* 0x020fe400078e0a0a */
[----:B------:R-:W-:Y:S01]  /*1670*/  IMAD.SHL.U32 R10, R76, 0x40, RZ ;  /* 0x000000404c0a7824 */ /* 0x000fe200078e00ff */
[----:B---3--:R-:W-:Y:S01]  /*1680*/  @!P6 LEA R6, P4, R4, c[0x0][0x168], 0x1 ;  /* 0x00005a000406ea11 */ /* 0x008fe200078808ff */
[----:B------:R-:W-:Y:S01]  /*1690*/  IMAD.U32 R7, RZ, RZ, UR4 ;  /* 0x00000004ff077e24 */ /* 0x000fe2000f8e00ff */
[----:B------:R-:W-:Y:S01]  /*16a0*/  @!UP0 UIMAD UR4, UR7, 0x30, URZ ;  /* 0x00000030070488a4 */ /* 0x000fe2000f8e023f */
[----:B------:R-:W-:Y:S01]  /*16b0*/  IMAD.U32 R14, RZ, RZ, UR6 ;  /* 0x00000006ff0e7e24 */ /* 0x000fe2000f8e00ff */
[----:B------:R-:W-:Y:S01]  /*16c0*/  LOP3.LUT R10, R10, 0x1c0, RZ, 0xc0, !PT ;  /* 0x000001c00a0a7812 */ /* 0x000fe200078ec0ff */
[----:B------:R-:W-:Y:S01]  /*16d0*/  UISETP.GE.AND UP0, UPT, UR8, 0x2, UPT ;  /* 0x000000020800788c */ /* 0x000fe2000bf06270 */
[----:B--2---:R-:W-:Y:S02]  /*16e0*/  @!P2 IADD3.X R9, R5, UR27, R7, P1, !PT ;  /* 0x0000001b0509ac10 */ /* 0x004fe40008ffe407 */
[----:B------:R-:W-:-:S02]  /*16f0*/  @!P2 LEA R8, P1, R0, c[0x0][0x168], 0x1 ;  /* 0x00005a000008aa11 */ /* 0x000fc400078208ff */
[----:B------:R-:W-:Y:S02]  /*1700*/  @!P6 LEA.HI.X R7, R4, c[0x0][0x16c], R5, 0x1, P4 ;  /* 0x00005b000407ea11 */ /* 0x000fe400020f0c05 */
[----:B------:R-:W-:Y:S02]  /*1710*/  @!P2 LEA.HI.X R9, R0, c[0x0][0x16c], R9, 0x1, P1 ;  /* 0x00005b000009aa11 */ /* 0x000fe400008f0c09 */
[----:B------:R-:W-:Y:S01]  /*1720*/  LOP3.LUT R0, R11, 0xfffffff0, RZ, 0xc0, !PT ;  /* 0xfffffff00b007812 */ /* 0x000fe200078ec0ff */
[----:B------:R1:W-:Y:S01]  /*1730*/  @!P6 LDGSTS.E.BYPASS.LTC128B.128 [R239+0x8000], [R6.64] ;  /* 0x0800000006efefae */ /* 0x0003e2000b901d50 */
[----:B------:R-:W-:Y:S01]  /*1740*/  IMAD.SHL.U32 R11, R2, 0x8, RZ ;  /* 0x00000008020b7824 */ /* 0x000fe200078e00ff */
[----:B------:R-:W-:Y:S02]  /*1750*/  ISETP.GE.AND P4, PT, R27, UR18, PT ;  /* 0x000000121b007c0c */ /* 0x000fe4000bf86270 */
[----:B------:R-:W-:Y:S01]  /*1760*/  IMAD.IADD R0, R156, 0x1, -R0 ;  /* 0x000000019c007824 */ /* 0x000fe200078e0a00 */
[----:B------:R1:W-:Y:S01]  /*1770*/  @!P6 LDGSTS.E.BYPASS.LTC128B.128 [R239+0xa000], [R6.64+0x80] ;  /* 0x0a00008006efefae */ /* 0x0003e2000b901d50 */
[----:B------:R-:W-:-:S02]  /*1780*/  ISETP.GE.AND P6, PT, R2, UR18, PT ;  /* 0x0000001202007c0c */ /* 0x000fc4000bfc6270 */
[----:B------:R-:W-:Y:S01]  /*1790*/  LOP3.LUT R11, R10, 0x8, R11, 0xf8, !PT ;  /* 0x000000080a0b7812 */ /* 0x000fe200078ef80b */
[----:B------:R2:W-:Y:S01]  /*17a0*/  @!P3 LDGSTS.E.BYPASS.LTC128B.128 [R239+0x8800], [R12.64] ;  /* 0x088000000cefbfae */ /* 0x0005e2000b901d50 */
[----:B------:R-:W-:Y:S02]  /*17b0*/  SHF.R.S32.HI R17, RZ, 0x1f, R0 ;  /* 0x0000001fff117819 */ /* 0x000fe40000011400 */
[----:B------:R-:W-:Y:S01]  /*17c0*/  SHF.R.U32.HI R10, RZ, 0x3, R10 ;  /* 0x00000003ff0a7819 */ /* 0x000fe2000001160a */
[----:B------:R2:W-:Y:S01]  /*17d0*/  @!P3 LDGSTS.E.BYPASS.LTC128B.128 [R239+0xa800], [R12.64+0x80] ;  /* 0x0a8000800cefbfae */ /* 0x0005e2000b901d50 */
[----:B------:R-:W-:Y:S02]  /*17e0*/  LEA.HI R17, R17, R0, RZ, 0x3 ;  /* 0x0000000011117211 */ /* 0x000fe400078f18ff */
[----:B------:R-:W-:Y:S01]  /*17f0*/  LOP3.LUT R11, R11, R10, RZ, 0x3c, !PT ;  /* 0x0000000a0b0b7212 */ /* 0x000fe200078e3cff */
[----:B------:R3:W-:Y:S01]  /*1800*/  @!P2 LDGSTS.E.BYPASS.LTC128B.128 [R239+0x9000], [R8.64] ;  /* 0x0900000008efafae */ /* 0x0007e2000b901d50 */
[----:B------:R-:W-:-:S03]  /*1810*/  ISETP.GE.AND P3, PT, R29, UR18, PT ;  /* 0x000000121d007c0c */ /* 0x000fc6000bf66270 */
[----:B------:R3:W-:Y:S01]  /*1820*/  @!P2 LDGSTS.E.BYPASS.LTC128B.128 [R239+0xb000], [R8.64+0x80] ;  /* 0x0b00008008efafae */ /* 0x0007e2000b901d50 */
[----:B-1----:R-:W-:-:S04]  /*1830*/  IMAD.WIDE.U32 R6, R2, c[0x0][0x1a0], R30 ;  /* 0x0000680002067a25 */ /* 0x002fc800078e001e */
[----:B------:R-:W-:Y:S01]  /*1840*/  @!P0 IMAD.WIDE.U32 R2, R14, 0x30, R4 ;  /* 0x000000300e028825 */ /* 0x000fe200078e0004 */
[----:B------:R-:W-:Y:S02]  /*1850*/  LOP3.LUT R5, R17, 0xfffffff8, RZ, 0xc0, !PT ;  /* 0xfffffff811057812 */ /* 0x000fe400078ec0ff */
[----:B------:R-:W-:Y:S01]  /*1860*/  IADD3 R4, P1, R6, UR22, RZ ;  /* 0x0000001606047c10 */ /* 0x000fe2000ff3e0ff */
[----:B------:R-:W-:Y:S02]  /*1870*/  IMAD R6, R25, c[0x0][0x1b8], RZ ;  /* 0x00006e0019067a24 */ /* 0x000fe400078e02ff */
[----:B----4-:R-:W-:Y:S01]  /*1880*/  IMAD.IADD R18, R0, 0x1, -R5 ;  /* 0x0000000100127824 */ /* 0x010fe200078e0a05 */
[----:B------:R-:W-:Y:S01]  /*1890*/  IADD3.X R5, R7, UR21, R15, P1, !PT ;  /* 0x0000001507057c10 */ /* 0x000fe20008ffe40f */
[----:B------:R-:W-:Y:S01]  /*18a0*/  IMAD R10, R22, c[0x0][0x1bc], R6 ;  /* 0x00006f00160a7a24 */ /* 0x000fe200078e0206 */
[----:B------:R-:W-:Y:S01]  /*18b0*/  @!P0 IADD3 R0, R3, UR4, RZ ;  /* 0x0000000403008c10 */ /* 0x000fe2000fffe0ff */
[----:B------:R-:W-:Y:S01]  /*18c0*/  ULDC.64 UR4, c[0x0][0x1a0] ;  /* 0x0000680000047ab9 */ /* 0x000fe20000000a00 */
[----:B------:R-:W-:Y:S01]  /*18d0*/  @!P0 LEA R6, P1, R2, c[0x0][0x168], 0x1 ;  /* 0x00005a0002068a11 */ /* 0x000fe200078208ff */
[----:B------:R-:W-:Y:S01]  /*18e0*/  USHF.L.U64.HI UR11, UR4, UR11, UR5 ;  /* 0x0000000b040b7299 */ /* 0x000fe20008010205 */
[----:B------:R-:W-:Y:S01]  /*18f0*/  IMAD.WIDE.U32 R26, R22, c[0x0][0x1b8], R4 ;  /* 0x00006e00161a7a25 */ /* 0x000fe200078e0004 */
[----:B------:R-:W-:Y:S01]  /*1900*/  USHF.L.U32 UR14, UR4, 0x6, URZ ;  /* 0x00000006040e7899 */ /* 0x000fe2000800063f */
[----:B------:R-:W-:Y:S01]  /*1910*/  @!P0 LEA.HI.X R7, R2, c[0x0][0x16c], R0, 0x1, P1 ;  /* 0x00005b0002078a11 */ /* 0x000fe200008f0c00 */
[----:B------:R-:W-:Y:S01]  /*1920*/  UIMAD UR5, UR11, UR20, URZ ;  /* 0x000000140b0572a4 */ /* 0x000fe2000f8e023f */
[----:B------:R-:W-:Y:S01]  /*1930*/  IMAD.U32 R2, RZ, RZ, UR20 ;  /* 0x00000014ff027e24 */ /* 0x000fe2000f8e00ff */
[----:B------:R-:W-:Y:S01]  /*1940*/  STL.64 [R1+0xb8], R26 ;  /* 0x0000b81a01007387 */ /* 0x000fe20000100a00 */
[----:B------:R-:W-:Y:S01]  /*1950*/  IMAD.IADD R21, R27, 0x1, R10 ;  /* 0x000000011b157824 */ /* 0x000fe200078e020a */
[----:B------:R-:W-:Y:S01]  /*1960*/  UIMAD UR5, UR19, UR14, UR5 ;  /* 0x0000000e130572a4 */ /* 0x000fe2000f8e0205 */
[----:B------:R-:W-:Y:S01]  /*1970*/  IMAD.MOV.U32 R20, RZ, RZ, R26 ;  /* 0x000000ffff147224 */ /* 0x000fe200078e001a */
[----:B------:R1:W-:Y:S01]  /*1980*/  @!P0 LDGSTS.E.BYPASS.LTC128B.128 [R239+0x9800], [R6.64] ;  /* 0x0980000006ef8fae */ /* 0x0003e2000b901d50 */
[----:B------:R-:W-:Y:S01]  /*1990*/  UIMAD.WIDE.U32 UR18, UR4, 0x20, URZ ;  /* 0x00000020041278a5 */ /* 0x000fe2000f8e003f */
[----:B------:R-:W-:-:S02]  /*19a0*/  IMAD.U32 R4, RZ, RZ, UR4 ;  /* 0x00000004ff047e24 */ /* 0x000fc4000f8e00ff */
[----:B------:R1:W-:Y:S01]  /*19b0*/  @!P0 LDGSTS.E.BYPASS.LTC128B.128 [R239+0xb800], [R6.64+0x80] ;  /* 0x0b80008006ef8fae */ /* 0x0003e2000b901d50 */
[----:B------:R-:W-:-:S03]  /*19c0*/  IMAD.WIDE.U32 R2, R2, UR14, R20 ;  /* 0x0000000e02027c25 */ /* 0x000fc6000f8e0014 */
[----:B------:R-:W0:Y:S01]  /*19d0*/  LDGDEPBAR ;  /* 0x00000000000079af */ /* 0x000e220000000000 */
[----:B------:R-:W-:Y:S01]  /*19e0*/  IMAD.SHL.U32 R10, R16, 0x8, RZ ;  /* 0x00000008100a7824 */ /* 0x000fe200078e00ff */
[----:B------:R-:W-:Y:S01]  /*19f0*/  IADD3 R3, R3, UR5, RZ ;  /* 0x0000000503037c10 */ /* 0x000fe2000fffe0ff */
[----:B--2---:R-:W-:Y:S01]  /*1a00*/  IMAD.MOV.U32 R12, RZ, RZ, c[0x0][0x1a4] ;  /* 0x00006900ff0c7624 */ /* 0x004fe200078e00ff */
[----:B---3--:R-:W-:Y:S01]  /*1a10*/  @!P6 LEA R8, P2, R2, c[0x0][0x170], 0x1 ;  /* 0x00005c000208ea11 */ /* 0x008fe200078408ff */
[----:B------:R-:W-:Y:S01]  /*1a20*/  IMAD R0, R16, 0x200, R11 ;  /* 0x0000020010007824 */ /* 0x000fe200078e020b */
[----:B------:R-:W-:Y:S01]  /*1a30*/  @!P4 IADD3 R13, P0, R2, UR18, RZ ;  /* 0x00000012020dcc10 */ /* 0x000fe2000ff1e0ff */
[----:B------:R-:W-:Y:S01]  /*1a40*/  @!P3 IMAD.WIDE.U32 R4, R4, 0x30, R2 ;  /* 0x000000300404b825 */ /* 0x000fe200078e0002 */
[----:B------:R-:W-:Y:S01]  /*1a50*/  @!P6 LEA.HI.X R9, R2, c[0x0][0x174], R3, 0x1, P2 ;  /* 0x00005d000209ea11 */ /* 0x000fe200010f0c03 */
[----:B------:R-:W-:Y:S02]  /*1a60*/  STL.64 [R1+0xb0], R20 ;  /* 0x0000b01401007387 */ /* 0x000fe40000100a00 */
[----:B------:R-:W-:-:S02]  /*1a70*/  IMAD.SHL.U32 R14, R12, 0x20, RZ ;  /* 0x000000200c0e7824 */ /* 0x000fc400078e00ff */
[----:B------:R-:W-:-:S05]  /*1a80*/  IMAD.SHL.U32 R220, R0, 0x2, RZ ;  /* 0x0000000200dc7824 */ /* 0x000fca00078e00ff */
[C---:B------:R-:W-:Y:S02]  /*1a90*/  IADD3 R0, R220.reuse, 0x8000, RZ ;  /* 0x00008000dc007810 */ /* 0x040fe40007ffe0ff */
[----:B------:R-:W-:Y:S01]  /*1aa0*/  IADD3 R231, R220, 0x8020, RZ ;  /* 0x00008020dce77810 */ /* 0x000fe20007ffe0ff */
[----:B-1----:R-:W-:Y:S01]  /*1ab0*/  IMAD.U32 R6, RZ, RZ, UR4 ;  /* 0x00000004ff067e24 */ /* 0x002fe2000f8e00ff */
[----:B------:R-:W-:-:S04]  /*1ac0*/  DEPBAR.LE SB0, 0x0 ;  /* 0x000080000000791a */ /* 0x000fc80000000000 */
[----:B------:R-:W-:Y:S01]  /*1ad0*/  BAR.SYNC.DEFER_BLOCKING 0x0 ;  /* 0x0000000000007b1d */ /* 0x000fe20000010000 */
[----:B------:R-:W-:Y:S01]  /*1ae0*/  @!P5 LEA R6, P1, R6, R2, 0x4 ;  /* 0x000000020606d211 */ /* 0x000fe200078220ff */
[----:B------:R-:W-:Y:S02]  /*1af0*/  IMAD.SHL.U32 R2, R18, 0x40, RZ ;  /* 0x0000004012027824 */ /* 0x000fe400078e00ff */
[----:B------:R-:W-:-:S03]  /*1b00*/  IMAD.U32 R7, RZ, RZ, UR4 ;  /* 0x00000004ff077e24 */ /* 0x000fc6000f8e00ff */
[----:B------:R-:W-:Y:S02]  /*1b10*/  LOP3.LUT R2, R2, 0x1c0, RZ, 0xc0, !PT ;  /* 0x000001c002027812 */ /* 0x000fe400078ec0ff */
[----:B------:R-:W-:Y:S01]  /*1b20*/  @!P5 LEA.HI.X R7, R7, R3, R12, 0x4, P1 ;  /* 0x000000030707d211 */ /* 0x000fe200008f240c */
[----:B------:R-:W-:Y:S01]  /*1b30*/  @!P3 IMAD R12, R12, 0x30, RZ ;  /* 0x000000300c0cb824 */ /* 0x000fe200078e02ff */
[----:B------:R-:W-:Y:S02]  /*1b40*/  LOP3.LUT R11, R2, 0x8, R10, 0xf8, !PT ;  /* 0x00000008020b7812 */ /* 0x000fe400078ef80a */
[----:B------:R-:W-:Y:S01]  /*1b50*/  SHF.R.U32.HI R10, RZ, 0x3, R2 ;  /* 0x00000003ff0a7819 */ /* 0x000fe20000011602 */
[----:B------:R-:W-:Y:S01]  /*1b60*/  @!P3 IMAD.IADD R5, R5, 0x1, R12 ;  /* 0x000000010505b824 */ /* 0x000fe200078e020c */
[----:B------:R-:W-:Y:S01]  /*1b70*/  @!P5 LEA R2, P1, R6, c[0x0][0x170], 0x1 ;  /* 0x00005c000602da11 */ /* 0x000fe200078208ff */
[----:B------:R-:W-:Y:S01]  /*1b80*/  IMAD.SHL.U32 R12, R17, 0x40, RZ ;  /* 0x00000040110c7824 */ /* 0x000fe200078e00ff */
[----:B------:R-:W-:-:S02]  /*1b90*/  LOP3.LUT R153, R11, R10, RZ, 0x3c, !PT ;  /* 0x0000000a0b997212 */ /* 0x000fc400078e3cff */
[----:B------:R-:W-:Y:S02]  /*1ba0*/  @!P4 IADD3.X R11, R3, UR19, R14, P0, !PT ;  /* 0x00000013030bcc10 */ /* 0x000fe400087fe40e */
[----:B------:R-:W-:Y:S02]  /*1bb0*/  @!P5 LEA.HI.X R3, R6, c[0x0][0x174], R7, 0x1, P1 ;  /* 0x00005d000603da11 */ /* 0x000fe400008f0c07 */
[C---:B------:R-:W-:Y:S01]  /*1bc0*/  @!P4 LEA R6, P1, R13.reuse, c[0x0][0x170], 0x1 ;  /* 0x00005c000d06ca11 */ /* 0x040fe200078208ff */
[----:B------:R-:W-:Y:S01]  /*1bd0*/  @P6 STS.128 [R239+0xc000], RZ ;  /* 0x00c000ffef006388 */ /* 0x000fe20000000c00 */
[C---:B------:R-:W-:Y:S02]  /*1be0*/  @!P3 LEA R10, P0, R4.reuse, c[0x0][0x170], 0x1 ;  /* 0x00005c00040aba11 */ /* 0x040fe400078008ff */
[----:B------:R-:W-:Y:S01]  /*1bf0*/  @!P4 LEA.HI.X R7, R13, c[0x0][0x174], R11, 0x1, P1 ;  /* 0x00005d000d07ca11 */ /* 0x000fe200008f0c0b */
[----:B------:R-:W-:Y:S01]  /*1c00*/  @P6 STS.128 [R239+0xe000], RZ ;  /* 0x00e000ffef006388 */ /* 0x000fe20000000c00 */
[----:B------:R-:W-:-:S02]  /*1c10*/  @!P3 LEA.HI.X R11, R4, c[0x0][0x174], R5, 0x1, P0 ;  /* 0x00005d00040bba11 */ /* 0x000fc400000f0c05 */
[----:B------:R-:W-:Y:S01]  /*1c20*/  SHF.R.S32.HI R5, RZ, 0x5, R155 ;  /* 0x00000005ff057819 */ /* 0x000fe2000001149b */
[----:B------:R-:W-:Y:S01]  /*1c30*/  @!PT LDS RZ, [RZ] ;  /* 0x00000000fffff984 */ /* 0x000fe20000000800 */
[----:B------:R-:W-:Y:S01]  /*1c40*/  @!PT LDS RZ, [RZ] ;  /* 0x00000000fffff984 */ /* 0x000fe20000000800 */
[----:B------:R-:W-:Y:S01]  /*1c50*/  @!PT LDS RZ, [RZ] ;  /* 0x00000000fffff984 */ /* 0x000fe20000000800 */
[----:B------:R1:W-:Y:S01]  /*1c60*/  @!P6 LDGSTS.E.BYPASS.LTC128B.128 [R239+0xc000], [R8.64] ;  /* 0x0c00000008efefae */ /* 0x0003e2000b901d50 */
[----:B------:R-:W-:Y:S02]  /*1c70*/  LOP3.LUT R152, R12, 0xfffffe00, RZ, 0xc0, !PT ;  /* 0xfffffe000c987812 */ /* 0x000fe400078ec0ff */
[----:B------:R-:W-:Y:S01]  /*1c80*/  LOP3.LUT P0, RZ, R76, 0x2, RZ, 0xc0, !PT ;  /* 0x000000024cff7812 */ /* 0x000fe2000780c0ff */
[----:B------:R1:W-:Y:S02]  /*1c90*/  @!P6 LDGSTS.E.BYPASS.LTC128B.128 [R239+0xe000], [R8.64+0x80] ;  /* 0x0e00008008efefae */ /* 0x0003e4000b901d50 */
[----:B------:R-:W-:Y:S01]  /*1ca0*/  IMAD R4, R5, 0x400, R152 ;  /* 0x0000040005047824 */ /* 0x000fe200078e0298 */
[----:B------:R-:W-:Y:S01]  /*1cb0*/  R2P PR, R18, 0x6 ;  /* 0x0000000612007804 */ /* 0x000fe20000000000 */
[----:B------:R-:W-:Y:S04]  /*1cc0*/  @P5 STS.128 [R239+0xc800], RZ ;  /* 0x00c800ffef005388 */ /* 0x000fe80000000c00 */
[----:B------:R-:W-:Y:S04]  /*1cd0*/  @P5 STS.128 [R239+0xe800], RZ ;  /* 0x00e800ffef005388 */ /* 0x000fe80000000c00 */
[----:B------:R-:W-:Y:S01]  /*1ce0*/  @!PT LDS RZ, [RZ] ;  /* 0x00000000fffff984 */ /* 0x000fe20000000800 */
[----:B------:R-:W-:Y:S01]  /*1cf0*/  @!PT LDS RZ, [RZ] ;  /* 0x00000000fffff984 */ /* 0x000fe20000000800 */
[----:B------:R-:W-:Y:S01]  /*1d00*/  @!PT LDS RZ, [RZ] ;  /* 0x00000000fffff984 */ /* 0x000fe20000000800 */
[----:B------:R2:W-:Y:S01]  /*1d10*/  @!P5 LDGSTS.E.BYPASS.LTC128B.128 [R239+0xc800], [R2.64] ;  /* 0x0c80000002efdfae */ /* 0x0005e2000b901d50 */
[----:B------:R-:W-:Y:S01]  /*1d20*/  @P0 IADD3 R231, R0, -0x20, RZ ;  /* 0xffffffe000e70810 */ /* 0x000fe20007ffe0ff */
[----:B------:R-:W-:Y:S01]  /*1d30*/  IMAD.MOV.U32 R0, RZ, RZ, 0x20 ;  /* 0x00000020ff007424 */ /* 0x000fe200078e00ff */
[----:B------:R-:W-:Y:S01]  /*1d40*/  LOP3.LUT P0, RZ, R76, 0x4, RZ, 0xc0, !PT ;  /* 0x000000044cff7812 */ /* 0x000fe2000780c0ff */
[----:B------:R2:W-:Y:S01]  /*1d50*/  @!P5 LDGSTS.E.BYPASS.LTC128B.128 [R239+0xe800], [R2.64+0x80] ;  /* 0x0e80008002efdfae */ /* 0x0005e2000b901d50 */
[----:B------:R-:W-:-:S02]  /*1d60*/  IADD3 R238, R231, 0x800, RZ ;  /* 0x00000800e7ee7810 */ /* 0x000fc40007ffe0ff */
[C---:B------:R-:W-:Y:S01]  /*1d70*/  IADD3 R237, R231.reuse, 0x1000, RZ ;  /* 0x00001000e7ed7810 */ /* 0x040fe20007ffe0ff */
[----:B------:R-:W-:Y:S01]  /*1d80*/  @P4 STS.128 [R239+0xd000], RZ ;  /* 0x00d000ffef004388 */ /* 0x000fe20000000c00 */
[C---:B------:R-:W-:Y:S02]  /*1d90*/  IADD3 R236, R231.reuse, 0x1800, RZ ;  /* 0x00001800e7ec7810 */ /* 0x040fe40007ffe0ff */
[C---:B------:R-:W-:Y:S01]  /*1da0*/  IADD3 R235, R231.reuse, 0x2000, RZ ;  /* 0x00002000e7eb7810 */ /* 0x040fe20007ffe0ff */
[----:B------:R-:W-:Y:S01]  /*1db0*/  @P4 STS.128 [R239+0xf000], RZ ;  /* 0x00f000ffef004388 */ /* 0x000fe20000000c00 */
[C---:B------:R-:W-:Y:S02]  /*1dc0*/  IADD3 R234, R231.reuse, 0x2800, RZ ;  /* 0x00002800e7ea7810 */ /* 0x040fe40007ffe0ff */
[C---:B------:R-:W-:Y:S01]  /*1dd0*/  IADD3 R233, R231.reuse, 0x3000, RZ ;  /* 0x00003000e7e97810 */ /* 0x040fe20007ffe0ff */
[----:B------:R-:W-:Y:S01]  /*1de0*/  @!PT LDS RZ, [RZ] ;  /* 0x00000000fffff984 */ /* 0x000fe20000000800 */
[----:B------:R-:W-:Y:S01]  /*1df0*/  @!PT LDS RZ, [RZ] ;  /* 0x00000000fffff984 */ /* 0x000fe20000000800 */
[----:B------:R-:W-:Y:S01]  /*1e00*/  @!PT LDS RZ, [RZ] ;  /* 0x00000000fffff984 */ /* 0x000fe20000000800 */
[----:B------:R3:W-:Y:S01]  /*1e10*/  @!P4 LDGSTS.E.BYPASS.LTC128B.128 [R239+0xd000], [R6.64] ;  /* 0x0d00000006efcfae */ /* 0x0007e2000b901d50 */
[----:B------:R-:W-:-:S03]  /*1e20*/  IADD3 R232, R231, 0x3800, RZ ;  /* 0x00003800e7e87810 */ /* 0x000fc60007ffe0ff */
[----:B------:R3:W-:Y:S04]  /*1e30*/  @!P4 LDGSTS.E.BYPASS.LTC128B.128 [R239+0xf000], [R6.64+0x80] ;  /* 0x0f00008006efcfae */ /* 0x0007e8000b901d50 */
[----:B------:R-:W-:Y:S04]  /*1e40*/  @P3 STS.128 [R239+0xd800], RZ ;  /* 0x00d800ffef003388 */ /* 0x000fe80000000c00 */
[----:B------:R-:W-:Y:S01]  /*1e50*/  @P3 STS.128 [R239+0xf800], RZ ;  /* 0x00f800ffef003388 */ /* 0x000fe20000000c00 */
[----:B--2---:R-:W-:-:S03]  /*1e60*/  IMAD.IADD R2, R153, 0x1, R4 ;  /* 0x0000000199027824 */ /* 0x004fc600078e0204 */
[----:B------:R-:W-:Y:S01]  /*1e70*/  @!PT LDS RZ, [RZ] ;  /* 0x00000000fffff984 */ /* 0x000fe20000000800 */
[----:B------:R-:W-:Y:S01]  /*1e80*/  @!PT LDS RZ, [RZ] ;  /* 0x00000000fffff984 */ /* 0x000fe20000000800 */
[----:B------:R-:W-:Y:S01]  /*1e90*/  @!PT LDS RZ, [RZ] ;  /* 0x00000000fffff984 */ /* 0x000fe20000000800 */
[----:B------:R1:W-:Y:S01]  /*1ea0*/  @!P3 LDGSTS.E.BYPASS.LTC128B.128 [R239+0xd800], [R10.64] ;  /* 0x0d8000000aefbfae */ /* 0x0003e2000b901d50 */
[----:B------:R-:W-:Y:S02]  /*1eb0*/  IMAD.MOV.U32 R4, RZ, RZ, 0x10 ;  /* 0x00000010ff047424 */ /* 0x000fe400078e00ff */
[----:B------:R-:W-:Y:S01]  /*1ec0*/  IMAD.SHL.U32 R227, R2, 0x2, RZ ;  /* 0x0000000202e37824 */ /* 0x000fe200078e00ff */
[----:B------:R1:W-:Y:S01]  /*1ed0*/  @!P3 LDGSTS.E.BYPASS.LTC128B.128 [R239+0xf800], [R10.64+0x80] ;  /* 0x0f8000800aefbfae */ /* 0x0003e2000b901d50 */
[----:B------:R-:W-:Y:S02]  /*1ee0*/  SEL R2, R0, 0xffffffe0, !P2 ;  /* 0xffffffe000027807 */ /* 0x000fe40005000000 */
[----:B------:R-:W-:Y:S01]  /*1ef0*/  SEL R4, R4, 0xfffffff0, !P1 ;  /* 0xfffffff004047807 */ /* 0x000fe20004800000 */
[----:B------:R-:W-:Y:S01]  /*1f00*/  LDSM.16.M88.4 R12, [R227] ;  /* 0x00000000e30c783b */ /* 0x000fe20000000200 */
[----:B------:R-:W-:Y:S01]  /*1f10*/  SEL R0, R0, 0xffffffe0, !P0 ;  /* 0xffffffe000007807 */ /* 0x000fe20004000000 */
[----:B------:R-:W-:-:S02]  /*1f20*/  IMAD R230, R2, 0x2, R227 ;  /* 0x0000000202e67824 */ /* 0x000fc400078e02e3 */
[----:B------:R-:W2:Y:S01]  /*1f30*/  LDSM.16.M88.4 R32, [R220+0x8000] ;  /* 0x00800000dc20783b */ /* 0x000ea20000000200 */
[----:B------:R-:W-:Y:S02]  /*1f40*/  IMAD R228, R4, 0x2, R227 ;  /* 0x0000000204e47824 */ /* 0x000fe400078e02e3 */
[----:B------:R-:W-:Y:S01]  /*1f50*/  IMAD R226, R0, 0x2, R220 ;  /* 0x0000000200e27824 */ /* 0x000fe200078e02dc */
[----:B------:R-:W-:Y:S01]  /*1f60*/  LDSM.16.M88.4 R28, [R220+0x8800] ;  /* 0x00880000dc1c783b */ /* 0x000fe20000000200 */
[----:B------:R-:W-:Y:S02]  /*1f70*/  IMAD R229, R2, 0x2, R228 ;  /* 0x0000000202e57824 */ /* 0x000fe400078e02e4 */
[----:B------:R-:W-:Y:S01]  /*1f80*/  IMAD R225, R0, 0x2, R231 ;  /* 0x0000000200e17824 */ /* 0x000fe200078e02e7 */
[----:B------:R-:W-:Y:S01]  /*1f90*/  LDSM.16.M88.4 R24, [R220+0x9000] ;  /* 0x00900000dc18783b */ /* 0x000fe20000000200 */
[----:B------:R-:W-:-:S03]  /*1fa0*/  LOP3.LUT R0, R155, 0xffffffe0, RZ, 0xc0, !PT ;  /* 0xffffffe09b007812 */ /* 0x000fc600078ec0ff */
[----:B------:R-:W4:Y:S02]  /*1fb0*/  LDSM.16.M88.4 R20, [R220+0x9800] ;  /* 0x00980000dc14783b */ /* 0x000f240000000200 */
[C---:B------:R-:W-:Y:S02]  /*1fc0*/  IMAD.IADD R0, R156.reuse, 0x1, -R0 ;  /* 0x000000019c007824 */ /* 0x040fe400078e0a00 */
[----:B------:R-:W-:Y:S01]  /*1fd0*/  LDSM.16.M88.4 R16, [R228+0x2000] ;  /* 0x00200000e410783b */ /* 0x000fe20000000200 */
[----:B------:R-:W-:Y:S02]  /*1fe0*/  IMAD.SHL.U32 R156, R156, 0x2, RZ ;  /* 0x000000029c9c7824 */ /* 0x000fe400078e00ff */
[----:B------:R-:W-:Y:S01]  /*1ff0*/  SHF.R.S32.HI R3, RZ, 0x1f, R0 ;  /* 0x0000001fff037819 */ /* 0x000fe20000011400 */
[----:B-1----:R-:W1:Y:S02]  /*2000*/  LDSM.16.M88.4 R8, [R227+0x2000] ;  /* 0x00200000e308783b */ /* 0x002e640000000200 */
[----:B---3--:R-:W-:-:S02]  /*2010*/  LOP3.LUT R6, R156, 0x6, RZ, 0xc0, !PT ;  /* 0x000000069c067812 */ /* 0x008fc400078ec0ff */
[----:B------:R-:W3:Y:S01]  /*2020*/  LDSM.16.M88.4 R48, [R231+0x800] ;  /* 0x00080000e730783b */ /* 0x000ee20000000200 */
[----:B------:R-:W-:Y:S02]  /*2030*/  LEA.HI R0, R3, R0, RZ, 0x2 ;  /* 0x0000000003007211 */ /* 0x000fe400078f10ff */
[----:B------:R-:W-:Y:S01]  /*2040*/  LEA R3, R5, UR12, 0x4 ;  /* 0x0000000c05037c11 */ /* 0x000fe2000f8e20ff */
[----:B------:R-:W5:Y:S01]  /*2050*/  LDSM.16.M88.4 R52, [R231+0x1800] ;  /* 0x00180000e734783b */ /* 0x000f620000000200 */
[----:B------:R-:W-:Y:S01]  /*2060*/  SHF.R.S32.HI R157, RZ, 0x2, R0 ;  /* 0x00000002ff9d7819 */ /* 0x000fe20000011400 */
[----:B------:R-:W-:Y:S02]  /*2070*/  IMAD.U32 R0, RZ, RZ, UR15 ;  /* 0x0000000fff007e24 */ /* 0x000fe4000f8e00ff */
[----:B------:R-:W3:Y:S01]  /*2080*/  LDSM.16.M88.4 R40, [R231] ;  /* 0x00000000e728783b */ /* 0x000ee20000000200 */
[----:B------:R-:W-:Y:S01]  /*2090*/  IADD3 R3, R3, 0x1, R157 ;  /* 0x0000000103037810 */ /* 0x000fe20007ffe09d */
[----:B------:R-:W-:-:S02]  /*20a0*/  IMAD.U32 R5, RZ, RZ, UR20 ;  /* 0x00000014ff057e24 */ /* 0x000fc4000f8e00ff */
[----:B------:R-:W3:Y:S01]  /*20b0*/  LDSM.16.M88.4 R44, [R231+0x1000] ;  /* 0x00100000e72c783b */ /* 0x000ee20000000200 */
[----:B------:R-:W-:Y:S01]  /*20c0*/  IADD3 R0, R3, UR13, -R0 ;  /* 0x0000000d03007c10 */ /* 0x000fe2000fffe800 */
[----:B------:R-:W-:Y:S01]  /*20d0*/  IMAD R3, R5, 0x40, R6 ;  /* 0x0000004005037824 */ /* 0x000fe200078e0206 */
[C---:B--2---:R-:W-:Y:S02]  /*20e0*/  HMMA.16816.F32 R92, R12.reuse, R32, RZ ;  /* 0x000000200c5c723c */ /* 0x044fe400000018ff */
[----:B------:R-:W-:Y:S01]  /*20f0*/  IADD3 R5, R0, c[0x0][0x2e8], RZ ;  /* 0x0000ba0000057a10 */ /* 0x000fe20007ffe0ff */
[----:B------:R-:W-:Y:S01]  /*2100*/  IMAD.IADD R0, R152, 0x1, R153 ;  /* 0x0000000198007824 */ /* 0x000fe200078e0299 */
[----:B------:R-:W-:Y:S01]  /*2110*/  IADD3 R6, R3, 0x1, RZ ;  /* 0x0000000103067810 */ /* 0x000fe20007ffe0ff */
[----:B------:R-:W-:Y:S01]  /*2120*/  STL [R1+0xd0], R157 ;  /* 0x0000d09d01007387 */ /* 0x000fe20000100800 */
[C---:B------:R-:W-:Y:S02]  /*2130*/  IADD3 R7, R5.reuse, 0x8, RZ ;  /* 0x0000000805077810 */ /* 0x040fe40007ffe0ff */
[C---:B------:R-:W-:Y:S01]  /*2140*/  HMMA.16816.F32 R120, R12.reuse, R34, RZ ;  /* 0x000000220c78723c */ /* 0x040fe200000018ff */
[----:B------:R-:W0:Y:S07]  /*2150*/  LDGDEPBAR ;  /* 0x00000000000079af */ /* 0x000e2e0000000000 */
[----:B----4-:R-:W-:Y:S08]  /*2160*/  HMMA.16816.F32 R80, R12, R20, RZ ;  /* 0x000000140c50723c */ /* 0x010ff000000018ff */
[C---:B-1----:R-:W-:Y:S08]  /*2170*/  HMMA.16816.F32 R72, R8.reuse, R32, RZ ;  /* 0x000000200848723c */ /* 0x042ff000000018ff */
[C---:B------:R-:W-:Y:S08]  /*2180*/  HMMA.16816.F32 R68, R8.reuse, R34, RZ ;  /* 0x000000220844723c */ /* 0x040ff000000018ff */
[C---:B------:R-:W-:Y:S08]  /*2190*/  HMMA.16816.F32 R60, R8.reuse, R28, RZ ;  /* 0x0000001c083c723c */ /* 0x040ff000000018ff */
[C---:B------:R-:W-:Y:S08]  /*21a0*/  HMMA.16816.F32 R36, R8.reuse, R24, RZ ;  /* 0x000000180824723c */ /* 0x040ff000000018ff */
[C---:B------:R-:W-:Y:S08]  /*21b0*/  HMMA.16816.F32 R32, R8.reuse, R20, RZ ;  /* 0x000000140820723c */ /* 0x040ff000000018ff */
[C---:B------:R-:W-:Y:S08]  /*21c0*/  HMMA.16816.F32 R56, R8.reuse, R30, RZ ;  /* 0x0000001e0838723c */ /* 0x040ff000000018ff */
[C---:B------:R-:W-:Y:S08]  /*21d0*/  HMMA.16816.F32 R64, R8.reuse, R26, RZ ;  /* 0x0000001a0840723c */ /* 0x040ff000000018ff */
[-C--:B------:R-:W-:Y:S08]  /*21e0*/  HMMA.16816.F32 R8, R8, R22.reuse, RZ ;  /* 0x000000160808723c */ /* 0x080ff000000018ff */
[C---:B------:R-:W-:Y:S01]  /*21f0*/  HMMA.16816.F32 R108, R12.reuse, R22, RZ ;  /* 0x000000160c6c723c */ /* 0x040fe200000018ff */
[----:B------:R-:W1:Y:S07]  /*2200*/  LDSM.16.M88.4 R20, [R228] ;  /* 0x00000000e414783b */ /* 0x000e6e0000000200 */
[C---:B------:R-:W-:Y:S08]  /*2210*/  HMMA.16816.F32 R88, R12.reuse, R28, RZ ;  /* 0x0000001c0c58723c */ /* 0x040ff000000018ff */
[C---:B------:R-:W-:Y:S01]  /*2220*/  HMMA.16816.F32 R116, R12.reuse, R30, RZ ;  /* 0x0000001e0c74723c */ /* 0x040fe200000018ff */
[----:B------:R-:W-:Y:S07]  /*2230*/  LDSM.16.M88.4 R28, [R226+0x8800] ;  /* 0x00880000e21c783b */ /* 0x000fee0000000200 */
[C---:B------:R-:W-:Y:S08]  /*2240*/  HMMA.16816.F32 R84, R12.reuse, R24, RZ ;  /* 0x000000180c54723c */ /* 0x040ff000000018ff */
[----:B------:R-:W-:Y:S01]  /*2250*/  HMMA.16816.F32 R112, R12, R26, RZ ;  /* 0x0000001a0c70723c */ /* 0x000fe200000018ff */
[----:B------:R-:W-:Y:S04]  /*2260*/  LDSM.16.M88.4 R24, [R226+0x9000] ;  /* 0x00900000e218783b */ /* 0x000fe80000000200 */
[----:B------:R-:W-:Y:S03]  /*2270*/  LDSM.16.M88.4 R12, [R230] ;  /* 0x00000000e60c783b */ /* 0x000fe60000000200 */
[C---:B---3--:R-:W-:Y:S08]  /*2280*/  HMMA.16816.F32 R128, R16.reuse, R48, R60 ;  /* 0x000000301080723c */ /* 0x048ff0000000183c */
[C---:B-----5:R-:W-:Y:S01]  /*2290*/  HMMA.16816.F32 R104, R16.reuse, R52, R32 ;  /* 0x000000341068723c */ /* 0x060fe20000001820 */
[----:B------:R-:W-:Y:S07]  /*22a0*/  LDSM.16.M88.4 R32, [R226+0x8000] ;  /* 0x00800000e220783b */ /* 0x000fee0000000200 */
[C---:B------:R-:W-:Y:S01]  /*22b0*/  HMMA.16816.F32 R76, R16.reuse, R54, R8 ;  /* 0x00000036104c723c */ /* 0x040fe20000001808 */
[----:B------:R-:W2:Y:S07]  /*22c0*/  LDSM.16.M88.4 R8, [R230+0x2000] ;  /* 0x00200000e608783b */ /* 0x000eae0000000200 */
[C---:B------:R-:W-:Y:S08]  /*22d0*/  HMMA.16816.F32 R132, R16.reuse, R40, R72 ;  /* 0x000000281084723c */ /* 0x040ff00000001848 */
[C---:B------:R-:W-:Y:S08]  /*22e0*/  HMMA.16816.F32 R124, R16.reuse, R44, R36 ;  /* 0x0000002c107c723c */ /* 0x040ff00000001824 */
[C---:B------:R-:W-:Y:S08]  /*22f0*/  HMMA.16816.F32 R60, R16.reuse, R42, R68 ;  /* 0x0000002a103c723c */ /* 0x040ff00000001844 */
[C---:B------:R-:W-:Y:S08]  /*2300*/  HMMA.16816.F32 R100, R16.reuse, R50, R56 ;  /* 0x000000321064723c */ /* 0x040ff00000001838 */
[----:B------:R-:W-:Y:S01]  /*2310*/  HMMA.16816.F32 R96, R16, R46, R64 ;  /* 0x0000002e1060723c */ /* 0x000fe20000001840 */
[----:B------:R-:W3:Y:S07]  /*2320*/  LDSM.16.M88.4 R16, [R226+0x9800] ;  /* 0x00980000e210783b */ /* 0x000eee0000000200 */
[C---:B-1----:R-:W-:Y:S08]  /*2330*/  HMMA.16816.F32 R92, R20.reuse, R40, R92 ;  /* 0x00000028145c723c */ /* 0x042ff0000000185c */
[C---:B------:R-:W-:Y:S08]  /*2340*/  HMMA.16816.F32 R88, R20.reuse, R48, R88 ;  /* 0x000000301458723c */ /* 0x040ff00000001858 */
[C---:B------:R-:W-:Y:S08]  /*2350*/  HMMA.16816.F32 R84, R20.reuse, R44, R84 ;  /* 0x0000002c1454723c */ /* 0x040ff00000001854 */
[C---:B------:R-:W-:Y:S08]  /*2360*/  HMMA.16816.F32 R140, R20.reuse, R52, R80 ;  /* 0x00000034148c723c */ /* 0x040ff00000001850 */
[C---:B------:R-:W-:Y:S01]  /*2370*/  HMMA.16816.F32 R72, R20.reuse, R42, R120 ;  /* 0x0000002a1448723c */ /* 0x040fe20000001878 */
[----:B------:R-:W-:Y:S07]  /*2380*/  LDSM.16.M88.4 R40, [R225+0x1800] ;  /* 0x00180000e128783b */ /* 0x000fee0000000200 */
[C---:B------:R-:W-:Y:S01]  /*2390*/  HMMA.16816.F32 R68, R20.reuse, R50, R116 ;  /* 0x000000321444723c */ /* 0x040fe20000001874 */
[----:B------:R-:W-:Y:S07]  /*23a0*/  LDSM.16.M88.4 R48, [R225+0x800] ;  /* 0x00080000e130783b */ /* 0x000fee0000000200 */
[C---:B------:R-:W-:Y:S01]  /*23b0*/  HMMA.16816.F32 R64, R20.reuse, R46, R112 ;  /* 0x0000002e1440723c */ /* 0x040fe20000001870 */
[----:B------:R-:W-:Y:S07]  /*23c0*/  LDSM.16.M88.4 R44, [R225+0x1000] ;  /* 0x00100000e12c783b */ /* 0x000fee0000000200 */
[----:B------:R-:W-:Y:S01]  /*23d0*/  HMMA.16816.F32 R56, R20, R54, R108 ;  /* 0x000000361438723c */ /* 0x000fe2000000186c */
[----:B------:R-:W-:Y:S04]  /*23e0*/  LDSM.16.M88.4 R20, [R229+0x2000] ;  /* 0x00200000e514783b */ /* 0x000fe80000000200 */
[----:B------:R-:W1:Y:S03]  /*23f0*/  LDSM.16.M88.4 R52, [R225] ;  /* 0x00000000e134783b */ /* 0x000e660000000200 */
[C---:B--2---:R-:W-:Y:S08]  /*2400*/  HMMA.16816.F32 R36, R8.reuse, R32, R132 ;  /* 0x000000200824723c */ /* 0x044ff00000001884 */
[C---:B------:R-:W-:Y:S08]  /*2410*/  HMMA.16816.F32 R80, R8.reuse, R28, R128 ;  /* 0x0000001c0850723c */ /* 0x040ff00000001880 */
[C---:B------:R-:W-:Y:S08]  /*2420*/  HMMA.16816.F32 R144, R8.reuse, R24, R124 ;  /* 0x000000180890723c */ /* 0x040ff0000000187c */
[----:B---3--:R-:W-:Y:S08]  /*2430*/  HMMA.16816.F32 R148, R8, R16, R104 ;  /* 0x000000100894723c */ /* 0x008ff00000001868 */
[C---:B------:R-:W-:Y:S08]  /*2440*/  HMMA.16816.F32 R132, R12.reuse, R32, R92 ;  /* 0x000000200c84723c */ /* 0x040ff0000000185c */
[C---:B------:R-:W-:Y:S08]  /*2450*/  HMMA.16816.F32 R128, R12.reuse, R34, R72 ;  /* 0x000000220c80723c */ /* 0x040ff00000001848 */
[C---:B------:R-:W-:Y:S08]  /*2460*/  HMMA.16816.F32 R124, R12.reuse, R28, R88 ;  /* 0x0000001c0c7c723c */ /* 0x040ff00000001858 */
[C---:B------:R-:W-:Y:S08]  /*2470*/  HMMA.16816.F32 R116, R12.reuse, R30, R68 ;  /* 0x0000001e0c74723c */ /* 0x040ff00000001844 */
[C---:B------:R-:W-:Y:S08]  /*2480*/  HMMA.16816.F32 R112, R12.reuse, R24, R84 ;  /* 0x000000180c70723c */ /* 0x040ff00000001854 */
[C---:B------:R-:W-:Y:S08]  /*2490*/  HMMA.16816.F32 R92, R12.reuse, R26, R64 ;  /* 0x0000001a0c5c723c */ /* 0x040ff00000001840 */
[C---:B------:R-:W-:Y:S08]  /*24a0*/  HMMA.16816.F32 R108, R12.reuse, R16, R140 ;  /* 0x000000100c6c723c */ /* 0x040ff0000000188c */
[----:B------:R-:W-:Y:S01]  /*24b0*/  HMMA.16816.F32 R104, R12, R18, R56 ;  /* 0x000000120c68723c */ /* 0x000fe20000001838 */
[----:B------:R-:W2:Y:S07]  /*24c0*/  LDSM.16.M88.4 R12, [R229] ;  /* 0x00000000e50c783b */ /* 0x000eae0000000200 */
[C---:B------:R-:W-:Y:S01]  /*24d0*/  HMMA.16816.F32 R60, R8.reuse, R34, R60 ;  /* 0x00000022083c723c */ /* 0x040fe2000000183c */
[----:B------:R-:W-:Y:S07]  /*24e0*/  LDSM.16.M88.4 R32, [R220+0xa800] ;  /* 0x00a80000dc20783b */ /* 0x000fee0000000200 */
[C---:B------:R-:W-:Y:S01]  /*24f0*/  HMMA.16816.F32 R120, R8.reuse, R30, R100 ;  /* 0x0000001e0878723c */ /* 0x040fe20000001864 */
[----:B------:R-:W-:Y:S07]  /*2500*/  LDSM.16.M88.4 R28, [R220+0xb000] ;  /* 0x00b00000dc1c783b */ /* 0x000fee0000000200 */
[C---:B------:R-:W-:Y:S01]  /*2510*/  HMMA.16816.F32 R96, R8.reuse, R26, R96 ;  /* 0x0000001a0860723c */ /* 0x040fe20000001860 */
[----:B------:R-:W-:Y:S07]  /*2520*/  LDSM.16.M88.4 R24, [R220+0xb800] ;  /* 0x00b80000dc18783b */ /* 0x000fee0000000200 */
[----:B------:R-:W-:Y:S01]  /*2530*/  HMMA.16816.F32 R136, R8, R18, R76 ;  /* 0x000000120888723c */ /* 0x000fe2000000184c */
[----:B------:R-:W3:Y:S04]  /*2540*/  LDSM.16.M88.4 R8, [R227+0x6000] ;  /* 0x00600000e308783b */ /* 0x000ee80000000200 */
[----:B------:R-:W-:Y:S03]  /*2550*/  LDSM.16.M88.4 R16, [R227+0x4000] ;  /* 0x00400000e310783b */ /* 0x000fe60000000200 */
[C---:B-1----:R-:W-:Y:S01]  /*2560*/  HMMA.16816.F32 R100, R20.reuse, R52, R36 ;  /* 0x000000341464723c */ /* 0x042fe20000001824 */
[----:B------:R-:W1:Y:S07]  /*2570*/  LDSM.16.M88.4 R36, [R220+0xa000] ;  /* 0x00a00000dc24783b */ /* 0x000e6e0000000200 */
[C---:B------:R-:W-:Y:S08]  /*2580*/  HMMA.16816.F32 R88, R20.reuse, R54, R60 ;  /* 0x000000361458723c */ /* 0x040ff0000000183c */
[C---:B------:R-:W-:Y:S08]  /*2590*/  HMMA.16816.F32 R80, R20.reuse, R48, R80 ;  /* 0x000000301450723c */ /* 0x040ff00000001850 */
[C---:B------:R-:W-:Y:S08]  /*25a0*/  HMMA.16816.F32 R76, R20.reuse, R50, R120 ;  /* 0x00000032144c723c */ /* 0x040ff00000001878 */
[C---:B------:R-:W-:Y:S08]  /*25b0*/  HMMA.16816.F32 R72, R20.reuse, R44, R144 ;  /* 0x0000002c1448723c */ /* 0x040ff00000001890 */
[C---:B------:R-:W-:Y:S08]  /*25c0*/  HMMA.16816.F32 R68, R20.reuse, R46, R96 ;  /* 0x0000002e1444723c */ /* 0x040ff00000001860 */
[C---:B------:R-:W-:Y:S08]  /*25d0*/  HMMA.16816.F32 R64, R20.reuse, R40, R148 ;  /* 0x000000281440723c */ /* 0x040ff00000001894 */
[----:B------:R-:W-:Y:S08]  /*25e0*/  HMMA.16816.F32 R56, R20, R42, R136 ;  /* 0x0000002a1438723c */ /* 0x000ff00000001888 */
[C---:B--2---:R-:W-:Y:S08]  /*25f0*/  HMMA.16816.F32 R20, R12.reuse, R44, R112 ;  /* 0x0000002c0c14723c */ /* 0x044ff00000001870 */
[C---:B------:R-:W-:Y:S08]  /*2600*/  HMMA.16816.F32 R60, R12.reuse, R48, R124 ;  /* 0x000000300c3c723c */ /* 0x040ff0000000187c */
[C---:B------:R-:W-:Y:S08]  /*2610*/  HMMA.16816.F32 R44, R12.reuse, R46, R92 ;  /* 0x0000002e0c2c723c */ /* 0x040ff0000000185c */
[C---:B------:R-:W-:Y:S08]  /*2620*/  HMMA.16816.F32 R96, R12.reuse, R52, R132 ;  /* 0x000000340c60723c */ /* 0x040ff00000001884 */
[C---:B------:R-:W-:Y:S01]  /*2630*/  HMMA.16816.F32 R84, R12.reuse, R54, R128 ;  /* 0x000000360c54723c */ /* 0x040fe20000001880 */
[----:B------:R-:W-:Y:S07]  /*2640*/  LDSM.16.M88.4 R52, [R231+0x2000] ;  /* 0x00200000e734783b */ /* 0x000fee0000000200 */
[C---:B------:R-:W-:Y:S08]  /*2650*/  HMMA.16816.F32 R48, R12.reuse, R50, R116 ;  /* 0x000000320c30723c */ /* 0x040ff00000001874 */
[C---:B------:R-:W-:Y:S08]  /*2660*/  HMMA.16816.F32 R92, R12.reuse, R40, R108 ;  /* 0x000000280c5c723c */ /* 0x040ff0000000186c */
[----:B------:R-:W-:Y:S01]  /*2670*/  HMMA.16816.F32 R12, R12, R42, R104 ;  /* 0x0000002a0c0c723c */ /* 0x000fe20000001868 */
[----:B------:R-:W-:Y:S07]  /*2680*/  LDSM.16.M88.4 R40, [R231+0x3000] ;  /* 0x00300000e728783b */ /* 0x000fee0000000200 */
[C---:B---3--:R-:W-:Y:S08]  /*2690*/  HMMA.16816.F32 R104, R8.reuse, R32, R80 ;  /* 0x000000200868723c */ /* 0x048ff00000001850 */
[C---:B------:R-:W-:Y:S08]  /*26a0*/  HMMA.16816.F32 R128, R8.reuse, R26, R56 ;  /* 0x0000001a0880723c */ /* 0x040ff00000001838 */
[C---:B-1----:R-:W-:Y:S08]  /*26b0*/  HMMA.16816.F32 R100, R8.reuse, R36, R100 ;  /* 0x000000240864723c */ /* 0x042ff00000001864 */
[C---:B------:R-:W-:Y:S08]  /*26c0*/  HMMA.16816.F32 R88, R8.reuse, R38, R88 ;  /* 0x000000260858723c */ /* 0x040ff00000001858 */
[C---:B------:R-:W-:Y:S08]  /*26d0*/  HMMA.16816.F32 R80, R8.reuse, R34, R76 ;  /* 0x000000220850723c */ /* 0x040ff0000000184c */
[C---:B------:R-:W-:Y:S08]  /*26e0*/  HMMA.16816.F32 R132, R8.reuse, R28, R72 ;  /* 0x0000001c0884723c */ /* 0x040ff00000001848 */
[C---:B------:R-:W-:Y:S08]  /*26f0*/  HMMA.16816.F32 R116, R8.reuse, R30, R68 ;  /* 0x0000001e0874723c */ /* 0x040ff00000001844 */
[----:B------:R-:W-:Y:S01]  /*2700*/  HMMA.16816.F32 R112, R8, R24, R64 ;  /* 0x000000180870723c */ /* 0x000fe20000001840 */
[----:B------:R-:W1:Y:S07]  /*2710*/  LDSM.16.M88.4 R8, [R228+0x6000] ;  /* 0x00600000e408783b */ /* 0x000e6e0000000200 */
[C---:B------:R-:W-:Y:S01]  /*2720*/  HMMA.16816.F32 R56, R16.reuse, R26, R12 ;  /* 0x0000001a1038723c */ /* 0x040fe2000000180c */
[----:B------:R-:W2:Y:S07]  /*2730*/  LDSM.16.M88.4 R12, [R228+0x4000] ;  /* 0x00400000e40c783b */ /* 0x000eae0000000200 */
[C---:B------:R-:W-:Y:S08]  /*2740*/  HMMA.16816.F32 R120, R16.reuse, R32, R60 ;  /* 0x000000201078723c */ /* 0x040ff0000000183c */
[C---:B------:R-:W-:Y:S01]  /*2750*/  HMMA.16816.F32 R60, R16.reuse, R30, R44 ;  /* 0x0000001e103c723c */ /* 0x040fe2000000182c */
[----:B------:R-:W3:Y:S07]  /*2760*/  LDSM.16.M88.4 R44, [R231+0x2800] ;  /* 0x00280000e72c783b */ /* 0x000eee0000000200 */
[C---:B------:R-:W-:Y:S01]  /*2770*/  HMMA.16816.F32 R64, R16.reuse, R24, R92 ;  /* 0x000000181040723c */ /* 0x040fe2000000185c */
[----:B------:R-:W4:Y:S07]  /*2780*/  LDSM.16.M88.4 R24, [R231+0x3800] ;  /* 0x00380000e718783b */ /* 0x000f2e0000000200 */
[C---:B------:R-:W-:Y:S08]  /*2790*/  HMMA.16816.F32 R96, R16.reuse, R36, R96 ;  /* 0x000000241060723c */ /* 0x040ff00000001860 */
[C---:B------:R-:W-:Y:S01]  /*27a0*/  HMMA.16816.F32 R124, R16.reuse, R38, R84 ;  /* 0x00000026107c723c */ /* 0x040fe20000001854 */
[----:B------:R-:W-:Y:S07]  /*27b0*/  LDSM.16.M88.4 R36, [R226+0xa000] ;  /* 0x00a00000e224783b */ /* 0x000fee0000000200 */
[C---:B------:R-:W-:Y:S01]  /*27c0*/  HMMA.16816.F32 R72, R16.reuse, R28, R20 ;  /* 0x0000001c1048723c */ /* 0x040fe20000001814 */
[----:B------:R-:W-:Y:S04]  /*27d0*/  LDSM.16.M88.4 R20, [R230+0x4000] ;  /* 0x00400000e614783b */ /* 0x000fe80000000200 */
[----:B------:R-:W-:Y:S03]  /*27e0*/  LDSM.16.M88.4 R28, [R226+0xb000] ;  /* 0x00b00000e21c783b */ /* 0x000fe60000000200 */
[----:B------:R-:W-:Y:S01]  /*27f0*/  HMMA.16816.F32 R108, R16, R34, R48 ;  /* 0x00000022106c723c */ /* 0x000fe20000001830 */
[----:B------:R-:W5:Y:S04]  /*2800*/  LDSM.16.M88.4 R16, [R230+0x6000] ;  /* 0x00600000e610783b */ /* 0x000f680000000200 */
[----:B------:R-:W4:Y:S03]  /*2810*/  LDSM.16.M88.4 R32, [R226+0xa800] ;  /* 0x00a80000e220783b */ /* 0x000f260000000200 */
[C---:B-1----:R-:W-:Y:S01]  /*2820*/  HMMA.16816.F32 R68, R8.reuse, R52, R100 ;  /* 0x000000340844723c */ /* 0x042fe20000001864 */
[----:B------:R-:W1:Y:S07]  /*2830*/  LDSM.16.M88.4 R48, [R226+0xb800] ;  /* 0x00b80000e230783b */ /* 0x000e6e0000000200 */
[----:B------:R-:W-:Y:S08]  /*2840*/  HMMA.16816.F32 R76, R8, R54, R88 ;  /* 0x00000036084c723c */ /* 0x000ff00000001858 */
[C---:B--2---:R-:W-:Y:S08]  /*2850*/  HMMA.16816.F32 R96, R12.reuse, R52, R96 ;  /* 0x000000340c60723c */ /* 0x044ff00000001860 */
[----:B------:R-:W-:Y:S08]  /*2860*/  HMMA.16816.F32 R88, R12, R54, R124 ;  /* 0x000000360c58723c */ /* 0x000ff0000000187c */
[C---:B---3--:R-:W-:Y:S08]  /*2870*/  HMMA.16816.F32 R84, R8.reuse, R44, R104 ;  /* 0x0000002c0854723c */ /* 0x048ff00000001868 */
[C---:B------:R-:W-:Y:S08]  /*2880*/  HMMA.16816.F32 R104, R8.reuse, R40, R132 ;  /* 0x000000280868723c */ /* 0x040ff00000001884 */
[----:B------:R-:W-:Y:S08]  /*2890*/  HMMA.16816.F32 R116, R8, R42, R116 ;  /* 0x0000002a0874723c */ /* 0x000ff00000001874 */
[C---:B------:R-:W-:Y:S08]  /*28a0*/  HMMA.16816.F32 R72, R12.reuse, R40, R72 ;  /* 0x000000280c48723c */ /* 0x040ff00000001848 */
[----:B------:R-:W-:Y:S01]  /*28b0*/  HMMA.16816.F32 R40, R12, R42, R60 ;  /* 0x0000002a0c28723c */ /* 0x000fe2000000183c */
[----:B------:R-:W-:Y:S07]  /*28c0*/  LDSM.16.M88.4 R60, [R225+0x2000] ;  /* 0x00200000e13c783b */ /* 0x000fee0000000200 */
[----:B------:R-:W-:Y:S08]  /*28d0*/  HMMA.16816.F32 R80, R8, R46, R80 ;  /* 0x0000002e0850723c */ /* 0x000ff00000001850 */
[C---:B------:R-:W-:Y:S08]  /*28e0*/  HMMA.16816.F32 R92, R12.reuse, R44, R120 ;  /* 0x0000002c0c5c723c */ /* 0x040ff00000001878 */
[----:B------:R-:W-:Y:S08]  /*28f0*/  HMMA.16816.F32 R108, R12, R46, R108 ;  /* 0x0000002e0c6c723c */ /* 0x000ff0000000186c */
[C---:B----4-:R-:W-:Y:S08]  /*2900*/  HMMA.16816.F32 R112, R8.reuse, R24, R112 ;  /* 0x000000180870723c */ /* 0x050ff00000001870 */
[----:B------:R-:W-:Y:S01]  /*2910*/  HMMA.16816.F32 R100, R8, R26, R128 ;  /* 0x0000001a0864723c */ /* 0x000fe20000001880 */
[----:B------:R-:W2:Y:S07]  /*2920*/  LDSM.16.M88.4 R8, [R229+0x6000] ;  /* 0x00600000e508783b */ /* 0x000eae0000000200 */
[C---:B------:R-:W-:Y:S08]  /*2930*/  HMMA.16816.F32 R44, R12.reuse, R24, R64 ;  /* 0x000000180c2c723c */ /* 0x040ff00000001840 */
[----:B------:R-:W-:Y:S01]  /*2940*/  HMMA.16816.F32 R24, R12, R26, R56 ;  /* 0x0000001a0c18723c */ /* 0x000fe20000001838 */
[----:B------:R-:W3:Y:S07]  /*2950*/  LDSM.16.M88.4 R12, [R229+0x4000] ;  /* 0x00400000e50c783b */ /* 0x000eee0000000200 */
[C---:B-----5:R-:W-:Y:S08]  /*2960*/  HMMA.16816.F32 R52, R16.reuse, R36, R68 ;  /* 0x000000241034723c */ /* 0x060ff00000001844 */
[----:B------:R-:W-:Y:S08]  /*2970*/  HMMA.16816.F32 R56, R16, R38, R76 ;  /* 0x000000261038723c */ /* 0x000ff0000000184c */
[C---:B------:R-:W-:Y:S08]  /*2980*/  HMMA.16816.F32 R96, R20.reuse, R36, R96 ;  /* 0x000000241460723c */ /* 0x040ff00000001860 */
[----:B------:R-:W-:Y:S08]  /*2990*/  HMMA.16816.F32 R36, R20, R38, R88 ;  /* 0x000000261424723c */ /* 0x000ff00000001858 */
[C---:B------:R-:W-:Y:S08]  /*29a0*/  HMMA.16816.F32 R104, R16.reuse, R28, R104 ;  /* 0x0000001c1068723c */ /* 0x040ff00000001868 */
[----:B------:R-:W-:Y:S08]  /*29b0*/  HMMA.16816.F32 R116, R16, R30, R116 ;  /* 0x0000001e1074723c */ /* 0x000ff00000001874 */
[C---:B------:R-:W-:Y:S08]  /*29c0*/  HMMA.16816.F32 R72, R20.reuse, R28, R72 ;  /* 0x0000001c1448723c */ /* 0x040ff00000001848 */
[----:B------:R-:W-:Y:S01]  /*29d0*/  HMMA.16816.F32 R76, R20, R30, R40 ;  /* 0x0000001e144c723c */ /* 0x000fe20000001828 */
[----:B------:R-:W4:Y:S07]  /*29e0*/  LDSM.16.M88.4 R28, [R225+0x2800] ;  /* 0x00280000e11c783b */ /* 0x000f2e0000000200 */
[C---:B------:R-:W-:Y:S08]  /*29f0*/  HMMA.16816.F32 R120, R16.reuse, R32, R84 ;  /* 0x000000201078723c */ /* 0x040ff00000001854 */
[C---:B------:R-:W-:Y:S08]  /*2a00*/  HMMA.16816.F32 R124, R16.reuse, R34, R80 ;  /* 0x00000022107c723c */ /* 0x040ff00000001850 */
[C---:B-1----:R-:W-:Y:S08]  /*2a10*/  HMMA.16816.F32 R112, R16.reuse, R48, R112 ;  /* 0x000000301070723c */ /* 0x042ff00000001870 */
[----:B------:R-:W-:Y:S07]  /*2a20*/  HMMA.16816.F32 R100, R16, R50, R100 ;  /* 0x000000321064723c */ /* 0x000fee0000001864 */
[C---:B------:R-:W-:Y:S01]  /*2a30*/  IADD3 R16, R5.reuse, 0x40, RZ ;  /* 0x0000004005107810 */ /* 0x040fe20007ffe0ff */
[----:B------:R-:W-:Y:S01]  /*2a40*/  HMMA.16816.F32 R64, R20, R32, R92 ;  /* 0x000000201440723c */ /* 0x000fe2000000185c */
[----:B------:R-:W-:-:S07]  /*2a50*/  IADD3 R17, R5, 0x48, RZ ;  /* 0x0000004805117810 */ /* 0x000fce0007ffe0ff */
[C---:B------:R-:W-:Y:S08]  /*2a60*/  HMMA.16816.F32 R68, R20.reuse, R34, R108 ;  /* 0x000000221444723c */ /* 0x040ff0000000186c */
[----:B------:R-:W-:Y:S07]  /*2a70*/  HMMA.16816.F32 R88, R20, R50, R24 ;  /* 0x000000321458723c */ /* 0x000fee0000001818 */
[----:B------:R-:W-:Y:S01]  /*2a80*/  IMNMX R24, R16, UR13, PT ;  /* 0x0000000d10187c17 */ /* 0x000fe2000b800200 */
[----:B--2---:R-:W-:Y:S01]  /*2a90*/  HMMA.16816.F32 R52, R8, R60, R52 ;  /* 0x0000003c0834723c */ /* 0x004fe20000001834 */
[----:B------:R-:W-:-:S02]  /*2aa0*/  IMNMX R25, R17, UR13, PT ;  /* 0x0000000d11197c17 */ /* 0x000fc4000b800200 */
[----:B------:R-:W1:Y:S01]  /*2ab0*/  LDSM.16.M88.4 R16, [R225+0x3000] ;  /* 0x00300000e110783b */ /* 0x000e620000000200 */
[----:B------:R-:W-:Y:S02]  /*2ac0*/  IMNMX R26, R7, UR13, PT ;  /* 0x0000000d071a7c17 */ /* 0x000fe4000b800200 */
[C---:B------:R-:W-:Y:S02]  /*2ad0*/  ISETP.GE.AND P2, PT, R6.reuse, R24, PT ;  /* 0x000000180600720c */ /* 0x040fe40003f46270 */
[----:B---3--:R-:W-:Y:S01]  /*2ae0*/  HMMA.16816.F32 R32, R12, R62, R36 ;  /* 0x0000003e0c20723c */ /* 0x008fe20000001824 */
[C---:B------:R-:W-:Y:S02]  /*2af0*/  ISETP.GE.AND P0, PT, R6.reuse, R26, PT ;  /* 0x0000001a0600720c */ /* 0x040fe40003f06270 */
[----:B------:R-:W-:-:S05]  /*2b00*/  ISETP.GE.AND P1, PT, R6, R25, PT ;  /* 0x000000190600720c */ /* 0x000fca0003f26270 */
[----:B------:R-:W-:Y:S07]  /*2b10*/  HMMA.16816.F32 R80, R20, R48, R44 ;  /* 0x000000301450723c */ /* 0x000fee000000182c */
[----:B------:R-:W-:Y:S01]  /*2b20*/  IMNMX R23, R5, UR13, PT ;  /* 0x0000000d05177c17 */ /* 0x000fe2000b800200 */
[----:B------:R-:W-:Y:S01]  /*2b30*/  HMMA.16816.F32 R40, R8, R62, R56 ;  /* 0x0000003e0828723c */ /* 0x000fe20000001838 */
[----:B------:R-:W-:Y:S02]  /*2b40*/  IADD3 R5, R3, 0x9, RZ ;  /* 0x0000000903057810 */ /* 0x000fe40007ffe0ff */
[----:B------:R-:W-:-:S02]  /*2b50*/  ISETP.GE.AND P5, PT, R6, R23, PT ;  /* 0x000000170600720c */ /* 0x000fc40003fa6270 */
[----:B------:R-:W-:Y:S02]  /*2b60*/  IADD3 R6, R3, 0x8, RZ ;  /* 0x0000000803067810 */ /* 0x000fe40007ffe0ff */
[----:B------:R-:W-:Y:S01]  /*2b70*/  FSEL R87, R55, -INF , !P1 ;  /* 0xff80000037577808 */ /* 0x000fe20004800000 */
[-C--:B----4-:R-:W-:Y:S01]  /*2b80*/  HMMA.16816.F32 R36, R12, R28.reuse, R64 ;  /* 0x0000001c0c24723c */ /* 0x090fe20000001840 */
[CC--:B------:R-:W-:Y:S02]  /*2b90*/  ISETP.GE.AND P6, PT, R6.reuse, R23.reuse, PT ;  /* 0x000000170600720c */ /* 0x0c0fe40003fc6270 */
[-C--:B------:R-:W-:Y:S02]  /*2ba0*/  ISETP.GE.AND P3, PT, R6, R26.reuse, PT ;  /* 0x0000001a0600720c */ /* 0x080fe40003f66270 */
[----:B------:R-:W-:Y:S02]  /*2bb0*/  FSEL R56, R32, -INF , !P6 ;  /* 0xff80000020387808 */ /* 0x000fe40007000000 */
[C---:B------:R-:W-:Y:S01]  /*2bc0*/  ISETP.GE.AND P1, PT, R5.reuse, R23, PT ;  /* 0x000000170500720c */ /* 0x040fe20003f26270 */
[----:B------:R-:W-:Y:S01]  /*2bd0*/  HMMA.16816.F32 R44, R8, R28, R120 ;  /* 0x0000001c082c723c */ /* 0x000fe20000001878 */
[----:B------:R-:W-:-:S02]  /*2be0*/  ISETP.GE.AND P6, PT, R5, R26, PT ;  /* 0x0000001a0500720c */ /* 0x000fc40003fc6270 */
[----:B------:R-:W-:Y:S02]  /*2bf0*/  FSEL R67, R34, -INF , !P3 ;  /* 0xff80000022437808 */ /* 0x000fe40005800000 */
[----:B------:R-:W-:Y:S02]  /*2c00*/  FSEL R57, R33, -INF , !P1 ;  /* 0xff80000021397808 */ /* 0x000fe40004800000 */
[----:B------:R-:W-:Y:S01]  /*2c10*/  FSEL R66, R35, -INF , !P6 ;  /* 0xff80000023427808 */ /* 0x000fe20007000000 */
[----:B------:R-:W-:Y:S01]  /*2c20*/  HMMA.16816.F32 R48, R8, R30, R124 ;  /* 0x0000001e0830723c */ /* 0x000fe2000000187c */
[----:B------:R-:W-:Y:S02]  /*2c30*/  FSEL R86, R53, -INF , !P2 ;  /* 0xff80000035567808 */ /* 0x000fe40005000000 */
[C---:B------:R-:W-:Y:S02]  /*2c40*/  ISETP.GE.AND P4, PT, R6.reuse, R24, PT ;  /* 0x000000180600720c */ /* 0x040fe40003f86270 */
[----:B------:R-:W-:-:S02]  /*2c50*/  ISETP.GE.AND P2, PT, R6, R25, PT ;  /* 0x000000190600720c */ /* 0x000fc40003f46270 */
[C---:B------:R-:W-:Y:S01]  /*2c60*/  ISETP.GE.AND P3, PT, R5.reuse, R24, PT ;  /* 0x000000180500720c */ /* 0x040fe20003f66270 */
[----:B------:R-:W-:Y:S01]  /*2c70*/  HMMA.16816.F32 R32, R12, R30, R68 ;  /* 0x0000001e0c20723c */ /* 0x000fe20000001844 */
[----:B------:R-:W2:Y:S01]  /*2c80*/  LDSM.16.M88.4 R28, [R225+0x3800] ;  /* 0x00380000e11c783b */ /* 0x000ea20000000200 */
[----:B------:R-:W-:Y:S01]  /*2c90*/  ISETP.GE.AND P1, PT, R5, R25, PT ;  /* 0x000000190500720c */ /* 0x000fe20003f26270 */
[----:B------:R-:W-:-:S04]  /*2ca0*/  DEPBAR.LE SB0, 0x0 ;  /* 0x000080000000791a */ /* 0x000fc80000000000 */
[----:B------:R-:W-:Y:S02]  /*2cb0*/  IADD3 R6, R3, 0x10, RZ ;  /* 0x0000001003067810 */ /* 0x000fe40007ffe0ff */
[----:B------:R-:W-:Y:S02]  /*2cc0*/  FSEL R85, R40, -INF , !P4 ;  /* 0xff80000028557808 */ /* 0x000fe40006000000 */
[----:B------:R-:W-:Y:S02]  /*2cd0*/  FSEL R92, R42, -INF , !P2 ;  /* 0xff8000002a5c7808 */ /* 0x000fe40005000000 */
[----:B------:R-:W-:Y:S02]  /*2ce0*/  FSEL R84, R41, -INF , !P3 ;  /* 0xff80000029547808 */ /* 0x000fe40005800000 */
[----:B------:R-:W-:Y:S01]  /*2cf0*/  FSEL R68, R43, -INF , !P1 ;  /* 0xff8000002b447808 */ /* 0x000fe20004800000 */
[----:B------:R-:W-:Y:S01]  /*2d00*/  BAR.SYNC.DEFER_BLOCKING 0x0 ;  /* 0x0000000000007b1d */ /* 0x000fe20000010000 */
[----:B------:R-:W-:Y:S01]  /*2d10*/  ISETP.GE.AND P6, PT, R6, R23, PT ;  /* 0x000000170600720c */ /* 0x000fe20003fc6270 */
[----:B-1----:R-:W-:Y:S01]  /*2d20*/  HMMA.16816.F32 R40, R12, R16, R72 ;  /* 0x000000100c28723c */ /* 0x002fe20000001848 */
[----:B------:R-:W-:-:S02]  /*2d30*/  IADD3 R5, R3, 0x11, RZ ;  /* 0x0000001103057810 */ /* 0x000fc40007ffe0ff */
[----:B------:R-:W-:Y:S02]  /*2d40*/  FSEL R21, R36, -INF , !P6 ;  /* 0xff80000024157808 */ /* 0x000fe40007000000 */
[C---:B------:R-:W-:Y:S02]  /*2d50*/  ISETP.GE.AND P2, PT, R6.reuse, R26, PT ;  /* 0x0000001a0600720c */ /* 0x040fe40003f46270 */
[C---:B------:R-:W-:Y:S02]  /*2d60*/  ISETP.GE.AND P4, PT, R6.reuse, R24, PT ;  /* 0x000000180600720c */ /* 0x040fe40003f86270 */
[----:B------:R-:W-:Y:S02]  /*2d70*/  ISETP.GE.AND P3, PT, R6, R25, PT ;  /* 0x000000190600720c */ /* 0x000fe40003f66270 */
[C---:B------:R-:W-:Y:S02]  /*2d80*/  ISETP.GE.AND P1, PT, R5.reuse, R23, PT ;  /* 0x000000170500720c */ /* 0x040fe40003f26270 */
[----:B------:R-:W-:-:S02]  /*2d90*/  ISETP.GE.AND P6, PT, R5, R26, PT ;  /* 0x0000001a0500720c */ /* 0x000fc40003fc6270 */
[----:B------:R-:W-:Y:S02]  /*2da0*/  IADD3 R6, R3, 0x18, RZ ;  /* 0x0000001803067810 */ /* 0x000fe40007ffe0ff */
[----:B------:R-:W-:Y:S02]  /*2db0*/  FSEL R63, R38, -INF , !P2 ;  /* 0xff800000263f7808 */ /* 0x000fe40005000000 */
[----:B------:R-:W-:Y:S02]  /*2dc0*/  FSEL R55, R37, -INF , !P1 ;  /* 0xff80000025377808 */ /* 0x000fe40004800000 */
[----:B------:R-:W-:Y:S02]  /*2dd0*/  FSEL R62, R39, -INF , !P6 ;  /* 0xff800000273e7808 */ /* 0x000fe40007000000 */
[C---:B------:R-:W-:Y:S01]  /*2de0*/  ISETP.GE.AND P2, PT, R5.reuse, R24, PT ;  /* 0x000000180500720c */ /* 0x040fe20003f46270 */
[----:B------:R-:W-:Y:S01]  /*2df0*/  HMMA.16816.F32 R36, R8, R16, R104 ;  /* 0x000000100824723c */ /* 0x000fe20000001868 */
[----:B------:R-:W-:-:S02]  /*2e00*/  ISETP.GE.AND P1, PT, R5, R25, PT ;  /* 0x000000190500720c */ /* 0x000fc40003f26270 */
[----:B------:R-:W-:Y:S02]  /*2e10*/  ISETP.GE.AND P6, PT, R6, R23, PT ;  /* 0x000000170600720c */ /* 0x000fe40003fc6270 */
[----:B------:R-:W-:Y:S02]  /*2e20*/  IADD3 R5, R3, 0x19, RZ ;  /* 0x0000001903057810 */ /* 0x000fe40007ffe0ff */
[----:B------:R-:W-:Y:S02]  /*2e30*/  FSEL R64, R44, -INF , !P4 ;  /* 0xff8000002c407808 */ /* 0x000fe40006000000 */
[----:B------:R-:W-:Y:S02]  /*2e40*/  FSEL R69, R46, -INF , !P3 ;  /* 0xff8000002e457808 */ /* 0x000fe40005800000 */
[----:B------:R-:W-:Y:S02]  /*2e50*/  FSEL R65, R45, -INF , !P2 ;  /* 0xff8000002d417808 */ /* 0x000fe40005000000 */
[----:B------:R-:W-:-:S02]  /*2e60*/  FSEL R95, R47, -INF , !P1 ;  /* 0xff8000002f5f7808 */ /* 0x000fc40004800000 */
[----:B------:R-:W-:Y:S01]  /*2e70*/  FSEL R20, R32, -INF , !P6 ;  /* 0xff80000020147808 */ /* 0x000fe20007000000 */
[----:B------:R-:W-:Y:S01]  /*2e80*/  HMMA.16816.F32 R44, R8, R18, R116 ;  /* 0x00000012082c723c */ /* 0x000fe20000001874 */
        /* <DEDUP_REMOVED lines=14> */
[----:B------:R-:W-:Y:S01]  /*2f70*/  FSEL R94, R50, -INF , !P2 ;  /* 0xff800000325e7808 */ /* 0x000fe20005000000 */
[----:B--2---:R-:W-:Y:S01]  /*2f80*/  HMMA.16816.F32 R16, R8, R28, R112 ;  /* 0x0000001c0810723c */ /* 0x004fe20000001870 */
[----:B------:R-:W-:Y:S02]  /*2f90*/  FSEL R93, R51, -INF , !P1 ;  /* 0xff800000335d7808 */ /* 0x000fe40004800000 */
[----:B------:R-:W-:Y:S02]  /*2fa0*/  FSEL R170, R40, -INF , !P6 ;  /* 0xff80000028aa7808 */ /* 0x000fe40007000000 */
[----:B------:R-:W-:-:S02]  /*2fb0*/  ISETP.GE.AND P2, PT, R6, R26, PT ;  /* 0x0000001a0600720c */ /* 0x000fc40003f46270 */
[C---:B------:R-:W-:Y:S01]  /*2fc0*/  ISETP.GE.AND P1, PT, R5.reuse, R23, PT ;  /* 0x000000170500720c */ /* 0x040fe20003f26270 */
[----:B------:R-:W-:Y:S01]  /*2fd0*/  HMMA.16816.F32 R8, R8, R30, R100 ;  /* 0x0000001e0808723c */ /* 0x000fe20000001864 */
[----:B------:R-:W-:Y:S02]  /*2fe0*/  ISETP.GE.AND P6, PT, R5, R26, PT ;  /* 0x0000001a0500720c */ /* 0x000fe40003fc6270 */
[----:B------:R-:W-:Y:S02]  /*2ff0*/  FSEL R174, R42, -INF , !P2 ;  /* 0xff8000002aae7808 */ /* 0x000fe40005000000 */
[----:B------:R-:W-:Y:S02]  /*3000*/  FSEL R169, R41, -INF , !P1 ;  /* 0xff80000029a97808 */ /* 0x000fe40004800000 */
[----:B------:R-:W-:Y:S02]  /*3010*/  FSEL R171, R43, -INF , !P6 ;  /* 0xff8000002bab7808 */ /* 0x000fe40007000000 */
[----:B------:R-:W-:Y:S01]  /*3020*/  FSEL R48, R48, -INF , !P4 ;  /* 0xff80000030307808 */ /* 0x000fe20006000000 */
[----:B------:R-:W-:Y:S01]  /*3030*/  HMMA.16816.F32 R40, R12, R28, R80 ;  /* 0x0000001c0c28723c */ /* 0x000fe20000001850 */
[----:B------:R-:W-:-:S02]  /*3040*/  FSEL R49, R49, -INF , !P3 ;  /* 0xff80000031317808 */ /* 0x000fc40005800000 */
[CC--:B------:R-:W-:Y:S02]  /*3050*/  ISETP.GE.AND P4, PT, R6.reuse, R24.reuse, PT ;  /* 0x000000180600720c */ /* 0x0c0fe40003f86270 */
[-C--:B------:R-:W-:Y:S02]  /*3060*/  ISETP.GE.AND P3, PT, R6, R25.reuse, PT ;  /* 0x000000190600720c */ /* 0x080fe40003f66270 */
[C---:B------:R-:W-:Y:S02]  /*3070*/  ISETP.GE.AND P2, PT, R5.reuse, R24, PT ;  /* 0x000000180500720c */ /* 0x040fe40003f46270 */
[----:B------:R-:W-:Y:S02]  /*3080*/  ISETP.GE.AND P1, PT, R5, R25, PT ;  /* 0x000000190500720c */ /* 0x000fe40003f26270 */
[----:B------:R-:W-:Y:S02]  /*3090*/  FSEL R168, R36, -INF , !P4 ;  /* 0xff80000024a87808 */ /* 0x000fe40006000000 */
[----:B------:R-:W-:-:S02]  /*30a0*/  FSEL R173, R38, -INF , !P3 ;  /* 0xff80000026ad7808 */ /* 0x000fc40005800000 */
[----:B------:R-:W-:Y:S02]  /*30b0*/  FSEL R159, R37, -INF , !P2 ;  /* 0xff800000259f7808 */ /* 0x000fe40005000000 */
[----:B------:R-:W-:Y:S02]  /*30c0*/  FSEL R172, R39, -INF , !P1 ;  /* 0xff80000027ac7808 */ /* 0x000fe40004800000 */
[C---:B------:R-:W-:Y:S01]  /*30d0*/  IADD3 R5, R3.reuse, 0x29, RZ ;  /* 0x0000002903057810 */ /* 0x040fe20007ffe0ff */
[----:B------:R-:W-:Y:S01]  /*30e0*/  HMMA.16816.F32 R36, R12, R60, R96 ;  /* 0x0000003c0c24723c */ /* 0x000fe20000001860 */
[----:B------:R-:W-:Y:S02]  /*30f0*/  IADD3 R6, R3, 0x28, RZ ;  /* 0x0000002803067810 */ /* 0x000fe40007ffe0ff */
[-C--:B------:R-:W-:Y:S02]  /*3100*/  ISETP.GE.AND P1, PT, R5, R23.reuse, PT ;  /* 0x000000170500720c */ /* 0x080fe40003f26270 */
[----:B------:R-:W-:-:S02]  /*3110*/  ISETP.GE.AND P6, PT, R6, R23, PT ;  /* 0x000000170600720c */ /* 0x000fc40003fc6270 */
[C---:B------:R-:W-:Y:S01]  /*3120*/  ISETP.GE.AND P3, PT, R6.reuse, R26, PT ;  /* 0x0000001a0600720c */ /* 0x040fe20003f66270 */
[----:B------:R-:W-:Y:S01]  /*3130*/  HMMA.16816.F32 R12, R12, R30, R88 ;  /* 0x0000001e0c0c723c */ /* 0x000fe20000001858 */
[----:B------:R-:W-:Y:S02]  /*3140*/  FSEL R150, R33, -INF , !P1 ;  /* 0xff80000021967808 */ /* 0x000fe40004800000 */
[C---:B------:R-:W-:Y:S02]  /*3150*/  ISETP.GE.AND P4, PT, R6.reuse, R24, PT ;  /* 0x000000180600720c */ /* 0x040fe40003f86270 */
[----:B------:R-:W-:Y:S02]  /*3160*/  ISETP.GE.AND P2, PT, R6, R25, PT ;  /* 0x000000190600720c */ /* 0x000fe40003f46270 */
[----:B------:R-:W-:Y:S02]  /*3170*/  FSEL R152, R32, -INF , !P6 ;  /* 0xff80000020987808 */ /* 0x000fe40007000000 */
[----:B------:R-:W-:-:S02]  /*3180*/  FSEL R153, R34, -INF , !P3 ;  /* 0xff80000022997808 */ /* 0x000fc40005800000 */
[C---:B------:R-:W-:Y:S02]  /*3190*/  ISETP.GE.AND P1, PT, R5.reuse, R25, PT ;  /* 0x000000190500720c */ /* 0x040fe40003f26270 */
[C---:B------:R-:W-:Y:S02]  /*31a0*/  ISETP.GE.AND P6, PT, R5.reuse, R26, PT ;  /* 0x0000001a0500720c */ /* 0x040fe40003fc6270 */
[----:B------:R-:W-:Y:S02]  /*31b0*/  ISETP.GE.AND P3, PT, R5, R24, PT ;  /* 0x000000180500720c */ /* 0x000fe40003f66270 */
[C---:B------:R-:W-:Y:S02]  /*31c0*/  IADD3 R6, R3.reuse, 0x31, RZ ;  /* 0x0000003103067810 */ /* 0x040fe40007ffe0ff */
[----:B------:R-:W-:Y:S02]  /*31d0*/  IADD3 R5, R3, 0x30, RZ ;  /* 0x0000003003057810 */ /* 0x000fe40007ffe0ff */
[----:B------:R-:W-:-:S02]  /*31e0*/  FSEL R157, R47, -INF , !P1 ;  /* 0xff8000002f9d7808 */ /* 0x000fc40004800000 */
[----:B------:R-:W-:Y:S02]  /*31f0*/  FSEL R147, R35, -INF , !P6 ;  /* 0xff80000023937808 */ /* 0x000fe40007000000 */
[----:B------:R-:W-:Y:S02]  /*3200*/  FSEL R158, R46, -INF , !P2 ;  /* 0xff8000002e9e7808 */ /* 0x000fe40005000000 */
[-C--:B------:R-:W-:Y:S02]  /*3210*/  ISETP.GE.AND P1, PT, R6, R23.reuse, PT ;  /* 0x000000170600720c */ /* 0x080fe40003f26270 */
[C---:B------:R-:W-:Y:S02]  /*3220*/  ISETP.GE.AND P6, PT, R5.reuse, R23, PT ;  /* 0x000000170500720c */ /* 0x040fe40003fc6270 */
[----:B------:R-:W-:Y:S02]  /*3230*/  ISETP.GE.AND P2, PT, R5, R26, PT ;  /* 0x0000001a0500720c */ /* 0x000fe40003f46270 */
[----:B------:R-:W-:-:S02]  /*3240*/  FSEL R140, R41, -INF , !P1 ;  /* 0xff800000298c7808 */ /* 0x000fc40004800000 */
[----:B------:R-:W-:Y:S02]  /*3250*/  FSEL R149, R44, -INF , !P4 ;  /* 0xff8000002c957808 */ /* 0x000fe40006000000 */
[----:B------:R-:W-:Y:S02]  /*3260*/  FSEL R148, R45, -INF , !P3 ;  /* 0xff8000002d947808 */ /* 0x000fe40005800000 */
[----:B------:R-:W-:Y:S02]  /*3270*/  FSEL R141, R40, -INF , !P6 ;  /* 0xff800000288d7808 */ /* 0x000fe40007000000 */
[----:B------:R-:W-:Y:S02]  /*3280*/  FSEL R144, R42, -INF , !P2 ;  /* 0xff8000002a907808 */ /* 0x000fe40005000000 */
[----:B------:R-:W-:Y:S02]  /*3290*/  ISETP.GE.AND P1, PT, R6, R25, PT ;  /* 0x000000190600720c */ /* 0x000fe40003f26270 */
[----:B------:R-:W-:-:S02]  /*32a0*/  ISETP.GE.AND P4, PT, R5, R24, PT ;  /* 0x000000180500720c */ /* 0x000fc40003f86270 */
[----:B------:R-:W-:Y:S02]  /*32b0*/  ISETP.GE.AND P3, PT, R5, R25, PT ;  /* 0x000000190500720c */ /* 0x000fe40003f66270 */
[C---:B------:R-:W-:Y:S02]  /*32c0*/  ISETP.GE.AND P6, PT, R6.reuse, R26, PT ;  /* 0x0000001a0600720c */ /* 0x040fe40003fc6270 */
[----:B------:R-:W-:Y:S02]  /*32d0*/  ISETP.GE.AND P2, PT, R6, R24, PT ;  /* 0x000000180600720c */ /* 0x000fe40003f46270 */
[----:B------:R-:W-:Y:S02]  /*32e0*/  IADD3 R5, R3, 0x38, RZ ;  /* 0x0000003803057810 */ /* 0x000fe40007ffe0ff */
[----:B------:R-:W-:Y:S02]  /*32f0*/  FSEL R142, R19, -INF , !P1 ;  /* 0xff800000138e7808 */ /* 0x000fe40004800000 */
[----:B------:R-:W-:-:S02]  /*3300*/  FSEL R143, R43, -INF , !P6 ;  /* 0xff8000002b8f7808 */ /* 0x000fc40007000000 */
[----:B------:R-:W-:Y:S02]  /*3310*/  FSEL R146, R16, -INF , !P4 ;  /* 0xff80000010927808 */ /* 0x000fe40006000000 */
[----:B------:R-:W-:Y:S02]  /*3320*/  FSEL R151, R18, -INF , !P3 ;  /* 0xff80000012977808 */ /* 0x000fe40005800000 */
[----:B------:R-:W-:Y:S02]  /*3330*/  FSEL R145, R17, -INF , !P2 ;  /* 0xff80000011917808 */ /* 0x000fe40005000000 */
[----:B------:R-:W-:Y:S02]  /*3340*/  FSEL R19, R39, -INF , !P0 ;  /* 0xff80000027137808 */ /* 0x000fe40004000000 */
[C---:B------:R-:W-:Y:S02]  /*3350*/  ISETP.GE.AND P6, PT, R5.reuse, R23, PT ;  /* 0x000000170500720c */ /* 0x040fe40003fc6270 */
[----:B------:R-:W-:-:S02]  /*3360*/  ISETP.GE.AND P4, PT, R5, R26, PT ;  /* 0x0000001a0500720c */ /* 0x000fc40003f86270 */
[CC--:B------:R-:W-:Y:S02]  /*3370*/  ISETP.GE.AND P3, PT, R5.reuse, R24.reuse, PT ;  /* 0x000000180500720c */ /* 0x0c0fe40003f66270 */
[-C--:B------:R-:W-:Y:S02]  /*3380*/  ISETP.GE.AND P2, PT, R5, R25.reuse, PT ;  /* 0x000000190500720c */ /* 0x080fe40003f46270 */
[C---:B------:R-:W-:Y:S02]  /*3390*/  ISETP.GE.AND P0, PT, R3.reuse, R24, PT ;  /* 0x000000180300720c */ /* 0x040fe40003f06270 */
[----:B------:R-:W-:Y:S02]  /*33a0*/  IADD3 R5, R3, 0x39, RZ ;  /* 0x0000003903057810 */ /* 0x000fe40007ffe0ff */
[----:B------:R-:W-:Y:S02]  /*33b0*/  FSEL R27, R52, -INF , !P0 ;  /* 0xff800000341b7808 */ /* 0x000fe40004000000 */
[----:B------:R-:W-:-:S02]  /*33c0*/  ISETP.GE.AND P0, PT, R5, R25, PT ;  /* 0x000000190500720c */ /* 0x000fc40003f06270 */
[----:B------:R-:W-:Y:S02]  /*33d0*/  FSEL R17, R37, -INF , !P5 ;  /* 0xff80000025117808 */ /* 0x000fe40006800000 */
[----:B------:R-:W-:Y:S02]  /*33e0*/  FSEL R137, R11, -INF , !P0 ;  /* 0xff8000000b897808 */ /* 0x000fe40004000000 */
[----:B------:R-:W-:Y:S02]  /*33f0*/  PLOP3.LUT P0, PT, PT, PT, UP0, 0x80, 0x0 ;  /* 0x000000000000781c */ /* 0x000fe40003f0f008 */
[C---:B------:R-:W-:Y:S02]  /*3400*/  ISETP.GE.AND P1, PT, R3.reuse, R23, PT ;  /* 0x000000170300720c */ /* 0x040fe40003f26270 */
[----:B------:R-:W-:Y:S02]  /*3410*/  ISETP.GE.AND P5, PT, R3, R26, PT ;  /* 0x0000001a0300720c */ /* 0x000fe40003fa6270 */
[----:B------:R-:W-:-:S02]  /*3420*/  FSEL R16, R36, -INF , !P1 ;  /* 0xff80000024107808 */ /* 0x000fc40004800000 */
[----:B------:R-:W-:Y:S02]  /*3430*/  FSEL R18, R38, -INF , !P5 ;  /* 0xff80000026127808 */ /* 0x000fe40006800000 */
[----:B------:R-:W-:Y:S02]  /*3440*/  FSEL R138, R8, -INF , !P3 ;  /* 0xff800000088a7808 */ /* 0x000fe40005800000 */
[----:B------:R-:W-:Y:S02]  /*3450*/  FSEL R139, R10, -INF , !P2 ;  /* 0xff8000000a8b7808 */ /* 0x000fe40005000000 */
[----:B------:R-:W-:Y:S02]  /*3460*/  ISETP.GE.AND P1, PT, R3, R25, PT ;  /* 0x000000190300720c */ /* 0x000fe40003f26270 */
[C---:B------:R-:W-:Y:S02]  /*3470*/  ISETP.GE.AND P5, PT, R5.reuse, R23, PT ;  /* 0x000000170500720c */ /* 0x040fe40003fa6270 */
[----:B------:R-:W-:-:S02]  /*3480*/  ISETP.GE.AND P3, PT, R5, R26, PT ;  /* 0x0000001a0500720c */ /* 0x000fc40003f66270 */
[----:B------:R-:W-:Y:S02]  /*3490*/  ISETP.GE.AND P2, PT, R5, R24, PT ;  /* 0x000000180500720c */ /* 0x000fe40003f46270 */
[----:B------:R-:W-:Y:S02]  /*34a0*/  FSEL R28, R54, -INF , !P1 ;  /* 0xff800000361c7808 */ /* 0x000fe40004800000 */
[----:B------:R-:W-:Y:S02]  /*34b0*/  FSEL R136, R9, -INF , !P2 ;  /* 0xff80000009887808 */ /* 0x000fe40005000000 */
[----:B------:R-:W-:Y:S02]  /*34c0*/  FSEL R133, R12, -INF , !P6 ;  /* 0xff8000000c857808 */ /* 0x000fe40007000000 */
[----:B------:R-:W-:Y:S02]  /*34d0*/  FSEL R135, R14, -INF , !P4 ;  /* 0xff8000000e877808 */ /* 0x000fe40006000000 */
[----:B------:R-:W-:-:S02]  /*34e0*/  FSEL R132, R13, -INF , !P5 ;  /* 0xff8000000d847808 */ /* 0x000fc40006800000 */
[----:B------:R-:W-:Y:S01]  /*34f0*/  FSEL R134, R15, -INF , !P3 ;  /* 0xff8000000f867808 */ /* 0x000fe20005800000 */
[----:B------:R-:W-:Y:S05]  /*3500*/  @!P0 BRA `(.L_x_29) ;  /* 0x000001c000008947 */ /* 0x000fea0003800000 */
[----:B------:R-:W-:-:S04]  /*3510*/  UIADD3 UR12, UR8, -0x2, URZ ;  /* 0xfffffffe080c7890 */ /* 0x000fc8000fffe03f */
[----:B------:R-:W-:Y:S02]  /*3520*/  USHF.R.S32.HI UR5, URZ, 0x1f, UR12 ;  /* 0x0000001f3f057899 */ /* 0x000fe4000801140c */
[----:B------:R-:W-:Y:S01]  /*3530*/  UIMAD UR23, UR23, UR12, URZ ;  /* 0x0000000c171772a4 */ /* 0x000fe2000f8e023f */
[----:B------:R-:W-:Y:S01]  /*3540*/  IMAD.WIDE.U32 R6, R154, UR12, R160 ;  /* 0x0000000c9a067c25 */ /* 0x000fe2000f8e00a0 */
[----:B------:R-:W-:Y:S02]  /*3550*/  USHF.L.U32 UR12, UR6, 0x5, URZ ;  /* 0x00000005060c7899 */ /* 0x000fe4000800063f */
[----:B------:R-:W-:Y:S02]  /*3560*/  UIMAD UR5, UR5, UR24, UR23 ;  /* 0x00000018050572a4 */ /* 0x000fe4000f8e0217 */
[----:B------:R-:W-:-:S04]  /*3570*/  LEA R10, P2, R6, c[0x0][0x168], 0x1 ;  /* 0x00005a00060a7a11 */ /* 0x000fc800078408ff */
[----:B------:R-:W-:Y:S01]  /*3580*/  IADD3 R3, R7, UR5, RZ ;  /* 0x0000000507037c10 */ /* 0x000fe2000fffe0ff */
[----:B------:R-:W-:Y:S01]  /*3590*/  USHF.L.U64.HI UR5, UR6, 0x5, UR7 ;  /* 0x0000000506057899 */ /* 0x000fe20008010207 */
        /* <DEDUP_REMOVED lines=8> */
[----:B------:R-:W-:-:S02]  /*3620*/  IADD3 R12, P1, R6, UR12, RZ ;  /* 0x0000000c060c7c10 */ /* 0x000fc4000ff3e0ff */
        /* <DEDUP_REMOVED lines=10> */
.L_x_29:
[----:B------:R-:W-:Y:S01]  /*36d0*/  FMNMX.FTZ R156, R16, R17, !PT ;  /* 0x00000011109c7209 */ /* 0x000fe20007810000 */
[----:B------:R-:W-:Y:S01]  /*36e0*/  STL [R1+0xe0], R26 ;  /* 0x0000e01a01007387 */ /* 0x000fe20000100800 */
[----:B------:R-:W-:-:S02]  /*36f0*/  FMNMX.FTZ R3, R18, R19, !PT ;  /* 0x0000001312037209 */ /* 0x000fc40007810000 */
        /* <DEDUP_REMOVED lines=24> */
[----:B------:R-:W-:Y:S02]  /*3880*/  SHF.L.U32 R221, R0, 0x1, RZ ;  /* 0x0000000100dd7819 */ /* 0x000fe400000006ff */
[----:B------:R-:W-:Y:S02]  /*3890*/  FMNMX.FTZ R156, R140, R156, !PT ;  /* 0x0000009c8c9c7209 */ /* 0x000fe40007810000 */
[----:B------:R-:W-:Y:S01]  /*38a0*/  LEA R224, R2, R221, 0x1 ;  /* 0x000000dd02e07211 */ /* 0x000fe200078e08ff */
[----:B------:R-:W-:Y:S01]  /*38b0*/  IMAD R222, R4, 0x2, R221 ;  /* 0x0000000204de7824 */ /* 0x000fe200078e02dd */
[----:B------:R-:W-:-:S03]  /*38c0*/  FMNMX.FTZ R156, R133, R156, !PT ;  /* 0x0000009c859c7209 */ /* 0x000fc60007810000 */
[----:B------:R-:W-:Y:S01]  /*38d0*/  LDSM.16.MT88.4 R76, [R224+0xc800] ;  /* 0x00c80000e04c783b */ /* 0x000fe20000004200 */
[----:B------:R-:W-:Y:S02]  /*38e0*/  FMNMX.FTZ R156, R132, R156, !PT ;  /* 0x0000009c849c7209 */ /* 0x000fe40007810000 */
[----:B------:R-:W-:Y:S01]  /*38f0*/  LEA R223, R2, R222, 0x1 ;  /* 0x000000de02df7211 */ /* 0x000fe200078e08ff */
[----:B------:R-:W-:Y:S04]  /*3900*/  LDSM.16.MT88.4 R36, [R222+0xc000] ;  /* 0x00c00000de24783b */ /* 0x000fe80000004200 */
[----:B------:R-:W2:Y:S04]  /*3910*/  SHFL.BFLY PT, R5, R156, 0x2, 0x1f ;  /* 0x0c401f009c057f89 */ /* 0x000ea800000e0000 */
[----:B------:R-:W-:Y:S04]  /*3920*/  LDSM.16.MT88.4 R44, [R222+0xc800] ;  /* 0x00c80000de2c783b */ /* 0x000fe80000004200 */
[----:B------:R-:W-:Y:S04]  /*3930*/  LDSM.16.MT88.4 R80, [R224+0xe000] ;  /* 0x00e00000e050783b */ /* 0x000fe80000004200 */
[----:B------:R-:W-:Y:S01]  /*3940*/  LDSM.16.MT88.4 R112, [R223+0xe000] ;  /* 0x00e00000df70783b */ /* 0x000fe20000004200 */
[----:B--2---:R-:W-:-:S02]  /*3950*/  FMNMX.FTZ R156, R156, R5, !PT ;  /* 0x000000059c9c7209 */ /* 0x004fc40007810000 */
[----:B------:R-:W-:Y:S02]  /*3960*/  FMNMX.FTZ R5, R144, R3, !PT ;  /* 0x0000000390057209 */ /* 0x000fe40007810000 */
[----:B------:R-:W-:Y:S01]  /*3970*/  FMNMX.FTZ R3, R27, R86, !PT ;  /* 0x000000561b037209 */ /* 0x000fe20007810000 */
[----:B-1----:R-:W1:Y:S01]  /*3980*/  SHFL.BFLY PT, R6, R156, 0x1, 0x1f ;  /* 0x0c201f009c067f89 */ /* 0x002e6200000e0000 */
[----:B------:R-:W-:Y:S02]  /*3990*/  FMNMX.FTZ R5, R143, R5, !PT ;  /* 0x000000058f057209 */ /* 0x000fe40007810000 */
[----:B------:R-:W-:Y:S02]  /*39a0*/  FMNMX.FTZ R3, R85, R3, !PT ;  /* 0x0000000355037209 */ /* 0x000fe40007810000 */
[----:B------:R-:W-:Y:S02]  /*39b0*/  FMNMX.FTZ R155, R135, R5, !PT ;  /* 0x00000005879b7209 */ /* 0x000fe40007810000 */
[----:B------:R-:W-:-:S02]  /*39c0*/  FMNMX.FTZ R3, R84, R3, !PT ;  /* 0x0000000354037209 */ /* 0x000fc40007810000 */
[----:B------:R-:W-:Y:S02]  /*39d0*/  FMNMX.FTZ R155, R134, R155, !PT ;  /* 0x0000009b869b7209 */ /* 0x000fe40007810000 */
[----:B------:R-:W-:-:S03]  /*39e0*/  FMNMX.FTZ R3, R64, R3, !PT ;  /* 0x0000000340037209 */ /* 0x000fc60007810000 */
[----:B------:R-:W2:Y:S01]  /*39f0*/  SHFL.BFLY PT, R7, R155, 0x2, 0x1f ;  /* 0x0c401f009b077f89 */ /* 0x000ea200000e0000 */
[----:B------:R-:W-:-:S04]  /*3a00*/  FMNMX.FTZ R3, R65, R3, !PT ;  /* 0x0000000341037209 */ /* 0x000fc80007810000 */
[----:B------:R-:W-:-:S04]  /*3a10*/  FMNMX.FTZ R3, R48, R3, !PT ;  /* 0x0000000330037209 */ /* 0x000fc80007810000 */
[----:B------:R-:W-:Y:S02]  /*3a20*/  FMNMX.FTZ R5, R49, R3, !PT ;  /* 0x0000000331057209 */ /* 0x000fe40007810000 */
[----:B-1----:R-:W-:Y:S02]  /*3a30*/  FMNMX.FTZ R156, R156, R6, !PT ;  /* 0x000000069c9c7209 */ /* 0x002fe40007810000 */
[----:B------:R-:W-:Y:S02]  /*3a40*/  FMNMX.FTZ R5, R168, R5, !PT ;  /* 0x00000005a8057209 */ /* 0x000fe40007810000 */
[C---:B------:R-:W-:Y:S01]  /*3a50*/  FSETP.NEU.FTZ.AND P1, PT, R156.reuse, -INF , PT ;  /* 0xff8000009c00780b */ /* 0x040fe20003f3d000 */
[----:B------:R-:W-:Y:S01]  /*3a60*/  FMUL.FTZ R22, R156, c[0x0][0x23c] ;  /* 0x00008f009c167a20 */ /* 0x000fe20000410000 */
[----:B------:R-:W-:-:S04]  /*3a70*/  FMNMX.FTZ R5, R159, R5, !PT ;  /* 0x000000059f057209 */ /* 0x000fc80007810000 */
[----:B------:R-:W-:Y:S02]  /*3a80*/  FSEL R22, R22, RZ, P1 ;  /* 0x000000ff16167208 */ /* 0x000fe40000800000 */
[----:B------:R-:W-:Y:S02]  /*3a90*/  FMNMX.FTZ R5, R149, R5, !PT ;  /* 0x0000000595057209 */ /* 0x000fe40007810000 */
[----:B--2---:R-:W-:Y:S01]  /*3aa0*/  FMNMX.FTZ R155, R155, R7, !PT ;  /* 0x000000079b9b7209 */ /* 0x004fe20007810000 */
[--C-:B------:R-:W-:Y:S01]  /*3ab0*/  FFMA.FTZ R3, R16, c[0x0][0x23c], -R22.reuse ;  /* 0x00008f0010037a23 */ /* 0x100fe20000010816 */
[----:B------:R-:W-:Y:S01]  /*3ac0*/  FMNMX.FTZ R154, R148, R5, !PT ;  /* 0x00000005949a7209 */ /* 0x000fe20007810000 */
[--C-:B------:R-:W-:Y:S02]  /*3ad0*/  FFMA.FTZ R5, R56, c[0x0][0x23c], -R22.reuse ;  /* 0x00008f0038057a23 */ /* 0x100fe40000010816 */
[----:B------:R1:W-:Y:S01]  /*3ae0*/  MUFU.EX2 R252, R3 ;  /* 0x0000000300fc7308 */ /* 0x0003e20000000800 */
[----:B------:R-:W-:Y:S01]  /*3af0*/  FMNMX.FTZ R154, R146, R154, !PT ;  /* 0x0000009a929a7209 */ /* 0x000fe20007810000 */
[----:B------:R-:W2:Y:S01]  /*3b00*/  SHFL.BFLY PT, R7, R155, 0x1, 0x1f ;  /* 0x0c201f009b077f89 */ /* 0x000ea200000e0000 */
[----:B------:R-:W-:-:S02]  /*3b10*/  FFMA.FTZ R6, R17, c[0x0][0x23c], -R22 ;  /* 0x00008f0011067a23 */ /* 0x000fc40000010816 */
[----:B------:R-:W-:-:S03]  /*3b20*/  FMNMX.FTZ R154, R145, R154, !PT ;  /* 0x0000009a919a7209 */ /* 0x000fc60007810000 */
[----:B------:R3:W-:Y:S01]  /*3b30*/  MUFU.EX2 R26, R5 ;  /* 0x00000005001a7308 */ /* 0x0007e20000000800 */
[----:B------:R-:W-:-:S04]  /*3b40*/  FMNMX.FTZ R154, R138, R154, !PT ;  /* 0x0000009a8a9a7209 */ /* 0x000fc80007810000 */
[----:B------:R-:W-:Y:S02]  /*3b50*/  FMNMX.FTZ R154, R136, R154, !PT ;  /* 0x0000009a889a7209 */ /* 0x000fe40007810000 */
[----:B-1----:R-:W-:Y:S01]  /*3b60*/  FMNMX.FTZ R3, R28, R87, !PT ;  /* 0x000000571c037209 */ /* 0x002fe20007810000 */
[----:B------:R1:W4:Y:S03]  /*3b70*/  MUFU.EX2 R187, R6 ;  /* 0x0000000600bb7308 */ /* 0x0003260000000800 */
[----:B------:R-:W-:-:S04]  /*3b80*/  FMNMX.FTZ R3, R92, R3, !PT ;  /* 0x000000035c037209 */ /* 0x000fc80007810000 */
[----:B------:R-:W-:Y:S01]  /*3b90*/  FMNMX.FTZ R3, R68, R3, !PT ;  /* 0x0000000344037209 */ /* 0x000fe20007810000 */
[----:B---3--:R-:W-:Y:S01]  /*3ba0*/  FFMA.FTZ R5, R57, c[0x0][0x23c], -R22 ;  /* 0x00008f0039057a23 */ /* 0x008fe20000010816 */
[----:B--2---:R-:W-:Y:S02]  /*3bb0*/  FMNMX.FTZ R155, R155, R7, !PT ;  /* 0x000000079b9b7209 */ /* 0x004fe40007810000 */
[----:B------:R-:W-:Y:S01]  /*3bc0*/  FMNMX.FTZ R3, R69, R3, !PT ;  /* 0x0000000345037209 */ /* 0x000fe20007810000 */
[----:B------:R2:W-:Y:S01]  /*3bd0*/  MUFU.EX2 R212, R5 ;  /* 0x0000000500d47308 */ /* 0x0005e20000000800 */
[----:B------:R-:W-:Y:S02]  /*3be0*/  FSETP.NEU.FTZ.AND P1, PT, R155, -INF , PT ;  /* 0xff8000009b00780b */ /* 0x000fe40003f3d000 */
[----:B------:R-:W-:Y:S01]  /*3bf0*/  FMNMX.FTZ R3, R95, R3, !PT ;  /* 0x000000035f037209 */ /* 0x000fe20007810000 */
[----:B-1----:R-:W1:Y:S01]  /*3c00*/  SHFL.BFLY PT, R6, R154, 0x2, 0x1f ;  /* 0x0c401f009a067f89 */ /* 0x002e6200000e0000 */
[----:B----4-:R-:W-:-:S02]  /*3c10*/  F2FP.PACK_AB R16, R187, R252 ;  /* 0x000000fcbb10723e */ /* 0x010fc400000000ff */
[----:B------:R-:W-:-:S04]  /*3c20*/  FMNMX.FTZ R3, R94, R3, !PT ;  /* 0x000000035e037209 */ /* 0x000fc80007810000 */
[----:B--2---:R-:W-:Y:S01]  /*3c30*/  FMNMX.FTZ R5, R93, R3, !PT ;  /* 0x000000035d057209 */ /* 0x004fe20007810000 */
[----:B------:R-:W-:Y:S02]  /*3c40*/  FFMA.FTZ R3, R21, c[0x0][0x23c], -R22 ;  /* 0x00008f0015037a23 */ /* 0x000fe40000010816 */
[----:B------:R-:W-:Y:S01]  /*3c50*/  FMUL.FTZ R21, R155, c[0x0][0x23c] ;  /* 0x00008f009b157a20 */ /* 0x000fe20000410000 */
[----:B------:R-:W-:Y:S01]  /*3c60*/  FMNMX.FTZ R5, R173, R5, !PT ;  /* 0x00000005ad057209 */ /* 0x000fe20007810000 */
[----:B------:R2:W3:Y:S03]  /*3c70*/  MUFU.EX2 R8, R3 ;  /* 0x0000000300087308 */ /* 0x0004e60000000800 */
[----:B------:R-:W-:Y:S02]  /*3c80*/  FMNMX.FTZ R5, R172, R5, !PT ;  /* 0x00000005ac057209 */ /* 0x000fe40007810000 */
[----:B------:R-:W-:-:S02]  /*3c90*/  FSEL R21, R21, RZ, P1 ;  /* 0x000000ff15157208 */ /* 0x000fc40000800000 */
[----:B------:R-:W-:Y:S02]  /*3ca0*/  FMNMX.FTZ R5, R158, R5, !PT ;  /* 0x000000059e057209 */ /* 0x000fe40007810000 */
[----:B-1----:R-:W-:Y:S02]  /*3cb0*/  FMNMX.FTZ R154, R154, R6, !PT ;  /* 0x000000069a9a7209 */ /* 0x002fe40007810000 */
[----:B------:R-:W-:-:S03]  /*3cc0*/  FMNMX.FTZ R5, R157, R5, !PT ;  /* 0x000000059d057209 */ /* 0x000fc60007810000 */
[----:B------:R-:W1:Y:S01]  /*3cd0*/  SHFL.BFLY PT, R6, R154, 0x1, 0x1f ;  /* 0x0c201f009a067f89 */ /* 0x000e6200000e0000 */
[----:B------:R-:W-:Y:S01]  /*3ce0*/  FMNMX.FTZ R5, R151, R5, !PT ;  /* 0x0000000597057209 */ /* 0x000fe20007810000 */
[----:B--2---:R-:W-:Y:S02]  /*3cf0*/  FFMA.FTZ R3, R55, c[0x0][0x23c], -R22 ;  /* 0x00008f0037037a23 */ /* 0x004fe40000010816 */
[----:B---3--:R-:W-:Y:S01]  /*3d00*/  IMAD.MOV.U32 R2, RZ, RZ, R8 ;  /* 0x000000ffff027224 */ /* 0x008fe200078e0008 */
[----:B------:R-:W-:Y:S01]  /*3d10*/  FMNMX.FTZ R5, R142, R5, !PT ;  /* 0x000000058e057209 */ /* 0x000fe20007810000 */
[----:B------:R2:W3:Y:S02]  /*3d20*/  MUFU.EX2 R216, R3 ;  /* 0x0000000300d87308 */ /* 0x0004e40000000800 */
[----:B--2---:R-:W-:Y:S01]  /*3d30*/  FFMA.FTZ R3, R20, c[0x0][0x23c], -R22 ;  /* 0x00008f0014037a23 */ /* 0x004fe20000010816 */
[----:B---3--:R-:W-:Y:S02]  /*3d40*/  F2FP.PACK_AB R8, R216, R2 ;  /* 0x00000002d808723e */ /* 0x008fe400000000ff */
[----:B-1----:R-:W-:-:S03]  /*3d50*/  FMNMX.FTZ R154, R154, R6, !PT ;  /* 0x000000069a9a7209 */ /* 0x002fc60007810000 */
[----:B------:R1:W-:Y:S01]  /*3d60*/  MUFU.EX2 R218, R3 ;  /* 0x0000000300da7308 */ /* 0x0003e20000000800 */
[C---:B------:R-:W-:Y:S01]  /*3d70*/  FSETP.NEU.FTZ.AND P1, PT, R154.reuse, -INF , PT ;  /* 0xff8000009a00780b */ /* 0x040fe20003f3d000 */
[----:B------:R-:W-:-:S05]  /*3d80*/  FMUL.FTZ R20, R154, c[0x0][0x23c] ;  /* 0x00008f009a147a20 */ /* 0x000fca0000410000 */
[----:B------:R-:W-:Y:S01]  /*3d90*/  FSEL R20, R20, RZ, P1 ;  /* 0x000000ff14147208 */ /* 0x000fe20000800000 */
[----:B-1----:R-:W-:Y:S02]  /*3da0*/  FFMA.FTZ R3, R53, c[0x0][0x23c], -R22 ;  /* 0x00008f0035037a23 */ /* 0x002fe40000010816 */
[----:B------:R-:W-:Y:S02]  /*3db0*/  LDSM.16.MT88.4 R52, [R221+0xc000] ;  /* 0x00c00000dd34783b */ /* 0x000fe40000004200 */
[----:B------:R1:W2:Y:S02]  /*3dc0*/  MUFU.EX2 R200, R3 ;  /* 0x0000000300c87308 */ /* 0x0002a40000000800 */
[----:B-1----:R-:W-:Y:S01]  /*3dd0*/  FMNMX.FTZ R3, R139, R5, !PT ;  /* 0x000000058b037209 */ /* 0x002fe20007810000 */
[----:B------:R-:W-:Y:S01]  /*3de0*/  FFMA.FTZ R5, R18, c[0x0][0x23c], -R21 ;  /* 0x00008f0012057a23 */ /* 0x000fe20000010815 */
[----:B------:R-:W-:Y:S02]  /*3df0*/  F2FP.PACK_AB R18, R212, R26 ;  /* 0x0000001ad412723e */ /* 0x000fe400000000ff */
[----:B------:R-:W-:-:S02]  /*3e00*/  FMNMX.FTZ R3, R137, R3, !PT ;  /* 0x0000000389037209 */ /* 0x000fc40007810000 */
[----:B------:R1:W-:Y:S01]  /*3e10*/  MUFU.EX2 R186, R5 ;  /* 0x0000000500ba7308 */ /* 0x0003e20000000800 */
[----:B--2---:R-:W-:Y:S02]  /*3e20*/  F2FP.PACK_AB R10, R200, R218 ;  /* 0x000000dac80a723e */ /* 0x004fe400000000ff */
[----:B------:R-:W2:Y:S01]  /*3e30*/  SHFL.BFLY PT, R7, R3, 0x2, 0x1f ;  /* 0x0c401f0003077f89 */ /* 0x000ea200000e0000 */
[----:B-1----:R-:W-:-:S04]  /*3e40*/  FFMA.FTZ R5, R19, c[0x0][0x23c], -R21 ;  /* 0x00008f0013057a23 */ /* 0x002fc80000010815 */
[----:B------:R1:W3:Y:S01]  /*3e50*/  MUFU.EX2 R185, R5 ;  /* 0x0000000500b97308 */ /* 0x0002e20000000800 */
[----:B--2---:R-:W-:-:S05]  /*3e60*/  FMNMX.FTZ R3, R3, R7, !PT ;  /* 0x0000000703037209 */ /* 0x004fca0007810000 */
[----:B------:R-:W2:Y:S01]  /*3e70*/  SHFL.BFLY PT, R6, R3, 0x1, 0x1f ;  /* 0x0c201f0003067f89 */ /* 0x000ea200000e0000 */
[----:B-1----:R-:W-:Y:S01]  /*3e80*/  FFMA.FTZ R5, R67, c[0x0][0x23c], -R21 ;  /* 0x00008f0043057a23 */ /* 0x002fe20000010815 */
[----:B---3--:R-:W-:-:S03]  /*3e90*/  F2FP.PACK_AB R17, R185, R186 ;  /* 0x000000bab911723e */ /* 0x008fc600000000ff */
[----:B------:R1:W-:Y:S02]  /*3ea0*/  MUFU.EX2 R25, R5 ;  /* 0x0000000500197308 */ /* 0x0003e40000000800 */
[----:B-1----:R-:W-:Y:S01]  /*3eb0*/  FFMA.FTZ R5, R66, c[0x0][0x23c], -R21 ;  /* 0x00008f0042057a23 */ /* 0x002fe20000010815 */
[----:B--2---:R-:W-:Y:S01]  /*3ec0*/  FMNMX.FTZ R3, R3, R6, !PT ;  /* 0x0000000603037209 */ /* 0x004fe20007810000 */
[----:B------:R-:W-:-:S04]  /*3ed0*/  FFMA.FTZ R6, R64, c[0x0][0x23c], -R20 ;  /* 0x00008f0040067a23 */ /* 0x000fc80000010814 */
[----:B------:R1:W2:Y:S01]  /*3ee0*/  MUFU.EX2 R203, R5 ;  /* 0x0000000500cb7308 */ /* 0x0002a20000000800 */
[----:B------:R-:W-:-:S07]  /*3ef0*/  FSETP.NEU.FTZ.AND P1, PT, R3, -INF , PT ;  /* 0xff8000000300780b */ /* 0x000fce0003f3d000 */
[----:B------:R-:W-:Y:S01]  /*3f00*/  MUFU.EX2 R213, R6 ;  /* 0x0000000600d57308 */ /* 0x000fe20000000800 */
[----:B-1----:R-:W-:Y:S01]  /*3f10*/  FFMA.FTZ R5, R63, c[0x0][0x23c], -R21 ;  /* 0x00008f003f057a23 */ /* 0x002fe20000010815 */
[----:B--2---:R-:W-:-:S06]  /*3f20*/  F2FP.PACK_AB R19, R203, R25 ;  /* 0x00000019cb13723e */ /* 0x004fcc00000000ff */
[----:B------:R1:W-:Y:S01]  /*3f30*/  MUFU.EX2 R188, R5 ;  /* 0x0000000500bc7308 */ /* 0x0003e20000000800 */
[C---:B------:R-:W-:Y:S08]  /*3f40*/  HMMA.16816.F32 R72, R16.reuse, R52, RZ ;  /* 0x000000341048723c */ /* 0x040ff000000018ff */
[----:B------:R-:W-:Y:S01]  /*3f50*/  HMMA.16816.F32 R100, R16, R80, RZ ;  /* 0x000000501064723c */ /* 0x000fe200000018ff */
[----:B-1----:R-:W-:-:S02]  /*3f60*/  FFMA.FTZ R5, R62, c[0x0][0x23c], -R21 ;  /* 0x00008f003e057a23 */ /* 0x002fc40000010815 */
[----:B------:R-:W1:Y:S02]  /*3f70*/  LDSM.16.MT88.4 R60, [R223+0xc000] ;  /* 0x00c00000df3c783b */ /* 0x000e640000004200 */
[----:B------:R2:W-:Y:S02]  /*3f80*/  MUFU.EX2 R219, R5 ;  /* 0x0000000500db7308 */ /* 0x0005e40000000800 */
[----:B--2---:R-:W-:-:S06]  /*3f90*/  FFMA.FTZ R5, R59, c[0x0][0x23c], -R21 ;  /* 0x00008f003b057a23 */ /* 0x004fcc0000010815 */
[----:B------:R2:W-:Y:S02]  /*3fa0*/  MUFU.EX2 R215, R5 ;  /* 0x0000000500d77308 */ /* 0x0005e40000000800 */
[----:B--2---:R-:W-:Y:S02]  /*3fb0*/  FFMA.FTZ R5, R58, c[0x0][0x23c], -R21 ;  /* 0x00008f003a057a23 */ /* 0x004fe40000010815 */
[C---:B------:R-:W-:Y:S04]  /*3fc0*/  HMMA.16816.F32 R56, R16.reuse, R36, RZ ;  /* 0x000000241038723c */ /* 0x040fe800000018ff */
[----:B------:R2:W-:Y:S04]  /*3fd0*/  MUFU.EX2 R9, R5 ;  /* 0x0000000500097308 */ /* 0x0005e80000000800 */
[----:B-1----:R-:W-:Y:S01]  /*3fe0*/  HMMA.16816.F32 R128, R16, R60, RZ ;  /* 0x0000003c1080723c */ /* 0x002fe200000018ff */
[----:B--2---:R-:W-:-:S04]  /*3ff0*/  FFMA.FTZ R5, R27, c[0x0][0x23c], -R20 ;  /* 0x00008f001b057a23 */ /* 0x004fc80000010814 */
        /* <DEDUP_REMOVED lines=8> */
[----:B-1----:R-:W-:Y:S01]  /*4080*/  FMUL.FTZ R5, R3, c[0x0][0x23c] ;  /* 0x00008f0003057a20 */ /* 0x002fe20000410000 */
[----:B--2---:R-:W-:-:S04]  /*4090*/  F2FP.PACK_AB R14, R202, R24 ;  /* 0x00000018ca0e723e */ /* 0x004fc800000000ff */
[----:B------:R-:W-:Y:S01]  /*40a0*/  FSEL R0, R5, RZ, P1 ;  /* 0x000000ff05007208 */ /* 0x000fe20000800000 */
[----:B------:R-:W-:Y:S02]  /*40b0*/  FFMA.FTZ R5, R65, c[0x0][0x23c], -R20 ;  /* 0x00008f0041057a23 */ /* 0x000fe40000010814 */
[----:B------:R-:W1:Y:S02]  /*40c0*/  LDSM.16.MT88.4 R64, [R221+0xe000] ;  /* 0x00e00000dd40783b */ /* 0x000e640000004200 */
[----:B------:R2:W-:Y:S01]  /*40d0*/  MUFU.EX2 R27, R5 ;  /* 0x00000005001b7308 */ /* 0x0005e20000000800 */
[----:B------:R-:W-:-:S07]  /*40e0*/  FFMA.FTZ R4, R92, c[0x0][0x23c], -R0 ;  /* 0x00008f005c047a23 */ /* 0x000fce0000010800 */
[----:B------:R3:W-:Y:S01]  /*40f0*/  MUFU.EX2 R23, R4 ;  /* 0x0000000400177308 */ /* 0x0007e20000000800 */
[--C-:B--2---:R-:W-:Y:S02]  /*4100*/  FFMA.FTZ R5, R28, c[0x0][0x23c], -R0.reuse ;  /* 0x00008f001c057a23 */ /* 0x104fe40000010800 */
[----:B------:R-:W2:Y:S05]  /*4110*/  LDSM.16.MT88.4 R28, [R224+0xc000] ;  /* 0x00c00000e01c783b */ /* 0x000eaa0000004200 */
[----:B------:R4:W-:Y:S01]  /*4120*/  MUFU.EX2 R96, R5 ;  /* 0x0000000500607308 */ /* 0x0009e20000000800 */
[----:B---3--:R-:W-:-:S07]  /*4130*/  FFMA.FTZ R4, R68, c[0x0][0x23c], -R0 ;  /* 0x00008f0044047a23 */ /* 0x008fce0000010800 */
[----:B------:R3:W3:Y:S01]  /*4140*/  MUFU.EX2 R214, R4 ;  /* 0x0000000400d67308 */ /* 0x0006e20000000800 */
[----:B----4-:R-:W-:Y:S02]  /*4150*/  FFMA.FTZ R5, R87, c[0x0][0x23c], -R0 ;  /* 0x00008f0057057a23 */ /* 0x010fe40000010800 */
[----:B------:R-:W4:Y:S01]  /*4160*/  LDSM.16.MT88.4 R84, [R222+0xe000] ;  /* 0x00e00000de54783b */ /* 0x000f220000004200 */
[----:B-1----:R-:W-:Y:S04]  /*4170*/  HMMA.16816.F32 R120, R16, R64, RZ ;  /* 0x000000401078723c */ /* 0x002fe800000018ff */
[----:B------:R-:W1:Y:S01]  /*4180*/  MUFU.EX2 R201, R5 ;  /* 0x0000000500c97308 */ /* 0x000e620000000800 */
[----:B---3--:R-:W-:Y:S01]  /*4190*/  FFMA.FTZ R4, R48, c[0x0][0x23c], -R20 ;  /* 0x00008f0030047a23 */ /* 0x008fe20000010814 */
[----:B------:R-:W-:-:S06]  /*41a0*/  F2FP.PACK_AB R15, R214, R23 ;  /* 0x00000017d60f723e */ /* 0x000fcc00000000ff */
[----:B------:R3:W-:Y:S01]  /*41b0*/  MUFU.EX2 R241, R4 ;  /* 0x0000000400f17308 */ /* 0x0007e20000000800 */
[----:B-1----:R-:W-:Y:S01]  /*41c0*/  F2FP.PACK_AB R13, R201, R96 ;  /* 0x00000060c90d723e */ /* 0x002fe200000000ff */
[----:B--2---:R-:W-:Y:S01]  /*41d0*/  HMMA.16816.F32 R32, R16, R28, RZ ;  /* 0x0000001c1020723c */ /* 0x004fe200000018ff */
[----:B---3--:R-:W-:Y:S02]  /*41e0*/  FFMA.FTZ R4, R49, c[0x0][0x23c], -R20 ;  /* 0x00008f0031047a23 */ /* 0x008fe40000010814 */
[----:B------:R-:W1:Y:S05]  /*41f0*/  LDSM.16.MT88.4 R48, [R221+0xc800] ;  /* 0x00c80000dd30783b */ /* 0x000e6a0000004200 */
[C---:B------:R-:W-:Y:S01]  /*4200*/  HMMA.16816.F32 R40, R12.reuse, R36, RZ ;  /* 0x000000240c28723c */ /* 0x040fe200000018ff */
[----:B------:R2:W3:Y:S07]  /*4210*/  MUFU.EX2 R240, R4 ;  /* 0x0000000400f07308 */ /* 0x0004ee0000000800 */
[C---:B------:R-:W-:Y:S08]  /*4220*/  HMMA.16816.F32 R88, R12.reuse, R28, RZ ;  /* 0x0000001c0c58723c */ /* 0x040ff000000018ff */
[----:B------:R-:W-:Y:S01]  /*4230*/  HMMA.16816.F32 R124, R12, R60, RZ ;  /* 0x0000003c0c7c723c */ /* 0x000fe200000018ff */
[----:B--2---:R-:W-:Y:S01]  /*4240*/  FFMA.FTZ R4, R69, c[0x0][0x23c], -R0 ;  /* 0x00008f0045047a23 */ /* 0x004fe20000010800 */
[----:B---3--:R-:W-:-:S03]  /*4250*/  F2FP.PACK_AB R6, R240, R241 ;  /* 0x000000f1f006723e */ /* 0x008fc600000000ff */
[----:B------:R2:W-:Y:S02]  /*4260*/  MUFU.EX2 R217, R4 ;  /* 0x0000000400d97308 */ /* 0x0005e40000000800 */
[----:B------:R-:W-:Y:S01]  /*4270*/  IMAD.MOV.U32 R61, RZ, RZ, R213 ;  /* 0x000000ffff3d7224 */ /* 0x000fe200078e00d5 */
[----:B------:R-:W-:Y:S01]  /*4280*/  HMMA.16816.F32 R68, R12, R52, RZ ;  /* 0x000000340c44723c */ /* 0x000fe200000018ff */
[----:B------:R-:W-:-:S06]  /*4290*/  MOV R60, R212 ;  /* 0x000000d4003c7202 */ /* 0x000fcc0000000f00 */
[----:B------:R-:W-:Y:S01]  /*42a0*/  IMAD.MOV.U32 R53, RZ, RZ, R9 ;  /* 0x000000ffff357224 */ /* 0x000fe200078e0009 */
[----:B------:R-:W-:Y:S01]  /*42b0*/  F2FP.PACK_AB R9, R219, R188 ;  /* 0x000000bcdb09723e */ /* 0x000fe200000000ff */
[----:B------:R-:W-:Y:S03]  /*42c0*/  HMMA.16816.F32 R116, R12, R64, RZ ;  /* 0x000000400c74723c */ /* 0x000fe600000018ff */
[----:B------:R-:W-:Y:S01]  /*42d0*/  F2FP.PACK_AB R11, R53, R215 ;  /* 0x000000d7350b723e */ /* 0x000fe200000000ff */
[----:B--2---:R-:W-:-:S03]  /*42e0*/  FFMA.FTZ R4, R95, c[0x0][0x23c], -R0 ;  /* 0x00008f005f047a23 */ /* 0x004fc60000010800 */
[----:B------:R-:W-:Y:S01]  /*42f0*/  IMAD.MOV.U32 R65, RZ, RZ, R203 ;  /* 0x000000ffff417224 */ /* 0x000fe200078e00cb */
[----:B------:R2:W3:Y:S01]  /*4300*/  MUFU.EX2 R242, R4 ;  /* 0x0000000400f27308 */ /* 0x0004e20000000800 */
[----:B----4-:R-:W-:Y:S01]  /*4310*/  HMMA.16816.F32 R108, R16, R84, RZ ;  /* 0x00000054106c723c */ /* 0x010fe200000018ff */
[----:B------:R-:W-:-:S07]  /*4320*/  MOV R64, R202 ;  /* 0x000000ca00407202 */ /* 0x000fce0000000f00 */
[----:B------:R-:W-:Y:S01]  /*4330*/  HMMA.16816.F32 R196, R8, R76, R32 ;  /* 0x0000004c08c4723c */ /* 0x000fe20000001820 */
[----:B------:R-:W4:Y:S01]  /*4340*/  LDSM.16.MT88.4 R32, [R221+0xe800] ;  /* 0x00e80000dd20783b */ /* 0x000f220000004200 */
[----:B--2---:R-:W-:Y:S01]  /*4350*/  FFMA.FTZ R4, R94, c[0x0][0x23c], -R0 ;  /* 0x00008f005e047a23 */ /* 0x004fe20000010800 */
[----:B---3--:R-:W-:-:S05]  /*4360*/  F2FP.PACK_AB R5, R242, R217 ;  /* 0x000000d9f205723e */ /* 0x008fca00000000ff */
[----:B-1----:R-:W-:Y:S01]  /*4370*/  HMMA.16816.F32 R164, R8, R48, R72 ;  /* 0x0000003008a4723c */ /* 0x002fe20000001848 */
[----:B------:R-:W1:Y:S01]  /*4380*/  LDSM.16.MT88.4 R72, [R224+0xe800] ;  /* 0x00e80000e048783b */ /* 0x000e620000004200 */
[----:B------:R2:W-:Y:S06]  /*4390*/  MUFU.EX2 R52, R4 ;  /* 0x0000000400347308 */ /* 0x0005ec0000000800 */
[----:B------:R-:W-:Y:S07]  /*43a0*/  HMMA.16816.F32 R104, R12, R84, RZ ;  /* 0x000000540c68723c */ /* 0x000fee00000018ff */
[----:B------:R-:W-:Y:S01]  /*43b0*/  MOV R84, R96 ;  /* 0x0000006000547202 */ /* 0x000fe20000000f00 */
[----:B------:R-:W-:Y:S01]  /*43c0*/  HMMA.16816.F32 R180, R8, R44, R56 ;  /* 0x0000002c08b4723c */ /* 0x000fe20000001838 */
[----:B------:R-:W3:Y:S01]  /*43d0*/  LDSM.16.MT88.4 R56, [R222+0xe800] ;  /* 0x00e80000de38783b */ /* 0x000ee20000004200 */
[----:B--2---:R-:W-:-:S02]  /*43e0*/  FFMA.FTZ R4, R93, c[0x0][0x23c], -R0 ;  /* 0x00008f005d047a23 */ /* 0x004fc40000010800 */
[----:B------:R-:W-:Y:S02]  /*43f0*/  IMAD.MOV.U32 R85, RZ, RZ, R201 ;  /* 0x000000ffff557224 */ /* 0x000fe400078e00c9 */
[----:B------:R2:W2:Y:S02]  /*4400*/  MUFU.EX2 R36, R4 ;  /* 0x0000000400247308 */ /* 0x0004a40000000800 */
[----:B------:R-:W-:Y:S07]  /*4410*/  HMMA.16816.F32 R96, R12, R80, RZ ;  /* 0x000000500c60723c */ /* 0x000fee00000018ff */
[----:B------:R-:W-:Y:S01]  /*4420*/  MOV R81, R218 ;  /* 0x000000da00517202 */ /* 0x000fe20000000f00 */
[----:B------:R-:W-:Y:S01]  /*4430*/  HMMA.16816.F32 R92, R16, R112, RZ ;  /* 0x00000070105c723c */ /* 0x000fe200000018ff */
[----:B------:R-:W-:Y:S01]  /*4440*/  IMAD.MOV.U32 R80, RZ, RZ, R217 ;  /* 0x000000ffff507224 */ /* 0x000fe200078e00d9 */
[----:B--2---:R-:W-:-:S02]  /*4450*/  F2FP.PACK_AB R4, R27, R213 ;  /* 0x000000d51b04723e */ /* 0x004fc400000000ff */
[----:B------:R-:W-:-:S04]  /*4460*/  F2FP.PACK_AB R7, R36, R52 ;  /* 0x000000342407723e */ /* 0x000fc800000000ff */
[----:B----4-:R-:W-:Y:S08]  /*4470*/  HMMA.16816.F32 R204, R8, R32, R120 ;  /* 0x0000002008cc723c */ /* 0x010ff00000001878 */
[C---:B------:R-:W-:Y:S01]  /*4480*/  HMMA.16816.F32 R176, R4.reuse, R44, R40 ;  /* 0x0000002c04b0723c */ /* 0x040fe20000001828 */
[----:B------:R-:W2:Y:S06]  /*4490*/  LDSM.16.MT88.4 R40, [R223+0xc800] ;  /* 0x00c80000df28783b */ /* 0x000eac0000004200 */
[----:B------:R-:W-:Y:S01]  /*44a0*/  IMAD.MOV.U32 R45, RZ, RZ, R241 ;  /* 0x000000ffff2d7224 */ /* 0x000fe200078e00f1 */
[----:B------:R-:W-:Y:S01]  /*44b0*/  HMMA.16816.F32 R160, R4, R48, R68 ;  /* 0x0000003004a0723c */ /* 0x000fe20000001844 */
[----:B------:R-:W4:Y:S01]  /*44c0*/  LDSM.16.MT88.4 R68, [R223+0xe800] ;  /* 0x00e80000df44783b */ /* 0x000f220000004200 */
[----:B------:R-:W-:-:S05]  /*44d0*/  MOV R44, R52 ;  /* 0x00000034002c7202 */ /* 0x000fca0000000f00 */
[----:B------:R-:W-:Y:S01]  /*44e0*/  MOV R49, R200 ;  /* 0x000000c800317202 */ /* 0x000fe20000000f00 */
[----:B------:R-:W-:Y:S08]  /*44f0*/  HMMA.16816.F32 R192, R4, R76, R88 ;  /* 0x0000004c04c0723c */ /* 0x000ff00000001858 */
[----:B------:R-:W-:Y:S07]  /*4500*/  HMMA.16816.F32 R88, R12, R112, RZ ;  /* 0x000000700c58723c */ /* 0x000fee00000018ff */
[----:B------:R-:W-:Y:S01]  /*4510*/  MOV R113, R216 ;  /* 0x000000d800717202 */ /* 0x000fe20000000f00 */
[----:B-1----:R-:W-:Y:S01]  /*4520*/  HMMA.16816.F32 R248, R8, R72, R100 ;  /* 0x0000004808f8723c */ /* 0x002fe20000001864 */
[----:B------:R-:W-:-:S07]  /*4530*/  IMAD.MOV.U32 R112, RZ, RZ, R215 ;  /* 0x000000ffff707224 */ /* 0x000fce00078e00d7 */
[----:B---3--:R-:W-:Y:S08]  /*4540*/  HMMA.16816.F32 R200, R4, R56, R104 ;  /* 0x0000003804c8723c */ /* 0x008ff00000001868 */
[-C--:B--2---:R-:W-:Y:S08]  /*4550*/  HMMA.16816.F32 R208, R8, R40.reuse, R128 ;  /* 0x0000002808d0723c */ /* 0x084ff00000001880 */
[C---:B------:R-:W-:Y:S07]  /*4560*/  HMMA.16816.F32 R128, R4.reuse, R40, R124 ;  /* 0x000000280480723c */ /* 0x040fee000000187c */
[----:B------:R-:W-:Y:S01]  /*4570*/  IMAD.MOV.U32 R40, RZ, RZ, R188 ;  /* 0x000000ffff287224 */ /* 0x000fe200078e00bc */
[----:B------:R-:W-:Y:S01]  /*4580*/  MOV R41, R214 ;  /* 0x000000d600297202 */ /* 0x000fe20000000f00 */
[C---:B------:R-:W-:Y:S07]  /*4590*/  HMMA.16816.F32 R188, R4.reuse, R32, R116 ;  /* 0x0000002004bc723c */ /* 0x040fee0000001874 */
[----:B------:R-:W-:Y:S01]  /*45a0*/  IMAD.MOV.U32 R32, RZ, RZ, R219 ;  /* 0x000000ffff207224 */ /* 0x000fe200078e00db */
[----:B------:R-:W-:Y:S01]  /*45b0*/  MOV R33, R242 ;  /* 0x000000f200217202 */ /* 0x000fe20000000f00 */
[----:B------:R-:W-:Y:S07]  /*45c0*/  HMMA.16816.F32 R216, R4, R72, R96 ;  /* 0x0000004804d8723c */ /* 0x000fee0000001860 */
[----:B------:R-:W-:Y:S01]  /*45d0*/  MOV R72, R240 ;  /* 0x000000f000487202 */ /* 0x000fe20000000f00 */
[----:B------:R-:W-:Y:S01]  /*45e0*/  HMMA.16816.F32 R212, R8, R56, R108 ;  /* 0x0000003808d4723c */ /* 0x000fe2000000186c */
[----:B------:R-:W-:-:S07]  /*45f0*/  IMAD.MOV.U32 R73, RZ, RZ, R36 ;  /* 0x000000ffff497224 */ /* 0x000fce00078e0024 */
[----:B----4-:R-:W-:Y:S08]  /*4600*/  HMMA.16816.F32 R240, R4, R68, R88 ;  /* 0x0000004404f0723c */ /* 0x010ff00000001858 */
[----:B------:R-:W-:Y:S08]  /*4610*/  HMMA.16816.F32 R88, R12, R86, RZ ;  /* 0x000000560c58723c */ /* 0x000ff000000018ff */
[----:B------:R-:W-:Y:S07]  /*4620*/  HMMA.16816.F32 R244, R8, R68, R92 ;  /* 0x0000004408f4723c */ /* 0x000fee000000185c */
[----:B------:R-:W-:Y:S01]  /*4630*/  IMAD.MOV.U32 R69, RZ, RZ, R53 ;  /* 0x000000ffff457224 */ /* 0x000fe200078e0035 */
[----:B------:R-:W-:Y:S08]  /*4640*/  HMMA.16816.F32 R108, R12, R54, RZ ;  /* 0x000000360c6c723c */ /* 0x000ff000000018ff */
[----:B------:R-:W-:Y:S08]  /*4650*/  HMMA.16816.F32 R116, R4, R58, R88 ;  /* 0x0000003a0474723c */ /* 0x000ff00000001858 */
[C---:B------:R-:W-:Y:S08]  /*4660*/  HMMA.16816.F32 R104, R12.reuse, R38, RZ ;  /* 0x000000260c68723c */ /* 0x040ff000000018ff */
[C---:B------:R-:W-:Y:S08]  /*4670*/  HMMA.16816.F32 R100, R12.reuse, R30, RZ ;  /* 0x0000001e0c64723c */ /* 0x040ff000000018ff */
[C---:B------:R-:W-:Y:S08]  /*4680*/  HMMA.16816.F32 R96, R12.reuse, R62, RZ ;  /* 0x0000003e0c60723c */ /* 0x040ff000000018ff */
[C---:B------:R-:W-:Y:S08]  /*4690*/  HMMA.16816.F32 R92, R12.reuse, R66, RZ ;  /* 0x000000420c5c723c */ /* 0x040ff000000018ff */
[C---:B------:R-:W-:Y:S08]  /*46a0*/  HMMA.16816.F32 R88, R12.reuse, R82, RZ ;  /* 0x000000520c58723c */ /* 0x040ff000000018ff */
[----:B------:R-:W-:Y:S08]  /*46b0*/  HMMA.16816.F32 R12, R12, R114, RZ ;  /* 0x000000720c0c723c */ /* 0x000ff000000018ff */
[C---:B------:R-:W-:Y:S08]  /*46c0*/  HMMA.16816.F32 R108, R4.reuse, R50, R108 ;  /* 0x00000032046c723c */ /* 0x040ff0000000186c */
[C---:B------:R-:W-:Y:S08]  /*46d0*/  HMMA.16816.F32 R104, R4.reuse, R46, R104 ;  /* 0x0000002e0468723c */ /* 0x040ff00000001868 */
[C---:B------:R-:W-:Y:S08]  /*46e0*/  HMMA.16816.F32 R100, R4.reuse, R78, R100 ;  /* 0x0000004e0464723c */ /* 0x040ff00000001864 */
[C---:B------:R-:W-:Y:S08]  /*46f0*/  HMMA.16816.F32 R96, R4.reuse, R42, R96 ;  /* 0x0000002a0460723c */ /* 0x040ff00000001860 */
[C---:B------:R-:W-:Y:S08]  /*4700*/  HMMA.16816.F32 R92, R4.reuse, R34, R92 ;  /* 0x00000022045c723c */ /* 0x040ff0000000185c */
[C---:B------:R-:W-:Y:S08]  /*4710*/  HMMA.16816.F32 R120, R4.reuse, R74, R88 ;  /* 0x0000004a0478723c */ /* 0x040ff00000001858 */
[----:B------:R-:W-:Y:S01]  /*4720*/  HMMA.16816.F32 R124, R4, R70, R12 ;  /* 0x00000046047c723c */ /* 0x000fe2000000180c */
[----:B------:R-:W1:Y:S07]  /*4730*/  LDSM.16.MT88.4 R12, [R221+0xd000] ;  /* 0x00d00000dd0c783b */ /* 0x000e6e0000004200 */
[C---:B------:R-:W-:Y:S08]  /*4740*/  HMMA.16816.F32 R52, R16.reuse, R54, RZ ;  /* 0x000000361034723c */ /* 0x040ff000000018ff */
[C---:B------:R-:W-:Y:S07]  /*4750*/  HMMA.16816.F32 R4, R16.reuse, R62, RZ ;  /* 0x0000003e1004723c */ /* 0x040fee00000018ff */
[----:B------:R-:W-:Y:S01]  /*4760*/  MOV R62, R49 ;  /* 0x00000031003e7202 */ /* 0x000fe20000000f00 */
[----:B------:R-:W-:Y:S08]  /*4770*/  HMMA.16816.F32 R36, R16, R38, RZ ;  /* 0x000000261024723c */ /* 0x000ff000000018ff */
[C---:B------:R-:W-:Y:S08]  /*4780*/  HMMA.16816.F32 R52, R8.reuse, R50, R52 ;  /* 0x000000320834723c */ /* 0x040ff00000001834 */
[----:B------:R-:W-:Y:S07]  /*4790*/  HMMA.16816.F32 R48, R8, R42, R4 ;  /* 0x0000002a0830723c */ /* 0x000fee0000001804 */
[----:B------:R-:W-:Y:S01]  /*47a0*/  IMAD.MOV.U32 R43, RZ, RZ, R44 ;  /* 0x000000ffff2b7224 */ /* 0x000fe200078e002c */
[----:B------:R-:W-:Y:S01]  /*47b0*/  HMMA.16816.F32 R4, R16, R66, RZ ;  /* 0x000000421004723c */ /* 0x000fe200000018ff */
[----:B------:R-:W-:-:S07]  /*47c0*/  MOV R42, R45 ;  /* 0x0000002d002a7202 */ /* 0x000fce0000000f00 */
[----:B------:R-:W-:Y:S07]  /*47d0*/  HMMA.16816.F32 R88, R8, R46, R36 ;  /* 0x0000002e0858723c */ /* 0x000fee0000001824 */
[----:B------:R-:W-:Y:S01]  /*47e0*/  MOV R38, R32 ;  /* 0x0000002000267202 */ /* 0x000fe20000000f00 */
[----:B------:R-:W-:Y:S01]  /*47f0*/  HMMA.16816.F32 R28, R16, R30, RZ ;  /* 0x0000001e101c723c */ /* 0x000fe200000018ff */
[----:B------:R-:W-:Y:S01]  /*4800*/  MOV R32, R40 ;  /* 0x0000002800207202 */ /* 0x000fe20000000f00 */
[----:B------:R-:W-:-:S02]  /*4810*/  IMAD.MOV.U32 R40, RZ, RZ, R2 ;  /* 0x000000ffff287224 */ /* 0x000fc400078e0002 */
[--C-:B------:R-:W-:Y:S02]  /*4820*/  FFMA.FTZ R2, R170, c[0x0][0x23c], -R22.reuse ;  /* 0x00008f00aa027a23 */ /* 0x100fe40000010816 */
[----:B------:R-:W-:Y:S02]  /*4830*/  IMAD.MOV.U32 R39, RZ, RZ, R33 ;  /* 0x000000ffff277224 */ /* 0x000fe400078e0021 */
[----:B------:R-:W-:Y:S01]  /*4840*/  HMMA.16816.F32 R44, R8, R34, R4 ;  /* 0x00000022082c723c */ /* 0x000fe20000001804 */
[----:B------:R2:W-:Y:S01]  /*4850*/  MUFU.EX2 R66, R2 ;  /* 0x0000000200427308 */ /* 0x0005e20000000800 */
[----:B------:R-:W-:Y:S02]  /*4860*/  IMAD.MOV.U32 R37, RZ, RZ, R27 ;  /* 0x000000ffff257224 */ /* 0x000fe400078e001b */
[--C-:B------:R-:W-:Y:S02]  /*4870*/  FFMA.FTZ R36, R141, c[0x0][0x23c], -R22.reuse ;  /* 0x00008f008d247a23 */ /* 0x100fe40000010816 */
[----:B------:R-:W-:-:S02]  /*4880*/  FFMA.FTZ R33, R132, c[0x0][0x23c], -R22 ;  /* 0x00008f0084217a23 */ /* 0x000fc40000010816 */
[----:B------:R-:W-:Y:S01]  /*4890*/  HMMA.16816.F32 R4, R16, R86, RZ ;  /* 0x000000561004723c */ /* 0x000fe200000018ff */
[--C-:B------:R-:W-:Y:S01]  /*48a0*/  FFMA.FTZ R35, R140, c[0x0][0x23c], -R22.reuse ;  /* 0x00008f008c237a23 */ /* 0x100fe20000010816 */
[----:B------:R-:W-:Y:S01]  /*48b0*/  MUFU.EX2 R36, R36 ;  /* 0x0000002400247308 */ /* 0x000fe20000000800 */
[----:B------:R-:W-:Y:S02]  /*48c0*/  FFMA.FTZ R34, R133, c[0x0][0x23c], -R22 ;  /* 0x00008f0085227a23 */ /* 0x000fe40000010816 */
[----:B------:R-:W-:Y:S02]  /*48d0*/  FFMA.FTZ R27, R146, c[0x0][0x23c], -R20 ;  /* 0x00008f00921b7a23 */ /* 0x000fe40000010814 */
[----:B------:R-:W-:Y:S01]  /*48e0*/  MOV R86, R72 ;  /* 0x0000004800567202 */ /* 0x000fe20000000f00 */
[----:B------:R-:W-:Y:S01]  /*48f0*/  IMAD.MOV.U32 R87, RZ, RZ, R73 ;  /* 0x000000ffff577224 */ /* 0x000fe200078e0049 */
[----:B------:R-:W-:Y:S01]  /*4900*/  HMMA.16816.F32 R76, R8, R78, R28 ;  /* 0x0000004e084c723c */ /* 0x000fe2000000181c */
[----:B--2---:R-:W-:Y:S01]  /*4910*/  FFMA.FTZ R2, R169, c[0x0][0x23c], -R22 ;  /* 0x00008f00a9027a23 */ /* 0x004fe20000010816 */
[----:B------:R-:W-:Y:S05]  /*4920*/  MUFU.EX2 R35, R35 ;  /* 0x0000002300237308 */ /* 0x000fea0000000800 */
[----:B------:R-:W-:-:S02]  /*4930*/  FFMA.FTZ R31, R144, c[0x0][0x23c], -R21 ;  /* 0x00008f00901f7a23 */ /* 0x000fc40000010815 */
[--C-:B------:R-:W-:Y:S01]  /*4940*/  FFMA.FTZ R30, R143, c[0x0][0x23c], -R21.reuse ;  /* 0x00008f008f1e7a23 */ /* 0x100fe20000010815 */
[----:B------:R-:W-:Y:S01]  /*4950*/  MUFU.EX2 R34, R34 ;  /* 0x0000002200227308 */ /* 0x000fe20000000800 */
[----:B------:R-:W-:-:S04]  /*4960*/  FFMA.FTZ R29, R135, c[0x0][0x23c], -R21 ;  /* 0x00008f00871d7a23 */ /* 0x000fc80000010815 */
[----:B------:R-:W-:Y:S03]  /*4970*/  HMMA.16816.F32 R56, R8, R58, R4 ;  /* 0x0000003a0838723c */ /* 0x000fe60000001804 */
[----:B------:R-:W-:Y:S05]  /*4980*/  MUFU.EX2 R33, R33 ;  /* 0x0000002100217308 */ /* 0x000fea0000000800 */
[C---:B------:R-:W-:Y:S03]  /*4990*/  HMMA.16816.F32 R4, R16.reuse, R82, RZ ;  /* 0x000000521004723c */ /* 0x040fe600000018ff */
[----:B------:R-:W-:Y:S04]  /*49a0*/  MUFU.EX2 R31, R31 ;  /* 0x0000001f001f7308 */ /* 0x000fe80000000800 */
[----:B------:R-:W-:Y:S01]  /*49b0*/  IMAD.MOV.U32 R83, RZ, RZ, R69 ;  /* 0x000000ffff537224 */ /* 0x000fe200078e0045 */
[----:B------:R-:W-:Y:S03]  /*49c0*/  HMMA.16816.F32 R16, R16, R114, RZ ;  /* 0x000000721010723c */ /* 0x000fe600000018ff */
[----:B------:R-:W-:Y:S08]  /*49d0*/  MUFU.EX2 R30, R30 ;  /* 0x0000001e001e7308 */ /* 0x000ff00000000800 */
[----:B------:R-:W-:Y:S05]  /*49e0*/  MUFU.EX2 R29, R29 ;  /* 0x0000001d001d7308 */ /* 0x000fea0000000800 */
[C---:B------:R-:W-:Y:S03]  /*49f0*/  HMMA.16816.F32 R72, R8.reuse, R74, R4 ;  /* 0x0000004a0848723c */ /* 0x040fe60000001804 */
[----:B------:R-:W-:Y:S04]  /*4a00*/  MUFU.EX2 R27, R27 ;  /* 0x0000001b001b7308 */ /* 0x000fe80000000800 */
[----:B------:R-:W-:Y:S01]  /*4a10*/  IMAD.MOV.U32 R5, RZ, RZ, R42 ;  /* 0x000000ffff057224 */ /* 0x000fe200078e002a */
[----:B------:R-:W-:Y:S01]  /*4a20*/  HMMA.16816.F32 R68, R8, R70, R16 ;  /* 0x000000460844723c */ /* 0x000fe20000001810 */
[----:B------:R-:W-:Y:S01]  /*4a30*/  MOV R6, R43 ;  /* 0x0000002b00067202 */ /* 0x000fe20000000f00 */
[----:B------:R-:W-:Y:S01]  /*4a40*/  IMAD.MOV.U32 R42, RZ, RZ, R37 ;  /* 0x000000ffff2a7224 */ /* 0x000fe200078e0025 */
[----:B------:R2:W3:Y:S01]  /*4a50*/  MUFU.EX2 R19, R2 ;  /* 0x0000000200137308 */ /* 0x0004e20000000800 */
[----:B------:R-:W-:Y:S01]  /*4a60*/  MOV R43, R38 ;  /* 0x00000026002b7202 */ /* 0x000fe20000000f00 */
[----:B------:R-:W-:-:S02]  /*4a70*/  FFMA.FTZ R37, R142, c[0x0][0x23c], -R0 ;  /* 0x00008f008e257a23 */ /* 0x000fc40000010800 */
[----:B------:R-:W-:Y:S02]  /*4a80*/  FFMA.FTZ R38, R139, c[0x0][0x23c], -R0 ;  /* 0x00008f008b267a23 */ /* 0x000fe40000010800 */
[----:B------:R-:W-:Y:S02]  /*4a90*/  IMAD.MOV.U32 R139, RZ, RZ, R87 ;  /* 0x000000ffff8b7224 */ /* 0x000fe400078e0057 */
[----:B--2---:R-:W-:Y:S01]  /*4aa0*/  FFMA.FTZ R2, R152, c[0x0][0x23c], -R22 ;  /* 0x00008f0098027a23 */ /* 0x004fe20000010816 */
[----:B---3--:R-:W-:-:S03]  /*4ab0*/  F2FP.PACK_AB R8, R19, R66 ;  /* 0x000000421308723e */ /* 0x008fc600000000ff */
[----:B------:R2:W-:Y:S02]  /*4ac0*/  MUFU.EX2 R82, R2 ;  /* 0x0000000200527308 */ /* 0x0005e40000000800 */
[----:B--2---:R-:W-:Y:S02]  /*4ad0*/  FFMA.FTZ R2, R150, c[0x0][0x23c], -R22 ;  /* 0x00008f0096027a23 */ /* 0x004fe40000010816 */
[----:B------:R-:W-:-:S04]  /*4ae0*/  FFMA.FTZ R22, R145, c[0x0][0x23c], -R20 ;  /* 0x00008f0091167a23 */ /* 0x000fc80000010814 */
[----:B------:R2:W-:Y:S08]  /*4af0*/  MUFU.EX2 R4, R2 ;  /* 0x0000000200047308 */ /* 0x0005f00000000800 */
[----:B------:R-:W-:Y:S01]  /*4b00*/  MUFU.EX2 R22, R22 ;  /* 0x0000001600167308 */ /* 0x000fe20000000800 */
[----:B--2---:R-:W-:Y:S01]  /*4b10*/  FFMA.FTZ R2, R174, c[0x0][0x23c], -R21 ;  /* 0x00008f00ae027a23 */ /* 0x004fe20000010815 */
[----:B------:R-:W-:-:S06]  /*4b20*/  MOV R174, R5 ;  /* 0x0000000500ae7202 */ /* 0x000fcc0000000f00 */
[----:B------:R2:W-:Y:S02]  /*4b30*/  MUFU.EX2 R16, R2 ;  /* 0x0000000200107308 */ /* 0x0005e40000000800 */
[----:B--2---:R-:W-:-:S06]  /*4b40*/  FFMA.FTZ R2, R171, c[0x0][0x23c], -R21 ;  /* 0x00008f00ab027a23 */ /* 0x004fcc0000010815 */
[----:B------:R2:W3:Y:S02]  /*4b50*/  MUFU.EX2 R114, R2 ;  /* 0x0000000200727308 */ /* 0x0004e40000000800 */
[----:B--2---:R-:W-:Y:S01]  /*4b60*/  FFMA.FTZ R2, R153, c[0x0][0x23c], -R21 ;  /* 0x00008f0099027a23 */ /* 0x004fe20000010815 */
[----:B---3--:R-:W-:-:S05]  /*4b70*/  F2FP.PACK_AB R9, R114, R16 ;  /* 0x000000107209723e */ /* 0x008fca00000000ff */
[----:B------:R2:W-:Y:S02]  /*4b80*/  MUFU.EX2 R67, R2 ;  /* 0x0000000200437308 */ /* 0x0005e40000000800 */
[----:B--2---:R-:W-:Y:S01]  /*4b90*/  FFMA.FTZ R2, R147, c[0x0][0x23c], -R21 ;  /* 0x00008f0093027a23 */ /* 0x004fe20000010815 */
[----:B------:R-:W-:Y:S01]  /*4ba0*/  MOV R147, R113 ;  /* 0x0000007100937202 */ /* 0x000fe20000000f00 */
[----:B------:R-:W-:-:S04]  /*4bb0*/  IMAD.MOV.U32 R113, RZ, RZ, R64 ;  /* 0x000000ffff717224 */ /* 0x000fc800078e0040 */
[----:B------:R2:W-:Y:S02]  /*4bc0*/  MUFU.EX2 R63, R2 ;  /* 0x00000002003f7308 */ /* 0x0005e40000000800 */
[----:B--2---:R-:W-:-:S06]  /*4bd0*/  FFMA.FTZ R2, R168, c[0x0][0x23c], -R20 ;  /* 0x00008f00a8027a23 */ /* 0x004fcc0000010814 */
[----:B------:R2:W-:Y:S02]  /*4be0*/  MUFU.EX2 R17, R2 ;  /* 0x0000000200117308 */ /* 0x0005e40000000800 */
[----:B--2---:R-:W-:-:S06]  /*4bf0*/  FFMA.FTZ R2, R159, c[0x0][0x23c], -R20 ;  /* 0x00008f009f027a23 */ /* 0x004fcc0000010814 */
[----:B------:R2:W-:Y:S02]  /*4c00*/  MUFU.EX2 R115, R2 ;  /* 0x0000000200737308 */ /* 0x0005e40000000800 */
[----:B--2---:R-:W-:Y:S02]  /*4c10*/  FFMA.FTZ R2, R149, c[0x0][0x23c], -R20 ;  /* 0x00008f0095027a23 */ /* 0x004fe40000010814 */
[----:B------:R-:W-:Y:S01]  /*4c20*/  IMAD.MOV.U32 R149, RZ, RZ, R112 ;  /* 0x000000ffff957224 */ /* 0x000fe200078e0070 */
[----:B------:R-:W-:-:S03]  /*4c30*/  MOV R112, R65 ;  /* 0x0000004100707202 */ /* 0x000fc60000000f00 */
[----:B------:R2:W3:Y:S02]  /*4c40*/  MUFU.EX2 R28, R2 ;  /* 0x00000002001c7308 */ /* 0x0004e40000000800 */
[----:B--2---:R-:W-:Y:S01]  /*4c50*/  FFMA.FTZ R2, R148, c[0x0][0x23c], -R20 ;  /* 0x00008f0094027a23 */ /* 0x004fe20000010814 */
[----:B---3--:R-:W-:Y:S01]  /*4c60*/  MOV R144, R28 ;  /* 0x0000001c00907202 */ /* 0x008fe20000000f00 */
[----:B------:R-:W-:-:S04]  /*4c70*/  FFMA.FTZ R28, R134, c[0x0][0x23c], -R21 ;  /* 0x00008f00861c7a23 */ /* 0x000fc80000010815 */
[----:B------:R2:W3:Y:S01]  /*4c80*/  MUFU.EX2 R7, R2 ;  /* 0x0000000200077308 */ /* 0x0004e20000000800 */
[----:B------:R-:W-:Y:S02]  /*4c90*/  FFMA.FTZ R21, R138, c[0x0][0x23c], -R20 ;  /* 0x00008f008a157a23 */ /* 0x000fe40000010814 */
[----:B------:R-:W-:Y:S02]  /*4ca0*/  IMAD.MOV.U32 R138, RZ, RZ, R83 ;  /* 0x000000ffff8a7224 */ /* 0x000fe400078e0053 */
[----:B------:R-:W-:Y:S02]  /*4cb0*/  IMAD.MOV.U32 R83, RZ, RZ, R42 ;  /* 0x000000ffff537224 */ /* 0x000fe400078e002a */
[----:B------:R-:W-:Y:S01]  /*4cc0*/  FFMA.FTZ R20, R136, c[0x0][0x23c], -R20 ;  /* 0x00008f0088147a23 */ /* 0x000fe20000010814 */
[----:B------:R-:W-:Y:S01]  /*4cd0*/  MUFU.EX2 R28, R28 ;  /* 0x0000001c001c7308 */ /* 0x000fe20000000800 */
[----:B------:R-:W-:Y:S01]  /*4ce0*/  FADD.FTZ R136, R186, R185 ;  /* 0x000000b9ba887221 */ /* 0x000fe20000010000 */
[----:B------:R-:W-:Y:S01]  /*4cf0*/  MOV R132, R83 ;  /* 0x0000005300847202 */ /* 0x000fe20000000f00 */
[----:B--2---:R-:W-:-:S05]  /*4d00*/  FFMA.FTZ R2, R173, c[0x0][0x23c], -R0 ;  /* 0x00008f00ad027a23 */ /* 0x004fca0000010800 */
[----:B------:R-:W-:Y:S01]  /*4d10*/  MUFU.EX2 R21, R21 ;  /* 0x0000001500157308 */ /* 0x000fe20000000800 */
[----:B------:R-:W-:-:S07]  /*4d20*/  IMAD.MOV.U32 R173, RZ, RZ, R6 ;  /* 0x000000ffffad7224 */ /* 0x000fce00078e0006 */
[----:B------:R2:W-:Y:S08]  /*4d30*/  MUFU.EX2 R18, R2 ;  /* 0x0000000200127308 */ /* 0x0005f00000000800 */
[----:B------:R-:W-:Y:S01]  /*4d40*/  MUFU.EX2 R20, R20 ;  /* 0x0000001400147308 */ /* 0x000fe20000000800 */
[----:B--2---:R-:W-:-:S07]  /*4d50*/  FFMA.FTZ R2, R172, c[0x0][0x23c], -R0 ;  /* 0x00008f00ac027a23 */ /* 0x004fce0000010800 */
[----:B------:R2:W4:Y:S02]  /*4d60*/  MUFU.EX2 R159, R2 ;  /* 0x00000002009f7308 */ /* 0x0005240000000800 */
[----:B--2---:R-:W-:Y:S01]  /*4d70*/  FFMA.FTZ R2, R158, c[0x0][0x23c], -R0 ;  /* 0x00008f009e027a23 */ /* 0x004fe20000010800 */
[----:B---3--:R-:W-:Y:S01]  /*4d80*/  MOV R158, R7 ;  /* 0x00000007009e7202 */ /* 0x008fe20000000f00 */
[----:B------:R-:W-:Y:S01]  /*4d90*/  IMAD.MOV.U32 R7, RZ, RZ, R62 ;  /* 0x000000ffff077224 */ /* 0x000fe200078e003e */
[----:B----4-:R-:W-:-:S03]  /*4da0*/  F2FP.PACK_AB R5, R159, R18 ;  /* 0x000000129f05723e */ /* 0x010fc600000000ff */
[----:B------:R2:W-:Y:S01]  /*4db0*/  MUFU.EX2 R153, R2 ;  /* 0x0000000200997308 */ /* 0x0005e20000000800 */
[----:B------:R-:W-:Y:S01]  /*4dc0*/  IMAD.MOV.U32 R62, RZ, RZ, R39 ;  /* 0x000000ffff3e7224 */ /* 0x000fe200078e0027 */
[----:B------:R-:W-:Y:S01]  /*4dd0*/  F2FP.PACK_AB R6, R158, R144 ;  /* 0x000000909e06723e */ /* 0x000fe200000000ff */
[----:B------:R-:W-:Y:S01]  /*4de0*/  FFMA.FTZ R39, R137, c[0x0][0x23c], -R0 ;  /* 0x00008f0089277a23 */ /* 0x000fe20000010800 */
[----:B------:R-:W-:Y:S01]  /*4df0*/  MOV R172, R7 ;  /* 0x0000000700ac7202 */ /* 0x000fe20000000f00 */
[----:B------:R-:W-:Y:S01]  /*4e00*/  FADD.FTZ R137, R184, R175 ;  /* 0x000000afb8897221 */ /* 0x000fe20000010000 */
[----:B------:R-:W-:Y:S01]  /*4e10*/  MOV R175, R66 ;  /* 0x0000004200af7202 */ /* 0x000fe20000000f00 */
[----:B------:R-:W-:Y:S02]  /*4e20*/  IMAD.MOV.U32 R87, RZ, RZ, R62 ;  /* 0x000000ffff577224 */ /* 0x000fe400078e003e */
[----:B------:R-:W-:-:S03]  /*4e30*/  IMAD.MOV.U32 R62, RZ, RZ, R40 ;  /* 0x000000ffff3e7224 */ /* 0x000fc600078e0028 */
[----:B------:R-:W-:Y:S01]  /*4e40*/  MOV R150, R87 ;  /* 0x0000005700967202 */ /* 0x000fe20000000f00 */
[----:B------:R-:W-:Y:S02]  /*4e50*/  IMAD.MOV.U32 R141, RZ, RZ, R62 ;  /* 0x000000ffff8d7224 */ /* 0x000fe400078e003e */
[--C-:B--2---:R-:W-:Y:S01]  /*4e60*/  FFMA.FTZ R2, R157, c[0x0][0x23c], -R0.reuse ;  /* 0x00008f009d027a23 */ /* 0x104fe20000010800 */
[----:B------:R-:W-:Y:S02]  /*4e70*/  MOV R157, R63 ;  /* 0x0000003f009d7202 */ /* 0x000fe40000000f00 */
[----:B------:R-:W-:Y:S01]  /*4e80*/  MOV R63, R32 ;  /* 0x00000020003f7202 */ /* 0x000fe20000000f00 */
[----:B------:R-:W2:Y:S01]  /*4e90*/  MUFU.EX2 R152, R2 ;  /* 0x0000000200987308 */ /* 0x000ea20000000800 */
[----:B------:R-:W-:Y:S01]  /*4ea0*/  FFMA.FTZ R32, R151, c[0x0][0x23c], -R0 ;  /* 0x00008f0097207a23 */ /* 0x000fe20000010800 */
[----:B------:R-:W-:Y:S01]  /*4eb0*/  F2FP.PACK_AB R11, R157, R67 ;  /* 0x000000439d0b723e */ /* 0x000fe200000000ff */
[----:B------:R-:W-:Y:S01]  /*4ec0*/  FADD.FTZ R0, R252, R187 ;  /* 0x000000bbfc007221 */ /* 0x000fe20000010000 */
[----:B------:R-:W-:Y:S01]  /*4ed0*/  MOV R151, R86 ;  /* 0x0000005600977202 */ /* 0x000fe20000000f00 */
[----:B------:R-:W-:Y:S01]  /*4ee0*/  IMAD.MOV.U32 R252, RZ, RZ, R4 ;  /* 0x000000fffffc7224 */ /* 0x000fe200078e0004 */
[----:B------:R-:W-:Y:S01]  /*4ef0*/  F2FP.PACK_AB R4, R115, R17 ;  /* 0x000000117304723e */ /* 0x000fe200000000ff */
[----:B------:R-:W-:Y:S01]  /*4f00*/  FADD.FTZ R0, R26, R0 ;  /* 0x000000001a007221 */ /* 0x000fe20000010000 */
[----:B------:R-:W-:-:S02]  /*4f10*/  MOV R66, R63 ;  /* 0x0000003f00427202 */ /* 0x000fc40000000f00 */
[----:B--2---:R-:W-:-:S03]  /*4f20*/  F2FP.PACK_AB R7, R152, R153 ;  /* 0x000000999807723e */ /* 0x004fc600000000ff */
[----:B------:R-:W-:Y:S01]  /*4f30*/  IMAD.MOV.U32 R140, RZ, RZ, R66 ;  /* 0x000000ffff8c7224 */ /* 0x000fe200078e0042 */
[----:B------:R-:W-:Y:S01]  /*4f40*/  F2FP.PACK_AB R10, R252, R82 ;  /* 0x00000052fc0a723e */ /* 0x000fe200000000ff */
[----:B------:R-:W-:Y:S01]  /*4f50*/  MUFU.EX2 R32, R32 ;  /* 0x0000002000207308 */ /* 0x000fe20000000800 */
[----:B------:R-:W-:Y:S01]  /*4f60*/  MOV R86, R43 ;  /* 0x0000002b00567202 */ /* 0x000fe20000000f00 */
[----:B------:R2:W5:Y:S01]  /*4f70*/  LDL.LU R26, [R1+0xe0] ;  /* 0x0000e000011a7983 */ /* 0x0005620000300800 */
[----:B------:R-:W-:Y:S01]  /*4f80*/  MOV R63, R41 ;  /* 0x00000029003f7202 */ /* 0x000fe20000000f00 */
[----:B-1----:R-:W-:Y:S02]  /*4f90*/  HMMA.16816.F32 R160, R4, R12, R160 ;  /* 0x0000000c04a0723c */ /* 0x002fe400000018a0 */
[----:B------:R-:W-:Y:S01]  /*4fa0*/  IMAD.MOV.U32 R133, RZ, RZ, R86 ;  /* 0x000000ffff857224 */ /* 0x000fe200078e0056 */
[----:B------:R-:W-:-:S05]  /*4fb0*/  MOV R148, R63 ;  /* 0x0000003f00947202 */ /* 0x000fca0000000f00 */
[----:B------:R-:W-:Y:S08]  /*4fc0*/  HMMA.16816.F32 R164, R8, R12, R164 ;  /* 0x0000000c08a4723c */ /* 0x000ff000000018a4 */
[-C--:B------:R-:W-:Y:S08]  /*4fd0*/  HMMA.16816.F32 R168, R4, R14.reuse, R108 ;  /* 0x0000000e04a8723c */ /* 0x080ff0000000186c */
[C---:B------:R-:W-:Y:S01]  /*4fe0*/  HMMA.16816.F32 R40, R8.reuse, R14, R52 ;  /* 0x0000000e0828723c */ /* 0x040fe20000001834 */
[----:B------:R-:W1:Y:S07]  /*4ff0*/  LDSM.16.MT88.4 R12, [R222+0xd000] ;  /* 0x00d00000de0c783b */ /* 0x000e6e0000004200 */
[-C--:B-1----:R-:W-:Y:S08]  /*5000*/  HMMA.16816.F32 R180, R8, R12.reuse, R180 ;  /* 0x0000000c08b4723c */ /* 0x082ff000000018b4 */
[C---:B------:R-:W-:Y:S08]  /*5010*/  HMMA.16816.F32 R176, R4.reuse, R12, R176 ;  /* 0x0000000c04b0723c */ /* 0x040ff000000018b0 */
[-C--:B------:R-:W-:Y:S07]  /*5020*/  HMMA.16816.F32 R184, R4, R14.reuse, R104 ;  /* 0x0000000e04b8723c */ /* 0x080fee0000001868 */
[----:B------:R-:W-:Y:S01]  /*5030*/  IMAD.MOV.U32 R107, RZ, RZ, R16 ;  /* 0x000000ffff6b7224 */ /* 0x000fe200078e0010 */
[----:B------:R-:W-:Y:S01]  /*5040*/  HMMA.16816.F32 R52, R8, R14, R88 ;  /* 0x0000000e0834723c */ /* 0x000fe20000001858 */
[----:B------:R-:W1:Y:S01]  /*5050*/  LDSM.16.MT88.4 R12, [R224+0xd000] ;  /* 0x00d00000e00c783b */ /* 0x000e620000004200 */
        /* <DEDUP_REMOVED lines=12> */
[----:B------:R-:W-:-:S03]  /*5120*/  MOV R19, R85 ;  /* 0x0000005500137202 */ /* 0x000fc60000000f00 */
        /* <DEDUP_REMOVED lines=13> */
[----:B------:R-:W-:Y:S01]  /*5200*/  IMAD.MOV.U32 R191, RZ, RZ, R144 ;  /* 0x000000ffffbf7224 */ /* 0x000fe200078e0090 */
[----:B------:R-:W-:Y:S01]  /*5210*/  HMMA.16816.F32 R100, R4, R14, R92 ;  /* 0x0000000e0464723c */ /* 0x000fe2000000185c */
[----:B------:R-:W-:Y:S01]  /*5220*/  MOV R190, R132 ;  /* 0x0000008400be7202 */ /* 0x000fe20000000f00 */
[----:B------:R-:W-:Y:S01]  /*5230*/  IMAD.MOV.U32 R189, RZ, RZ, R133 ;  /* 0x000000ffffbd7224 */ /* 0x000fe200078e0085 */
[----:B------:R-:W-:-:S04]  /*5240*/  MOV R188, R140 ;  /* 0x0000008c00bc7202 */ /* 0x000fc80000000f00 */
[----:B------:R-:W-:Y:S01]  /*5250*/  MOV R94, R148 ;  /* 0x00000094005e7202 */ /* 0x000fe20000000f00 */
[C---:B------:R-:W-:Y:S01]  /*5260*/  HMMA.16816.F32 R48, R8.reuse, R14, R44 ;  /* 0x0000000e0830723c */ /* 0x040fe2000000182c */
[----:B------:R-:W1:Y:S01]  /*5270*/  LDSM.16.MT88.4 R12, [R222+0xf000] ;  /* 0x00f00000de0c783b */ /* 0x000e620000004200 */
[----:B------:R-:W-:Y:S01]  /*5280*/  IMAD.MOV.U32 R148, RZ, RZ, R149 ;  /* 0x000000ffff947224 */ /* 0x000fe200078e0095 */
[----:B------:R-:W-:Y:S01]  /*5290*/  MOV R149, R17 ;  /* 0x0000001100957202 */ /* 0x000fe20000000f00 */
[----:B------:R-:W-:Y:S01]  /*52a0*/  IMAD.MOV.U32 R92, RZ, RZ, R16 ;  /* 0x000000ffff5c7224 */ /* 0x000fe200078e0010 */
[----:B------:R-:W-:Y:S01]  /*52b0*/  MOV R93, R147 ;  /* 0x00000093005d7202 */ /* 0x000fe20000000f00 */
[----:B------:R-:W-:Y:S02]  /*52c0*/  IMAD.MOV.U32 R95, RZ, RZ, R141 ;  /* 0x000000ffff5f7224 */ /* 0x000fe400078e008d */
[----:B-1----:R-:W-:Y:S07]  /*52d0*/  HMMA.16816.F32 R108, R8, R12, R212 ;  /* 0x0000000c086c723c */ /* 0x002fee00000018d4 */
[----:B------:R-:W-:Y:S01]  /*52e0*/  MOV R212, R114 ;  /* 0x0000007200d47202 */ /* 0x000fe20000000f00 */
[----:B------:R-:W-:Y:S01]  /*52f0*/  IMAD.MOV.U32 R214, RZ, RZ, R112 ;  /* 0x000000ffffd67224 */ /* 0x000fe200078e0070 */
[----:B------:R-:W-:Y:S01]  /*5300*/  MOV R213, R115 ;  /* 0x0000007300d57202 */ /* 0x000fe20000000f00 */
[----:B------:R-:W-:Y:S01]  /*5310*/  HMMA.16816.F32 R116, R4, R14, R116 ;  /* 0x0000000e0474723c */ /* 0x000fe20000001874 */
[----:B------:R-:W-:-:S07]  /*5320*/  MOV R215, R113 ;  /* 0x0000007100d77202 */ /* 0x000fce0000000f00 */
[----:B------:R-:W-:Y:S07]  /*5330*/  HMMA.16816.F32 R112, R4, R12, R200 ;  /* 0x0000000c0470723c */ /* 0x000fee00000018c8 */
[----:B------:R-:W-:Y:S01]  /*5340*/  MOV R203, R19 ;  /* 0x0000001300cb7202 */ /* 0x000fe20000000f00 */
[----:B------:R-:W-:Y:S01]  /*5350*/  HMMA.16816.F32 R56, R8, R14, R56 ;  /* 0x0000000e0838723c */ /* 0x000fe20000001838 */
[----:B------:R-:W1:Y:S01]  /*5360*/  LDSM.16.MT88.4 R16, [R224+0xf000] ;  /* 0x00f00000e010783b */ /* 0x000e620000004200 */
[----:B------:R-:W-:Y:S01]  /*5370*/  MOV R201, R214 ;  /* 0x000000d600c97202 */ /* 0x000fe20000000f00 */
[----:B------:R-:W-:-:S02]  /*5380*/  IMAD.MOV.U32 R200, RZ, RZ, R212 ;  /* 0x000000ffffc87224 */ /* 0x000fc400078e00d4 */
[----:B------:R-:W3:Y:S01]  /*5390*/  LDSM.16.MT88.4 R12, [R223+0xf000] ;  /* 0x00f00000df0c783b */ /* 0x000ee20000004200 */
[----:B------:R-:W-:Y:S01]  /*53a0*/  FADD.FTZ R2, R2, R203 ;  /* 0x000000cb02027221 */ /* 0x000fe20000010000 */
[----:B------:R-:W-:Y:S01]  /*53b0*/  MOV R202, R213 ;  /* 0x000000d500ca7202 */ /* 0x000fe20000000f00 */
[----:B------:R-:W-:Y:S01]  /*53c0*/  IMAD.MOV.U32 R203, RZ, RZ, R215 ;  /* 0x000000ffffcb7224 */ /* 0x000fe200078e00d7 */
[----:B------:R-:W-:Y:S01]  /*53d0*/  MOV R212, R92 ;  /* 0x0000005c00d47202 */ /* 0x000fe20000000f00 */
[----:B------:R-:W-:Y:S01]  /*53e0*/  IMAD.MOV.U32 R214, RZ, RZ, R94 ;  /* 0x000000ffffd67224 */ /* 0x000fe200078e005e */
[----:B------:R-:W-:Y:S01]  /*53f0*/  MOV R213, R93 ;  /* 0x0000005d00d57202 */ /* 0x000fe20000000f00 */
[----:B------:R-:W-:Y:S01]  /*5400*/  IMAD.MOV.U32 R93, RZ, RZ, R189 ;  /* 0x000000ffff5d7224 */ /* 0x000fe200078e00bd */
[----:B------:R-:W-:Y:S02]  /*5410*/  MOV R215, R95 ;  /* 0x0000005f00d77202 */ /* 0x000fe40000000f00 */
[----:B------:R-:W-:-:S02]  /*5420*/  MOV R92, R188 ;  /* 0x000000bc005c7202 */ /* 0x000fc40000000f00 */
[----:B------:R-:W-:Y:S01]  /*5430*/  MOV R95, R191 ;  /* 0x000000bf005f7202 */ /* 0x000fe20000000f00 */
[----:B------:R-:W-:Y:S01]  /*5440*/  IMAD.MOV.U32 R191, RZ, RZ, R91 ;  /* 0x000000ffffbf7224 */ /* 0x000fe200078e005b */
[----:B------:R-:W-:Y:S01]  /*5450*/  MOV R94, R190 ;  /* 0x000000be005e7202 */ /* 0x000fe20000000f00 */
[----:B------:R-:W-:Y:S01]  /*5460*/  IMAD.MOV.U32 R188, RZ, RZ, R88 ;  /* 0x000000ffffbc7224 */ /* 0x000fe200078e0058 */
[----:B------:R-:W-:Y:S01]  /*5470*/  MOV R189, R89 ;  /* 0x0000005900bd7202 */ /* 0x000fe20000000f00 */
[----:B------:R-:W-:Y:S01]  /*5480*/  FADD.FTZ R0, R200, R0 ;  /* 0x00000000c8007221 */ /* 0x000fe20000010000 */
[----:B------:R-:W-:Y:S01]  /*5490*/  MOV R190, R90 ;  /* 0x0000005a00be7202 */ /* 0x000fe20000000f00 */
[----:B------:R-:W-:Y:S01]  /*54a0*/  IMAD.MOV.U32 R90, RZ, RZ, R106 ;  /* 0x000000ffff5a7224 */ /* 0x000fe200078e006a */
[----:B------:R-:W-:Y:S01]  /*54b0*/  MOV R89, R105 ;  /* 0x0000006900597202 */ /* 0x000fe20000000f00 */
[----:B------:R-:W-:Y:S01]  /*54c0*/  IMAD.MOV.U32 R105, RZ, RZ, R139 ;  /* 0x000000ffff697224 */ /* 0x000fe200078e008b */
[----:B------:R-:W-:Y:S01]  /*54d0*/  MOV R91, R107 ;  /* 0x0000006b005b7202 */ /* 0x000fe20000000f00 */
[----:B------:R-:W-:Y:S01]  /*54e0*/  IMAD.MOV.U32 R139, RZ, RZ, R172 ;  /* 0x000000ffff8b7224 */ /* 0x000fe200078e00ac */
[----:B------:R-:W-:-:S02]  /*54f0*/  MOV R88, R104 ;  /* 0x0000006800587202 */ /* 0x000fc40000000f00 */
[----:B------:R-:W-:Y:S02]  /*5500*/  MOV R107, R138 ;  /* 0x0000008a006b7202 */ /* 0x000fe40000000f00 */
[----:B------:R-:W-:Y:S01]  /*5510*/  MOV R104, R175 ;  /* 0x000000af00687202 */ /* 0x000fe20000000f00 */
[C---:B-1----:R-:W-:Y:S08]  /*5520*/  HMMA.16816.F32 R128, R4.reuse, R16, R216 ;  /* 0x000000100480723c */ /* 0x042ff000000018d8 */
[C---:B------:R-:W-:Y:S08]  /*5530*/  HMMA.16816.F32 R132, R4.reuse, R18, R120 ;  /* 0x000000120484723c */ /* 0x040ff00000001878 */
[C---:B---3--:R-:W-:Y:S08]  /*5540*/  HMMA.16816.F32 R144, R4.reuse, R12, R240 ;  /* 0x0000000c0490723c */ /* 0x048ff000000018f0 */
[----:B------:R-:W-:Y:S01]  /*5550*/  HMMA.16816.F32 R44, R4, R14, R124 ;  /* 0x0000000e042c723c */ /* 0x000fe2000000187c */
[----:B------:R-:W-:-:S02]  /*5560*/  MOV R106, R151 ;  /* 0x00000097006a7202 */ /* 0x000fc40000000f00 */
[----:B------:R-:W-:Y:S01]  /*5570*/  MOV R138, R174 ;  /* 0x000000ae008a7202 */ /* 0x000fe20000000f00 */
[----:B------:R-:W-:Y:S01]  /*5580*/  FADD.FTZ R0, R215, R0 ;  /* 0x00000000d7007221 */ /* 0x000fe20000010000 */
[----:B------:R-:W-:Y:S01]  /*5590*/  MOV R218, R88 ;  /* 0x0000005800da7202 */ /* 0x000fe20000000f00 */
[----:B------:R-:W-:Y:S01]  /*55a0*/  IMAD.MOV.U32 R216, RZ, RZ, R90 ;  /* 0x000000ffffd87224 */ /* 0x000fe200078e005a */
[----:B------:R-:W-:Y:S01]  /*55b0*/  MOV R217, R89 ;  /* 0x0000005900d97202 */ /* 0x000fe20000000f00 */
[----:B------:R-:W-:Y:S01]  /*55c0*/  FADD.FTZ R5, R25, R136 ;  /* 0x0000008819057221 */ /* 0x000fe20000010000 */
[C---:B------:R-:W-:Y:S01]  /*55d0*/  HMMA.16816.F32 R124, R8.reuse, R16, R248 ;  /* 0x00000010087c723c */ /* 0x040fe200000018f8 */
[----:B------:R-:W-:Y:S01]  /*55e0*/  FADD.FTZ R6, R24, R137 ;  /* 0x0000008918067221 */ /* 0x000fe20000010000 */
[----:B------:R-:W-:Y:S01]  /*55f0*/  LDSM.16.MT88.4 R120, [R222+0xf800] ;  /* 0x00f80000de78783b */ /* 0x000fe20000004200 */
[----:B------:R-:W-:Y:S02]  /*5600*/  FADD.FTZ R4, R23, R2 ;  /* 0x0000000217047221 */ /* 0x000fe40000010000 */
[----:B------:R-:W-:Y:S01]  /*5610*/  FADD.FTZ R2, R201, R5 ;  /* 0x00000005c9027221 */ /* 0x000fe20000010000 */
[----:B------:R-:W-:Y:S01]  /*5620*/  MOV R215, R95 ;  /* 0x0000005f00d77202 */ /* 0x000fe20000000f00 */
[----:B------:R-:W-:Y:S01]  /*5630*/  FADD.FTZ R6, R203, R6 ;  /* 0x00000006cb067221 */ /* 0x000fe20000010000 */
[C---:B------:R-:W-:Y:S01]  /*5640*/  HMMA.16816.F32 R16, R8.reuse, R18, R72 ;  /* 0x000000120810723c */ /* 0x040fe20000001848 */
[----:B------:R-:W-:Y:S01]  /*5650*/  IMAD.MOV.U32 R203, RZ, RZ, R212 ;  /* 0x000000ffffcb7224 */ /* 0x000fe200078e00d4 */
[----:B------:R-:W-:Y:S01]  /*5660*/  MOV R212, R213 ;  /* 0x000000d500d47202 */ /* 0x000fe20000000f00 */
[----:B------:R-:W-:Y:S01]  /*5670*/  FADD.FTZ R5, R214, R4 ;  /* 0x00000004d6057221 */ /* 0x000fe20000010000 */
[----:B------:R-:W-:Y:S01]  /*5680*/  MOV R213, R93 ;  /* 0x0000005d00d57202 */ /* 0x000fe20000000f00 */
[----:B------:R-:W-:Y:S01]  /*5690*/  FADD.FTZ R4, R92, R2 ;  /* 0x000000025c047221 */ /* 0x000fe20000010000 */
[----:B------:R-:W1:Y:S01]  /*56a0*/  LDSM.16.MT88.4 R72, [R224+0xd800] ;  /* 0x00d80000e048783b */ /* 0x000e620000004200 */
[----:B------:R-:W-:Y:S01]  /*56b0*/  IMAD.MOV.U32 R214, RZ, RZ, R94 ;  /* 0x000000ffffd67224 */ /* 0x000fe200078e005e */
[C---:B------:R-:W-:Y:S01]  /*56c0*/  HMMA.16816.F32 R140, R8.reuse, R12, R244 ;  /* 0x0000000c088c723c */ /* 0x040fe200000018f4 */
[----:B------:R-:W-:Y:S01]  /*56d0*/  MOV R151, R173 ;  /* 0x000000ad00977202 */ /* 0x000fe20000000f00 */
[----:B------:R-:W-:Y:S01]  /*56e0*/  IMAD.MOV.U32 R93, RZ, RZ, R189 ;  /* 0x000000ffff5d7224 */ /* 0x000fe200078e00bd */
[----:B------:R-:W-:Y:S01]  /*56f0*/  MOV R92, R188 ;  /* 0x000000bc005c7202 */ /* 0x000fe20000000f00 */
[----:B------:R-:W-:Y:S01]  /*5700*/  IMAD.MOV.U32 R241, RZ, RZ, R105 ;  /* 0x000000fffff17224 */ /* 0x000fe200078e0069 */
[----:B------:R-:W-:Y:S01]  /*5710*/  MOV R94, R190 ;  /* 0x000000be005e7202 */ /* 0x000fe20000000f00 */
[----:B------:R-:W-:Y:S01]  /*5720*/  IMAD.MOV.U32 R250, RZ, RZ, R139 ;  /* 0x000000fffffa7224 */ /* 0x000fe200078e008b */
[----:B------:R-:W-:Y:S01]  /*5730*/  MOV R95, R191 ;  /* 0x000000bf005f7202 */ /* 0x000fe20000000f00 */
[----:B------:R-:W-:Y:S01]  /*5740*/  HMMA.16816.F32 R12, R8, R14, R68 ;  /* 0x0000000e080c723c */ /* 0x000fe20000001844 */
[----:B------:R-:W-:Y:S01]  /*5750*/  MOV R243, R91 ;  /* 0x0000005b00f37202 */ /* 0x000fe20000000f00 */
[----:B------:R-:W3:Y:S01]  /*5760*/  LDSM.16.MT88.4 R172, [R221+0xd800] ;  /* 0x00d80000ddac783b */ /* 0x000ee20000004200 */
[----:B------:R-:W-:Y:S01]  /*5770*/  MOV R242, R104 ;  /* 0x0000006800f27202 */ /* 0x000fe20000000f00 */
[----:B------:R-:W-:Y:S01]  /*5780*/  FADD.FTZ R2, R202, R6 ;  /* 0x00000006ca027221 */ /* 0x000fe20000010000 */
[----:B------:R-:W-:Y:S01]  /*5790*/  MOV R240, R106 ;  /* 0x0000006a00f07202 */ /* 0x000fe20000000f00 */
[----:B------:R-:W4:Y:S01]  /*57a0*/  LDSM.16.MT88.4 R188, [R222+0xd800] ;  /* 0x00d80000debc783b */ /* 0x000f220000004200 */
[----:B------:R-:W-:Y:S01]  /*57b0*/  MOV R251, R107 ;  /* 0x0000006b00fb7202 */ /* 0x000fe20000000f00 */
[----:B------:R-:W-:Y:S01]  /*57c0*/  FADD.FTZ R11, R203, R5 ;  /* 0x00000005cb0b7221 */ /* 0x000fe20000010000 */
[----:B------:R-:W-:Y:S01]  /*57d0*/  MOV R248, R138 ;  /* 0x0000008a00f87202 */ /* 0x000fe20000000f00 */
[----:B------:R-:W-:Y:S01]  /*57e0*/  FADD.FTZ R9, R213, R4 ;  /* 0x00000004d5097221 */ /* 0x000fe20000010000 */
[----:B------:R-:W1:Y:S04]  /*57f0*/  LDSM.16.MT88.4 R88, [R223+0xd800] ;  /* 0x00d80000df58783b */ /* 0x000e680000004200 */
[----:B------:R-:W1:Y:S04]  /*5800*/  LDSM.16.MT88.4 R104, [R221+0xf800] ;  /* 0x00f80000dd68783b */ /* 0x000e680000004200 */
[----:B------:R-:W1:Y:S04]  /*5810*/  LDSM.16.MT88.4 R136, [R224+0xf800] ;  /* 0x00f80000e088783b */ /* 0x000e680000004200 */
[----:B------:R-:W2:Y:S01]  /*5820*/  LDSM.16.MT88.4 R4, [R223+0xf800] ;  /* 0x00f80000df04783b */ /* 0x000ea20000004200 */
[----:B------:R-:W3:Y:S08]  /*5830*/  MUFU.EX2 R37, R37 ;  /* 0x0000002500257308 */ /* 0x000ef00000000800 */
[----:B------:R-:W-:Y:S08]  /*5840*/  MUFU.EX2 R38, R38 ;  /* 0x0000002600267308 */ /* 0x000ff00000000800 */
[----:B------:R-:W1:Y:S01]  /*5850*/  MUFU.EX2 R39, R39 ;  /* 0x0000002700277308 */ /* 0x000e620000000800 */
[----:B------:R-:W-:Y:S01]  /*5860*/  MOV R249, R151 ;  /* 0x0000009700f97202 */ /* 0x000fe20000000f00 */
[----:B------:R-:W-:Y:S01]  /*5870*/  IMAD.MOV.U32 R247, RZ, RZ, R148 ;  /* 0x000000fffff77224 */ /* 0x000fe200078e0094 */
[----:B------:R-:W-:Y:S01]  /*5880*/  MOV R246, R149 ;  /* 0x0000009500f67202 */ /* 0x000fe20000000f00 */
[----:B------:R2:W5:Y:S01]  /*5890*/  LDL.LU R25, [R1+0xdc] ;  /* 0x0000dc0001197983 */ /* 0x0005620000300800 */
[----:B------:R-:W-:-:S02]  /*58a0*/  MOV R245, R150 ;  /* 0x0000009600f57202 */ /* 0x000fc40000000f00 */
[----:B------:R-:W-:Y:S02]  /*58b0*/  F2FP.PACK_AB R200, R35, R36 ;  /* 0x0000002423c8723e */ /* 0x000fe400000000ff */
[----:B------:R-:W-:Y:S02]  /*58c0*/  F2FP.PACK_AB R201, R30, R31 ;  /* 0x0000001f1ec9723e */ /* 0x000fe400000000ff */
[----:B------:R-:W-:Y:S01]  /*58d0*/  F2FP.PACK_AB R202, R33, R34 ;  /* 0x0000002221ca723e */ /* 0x000fe200000000ff */
[----:B------:R-:W-:Y:S01]  /*58e0*/  FADD.FTZ R10, R212, R0 ;  /* 0x00000000d40a7221 */ /* 0x000fe20000010000 */
[----:B------:R-:W-:Y:S01]  /*58f0*/  F2FP.PACK_AB R203, R28, R29 ;  /* 0x0000001d1ccb723e */ /* 0x000fe200000000ff */
[----:B------:R-:W-:Y:S01]  /*5900*/  FADD.FTZ R8, R214, R2 ;  /* 0x00000002d6087221 */ /* 0x000fe20000010000 */
[----:B------:R-:W-:Y:S01]  /*5910*/  F2FP.PACK_AB R148, R22, R27 ;  /* 0x0000001b1694723e */ /* 0x000fe200000000ff */
[----:B------:R-:W-:Y:S01]  /*5920*/  IMAD.MOV.U32 R219, RZ, RZ, R95 ;  /* 0x000000ffffdb7224 */ /* 0x000fe200078e005f */
[----:B---3--:R-:W-:Y:S01]  /*5930*/  F2FP.PACK_AB R149, R37, R32 ;  /* 0x000000202595723e */ /* 0x008fe200000000ff */
[----:B------:R3:W5:Y:S01]  /*5940*/  LDL.LU R24, [R1+0xd8] ;  /* 0x0000d80001187983 */ /* 0x0007620000300800 */
[----:B------:R-:W-:-:S02]  /*5950*/  F2FP.PACK_AB R150, R20, R21 ;  /* 0x000000151496723e */ /* 0x000fc400000000ff */
[----:B-1----:R-:W-:Y:S01]  /*5960*/  F2FP.PACK_AB R151, R39, R38 ;  /* 0x000000262797723e */ /* 0x002fe200000000ff */
[-C--:B------:R-:W-:Y:S01]  /*5970*/  HMMA.16816.F32 R196, R200, R72.reuse, R196 ;  /* 0x00000048c8c4723c */ /* 0x080fe200000018c4 */
[----:B------:R-:W-:Y:S01]  /*5980*/  IMAD.MOV.U32 R214, RZ, RZ, R92 ;  /* 0x000000ffffd67224 */ /* 0x000fe200078e005c */
[----:B------:R-:W-:Y:S01]  /*5990*/  MOV R213, R93 ;  /* 0x0000005d00d57202 */ /* 0x000fe20000000f00 */
[----:B------:R-:W-:Y:S01]  /*59a0*/  FADD.FTZ R0, R245, R11 ;  /* 0x0000000bf5007221 */ /* 0x000fe20000010000 */
[----:B------:R-:W-:Y:S01]  /*59b0*/  MOV R212, R94 ;  /* 0x0000005e00d47202 */ /* 0x000fe20000000f00 */
[----:B------:R-:W-:Y:S01]  /*59c0*/  FADD.FTZ R2, R247, R9 ;  /* 0x00000009f7027221 */ /* 0x000fe20000010000 */
[----:B------:R3:W5:Y:S02]  /*59d0*/  LDL.LU R23, [R1+0xd4] ;  /* 0x0000d40001177983 */ /* 0x0007640000300800 */
[C---:B------:R-:W-:Y:S08]  /*59e0*/  HMMA.16816.F32 R192, R148.reuse, R72, R192 ;  /* 0x0000004894c0723c */ /* 0x040ff000000018c0 */
[----:B------:R-:W-:Y:S01]  /*59f0*/  HMMA.16816.F32 R68, R148, R74, R60 ;  /* 0x0000004a9444723c */ /* 0x000fe2000000183c */
[----:B------:R-:W-:-:S07]  /*5a00*/  FADD.FTZ R2, R251, R2 ;  /* 0x00000002fb027221 */ /* 0x000fce0000010000 */
[C---:B------:R-:W-:Y:S08]  /*5a10*/  HMMA.16816.F32 R72, R200.reuse, R74, R76 ;  /* 0x0000004ac848723c */ /* 0x040ff0000000184c */
[-C--:B------:R-:W-:Y:S08]  /*5a20*/  HMMA.16816.F32 R164, R200, R172.reuse, R164 ;  /* 0x000000acc8a4723c */ /* 0x080ff000000018a4 */
[C---:B------:R-:W-:Y:S08]  /*5a30*/  HMMA.16816.F32 R160, R148.reuse, R172, R160 ;  /* 0x000000ac94a0723c */ /* 0x040ff000000018a0 */
[----:B------:R-:W-:Y:S08]  /*5a40*/  HMMA.16816.F32 R168, R148, R174, R168 ;  /* 0x000000ae94a8723c */ /* 0x000ff000000018a8 */
[-C--:B----4-:R-:W-:Y:S08]  /*5a50*/  HMMA.16816.F32 R180, R200, R188.reuse, R180 ;  /* 0x000000bcc8b4723c */ /* 0x090ff000000018b4 */
        /* <DEDUP_REMOVED lines=15> */
[----:B------:R-:W-:Y:S08]  /*5b50*/  HMMA.16816.F32 R188, R200, R190, R52 ;  /* 0x000000bec8bc723c */ /* 0x000ff00000001834 */
[----:B--2---:R-:W-:Y:S08]  /*5b60*/  HMMA.16816.F32 R144, R148, R4, R144 ;  /* 0x000000049490723c */ /* 0x004ff00000001890 */
[C---:B------:R-:W-:Y:S08]  /*5b70*/  HMMA.16816.F32 R88, R200.reuse, R90, R64 ;  /* 0x0000005ac858723c */ /* 0x040ff00000001840 */
[C---:B------:R-:W-:Y:S08]  /*5b80*/  HMMA.16816.F32 R104, R200.reuse, R106, R48 ;  /* 0x0000006ac868723c */ /* 0x040ff00000001830 */
[C---:B------:R-:W-:Y:S08]  /*5b90*/  HMMA.16816.F32 R120, R200.reuse, R122, R56 ;  /* 0x0000007ac878723c */ /* 0x040ff00000001838 */
[C---:B------:R-:W-:Y:S08]  /*5ba0*/  HMMA.16816.F32 R136, R200.reuse, R138, R16 ;  /* 0x0000008ac888723c */ /* 0x040ff00000001810 */
[----:B------:R-:W-:Y:S07]  /*5bb0*/  HMMA.16816.F32 R140, R200, R4, R140 ;  /* 0x00000004c88c723c */ /* 0x000fee000000188c */
[----:B------:R-:W-:Y:S01]  /*5bc0*/  FADD.FTZ R4, R246, R10 ;  /* 0x0000000af6047221 */ /* 0x000fe20000010000 */
[----:B------:R-:W-:Y:S01]  /*5bd0*/  HMMA.16816.F32 R148, R148, R6, R44 ;  /* 0x000000069494723c */ /* 0x000fe2000000182c */
[----:B------:R-:W-:-:S07]  /*5be0*/  FADD.FTZ R5, R249, R0 ;  /* 0x00000000f9057221 */ /* 0x000fce0000010000 */
[----:B------:R-:W-:Y:S07]  /*5bf0*/  HMMA.16816.F32 R200, R200, R6, R12 ;  /* 0x00000006c8c8723c */ /* 0x000fee000000180c */
        /* <DEDUP_REMOVED lines=40> */
[----:B------:R-:W-:Y:S05]  /*5e80*/  @!P0 BRA `(.L_x_30) ;  /* 0x0000b51000008947 */ /* 0x000fea0003800000 */
[----:B------:R-:W2:Y:S01]  /*5e90*/  LDL.64 R214, [R1+0xb0] ;  /* 0x0000b00001d67983 */ /* 0x000ea20000100a00 */
[----:B------:R-:W-:Y:S01]  /*5ea0*/  UIADD3 UR20, UR8, -0x2, URZ ;  /* 0xfffffffe08147890 */ /* 0x000fe2000fffe03f */
[----:B------:R-:W-:-:S04]  /*5eb0*/  DEPBAR.LE SB0, 0x0 ;  /* 0x000080000000791a */ /* 0x000fc80000000000 */
[----:B------:R-:W-:Y:S01]  /*5ec0*/  USHF.R.S32.HI UR5, URZ, 0x1f, UR20 ;  /* 0x0000001f3f057899 */ /* 0x000fe20008011414 */
[----:B---3--:R-:W-:Y:S01]  /*5ed0*/  IMAD.U32 R4, RZ, RZ, UR20 ;  /* 0x00000014ff047e24 */ /* 0x008fe2000f8e00ff */
[----:B------:R-:W-:Y:S01]  /*5ee0*/  UIMAD UR12, UR11, UR20, URZ ;  /* 0x000000140b0c72a4 */ /* 0x000fe2000f8e023f */
[----:B------:R-:W-:Y:S01]  /*5ef0*/  IMAD.MOV.U32 R158, RZ, RZ, c[0x0][0x1a4] ;  /* 0x00006900ff9e7624 */ /* 0x000fe200078e00ff */
[----:B------:R-:W-:Y:S01]  /*5f00*/  UISETP.NE.AND UP0, UPT, UR8, 0x2, UPT ;  /* 0x000000020800788c */ /* 0x000fe2000bf05270 */
[----:B------:R-:W-:Y:S01]  /*5f10*/  IMAD.U32 R0, RZ, RZ, UR4 ;  /* 0x00000004ff007e24 */ /* 0x000fe2000f8e00ff */
[----:B------:R-:W-:Y:S02]  /*5f20*/  UIMAD UR5, UR5, UR14, UR12 ;  /* 0x0000000e050572a4 */ /* 0x000fe4000f8e020c */
[----:B------:R-:W-:Y:S02]  /*5f30*/  USHF.L.U32 UR12, UR4, 0x5, URZ ;  /* 0x00000005040c7899 */ /* 0x000fe4000800063f */
[----:B------:R-:W-:Y:S01]  /*5f40*/  SHF.L.U64.HI R0, R0, 0x5, R158 ;  /* 0x0000000500007819 */ /* 0x000fe2000001029e */
[----:B------:R-:W-:Y:S01]  /*5f50*/  BAR.SYNC.DEFER_BLOCKING 0x0 ;  /* 0x0000000000007b1d */ /* 0x000fe20000010000 */
[----:B--2---:R-:W-:-:S05]  /*5f60*/  IMAD.WIDE.U32 R4, R4, UR14, R214 ;  /* 0x0000000e04047c25 */ /* 0x004fca000f8e00d6 */
[----:B------:R-:W-:Y:S02]  /*5f70*/  IADD3 R2, R5, UR5, RZ ;  /* 0x0000000505027c10 */ /* 0x000fe4000fffe0ff */
[----:B------:R-:W-:-:S04]  /*5f80*/  LEA R8, P0, R4, c[0x0][0x170], 0x1 ;  /* 0x00005c0004087a11 */ /* 0x000fc800078008ff */
[----:B------:R-:W-:Y:S02]  /*5f90*/  LEA.HI.X R9, R4, c[0x0][0x174], R2, 0x1, P0 ;  /* 0x00005d0004097a11 */ /* 0x000fe400000f0c02 */
[----:B------:R-:W-:-:S03]  /*5fa0*/  IADD3 R6, P0, R8, UR12, RZ ;  /* 0x0000000c08067c10 */ /* 0x000fc6000ff1e0ff */
[----:B------:R-:W-:Y:S01]  /*5fb0*/  @!PT LDS RZ, [RZ] ;  /* 0x00000000fffff984 */ /* 0x000fe20000000800 */
[----:B------:R-:W-:Y:S01]  /*5fc0*/  @!PT LDS RZ, [RZ] ;  /* 0x00000000fffff984 */ /* 0x000fe20000000800 */
[----:B------:R-:W-:Y:S01]  /*5fd0*/  @!PT LDS RZ, [RZ] ;  /* 0x00000000fffff984 */ /* 0x000fe20000000800 */
[----:B------:R1:W-:Y:S02]  /*5fe0*/  LDGSTS.E.BYPASS.LTC128B.128 [R239+0xc000], [R8.64] ;  /* 0x0c00000008ef7fae */ /* 0x0003e4000b901d50 */
[----:B------:R-:W-:Y:S01]  /*5ff0*/  IMAD.X R7, R0, 0x1, R9, P0 ;  /* 0x0000000100077824 */ /* 0x000fe200000e0609 */
[----:B------:R-:W-:Y:S01]  /*6000*/  IADD3 R4, P0, R6, UR12, RZ ;  /* 0x0000000c06047c10 */ /* 0x000fe2000ff1e0ff */
[----:B------:R1:W-:Y:S04]  /*6010*/  LDGSTS.E.BYPASS.LTC128B.128 [R239+0xe000], [R8.64+0x80] ;  /* 0x0e00008008ef7fae */ /* 0x0003e8000b901d50 */
[--C-:B------:R-:W-:Y:S01]  /*6020*/  IMAD.X R5, R7, 0x1, R0.reuse, P0 ;  /* 0x0000000107057824 */ /* 0x100fe200000e0600 */
[----:B------:R-:W-:Y:S01]  /*6030*/  IADD3 R10, P0, R4, UR12, RZ ;  /* 0x0000000c040a7c10 */ /* 0x000fe2000ff1e0ff */
[----:B------:R2:W-:Y:S04]  /*6040*/  LDGSTS.E.BYPASS.LTC128B.128 [R239+0xc800], [R6.64] ;  /* 0x0c80000006ef7fae */ /* 0x0005e8000b901d50 */
[----:B------:R-:W-:Y:S01]  /*6050*/  IMAD.X R11, R5, 0x1, R0, P0 ;  /* 0x00000001050b7824 */ /* 0x000fe200000e0600 */
[----:B------:R2:W-:Y:S04]  /*6060*/  LDGSTS.E.BYPASS.LTC128B.128 [R239+0xe800], [R6.64+0x80] ;  /* 0x0e80008006ef7fae */ /* 0x0005e8000b901d50 */
[----:B------:R2:W-:Y:S04]  /*6070*/  LDGSTS.E.BYPASS.LTC128B.128 [R239+0xd000], [R4.64] ;  /* 0x0d00000004ef7fae */ /* 0x0005e8000b901d50 */
[----:B------:R2:W-:Y:S04]  /*6080*/  LDGSTS.E.BYPASS.LTC128B.128 [R239+0xf000], [R4.64+0x80] ;  /* 0x0f00008004ef7fae */ /* 0x0005e8000b901d50 */
[----:B------:R1:W-:Y:S04]  /*6090*/  LDGSTS.E.BYPASS.LTC128B.128 [R239+0xd800], [R10.64] ;  /* 0x0d8000000aef7fae */ /* 0x0003e8000b901d50 */
[----:B------:R1:W-:Y:S04]  /*60a0*/  LDGSTS.E.BYPASS.LTC128B.128 [R239+0xf800], [R10.64+0x80] ;  /* 0x0f8000800aef7fae */ /* 0x0003e8000b901d50 */
[----:B------:R-:W-:Y:S04]  /*60b0*/  LDSM.16.M88.4 R16, [R227] ;  /* 0x00000000e310783b */ /* 0x000fe80000000200 */
[----:B------:R-:W-:Y:S04]  /*60c0*/  LDSM.16.M88.4 R12, [R227+0x2000] ;  /* 0x00200000e30c783b */ /* 0x000fe80000000200 */
[----:B------:R-:W3:Y:S04]  /*60d0*/  LDSM.16.M88.4 R48, [R220+0x9000] ;  /* 0x00900000dc30783b */ /* 0x000ee80000000200 */
[----:B------:R-:W4:Y:S04]  /*60e0*/  LDSM.16.M88.4 R44, [R220+0x9800] ;  /* 0x00980000dc2c783b */ /* 0x000f280000000200 */
[----:B------:R-:W4:Y:S04]  /*60f0*/  LDSM.16.M88.4 R56, [R220+0x8000] ;  /* 0x00800000dc38783b */ /* 0x000f280000000200 */
[----:B------:R-:W4:Y:S04]  /*6100*/  LDSM.16.M88.4 R52, [R220+0x8800] ;  /* 0x00880000dc34783b */ /* 0x000f280000000200 */
[----:B-1----:R-:W-:Y:S04]  /*6110*/  LDSM.16.M88.4 R8, [R228] ;  /* 0x00000000e408783b */ /* 0x002fe80000000200 */
[----:B--2---:R-:W-:Y:S04]  /*6120*/  LDSM.16.M88.4 R4, [R228+0x2000] ;  /* 0x00200000e404783b */ /* 0x004fe80000000200 */
[----:B------:R-:W1:Y:S04]  /*6130*/  LDSM.16.M88.4 R32, [R237] ;  /* 0x00000000ed20783b */ /* 0x000e680000000200 */
[----:B------:R-:W2:Y:S04]  /*6140*/  LDSM.16.M88.4 R28, [R236] ;  /* 0x00000000ec1c783b */ /* 0x000ea80000000200 */
[----:B------:R-:W1:Y:S04]  /*6150*/  LDSM.16.M88.4 R40, [R231] ;  /* 0x00000000e728783b */ /* 0x000e680000000200 */
[----:B------:R-:W1:Y:S01]  /*6160*/  LDSM.16.M88.4 R36, [R238] ;  /* 0x00000000ee24783b */ /* 0x000e620000000200 */
[----:B---3--:R-:W-:Y:S03]  /*6170*/  HMMA.16816.F32 R204, R12, R48, RZ ;  /* 0x000000300ccc723c */ /* 0x008fe600000018ff */
[----:B------:R-:W0:Y:S05]  /*6180*/  LDGDEPBAR ;  /* 0x00000000000079af */ /* 0x000e2a0000000000 */
[-C--:B----4-:R-:W-:Y:S08]  /*6190*/  HMMA.16816.F32 R64, R16, R44.reuse, RZ ;  /* 0x0000002c1040723c */ /* 0x090ff000000018ff */
[----:B------:R-:W-:Y:S08]  /*61a0*/  HMMA.16816.F32 R60, R12, R44, RZ ;  /* 0x0000002c0c3c723c */ /* 0x000ff000000018ff */
[-C--:B------:R-:W-:Y:S08]  /*61b0*/  HMMA.16816.F32 R244, R16, R56.reuse, RZ ;  /* 0x0000003810f4723c */ /* 0x080ff000000018ff */
[----:B------:R-:W-:Y:S08]  /*61c0*/  HMMA.16816.F32 R240, R12, R56, RZ ;  /* 0x000000380cf0723c */ /* 0x000ff000000018ff */
[-C--:B------:R-:W-:Y:S08]  /*61d0*/  HMMA.16816.F32 R216, R16, R52.reuse, RZ ;  /* 0x0000003410d8723c */ /* 0x080ff000000018ff */
[----:B------:R-:W-:Y:S08]  /*61e0*/  HMMA.16816.F32 R212, R12, R52, RZ ;  /* 0x000000340cd4723c */ /* 0x000ff000000018ff */
[----:B------:R-:W-:Y:S08]  /*61f0*/  HMMA.16816.F32 R208, R16, R48, RZ ;  /* 0x0000003010d0723c */ /* 0x000ff000000018ff */
[----:B-1----:R-:W-:Y:S08]  /*6200*/  HMMA.16816.F32 R204, R4, R32, R204 ;  /* 0x0000002004cc723c */ /* 0x002ff000000018cc */
[-C--:B--2---:R-:W-:Y:S08]  /*6210*/  HMMA.16816.F32 R64, R8, R28.reuse, R64 ;  /* 0x0000001c0840723c */ /* 0x084ff00000001840 */
[----:B------:R-:W-:Y:S08]  /*6220*/  HMMA.16816.F32 R60, R4, R28, R60 ;  /* 0x0000001c043c723c */ /* 0x000ff0000000183c */
[-C--:B------:R-:W-:Y:S08]  /*6230*/  HMMA.16816.F32 R244, R8, R40.reuse, R244 ;  /* 0x0000002808f4723c */ /* 0x080ff000000018f4 */
[----:B------:R-:W-:Y:S01]  /*6240*/  HMMA.16816.F32 R240, R4, R40, R240 ;  /* 0x0000002804f0723c */ /* 0x000fe200000018f0 */
[----:B------:R-:W-:-:S02]  /*6250*/  IMAD.MOV.U32 R27, RZ, RZ, R66 ;  /* 0x000000ffff1b7224 */ /* 0x000fc400078e0042 */
[----:B------:R-:W-:-:S04]  /*6260*/  IMAD.MOV.U32 R22, RZ, RZ, R67 ;  /* 0x000000ffff167224 */ /* 0x000fc800078e0043 */
[----:B------:R-:W-:Y:S01]  /*6270*/  IMAD.MOV.U32 R41, RZ, RZ, R204 ;  /* 0x000000ffff297224 */ /* 0x000fe200078e00cc */
[-C--:B------:R-:W-:Y:S01]  /*6280*/  HMMA.16816.F32 R248, R8, R36.reuse, R216 ;  /* 0x0000002408f8723c */ /* 0x080fe200000018d8 */
[----:B------:R-:W-:Y:S01]  /*6290*/  IMAD.MOV.U32 R40, RZ, RZ, R205 ;  /* 0x000000ffff287224 */ /* 0x000fe200078e00cd */
[----:B------:R-:W-:Y:S01]  /*62a0*/  MOV R44, R61 ;  /* 0x0000003d002c7202 */ /* 0x000fe20000000f00 */
[----:B------:R-:W-:Y:S02]  /*62b0*/  IMAD.MOV.U32 R45, RZ, RZ, R60 ;  /* 0x000000ffff2d7224 */ /* 0x000fe400078e003c */
[----:B------:R-:W-:Y:S02]  /*62c0*/  IMAD.MOV.U32 R29, RZ, RZ, R62 ;  /* 0x000000ffff1d7224 */ /* 0x000fe400078e003e */
[----:B------:R-:W-:Y:S01]  /*62d0*/  IMAD.MOV.U32 R28, RZ, RZ, R63 ;  /* 0x000000ffff1c7224 */ /* 0x000fe200078e003f */
[----:B------:R-:W-:Y:S07]  /*62e0*/  HMMA.16816.F32 R212, R4, R36, R212 ;  /* 0x0000002404d4723c */ /* 0x000fee00000018d4 */
[----:B------:R-:W-:Y:S01]  /*62f0*/  IMAD.MOV.U32 R37, RZ, RZ, R206 ;  /* 0x000000ffff257224 */ /* 0x000fe200078e00ce */
[----:B------:R-:W-:Y:S01]  /*6300*/  HMMA.16816.F32 R208, R8, R32, R208 ;  /* 0x0000002008d0723c */ /* 0x000fe200000018d0 */
[----:B------:R-:W-:-:S06]  /*6310*/  IMAD.MOV.U32 R36, RZ, RZ, R207 ;  /* 0x000000ffff247224 */ /* 0x000fcc00078e00cf */
[----:B------:R-:W-:Y:S01]  /*6320*/  IMAD.MOV.U32 R33, RZ, RZ, R64 ;  /* 0x000000ffff217224 */ /* 0x000fe200078e0040 */
[----:B------:R-:W-:Y:S01]  /*6330*/  HMMA.16816.F32 R204, R12, R58, RZ ;  /* 0x0000003a0ccc723c */ /* 0x000fe200000018ff */
[----:B------:R-:W-:-:S07]  /*6340*/  IMAD.MOV.U32 R32, RZ, RZ, R65 ;  /* 0x000000ffff207224 */ /* 0x000fce00078e0041 */
[C---:B------:R-:W-:Y:S08]  /*6350*/  HMMA.16816.F32 R64, R12.reuse, R54, RZ ;  /* 0x000000360c40723c */ /* 0x040ff000000018ff */
[----:B------:R-:W-:Y:S01]  /*6360*/  HMMA.16816.F32 R60, R12, R50, RZ ;  /* 0x000000320c3c723c */ /* 0x000fe200000018ff */
[----:B------:R-:W-:Y:S01]  /*6370*/  IMAD.MOV.U32 R21, RZ, RZ, R208 ;  /* 0x000000ffff157224 */ /* 0x000fe200078e00d0 */
[----:B------:R-:W-:Y:S01]  /*6380*/  MOV R0, R211 ;  /* 0x000000d300007202 */ /* 0x000fe20000000f00 */
[----:B------:R-:W-:-:S02]  /*6390*/  IMAD.MOV.U32 R20, RZ, RZ, R209 ;  /* 0x000000ffff147224 */ /* 0x000fc400078e00d1 */
[----:B------:R-:W-:-:S03]  /*63a0*/  IMAD.MOV.U32 R2, RZ, RZ, R210 ;  /* 0x000000ffff027224 */ /* 0x000fc600078e00d2 */
[----:B------:R-:W-:Y:S08]  /*63b0*/  HMMA.16816.F32 R12, R12, R46, RZ ;  /* 0x0000002e0c0c723c */ /* 0x000ff000000018ff */
[C---:B------:R-:W-:Y:S08]  /*63c0*/  HMMA.16816.F32 R56, R16.reuse, R58, RZ ;  /* 0x0000003a1038723c */ /* 0x040ff000000018ff */
[C---:B------:R-:W-:Y:S08]  /*63d0*/  HMMA.16816.F32 R52, R16.reuse, R54, RZ ;  /* 0x000000361034723c */ /* 0x040ff000000018ff */
[----:B------:R-:W-:Y:S08]  /*63e0*/  HMMA.16816.F32 R48, R16, R50, RZ ;  /* 0x000000321030723c */ /* 0x000ff000000018ff */
[----:B------:R-:W-:Y:S08]  /*63f0*/  HMMA.16816.F32 R12, R4, R30, R12 ;  /* 0x0000001e040c723c */ /* 0x000ff0000000180c */
[----:B------:R-:W-:Y:S08]  /*6400*/  HMMA.16816.F32 R16, R16, R46, RZ ;  /* 0x0000002e1010723c */ /* 0x000ff000000018ff */
[----:B------:R-:W-:Y:S08]  /*6410*/  HMMA.16816.F32 R208, R4, R38, R64 ;  /* 0x0000002604d0723c */ /* 0x000ff00000001840 */
[----:B------:R-:W-:Y:S01]  /*6420*/  IMAD.MOV.U32 R158, RZ, RZ, R12 ;  /* 0x000000ffff9e7224 */ /* 0x000fe200078e000c */
[----:B------:R-:W-:Y:S01]  /*6430*/  HMMA.16816.F32 R56, R8, R42, R56 ;  /* 0x0000002a0838723c */ /* 0x000fe20000001838 */
[----:B------:R-:W-:-:S02]  /*6440*/  IMAD.MOV.U32 R157, RZ, RZ, R13 ;  /* 0x000000ffff9d7224 */ /* 0x000fc400078e000d */
[----:B------:R-:W-:Y:S02]  /*6450*/  IMAD.MOV.U32 R153, RZ, RZ, R14 ;  /* 0x000000ffff997224 */ /* 0x000fe400078e000e */
[----:B------:R-:W-:Y:S02]  /*6460*/  IMAD.MOV.U32 R152, RZ, RZ, R15 ;  /* 0x000000ffff987224 */ /* 0x000fe400078e000f */
[----:B------:R-:W-:Y:S01]  /*6470*/  LDSM.16.M88.4 R12, [R226+0x8000] ;  /* 0x00800000e20c783b */ /* 0x000fe20000000200 */
[C---:B------:R-:W-:Y:S08]  /*6480*/  HMMA.16816.F32 R64, R8.reuse, R38, R52 ;  /* 0x000000260840723c */ /* 0x040ff00000001834 */
[C---:B------:R-:W-:Y:S08]  /*6490*/  HMMA.16816.F32 R48, R8.reuse, R34, R48 ;  /* 0x000000220830723c */ /* 0x040ff00000001830 */
[----:B------:R-:W-:Y:S01]  /*64a0*/  HMMA.16816.F32 R16, R8, R30, R16 ;  /* 0x0000001e0810723c */ /* 0x000fe20000001810 */
[----:B------:R-:W1:Y:S07]  /*64b0*/  LDSM.16.M88.4 R8, [R230] ;  /* 0x00000000e608783b */ /* 0x000e6e0000000200 */
[C---:B------:R-:W-:Y:S08]  /*64c0*/  HMMA.16816.F32 R204, R4.reuse, R42, R204 ;  /* 0x0000002a04cc723c */ /* 0x040ff000000018cc */
[----:B------:R-:W-:Y:S01]  /*64d0*/  HMMA.16816.F32 R216, R4, R34, R60 ;  /* 0x0000002204d8723c */ /* 0x000fe2000000183c */
[----:B------:R-:W2:Y:S07]  /*64e0*/  LDSM.16.M88.4 R4, [R230+0x2000] ;  /* 0x00200000e604783b */ /* 0x000eae0000000200 */
[----:B-1----:R-:W-:Y:S07]  /*64f0*/  HMMA.16816.F32 R52, R8, R12, R244 ;  /* 0x0000000c0834723c */ /* 0x002fee00000018f4 */
[----:B------:R-:W-:-:S02]  /*6500*/  IMAD.MOV.U32 R244, RZ, RZ, R45 ;  /* 0x000000fffff47224 */ /* 0x000fc400078e002d */
[----:B------:R-:W-:Y:S02]  /*6510*/  IMAD.MOV.U32 R245, RZ, RZ, R44 ;  /* 0x000000fffff57224 */ /* 0x000fe400078e002c */
[----:B------:R-:W-:Y:S02]  /*6520*/  IMAD.MOV.U32 R246, RZ, RZ, R29 ;  /* 0x000000fffff67224 */ /* 0x000fe400078e001d */
[----:B------:R-:W-:Y:S02]  /*6530*/  IMAD.MOV.U32 R247, RZ, RZ, R28 ;  /* 0x000000fffff77224 */ /* 0x000fe400078e001c */
[----:B------:R-:W-:Y:S08]  /*6540*/  HMMA.16816.F32 R28, R8, R14, R56 ;  /* 0x0000000e081c723c */ /* 0x000ff00000001838 */
[C---:B--2---:R-:W-:Y:S07]  /*6550*/  HMMA.16816.F32 R60, R4.reuse, R12, R240 ;  /* 0x0000000c043c723c */ /* 0x044fee00000018f0 */
[----:B------:R-:W-:Y:S01]  /*6560*/  IMAD.MOV.U32 R240, RZ, RZ, R158 ;  /* 0x000000fffff07224 */ /* 0x000fe200078e009e */
[----:B------:R-:W-:Y:S01]  /*6570*/  HMMA.16816.F32 R44, R4, R14, R204 ;  /* 0x0000000e042c723c */ /* 0x000fe200000018cc */
[----:B------:R-:W1:Y:S01]  /*6580*/  LDSM.16.M88.4 R12, [R226+0x8800] ;  /* 0x00880000e20c783b */ /* 0x000e620000000200 */
[----:B------:R-:W-:Y:S01]  /*6590*/  IMAD.MOV.U32 R241, RZ, RZ, R157 ;  /* 0x000000fffff17224 */ /* 0x000fe200078e009d */
[----:B------:R-:W-:Y:S01]  /*65a0*/  MOV R243, R152 ;  /* 0x0000009800f37202 */ /* 0x000fe20000000f00 */
[----:B------:R-:W-:-:S03]  /*65b0*/  IMAD.MOV.U32 R242, RZ, RZ, R153 ;  /* 0x000000fffff27224 */ /* 0x000fc600078e0099 */
[----:B------:R-:W-:Y:S02]  /*65c0*/  IMAD.MOV.U32 R204, RZ, RZ, R41 ;  /* 0x000000ffffcc7224 */ /* 0x000fe400078e0029 */
[----:B------:R-:W-:Y:S02]  /*65d0*/  IMAD.MOV.U32 R205, RZ, RZ, R40 ;  /* 0x000000ffffcd7224 */ /* 0x000fe400078e0028 */
[----:B------:R-:W-:Y:S02]  /*65e0*/  IMAD.MOV.U32 R206, RZ, RZ, R37 ;  /* 0x000000ffffce7224 */ /* 0x000fe400078e0025 */
[----:B------:R-:W-:Y:S01]  /*65f0*/  IMAD.MOV.U32 R207, RZ, RZ, R36 ;  /* 0x000000ffffcf7224 */ /* 0x000fe200078e0024 */
[-C--:B-1----:R-:W-:Y:S07]  /*6600*/  HMMA.16816.F32 R40, R8, R12.reuse, R248 ;  /* 0x0000000c0828723c */ /* 0x082fee00000018f8 */
[----:B------:R-:W-:Y:S01]  /*6610*/  IMAD.MOV.U32 R248, RZ, RZ, R33 ;  /* 0x000000fffff87224 */ /* 0x000fe200078e0021 */
[----:B------:R-:W-:Y:S01]  /*6620*/  MOV R249, R32 ;  /* 0x0000002000f97202 */ /* 0x000fe20000000f00 */
[----:B------:R-:W-:Y:S01]  /*6630*/  HMMA.16816.F32 R36, R4, R12, R212 ;  /* 0x0000000c0424723c */ /* 0x000fe200000018d4 */
[----:B------:R-:W-:-:S02]  /*6640*/  IMAD.MOV.U32 R250, RZ, RZ, R27 ;  /* 0x000000fffffa7224 */ /* 0x000fc400078e001b */
[----:B------:R-:W-:-:S04]  /*6650*/  IMAD.MOV.U32 R251, RZ, RZ, R22 ;  /* 0x000000fffffb7224 */ /* 0x000fc800078e0016 */
[----:B------:R-:W-:Y:S01]  /*6660*/  IMAD.MOV.U32 R212, RZ, RZ, R21 ;  /* 0x000000ffffd47224 */ /* 0x000fe200078e0015 */
[----:B------:R-:W-:Y:S01]  /*6670*/  HMMA.16816.F32 R32, R4, R14, R208 ;  /* 0x0000000e0420723c */ /* 0x000fe200000018d0 */
[----:B------:R-:W-:Y:S02]  /*6680*/  IMAD.MOV.U32 R213, RZ, RZ, R20 ;  /* 0x000000ffffd57224 */ /* 0x000fe400078e0014 */
[----:B------:R-:W-:Y:S02]  /*6690*/  IMAD.MOV.U32 R214, RZ, RZ, R2 ;  /* 0x000000ffffd67224 */ /* 0x000fe400078e0002 */
[----:B------:R-:W-:-:S03]  /*66a0*/  IMAD.MOV.U32 R215, RZ, RZ, R0 ;  /* 0x000000ffffd77224 */ /* 0x000fc600078e0000 */
[C---:B------:R-:W-:Y:S01]  /*66b0*/  HMMA.16816.F32 R56, R8.reuse, R14, R64 ;  /* 0x0000000e0838723c */ /* 0x040fe20000001840 */
[----:B------:R-:W1:Y:S07]  /*66c0*/  LDSM.16.M88.4 R12, [R226+0x9000] ;  /* 0x00900000e20c783b */ /* 0x000e6e0000000200 */
[-C--:B-1----:R-:W-:Y:S08]  /*66d0*/  HMMA.16816.F32 R64, R8, R12.reuse, R212 ;  /* 0x0000000c0840723c */ /* 0x082ff000000018d4 */
[C---:B------:R-:W-:Y:S08]  /*66e0*/  HMMA.16816.F32 R204, R4.reuse, R12, R204 ;  /* 0x0000000c04cc723c */ /* 0x040ff000000018cc */
[-C--:B------:R-:W-:Y:S08]  /*66f0*/  HMMA.16816.F32 R216, R4, R14.reuse, R216 ;  /* 0x0000000e04d8723c */ /* 0x080ff000000018d8 */
[----:B------:R-:W-:Y:S01]  /*6700*/  HMMA.16816.F32 R212, R8, R14, R48 ;  /* 0x0000000e08d4723c */ /* 0x000fe20000001830 */
[----:B------:R-:W1:Y:S07]  /*6710*/  LDSM.16.M88.4 R12, [R226+0x9800] ;  /* 0x00980000e20c783b */ /* 0x000e6e0000000200 */
[C---:B-1----:R-:W-:Y:S08]  /*6720*/  HMMA.16816.F32 R208, R4.reuse, R12, R244 ;  /* 0x0000000c04d0723c */ /* 0x042ff000000018f4 */
[----:B------:R-:W-:Y:S08]  /*6730*/  HMMA.16816.F32 R4, R4, R14, R240 ;  /* 0x0000000e0404723c */ /* 0x000ff000000018f0 */
[C---:B------:R-:W-:Y:S08]  /*6740*/  HMMA.16816.F32 R248, R8.reuse, R12, R248 ;  /* 0x0000000c08f8723c */ /* 0x040ff000000018f8 */
[----:B------:R-:W-:Y:S01]  /*6750*/  HMMA.16816.F32 R240, R8, R14, R16 ;  /* 0x0000000e08f0723c */ /* 0x000fe20000001810 */
[----:B------:R-:W-:Y:S01]  /*6760*/  LDSM.16.M88.4 R12, [R225] ;  /* 0x00000000e10c783b */ /* 0x000fe20000000200 */
[----:B------:R-:W-:Y:S01]  /*6770*/  IMAD.MOV.U32 R49, RZ, RZ, R208 ;  /* 0x000000ffff317224 */ /* 0x000fe200078e00d0 */
[----:B------:R-:W-:Y:S01]  /*6780*/  MOV R22, R211 ;  /* 0x000000d300167202 */ /* 0x000fe20000000f00 */
[----:B------:R-:W-:Y:S01]  /*6790*/  IMAD.MOV.U32 R48, RZ, RZ, R209 ;  /* 0x000000ffff307224 */ /* 0x000fe200078e00d1 */
[----:B------:R-:W1:Y:S01]  /*67a0*/  LDSM.16.M88.4 R8, [R229] ;  /* 0x00000000e508783b */ /* 0x000e620000000200 */
[----:B------:R-:W-:-:S02]  /*67b0*/  IMAD.MOV.U32 R27, RZ, RZ, R210 ;  /* 0x000000ffff1b7224 */ /* 0x000fc400078e00d2 */
[----:B------:R-:W-:Y:S02]  /*67c0*/  IMAD.MOV.U32 R153, RZ, RZ, R4 ;  /* 0x000000ffff997224 */ /* 0x000fe400078e0004 */
[----:B------:R-:W-:Y:S02]  /*67d0*/  IMAD.MOV.U32 R152, RZ, RZ, R5 ;  /* 0x000000ffff987224 */ /* 0x000fe400078e0005 */
[----:B------:R-:W-:Y:S02]  /*67e0*/  IMAD.MOV.U32 R51, RZ, RZ, R6 ;  /* 0x000000ffff337224 */ /* 0x000fe400078e0006 */
[----:B------:R-:W-:Y:S02]  /*67f0*/  IMAD.MOV.U32 R50, RZ, RZ, R7 ;  /* 0x000000ffff327224 */ /* 0x000fe400078e0007 */
[----:B------:R-:W2:Y:S01]  /*6800*/  LDSM.16.M88.4 R4, [R229+0x2000] ;  /* 0x00200000e504783b */ /* 0x000ea20000000200 */
[C---:B-1----:R-:W-:Y:S08]  /*6810*/  HMMA.16816.F32 R52, R8.reuse, R12, R52 ;  /* 0x0000000c0834723c */ /* 0x042ff00000001834 */
[----:B------:R-:W-:Y:S08]  /*6820*/  HMMA.16816.F32 R208, R8, R14, R28 ;  /* 0x0000000e08d0723c */ /* 0x000ff0000000181c */
[C---:B--2---:R-:W-:Y:S08]  /*6830*/  HMMA.16816.F32 R60, R4.reuse, R12, R60 ;  /* 0x0000000c043c723c */ /* 0x044ff0000000183c */
[----:B------:R-:W-:Y:S01]  /*6840*/  HMMA.16816.F32 R244, R4, R14, R44 ;  /* 0x0000000e04f4723c */ /* 0x000fe2000000182c */
[----:B------:R-:W1:Y:S01]  /*6850*/  LDSM.16.M88.4 R12, [R225+0x800] ;  /* 0x00080000e10c783b */ /* 0x000e620000000200 */
[----:B------:R-:W-:-:S02]  /*6860*/  IMAD.MOV.U32 R17, RZ, RZ, R54 ;  /* 0x000000ffff117224 */ /* 0x000fc400078e0036 */
[----:B------:R-:W-:Y:S01]  /*6870*/  IMAD.MOV.U32 R16, RZ, RZ, R55 ;  /* 0x000000ffff107224 */ /* 0x000fe200078e0037 */
[----:B------:R-:W-:Y:S01]  /*6880*/  MOV R55, R22 ;  /* 0x0000001600377202 */ /* 0x000fe20000000f00 */
[----:B------:R-:W-:Y:S02]  /*6890*/  IMAD.MOV.U32 R19, RZ, RZ, R52 ;  /* 0x000000ffff137224 */ /* 0x000fe400078e0034 */
        /* <DEDUP_REMOVED lines=10> */
[----:B------:R-:W-:-:S02]  /*6940*/  IMAD.MOV.U32 R62, RZ, RZ, R51 ;  /* 0x000000ffff3e7224 */ /* 0x000fc400078e0033 */
[----:B------:R-:W-:Y:S01]  /*6950*/  IMAD.MOV.U32 R63, RZ, RZ, R50 ;  /* 0x000000ffff3f7224 */ /* 0x000fe200078e0032 */
[-C--:B-1----:R-:W-:Y:S08]  /*6960*/  HMMA.16816.F32 R40, R8, R12.reuse, R40 ;  /* 0x0000000c0828723c */ /* 0x082ff00000001828 */
[----:B------:R-:W-:Y:S08]  /*6970*/  HMMA.16816.F32 R48, R4, R12, R36 ;  /* 0x0000000c0430723c */ /* 0x000ff00000001824 */
[----:B------:R-:W-:Y:S08]  /*6980*/  HMMA.16816.F32 R28, R8, R14, R56 ;  /* 0x0000000e081c723c */ /* 0x000ff00000001838 */
[----:B------:R-:W-:-:S02]  /*6990*/  IMAD.MOV.U32 R153, RZ, RZ, R40 ;  /* 0x000000ffff997224 */ /* 0x000fc400078e0028 */
[----:B------:R-:W-:Y:S02]  /*69a0*/  IMAD.MOV.U32 R152, RZ, RZ, R41 ;  /* 0x000000ffff987224 */ /* 0x000fe400078e0029 */
[----:B------:R-:W-:Y:S02]  /*69b0*/  IMAD.MOV.U32 R27, RZ, RZ, R42 ;  /* 0x000000ffff1b7224 */ /* 0x000fe400078e002a */
[----:B------:R-:W-:Y:S02]  /*69c0*/  IMAD.MOV.U32 R22, RZ, RZ, R43 ;  /* 0x000000ffff167224 */ /* 0x000fe400078e002b */
[C---:B------:R-:W-:Y:S01]  /*69d0*/  HMMA.16816.F32 R40, R4.reuse, R14, R32 ;  /* 0x0000000e0428723c */ /* 0x040fe20000001820 */
[----:B------:R-:W1:Y:S07]  /*69e0*/  LDSM.16.M88.4 R12, [R225+0x1000] ;  /* 0x00100000e10c783b */ /* 0x000e6e0000000200 */
[----:B-1----:R-:W-:Y:S07]  /*69f0*/  HMMA.16816.F32 R32, R4, R14, R216 ;  /* 0x0000000e0420723c */ /* 0x002fee00000018d8 */
[----:B------:R-:W-:Y:S01]  /*6a00*/  IMAD.MOV.U32 R216, RZ, RZ, R19 ;  /* 0x000000ffffd87224 */ /* 0x000fe200078e0013 */
[----:B------:R-:W-:Y:S01]  /*6a10*/  MOV R217, R18 ;  /* 0x0000001200d97202 */ /* 0x000fe20000000f00 */
[----:B------:R-:W-:Y:S01]  /*6a20*/  IMAD.MOV.U32 R218, RZ, RZ, R17 ;  /* 0x000000ffffda7224 */ /* 0x000fe200078e0011 */
[----:B------:R-:W-:Y:S01]  /*6a30*/  HMMA.16816.F32 R44, R8, R12, R64 ;  /* 0x0000000c082c723c */ /* 0x000fe20000001840 */
[----:B------:R-:W-:-:S07]  /*6a40*/  IMAD.MOV.U32 R219, RZ, RZ, R16 ;  /* 0x000000ffffdb7224 */ /* 0x000fce00078e0010 */
[----:B------:R-:W-:Y:S07]  /*6a50*/  HMMA.16816.F32 R36, R4, R12, R204 ;  /* 0x0000000c0424723c */ /* 0x000fee00000018cc */
[----:B------:R-:W-:Y:S01]  /*6a60*/  IMAD.MOV.U32 R204, RZ, RZ, R153 ;  /* 0x000000ffffcc7224 */ /* 0x000fe200078e0099 */
[----:B------:R-:W-:Y:S01]  /*6a70*/  HMMA.16816.F32 R16, R8, R14, R212 ;  /* 0x0000000e0810723c */ /* 0x000fe200000018d4 */
[----:B------:R-:W1:Y:S01]  /*6a80*/  LDSM.16.M88.4 R12, [R225+0x1800] ;  /* 0x00180000e10c783b */ /* 0x000e620000000200 */
[----:B------:R-:W-:-:S02]  /*6a90*/  IMAD.MOV.U32 R205, RZ, RZ, R152 ;  /* 0x000000ffffcd7224 */ /* 0x000fc400078e0098 */
[----:B------:R-:W-:Y:S02]  /*6aa0*/  IMAD.MOV.U32 R206, RZ, RZ, R27 ;  /* 0x000000ffffce7224 */ /* 0x000fe400078e001b */
[----:B------:R-:W-:Y:S02]  /*6ab0*/  IMAD.MOV.U32 R207, RZ, RZ, R22 ;  /* 0x000000ffffcf7224 */ /* 0x000fe400078e0016 */
[----:B------:R-:W-:Y:S02]  /*6ac0*/  IMAD.MOV.U32 R212, RZ, RZ, R21 ;  /* 0x000000ffffd47224 */ /* 0x000fe400078e0015 */
[----:B------:R-:W-:Y:S02]  /*6ad0*/  IMAD.MOV.U32 R213, RZ, RZ, R20 ;  /* 0x000000ffffd57224 */ /* 0x000fe400078e0014 */
[----:B------:R-:W-:Y:S02]  /*6ae0*/  IMAD.MOV.U32 R214, RZ, RZ, R2 ;  /* 0x000000ffffd67224 */ /* 0x000fe400078e0002 */
[----:B------:R-:W-:Y:S01]  /*6af0*/  IMAD.MOV.U32 R215, RZ, RZ, R0 ;  /* 0x000000ffffd77224 */ /* 0x000fe200078e0000 */
[-C--:B-1----:R-:W-:Y:S08]  /*6b00*/  HMMA.16816.F32 R64, R4, R12.reuse, R52 ;  /* 0x0000000c0440723c */ /* 0x082ff00000001834 */
[----:B------:R-:W-:Y:S08]  /*6b10*/  HMMA.16816.F32 R56, R8, R12, R248 ;  /* 0x0000000c0838723c */ /* 0x000ff000000018f8 */
[-C--:B------:R-:W-:Y:S01]  /*6b20*/  HMMA.16816.F32 R60, R4, R14.reuse, R60 ;  /* 0x0000000e043c723c */ /* 0x080fe2000000183c */
[----:B------:R-:W-:Y:S07]  /*6b30*/  LDSM.16.M88.4 R4, [R227+0x6000] ;  /* 0x00600000e304783b */ /* 0x000fee0000000200 */
[----:B------:R-:W-:Y:S01]  /*6b40*/  HMMA.16816.F32 R52, R8, R14, R240 ;  /* 0x0000000e0834723c */ /* 0x000fe200000018f0 */
[----:B------:R-:W1:Y:S04]  /*6b50*/  LDSM.16.M88.4 R12, [R220+0xa000] ;  /* 0x00a00000dc0c783b */ /* 0x000e680000000200 */
[----:B------:R-:W2:Y:S03]  /*6b60*/  LDSM.16.M88.4 R8, [R227+0x4000] ;  /* 0x00400000e308783b */ /* 0x000ea60000000200 */
[-C--:B-1----:R-:W-:Y:S08]  /*6b70*/  HMMA.16816.F32 R212, R4, R12.reuse, R212 ;  /* 0x0000000c04d4723c */ /* 0x082ff000000018d4 */
[----:B--2---:R-:W-:Y:S08]  /*6b80*/  HMMA.16816.F32 R248, R8, R12, R216 ;  /* 0x0000000c08f8723c */ /* 0x004ff000000018d8 */
[-C--:B------:R-:W-:Y:S08]  /*6b90*/  HMMA.16816.F32 R244, R4, R14.reuse, R244 ;  /* 0x0000000e04f4723c */ /* 0x080ff000000018f4 */
[----:B------:R-:W-:Y:S01]  /*6ba0*/  HMMA.16816.F32 R216, R8, R14, R208 ;  /* 0x0000000e08d8723c */ /* 0x000fe200000018d0 */
[----:B------:R-:W1:Y:S01]  /*6bb0*/  LDSM.16.M88.4 R12, [R220+0xa800] ;  /* 0x00a80000dc0c783b */ /* 0x000e620000000200 */
[----:B------:R-:W-:Y:S01]  /*6bc0*/  IMAD.MOV.U32 R153, RZ, RZ, R212 ;  /* 0x000000ffff997224 */ /* 0x000fe200078e00d4 */
[----:B------:R-:W-:Y:S01]  /*6bd0*/  MOV R27, R214 ;  /* 0x000000d6001b7202 */ /* 0x000fe20000000f00 */
[----:B------:R-:W-:-:S02]  /*6be0*/  IMAD.MOV.U32 R152, RZ, RZ, R213 ;  /* 0x000000ffff987224 */ /* 0x000fc400078e00d5 */
[----:B------:R-:W-:Y:S02]  /*6bf0*/  IMAD.MOV.U32 R22, RZ, RZ, R215 ;  /* 0x000000ffff167224 */ /* 0x000fe400078e00d7 */
[-C--:B-1----:R-:W-:Y:S08]  /*6c00*/  HMMA.16816.F32 R204, R8, R12.reuse, R204 ;  /* 0x0000000c08cc723c */ /* 0x082ff000000018cc */
[C---:B------:R-:W-:Y:S07]  /*6c10*/  HMMA.16816.F32 R240, R4.reuse, R12, R48 ;  /* 0x0000000c04f0723c */ /* 0x040fee0000001830 */
[----:B------:R-:W-:Y:S01]  /*6c20*/  IMAD.MOV.U32 R50, RZ, RZ, R27 ;  /* 0x000000ffff327224 */ /* 0x000fe200078e001b */
[----:B------:R-:W-:Y:S01]  /*6c30*/  HMMA.16816.F32 R212, R4, R14, R40 ;  /* 0x0000000e04d4723c */ /* 0x000fe20000001828 */
[----:B------:R-:W-:Y:S01]  /*6c40*/  MOV R51, R22 ;  /* 0x0000001600337202 */ /* 0x000fe20000000f00 */
[----:B------:R-:W-:-:S02]  /*6c50*/  IMAD.MOV.U32 R48, RZ, RZ, R153 ;  /* 0x000000ffff307224 */ /* 0x000fc400078e0099 */
[----:B------:R-:W-:-:S04]  /*6c60*/  IMAD.MOV.U32 R49, RZ, RZ, R152 ;  /* 0x000000ffff317224 */ /* 0x000fc800078e0098 */
[C---:B------:R-:W-:Y:S01]  /*6c70*/  HMMA.16816.F32 R208, R8.reuse, R14, R28 ;  /* 0x0000000e08d0723c */ /* 0x040fe2000000181c */
[----:B------:R-:W1:Y:S01]  /*6c80*/  LDSM.16.M88.4 R12, [R220+0xb000] ;  /* 0x00b00000dc0c783b */ /* 0x000e620000000200 */
[----:B------:R-:W-:Y:S02]  /*6c90*/  IMAD.MOV.U32 R21, RZ, RZ, R204 ;  /* 0x000000ffff157224 */ /* 0x000fe400078e00cc */
[----:B------:R-:W-:Y:S02]  /*6ca0*/  IMAD.MOV.U32 R20, RZ, RZ, R205 ;  /* 0x000000ffff147224 */ /* 0x000fe400078e00cd */
[----:B------:R-:W-:Y:S02]  /*6cb0*/  IMAD.MOV.U32 R2, RZ, RZ, R206 ;  /* 0x000000ffff027224 */ /* 0x000fe400078e00ce */
[----:B------:R-:W-:Y:S01]  /*6cc0*/  IMAD.MOV.U32 R0, RZ, RZ, R207 ;  /* 0x000000ffff007224 */ /* 0x000fe200078e00cf */
[-C--:B-1----:R-:W-:Y:S08]  /*6cd0*/  HMMA.16816.F32 R44, R8, R12.reuse, R44 ;  /* 0x0000000c082c723c */ /* 0x082ff0000000182c */
[C---:B------:R-:W-:Y:S11]  /*6ce0*/  HMMA.16816.F32 R204, R4.reuse, R12, R36 ;  /* 0x0000000c04cc723c */ /* 0x040ff60000001824 */
[----:B------:R-:W-:Y:S05]  /*6cf0*/  @!UPT UIADD3 URZ, URZ, URZ, URZ ;  /* 0x0000003f3f3ff290 */ /* 0x000fea000fffe03f */
[----:B------:R-:W-:Y:S02]  /*6d00*/  IMAD.MOV.U32 R29, RZ, RZ, R44 ;  /* 0x000000ffff1d7224 */ /* 0x000fe400078e002c */
[----:B------:R-:W-:Y:S02]  /*6d10*/  IMAD.MOV.U32 R28, RZ, RZ, R45 ;  /* 0x000000ffff1c7224 */ /* 0x000fe400078e002d */
[----:B------:R-:W-:Y:S02]  /*6d20*/  IMAD.MOV.U32 R27, RZ, RZ, R46 ;  /* 0x000000ffff1b7224 */ /* 0x000fe400078e002e */
[----:B------:R-:W-:Y:S02]  /*6d30*/  IMAD.MOV.U32 R22, RZ, RZ, R47 ;  /* 0x000000ffff167224 */ /* 0x000fe400078e002f */
[-C--:B------:R-:W-:Y:S08]  /*6d40*/  HMMA.16816.F32 R44, R4, R14.reuse, R32 ;  /* 0x0000000e042c723c */ /* 0x080ff00000001820 */
[----:B------:R-:W-:Y:S01]  /*6d50*/  HMMA.16816.F32 R32, R8, R14, R16 ;  /* 0x0000000e0820723c */ /* 0x000fe20000001810 */
[----:B------:R-:W1:Y:S07]  /*6d60*/  LDSM.16.M88.4 R12, [R220+0xb800] ;  /* 0x00b80000dc0c783b */ /* 0x000e6e0000000200 */
[-C--:B-1----:R-:W-:Y:S07]  /*6d70*/  HMMA.16816.F32 R36, R4, R12.reuse, R64 ;  /* 0x0000000c0424723c */ /* 0x082fee0000001840 */
[----:B------:R-:W-:Y:S01]  /*6d80*/  IMAD.MOV.U32 R64, RZ, RZ, R29 ;  /* 0x000000ffff407224 */ /* 0x000fe200078e001d */
[----:B------:R-:W-:Y:S01]  /*6d90*/  HMMA.16816.F32 R40, R8, R12, R56 ;  /* 0x0000000c0828723c */ /* 0x000fe20000001838 */
[----:B------:R-:W-:-:S02]  /*6da0*/  IMAD.MOV.U32 R65, RZ, RZ, R28 ;  /* 0x000000ffff417224 */ /* 0x000fc400078e001c */
[----:B------:R-:W-:Y:S02]  /*6db0*/  IMAD.MOV.U32 R66, RZ, RZ, R27 ;  /* 0x000000ffff427224 */ /* 0x000fe400078e001b */
[----:B------:R-:W-:-:S03]  /*6dc0*/  IMAD.MOV.U32 R67, RZ, RZ, R22 ;  /* 0x000000ffff437224 */ /* 0x000fc600078e0016 */
[-C--:B------:R-:W-:Y:S01]  /*6dd0*/  HMMA.16816.F32 R28, R4, R14.reuse, R60 ;  /* 0x0000000e041c723c */ /* 0x080fe2000000183c */
[----:B------:R-:W-:Y:S07]  /*6de0*/  LDSM.16.M88.4 R4, [R228+0x6000] ;  /* 0x00600000e404783b */ /* 0x000fee0000000200 */
[----:B------:R-:W-:Y:S01]  /*6df0*/  HMMA.16816.F32 R16, R8, R14, R52 ;  /* 0x0000000e0810723c */ /* 0x000fe20000001834 */
[----:B------:R-:W1:Y:S04]  /*6e00*/  LDSM.16.M88.4 R12, [R235] ;  /* 0x00000000eb0c783b */ /* 0x000e680000000200 */
[----:B------:R-:W2:Y:S03]  /*6e10*/  LDSM.16.M88.4 R8, [R228+0x4000] ;  /* 0x00400000e408783b */ /* 0x000ea60000000200 */
[C---:B-1----:R-:W-:Y:S08]  /*6e20*/  HMMA.16816.F32 R48, R4.reuse, R12, R48 ;  /* 0x0000000c0430723c */ /* 0x042ff00000001830 */
[-C--:B------:R-:W-:Y:S08]  /*6e30*/  HMMA.16816.F32 R52, R4, R14.reuse, R244 ;  /* 0x0000000e0434723c */ /* 0x080ff000000018f4 */
[----:B--2---:R-:W-:Y:S08]  /*6e40*/  HMMA.16816.F32 R60, R8, R14, R216 ;  /* 0x0000000e083c723c */ /* 0x004ff000000018d8 */
[----:B------:R-:W-:Y:S01]  /*6e50*/  MOV R57, R48 ;  /* 0x0000003000397202 */ /* 0x000fe20000000f00 */
[----:B------:R-:W-:-:S02]  /*6e60*/  IMAD.MOV.U32 R56, RZ, RZ, R49 ;  /* 0x000000ffff387224 */ /* 0x000fc400078e0031 */
[----:B------:R-:W-:Y:S02]  /*6e70*/  IMAD.MOV.U32 R27, RZ, RZ, R50 ;  /* 0x000000ffff1b7224 */ /* 0x000fe400078e0032 */
[----:B------:R-:W-:Y:S02]  /*6e80*/  IMAD.MOV.U32 R22, RZ, RZ, R51 ;  /* 0x000000ffff167224 */ /* 0x000fe400078e0033 */
[----:B------:R-:W-:Y:S01]  /*6e90*/  HMMA.16816.F32 R48, R8, R12, R248 ;  /* 0x0000000c0830723c */ /* 0x000fe200000018f8 */
[----:B------:R-:W1:Y:S06]  /*6ea0*/  LDSM.16.M88.4 R12, [R234] ;  /* 0x00000000ea0c783b */ /* 0x000e6c0000000200 */
[----:B------:R-:W-:-:S02]  /*6eb0*/  IMAD.MOV.U32 R248, RZ, RZ, R21 ;  /* 0x000000fffff87224 */ /* 0x000fc400078e0015 */
[----:B------:R-:W-:Y:S02]  /*6ec0*/  IMAD.MOV.U32 R249, RZ, RZ, R20 ;  /* 0x000000fffff97224 */ /* 0x000fe400078e0014 */
[----:B------:R-:W-:Y:S02]  /*6ed0*/  IMAD.MOV.U32 R250, RZ, RZ, R2 ;  /* 0x000000fffffa7224 */ /* 0x000fe400078e0002 */
[----:B------:R-:W-:Y:S01]  /*6ee0*/  IMAD.MOV.U32 R251, RZ, RZ, R0 ;  /* 0x000000fffffb7224 */ /* 0x000fe200078e0000 */
[C---:B-1----:R-:W-:Y:S08]  /*6ef0*/  HMMA.16816.F32 R244, R4.reuse, R12, R240 ;  /* 0x0000000c04f4723c */ /* 0x042ff000000018f0 */
[----:B------:R-:W-:Y:S08]  /*6f00*/  HMMA.16816.F32 R240, R4, R14, R212 ;  /* 0x0000000e04f0723c */ /* 0x000ff000000018d4 */
[C---:B------:R-:W-:Y:S08]  /*6f10*/  HMMA.16816.F32 R248, R8.reuse, R12, R248 ;  /* 0x0000000c08f8723c */ /* 0x040ff000000018f8 */
[----:B------:R-:W-:Y:S01]  /*6f20*/  HMMA.16816.F32 R212, R8, R14, R208 ;  /* 0x0000000e08d4723c */ /* 0x000fe200000018d0 */
[----:B------:R-:W1:Y:S11]  /*6f30*/  LDSM.16.M88.4 R12, [R233] ;  /* 0x00000000e90c783b */ /* 0x000e760000000200 */
[----:B------:R-:W-:Y:S04]  /*6f40*/  @!UPT UIADD3 URZ, URZ, URZ, URZ ;  /* 0x0000003f3f3ff290 */ /* 0x000fe8000fffe03f */
[----:B------:R-:W-:Y:S01]  /*6f50*/  IMAD.MOV.U32 R21, RZ, RZ, R248 ;  /* 0x000000ffff157224 */ /* 0x000fe200078e00f8 */
[----:B------:R-:W-:Y:S01]  /*6f60*/  MOV R20, R249 ;  /* 0x000000f900147202 */ /* 0x000fe20000000f00 */
[----:B------:R-:W-:Y:S02]  /*6f70*/  IMAD.MOV.U32 R2, RZ, RZ, R250 ;  /* 0x000000ffff027224 */ /* 0x000fe400078e00fa */
[----:B------:R-:W-:Y:S01]  /*6f80*/  IMAD.MOV.U32 R0, RZ, RZ, R251 ;  /* 0x000000ffff007224 */ /* 0x000fe200078e00fb */
[-C--:B-1----:R-:W-:Y:S08]  /*6f90*/  HMMA.16816.F32 R216, R4, R12.reuse, R204 ;  /* 0x0000000c04d8723c */ /* 0x082ff000000018cc */
[----:B------:R-:W-:Y:S08]  /*6fa0*/  HMMA.16816.F32 R248, R8, R12, R64 ;  /* 0x0000000c08f8723c */ /* 0x000ff00000001840 */
[-C--:B------:R-:W-:Y:S07]  /*6fb0*/  HMMA.16816.F32 R208, R4, R14.reuse, R44 ;  /* 0x0000000e04d0723c */ /* 0x080fee000000182c */
[----:B------:R-:W-:Y:S01]  /*6fc0*/  IMAD.MOV.U32 R44, RZ, RZ, R57 ;  /* 0x000000ffff2c7224 */ /* 0x000fe200078e0039 */
[----:B------:R-:W-:Y:S01]  /*6fd0*/  HMMA.16816.F32 R204, R8, R14, R32 ;  /* 0x0000000e08cc723c */ /* 0x000fe20000001820 */
[----:B------:R-:W1:Y:S01]  /*6fe0*/  LDSM.16.M88.4 R12, [R232] ;  /* 0x00000000e80c783b */ /* 0x000e620000000200 */
[----:B------:R-:W-:-:S02]  /*6ff0*/  IMAD.MOV.U32 R45, RZ, RZ, R56 ;  /* 0x000000ffff2d7224 */ /* 0x000fc400078e0038 */
[----:B------:R-:W-:Y:S02]  /*7000*/  IMAD.MOV.U32 R46, RZ, RZ, R27 ;  /* 0x000000ffff2e7224 */ /* 0x000fe400078e001b */
[----:B------:R-:W-:Y:S01]  /*7010*/  IMAD.MOV.U32 R47, RZ, RZ, R22 ;  /* 0x000000ffff2f7224 */ /* 0x000fe200078e0016 */
[----:B------:R-:W-:Y:S01]  /*7020*/  MOV R34, R2 ;  /* 0x0000000200227202 */ /* 0x000fe20000000f00 */
[----:B------:R-:W-:Y:S02]  /*7030*/  IMAD.MOV.U32 R32, RZ, RZ, R21 ;  /* 0x000000ffff207224 */ /* 0x000fe400078e0015 */
[----:B------:R-:W-:Y:S02]  /*7040*/  IMAD.MOV.U32 R33, RZ, RZ, R20 ;  /* 0x000000ffff217224 */ /* 0x000fe400078e0014 */
[----:B------:R-:W-:Y:S01]  /*7050*/  IMAD.MOV.U32 R35, RZ, RZ, R0 ;  /* 0x000000ffff237224 */ /* 0x000fe200078e0000 */
[-C--:B-1----:R-:W-:Y:S08]  /*7060*/  HMMA.16816.F32 R40, R8, R12.reuse, R40 ;  /* 0x0000000c0828723c */ /* 0x082ff00000001828 */
[C---:B------:R-:W-:Y:S08]  /*7070*/  HMMA.16816.F32 R64, R4.reuse, R12, R36 ;  /* 0x0000000c0440723c */ /* 0x040ff00000001824 */
[-C--:B------:R-:W-:Y:S01]  /*7080*/  HMMA.16816.F32 R56, R4, R14.reuse, R28 ;  /* 0x0000000e0438723c */ /* 0x080fe2000000181c */
[----:B------:R-:W-:Y:S07]  /*7090*/  LDSM.16.M88.4 R4, [R230+0x6000] ;  /* 0x00600000e604783b */ /* 0x000fee0000000200 */
[----:B------:R-:W-:Y:S01]  /*70a0*/  HMMA.16816.F32 R16, R8, R14, R16 ;  /* 0x0000000e0810723c */ /* 0x000fe20000001810 */
[----:B------:R-:W1:Y:S01]  /*70b0*/  LDSM.16.M88.4 R12, [R226+0xa000] ;  /* 0x00a00000e20c783b */ /* 0x000e620000000200 */
[----:B------:R-:W-:-:S02]  /*70c0*/  IMAD.MOV.U32 R22, RZ, RZ, R40 ;  /* 0x000000ffff167224 */ /* 0x000fc400078e0028 */
[----:B------:R-:W-:Y:S01]  /*70d0*/  IMAD.MOV.U32 R21, RZ, RZ, R41 ;  /* 0x000000ffff157224 */ /* 0x000fe200078e0029 */
[----:B------:R-:W2:Y:S01]  /*70e0*/  LDSM.16.M88.4 R8, [R230+0x4000] ;  /* 0x00400000e608783b */ /* 0x000ea20000000200 */
[----:B------:R-:W-:Y:S02]  /*70f0*/  IMAD.MOV.U32 R20, RZ, RZ, R42 ;  /* 0x000000ffff147224 */ /* 0x000fe400078e002a */
[----:B------:R-:W-:Y:S02]  /*7100*/  IMAD.MOV.U32 R2, RZ, RZ, R43 ;  /* 0x000000ffff027224 */ /* 0x000fe400078e002b */
        /* <DEDUP_REMOVED lines=9> */
[----:B------:R-:W-:Y:S02]  /*71a0*/  IMAD.MOV.U32 R60, RZ, RZ, R22 ;  /* 0x000000ffff3c7224 */ /* 0x000fe400078e0016 */
[----:B------:R-:W-:Y:S02]  /*71b0*/  IMAD.MOV.U32 R61, RZ, RZ, R21 ;  /* 0x000000ffff3d7224 */ /* 0x000fe400078e0015 */
[----:B------:R-:W-:Y:S02]  /*71c0*/  IMAD.MOV.U32 R62, RZ, RZ, R20 ;  /* 0x000000ffff3e7224 */ /* 0x000fe400078e0014 */
[----:B------:R-:W-:Y:S01]  /*71d0*/  IMAD.MOV.U32 R63, RZ, RZ, R2 ;  /* 0x000000ffff3f7224 */ /* 0x000fe200078e0002 */
[-C--:B-1----:R-:W-:Y:S08]  /*71e0*/  HMMA.16816.F32 R52, R8, R12.reuse, R32 ;  /* 0x0000000c0834723c */ /* 0x082ff00000001820 */
[C---:B------:R-:W-:Y:S08]  /*71f0*/  HMMA.16816.F32 R40, R4.reuse, R12, R244 ;  /* 0x0000000c0428723c */ /* 0x040ff000000018f4 */
[-C--:B------:R-:W-:Y:S08]  /*7200*/  HMMA.16816.F32 R36, R4, R14.reuse, R240 ;  /* 0x0000000e0424723c */ /* 0x080ff000000018f0 */
[C---:B------:R-:W-:Y:S01]  /*7210*/  HMMA.16816.F32 R32, R8.reuse, R14, R212 ;  /* 0x0000000e0820723c */ /* 0x040fe200000018d4 */
[----:B------:R-:W1:Y:S07]  /*7220*/  LDSM.16.M88.4 R12, [R226+0xb000] ;  /* 0x00b00000e20c783b */ /* 0x000e6e0000000200 */
[----:B-1----:R-:W-:Y:S08]  /*7230*/  HMMA.16816.F32 R248, R8, R12, R248 ;  /* 0x0000000c08f8723c */ /* 0x002ff000000018f8 */
[-C--:B------:R-:W-:Y:S08]  /*7240*/  HMMA.16816.F32 R244, R4, R14.reuse, R208 ;  /* 0x0000000e04f4723c */ /* 0x080ff000000018d0 */
[----:B------:R-:W-:Y:S08]  /*7250*/  HMMA.16816.F32 R212, R8, R14, R204 ;  /* 0x0000000e08d4723c */ /* 0x000ff000000018cc */
[----:B------:R-:W-:-:S02]  /*7260*/  IMAD.MOV.U32 R22, RZ, RZ, R248 ;  /* 0x000000ffff167224 */ /* 0x000fc400078e00f8 */
[----:B------:R-:W-:Y:S02]  /*7270*/  IMAD.MOV.U32 R21, RZ, RZ, R249 ;  /* 0x000000ffff157224 */ /* 0x000fe400078e00f9 */
[----:B------:R-:W-:Y:S02]  /*7280*/  IMAD.MOV.U32 R20, RZ, RZ, R250 ;  /* 0x000000ffff147224 */ /* 0x000fe400078e00fa */
[----:B------:R-:W-:Y:S02]  /*7290*/  IMAD.MOV.U32 R2, RZ, RZ, R251 ;  /* 0x000000ffff027224 */ /* 0x000fe400078e00fb */
[----:B------:R-:W-:Y:S01]  /*72a0*/  HMMA.16816.F32 R248, R4, R12, R216 ;  /* 0x0000000c04f8723c */ /* 0x000fe200000018d8 */
[----:B------:R-:W1:Y:S06]  /*72b0*/  LDSM.16.M88.4 R12, [R226+0xb800] ;  /* 0x00b80000e20c783b */ /* 0x000e6c0000000200 */
[----:B------:R-:W-:Y:S01]  /*72c0*/  MOV R216, R153 ;  /* 0x0000009900d87202 */ /* 0x000fe20000000f00 */
[----:B------:R-:W-:-:S02]  /*72d0*/  IMAD.MOV.U32 R217, RZ, RZ, R152 ;  /* 0x000000ffffd97224 */ /* 0x000fc400078e0098 */
[----:B------:R-:W-:Y:S02]  /*72e0*/  IMAD.MOV.U32 R218, RZ, RZ, R27 ;  /* 0x000000ffffda7224 */ /* 0x000fe400078e001b */
[----:B------:R-:W-:Y:S01]  /*72f0*/  IMAD.MOV.U32 R219, RZ, RZ, R0 ;  /* 0x000000ffffdb7224 */ /* 0x000fe200078e0000 */
[-C--:B-1----:R-:W-:Y:S08]  /*7300*/  HMMA.16816.F32 R60, R8, R12.reuse, R60 ;  /* 0x0000000c083c723c */ /* 0x082ff0000000183c */
[C---:B------:R-:W-:Y:S08]  /*7310*/  HMMA.16816.F32 R64, R4.reuse, R12, R64 ;  /* 0x0000000c0440723c */ /* 0x040ff00000001840 */
[-C--:B------:R-:W-:Y:S01]  /*7320*/  HMMA.16816.F32 R240, R4, R14.reuse, R56 ;  /* 0x0000000e04f0723c */ /* 0x080fe20000001838 */
[----:B------:R-:W-:Y:S06]  /*7330*/  LDSM.16.M88.4 R4, [R229+0x6000] ;  /* 0x00600000e504783b */ /* 0x000fec0000000200 */
[----:B------:R-:W-:Y:S01]  /*7340*/  IMAD.MOV.U32 R56, RZ, RZ, R22 ;  /* 0x000000ffff387224 */ /* 0x000fe200078e0016 */
[----:B------:R-:W-:Y:S01]  /*7350*/  HMMA.16816.F32 R16, R8, R14, R16 ;  /* 0x0000000e0810723c */ /* 0x000fe20000001810 */
[----:B------:R-:W1:Y:S01]  /*7360*/  LDSM.16.M88.4 R12, [R225+0x2000] ;  /* 0x00200000e10c783b */ /* 0x000e620000000200 */
[----:B------:R-:W-:-:S02]  /*7370*/  IMAD.MOV.U32 R158, RZ, RZ, R60 ;  /* 0x000000ffff9e7224 */ /* 0x000fc400078e003c */
[----:B------:R-:W-:Y:S01]  /*7380*/  IMAD.MOV.U32 R157, RZ, RZ, R61 ;  /* 0x000000ffff9d7224 */ /* 0x000fe200078e003d */
[----:B------:R-:W2:Y:S01]  /*7390*/  LDSM.16.M88.4 R8, [R229+0x4000] ;  /* 0x00400000e508783b */ /* 0x000ea20000000200 */
[----:B------:R-:W-:Y:S02]  /*73a0*/  IMAD.MOV.U32 R153, RZ, RZ, R62 ;  /* 0x000000ffff997224 */ /* 0x000fe400078e003e */
[----:B------:R-:W-:Y:S01]  /*73b0*/  IMAD.MOV.U32 R62, RZ, RZ, R64 ;  /* 0x000000ffff3e7224 */ /* 0x000fe200078e0040 */
[----:B------:R-:W-:Y:S01]  /*73c0*/  MOV R60, R66 ;  /* 0x00000042003c7202 */ /* 0x000fe20000000f00 */
[----:B------:R-:W-:Y:S02]  /*73d0*/  IMAD.MOV.U32 R61, RZ, RZ, R65 ;  /* 0x000000ffff3d7224 */ /* 0x000fe400078e0041 */
[----:B------:R-:W-:Y:S02]  /*73e0*/  IMAD.MOV.U32 R0, RZ, RZ, R67 ;  /* 0x000000ffff007224 */ /* 0x000fe400078e0043 */
[----:B------:R-:W-:-:S02]  /*73f0*/  IMAD.MOV.U32 R57, RZ, RZ, R21 ;  /* 0x000000ffff397224 */ /* 0x000fc400078e0015 */
[----:B------:R-:W-:Y:S02]  /*7400*/  IMAD.MOV.U32 R58, RZ, RZ, R20 ;  /* 0x000000ffff3a7224 */ /* 0x000fe400078e0014 */
[----:B------:R-:W-:Y:S01]  /*7410*/  IMAD.MOV.U32 R59, RZ, RZ, R2 ;  /* 0x000000ffff3b7224 */ /* 0x000fe200078e0002 */
[-C--:B-1----:R-:W-:Y:S08]  /*7420*/  HMMA.16816.F32 R64, R4, R12.reuse, R216 ;  /* 0x0000000c0440723c */ /* 0x082ff000000018d8 */
[----:B--2---:R-:W-:Y:S08]  /*7430*/  HMMA.16816.F32 R48, R8, R12, R48 ;  /* 0x0000000c0830723c */ /* 0x004ff00000001830 */
[-C--:B------:R-:W-:Y:S07]  /*7440*/  HMMA.16816.F32 R216, R4, R14.reuse, R44 ;  /* 0x0000000e04d8723c */ /* 0x080fee000000182c */
[----:B------:R-:W-:Y:S01]  /*7450*/  IMAD.MOV.U32 R47, RZ, RZ, R63 ;  /* 0x000000ffff2f7224 */ /* 0x000fe200078e003f */
[----:B------:R-:W-:Y:S01]  /*7460*/  HMMA.16816.F32 R204, R8, R14, R28 ;  /* 0x0000000e08cc723c */ /* 0x000fe2000000181c */
[----:B------:R-:W1:Y:S01]  /*7470*/  LDSM.16.M88.4 R12, [R225+0x2800] ;  /* 0x00280000e10c783b */ /* 0x000e620000000200 */
[----:B------:R-:W-:Y:S01]  /*7480*/  IMAD.MOV.U32 R22, RZ, RZ, R66 ;  /* 0x000000ffff167224 */ /* 0x000fe200078e0042 */
[----:B------:R-:W-:Y:S01]  /*7490*/  MOV R20, R67 ;  /* 0x0000004300147202 */ /* 0x000fe20000000f00 */
[----:B------:R-:W-:-:S02]  /*74a0*/  IMAD.MOV.U32 R2, RZ, RZ, R64 ;  /* 0x000000ffff027224 */ /* 0x000fc400078e0040 */
[----:B------:R-:W-:Y:S02]  /*74b0*/  IMAD.MOV.U32 R21, RZ, RZ, R65 ;  /* 0x000000ffff157224 */ /* 0x000fe400078e0041 */
[----:B------:R-:W-:Y:S02]  /*74c0*/  IMAD.MOV.U32 R44, RZ, RZ, R158 ;  /* 0x000000ffff2c7224 */ /* 0x000fe400078e009e */
[----:B------:R-:W2:Y:S01]  /*74d0*/  S2R R158, SR_TID.X ;  /* 0x00000000009e7919 */ /* 0x000ea20000002100 */
[----:B------:R-:W-:Y:S02]  /*74e0*/  IMAD.MOV.U32 R152, RZ, RZ, R48 ;  /* 0x000000ffff987224 */ /* 0x000fe400078e0030 */
[----:B------:R-:W-:Y:S02]  /*74f0*/  IMAD.MOV.U32 R27, RZ, RZ, R51 ;  /* 0x000000ffff1b7224 */ /* 0x000fe400078e0033 */
[----:B------:R-:W-:Y:S02]  /*7500*/  IMAD.MOV.U32 R252, RZ, RZ, R50 ;  /* 0x000000fffffc7224 */ /* 0x000fe400078e0032 */
[----:B------:R-:W-:-:S02]  /*7510*/  IMAD.MOV.U32 R159, RZ, RZ, R49 ;  /* 0x000000ffff9f7224 */ /* 0x000fc400078e0031 */
[----:B------:R-:W-:Y:S02]  /*7520*/  IMAD.MOV.U32 R45, RZ, RZ, R157 ;  /* 0x000000ffff2d7224 */ /* 0x000fe400078e009d */
[----:B------:R-:W-:Y:S02]  /*7530*/  IMAD.MOV.U32 R46, RZ, RZ, R153 ;  /* 0x000000ffff2e7224 */ /* 0x000fe400078e0099 */
[----:B--2---:R-:W-:-:S05]  /*7540*/  IMAD.SHL.U32 R158, R158, 0x2, RZ ;  /* 0x000000029e9e7824 */ /* 0x004fca00078e00ff */
[----:B------:R-:W-:Y:S01]  /*7550*/  LOP3.LUT R158, R158, 0x6, RZ, 0xc0, !PT ;  /* 0x000000069e9e7812 */ /* 0x000fe200078ec0ff */
[-C--:B-1----:R-:W-:Y:S07]  /*7560*/  HMMA.16816.F32 R208, R8, R12.reuse, R52 ;  /* 0x0000000c08d0723c */ /* 0x082fee0000001834 */
[----:B------:R-:W-:Y:S01]  /*7570*/  MOV R52, R62 ;  /* 0x0000003e00347202 */ /* 0x000fe20000000f00 */
[----:B------:R-:W-:Y:S01]  /*7580*/  IMAD.MOV.U32 R53, RZ, RZ, R61 ;  /* 0x000000ffff357224 */ /* 0x000fe200078e003d */
[----:B------:R-:W-:Y:S01]  /*7590*/  HMMA.16816.F32 R64, R4, R12, R40 ;  /* 0x0000000c0440723c */ /* 0x000fe20000001828 */
[----:B------:R-:W-:-:S02]  /*75a0*/  IMAD.MOV.U32 R54, RZ, RZ, R60 ;  /* 0x000000ffff367224 */ /* 0x000fc400078e003c */
[----:B------:R-:W-:Y:S02]  /*75b0*/  IMAD.MOV.U32 R55, RZ, RZ, R0 ;  /* 0x000000ffff377224 */ /* 0x000fe400078e0000 */
[----:B------:R-:W-:-:S03]  /*75c0*/  IMAD.U32 R0, RZ, RZ, UR20 ;  /* 0x00000014ff007e24 */ /* 0x000fc6000f8e00ff */
[----:B------:R-:W-:Y:S01]  /*75d0*/  HMMA.16816.F32 R60, R4, R14, R36 ;  /* 0x0000000e043c723c */ /* 0x000fe20000001824 */
[----:B------:R-:W-:-:S07]  /*75e0*/  IMAD R0, R0, 0x40, R158 ;  /* 0x0000004000007824 */ /* 0x000fce00078e029e */
[C---:B------:R-:W-:Y:S01]  /*75f0*/  HMMA.16816.F32 R32, R8.reuse, R14, R32 ;  /* 0x0000000e0820723c */ /* 0x040fe20000001820 */
[----:B------:R-:W1:Y:S07]  /*7600*/  LDSM.16.M88.4 R12, [R225+0x3000] ;  /* 0x00300000e10c783b */ /* 0x000e6e0000000200 */
[-C--:B-1----:R-:W-:Y:S08]  /*7610*/  HMMA.16816.F32 R48, R8, R12.reuse, R56 ;  /* 0x0000000c0830723c */ /* 0x082ff00000001838 */
[C---:B------:R-:W-:Y:S07]  /*7620*/  HMMA.16816.F32 R40, R4.reuse, R12, R248 ;  /* 0x0000000c0428723c */ /* 0x040fee00000018f8 */
[----:B------:R-:W-:Y:S01]  /*7630*/  IMAD.MOV.U32 R249, RZ, RZ, R2 ;  /* 0x000000fffff97224 */ /* 0x000fe200078e0002 */
[----:B------:R-:W-:Y:S01]  /*7640*/  HMMA.16816.F32 R56, R4, R14, R244 ;  /* 0x0000000e0438723c */ /* 0x000fe200000018f4 */
[----:B------:R-:W-:Y:S01]  /*7650*/  IADD3 R2, R0, 0x1, RZ ;  /* 0x0000000100027810 */ /* 0x000fe20007ffe0ff */
[----:B------:R-:W-:Y:S01]  /*7660*/  IMAD.MOV.U32 R251, RZ, RZ, R152 ;  /* 0x000000fffffb7224 */ /* 0x000fe200078e0098 */
[----:B------:R-:W-:Y:S01]  /*7670*/  MOV R248, R22 ;  /* 0x0000001600f87202 */ /* 0x000fe20000000f00 */
[----:B------:R-:W-:Y:S01]  /*7680*/  IMAD.MOV.U32 R250, RZ, RZ, R27 ;  /* 0x000000fffffa7224 */ /* 0x000fe200078e001b */
[----:B-----5:R-:W-:-:S02]  /*7690*/  ISETP.GE.AND P5, PT, R2, R23, PT ;  /* 0x000000170200720c */ /* 0x020fc40003fa6270 */
[C---:B------:R-:W-:Y:S01]  /*76a0*/  ISETP.GE.AND P1, PT, R2.reuse, R26, PT ;  /* 0x0000001a0200720c */ /* 0x040fe20003f26270 */
[----:B------:R-:W-:Y:S01]  /*76b0*/  HMMA.16816.F32 R28, R8, R14, R212 ;  /* 0x0000000e081c723c */ /* 0x000fe200000018d4 */
[----:B------:R-:W1:Y:S01]  /*76c0*/  LDSM.16.M88.4 R12, [R225+0x3800] ;  /* 0x00380000e10c783b */ /* 0x000e620000000200 */
[----:B------:R-:W-:Y:S01]  /*76d0*/  ISETP.GE.AND P2, PT, R2, R24, PT ;  /* 0x000000180200720c */ /* 0x000fe20003f46270 */
[----:B------:R-:W-:-:S04]  /*76e0*/  DEPBAR.LE SB0, 0x0 ;  /* 0x000080000000791a */ /* 0x000fc80000000000 */
[----:B------:R-:W-:Y:S01]  /*76f0*/  BAR.SYNC.DEFER_BLOCKING 0x0 ;  /* 0x0000000000007b1d */ /* 0x000fe20000010000 */
[----:B------:R-:W-:Y:S01]  /*7700*/  ISETP.GE.AND P0, PT, R2, R25, PT ;  /* 0x000000190200720c */ /* 0x000fe20003f06270 */
[----:B------:R-:W-:Y:S01]  /*7710*/  IMAD.MOV.U32 R212, RZ, RZ, R251 ;  /* 0x000000ffffd47224 */ /* 0x000fe200078e00fb */
[----:B------:R-:W-:Y:S01]  /*7720*/  IADD3 R2, R0, 0x8, RZ ;  /* 0x0000000800027810 */ /* 0x000fe20007ffe0ff */
[----:B------:R-:W-:Y:S01]  /*7730*/  IMAD.MOV.U32 R215, RZ, RZ, R252 ;  /* 0x000000ffffd77224 */ /* 0x000fe200078e00fc */
[----:B------:R-:W-:Y:S02]  /*7740*/  FSEL R22, R21, -INF , !P2 ;  /* 0xff80000015167808 */ /* 0x000fe40005000000 */
[C---:B------:R-:W-:Y:S02]  /*7750*/  ISETP.GE.AND P6, PT, R2.reuse, R23, PT ;  /* 0x000000170200720c */ /* 0x040fe40003fc6270 */
[C---:B------:R-:W-:Y:S02]  /*7760*/  ISETP.GE.AND P3, PT, R2.reuse, R26, PT ;  /* 0x0000001a0200720c */ /* 0x040fe40003f66270 */
[----:B------:R-:W-:-:S02]  /*7770*/  ISETP.GE.AND P4, PT, R2, R24, PT ;  /* 0x000000180200720c */ /* 0x000fc40003f86270 */
[----:B------:R-:W-:Y:S02]  /*7780*/  ISETP.GE.AND P2, PT, R2, R25, PT ;  /* 0x000000190200720c */ /* 0x000fe40003f46270 */
[----:B------:R-:W-:Y:S02]  /*7790*/  IADD3 R2, R0, 0x9, RZ ;  /* 0x0000000900027810 */ /* 0x000fe40007ffe0ff */
[----:B------:R-:W-:Y:S02]  /*77a0*/  FSEL R158, R20, -INF , !P0 ;  /* 0xff800000149e7808 */ /* 0x000fe40004000000 */
[----:B------:R-:W-:Y:S02]  /*77b0*/  ISETP.GE.AND P0, PT, R2, R23, PT ;  /* 0x000000170200720c */ /* 0x000fe40003f06270 */
[----:B------:R-:W-:Y:S02]  /*77c0*/  FSEL R20, R206, -INF , !P3 ;  /* 0xff800000ce147808 */ /* 0x000fe40005800000 */
[----:B------:R-:W-:-:S02]  /*77d0*/  ISETP.GE.AND P3, PT, R2, R24, PT ;  /* 0x000000180200720c */ /* 0x000fc40003f66270 */
[----:B------:R-:W-:Y:S02]  /*77e0*/  FSEL R152, R216, -INF , !P4 ;  /* 0xff800000d8987808 */ /* 0x000fe40006000000 */
[----:B------:R-:W-:Y:S02]  /*77f0*/  FSEL R157, R218, -INF , !P2 ;  /* 0xff800000da9d7808 */ /* 0x000fe40005000000 */
[----:B------:R-:W-:Y:S01]  /*7800*/  FSEL R27, R217, -INF , !P3 ;  /* 0xff800000d91b7808 */ /* 0x000fe20005800000 */
[-C--:B-1----:R-:W-:Y:S08]  /*7810*/  HMMA.16816.F32 R44, R8, R12.reuse, R44 ;  /* 0x0000000c082c723c */ /* 0x082ff0000000182c */
[----:B------:R-:W-:Y:S07]  /*7820*/  HMMA.16816.F32 R36, R4, R12, R52 ;  /* 0x0000000c0424723c */ /* 0x000fee0000001834 */
[----:B------:R-:W-:Y:S01]  /*7830*/  FSEL R12, R205, -INF , !P0 ;  /* 0xff800000cd0c7808 */ /* 0x000fe20004000000 */
[----:B------:R-:W-:Y:S01]  /*7840*/  HMMA.16816.F32 R16, R8, R14, R16 ;  /* 0x0000000e0810723c */ /* 0x000fe20000001810 */
[----:B------:R-:W-:-:S04]  /*7850*/  ISETP.GE.AND P0, PT, R2, R25, PT ;  /* 0x000000190200720c */ /* 0x000fc80003f06270 */
[----:B------:R-:W-:Y:S02]  /*7860*/  FSEL R153, R219, -INF , !P0 ;  /* 0xff800000db997808 */ /* 0x000fe40004000000 */
[----:B------:R-:W-:Y:S01]  /*7870*/  FSEL R8, R204, -INF , !P6 ;  /* 0xff800000cc087808 */ /* 0x000fe20007000000 */
[----:B------:R-:W-:Y:S01]  /*7880*/  HMMA.16816.F32 R52, R4, R14, R240 ;  /* 0x0000000e0434723c */ /* 0x000fe200000018f0 */
[-C--:B------:R-:W-:Y:S02]  /*7890*/  ISETP.GE.AND P6, PT, R2, R26.reuse, PT ;  /* 0x0000001a0200720c */ /* 0x080fe40003fc6270 */
[----:B------:R-:W-:Y:S02]  /*78a0*/  IADD3 R2, R0, 0x10, RZ ;  /* 0x0000001000027810 */ /* 0x000fe40007ffe0ff */
[----:B------:R-:W-:Y:S02]  /*78b0*/  FSEL R21, R207, -INF , !P6 ;  /* 0xff800000cf157808 */ /* 0x000fe40007000000 */
[C---:B------:R-:W-:Y:S01]  /*78c0*/  ISETP.GE.AND P6, PT, R2.reuse, R23, PT ;  /* 0x000000170200720c */ /* 0x040fe20003fc6270 */
[----:B------:R-:W-:Y:S01]  /*78d0*/  IMAD.MOV.U32 R7, RZ, RZ, R159 ;  /* 0x000000ffff077224 */ /* 0x000fe200078e009f */
[----:B------:R-:W-:-:S02]  /*78e0*/  ISETP.GE.AND P2, PT, R2, R26, PT ;  /* 0x0000001a0200720c */ /* 0x000fc40003f46270 */
[C---:B------:R-:W-:Y:S02]  /*78f0*/  ISETP.GE.AND P4, PT, R2.reuse, R24, PT ;  /* 0x000000180200720c */ /* 0x040fe40003f86270 */
[----:B------:R-:W-:Y:S02]  /*7900*/  ISETP.GE.AND P3, PT, R2, R25, PT ;  /* 0x000000190200720c */ /* 0x000fe40003f66270 */
[----:B------:R-:W-:Y:S02]  /*7910*/  IADD3 R2, R0, 0x11, RZ ;  /* 0x0000001100027810 */ /* 0x000fe40007ffe0ff */
[----:B------:R-:W-:Y:S02]  /*7920*/  FSEL R4, R208, -INF , !P6 ;  /* 0xff800000d0047808 */ /* 0x000fe40007000000 */
[----:B------:R-:W-:Y:S02]  /*7930*/  ISETP.GE.AND P0, PT, R2, R23, PT ;  /* 0x000000170200720c */ /* 0x000fe40003f06270 */
[----:B------:R-:W-:Y:S01]  /*7940*/  FSEL R5, R210, -INF , !P2 ;  /* 0xff800000d2057808 */ /* 0x000fe20005000000 */
[----:B------:R1:W-:Y:S01]  /*7950*/  STL [R1+0x24], R4 ;  /* 0x0000240401007387 */ /* 0x0003e20000100800 */
[----:B------:R-:W-:-:S02]  /*7960*/  ISETP.GE.AND P6, PT, R2, R26, PT ;  /* 0x0000001a0200720c */ /* 0x000fc40003fc6270 */
[----:B------:R-:W-:Y:S01]  /*7970*/  ISETP.GE.AND P2, PT, R2, R24, PT ;  /* 0x000000180200720c */ /* 0x000fe20003f46270 */
[----:B------:R2:W-:Y:S01]  /*7980*/  STL [R1+0x30], R5 ;  /* 0x0000300501007387 */ /* 0x0005e20000100800 */
[----:B------:R-:W-:Y:S02]  /*7990*/  FSEL R159, R64, -INF , !P4 ;  /* 0xff800000409f7808 */ /* 0x000fe40006000000 */
[----:B------:R-:W-:Y:S02]  /*79a0*/  FSEL R6, R211, -INF , !P6 ;  /* 0xff800000d3067808 */ /* 0x000fe40007000000 */
[----:B------:R-:W-:Y:S02]  /*79b0*/  FSEL R64, R66, -INF , !P3 ;  /* 0xff80000042407808 */ /* 0x000fe40005800000 */
[----:B------:R-:W-:Y:S02]  /*79c0*/  FSEL R65, R65, -INF , !P2 ;  /* 0xff80000041417808 */ /* 0x000fe40005000000 */
[----:B------:R-:W-:-:S02]  /*79d0*/  FSEL R7, R7, -INF , !P5 ;  /* 0xff80000007077808 */ /* 0x000fc40006800000 */
[----:B------:R-:W-:-:S04]  /*79e0*/  ISETP.GE.AND P5, PT, R0, R26, PT ;  /* 0x0000001a0000720c */ /* 0x000fc80003fa6270 */
[----:B------:R-:W-:Y:S02]  /*79f0*/  FSEL R9, R215, -INF , !P5 ;  /* 0xff800000d7097808 */ /* 0x000fe40006800000 */
[----:B-1----:R-:W-:Y:S02]  /*7a00*/  FSEL R4, R209, -INF , !P0 ;  /* 0xff800000d1047808 */ /* 0x002fe40004000000 */
[----:B------:R-:W-:Y:S02]  /*7a10*/  ISETP.GE.AND P0, PT, R2, R25, PT ;  /* 0x000000190200720c */ /* 0x000fe40003f06270 */
[----:B------:R-:W-:Y:S01]  /*7a20*/  IADD3 R2, R0, 0x18, RZ ;  /* 0x0000001800027810 */ /* 0x000fe20007ffe0ff */
[----:B------:R1:W-:Y:S01]  /*7a30*/  STL [R1+0x1c], R4 ;  /* 0x00001c0401007387 */ /* 0x0003e20000100800 */
[----:B------:R-:W-:Y:S01]  /*7a40*/  FSEL R67, R67, -INF , !P0 ;  /* 0xff80000043437808 */ /* 0x000fe20004000000 */
[----:B--2---:R-:W-:Y:S01]  /*7a50*/  IMAD.MOV.U32 R5, RZ, RZ, R248 ;  /* 0x000000ffff057224 */ /* 0x004fe200078e00f8 */
[C---:B------:R-:W-:Y:S01]  /*7a60*/  ISETP.GE.AND P6, PT, R2.reuse, R23, PT ;  /* 0x000000170200720c */ /* 0x040fe20003fc6270 */
[----:B------:R2:W-:Y:S01]  /*7a70*/  STL [R1+0x28], R6 ;  /* 0x0000280601007387 */ /* 0x0005e20000100800 */
[----:B------:R-:W-:-:S02]  /*7a80*/  ISETP.GE.AND P3, PT, R2, R26, PT ;  /* 0x0000001a0200720c */ /* 0x000fc40003f66270 */
[C---:B------:R-:W-:Y:S02]  /*7a90*/  ISETP.GE.AND P4, PT, R2.reuse, R24, PT ;  /* 0x000000180200720c */ /* 0x040fe40003f86270 */
[----:B------:R-:W-:Y:S02]  /*7aa0*/  ISETP.GE.AND P2, PT, R2, R25, PT ;  /* 0x000000190200720c */ /* 0x000fe40003f46270 */
[----:B------:R-:W-:Y:S02]  /*7ab0*/  IADD3 R2, R0, 0x19, RZ ;  /* 0x0000001900027810 */ /* 0x000fe40007ffe0ff */
[----:B------:R-:W-:Y:S02]  /*7ac0*/  FSEL R66, R60, -INF , !P4 ;  /* 0xff8000003c427808 */ /* 0x000fe40006000000 */
[----:B------:R-:W-:Y:S02]  /*7ad0*/  ISETP.GE.AND P0, PT, R2, R23, PT ;  /* 0x000000170200720c */ /* 0x000fe40003f06270 */
[----:B------:R-:W-:-:S02]  /*7ae0*/  FSEL R13, R62, -INF , !P2 ;  /* 0xff8000003e0d7808 */ /* 0x000fc40005000000 */
[----:B------:R-:W-:Y:S02]  /*7af0*/  FSEL R248, R33, -INF , !P0 ;  /* 0xff80000021f87808 */ /* 0x000fe40004000000 */
[----:B------:R-:W-:-:S04]  /*7b00*/  ISETP.GE.AND P0, PT, R2, R25, PT ;  /* 0x000000190200720c */ /* 0x000fc80003f06270 */
[----:B------:R-:W-:Y:S01]  /*7b10*/  FSEL R15, R63, -INF , !P0 ;  /* 0xff8000003f0f7808 */ /* 0x000fe20004000000 */
[----:B-1----:R-:W-:Y:S02]  /*7b20*/  IMAD.MOV.U32 R4, RZ, RZ, R249 ;  /* 0x000000ffff047224 */ /* 0x002fe400078e00f9 */
[----:B--2---:R-:W-:Y:S01]  /*7b30*/  IMAD.MOV.U32 R6, RZ, RZ, R250 ;  /* 0x000000ffff067224 */ /* 0x004fe200078e00fa */
[----:B------:R-:W-:Y:S02]  /*7b40*/  FSEL R250, R32, -INF , !P6 ;  /* 0xff80000020fa7808 */ /* 0x000fe40007000000 */
[----:B------:R-:W-:Y:S02]  /*7b50*/  FSEL R32, R34, -INF , !P3 ;  /* 0xff80000022207808 */ /* 0x000fe40005800000 */
[C---:B------:R-:W-:Y:S02]  /*7b60*/  ISETP.GE.AND P6, PT, R2.reuse, R26, PT ;  /* 0x0000001a0200720c */ /* 0x040fe40003fc6270 */
[----:B------:R-:W-:-:S02]  /*7b70*/  ISETP.GE.AND P3, PT, R2, R24, PT ;  /* 0x000000180200720c */ /* 0x000fc40003f66270 */
[----:B------:R-:W-:Y:S02]  /*7b80*/  IADD3 R2, R0, 0x20, RZ ;  /* 0x0000002000027810 */ /* 0x000fe40007ffe0ff */
        /* <DEDUP_REMOVED lines=10> */
[----:B------:R-:W-:-:S02]  /*7c30*/  FSEL R244, R49, -INF , !P0 ;  /* 0xff80000031f47808 */ /* 0x000fc40004000000 */
[C---:B------:R-:W-:Y:S02]  /*7c40*/  ISETP.GE.AND P6, PT, R2.reuse, R26, PT ;  /* 0x0000001a0200720c */ /* 0x040fe40003fc6270 */
[C---:B------:R-:W-:Y:S02]  /*7c50*/  ISETP.GE.AND P2, PT, R2.reuse, R24, PT ;  /* 0x000000180200720c */ /* 0x040fe40003f46270 */
[----:B------:R-:W-:Y:S02]  /*7c60*/  ISETP.GE.AND P0, PT, R2, R25, PT ;  /* 0x000000190200720c */ /* 0x000fe40003f06270 */
[----:B------:R-:W-:Y:S02]  /*7c70*/  IADD3 R2, R0, 0x28, RZ ;  /* 0x0000002800027810 */ /* 0x000fe40007ffe0ff */
[----:B------:R-:W-:Y:S02]  /*7c80*/  FSEL R249, R51, -INF , !P6 ;  /* 0xff80000033f97808 */ /* 0x000fe40007000000 */
        /* <DEDUP_REMOVED lines=8> */
[----:B------:R-:W-:Y:S02]  /*7d10*/  FSEL R49, R43, -INF , !P0 ;  /* 0xff8000002b317808 */ /* 0x000fe40004000000 */
[----:B------:R-:W-:Y:S02]  /*7d20*/  ISETP.GE.AND P0, PT, R2, R23, PT ;  /* 0x000000170200720c */ /* 0x000fe40003f06270 */
[----:B------:R-:W-:Y:S02]  /*7d30*/  FSEL R217, R28, -INF , !P6 ;  /* 0xff8000001cd97808 */ /* 0x000fe40007000000 */
        /* <DEDUP_REMOVED lines=19> */
[----:B------:R-:W-:-:S02]  /*7e70*/  ISETP.GE.AND P0, PT, R2, R25, PT ;  /* 0x000000190200720c */ /* 0x000fc40003f06270 */
[----:B------:R-:W-:Y:S02]  /*7e80*/  FSEL R210, R44, -INF , !P6 ;  /* 0xff8000002cd27808 */ /* 0x000fe40007000000 */
[----:B------:R-:W-:Y:S02]  /*7e90*/  FSEL R241, R39, -INF , !P0 ;  /* 0xff80000027f17808 */ /* 0x000fe40004000000 */
[----:B------:R-:W-:Y:S02]  /*7ea0*/  ISETP.GE.AND P0, PT, R0, R23, PT ;  /* 0x000000170000720c */ /* 0x000fe40003f06270 */
[----:B------:R-:W-:Y:S02]  /*7eb0*/  FSEL R214, R46, -INF , !P2 ;  /* 0xff8000002ed67808 */ /* 0x000fe40005000000 */
[----:B------:R-:W-:Y:S02]  /*7ec0*/  FSEL R6, R212, -INF , !P0 ;  /* 0xff800000d4067808 */ /* 0x000fe40004000000 */
[----:B------:R-:W-:-:S02]  /*7ed0*/  ISETP.GE.AND P0, PT, R0, R25, PT ;  /* 0x000000190000720c */ /* 0x000fc40003f06270 */
[C---:B------:R-:W-:Y:S02]  /*7ee0*/  ISETP.GE.AND P6, PT, R2.reuse, R26, PT ;  /* 0x0000001a0200720c */ /* 0x040fe40003fc6270 */
[----:B------:R-:W-:Y:S02]  /*7ef0*/  FSEL R14, R5, -INF , !P0 ;  /* 0xff800000050e7808 */ /* 0x000fe40004000000 */
[----:B------:R-:W-:Y:S02]  /*7f00*/  PLOP3.LUT P0, PT, PT, PT, UP0, 0x80, 0x0 ;  /* 0x000000000000781c */ /* 0x000fe40003f0f008 */
[----:B------:R-:W-:Y:S02]  /*7f10*/  ISETP.GE.AND P2, PT, R2, R24, PT ;  /* 0x000000180200720c */ /* 0x000fe40003f46270 */
[----:B------:R-:W-:Y:S02]  /*7f20*/  IADD3 R2, R0, 0x38, RZ ;  /* 0x0000003800027810 */ /* 0x000fe40007ffe0ff */
[----:B------:R-:W-:-:S02]  /*7f30*/  FSEL R245, R38, -INF , !P3 ;  /* 0xff80000026f57808 */ /* 0x000fc40005800000 */
[----:B------:R-:W-:Y:S02]  /*7f40*/  FSEL R218, R37, -INF , !P2 ;  /* 0xff80000025da7808 */ /* 0x000fe40005000000 */
[CC--:B------:R-:W-:Y:S02]  /*7f50*/  ISETP.GE.AND P3, PT, R2.reuse, R24.reuse, PT ;  /* 0x000000180200720c */ /* 0x0c0fe40003f66270 */
[----:B------:R-:W-:Y:S02]  /*7f60*/  ISETP.GE.AND P2, PT, R2, R25, PT ;  /* 0x000000190200720c */ /* 0x000fe40003f46270 */
[C---:B------:R-:W-:Y:S02]  /*7f70*/  ISETP.GE.AND P1, PT, R0.reuse, R24, PT ;  /* 0x000000180000720c */ /* 0x040fe40003f26270 */
[----:B------:R-:W-:Y:S02]  /*7f80*/  IADD3 R0, R0, 0x39, RZ ;  /* 0x0000003900007810 */ /* 0x000fe40007ffe0ff */
[----:B------:R-:W-:-:S02]  /*7f90*/  FSEL R213, R47, -INF , !P6 ;  /* 0xff8000002fd57808 */ /* 0x000fc40007000000 */
[----:B------:R-:W-:Y:S02]  /*7fa0*/  FSEL R219, R36, -INF , !P4 ;  /* 0xff80000024db7808 */ /* 0x000fe40006000000 */
[----:B------:R-:W-:Y:S02]  /*7fb0*/  FSEL R212, R52, -INF , !P3 ;  /* 0xff80000034d47808 */ /* 0x000fe40005800000 */
[----:B------:R-:W-:Y:S02]  /*7fc0*/  FSEL R215, R54, -INF , !P2 ;  /* 0xff80000036d77808 */ /* 0x000fe40005000000 */
[----:B------:R-:W-:Y:S02]  /*7fd0*/  FSEL R11, R4, -INF , !P1 ;  /* 0xff800000040b7808 */ /* 0x000fe40004800000 */
[C---:B------:R-:W-:Y:S02]  /*7fe0*/  ISETP.GE.AND P6, PT, R2.reuse, R23, PT ;  /* 0x000000170200720c */ /* 0x040fe40003fc6270 */
[----:B------:R-:W-:-:S02]  /*7ff0*/  ISETP.GE.AND P4, PT, R2, R26, PT ;  /* 0x0000001a0200720c */ /* 0x000fc40003f86270 */
[C---:B------:R-:W-:Y:S02]  /*8000*/  ISETP.GE.AND P5, PT, R0.reuse, R23, PT ;  /* 0x000000170000720c */ /* 0x040fe40003fa6270 */
[C---:B------:R-:W-:Y:S02]  /*8010*/  ISETP.GE.AND P3, PT, R0.reuse, R26, PT ;  /* 0x0000001a0000720c */ /* 0x040fe40003f66270 */
[C---:B------:R-:W-:Y:S02]  /*8020*/  ISETP.GE.AND P2, PT, R0.reuse, R24, PT ;  /* 0x000000180000720c */ /* 0x040fe40003f46270 */
[----:B------:R-:W-:Y:S02]  /*8030*/  ISETP.GE.AND P1, PT, R0, R25, PT ;  /* 0x000000190000720c */ /* 0x000fe40003f26270 */
[----:B------:R-:W-:Y:S02]  /*8040*/  FSEL R208, R53, -INF , !P2 ;  /* 0xff80000035d07808 */ /* 0x000fe40005000000 */
[----:B------:R-:W-:-:S02]  /*8050*/  FSEL R211, R55, -INF , !P1 ;  /* 0xff80000037d37808 */ /* 0x000fc40004800000 */
[----:B------:R-:W-:Y:S02]  /*8060*/  FSEL R205, R16, -INF , !P6 ;  /* 0xff80000010cd7808 */ /* 0x000fe40007000000 */
[----:B------:R-:W-:Y:S02]  /*8070*/  FSEL R207, R18, -INF , !P4 ;  /* 0xff80000012cf7808 */ /* 0x000fe40006000000 */
[----:B------:R-:W-:Y:S02]  /*8080*/  FSEL R204, R17, -INF , !P5 ;  /* 0xff80000011cc7808 */ /* 0x000fe40006800000 */
[----:B------:R-:W-:Y:S01]  /*8090*/  FSEL R206, R19, -INF , !P3 ;  /* 0xff80000013ce7808 */ /* 0x000fe20005800000 */
[----:B------:R-:W-:Y:S05]  /*80a0*/  @!P0 BRA `(.L_x_31) ;  /* 0x0000024000008947 */ /* 0x000fea0003800000 */
[----:B------:R-:W2:Y:S04]  /*80b0*/  LDL.64 R4, [R1+0x88] ;  /* 0x0000880001047983 */ /* 0x000ea80000100a00 */
[----:B------:R-:W3:Y:S01]  /*80c0*/  LDL.64 R34, [R1+0x80] ;  /* 0x0000800001227983 */ /* 0x000ee20000100a00 */
[----:B------:R-:W-:-:S02]  /*80d0*/  UIADD3 UR13, UR8, -0x3, URZ ;  /* 0xfffffffd080d7890 */ /* 0x000fc4000fffe03f */
[----:B------:R-:W-:Y:S02]  /*80e0*/  ULDC.64 UR4, c[0x0][0x198] ;  /* 0x0000660000047ab9 */ /* 0x000fe40000000a00 */
[----:B------:R-:W-:Y:S02]  /*80f0*/  USHF.R.S32.HI UR12, URZ, 0x1f, UR13 ;  /* 0x0000001f3f0c7899 */ /* 0x000fe4000801140d */
[----:B------:R-:W-:Y:S02]  /*8100*/  UIMAD.WIDE.U32 UR18, UR13, UR4, URZ ;  /* 0x000000040d1272a5 */ /* 0x000fe4000f8e003f */
[----:B------:R-:W-:Y:S02]  /*8110*/  UIMAD UR12, UR12, UR4, URZ ;  /* 0x000000040c0c72a4 */ /* 0x000fe4000f8e023f */
[----:B------:R-:W-:Y:S02]  /*8120*/  USHF.L.U32 UR4, UR6, 0x5, URZ ;  /* 0x0000000506047899 */ /* 0x000fe4000800063f */
[----:B------:R-:W-:Y:S01]  /*8130*/  UIMAD UR5, UR13, UR5, UR12 ;  /* 0x000000050d0572a4 */ /* 0x000fe2000f8e020c */
[----:B------:R-:W-:-:S03]  /*8140*/  IMAD.U32 R0, RZ, RZ, UR18 ;  /* 0x00000012ff007e24 */ /* 0x000fc6000f8e00ff */
[----:B------:R-:W-:-:S06]  /*8150*/  UIADD3 UR5, UR19, UR5, URZ ;  /* 0x0000000513057290 */ /* 0x000fcc000fffe03f */
[----:B------:R-:W-:Y:S01]  /*8160*/  IMAD.U32 R2, RZ, RZ, UR5 ;  /* 0x00000005ff027e24 */ /* 0x000fe2000f8e00ff */
[----:B------:R-:W-:Y:S01]  /*8170*/  USHF.L.U64.HI UR5, UR6, 0x5, UR7 ;  /* 0x0000000506057899 */ /* 0x000fe20008010207 */
[----:B--2---:R-:W-:Y:S01]  /*8180*/  LEA R0, P0, R0, R4, 0x6 ;  /* 0x0000000400007211 */ /* 0x004fe200078030ff */
[----:B------:R-:W-:-:S05]  /*8190*/  IMAD.U32 R4, RZ, RZ, UR18 ;  /* 0x00000012ff047e24 */ /* 0x000fca000f8e00ff */
[----:B---3--:R-:W-:Y:S02]  /*81a0*/  LEA.HI.X R2, R4, R35, R2, 0x6, P0 ;  /* 0x0000002304027211 */ /* 0x008fe400000f3402 */
[----:B------:R-:W-:-:S04]  /*81b0*/  LEA R4, P0, R0, c[0x0][0x168], 0x1 ;  /* 0x00005a0000047a11 */ /* 0x000fc800078008ff */
[----:B------:R-:W-:-:S05]  /*81c0*/  LEA.HI.X R5, R0, c[0x0][0x16c], R2, 0x1, P0 ;  /* 0x00005b0000057a11 */ /* 0x000fca00000f0c02 */
[----:B------:R-:W-:Y:S01]  /*81d0*/  @!PT LDS RZ, [RZ] ;  /* 0x00000000fffff984 */ /* 0x000fe20000000800 */
[----:B------:R-:W-:Y:S01]  /*81e0*/  @!PT LDS RZ, [RZ] ;  /* 0x00000000fffff984 */ /* 0x000fe20000000800 */
[----:B------:R-:W-:Y:S01]  /*81f0*/  @!PT LDS RZ, [RZ] ;  /* 0x00000000fffff984 */ /* 0x000fe20000000800 */
[----:B------:R1:W-:Y:S04]  /*8200*/  LDGSTS.E.BYPASS.LTC128B.128 [R239+0x8000], [R4.64] ;  /* 0x0800000004ef7fae */ /* 0x0003e8000b901d50 */
[----:B------:R1:W-:Y:S02]  /*8210*/  LDGSTS.E.BYPASS.LTC128B.128 [R239+0xa000], [R4.64+0x80] ;  /* 0x0a00008004ef7fae */ /* 0x0003e4000b901d50 */
[----:B-1----:R-:W-:-:S04]  /*8220*/  IADD3 R4, P0, R4, UR4, RZ ;  /* 0x0000000404047c10 */ /* 0x002fc8000ff1e0ff */
[----:B------:R-:W-:-:S05]  /*8230*/  IADD3.X R5, R5, UR5, RZ, P0, !PT ;  /* 0x0000000505057c10 */ /* 0x000fca00087fe4ff */
        /* <DEDUP_REMOVED lines=9> */
[----:B------:R1:W-:Y:S04]  /*82d0*/  LDGSTS.E.BYPASS.LTC128B.128 [R239+0xb800], [R4.64+0x80] ;  /* 0x0b80008004ef7fae */ /* 0x0003e8000b901d50 */
[----:B------:R-:W0:Y:S02]  /*82e0*/  LDGDEPBAR ;  /* 0x00000000000079af */ /* 0x000e240000000000 */
.L_x_31:
[----:B------:R-:W2:Y:S01]  /*82f0*/  LDL.LU R34, [R1+0x24] ;  /* 0x0000240001227983 */ /* 0x000ea20000300800 */
[----:B------:R-:W-:-:S03]  /*8300*/  MOV R37, R32 ;  /* 0x0000002000257202 */ /* 0x000fc60000000f00 */
[----:B------:R-:W3:Y:S04]  /*8310*/  LDL.LU R43, [R1+0x1c] ;  /* 0x00001c00012b7983 */ /* 0x000ee80000300800 */
[----:B------:R-:W4:Y:S04]  /*8320*/  LDL.LU R39, [R1+0x30] ;  /* 0x0000300001277983 */ /* 0x000f280000300800 */
[----:B------:R-:W5:Y:S01]  /*8330*/  LDL.LU R38, [R1+0x28] ;  /* 0x0000280001267983 */ /* 0x000f620000300800 */
[----:B------:R-:W-:Y:S01]  /*8340*/  FMNMX.FTZ R0, R156, R6, !PT ;  /* 0x000000069c007209 */ /* 0x000fe20007810000 */
[----:B------:R-:W-:Y:S01]  /*8350*/  IMAD.MOV.U32 R45, RZ, RZ, R13 ;  /* 0x000000ffff2d7224 */ /* 0x000fe200078e000d */
[----:B------:R-:W-:Y:S01]  /*8360*/  MOV R16, R64 ;  /* 0x0000004000107202 */ /* 0x000fe20000000f00 */
[----:B------:R-:W5:Y:S01]  /*8370*/  LDL.LU R28, [R1+0x58] ;  /* 0x00005800011c7983 */ /* 0x000f620000300800 */
[----:B------:R-:W-:Y:S01]  /*8380*/  FMNMX.FTZ R2, R7, R0, !PT ;  /* 0x0000000007027209 */ /* 0x000fe20007810000 */
[----:B------:R-:W-:Y:S01]  /*8390*/  IMAD.MOV.U32 R17, RZ, RZ, R40 ;  /* 0x000000ffff117224 */ /* 0x000fe200078e0028 */
[----:B------:R-:W-:Y:S01]  /*83a0*/  FMNMX.FTZ R0, R155, R9, !PT ;  /* 0x000000099b007209 */ /* 0x000fe20007810000 */
[----:B------:R-:W5:Y:S01]  /*83b0*/  LDL.LU R18, [R1+0x4] ;  /* 0x0000040001127983 */ /* 0x000f620000300800 */
[----:B------:R-:W-:Y:S01]  /*83c0*/  FMNMX.FTZ R2, R8, R2, !PT ;  /* 0x0000000208027209 */ /* 0x000fe20007810000 */
[----:B------:R-:W-:Y:S01]  /*83d0*/  IMAD.MOV.U32 R40, RZ, RZ, R61 ;  /* 0x000000ffff287224 */ /* 0x000fe200078e003d */
[----:B------:R-:W-:-:S02]  /*83e0*/  FMNMX.FTZ R0, R10, R0, !PT ;  /* 0x000000000a007209 */ /* 0x000fc40007810000 */
[----:B------:R-:W-:Y:S02]  /*83f0*/  MOV R19, R41 ;  /* 0x0000002900137202 */ /* 0x000fe40000000f00 */
[----:B------:R-:W-:Y:S02]  /*8400*/  FMNMX.FTZ R0, R20, R0, !PT ;  /* 0x0000000014007209 */ /* 0x000fe40007810000 */
[----:B------:R-:W-:Y:S02]  /*8410*/  FMNMX.FTZ R2, R12, R2, !PT ;  /* 0x000000020c027209 */ /* 0x000fe40007810000 */
[----:B------:R-:W-:Y:S02]  /*8420*/  FMNMX.FTZ R0, R21, R0, !PT ;  /* 0x0000000015007209 */ /* 0x000fe40007810000 */
[----:B------:R-:W-:Y:S02]  /*8430*/  MOV R47, R67 ;  /* 0x00000043002f7202 */ /* 0x000fe40000000f00 */
[----:B------:R-:W-:-:S02]  /*8440*/  MOV R41, R65 ;  /* 0x0000004100297202 */ /* 0x000fc40000000f00 */
[----:B------:R-:W-:Y:S02]  /*8450*/  MOV R44, R15 ;  /* 0x0000000f002c7202 */ /* 0x000fe40000000f00 */
[----:B--2---:R-:W-:-:S04]  /*8460*/  FMNMX.FTZ R2, R34, R2, !PT ;  /* 0x0000000222027209 */ /* 0x004fc80007810000 */
[----:B---3--:R-:W-:Y:S02]  /*8470*/  FMNMX.FTZ R2, R43, R2, !PT ;  /* 0x000000022b027209 */ /* 0x008fe40007810000 */
[----:B----4-:R-:W-:-:S04]  /*8480*/  FMNMX.FTZ R0, R39, R0, !PT ;  /* 0x0000000027007209 */ /* 0x010fc80007810000 */
[----:B-----5:R-:W-:Y:S02]  /*8490*/  FMNMX.FTZ R0, R38, R0, !PT ;  /* 0x0000000026007209 */ /* 0x020fe40007810000 */
        /* <DEDUP_REMOVED lines=17> */
[----:B-1----:R-:W-:Y:S02]  /*85b0*/  FMNMX.FTZ R4, R207, R0, !PT ;  /* 0x00000000cf047209 */ /* 0x002fe40007810000 */
[----:B------:R-:W-:Y:S02]  /*85c0*/  FMNMX.FTZ R0, R204, R2, !PT ;  /* 0x00000002cc007209 */ /* 0x000fe40007810000 */
[----:B------:R-:W-:-:S03]  /*85d0*/  FMNMX.FTZ R4, R206, R4, !PT ;  /* 0x00000004ce047209 */ /* 0x000fc60007810000 */
[----:B------:R-:W1:Y:S04]  /*85e0*/  SHFL.BFLY PT, R2, R0, 0x2, 0x1f ;  /* 0x0c401f0000027f89 */ /* 0x000e6800000e0000 */
[----:B------:R-:W2:Y:S01]  /*85f0*/  SHFL.BFLY PT, R5, R4, 0x2, 0x1f ;  /* 0x0c401f0004057f89 */ /* 0x000ea200000e0000 */
[----:B-1----:R-:W-:Y:S02]  /*8600*/  FMNMX.FTZ R2, R0, R2, !PT ;  /* 0x0000000200027209 */ /* 0x002fe40007810000 */
[----:B--2---:R-:W-:-:S03]  /*8610*/  FMNMX.FTZ R0, R4, R5, !PT ;  /* 0x0000000504007209 */ /* 0x004fc60007810000 */
[----:B------:R-:W1:Y:S04]  /*8620*/  SHFL.BFLY PT, R5, R2, 0x1, 0x1f ;  /* 0x0c201f0002057f89 */ /* 0x000e6800000e0000 */
[----:B------:R-:W2:Y:S01]  /*8630*/  SHFL.BFLY PT, R4, R0, 0x1, 0x1f ;  /* 0x0c201f0000047f89 */ /* 0x000ea200000e0000 */
[----:B-1----:R-:W-:Y:S02]  /*8640*/  FMNMX.FTZ R46, R2, R5, !PT ;  /* 0x00000005022e7209 */ /* 0x002fe40007810000 */
[----:B------:R-:W-:Y:S02]  /*8650*/  FMNMX.FTZ R2, R154, R11, !PT ;  /* 0x0000000b9a027209 */ /* 0x000fe40007810000 */
[----:B--2---:R-:W-:Y:S02]  /*8660*/  FMNMX.FTZ R29, R0, R4, !PT ;  /* 0x00000004001d7209 */ /* 0x004fe40007810000 */
        /* <DEDUP_REMOVED lines=13> */
[----:B------:R-:W-:Y:S02]  /*8740*/  FSETP.NEU.FTZ.AND P1, PT, R46, -INF , PT ;  /* 0xff8000002e00780b */ /* 0x000fe40003f3d000 */
[----:B------:R-:W-:Y:S02]  /*8750*/  FMNMX.FTZ R2, R40, R2, !PT ;  /* 0x0000000228027209 */ /* 0x000fe40007810000 */
[----:B------:R-:W-:Y:S02]  /*8760*/  FMNMX.FTZ R0, R44, R0, !PT ;  /* 0x000000002c007209 */ /* 0x000fe40007810000 */
[----:B------:R-:W-:Y:S02]  /*8770*/  FSEL R4, R46, RZ, P1 ;  /* 0x000000ff2e047208 */ /* 0x000fe40000800000 */
[----:B------:R-:W-:Y:S02]  /*8780*/  FMNMX.FTZ R2, R17, R2, !PT ;  /* 0x0000000211027209 */ /* 0x000fe40007810000 */
[----:B------:R-:W-:-:S02]  /*8790*/  FMNMX.FTZ R0, R42, R0, !PT ;  /* 0x000000002a007209 */ /* 0x000fc40007810000 */
[----:B------:R-:W-:Y:S01]  /*87a0*/  FSETP.NEU.FTZ.AND P0, PT, R29, -INF , PT ;  /* 0xff8000001d00780b */ /* 0x000fe20003f1d000 */
[----:B------:R-:W-:Y:S01]  /*87b0*/  FADD.FTZ R5, R156, -R4 ;  /* 0x800000049c057221 */ /* 0x000fe20000010000 */
[----:B------:R-:W-:Y:S02]  /*87c0*/  FMNMX.FTZ R2, R19, R2, !PT ;  /* 0x0000000213027209 */ /* 0x000fe40007810000 */
[----:B------:R-:W-:Y:S02]  /*87d0*/  FMNMX.FTZ R0, R49, R0, !PT ;  /* 0x0000000031007209 */ /* 0x000fe40007810000 */
[----:B------:R-:W-:Y:S02]  /*87e0*/  FSEL R4, R29, RZ, P0 ;  /* 0x000000ff1d047208 */ /* 0x000fe40000000000 */
[----:B------:R-:W-:Y:S02]  /*87f0*/  FMNMX.FTZ R2, R243, R2, !PT ;  /* 0x00000002f3027209 */ /* 0x000fe40007810000 */
[----:B------:R-:W-:Y:S01]  /*8800*/  FMNMX.FTZ R0, R50, R0, !PT ;  /* 0x0000000032007209 */ /* 0x000fe20007810000 */
[----:B------:R-:W-:-:S02]  /*8810*/  FMUL.FTZ R5, R5, c[0x0][0x23c] ;  /* 0x00008f0005057a20 */ /* 0x000fc40000410000 */
[----:B------:R-:W-:Y:S01]  /*8820*/  FADD.FTZ R15, R155, -R4 ;  /* 0x800000049b0f7221 */ /* 0x000fe20000010000 */
[----:B------:R-:W-:Y:S02]  /*8830*/  FMNMX.FTZ R4, R247, R2, !PT ;  /* 0x00000002f7047209 */ /* 0x000fe40007810000 */
[----:B------:R-:W-:Y:S02]  /*8840*/  FMNMX.FTZ R2, R48, R0, !PT ;  /* 0x0000000030027209 */ /* 0x000fe40007810000 */
[----:B------:R-:W1:Y:S01]  /*8850*/  MUFU.EX2 R0, R5 ;  /* 0x0000000500007308 */ /* 0x000e620000000800 */
[----:B------:R-:W-:Y:S04]  /*8860*/  STL [R1+0x6c], R46 ;  /* 0x00006c2e01007387 */ /* 0x000fe80000100800 */
[----:B------:R2:W-:Y:S01]  /*8870*/  STL [R1+0x78], R29 ;  /* 0x0000781d01007387 */ /* 0x0005e20000100800 */
[----:B-1----:R-:W-:-:S03]  /*8880*/  FMUL.FTZ R52, R72, R0 ;  /* 0x0000000048347220 */ /* 0x002fc60000410000 */
[----:B------:R-:W3:Y:S01]  /*8890*/  LDL.LU R72, [R1+0x8] ;  /* 0x0000080001487983 */ /* 0x000ee20000300800 */
[-C--:B------:R-:W-:Y:S01]  /*88a0*/  FMUL.FTZ R53, R73, R0.reuse ;  /* 0x0000000049357220 */ /* 0x080fe20000410000 */
[----:B------:R-:W-:Y:S01]  /*88b0*/  MOV R73, R29 ;  /* 0x0000001d00497202 */ /* 0x000fe20000000f00 */
[----:B--2---:R-:W-:Y:S02]  /*88c0*/  FMUL.FTZ R29, R77, R0 ;  /* 0x000000004d1d7220 */ /* 0x004fe40000410000 */
[----:B------:R-:W2:Y:S01]  /*88d0*/  LDL.LU R77, [R1+0xc] ;  /* 0x00000c00014d7983 */ /* 0x000ea20000300800 */
[----:B------:R-:W-:Y:S01]  /*88e0*/  FMUL.FTZ R13, R46, c[0x0][0x23c] ;  /* 0x00008f002e0d7a20 */ /* 0x000fe20000410000 */
[----:B------:R-:W-:Y:S02]  /*88f0*/  FMNMX.FTZ R4, R219, R4, !PT ;  /* 0x00000004db047209 */ /* 0x000fe40007810000 */
[----:B------:R-:W-:Y:S02]  /*8900*/  FMNMX.FTZ R2, R245, R2, !PT ;  /* 0x00000002f5027209 */ /* 0x000fe40007810000 */
[----:B------:R-:W-:-:S02]  /*8910*/  FSEL R13, R13, RZ, P1 ;  /* 0x000000ff0d0d7208 */ /* 0x000fc40000800000 */
[----:B------:R-:W-:Y:S02]  /*8920*/  FMNMX.FTZ R4, R218, R4, !PT ;  /* 0x00000004da047209 */ /* 0x000fe40007810000 */
[----:B------:R-:W-:Y:S01]  /*8930*/  FMNMX.FTZ R5, R241, R2, !PT ;  /* 0x00000002f1057209 */ /* 0x000fe20007810000 */
[--C-:B------:R-:W-:Y:S01]  /*8940*/  FFMA.FTZ R6, R6, c[0x0][0x23c], -R13.reuse ;  /* 0x00008f0006067a23 */ /* 0x100fe2000001080d */
[----:B------:R-:W-:Y:S01]  /*8950*/  FMNMX.FTZ R2, R212, R4, !PT ;  /* 0x00000004d4027209 */ /* 0x000fe20007810000 */
[--C-:B------:R-:W-:Y:S01]  /*8960*/  FFMA.FTZ R7, R7, c[0x0][0x23c], -R13.reuse ;  /* 0x00008f0007077a23 */ /* 0x100fe2000001080d */
[----:B------:R-:W-:Y:S01]  /*8970*/  FMNMX.FTZ R5, R215, R5, !PT ;  /* 0x00000005d7057209 */ /* 0x000fe20007810000 */
[----:B------:R-:W1:Y:S01]  /*8980*/  MUFU.EX2 R155, R6 ;  /* 0x00000006009b7308 */ /* 0x000e620000000800 */
[----:B------:R-:W-:Y:S02]  /*8990*/  FMNMX.FTZ R2, R208, R2, !PT ;  /* 0x00000002d0027209 */ /* 0x000fe40007810000 */
[----:B------:R-:W-:Y:S01]  /*89a0*/  FMNMX.FTZ R5, R211, R5, !PT ;  /* 0x00000005d3057209 */ /* 0x000fe20007810000 */
[----:B------:R-:W-:-:S04]  /*89b0*/  FFMA.FTZ R4, R8, c[0x0][0x23c], -R13 ;  /* 0x00008f0008047a23 */ /* 0x000fc8000001080d */
[----:B------:R4:W-:Y:S01]  /*89c0*/  MUFU.EX2 R36, R7 ;  /* 0x0000000700247308 */ /* 0x0009e20000000800 */
[----:B------:R-:W-:Y:S01]  /*89d0*/  SHFL.BFLY PT, R8, R5, 0x2, 0x1f ;  /* 0x0c401f0005087f89 */ /* 0x000fe200000e0000 */
[----:B------:R-:W-:Y:S01]  /*89e0*/  FMUL.FTZ R56, R196, R0 ;  /* 0x00000000c4387220 */ /* 0x000fe20000410000 */
[----:B------:R-:W-:Y:S01]  /*89f0*/  MOV R33, R28 ;  /* 0x0000001c00217202 */ /* 0x000fe20000000f00 */
[----:B------:R-:W-:-:S04]  /*8a00*/  FMUL.FTZ R57, R197, R0 ;  /* 0x00000000c5397220 */ /* 0x000fc80000410000 */
[----:B------:R5:W-:Y:S01]  /*8a10*/  MUFU.EX2 R35, R4 ;  /* 0x0000000400237308 */ /* 0x000be20000000800 */
[----:B----4-:R-:W4:Y:S01]  /*8a20*/  SHFL.BFLY PT, R7, R2, 0x2, 0x1f ;  /* 0x0c401f0002077f89 */ /* 0x010f2200000e0000 */
[-C--:B------:R-:W-:Y:S02]  /*8a30*/  FMUL.FTZ R64, R172, R0.reuse ;  /* 0x00000000ac407220 */ /* 0x080fe40000410000 */
[-C--:B------:R-:W-:Y:S02]  /*8a40*/  FMUL.FTZ R65, R173, R0.reuse ;  /* 0x00000000ad417220 */ /* 0x080fe40000410000 */
[-C--:B------:R-:W-:Y:S02]  /*8a50*/  FMUL.FTZ R60, R188, R0.reuse ;  /* 0x00000000bc3c7220 */ /* 0x080fe40000410000 */
[----:B-----5:R-:W-:Y:S02]  /*8a60*/  FMUL.FTZ R4, R15, c[0x0][0x23c] ;  /* 0x00008f000f047a20 */ /* 0x020fe40000410000 */
[----:B------:R-:W-:-:S02]  /*8a70*/  FMUL.FTZ R61, R189, R0 ;  /* 0x00000000bd3d7220 */ /* 0x000fc40000410000 */
[-C--:B------:R-:W-:Y:S02]  /*8a80*/  FMUL.FTZ R196, R124, R0.reuse ;  /* 0x000000007cc47220 */ /* 0x080fe40000410000 */
[-C--:B------:R-:W-:Y:S02]  /*8a90*/  FMUL.FTZ R197, R125, R0.reuse ;  /* 0x000000007dc57220 */ /* 0x080fe40000410000 */
[-C--:B-1----:R-:W-:Y:S02]  /*8aa0*/  FFMA.FTZ R18, R18, R0.reuse, R155 ;  /* 0x0000000012127223 */ /* 0x082fe4000001009b */
[-C--:B------:R-:W-:Y:S02]  /*8ab0*/  FMUL.FTZ R164, R164, R0.reuse ;  /* 0x00000000a4a47220 */ /* 0x080fe40000410000 */
[-C--:B------:R-:W-:Y:S02]  /*8ac0*/  FMUL.FTZ R165, R165, R0.reuse ;  /* 0x00000000a5a57220 */ /* 0x080fe40000410000 */
[----:B------:R-:W-:-:S02]  /*8ad0*/  FMUL.FTZ R180, R180, R0 ;  /* 0x00000000b4b47220 */ /* 0x000fc40000410000 */
[-C--:B------:R-:W-:Y:S02]  /*8ae0*/  FMUL.FTZ R181, R181, R0.reuse ;  /* 0x00000000b5b57220 */ /* 0x080fe40000410000 */
[-C--:B------:R-:W-:Y:S02]  /*8af0*/  FMUL.FTZ R28, R76, R0.reuse ;  /* 0x000000004c1c7220 */ /* 0x080fe40000410000 */
[-C--:B------:R-:W-:Y:S02]  /*8b00*/  FMUL.FTZ R88, R88, R0.reuse ;  /* 0x0000000058587220 */ /* 0x080fe40000410000 */
        /* <DEDUP_REMOVED lines=15> */
[----:B------:R1:W5:Y:S01]  /*8c00*/  MUFU.EX2 R0, R4 ;  /* 0x0000000400007308 */ /* 0x0003620000000800 */
[----:B------:R-:W-:Y:S02]  /*8c10*/  FFMA.FTZ R6, R12, c[0x0][0x23c], -R13 ;  /* 0x00008f000c067a23 */ /* 0x000fe4000001080d */
[----:B-1----:R-:W-:-:S05]  /*8c20*/  FMUL.FTZ R4, R73, c[0x0][0x23c] ;  /* 0x00008f0049047a20 */ /* 0x002fca0000410000 */
[----:B------:R1:W-:Y:S01]  /*8c30*/  MUFU.EX2 R32, R6 ;  /* 0x0000000600207308 */ /* 0x0003e20000000800 */
[----:B------:R-:W-:Y:S02]  /*8c40*/  FSEL R12, R4, RZ, P0 ;  /* 0x000000ff040c7208 */ /* 0x000fe40000000000 */
[----:B----4-:R-:W-:Y:S02]  /*8c50*/  FMNMX.FTZ R4, R2, R7, !PT ;  /* 0x0000000702047209 */ /* 0x010fe40007810000 */
[----:B------:R-:W-:Y:S01]  /*8c60*/  FMNMX.FTZ R2, R5, R8, !PT ;  /* 0x0000000805027209 */ /* 0x000fe20007810000 */
[----:B-1----:R-:W-:-:S04]  /*8c70*/  FFMA.FTZ R6, R9, c[0x0][0x23c], -R12 ;  /* 0x00008f0009067a23 */ /* 0x002fc8000001080c */
[----:B------:R1:W3:Y:S01]  /*8c80*/  MUFU.EX2 R9, R6 ;  /* 0x0000000600097308 */ /* 0x0002e20000000800 */
[----:B------:R-:W-:Y:S04]  /*8c90*/  SHFL.BFLY PT, R5, R2, 0x1, 0x1f ;  /* 0x0c201f0002057f89 */ /* 0x000fe800000e0000 */
[----:B-1----:R-:W1:Y:S01]  /*8ca0*/  SHFL.BFLY PT, R6, R4, 0x1, 0x1f ;  /* 0x0c201f0004067f89 */ /* 0x002e6200000e0000 */
[----:B------:R-:W-:Y:S02]  /*8cb0*/  IMAD.MOV.U32 R15, RZ, RZ, R66 ;  /* 0x000000ffff0f7224 */ /* 0x000fe400078e0042 */
[-C--:B-----5:R-:W-:Y:S02]  /*8cc0*/  FMUL.FTZ R66, R174, R0.reuse ;  /* 0x00000000ae427220 */ /* 0x0a0fe40000410000 */
[----:B------:R-:W-:-:S02]  /*8cd0*/  FMUL.FTZ R58, R198, R0 ;  /* 0x00000000c63a7220 */ /* 0x000fc40000410000 */
[-C--:B------:R-:W-:Y:S02]  /*8ce0*/  FMUL.FTZ R59, R199, R0.reuse ;  /* 0x00000000c73b7220 */ /* 0x080fe40000410000 */
[----:B------:R-:W-:Y:S02]  /*8cf0*/  FFMA.FTZ R7, R10, c[0x0][0x23c], -R12 ;  /* 0x00008f000a077a23 */ /* 0x000fe4000001080c */
[-C--:B------:R-:W-:Y:S02]  /*8d00*/  FMUL.FTZ R67, R175, R0.reuse ;  /* 0x00000000af437220 */ /* 0x080fe40000410000 */
[-C--:B------:R-:W-:Y:S02]  /*8d10*/  FMUL.FTZ R62, R190, R0.reuse ;  /* 0x00000000be3e7220 */ /* 0x080fe40000410000 */
[-C--:B------:R-:W-:Y:S02]  /*8d20*/  FMUL.FTZ R63, R191, R0.reuse ;  /* 0x00000000bf3f7220 */ /* 0x080fe40000410000 */
[----:B------:R-:W-:-:S02]  /*8d30*/  FMUL.FTZ R174, R94, R0 ;  /* 0x000000005eae7220 */ /* 0x000fc40000410000 */
[-C--:B------:R-:W-:Y:S02]  /*8d40*/  FMUL.FTZ R198, R126, R0.reuse ;  /* 0x000000007ec67220 */ /* 0x080fe40000410000 */
[-C--:B------:R-:W-:Y:S02]  /*8d50*/  FMUL.FTZ R199, R127, R0.reuse ;  /* 0x000000007fc77220 */ /* 0x080fe40000410000 */
[----:B------:R-:W-:Y:S01]  /*8d60*/  FMUL.FTZ R166, R166, R0 ;  /* 0x00000000a6a67220 */ /* 0x000fe20000410000 */
[----:B-1----:R-:W-:Y:S01]  /*8d70*/  FMNMX.FTZ R200, R4, R6, !PT ;  /* 0x0000000604c87209 */ /* 0x002fe20007810000 */
        /* <DEDUP_REMOVED lines=21> */
[----:B------:R-:W-:Y:S01]  /*8ed0*/  FMUL.FTZ R203, R203, R0 ;  /* 0x00000000cbcb7220 */ /* 0x000fe20000410000 */
[----:B------:R-:W-:Y:S02]  /*8ee0*/  MOV R76, R15 ;  /* 0x0000000f004c7202 */ /* 0x000fe40000000f00 */
[----:B------:R-:W-:Y:S01]  /*8ef0*/  MUFU.EX2 R15, R7 ;  /* 0x00000007000f7308 */ /* 0x000fe20000000800 */
[----:B------:R-:W-:Y:S01]  /*8f00*/  FMNMX.FTZ R75, R2, R5, !PT ;  /* 0x00000005024b7209 */ /* 0x000fe20007810000 */
[C---:B------:R-:W-:Y:S01]  /*8f10*/  FMUL.FTZ R2, R200.reuse, c[0x0][0x23c] ;  /* 0x00008f00c8027a20 */ /* 0x040fe20000410000 */
[----:B------:R-:W-:-:S04]  /*8f20*/  FSETP.NEU.FTZ.AND P0, PT, R200, -INF , PT ;  /* 0xff800000c800780b */ /* 0x000fc80003f1d000 */
[----:B------:R-:W-:-:S05]  /*8f30*/  FSEL R2, R2, RZ, P0 ;  /* 0x000000ff02027208 */ /* 0x000fca0000000000 */
[----:B------:R-:W-:-:S04]  /*8f40*/  FFMA.FTZ R4, R11, c[0x0][0x23c], -R2 ;  /* 0x00008f000b047a23 */ /* 0x000fc80000010802 */
[----:B------:R-:W-:Y:S01]  /*8f50*/  MUFU.EX2 R6, R4 ;  /* 0x0000000400067308 */ /* 0x000fe20000000800 */
[----:B------:R-:W-:Y:S01]  /*8f60*/  MOV R109, R41 ;  /* 0x00000029006d7202 */ /* 0x000fe20000000f00 */
[----:B---3--:R-:W-:Y:S02]  /*8f70*/  FFMA.FTZ R94, R72, R0, R9 ;  /* 0x00000000485e7223 */ /* 0x008fe40000010009 */
[----:B------:R-:W-:-:S04]  /*8f80*/  FFMA.FTZ R0, R20, c[0x0][0x23c], -R12 ;  /* 0x00008f0014007a23 */ /* 0x000fc8000001080c */
[----:B------:R1:W-:Y:S01]  /*8f90*/  MUFU.EX2 R7, R0 ;  /* 0x0000000000077308 */ /* 0x0003e20000000800 */
[----:B------:R-:W-:Y:S01]  /*8fa0*/  MOV R72, R34 ;  /* 0x0000002200487202 */ /* 0x000fe20000000f00 */
[----:B-1----:R-:W-:-:S06]  /*8fb0*/  FFMA.FTZ R0, R21, c[0x0][0x23c], -R12 ;  /* 0x00008f0015007a23 */ /* 0x002fcc000001080c */
[----:B------:R1:W-:Y:S02]  /*8fc0*/  MUFU.EX2 R34, R0 ;  /* 0x0000000000227308 */ /* 0x0003e40000000800 */
[----:B-1----:R-:W-:Y:S02]  /*8fd0*/  FSEL R0, R200, RZ, P0 ;  /* 0x000000ffc8007208 */ /* 0x002fe40000000000 */
[----:B------:R-:W-:-:S03]  /*8fe0*/  FSETP.NEU.FTZ.AND P0, PT, R75, -INF , PT ;  /* 0xff8000004b00780b */ /* 0x000fc60003f1d000 */
[----:B------:R-:W-:-:S04]  /*8ff0*/  FADD.FTZ R0, R154, -R0 ;  /* 0x800000009a007221 */ /* 0x000fc80000010000 */
[----:B------:R-:W-:Y:S01]  /*9000*/  FMUL.FTZ R4, R0, c[0x0][0x23c] ;  /* 0x00008f0000047a20 */ /* 0x000fe20000410000 */
[----:B------:R-:W-:-:S05]  /*9010*/  FSEL R0, R75, RZ, P0 ;  /* 0x000000ff4b007208 */ /* 0x000fca0000000000 */
[----:B------:R-:W-:Y:S02]  /*9020*/  FADD.FTZ R5, R3, -R0 ;  /* 0x8000000003057221 */ /* 0x000fe40000010000 */
[----:B------:R-:W-:Y:S01]  /*9030*/  FMUL.FTZ R0, R75, c[0x0][0x23c] ;  /* 0x00008f004b007a20 */ /* 0x000fe20000410000 */
[----:B------:R-:W2:Y:S01]  /*9040*/  MUFU.EX2 R4, R4 ;  /* 0x0000000400047308 */ /* 0x000ea20000000800 */
[----:B------:R-:W-:-:S03]  /*9050*/  FFMA.FTZ R3, R22, c[0x0][0x23c], -R2 ;  /* 0x00008f0016037a23 */ /* 0x000fc60000010802 */
[----:B------:R-:W-:-:S04]  /*9060*/  FSEL R0, R0, RZ, P0 ;  /* 0x000000ff00007208 */ /* 0x000fc80000000000 */
[----:B------:R1:W-:Y:S01]  /*9070*/  MUFU.EX2 R108, R3 ;  /* 0x00000003006c7308 */ /* 0x0003e20000000800 */
[----:B------:R-:W-:Y:S01]  /*9080*/  MOV R10, R36 ;  /* 0x00000024000a7202 */ /* 0x000fe20000000f00 */
[----:B-1----:R-:W-:Y:S02]  /*9090*/  FMUL.FTZ R3, R5, c[0x0][0x23c] ;  /* 0x00008f0005037a20 */ /* 0x002fe40000410000 */
[----:B------:R-:W-:-:S04]  /*90a0*/  FFMA.FTZ R5, R14, c[0x0][0x23c], -R0 ;  /* 0x00008f000e057a23 */ /* 0x000fc80000010800 */
[----:B------:R-:W1:Y:S01]  /*90b0*/  MUFU.EX2 R3, R3 ;  /* 0x0000000300037308 */ /* 0x000e620000000800 */
[----:B--2---:R-:W-:Y:S02]  /*90c0*/  FFMA.FTZ R93, R77, R4, R6 ;  /* 0x000000044d5d7223 */ /* 0x004fe40000010006 */
[----:B------:R-:W-:-:S05]  /*90d0*/  IMAD.MOV.U32 R77, RZ, RZ, R40 ;  /* 0x000000ffff4d7224 */ /* 0x000fca00078e0028 */
[----:B------:R-:W2:Y:S01]  /*90e0*/  MUFU.EX2 R5, R5 ;  /* 0x0000000500057308 */ /* 0x000ea20000000800 */
[----:B------:R-:W-:Y:S01]  /*90f0*/  FMUL.FTZ R40, R128, R4 ;  /* 0x0000000480287220 */ /* 0x000fe20000410000 */
[----:B------:R-:W-:Y:S01]  /*9100*/  MOV R21, R18 ;  /* 0x0000001200157202 */ /* 0x000fe20000000f00 */
[-C--:B------:R-:W-:Y:S01]  /*9110*/  FMUL.FTZ R41, R129, R4.reuse ;  /* 0x0000000481297220 */ /* 0x080fe20000410000 */
[----:B------:R-:W-:Y:S01]  /*9120*/  MOV R129, R17 ;  /* 0x0000001100817202 */ /* 0x000fe20000000f00 */
[----:B------:R-:W-:Y:S01]  /*9130*/  FMUL.FTZ R36, R132, R4 ;  /* 0x0000000484247220 */ /* 0x000fe20000410000 */
[----:B------:R-:W-:Y:S01]  /*9140*/  MOV R128, R16 ;  /* 0x0000001000807202 */ /* 0x000fe20000000f00 */
[----:B------:R-:W-:Y:S02]  /*9150*/  IMAD.MOV.U32 R132, RZ, RZ, R19 ;  /* 0x000000ffff847224 */ /* 0x000fe400078e0013 */
[----:B------:R-:W-:Y:S01]  /*9160*/  IMAD.MOV.U32 R92, RZ, RZ, R76 ;  /* 0x000000ffff5c7224 */ /* 0x000fe200078e004c */
[----:B------:R-:W3:Y:S01]  /*9170*/  LDSM.16.MT88.4 R16, [R221+0xc000] ;  /* 0x00c00000dd10783b */ /* 0x000ee20000004200 */
[----:B------:R-:W-:Y:S01]  /*9180*/  IMAD.MOV.U32 R74, RZ, RZ, R32 ;  /* 0x000000ffff4a7224 */ /* 0x000fe200078e0020 */
[----:B------:R-:W-:Y:S01]  /*9190*/  MOV R22, R10 ;  /* 0x0000000a00167202 */ /* 0x000fe20000000f00 */
[----:B------:R-:W-:Y:S01]  /*91a0*/  IMAD.MOV.U32 R10, RZ, RZ, R92 ;  /* 0x000000ffff0a7224 */ /* 0x000fe200078e005c */
[----:B------:R-:W-:Y:S01]  /*91b0*/  MOV R95, R51 ;  /* 0x00000033005f7202 */ /* 0x000fe20000000f00 */
[----:B-1----:R-:W-:Y:S01]  /*91c0*/  FMUL.FTZ R51, R147, R3 ;  /* 0x0000000393337220 */ /* 0x002fe20000410000 */
[----:B------:R-:W-:Y:S01]  /*91d0*/  MOV R92, R33 ;  /* 0x00000021005c7202 */ /* 0x000fe20000000f00 */
[----:B------:R-:W-:Y:S01]  /*91e0*/  FMUL.FTZ R32, R148, R4 ;  /* 0x0000000494207220 */ /* 0x000fe20000410000 */
[----:B------:R-:W-:Y:S01]  /*91f0*/  MOV R148, R74 ;  /* 0x0000004a00947202 */ /* 0x000fe20000000f00 */
[----:B------:R-:W-:Y:S01]  /*9200*/  IMAD.MOV.U32 R147, RZ, RZ, R34 ;  /* 0x000000ffff937224 */ /* 0x000fe200078e0022 */
[----:B------:R-:W-:Y:S01]  /*9210*/  MOV R78, R73 ;  /* 0x00000049004e7202 */ /* 0x000fe20000000f00 */
[----:B------:R-:W-:Y:S01]  /*9220*/  IMAD.MOV.U32 R143, RZ, RZ, R156 ;  /* 0x000000ffff8f7224 */ /* 0x000fe200078e009c */
[----:B------:R-:W-:Y:S01]  /*9230*/  MOV R79, R72 ;  /* 0x00000048004f7202 */ /* 0x000fe20000000f00 */
[----:B------:R-:W-:Y:S01]  /*9240*/  FMUL.FTZ R34, R150, R3 ;  /* 0x0000000396227220 */ /* 0x000fe20000410000 */
[----:B------:R-:W-:Y:S01]  /*9250*/  MOV R142, R47 ;  /* 0x0000002f008e7202 */ /* 0x000fe20000000f00 */
[----:B------:R-:W-:Y:S01]  /*9260*/  IMAD.MOV.U32 R111, RZ, RZ, R46 ;  /* 0x000000ffff6f7224 */ /* 0x000fe200078e002e */
[----:B------:R-:W-:Y:S01]  /*9270*/  MOV R110, R50 ;  /* 0x00000032006e7202 */ /* 0x000fe20000000f00 */
[----:B------:R-:W-:Y:S01]  /*9280*/  IMAD.MOV.U32 R74, RZ, RZ, R39 ;  /* 0x000000ffff4a7224 */ /* 0x000fe200078e0027 */
[----:B------:R-:W-:Y:S01]  /*9290*/  MOV R156, R43 ;  /* 0x0000002b009c7202 */ /* 0x000fe20000000f00 */
[-C--:B------:R-:W-:Y:S01]  /*92a0*/  FMUL.FTZ R162, R162, R3.reuse ;  /* 0x00000003a2a27220 */ /* 0x080fe20000410000 */
[----:B------:R-:W-:Y:S01]  /*92b0*/  MOV R73, R38 ;  /* 0x0000002600497202 */ /* 0x000fe20000000f00 */
[-C--:B------:R-:W-:Y:S01]  /*92c0*/  FMUL.FTZ R163, R163, R3.reuse ;  /* 0x00000003a3a37220 */ /* 0x080fe20000410000 */
[----:B------:R-:W-:Y:S01]  /*92d0*/  MOV R72, R42 ;  /* 0x0000002a00487202 */ /* 0x000fe20000000f00 */
[----:B------:R-:W-:Y:S01]  /*92e0*/  FMUL.FTZ R170, R170, R3 ;  /* 0x00000003aaaa7220 */ /* 0x000fe20000410000 */
[----:B------:R-:W-:Y:S01]  /*92f0*/  MOV R150, R35 ;  /* 0x0000002300967202 */ /* 0x000fe20000000f00 */
        /* <DEDUP_REMOVED lines=27> */
[----:B--2---:R-:W-:Y:S02]  /*94b0*/  FFMA.FTZ R92, R92, R3, R5 ;  /* 0x000000035c5c7223 */ /* 0x004fe40000010005 */
[----:B------:R-:W-:-:S04]  /*94c0*/  FFMA.FTZ R3, R152, c[0x0][0x23c], -R2 ;  /* 0x00008f0098037a23 */ /* 0x000fc80000010802 */
[----:B------:R1:W-:Y:S01]  /*94d0*/  MUFU.EX2 R102, R3 ;  /* 0x0000000300667308 */ /* 0x0003e20000000800 */
[----:B------:R-:W-:Y:S01]  /*94e0*/  MOV R154, R95 ;  /* 0x0000005f009a7202 */ /* 0x000fe20000000f00 */
[----:B------:R-:W-:Y:S01]  /*94f0*/  IMAD.MOV.U32 R141, RZ, RZ, R48 ;  /* 0x000000ffff8d7224 */ /* 0x000fe200078e0030 */
[----:B------:R-:W-:Y:S01]  /*9500*/  MOV R201, R49 ;  /* 0x0000003100c97202 */ /* 0x000fe20000000f00 */
[-C--:B------:R-:W-:Y:S01]  /*9510*/  FMUL.FTZ R160, R160, R4.reuse ;  /* 0x00000004a0a07220 */ /* 0x080fe20000410000 */
[----:B------:R-:W-:Y:S01]  /*9520*/  MOV R8, R45 ;  /* 0x0000002d00087202 */ /* 0x000fe20000000f00 */
[----:B------:R-:W-:Y:S01]  /*9530*/  FMUL.FTZ R161, R161, R4 ;  /* 0x00000004a1a17220 */ /* 0x000fe20000410000 */
[----:B------:R-:W-:Y:S01]  /*9540*/  MOV R140, R44 ;  /* 0x0000002c008c7202 */ /* 0x000fe20000000f00 */
[----:B-1----:R-:W-:-:S04]  /*9550*/  FFMA.FTZ R3, R158, c[0x0][0x23c], -R0 ;  /* 0x00008f009e037a23 */ /* 0x002fc80000010800 */
[----:B------:R1:W-:Y:S01]  /*9560*/  MUFU.EX2 R95, R3 ;  /* 0x00000003005f7308 */ /* 0x0003e20000000800 */
[----:B------:R-:W-:Y:S01]  /*9570*/  MOV R76, R37 ;  /* 0x00000025004c7202 */ /* 0x000fe20000000f00 */
[-C--:B------:R-:W-:Y:S02]  /*9580*/  FMUL.FTZ R168, R168, R4.reuse ;  /* 0x00000004a8a87220 */ /* 0x080fe40000410000 */
[-C--:B------:R-:W-:Y:S02]  /*9590*/  FMUL.FTZ R169, R169, R4.reuse ;  /* 0x00000004a9a97220 */ /* 0x080fe40000410000 */
[-C--:B------:R-:W-:Y:S02]  /*95a0*/  FMUL.FTZ R176, R176, R4.reuse ;  /* 0x00000004b0b07220 */ /* 0x080fe40000410000 */
[-C--:B------:R-:W-:Y:S02]  /*95b0*/  FMUL.FTZ R177, R177, R4.reuse ;  /* 0x00000004b1b17220 */ /* 0x080fe40000410000 */
[----:B------:R-:W-:-:S02]  /*95c0*/  FMUL.FTZ R184, R184, R4 ;  /* 0x00000004b8b87220 */ /* 0x000fc40000410000 */
[-C--:B------:R-:W-:Y:S02]  /*95d0*/  FMUL.FTZ R185, R185, R4.reuse ;  /* 0x00000004b9b97220 */ /* 0x080fe40000410000 */
[----:B-1----:R-:W-:Y:S02]  /*95e0*/  FFMA.FTZ R3, R157, c[0x0][0x23c], -R0 ;  /* 0x00008f009d037a23 */ /* 0x002fe40000010800 */
[-C--:B------:R-:W-:Y:S02]  /*95f0*/  FMUL.FTZ R192, R192, R4.reuse ;  /* 0x00000004c0c07220 */ /* 0x080fe40000410000 */
[-C--:B------:R-:W-:Y:S01]  /*9600*/  FMUL.FTZ R193, R193, R4.reuse ;  /* 0x00000004c1c17220 */ /* 0x080fe20000410000 */
[----:B------:R1:W2:Y:S01]  /*9610*/  MUFU.EX2 R103, R3 ;  /* 0x0000000300677308 */ /* 0x0002a20000000800 */
        /* <DEDUP_REMOVED lines=17> */
[----:B------:R-:W-:Y:S02]  /*9730*/  FMUL.FTZ R33, R149, R4 ;  /* 0x0000000495217220 */ /* 0x000fe40000410000 */
[----:B------:R-:W-:Y:S02]  /*9740*/  FFMA.FTZ R4, R27, c[0x0][0x23c], -R2 ;  /* 0x00008f001b047a23 */ /* 0x000fe40000010802 */
[----:B-1----:R-:W-:Y:S01]  /*9750*/  FFMA.FTZ R3, R153, c[0x0][0x23c], -R0 ;  /* 0x00008f0099037a23 */ /* 0x002fe20000010800 */
[----:B------:R-:W-:Y:S01]  /*9760*/  MOV R151, R7 ;  /* 0x0000000700977202 */ /* 0x000fe20000000f00 */
[----:B------:R1:W4:Y:S01]  /*9770*/  MUFU.EX2 R146, R4 ;  /* 0x0000000400927308 */ /* 0x0003220000000800 */
[----:B------:R-:W-:Y:S01]  /*9780*/  MOV R20, R202 ;  /* 0x000000ca00147202 */ /* 0x000fe20000000f00 */
[----:B------:R-:W-:Y:S01]  /*9790*/  IMAD.MOV.U32 R101, RZ, RZ, R10 ;  /* 0x000000ffff657224 */ /* 0x000fe200078e000a */
[----:B------:R-:W-:-:S02]  /*97a0*/  MOV R202, R8 ;  /* 0x0000000800ca7202 */ /* 0x000fc40000000f00 */
[----:B------:R-:W-:-:S03]  /*97b0*/  F2FP.PACK_AB R8, R22, R155 ;  /* 0x0000009b1608723e */ /* 0x000fc600000000ff */
[----:B------:R-:W5:Y:S01]  /*97c0*/  MUFU.EX2 R144, R3 ;  /* 0x0000000300907308 */ /* 0x000f620000000800 */
[----:B------:R-:W-:Y:S02]  /*97d0*/  F2FP.PACK_AB R9, R15, R9 ;  /* 0x000000090f09723e */ /* 0x000fe400000000ff */
[----:B------:R-:W-:Y:S02]  /*97e0*/  F2FP.PACK_AB R10, R148, R150 ;  /* 0x00000096940a723e */ /* 0x000fe400000000ff */
[----:B------:R-:W-:Y:S01]  /*97f0*/  F2FP.PACK_AB R11, R147, R151 ;  /* 0x00000097930b723e */ /* 0x000fe200000000ff */
[----:B------:R-:W-:Y:S01]  /*9800*/  IMAD.MOV.U32 R7, RZ, RZ, R203 ;  /* 0x000000ffff077224 */ /* 0x000fe200078e00cb */
[----:B------:R-:W-:Y:S02]  /*9810*/  MOV R100, R79 ;  /* 0x0000004f00647202 */ /* 0x000fe40000000f00 */
[----:B------:R-:W-:Y:S02]  /*9820*/  MOV R14, R78 ;  /* 0x0000004e000e7202 */ /* 0x000fe40000000f00 */
[----:B------:R-:W-:-:S02]  /*9830*/  MOV R203, R77 ;  /* 0x0000004d00cb7202 */ /* 0x000fc40000000f00 */
[----:B------:R-:W-:Y:S02]  /*9840*/  MOV R133, R76 ;  /* 0x0000004c00857202 */ /* 0x000fe40000000f00 */
[----:B---3--:R-:W-:Y:S01]  /*9850*/  HMMA.16816.F32 R76, R8, R16, R164 ;  /* 0x00000010084c723c */ /* 0x008fe200000018a4 */
[----:B-1----:R-:W-:Y:S01]  /*9860*/  F2FP.PACK_AB R4, R108, R6 ;  /* 0x000000066c04723e */ /* 0x002fe200000000ff */
[----:B------:R-:W-:-:S05]  /*9870*/  IMAD.MOV.U32 R155, RZ, RZ, R7 ;  /* 0x000000ffff9b7224 */ /* 0x000fca00078e0007 */
[----:B--2---:R-:W-:Y:S01]  /*9880*/  IMAD.MOV.U32 R164, RZ, RZ, R103 ;  /* 0x000000ffffa47224 */ /* 0x004fe200078e0067 */
[----:B------:R-:W-:Y:S02]  /*9890*/  MOV R167, R102 ;  /* 0x0000006600a77202 */ /* 0x000fe40000000f00 */
[----:B------:R-:W-:Y:S02]  /*98a0*/  F2FP.PACK_AB R5, R95, R5 ;  /* 0x000000055f05723e */ /* 0x000fe400000000ff */
[----:B----4-:R-:W-:Y:S02]  /*98b0*/  F2FP.PACK_AB R6, R146, R167 ;  /* 0x000000a79206723e */ /* 0x010fe400000000ff */
[----:B-----5:R-:W-:Y:S01]  /*98c0*/  F2FP.PACK_AB R7, R144, R164 ;  /* 0x000000a49007723e */ /* 0x020fe200000000ff */
[----:B------:R-:W-:Y:S08]  /*98d0*/  HMMA.16816.F32 R64, R8, R18, R64 ;  /* 0x000000120840723c */ /* 0x000ff00000001840 */
[C---:B------:R-:W-:Y:S08]  /*98e0*/  HMMA.16816.F32 R160, R4.reuse, R16, R160 ;  /* 0x0000001004a0723c */ /* 0x040ff000000018a0 */
[----:B------:R-:W-:Y:S01]  /*98f0*/  HMMA.16816.F32 R168, R4, R18, R168 ;  /* 0x0000001204a8723c */ /* 0x000fe200000018a8 */
[----:B------:R-:W1:Y:S01]  /*9900*/  LDSM.16.MT88.4 R16, [R222+0xc000] ;  /* 0x00c00000de10783b */ /* 0x000e620000004200 */
[----:B------:R-:W-:-:S02]  /*9910*/  MOV R153, R154 ;  /* 0x0000009a00997202 */ /* 0x000fc40000000f00 */
[----:B------:R-:W-:Y:S01]  /*9920*/  MOV R154, R20 ;  /* 0x00000014009a7202 */ /* 0x000fe20000000f00 */
[----:B------:R-:W-:Y:S01]  /*9930*/  STL [R1+0x68], R200 ;  /* 0x000068c801007387 */ /* 0x000fe20000100800 */
[----:B------:R-:W-:Y:S01]  /*9940*/  MOV R149, R75 ;  /* 0x0000004b00957202 */ /* 0x000fe20000000f00 */
[----:B------:R-:W-:Y:S01]  /*9950*/  IMAD.MOV.U32 R20, RZ, RZ, R72 ;  /* 0x000000ffff147224 */ /* 0x000fe200078e0048 */
[----:B------:R-:W-:Y:S01]  /*9960*/  MOV R157, R74 ;  /* 0x0000004a009d7202 */ /* 0x000fe20000000f00 */
[----:B------:R1:W-:Y:S01]  /*9970*/  STL [R1+0x64], R75 ;  /* 0x0000644b01007387 */ /* 0x0003e20000100800 */
[----:B------:R-:W-:Y:S02]  /*9980*/  MOV R158, R73 ;  /* 0x00000049009e7202 */ /* 0x000fe40000000f00 */
        /* <DEDUP_REMOVED lines=10> */
[----:B------:R-:W-:Y:S01]  /*9a30*/  MOV R145, R129 ;  /* 0x0000008100917202 */ /* 0x000fe20000000f00 */
[----:B------:R-:W-:Y:S01]  /*9a40*/  IMAD.MOV.U32 R135, RZ, RZ, R110 ;  /* 0x000000ffff877224 */ /* 0x000fe200078e006e */
[----:B------:R-:W-:Y:S01]  /*9a50*/  MOV R134, R128 ;  /* 0x0000008000867202 */ /* 0x000fe20000000f00 */
[----:B------:R-:W-:Y:S01]  /*9a60*/  IMAD.MOV.U32 R183, RZ, RZ, R108 ;  /* 0x000000ffffb77224 */ /* 0x000fe200078e006c */
[----:B------:R-:W-:-:S02]  /*9a70*/  MOV R152, R143 ;  /* 0x0000008f00987202 */ /* 0x000fc40000000f00 */
[----:B------:R-:W-:Y:S02]  /*9a80*/  MOV R165, R142 ;  /* 0x0000008e00a57202 */ /* 0x000fe40000000f00 */
[----:B------:R-:W-:Y:S02]  /*9a90*/  MOV R166, R111 ;  /* 0x0000006f00a67202 */ /* 0x000fe40000000f00 */
[----:B------:R-:W-:Y:S02]  /*9aa0*/  MOV R180, R141 ;  /* 0x0000008d00b47202 */ /* 0x000fe40000000f00 */
[----:B------:R-:W-:Y:S02]  /*9ab0*/  MOV R181, R140 ;  /* 0x0000008c00b57202 */ /* 0x000fe40000000f00 */
[----:B------:R-:W-:Y:S01]  /*9ac0*/  MOV R182, R109 ;  /* 0x0000006d00b67202 */ /* 0x000fe20000000f00 */
[-C--:B-1----:R-:W-:Y:S08]  /*9ad0*/  HMMA.16816.F32 R140, R8, R16.reuse, R28 ;  /* 0x00000010088c723c */ /* 0x082ff0000000181c */
[C---:B------:R-:W-:Y:S08]  /*9ae0*/  HMMA.16816.F32 R80, R4.reuse, R16, R80 ;  /* 0x000000100450723c */ /* 0x040ff00000001850 */
[-C--:B------:R-:W-:Y:S08]  /*9af0*/  HMMA.16816.F32 R108, R4, R18.reuse, R84 ;  /* 0x00000012046c723c */ /* 0x080ff00000001854 */
[----:B------:R-:W-:Y:S01]  /*9b00*/  HMMA.16816.F32 R128, R8, R18, R88 ;  /* 0x000000120880723c */ /* 0x000fe20000001858 */
[----:B------:R-:W1:Y:S01]  /*9b10*/  LDSM.16.MT88.4 R16, [R221+0xe000] ;  /* 0x00e00000dd10783b */ /* 0x000e620000004200 */
[----:B------:R-:W-:Y:S01]  /*9b20*/  IMAD.MOV.U32 R27, RZ, RZ, R101 ;  /* 0x000000ffff1b7224 */ /* 0x000fe200078e0065 */
[----:B------:R-:W-:-:S05]  /*9b30*/  MOV R3, R100 ;  /* 0x0000006400037202 */ /* 0x000fca0000000f00 */
[-C--:B-1----:R-:W-:Y:S08]  /*9b40*/  HMMA.16816.F32 R100, R8, R16.reuse, R172 ;  /* 0x000000100864723c */ /* 0x082ff000000018ac */
[C---:B------:R-:W-:Y:S08]  /*9b50*/  HMMA.16816.F32 R96, R4.reuse, R16, R96 ;  /* 0x000000100460723c */ /* 0x040ff00000001860 */
[-C--:B------:R-:W-:Y:S08]  /*9b60*/  HMMA.16816.F32 R44, R4, R18.reuse, R44 ;  /* 0x00000012042c723c */ /* 0x080ff0000000182c */
[----:B------:R-:W-:Y:S01]  /*9b70*/  HMMA.16816.F32 R28, R8, R18, R104 ;  /* 0x00000012081c723c */ /* 0x000fe20000001868 */
[----:B------:R-:W1:Y:S01]  /*9b80*/  LDSM.16.MT88.4 R16, [R222+0xe000] ;  /* 0x00e00000de10783b */ /* 0x000e620000004200 */
[----:B------:R-:W-:-:S02]  /*9b90*/  MOV R174, R27 ;  /* 0x0000001b00ae7202 */ /* 0x000fc40000000f00 */
[----:B------:R-:W-:Y:S01]  /*9ba0*/  MOV R172, R165 ;  /* 0x000000a500ac7202 */ /* 0x000fe20000000f00 */
[----:B------:R-:W-:Y:S01]  /*9bb0*/  IMAD.MOV.U32 R165, RZ, RZ, R200 ;  /* 0x000000ffffa57224 */ /* 0x000fe200078e00c8 */
[----:B------:R-:W-:Y:S01]  /*9bc0*/  MOV R27, R134 ;  /* 0x00000086001b7202 */ /* 0x000fe20000000f00 */
[----:B------:R-:W-:Y:S01]  /*9bd0*/  IMAD.MOV.U32 R106, RZ, RZ, R133 ;  /* 0x000000ffff6a7224 */ /* 0x000fe200078e0085 */
[----:B------:R-:W-:Y:S02]  /*9be0*/  MOV R104, R203 ;  /* 0x000000cb00687202 */ /* 0x000fe40000000f00 */
[----:B------:R-:W-:Y:S02]  /*9bf0*/  MOV R134, R202 ;  /* 0x000000ca00867202 */ /* 0x000fe40000000f00 */
[----:B------:R-:W-:Y:S02]  /*9c00*/  MOV R133, R201 ;  /* 0x000000c900857202 */ /* 0x000fe40000000f00 */
[-C--:B-1----:R-:W-:Y:S08]  /*9c10*/  HMMA.16816.F32 R200, R8, R16.reuse, R188 ;  /* 0x0000001008c8723c */ /* 0x082ff000000018bc */
[C---:B------:R-:W-:Y:S08]  /*9c20*/  HMMA.16816.F32 R88, R4.reuse, R16, R112 ;  /* 0x000000100458723c */ /* 0x040ff00000001870 */
[-C--:B------:R-:W-:Y:S08]  /*9c30*/  HMMA.16816.F32 R84, R4, R18.reuse, R116 ;  /* 0x000000120454723c */ /* 0x080ff00000001874 */
[----:B------:R-:W-:Y:S01]  /*9c40*/  HMMA.16816.F32 R188, R8, R18, R120 ;  /* 0x0000001208bc723c */ /* 0x000fe20000001878 */
[----:B------:R-:W1:Y:S01]  /*9c50*/  LDSM.16.MT88.4 R16, [R224+0xe000] ;  /* 0x00e00000e010783b */ /* 0x000e620000004200 */
[----:B------:R-:W-:Y:S01]  /*9c60*/  MOV R173, R180 ;  /* 0x000000b400ad7202 */ /* 0x000fe20000000f00 */
[----:B------:R-:W-:Y:S01]  /*9c70*/  IMAD.MOV.U32 R175, RZ, RZ, R183 ;  /* 0x000000ffffaf7224 */ /* 0x000fe200078e00b7 */
[----:B------:R-:W-:-:S02]  /*9c80*/  MOV R107, R181 ;  /* 0x000000b5006b7202 */ /* 0x000fc40000000f00 */
[----:B------:R-:W-:Y:S02]  /*9c90*/  MOV R105, R182 ;  /* 0x000000b600697202 */ /* 0x000fe40000000f00 */
[-C--:B-1----:R-:W-:Y:S08]  /*9ca0*/  HMMA.16816.F32 R196, R8, R16.reuse, R196 ;  /* 0x0000001008c4723c */ /* 0x082ff000000018c4 */
[C---:B------:R-:W-:Y:S08]  /*9cb0*/  HMMA.16816.F32 R40, R4.reuse, R16, R40 ;  /* 0x000000100428723c */ /* 0x040ff00000001828 */
[-C--:B------:R-:W-:Y:S08]  /*9cc0*/  HMMA.16816.F32 R36, R4, R18.reuse, R36 ;  /* 0x000000120424723c */ /* 0x080ff00000001824 */
[----:B------:R-:W-:Y:S01]  /*9cd0*/  HMMA.16816.F32 R180, R8, R18, R136 ;  /* 0x0000001208b4723c */ /* 0x000fe20000001888 */
[----:B------:R-:W1:Y:S01]  /*9ce0*/  LDSM.16.MT88.4 R16, [R223+0xe000] ;  /* 0x00e00000df10783b */ /* 0x000e620000004200 */
[----:B------:R-:W-:Y:S01]  /*9cf0*/  MOV R114, R156 ;  /* 0x0000009c00727202 */ /* 0x000fe20000000f00 */
[----:B------:R-:W-:Y:S01]  /*9d00*/  FFMA.FTZ R3, R3, c[0x0][0x23c], -R13 ;  /* 0x00008f0003037a23 */ /* 0x000fe2000001080d */
[----:B------:R-:W-:Y:S01]  /*9d10*/  MOV R112, R157 ;  /* 0x0000009d00707202 */ /* 0x000fe20000000f00 */
[----:B------:R-:W-:Y:S01]  /*9d20*/  IMAD.MOV.U32 R115, RZ, RZ, R159 ;  /* 0x000000ffff737224 */ /* 0x000fe200078e009f */
[----:B------:R-:W-:-:S02]  /*9d30*/  MOV R113, R158 ;  /* 0x0000009e00717202 */ /* 0x000fc40000000f00 */
[-C--:B-1----:R-:W-:Y:S08]  /*9d40*/  HMMA.16816.F32 R48, R4, R16.reuse, R48 ;  /* 0x000000100430723c */ /* 0x082ff00000001830 */
[C---:B------:R-:W-:Y:S01]  /*9d50*/  HMMA.16816.F32 R156, R8.reuse, R16, R124 ;  /* 0x00000010089c723c */ /* 0x040fe2000000187c */
[----:B------:R1:W-:Y:S07]  /*9d60*/  MUFU.EX2 R17, R3 ;  /* 0x0000000300117308 */ /* 0x0003ee0000000800 */
[----:B------:R-:W-:Y:S01]  /*9d70*/  HMMA.16816.F32 R152, R8, R18, R152 ;  /* 0x000000120898723c */ /* 0x000fe20000001898 */
[----:B-1----:R-:W-:-:S04]  /*9d80*/  FFMA.FTZ R3, R114, c[0x0][0x23c], -R13 ;  /* 0x00008f0072037a23 */ /* 0x002fc8000001080d */
[----:B------:R1:W2:Y:S03]  /*9d90*/  MUFU.EX2 R10, R3 ;  /* 0x00000003000a7308 */ /* 0x0002a60000000800 */
[----:B------:R-:W-:Y:S01]  /*9da0*/  HMMA.16816.F32 R32, R4, R18, R32 ;  /* 0x000000120420723c */ /* 0x000fe20000001820 */
[----:B------:R-:W-:Y:S02]  /*9db0*/  MOV R114, R115 ;  /* 0x0000007300727202 */ /* 0x000fe40000000f00 */
[----:B------:R-:W-:Y:S02]  /*9dc0*/  MOV R115, R104 ;  /* 0x0000006800737202 */ /* 0x000fe40000000f00 */
[----:B------:R-:W-:Y:S01]  /*9dd0*/  MOV R104, R105 ;  /* 0x0000006900687202 */ /* 0x000fe20000000f00 */
[----:B-1----:R-:W-:-:S04]  /*9de0*/  FFMA.FTZ R3, R250, c[0x0][0x23c], -R13 ;  /* 0x00008f00fa037a23 */ /* 0x002fc8000001080d */
[----:B------:R1:W-:Y:S02]  /*9df0*/  MUFU.EX2 R4, R3 ;  /* 0x0000000300047308 */ /* 0x0003e40000000800 */
[----:B-1----:R-:W-:-:S06]  /*9e00*/  FFMA.FTZ R3, R248, c[0x0][0x23c], -R13 ;  /* 0x00008f00f8037a23 */ /* 0x002fcc000001080d */
[----:B------:R1:W-:Y:S02]  /*9e10*/  MUFU.EX2 R105, R3 ;  /* 0x0000000300697308 */ /* 0x0003e40000000800 */
[----:B-1----:R-:W-:-:S06]  /*9e20*/  FFMA.FTZ R3, R112, c[0x0][0x23c], -R12 ;  /* 0x00008f0070037a23 */ /* 0x002fcc000001080c */
[----:B------:R1:W-:Y:S02]  /*9e30*/  MUFU.EX2 R8, R3 ;  /* 0x0000000300087308 */ /* 0x0003e40000000800 */
[----:B-1----:R-:W-:-:S06]  /*9e40*/  FFMA.FTZ R3, R113, c[0x0][0x23c], -R12 ;  /* 0x00008f0071037a23 */ /* 0x002fcc000001080c */
[----:B------:R1:W-:Y:S01]  /*9e50*/  MUFU.EX2 R6, R3 ;  /* 0x0000000300067308 */ /* 0x0003e20000000800 */
[----:B------:R-:W-:Y:S01]  /*9e60*/  MOV R112, R172 ;  /* 0x000000ac00707202 */ /* 0x000fe20000000f00 */
[----:B-1----:R-:W-:-:S06]  /*9e70*/  FFMA.FTZ R3, R106, c[0x0][0x23c], -R12 ;  /* 0x00008f006a037a23 */ /* 0x002fcc000001080c */
[----:B------:R1:W3:Y:S02]  /*9e80*/  MUFU.EX2 R9, R3 ;  /* 0x0000000300097308 */ /* 0x0002e40000000800 */
[----:B-1----:R-:W-:-:S06]  /*9e90*/  FFMA.FTZ R3, R251, c[0x0][0x23c], -R12 ;  /* 0x00008f00fb037a23 */ /* 0x002fcc000001080c */
[----:B------:R1:W4:Y:S01]  /*9ea0*/  MUFU.EX2 R106, R3 ;  /* 0x00000003006a7308 */ /* 0x0003220000000800 */
[----:B------:R-:W-:Y:S02]  /*9eb0*/  IMAD.MOV.U32 R119, RZ, RZ, R115 ;  /* 0x000000ffff777224 */ /* 0x000fe400078e0073 */
[----:B-1----:R-:W-:-:S05]  /*9ec0*/  FFMA.FTZ R3, R114, c[0x0][0x23c], -R2 ;  /* 0x00008f0072037a23 */ /* 0x002fca0000010802 */
[----:B------:R1:W-:Y:S01]  /*9ed0*/  MUFU.EX2 R172, R3 ;  /* 0x0000000300ac7308 */ /* 0x0003e20000000800 */
[----:B------:R-:W-:Y:S02]  /*9ee0*/  FFMA.FTZ R127, R249, c[0x0][0x23c], -R12 ;  /* 0x00008f00f97f7a23 */ /* 0x000fe4000001080c */
[----:B-1----:R-:W-:-:S05]  /*9ef0*/  FFMA.FTZ R3, R104, c[0x0][0x23c], -R2 ;  /* 0x00008f0068037a23 */ /* 0x002fca0000010802 */
[----:B------:R1:W-:Y:S01]  /*9f00*/  MUFU.EX2 R104, R3 ;  /* 0x0000000300687308 */ /* 0x0003e20000000800 */
[----:B------:R-:W-:Y:S01]  /*9f10*/  MOV R114, R173 ;  /* 0x000000ad00727202 */ /* 0x000fe20000000f00 */
[----:B------:R-:W-:Y:S01]  /*9f20*/  IMAD.MOV.U32 R115, RZ, RZ, R134 ;  /* 0x000000ffff737224 */ /* 0x000fe200078e0086 */
[----:B------:R-:W-:Y:S01]  /*9f30*/  MOV R113, R135 ;  /* 0x0000008700717202 */ /* 0x000fe20000000f00 */
[--C-:B------:R-:W-:Y:S02]  /*9f40*/  FFMA.FTZ R137, R246, c[0x0][0x23c], -R13.reuse ;  /* 0x00008f00f6897a23 */ /* 0x100fe4000001080d */
[----:B------:R-:W-:Y:S02]  /*9f50*/  FFMA.FTZ R136, R244, c[0x0][0x23c], -R13 ;  /* 0x00008f00f4887a23 */ /* 0x000fe4000001080d */
[----:B-1----:R-:W-:Y:S01]  /*9f60*/  FFMA.FTZ R3, R174, c[0x0][0x23c], -R2 ;  /* 0x00008f00ae037a23 */ /* 0x002fe20000010802 */
[----:B------:R-:W-:Y:S02]  /*9f70*/  MOV R174, R27 ;  /* 0x0000001b00ae7202 */ /* 0x000fe40000000f00 */
[----:B------:R-:W-:Y:S01]  /*9f80*/  MOV R27, R145 ;  /* 0x00000091001b7202 */ /* 0x000fe20000000f00 */
[----:B------:R1:W5:Y:S01]  /*9f90*/  MUFU.EX2 R7, R3 ;  /* 0x0000000300077308 */ /* 0x0003620000000800 */
[----:B------:R-:W-:Y:S01]  /*9fa0*/  MOV R145, R132 ;  /* 0x0000008400917202 */ /* 0x000fe20000000f00 */
[----:B------:R-:W-:-:S02]  /*9fb0*/  FFMA.FTZ R125, R240, c[0x0][0x23c], -R12 ;  /* 0x00008f00f07d7a23 */ /* 0x000fc4000001080c */
[--C-:B------:R-:W-:Y:S02]  /*9fc0*/  FFMA.FTZ R124, R27, c[0x0][0x23c], -R2.reuse ;  /* 0x00008f001b7c7a23 */ /* 0x100fe40000010802 */
[--C-:B------:R-:W-:Y:S01]  /*9fd0*/  FFMA.FTZ R27, R145, c[0x0][0x23c], -R2.reuse ;  /* 0x00008f00911b7a23 */ /* 0x100fe20000010802 */
[----:B------:R-:W-:Y:S01]  /*9fe0*/  MOV R145, R14 ;  /* 0x0000000e00917202 */ /* 0x000fe20000000f00 */
[--C-:B------:R-:W-:Y:S02]  /*9ff0*/  FFMA.FTZ R135, R217, c[0x0][0x23c], -R13.reuse ;  /* 0x00008f00d9877a23 */ /* 0x100fe4000001080d */
[--C-:B------:R-:W-:Y:S02]  /*a000*/  FFMA.FTZ R134, R216, c[0x0][0x23c], -R13.reuse ;  /* 0x00008f00d8867a23 */ /* 0x100fe4000001080d */
[----:B-1----:R-:W-:Y:S02]  /*a010*/  FFMA.FTZ R3, R119, c[0x0][0x23c], -R2 ;  /* 0x00008f0077037a23 */ /* 0x002fe40000010802 */
[----:B------:R-:W-:-:S02]  /*a020*/  FFMA.FTZ R173, R210, c[0x0][0x23c], -R13 ;  /* 0x00008f00d2ad7a23 */ /* 0x000fc4000001080d */
[----:B------:R1:W1:Y:S01]  /*a030*/  MUFU.EX2 R249, R3 ;  /* 0x0000000300f97308 */ /* 0x0002620000000800 */
[--C-:B------:R-:W-:Y:S02]  /*a040*/  FFMA.FTZ R251, R209, c[0x0][0x23c], -R13.reuse ;  /* 0x00008f00d1fb7a23 */ /* 0x100fe4000001080d */
[--C-:B------:R-:W-:Y:S02]  /*a050*/  FFMA.FTZ R250, R205, c[0x0][0x23c], -R13.reuse ;  /* 0x00008f00cdfa7a23 */ /* 0x100fe4000001080d */
[----:B------:R-:W-:Y:S02]  /*a060*/  FFMA.FTZ R5, R204, c[0x0][0x23c], -R13 ;  /* 0x00008f00cc057a23 */ /* 0x000fe4000001080d */
[--C-:B------:R-:W-:Y:S02]  /*a070*/  FFMA.FTZ R132, R252, c[0x0][0x23c], -R12.reuse ;  /* 0x00008f00fc847a23 */ /* 0x100fe4000001080c */
[--C-:B------:R-:W-:Y:S02]  /*a080*/  FFMA.FTZ R126, R242, c[0x0][0x23c], -R12.reuse ;  /* 0x00008f00f27e7a23 */ /* 0x100fe4000001080c */
[----:B------:R-:W-:-:S02]  /*a090*/  FFMA.FTZ R248, R214, c[0x0][0x23c], -R12 ;  /* 0x00008f00d6f87a23 */ /* 0x000fc4000001080c */
[--C-:B------:R-:W-:Y:S02]  /*a0a0*/  FFMA.FTZ R246, R213, c[0x0][0x23c], -R12.reuse ;  /* 0x00008f00d5f67a23 */ /* 0x100fe4000001080c */
[----:B------:R-:W-:Y:S02]  /*a0b0*/  FFMA.FTZ R244, R207, c[0x0][0x23c], -R12 ;  /* 0x00008f00cff47a23 */ /* 0x000fe4000001080c */
[----:B-1----:R-:W-:Y:S02]  /*a0c0*/  FFMA.FTZ R3, R174, c[0x0][0x23c], -R0 ;  /* 0x00008f00ae037a23 */ /* 0x002fe40000010800 */
[----:B------:R-:W-:Y:S02]  /*a0d0*/  FFMA.FTZ R240, R206, c[0x0][0x23c], -R12 ;  /* 0x00008f00cef07a23 */ /* 0x000fe4000001080c */
[----:B------:R-:W-:Y:S02]  /*a0e0*/  IMAD.MOV.U32 R174, RZ, RZ, R15 ;  /* 0x000000ffffae7224 */ /* 0x000fe400078e000f */
[----:B------:R-:W1:Y:S01]  /*a0f0*/  LDSM.16.MT88.4 R12, [R221+0xc800] ;  /* 0x00c80000dd0c783b */ /* 0x000e620000004200 */
[----:B------:R-:W-:Y:S01]  /*a100*/  IMAD.MOV.U32 R118, RZ, RZ, R112 ;  /* 0x000000ffff767224 */ /* 0x000fe200078e0070 */
[----:B------:R2:W-:Y:S01]  /*a110*/  MUFU.EX2 R204, R3 ;  /* 0x0000000300cc7308 */ /* 0x0005e20000000800 */
[----:B------:R-:W-:-:S02]  /*a120*/  MOV R119, R115 ;  /* 0x0000007300777202 */ /* 0x000fc40000000f00 */
[----:B------:R-:W-:Y:S02]  /*a130*/  MOV R112, R107 ;  /* 0x0000006b00707202 */ /* 0x000fe40000000f00 */
[----:B------:R-:W-:Y:S01]  /*a140*/  MOV R107, R22 ;  /* 0x00000016006b7202 */ /* 0x000fe20000000f00 */
[--C-:B------:R-:W-:Y:S01]  /*a150*/  FFMA.FTZ R22, R243, c[0x0][0x23c], -R2.reuse ;  /* 0x00008f00f3167a23 */ /* 0x100fe20000010802 */
[----:B------:R-:W-:Y:S01]  /*a160*/  MOV R115, R21 ;  /* 0x0000001500737202 */ /* 0x000fe20000000f00 */
[--C-:B------:R-:W-:Y:S02]  /*a170*/  FFMA.FTZ R243, R218, c[0x0][0x23c], -R2.reuse ;  /* 0x00008f00daf37a23 */ /* 0x100fe40000010802 */
[--C-:B------:R-:W-:Y:S02]  /*a180*/  FFMA.FTZ R21, R247, c[0x0][0x23c], -R2.reuse ;  /* 0x00008f00f7157a23 */ /* 0x100fe40000010802 */
[----:B------:R-:W-:Y:S02]  /*a190*/  FFMA.FTZ R219, R219, c[0x0][0x23c], -R2 ;  /* 0x00008f00dbdb7a23 */ /* 0x000fe40000010802 */
[----:B--2---:R-:W-:-:S02]  /*a1a0*/  FFMA.FTZ R3, R118, c[0x0][0x23c], -R0 ;  /* 0x00008f0076037a23 */ /* 0x004fc40000010800 */
[--C-:B------:R-:W-:Y:S02]  /*a1b0*/  FFMA.FTZ R242, R212, c[0x0][0x23c], -R2.reuse ;  /* 0x00008f00d4f27a23 */ /* 0x100fe40000010802 */
[----:B------:R-:W-:Y:S01]  /*a1c0*/  FFMA.FTZ R218, R208, c[0x0][0x23c], -R2 ;  /* 0x00008f00d0da7a23 */ /* 0x000fe20000010802 */
[----:B------:R2:W-:Y:S01]  /*a1d0*/  MUFU.EX2 R16, R3 ;  /* 0x0000000300107308 */ /* 0x0005e20000000800 */
[--C-:B------:R-:W-:Y:S02]  /*a1e0*/  FFMA.FTZ R2, R112, c[0x0][0x23c], -R0.reuse ;  /* 0x00008f0070027a23 */ /* 0x100fe40000010800 */
[----:B------:R-:W-:Y:S01]  /*a1f0*/  FFMA.FTZ R217, R211, c[0x0][0x23c], -R0 ;  /* 0x00008f00d3d97a23 */ /* 0x000fe20000010800 */
[----:B------:R-:W-:Y:S01]  /*a200*/  MOV R214, R10 ;  /* 0x0000000a00d67202 */ /* 0x000fe20000000f00 */
[----:B---3--:R-:W-:-:S03]  /*a210*/  IMAD.MOV.U32 R207, RZ, RZ, R9 ;  /* 0x000000ffffcf7224 */ /* 0x008fc600078e0009 */
[----:B------:R-:W-:Y:S01]  /*a220*/  MUFU.EX2 R211, R2 ;  /* 0x0000000200d37308 */ /* 0x000fe20000000800 */
[--C-:B------:R-:W-:Y:S02]  /*a230*/  FFMA.FTZ R216, R215, c[0x0][0x23c], -R0.reuse ;  /* 0x00008f00d7d87a23 */ /* 0x100fe40000010800 */
[----:B--2---:R-:W-:Y:S01]  /*a240*/  FFMA.FTZ R3, R119, c[0x0][0x23c], -R0 ;  /* 0x00008f0077037a23 */ /* 0x004fe20000010800 */
[----:B------:R-:W-:-:S04]  /*a250*/  MOV R247, R8 ;  /* 0x0000000800f77202 */ /* 0x000fc80000000f00 */
[----:B------:R-:W2:Y:S01]  /*a260*/  MUFU.EX2 R206, R3 ;  /* 0x0000000300ce7308 */ /* 0x000ea20000000800 */
[----:B------:R-:W-:Y:S02]  /*a270*/  MOV R215, R6 ;  /* 0x0000000600d77202 */ /* 0x000fe40000000f00 */
[----:B------:R-:W-:Y:S02]  /*a280*/  F2FP.PACK_AB R8, R214, R17 ;  /* 0x00000011d608723e */ /* 0x000fe400000000ff */
[----:B------:R-:W-:Y:S02]  /*a290*/  F2FP.PACK_AB R9, R215, R247 ;  /* 0x000000f7d709723e */ /* 0x000fe400000000ff */
[----:B------:R-:W-:Y:S02]  /*a2a0*/  F2FP.PACK_AB R10, R105, R4 ;  /* 0x00000004690a723e */ /* 0x000fe400000000ff */
[----:B----4-:R-:W-:Y:S01]  /*a2b0*/  F2FP.PACK_AB R11, R106, R207 ;  /* 0x000000cf6a0b723e */ /* 0x010fe200000000ff */
[--C-:B------:R-:W-:Y:S01]  /*a2c0*/  FFMA.FTZ R20, R20, c[0x0][0x23c], -R0.reuse ;  /* 0x00008f0014147a23 */ /* 0x100fe20000010800 */
[----:B-----5:R-:W-:Y:S01]  /*a2d0*/  MOV R252, R7 ;  /* 0x0000000700fc7202 */ /* 0x020fe20000000f00 */
[----:B------:R-:W-:-:S02]  /*a2e0*/  FFMA.FTZ R133, R133, c[0x0][0x23c], -R0 ;  /* 0x00008f0085857a23 */ /* 0x000fc40000010800 */
[--C-:B------:R-:W-:Y:S02]  /*a2f0*/  FFMA.FTZ R138, R113, c[0x0][0x23c], -R0.reuse ;  /* 0x00008f00718a7a23 */ /* 0x100fe40000010800 */
[--C-:B------:R-:W-:Y:S02]  /*a300*/  FFMA.FTZ R139, R114, c[0x0][0x23c], -R0.reuse ;  /* 0x00008f00728b7a23 */ /* 0x100fe40000010800 */
[--C-:B------:R-:W-:Y:S02]  /*a310*/  FFMA.FTZ R245, R245, c[0x0][0x23c], -R0.reuse ;  /* 0x00008f00f5f57a23 */ /* 0x100fe40000010800 */
[----:B------:R-:W-:Y:S01]  /*a320*/  FFMA.FTZ R241, R241, c[0x0][0x23c], -R0 ;  /* 0x00008f00f1f17a23 */ /* 0x000fe20000010800 */
[----:B------:R-:W-:Y:S01]  /*a330*/  MOV R210, R167 ;  /* 0x000000a700d27202 */ /* 0x000fe20000000f00 */
[----:B------:R-:W-:Y:S02]  /*a340*/  FADD.FTZ R0, R107, R115 ;  /* 0x000000736b007221 */ /* 0x000fe40000010000 */
[----:B------:R-:W-:Y:S01]  /*a350*/  FADD.FTZ R213, R174, R94 ;  /* 0x0000005eaed57221 */ /* 0x000fe20000010000 */
[----:B------:R-:W-:Y:S01]  /*a360*/  MOV R174, R166 ;  /* 0x000000a600ae7202 */ /* 0x000fe20000000f00 */
[----:B------:R-:W-:Y:S01]  /*a370*/  FADD.FTZ R212, R175, R93 ;  /* 0x0000005dafd47221 */ /* 0x000fe20000010000 */
[----:B------:R-:W-:Y:S01]  /*a380*/  MOV R175, R165 ;  /* 0x000000a500af7202 */ /* 0x000fe20000000f00 */
[----:B------:R-:W-:-:S02]  /*a390*/  IMAD.MOV.U32 R107, RZ, RZ, R164 ;  /* 0x000000ffff6b7224 */ /* 0x000fc400078e00a4 */
[----:B-1----:R-:W-:Y:S01]  /*a3a0*/  HMMA.16816.F32 R164, R8, R12, R76 ;  /* 0x0000000c08a4723c */ /* 0x002fe2000000184c */
[----:B------:R-:W-:Y:S02]  /*a3b0*/  F2FP.PACK_AB R6, R249, R252 ;  /* 0x000000fcf906723e */ /* 0x000fe400000000ff */
[----:B--2---:R-:W-:-:S04]  /*a3c0*/  F2FP.PACK_AB R7, R211, R206 ;  /* 0x000000ced307723e */ /* 0x004fc800000000ff */
[----:B------:R-:W-:Y:S02]  /*a3d0*/  MOV R77, R5 ;  /* 0x00000005004d7202 */ /* 0x000fe40000000f00 */
[----:B------:R-:W-:Y:S02]  /*a3e0*/  MOV R76, R4 ;  /* 0x00000004004c7202 */ /* 0x000fe40000000f00 */
[----:B------:R-:W-:Y:S02]  /*a3f0*/  F2FP.PACK_AB R4, R104, R172 ;  /* 0x000000ac6804723e */ /* 0x000fe400000000ff */
[----:B------:R-:W-:Y:S01]  /*a400*/  F2FP.PACK_AB R5, R16, R204 ;  /* 0x000000cc1005723e */ /* 0x000fe200000000ff */
[----:B------:R-:W-:Y:S01]  /*a410*/  IMAD.MOV.U32 R209, RZ, RZ, R151 ;  /* 0x000000ffffd17224 */ /* 0x000fe200078e0097 */
[----:B------:R-:W-:Y:S01]  /*a420*/  MOV R205, R150 ;  /* 0x0000009600cd7202 */ /* 0x000fe20000000f00 */
[----:B------:R-:W-:Y:S01]  /*a430*/  IMAD.MOV.U32 R78, RZ, RZ, R149 ;  /* 0x000000ffff4e7224 */ /* 0x000fe200078e0095 */
[----:B------:R-:W-:-:S02]  /*a440*/  MOV R2, R148 ;  /* 0x0000009400027202 */ /* 0x000fc40000000f00 */
[----:B------:R-:W-:Y:S07]  /*a450*/  HMMA.16816.F32 R148, R8, R14, R64 ;  /* 0x0000000e0894723c */ /* 0x000fee0000001840 */
[----:B------:R-:W-:Y:S01]  /*a460*/  IMAD.MOV.U32 R64, RZ, RZ, R17 ;  /* 0x000000ffff407224 */ /* 0x000fe200078e0011 */
[----:B------:R-:W-:Y:S01]  /*a470*/  MOV R67, R16 ;  /* 0x0000001000437202 */ /* 0x000fe20000000f00 */
[C---:B------:R-:W-:Y:S01]  /*a480*/  HMMA.16816.F32 R160, R4.reuse, R12, R160 ;  /* 0x0000000c04a0723c */ /* 0x040fe200000018a0 */
[----:B------:R-:W1:Y:S07]  /*a490*/  LDSM.16.MT88.4 R16, [R222+0xc800] ;  /* 0x00c80000de10783b */ /* 0x000e6e0000004200 */
[----:B------:R-:W-:Y:S01]  /*a4a0*/  HMMA.16816.F32 R168, R4, R14, R168 ;  /* 0x0000000e04a8723c */ /* 0x000fe200000018a8 */
[----:B------:R-:W2:Y:S01]  /*a4b0*/  LDSM.16.MT88.4 R12, [R224+0xc800] ;  /* 0x00c80000e00c783b */ /* 0x000ea20000004200 */
[----:B------:R-:W-:-:S02]  /*a4c0*/  MOV R208, R147 ;  /* 0x0000009300d07202 */ /* 0x000fc40000000f00 */
[----:B------:R-:W-:Y:S02]  /*a4d0*/  MOV R79, R146 ;  /* 0x00000092004f7202 */ /* 0x000fe40000000f00 */
[----:B------:R-:W-:Y:S02]  /*a4e0*/  MOV R65, R145 ;  /* 0x0000009100417202 */ /* 0x000fe40000000f00 */
[----:B------:R-:W-:Y:S01]  /*a4f0*/  MOV R66, R144 ;  /* 0x0000009000427202 */ /* 0x000fe20000000f00 */
[----:B------:R-:W-:Y:S01]  /*a500*/  FADD.FTZ R3, R95, R92 ;  /* 0x0000005c5f037221 */ /* 0x000fe20000010000 */
[-C--:B-1----:R-:W-:Y:S07]  /*a510*/  HMMA.16816.F32 R144, R8, R16.reuse, R72 ;  /* 0x000000100890723c */ /* 0x082fee0000001848 */
[----:B------:R-:W-:Y:S01]  /*a520*/  IMAD.MOV.U32 R72, RZ, RZ, R106 ;  /* 0x000000ffff487224 */ /* 0x000fe200078e006a */
[----:B------:R-:W-:Y:S01]  /*a530*/  HMMA.16816.F32 R176, R4, R16, R176 ;  /* 0x0000001004b0723c */ /* 0x000fe200000018b0 */
[----:B------:R-:W-:-:S02]  /*a540*/  MOV R73, R105 ;  /* 0x0000006900497202 */ /* 0x000fc40000000f00 */
[----:B------:R-:W-:Y:S02]  /*a550*/  MOV R74, R104 ;  /* 0x00000068004a7202 */ /* 0x000fe40000000f00 */
[----:B------:R-:W-:-:S03]  /*a560*/  MOV R75, R107 ;  /* 0x0000006b004b7202 */ /* 0x000fc60000000f00 */
[-C--:B------:R-:W-:Y:S08]  /*a570*/  HMMA.16816.F32 R184, R4, R18.reuse, R184 ;  /* 0x0000001204b8723c */ /* 0x080ff000000018b8 */
[C---:B------:R-:W-:Y:S01]  /*a580*/  HMMA.16816.F32 R120, R8.reuse, R18, R60 ;  /* 0x000000120878723c */ /* 0x040fe2000000183c */
[----:B------:R-:W1:Y:S07]  /*a590*/  LDSM.16.MT88.4 R16, [R223+0xc800] ;  /* 0x00c80000df10783b */ /* 0x000e6e0000004200 */
[-C--:B--2---:R-:W-:Y:S08]  /*a5a0*/  HMMA.16816.F32 R116, R8, R12.reuse, R56 ;  /* 0x0000000c0874723c */ /* 0x084ff00000001838 */
[C---:B------:R-:W-:Y:S08]  /*a5b0*/  HMMA.16816.F32 R192, R4.reuse, R12, R192 ;  /* 0x0000000c04c0723c */ /* 0x040ff000000018c0 */
[-C--:B------:R-:W-:Y:S08]  /*a5c0*/  HMMA.16816.F32 R104, R4, R14.reuse, R68 ;  /* 0x0000000e0468723c */ /* 0x080ff00000001844 */
[----:B------:R-:W-:Y:S01]  /*a5d0*/  HMMA.16816.F32 R92, R8, R14, R52 ;  /* 0x0000000e085c723c */ /* 0x000fe20000001834 */
[----:B------:R-:W2:Y:S01]  /*a5e0*/  LDSM.16.MT88.4 R12, [R221+0xe800] ;  /* 0x00e80000dd0c783b */ /* 0x000ea20000004200 */
[----:B------:R-:W-:Y:S01]  /*a5f0*/  MOV R60, R247 ;  /* 0x000000f7003c7202 */ /* 0x000fe20000000f00 */
[----:B------:R-:W-:Y:S01]  /*a600*/  IMAD.MOV.U32 R62, RZ, RZ, R252 ;  /* 0x000000ffff3e7224 */ /* 0x000fe200078e00fc */
[----:B------:R-:W-:-:S02]  /*a610*/  MOV R61, R207 ;  /* 0x000000cf003d7202 */ /* 0x000fc40000000f00 */
[----:B------:R-:W-:Y:S01]  /*a620*/  MOV R63, R206 ;  /* 0x000000ce003f7202 */ /* 0x000fe20000000f00 */
[----:B------:R-:W-:Y:S01]  /*a630*/  IMAD.MOV.U32 R54, RZ, RZ, R211 ;  /* 0x000000ffff367224 */ /* 0x000fe200078e00d3 */
[----:B------:R-:W-:Y:S01]  /*a640*/  MOV R53, R208 ;  /* 0x000000d000357202 */ /* 0x000fe20000000f00 */
[-C--:B-1----:R-:W-:Y:S01]  /*a650*/  HMMA.16816.F32 R112, R4, R16.reuse, R80 ;  /* 0x000000100470723c */ /* 0x082fe20000001850 */
[----:B------:R-:W-:Y:S02]  /*a660*/  MOV R247, R205 ;  /* 0x000000cd00f77202 */ /* 0x000fe40000000f00 */
[----:B------:R-:W-:Y:S02]  /*a670*/  MOV R52, R204 ;  /* 0x000000cc00347202 */ /* 0x000fe40000000f00 */
[----:B------:R-:W-:Y:S02]  /*a680*/  MOV R252, R210 ;  /* 0x000000d200fc7202 */ /* 0x000fe40000000f00 */
[----:B------:R-:W-:Y:S01]  /*a690*/  IMAD.MOV.U32 R83, RZ, RZ, R209 ;  /* 0x000000ffff537224 */ /* 0x000fe200078e00d1 */
[----:B------:R-:W-:Y:S08]  /*a6a0*/  HMMA.16816.F32 R140, R8, R16, R140 ;  /* 0x00000010088c723c */ /* 0x000ff0000000188c */
[-C--:B------:R-:W-:Y:S08]  /*a6b0*/  HMMA.16816.F32 R108, R4, R18.reuse, R108 ;  /* 0x00000012046c723c */ /* 0x080ff0000000186c */
[C---:B------:R-:W-:Y:S01]  /*a6c0*/  HMMA.16816.F32 R208, R8.reuse, R18, R128 ;  /* 0x0000001208d0723c */ /* 0x040fe20000001880 */
[----:B------:R-:W1:Y:S06]  /*a6d0*/  LDSM.16.MT88.4 R16, [R224+0xe800] ;  /* 0x00e80000e010783b */ /* 0x000e6c0000004200 */
[----:B------:R-:W-:Y:S01]  /*a6e0*/  MOV R128, R174 ;  /* 0x000000ae00807202 */ /* 0x000fe20000000f00 */
[----:B--2---:R-:W-:Y:S01]  /*a6f0*/  HMMA.16816.F32 R204, R8, R12, R100 ;  /* 0x0000000c08cc723c */ /* 0x004fe20000001864 */
[----:B------:R-:W-:Y:S01]  /*a700*/  MOV R129, R173 ;  /* 0x000000ad00817202 */ /* 0x000fe20000000f00 */
[----:B------:R-:W-:Y:S01]  /*a710*/  IMAD.MOV.U32 R130, RZ, RZ, R172 ;  /* 0x000000ffff827224 */ /* 0x000fe200078e00ac */
[----:B------:R-:W-:-:S05]  /*a720*/  MOV R131, R175 ;  /* 0x000000af00837202 */ /* 0x000fca0000000f00 */
[C---:B------:R-:W-:Y:S08]  /*a730*/  HMMA.16816.F32 R100, R4.reuse, R12, R96 ;  /* 0x0000000c0464723c */ /* 0x040ff00000001860 */
[-C--:B------:R-:W-:Y:S08]  /*a740*/  HMMA.16816.F32 R96, R4, R14.reuse, R44 ;  /* 0x0000000e0460723c */ /* 0x080ff0000000182c */
[----:B------:R-:W-:Y:S01]  /*a750*/  HMMA.16816.F32 R172, R8, R14, R28 ;  /* 0x0000000e08ac723c */ /* 0x000fe2000000181c */
[----:B------:R-:W2:Y:S04]  /*a760*/  LDSM.16.MT88.4 R28, [R222+0xe800] ;  /* 0x00e80000de1c783b */ /* 0x000ea80000004200 */
[----:B------:R-:W3:Y:S01]  /*a770*/  LDSM.16.MT88.4 R12, [R223+0xe800] ;  /* 0x00e80000df0c783b */ /* 0x000ee20000004200 */
[----:B------:R-:W-:Y:S01]  /*a780*/  IMAD.MOV.U32 R59, RZ, RZ, R64 ;  /* 0x000000ffff3b7224 */ /* 0x000fe200078e0040 */
[----:B------:R-:W-:Y:S01]  /*a790*/  MOV R58, R65 ;  /* 0x00000041003a7202 */ /* 0x000fe20000000f00 */
[----:B------:R-:W-:Y:S01]  /*a7a0*/  IMAD.MOV.U32 R65, RZ, RZ, R76 ;  /* 0x000000ffff417224 */ /* 0x000fe200078e004c */
[----:B------:R-:W-:-:S02]  /*a7b0*/  MOV R57, R66 ;  /* 0x0000004200397202 */ /* 0x000fc40000000f00 */
[----:B------:R-:W-:Y:S02]  /*a7c0*/  MOV R64, R67 ;  /* 0x0000004300407202 */ /* 0x000fe40000000f00 */
[----:B------:R-:W-:Y:S02]  /*a7d0*/  MOV R66, R77 ;  /* 0x0000004d00427202 */ /* 0x000fe40000000f00 */
[----:B------:R-:W-:Y:S01]  /*a7e0*/  MOV R67, R78 ;  /* 0x0000004e00437202 */ /* 0x000fe20000000f00 */
[----:B------:R-:W-:Y:S01]  /*a7f0*/  IMAD.MOV.U32 R82, RZ, RZ, R72 ;  /* 0x000000ffff527224 */ /* 0x000fe200078e0048 */
[----:B------:R-:W-:Y:S02]  /*a800*/  MOV R81, R73 ;  /* 0x0000004900517202 */ /* 0x000fe40000000f00 */
[----:B------:R-:W-:Y:S02]  /*a810*/  MOV R80, R74 ;  /* 0x0000004a00507202 */ /* 0x000fe40000000f00 */
[----:B------:R-:W-:-:S02]  /*a820*/  MOV R55, R75 ;  /* 0x0000004b00377202 */ /* 0x000fc40000000f00 */
[----:B-1----:R-:W-:Y:S01]  /*a830*/  HMMA.16816.F32 R72, R4, R18, R36 ;  /* 0x000000120448723c */ /* 0x002fe20000001824 */
[----:B------:R-:W-:-:S06]  /*a840*/  MOV R56, R79 ;  /* 0x0000004f00387202 */ /* 0x000fcc0000000f00 */
[----:B------:R-:W-:Y:S01]  /*a850*/  MOV R39, R64 ;  /* 0x0000004000277202 */ /* 0x000fe20000000f00 */
[----:B------:R-:W-:Y:S01]  /*a860*/  IMAD.MOV.U32 R37, RZ, RZ, R66 ;  /* 0x000000ffff257224 */ /* 0x000fe200078e0042 */
[----:B------:R-:W-:Y:S01]  /*a870*/  MOV R38, R65 ;  /* 0x0000004100267202 */ /* 0x000fe20000000f00 */
[----:B------:R-:W-:Y:S01]  /*a880*/  HMMA.16816.F32 R76, R4, R16, R40 ;  /* 0x00000010044c723c */ /* 0x000fe20000001828 */
[----:B------:R-:W-:-:S07]  /*a890*/  MOV R36, R67 ;  /* 0x0000004300247202 */ /* 0x000fce0000000f00 */
[C---:B--2---:R-:W-:Y:S08]  /*a8a0*/  HMMA.16816.F32 R88, R4.reuse, R28, R88 ;  /* 0x0000001c0458723c */ /* 0x044ff00000001858 */
[C---:B------:R-:W-:Y:S08]  /*a8b0*/  HMMA.16816.F32 R84, R4.reuse, R30, R84 ;  /* 0x0000001e0454723c */ /* 0x040ff00000001854 */
[C---:B---3--:R-:W-:Y:S08]  /*a8c0*/  HMMA.16816.F32 R68, R4.reuse, R12, R48 ;  /* 0x0000000c0444723c */ /* 0x048ff00000001830 */
[----:B------:R-:W-:Y:S07]  /*a8d0*/  HMMA.16816.F32 R64, R4, R14, R32 ;  /* 0x0000000e0440723c */ /* 0x000fee0000001820 */
        /* <DEDUP_REMOVED lines=8> */
[----:B------:R-:W-:-:S02]  /*a960*/  MOV R4, R83 ;  /* 0x0000005300047202 */ /* 0x000fc40000000f00 */
[----:B------:R-:W-:Y:S02]  /*a970*/  MOV R129, R59 ;  /* 0x0000003b00817202 */ /* 0x000fe40000000f00 */
[----:B------:R-:W-:Y:S02]  /*a980*/  MOV R35, R128 ;  /* 0x0000008000237202 */ /* 0x000fe40000000f00 */
[----:B------:R-:W-:Y:S02]  /*a990*/  MOV R201, R56 ;  /* 0x0000003800c97202 */ /* 0x000fe40000000f00 */
[----:B------:R-:W-:Y:S01]  /*a9a0*/  MOV R202, R57 ;  /* 0x0000003900ca7202 */ /* 0x000fe20000000f00 */
[----:B------:R-:W-:Y:S01]  /*a9b0*/  IMAD.MOV.U32 R200, RZ, RZ, R53 ;  /* 0x000000ffffc87224 */ /* 0x000fe200078e0035 */
[----:B------:R-:W-:Y:S01]  /*a9c0*/  HMMA.16816.F32 R56, R8, R30, R188 ;  /* 0x0000001e0838723c */ /* 0x000fe200000018bc */
[----:B------:R-:W-:Y:S01]  /*a9d0*/  MOV R128, R52 ;  /* 0x0000003400807202 */ /* 0x000fe20000000f00 */
[----:B------:R-:W-:Y:S01]  /*a9e0*/  LDSM.16.MT88.4 R28, [R221+0xd000] ;  /* 0x00d00000dd1c783b */ /* 0x000fe20000004200 */
[----:B------:R-:W-:-:S04]  /*a9f0*/  MOV R83, R54 ;  /* 0x0000003600537202 */ /* 0x000fc80000000f00 */
[----:B------:R-:W-:Y:S01]  /*aa00*/  MOV R189, R55 ;  /* 0x0000003700bd7202 */ /* 0x000fe20000000f00 */
[----:B------:R-:W-:Y:S01]  /*aa10*/  HMMA.16816.F32 R44, R8, R18, R180 ;  /* 0x00000012082c723c */ /* 0x000fe200000018b4 */
[----:B------:R-:W-:Y:S01]  /*aa20*/  MOV R190, R2 ;  /* 0x0000000200be7202 */ /* 0x000fe20000000f00 */
[----:B------:R-:W-:Y:S02]  /*aa30*/  FADD.FTZ R2, R247, R0 ;  /* 0x00000000f7027221 */ /* 0x000fe40000010000 */
[----:B------:R-:W-:-:S04]  /*aa40*/  FADD.FTZ R0, R4, R213 ;  /* 0x000000d504007221 */ /* 0x000fc80000010000 */
[----:B------:R-:W-:Y:S01]  /*aa50*/  HMMA.16816.F32 R52, R8, R16, R196 ;  /* 0x000000100834723c */ /* 0x000fe200000018c4 */
[----:B------:R-:W1:Y:S01]  /*aa60*/  LDSM.16.MT88.4 R16, [R222+0xd000] ;  /* 0x00d00000de10783b */ /* 0x000e620000004200 */
[----:B------:R-:W-:-:S06]  /*aa70*/  MOV R203, R131 ;  /* 0x0000008300cb7202 */ /* 0x000fcc0000000f00 */
[C---:B------:R-:W-:Y:S01]  /*aa80*/  HMMA.16816.F32 R40, R8.reuse, R14, R152 ;  /* 0x0000000e0828723c */ /* 0x040fe20000001898 */
[----:B------:R2:W-:Y:S07]  /*aa90*/  MUFU.EX2 R154, R21 ;  /* 0x00000015009a7308 */ /* 0x0005ee0000000800 */
[----:B------:R-:W-:Y:S01]  /*aaa0*/  HMMA.16816.F32 R48, R8, R12, R156 ;  /* 0x0000000c0830723c */ /* 0x000fe2000000189c */
[----:B------:R-:W3:Y:S01]  /*aab0*/  LDSM.16.MT88.4 R12, [R224+0xd000] ;  /* 0x00d00000e00c783b */ /* 0x000ee20000004200 */
[----:B--2---:R-:W-:-:S02]  /*aac0*/  FADD.FTZ R21, R200, R0 ;  /* 0x00000000c8157221 */ /* 0x004fc40000010000 */
[----:B------:R-:W-:Y:S01]  /*aad0*/  IMAD.MOV.U32 R200, RZ, RZ, R201 ;  /* 0x000000ffffc87224 */ /* 0x000fe200078e00c9 */
[----:B------:R-:W-:Y:S02]  /*aae0*/  MOV R201, R202 ;  /* 0x000000ca00c97202 */ /* 0x000fe40000000f00 */
[----:B------:R-:W-:Y:S02]  /*aaf0*/  MOV R202, R203 ;  /* 0x000000cb00ca7202 */ /* 0x000fe40000000f00 */
[----:B------:R-:W-:Y:S01]  /*ab00*/  MOV R203, R5 ;  /* 0x0000000500cb7202 */ /* 0x000fe20000000f00 */
[----:B------:R-:W-:Y:S01]  /*ab10*/  IMAD.MOV.U32 R5, RZ, RZ, R6 ;  /* 0x000000ffff057224 */ /* 0x000fe200078e0006 */
[----:B------:R-:W-:Y:S01]  /*ab20*/  MOV R6, R7 ;  /* 0x0000000700067202 */ /* 0x000fe20000000f00 */
[----:B------:R-:W-:Y:S01]  /*ab30*/  MUFU.EX2 R191, R136 ;  /* 0x0000008800bf7308 */ /* 0x000fe20000000800 */
[----:B------:R-:W-:Y:S02]  /*ab40*/  MOV R7, R32 ;  /* 0x0000002000077202 */ /* 0x000fe40000000f00 */
[----:B------:R-:W-:Y:S01]  /*ab50*/  MOV R32, R33 ;  /* 0x0000002100207202 */ /* 0x000fe20000000f00 */
[----:B------:R-:W-:Y:S01]  /*ab60*/  IMAD.MOV.U32 R33, RZ, RZ, R34 ;  /* 0x000000ffff217224 */ /* 0x000fe200078e0022 */
[----:B------:R-:W-:-:S02]  /*ab70*/  MOV R34, R35 ;  /* 0x0000002300227202 */ /* 0x000fc40000000f00 */
[----:B------:R-:W-:Y:S01]  /*ab80*/  MOV R35, R36 ;  /* 0x0000002400237202 */ /* 0x000fe20000000f00 */
[----:B------:R-:W-:Y:S01]  /*ab90*/  MUFU.EX2 R131, R135 ;  /* 0x0000008700837308 */ /* 0x000fe20000000800 */
[----:B------:R-:W-:Y:S01]  /*aba0*/  MOV R36, R37 ;  /* 0x0000002500247202 */ /* 0x000fe20000000f00 */
[----:B------:R-:W-:Y:S01]  /*abb0*/  IMAD.MOV.U32 R37, RZ, RZ, R38 ;  /* 0x000000ffff257224 */ /* 0x000fe200078e0026 */
[----:B------:R-:W-:Y:S02]  /*abc0*/  MOV R38, R39 ;  /* 0x0000002700267202 */ /* 0x000fe40000000f00 */
[----:B------:R-:W-:-:S03]  /*abd0*/  MOV R39, R80 ;  /* 0x0000005000277202 */ /* 0x000fc60000000f00 */
[----:B------:R-:W-:Y:S01]  /*abe0*/  MUFU.EX2 R137, R137 ;  /* 0x0000008900897308 */ /* 0x000fe20000000800 */
[----:B------:R-:W-:Y:S01]  /*abf0*/  MOV R80, R81 ;  /* 0x0000005100507202 */ /* 0x000fe20000000f00 */
[----:B------:R-:W-:-:S06]  /*ac00*/  IMAD.MOV.U32 R81, RZ, RZ, R82 ;  /* 0x000000ffff517224 */ /* 0x000fcc00078e0052 */
[----:B------:R-:W-:Y:S01]  /*ac10*/  MUFU.EX2 R134, R134 ;  /* 0x0000008600867308 */ /* 0x000fe20000000800 */
[----:B------:R-:W-:Y:S01]  /*ac20*/  FADD.FTZ R4, R252, R212 ;  /* 0x000000d4fc047221 */ /* 0x000fe20000010000 */
[----:B------:R-:W-:-:S06]  /*ac30*/  MOV R82, R249 ;  /* 0x000000f900527202 */ /* 0x000fcc0000000f00 */
[----:B------:R-:W-:Y:S08]  /*ac40*/  MUFU.EX2 R136, R132 ;  /* 0x0000008400887308 */ /* 0x000ff00000000800 */
[----:B------:R-:W2:Y:S08]  /*ac50*/  MUFU.EX2 R135, R127 ;  /* 0x0000007f00877308 */ /* 0x000eb00000000800 */
[----:B------:R-:W-:Y:S08]  /*ac60*/  MUFU.EX2 R126, R126 ;  /* 0x0000007e007e7308 */ /* 0x000ff00000000800 */
[----:B------:R-:W4:Y:S01]  /*ac70*/  MUFU.EX2 R125, R125 ;  /* 0x0000007d007d7308 */ /* 0x000f220000000800 */
[----:B------:R-:W-:-:S07]  /*ac80*/  FADD.FTZ R3, R189, R3 ;  /* 0x00000003bd037221 */ /* 0x000fce0000010000 */
[----:B------:R-:W5:Y:S01]  /*ac90*/  MUFU.EX2 R124, R124 ;  /* 0x0000007c007c7308 */ /* 0x000f620000000800 */
[----:B------:R-:W-:Y:S01]  /*aca0*/  IMAD.MOV.U32 R197, RZ, RZ, R202 ;  /* 0x000000ffffc57224 */ /* 0x000fe200078e00ca */
[----:B------:R-:W-:-:S06]  /*acb0*/  MOV R188, R6 ;  /* 0x0000000600bc7202 */ /* 0x000fcc0000000f00 */
[----:B------:R-:W1:Y:S01]  /*acc0*/  MUFU.EX2 R152, R27 ;  /* 0x0000001b00987308 */ /* 0x000e620000000800 */
[----:B------:R-:W-:Y:S01]  /*acd0*/  IMAD.MOV.U32 R189, RZ, RZ, R7 ;  /* 0x000000ffffbd7224 */ /* 0x000fe200078e0007 */
[----:B------:R-:W-:-:S06]  /*ace0*/  MOV R202, R36 ;  /* 0x0000002400ca7202 */ /* 0x000fcc0000000f00 */
[----:B------:R1:W-:Y:S01]  /*acf0*/  MUFU.EX2 R153, R22 ;  /* 0x0000001600997308 */ /* 0x0003e20000000800 */
[----:B------:R-:W-:-:S07]  /*ad00*/  MOV R198, R203 ;  /* 0x000000cb00c67202 */ /* 0x000fce0000000f00 */
[----:B------:R2:W-:Y:S08]  /*ad10*/  MUFU.EX2 R247, R20 ;  /* 0x0000001400f77308 */ /* 0x0005f00000000800 */
[----:B------:R-:W3:Y:S01]  /*ad20*/  MUFU.EX2 R252, R133 ;  /* 0x0000008500fc7308 */ /* 0x000ee20000000800 */
[----:B-1----:R-:W-:Y:S01]  /*ad30*/  FADD.FTZ R22, R190, R2 ;  /* 0x00000002be167221 */ /* 0x002fe20000010000 */
[----:B------:R-:W-:-:S06]  /*ad40*/  MOV R190, R32 ;  /* 0x0000002000be7202 */ /* 0x000fcc0000000f00 */
[----:B------:R-:W-:Y:S01]  /*ad50*/  MUFU.EX2 R249, R138 ;  /* 0x0000008a00f97308 */ /* 0x000fe20000000800 */
[----:B--2---:R-:W-:-:S07]  /*ad60*/  FADD.FTZ R20, R201, R3 ;  /* 0x00000003c9147221 */ /* 0x004fce0000010000 */
[----:B------:R1:W2:Y:S01]  /*ad70*/  MUFU.EX2 R0, R139 ;  /* 0x0000008b00007308 */ /* 0x0002a20000000800 */
[----:B------:R-:W-:Y:S01]  /*ad80*/  FADD.FTZ R2, R200, R4 ;  /* 0x00000004c8027221 */ /* 0x000fe20000010000 */
[----:B------:R-:W-:Y:S01]  /*ad90*/  MOV R200, R34 ;  /* 0x0000002200c87202 */ /* 0x000fe20000000f00 */
[----:B------:R-:W-:Y:S01]  /*ada0*/  IMAD.MOV.U32 R201, RZ, RZ, R35 ;  /* 0x000000ffffc97224 */ /* 0x000fe200078e0023 */
[----:B------:R-:W-:Y:S01]  /*adb0*/  MOV R203, R37 ;  /* 0x0000002500cb7202 */ /* 0x000fe20000000f00 */
[----:B------:R-:W-:Y:S01]  /*adc0*/  IMAD.MOV.U32 R37, RZ, RZ, R83 ;  /* 0x000000ffff257224 */ /* 0x000fe200078e0053 */
[----:B------:R-:W-:Y:S02]  /*add0*/  MOV R32, R38 ;  /* 0x0000002600207202 */ /* 0x000fe40000000f00 */
[----:B------:R-:W-:Y:S02]  /*ade0*/  MOV R35, R81 ;  /* 0x0000005100237202 */ /* 0x000fe40000000f00 */
[----:B------:R-:W-:-:S02]  /*adf0*/  F2FP.PACK_AB R9, R135, R136 ;  /* 0x000000888709723e */ /* 0x000fc400000000ff */
[----:B------:R-:W-:Y:S02]  /*ae00*/  F2FP.PACK_AB R10, R134, R131 ;  /* 0x00000083860a723e */ /* 0x000fe400000000ff */
[----:B-1----:R-:W-:Y:S02]  /*ae10*/  MOV R139, R191 ;  /* 0x000000bf008b7202 */ /* 0x002fe40000000f00 */
[----:B------:R-:W-:Y:S01]  /*ae20*/  MOV R191, R33 ;  /* 0x0000002100bf7202 */ /* 0x000fe20000000f00 */
[----:B------:R-:W-:Y:S01]  /*ae30*/  IMAD.MOV.U32 R33, RZ, RZ, R39 ;  /* 0x000000ffff217224 */ /* 0x000fe200078e0027 */
[----:B------:R-:W-:Y:S02]  /*ae40*/  F2FP.PACK_AB R8, R139, R137 ;  /* 0x000000898b08723e */ /* 0x000fe400000000ff */
[----:B----4-:R-:W-:Y:S02]  /*ae50*/  F2FP.PACK_AB R11, R125, R126 ;  /* 0x0000007e7d0b723e */ /* 0x010fe400000000ff */
[----:B------:R-:W-:-:S02]  /*ae60*/  MOV R34, R80 ;  /* 0x0000005000227202 */ /* 0x000fc40000000f00 */
[----:B------:R-:W-:Y:S01]  /*ae70*/  MOV R157, R188 ;  /* 0x000000bc009d7202 */ /* 0x000fe20000000f00 */
[----:B------:R-:W-:Y:S01]  /*ae80*/  IMAD.MOV.U32 R159, RZ, RZ, R190 ;  /* 0x000000ffff9f7224 */ /* 0x000fe200078e00be */
[----:B------:R-:W-:Y:S02]  /*ae90*/  MOV R36, R82 ;  /* 0x0000005200247202 */ /* 0x000fe40000000f00 */
[----:B------:R-:W-:Y:S02]  /*aea0*/  MOV R38, R215 ;  /* 0x000000d700267202 */ /* 0x000fe40000000f00 */
[----:B------:R-:W-:Y:S01]  /*aeb0*/  MOV R188, R191 ;  /* 0x000000bf00bc7202 */ /* 0x000fe20000000f00 */
[----:B------:R-:W-:Y:S01]  /*aec0*/  IMAD.MOV.U32 R191, RZ, RZ, R202 ;  /* 0x000000ffffbf7224 */ /* 0x000fe200078e00ca */
[----:B------:R-:W-:Y:S02]  /*aed0*/  MOV R158, R189 ;  /* 0x000000bd009e7202 */ /* 0x000fe40000000f00 */
[----:B-----5:R-:W-:-:S02]  /*aee0*/  MOV R138, R124 ;  /* 0x0000007c008a7202 */ /* 0x020fc40000000f00 */
[----:B------:R-:W-:Y:S02]  /*aef0*/  MOV R189, R200 ;  /* 0x000000c800bd7202 */ /* 0x000fe40000000f00 */
[----:B------:R-:W-:Y:S02]  /*af00*/  MOV R190, R201 ;  /* 0x000000c900be7202 */ /* 0x000fe40000000f00 */
[----:B------:R-:W-:Y:S01]  /*af10*/  MOV R202, R32 ;  /* 0x0000002000ca7202 */ /* 0x000fe20000000f00 */
[----:B------:R-:W-:Y:S01]  /*af20*/  IMAD.MOV.U32 R32, RZ, RZ, R35 ;  /* 0x000000ffff207224 */ /* 0x000fe200078e0023 */
[----:B------:R-:W-:Y:S02]  /*af30*/  MOV R201, R33 ;  /* 0x0000002100c97202 */ /* 0x000fe40000000f00 */
[----:B------:R-:W-:Y:S02]  /*af40*/  MOV R200, R34 ;  /* 0x0000002200c87202 */ /* 0x000fe40000000f00 */
[----:B------:R-:W-:-:S02]  /*af50*/  MOV R39, R214 ;  /* 0x000000d600277202 */ /* 0x000fc40000000f00 */
[----:B------:R-:W-:Y:S02]  /*af60*/  MOV R33, R36 ;  /* 0x0000002400217202 */ /* 0x000fe40000000f00 */
[----:B------:R-:W-:Y:S02]  /*af70*/  MOV R34, R37 ;  /* 0x0000002500227202 */ /* 0x000fe40000000f00 */
[----:B------:R-:W-:Y:S01]  /*af80*/  MOV R35, R38 ;  /* 0x0000002600237202 */ /* 0x000fe20000000f00 */
[----:B------:R-:W-:Y:S01]  /*af90*/  HMMA.16816.F32 R180, R8, R16, R144 ;  /* 0x0000001008b4723c */ /* 0x000fe20000001890 */
[----:B------:R-:W-:Y:S02]  /*afa0*/  MOV R199, R5 ;  /* 0x0000000500c77202 */ /* 0x000fe40000000f00 */
[----:B------:R-:W-:Y:S02]  /*afb0*/  F2FP.PACK_AB R4, R152, R138 ;  /* 0x0000008a9804723e */ /* 0x000fe400000000ff */
[----:B---3--:R-:W-:-:S02]  /*afc0*/  F2FP.PACK_AB R5, R252, R247 ;  /* 0x000000f7fc05723e */ /* 0x008fc400000000ff */
[----:B------:R-:W-:Y:S02]  /*afd0*/  F2FP.PACK_AB R6, R154, R153 ;  /* 0x000000999a06723e */ /* 0x000fe400000000ff */
[----:B--2---:R-:W-:Y:S01]  /*afe0*/  F2FP.PACK_AB R7, R0, R249 ;  /* 0x000000f90007723e */ /* 0x004fe200000000ff */
[----:B------:R-:W-:Y:S01]  /*aff0*/  IMAD.MOV.U32 R27, RZ, RZ, R188 ;  /* 0x000000ffff1b7224 */ /* 0x000fe200078e00bc */
        /* <DEDUP_REMOVED lines=9> */
[----:B------:R-:W-:Y:S01]  /*b090*/  HMMA.16816.F32 R212, R8, R18, R120 ;  /* 0x0000001208d4723c */ /* 0x000fe20000001878 */
[----:B------:R-:W-:Y:S01]  /*b0a0*/  MOV R37, R128 ;  /* 0x0000008000257202 */ /* 0x000fe20000000f00 */
[----:B------:R-:W1:Y:S01]  /*b0b0*/  LDSM.16.MT88.4 R32, [R221+0xf000] ;  /* 0x00f00000dd20783b */ /* 0x000e620000004200 */
[----:B------:R-:W-:Y:S02]  /*b0c0*/  MOV R38, R129 ;  /* 0x0000008100267202 */ /* 0x000fe40000000f00 */
[----:B------:R-:W-:Y:S02]  /*b0d0*/  MOV R39, R130 ;  /* 0x0000008200277202 */ /* 0x000fe40000000f00 */
[----:B------:R-:W-:-:S02]  /*b0e0*/  IMAD.MOV.U32 R121, RZ, RZ, R131 ;  /* 0x000000ffff797224 */ /* 0x000fc400078e0083 */
[----:B------:R-:W-:Y:S01]  /*b0f0*/  HMMA.16816.F32 R128, R4, R14, R104 ;  /* 0x0000000e0480723c */ /* 0x000fe20000001868 */
[----:B------:R-:W-:Y:S01]  /*b100*/  IMAD.MOV.U32 R155, RZ, RZ, R198 ;  /* 0x000000ffff9b7224 */ /* 0x000fe200078e00c6 */
[----:B------:R-:W-:Y:S01]  /*b110*/  MOV R156, R199 ;  /* 0x000000c7009c7202 */ /* 0x000fe20000000f00 */
[----:B------:R-:W-:-:S04]  /*b120*/  IMAD.MOV.U32 R132, RZ, RZ, R36 ;  /* 0x000000ffff847224 */ /* 0x000fc800078e0024 */
[----:B------:R-:W-:Y:S02]  /*b130*/  MOV R107, R153 ;  /* 0x00000099006b7202 */ /* 0x000fe40000000f00 */
[----:B------:R-:W-:Y:S02]  /*b140*/  MOV R106, R134 ;  /* 0x00000086006a7202 */ /* 0x000fe40000000f00 */
[----:B------:R-:W-:Y:S01]  /*b150*/  MOV R104, R154 ;  /* 0x0000009a00687202 */ /* 0x000fe20000000f00 */
[----:B------:R-:W-:Y:S01]  /*b160*/  HMMA.16816.F32 R164, R8, R28, R164 ;  /* 0x0000001c08a4723c */ /* 0x000fe200000018a4 */
[----:B------:R-:W-:Y:S02]  /*b170*/  MOV R134, R37 ;  /* 0x0000002500867202 */ /* 0x000fe40000000f00 */
[----:B------:R-:W-:Y:S02]  /*b180*/  MOV R154, R38 ;  /* 0x00000026009a7202 */ /* 0x000fe40000000f00 */
[----:B------:R-:W-:-:S02]  /*b190*/  MOV R153, R39 ;  /* 0x0000002700997202 */ /* 0x000fc40000000f00 */
[----:B------:R-:W2:Y:S01]  /*b1a0*/  LDSM.16.MT88.4 R36, [R223+0xd000] ;  /* 0x00d00000df24783b */ /* 0x000ea20000004200 */
[----:B------:R-:W-:Y:S01]  /*b1b0*/  HMMA.16816.F32 R160, R4, R28, R160 ;  /* 0x0000001c04a0723c */ /* 0x000fe200000018a0 */
[----:B------:R-:W-:-:S07]  /*b1c0*/  MOV R122, R197 ;  /* 0x000000c5007a7202 */ /* 0x000fce0000000f00 */
[-C--:B------:R-:W-:Y:S08]  /*b1d0*/  HMMA.16816.F32 R168, R4, R30.reuse, R168 ;  /* 0x0000001e04a8723c */ /* 0x080ff000000018a8 */
[----:B------:R-:W-:Y:S01]  /*b1e0*/  HMMA.16816.F32 R80, R8, R30, R148 ;  /* 0x0000001e0850723c */ /* 0x000fe20000001894 */
[----:B------:R-:W3:Y:S06]  /*b1f0*/  LDSM.16.MT88.4 R28, [R222+0xf000] ;  /* 0x00f00000de1c783b */ /* 0x000eec0000004200 */
[----:B------:R-:W-:Y:S01]  /*b200*/  MOV R148, R155 ;  /* 0x0000009b00947202 */ /* 0x000fe20000000f00 */
[----:B------:R-:W-:Y:S01]  /*b210*/  IMAD.MOV.U32 R149, RZ, RZ, R156 ;  /* 0x000000ffff957224 */ /* 0x000fe200078e009c */
[----:B------:R-:W-:Y:S01]  /*b220*/  MOV R150, R157 ;  /* 0x0000009d00967202 */ /* 0x000fe20000000f00 */
[----:B------:R-:W-:Y:S01]  /*b230*/  HMMA.16816.F32 R176, R4, R16, R176 ;  /* 0x0000001004b0723c */ /* 0x000fe200000018b0 */
[----:B------:R-:W-:-:S02]  /*b240*/  MOV R155, R158 ;  /* 0x0000009e009b7202 */ /* 0x000fc40000000f00 */
[----:B------:R-:W-:-:S05]  /*b250*/  MOV R151, R159 ;  /* 0x0000009f00977202 */ /* 0x000fca0000000f00 */
[----:B------:R-:W-:Y:S01]  /*b260*/  HMMA.16816.F32 R184, R4, R18, R184 ;  /* 0x0000001204b8723c */ /* 0x000fe200000018b8 */
[----:B------:R-:W4:Y:S07]  /*b270*/  LDSM.16.MT88.4 R16, [R224+0xf000] ;  /* 0x00f00000e010783b */ /* 0x000f2e0000004200 */
[-C--:B------:R-:W-:Y:S08]  /*b280*/  HMMA.16816.F32 R196, R8, R12.reuse, R116 ;  /* 0x0000000c08c4723c */ /* 0x080ff00000001874 */
[----:B------:R-:W-:Y:S08]  /*b290*/  HMMA.16816.F32 R192, R4, R12, R192 ;  /* 0x0000000c04c0723c */ /* 0x000ff000000018c0 */
[----:B------:R-:W-:Y:S01]  /*b2a0*/  HMMA.16816.F32 R156, R8, R14, R92 ;  /* 0x0000000e089c723c */ /* 0x000fe2000000185c */
[----:B------:R-:W5:Y:S01]  /*b2b0*/  LDSM.16.MT88.4 R12, [R223+0xf000] ;  /* 0x00f00000df0c783b */ /* 0x000f620000004200 */
[----:B------:R-:W-:Y:S01]  /*b2c0*/  MOV R120, R126 ;  /* 0x0000007e00787202 */ /* 0x000fe20000000f00 */
[----:B------:R-:W-:-:S05]  /*b2d0*/  IMAD.MOV.U32 R105, RZ, RZ, R125 ;  /* 0x000000ffff697224 */ /* 0x000fca00078e007d */
[----:B-1----:R-:W-:Y:S01]  /*b2e0*/  HMMA.16816.F32 R92, R4, R32, R100 ;  /* 0x00000020045c723c */ /* 0x002fe20000001864 */
[----:B------:R-:W-:-:S07]  /*b2f0*/  MOV R123, R0 ;  /* 0x00000000007b7202 */ /* 0x000fce0000000f00 */
[----:B------:R-:W-:Y:S01]  /*b300*/  HMMA.16816.F32 R100, R4, R34, R96 ;  /* 0x000000220464723c */ /* 0x000fe20000001860 */
[----:B------:R-:W-:-:S06]  /*b310*/  MOV R0, R154 ;  /* 0x0000009a00007202 */ /* 0x000fcc0000000f00 */
[----:B------:R-:W-:Y:S02]  /*b320*/  MOV R98, R148 ;  /* 0x0000009400627202 */ /* 0x000fe40000000f00 */
[----:B------:R-:W-:Y:S02]  /*b330*/  MOV R148, R3 ;  /* 0x0000000300947202 */ /* 0x000fe40000000f00 */
[----:B------:R-:W-:Y:S01]  /*b340*/  MOV R3, R155 ;  /* 0x0000009b00037202 */ /* 0x000fe20000000f00 */
[----:B--2---:R-:W-:Y:S01]  /*b350*/  HMMA.16816.F32 R124, R4, R36, R112 ;  /* 0x00000024047c723c */ /* 0x004fe20000001870 */
[----:B------:R-:W-:-:S03]  /*b360*/  IMAD.MOV.U32 R99, RZ, RZ, R147 ;  /* 0x000000ffff637224 */ /* 0x000fc600078e0093 */
[----:B------:R-:W-:-:S04]  /*b370*/  FADD.FTZ R3, R3, R21 ;  /* 0x0000001503037221 */ /* 0x000fc80000010000 */
[----:B---3--:R-:W-:Y:S01]  /*b380*/  HMMA.16816.F32 R112, R4, R28, R88 ;  /* 0x0000001c0470723c */ /* 0x008fe20000001858 */
[----:B------:R-:W-:Y:S01]  /*b390*/  MOV R96, R150 ;  /* 0x0000009600607202 */ /* 0x000fe20000000f00 */
[----:B------:R-:W-:-:S05]  /*b3a0*/  FADD.FTZ R0, R0, R22 ;  /* 0x0000001600007221 */ /* 0x000fca0000010000 */
[----:B------:R-:W-:Y:S01]  /*b3b0*/  MOV R90, R134 ;  /* 0x00000086005a7202 */ /* 0x000fe20000000f00 */
[----:B------:R-:W-:Y:S01]  /*b3c0*/  IMAD.MOV.U32 R89, RZ, RZ, R151 ;  /* 0x000000ffff597224 */ /* 0x000fe200078e0097 */
[----:B------:R-:W-:Y:S01]  /*b3d0*/  MOV R88, R133 ;  /* 0x0000008500587202 */ /* 0x000fe20000000f00 */
[----:B------:R-:W-:Y:S01]  /*b3e0*/  IMAD.MOV.U32 R91, RZ, RZ, R132 ;  /* 0x000000ffff5b7224 */ /* 0x000fe200078e0084 */
[----:B------:R-:W-:Y:S01]  /*b3f0*/  MOV R151, R135 ;  /* 0x0000008700977202 */ /* 0x000fe20000000f00 */
[----:B------:R-:W-:Y:S01]  /*b400*/  HMMA.16816.F32 R108, R4, R38, R108 ;  /* 0x00000026046c723c */ /* 0x000fe2000000186c */
[----:B------:R-:W-:Y:S01]  /*b410*/  FADD.FTZ R2, R89, R2 ;  /* 0x0000000259027221 */ /* 0x000fe20000010000 */
[----:B------:R-:W-:Y:S01]  /*b420*/  MOV R97, R149 ;  /* 0x0000009500617202 */ /* 0x000fe20000000f00 */
[----:B------:R-:W-:Y:S01]  /*b430*/  IMAD.MOV.U32 R149, RZ, RZ, R153 ;  /* 0x000000ffff957224 */ /* 0x000fe200078e0099 */
[----:B------:R-:W-:-:S04]  /*b440*/  MOV R150, R152 ;  /* 0x0000009800967202 */ /* 0x000fc80000000f00 */
[----:B------:R-:W-:Y:S01]  /*b450*/  HMMA.16816.F32 R116, R4, R30, R84 ;  /* 0x0000001e0474723c */ /* 0x000fe20000001854 */
[----:B------:R-:W-:-:S07]  /*b460*/  FADD.FTZ R0, R91, R0 ;  /* 0x000000005b007221 */ /* 0x000fce0000010000 */
[C---:B----4-:R-:W-:Y:S08]  /*b470*/  HMMA.16816.F32 R76, R4.reuse, R16, R76 ;  /* 0x00000010044c723c */ /* 0x050ff0000000184c */
[C---:B------:R-:W-:Y:S01]  /*b480*/  HMMA.16816.F32 R132, R4.reuse, R18, R72 ;  /* 0x000000120484723c */ /* 0x040fe20000001848 */
[----:B------:R-:W1:Y:S07]  /*b490*/  LDSM.16.MT88.4 R72, [R224+0xd800] ;  /* 0x00d80000e048783b */ /* 0x000e6e0000004200 */
[C---:B-----5:R-:W-:Y:S08]  /*b4a0*/  HMMA.16816.F32 R144, R4.reuse, R12, R68 ;  /* 0x0000000c0490723c */ /* 0x060ff00000001844 */
[----:B------:R-:W-:Y:S07]  /*b4b0*/  HMMA.16816.F32 R64, R4, R14, R64 ;  /* 0x0000000e0440723c */ /* 0x000fee0000001840 */
[----:B------:R-:W-:-:S02]  /*b4c0*/  FADD.FTZ R4, R90, R20 ;  /* 0x000000145a047221 */ /* 0x000fc40000010000 */
[----:B------:R-:W-:Y:S01]  /*b4d0*/  FADD.FTZ R5, R188, R3 ;  /* 0x00000003bc057221 */ /* 0x000fe20000010000 */
[----:B------:R-:W-:Y:S01]  /*b4e0*/  HMMA.16816.F32 R44, R8, R18, R44 ;  /* 0x00000012082c723c */ /* 0x000fe2000000182c */
[----:B------:R-:W-:Y:S02]  /*b4f0*/  FADD.FTZ R3, R201, R2 ;  /* 0x00000002c9037221 */ /* 0x000fe40000010000 */
[----:B------:R-:W-:-:S04]  /*b500*/  FADD.FTZ R2, R202, R4 ;  /* 0x00000004ca027221 */ /* 0x000fc80000010000 */
[----:B------:R-:W-:Y:S01]  /*b510*/  IMAD.MOV.U32 R19, RZ, RZ, R139 ;  /* 0x000000ffff137224 */ /* 0x000fe200078e008b */
[----:B------:R-:W-:Y:S01]  /*b520*/  HMMA.16816.F32 R48, R8, R12, R48 ;  /* 0x0000000c0830723c */ /* 0x000fe20000001830 */
[----:B------:R-:W-:-:S06]  /*b530*/  MOV R18, R138 ;  /* 0x0000008a00127202 */ /* 0x000fcc0000000f00 */
[----:B------:R-:W-:Y:S01]  /*b540*/  MOV R13, R136 ;  /* 0x00000088000d7202 */ /* 0x000fe20000000f00 */
[C---:B------:R-:W-:Y:S01]  /*b550*/  HMMA.16816.F32 R140, R8.reuse, R36, R140 ;  /* 0x00000024088c723c */ /* 0x040fe2000000188c */
[----:B------:R-:W-:Y:S02]  /*b560*/  MOV R12, R137 ;  /* 0x00000089000c7202 */ /* 0x000fe40000000f00 */
[----:B------:R-:W2:Y:S05]  /*b570*/  LDSM.16.MT88.4 R136, [R224+0xf800] ;  /* 0x00f80000e088783b */ /* 0x000eaa0000004200 */
[C---:B------:R-:W-:Y:S08]  /*b580*/  HMMA.16816.F32 R152, R8.reuse, R32, R204 ;  /* 0x000000200898723c */ /* 0x040ff000000018cc */
[C---:B------:R-:W-:Y:S01]  /*b590*/  HMMA.16816.F32 R52, R8.reuse, R16, R52 ;  /* 0x000000100834723c */ /* 0x040fe20000001834 */
[----:B------:R3:W-:Y:S07]  /*b5a0*/  MUFU.EX2 R16, R88 ;  /* 0x0000005800107308 */ /* 0x0007ee0000000800 */
[C---:B------:R-:W-:Y:S08]  /*b5b0*/  HMMA.16816.F32 R36, R8.reuse, R38, R208 ;  /* 0x000000260824723c */ /* 0x040ff000000018d0 */
[C---:B------:R-:W-:Y:S01]  /*b5c0*/  HMMA.16816.F32 R32, R8.reuse, R34, R172 ;  /* 0x000000220820723c */ /* 0x040fe200000018ac */
[----:B---3--:R-:W3:Y:S07]  /*b5d0*/  LDSM.16.MT88.4 R88, [R223+0xd800] ;  /* 0x00d80000df58783b */ /* 0x008eee0000004200 */
[C---:B------:R-:W-:Y:S08]  /*b5e0*/  HMMA.16816.F32 R60, R8.reuse, R28, R60 ;  /* 0x0000001c083c723c */ /* 0x040ff0000000183c */
[C---:B------:R-:W-:Y:S08]  /*b5f0*/  HMMA.16816.F32 R56, R8.reuse, R30, R56 ;  /* 0x0000001e0838723c */ /* 0x040ff00000001838 */
[----:B------:R-:W-:Y:S01]  /*b600*/  HMMA.16816.F32 R40, R8, R14, R40 ;  /* 0x0000000e0828723c */ /* 0x000fe20000001828 */
[----:B------:R-:W-:Y:S08]  /*b610*/  MUFU.EX2 R219, R219 ;  /* 0x000000db00db7308 */ /* 0x000ff00000000800 */
[----:B------:R-:W4:Y:S01]  /*b620*/  MUFU.EX2 R243, R243 ;  /* 0x000000f300f37308 */ /* 0x000f220000000800 */
[----:B------:R-:W-:-:S07]  /*b630*/  FADD.FTZ R9, R96, R5 ;  /* 0x0000000560097221 */ /* 0x000fce0000010000 */
[----:B------:R-:W-:Y:S01]  /*b640*/  MUFU.EX2 R242, R242 ;  /* 0x000000f200f27308 */ /* 0x000fe20000000800 */
[----:B------:R-:W5:Y:S07]  /*b650*/  LDSM.16.MT88.4 R4, [R223+0xf800] ;  /* 0x00f80000df04783b */ /* 0x000f6e0000004200 */
[----:B------:R-:W-:Y:S08]  /*b660*/  MUFU.EX2 R218, R218 ;  /* 0x000000da00da7308 */ /* 0x000ff00000000800 */
[----:B------:R-:W-:Y:S08]  /*b670*/  MUFU.EX2 R245, R245 ;  /* 0x000000f500f57308 */ /* 0x000ff00000000800 */
[----:B------:R-:W1:Y:S08]  /*b680*/  MUFU.EX2 R241, R241 ;  /* 0x000000f100f17308 */ /* 0x000e700000000800 */
[----:B------:R-:W-:Y:S08]  /*b690*/  MUFU.EX2 R216, R216 ;  /* 0x000000d800d87308 */ /* 0x000ff00000000800 */
[----:B------:R-:W1:Y:S08]  /*b6a0*/  MUFU.EX2 R217, R217 ;  /* 0x000000d900d97308 */ /* 0x000e700000000800 */
[----:B------:R-:W-:Y:S08]  /*b6b0*/  MUFU.EX2 R27, R27 ;  /* 0x0000001b001b7308 */ /* 0x000ff00000000800 */
[----:B------:R-:W1:Y:S08]  /*b6c0*/  MUFU.EX2 R251, R251 ;  /* 0x000000fb00fb7308 */ /* 0x000e700000000800 */
[----:B------:R-:W-:Y:S08]  /*b6d0*/  MUFU.EX2 R250, R250 ;  /* 0x000000fa00fa7308 */ /* 0x000ff00000000800 */
[----:B------:R-:W-:Y:S08]  /*b6e0*/  MUFU.EX2 R248, R248 ;  /* 0x000000f800f87308 */ /* 0x000ff00000000800 */
[----:B------:R-:W1:Y:S08]  /*b6f0*/  MUFU.EX2 R246, R246 ;  /* 0x000000f600f67308 */ /* 0x000e700000000800 */
[----:B------:R-:W-:Y:S08]  /*b700*/  MUFU.EX2 R244, R244 ;  /* 0x000000f400f47308 */ /* 0x000ff00000000800 */
[----:B------:R-:W2:Y:S01]  /*b710*/  MUFU.EX2 R240, R240 ;  /* 0x000000f000f07308 */ /* 0x000ea20000000800 */
[----:B------:R-:W-:Y:S01]  /*b720*/  MOV R188, R189 ;  /* 0x000000bd00bc7202 */ /* 0x000fe20000000f00 */
[----:B------:R-:W-:Y:S01]  /*b730*/  IMAD.MOV.U32 R189, RZ, RZ, R190 ;  /* 0x000000ffffbd7224 */ /* 0x000fe200078e00be */
[----:B------:R-:W-:Y:S01]  /*b740*/  MOV R190, R191 ;  /* 0x000000bf00be7202 */ /* 0x000fe20000000f00 */
[----:B------:R-:W-:Y:S01]  /*b750*/  IMAD.MOV.U32 R209, RZ, RZ, R148 ;  /* 0x000000ffffd17224 */ /* 0x000fe200078e0094 */
[----:B------:R-:W-:Y:S01]  /*b760*/  MOV R191, R200 ;  /* 0x000000c800bf7202 */ /* 0x000fe20000000f00 */
[----:B------:R-:W3:Y:S01]  /*b770*/  LDSM.16.MT88.4 R172, [R221+0xd800] ;  /* 0x00d80000ddac783b */ /* 0x000ee20000004200 */
[----:B------:R-:W-:-:S02]  /*b780*/  MOV R208, R149 ;  /* 0x0000009500d07202 */ /* 0x000fc40000000f00 */
[----:B------:R-:W-:Y:S02]  /*b790*/  MOV R30, R150 ;  /* 0x00000096001e7202 */ /* 0x000fe40000000f00 */
[----:B------:R-:W-:Y:S01]  /*b7a0*/  MOV R17, R151 ;  /* 0x0000009700117202 */ /* 0x000fe20000000f00 */
[----:B------:R-:W-:Y:S01]  /*b7b0*/  FADD.FTZ R10, R203, R0 ;  /* 0x00000000cb0a7221 */ /* 0x000fe20000010000 */
[----:B----4-:R-:W-:Y:S02]  /*b7c0*/  F2FP.PACK_AB R148, R243, R219 ;  /* 0x000000dbf394723e */ /* 0x010fe400000000ff */
[----:B-1----:R-:W-:Y:S02]  /*b7d0*/  F2FP.PACK_AB R149, R241, R245 ;  /* 0x000000f5f195723e */ /* 0x002fe400000000ff */
[----:B------:R-:W-:Y:S02]  /*b7e0*/  F2FP.PACK_AB R150, R218, R242 ;  /* 0x000000f2da96723e */ /* 0x000fe400000000ff */
[----:B------:R-:W-:-:S02]  /*b7f0*/  F2FP.PACK_AB R151, R217, R216 ;  /* 0x000000d8d997723e */ /* 0x000fc400000000ff */
[----:B------:R-:W-:Y:S02]  /*b800*/  F2FP.PACK_AB R200, R251, R27 ;  /* 0x0000001bfbc8723e */ /* 0x000fe400000000ff */
[----:B------:R-:W-:Y:S02]  /*b810*/  F2FP.PACK_AB R201, R246, R248 ;  /* 0x000000f8f6c9723e */ /* 0x000fe400000000ff */
[----:B------:R-:W-:Y:S02]  /*b820*/  F2FP.PACK_AB R202, R16, R250 ;  /* 0x000000fa10ca723e */ /* 0x000fe400000000ff */
[----:B--2---:R-:W-:Y:S02]  /*b830*/  F2FP.PACK_AB R203, R240, R244 ;  /* 0x000000f4f0cb723e */ /* 0x004fe400000000ff */
[----:B------:R-:W-:Y:S02]  /*b840*/  MOV R22, R191 ;  /* 0x000000bf00167202 */ /* 0x000fe40000000f00 */
[----:B------:R-:W-:Y:S01]  /*b850*/  MOV R11, R190 ;  /* 0x000000be000b7202 */ /* 0x000fe20000000f00 */
[----:B------:R-:W-:Y:S01]  /*b860*/  FADD.FTZ R0, R97, R3 ;  /* 0x0000000361007221 */ /* 0x000fe20000010000 */
[----:B------:R-:W-:Y:S01]  /*b870*/  MOV R14, R189 ;  /* 0x000000bd000e7202 */ /* 0x000fe20000000f00 */
[----:B------:R-:W-:Y:S01]  /*b880*/  FADD.FTZ R8, R98, R2 ;  /* 0x0000000262087221 */ /* 0x000fe20000010000 */
[----:B------:R-:W-:Y:S01]  /*b890*/  HMMA.16816.F32 R68, R148, R74, R128 ;  /* 0x0000004a9444723c */ /* 0x000fe20000001880 */
[----:B------:R-:W-:-:S02]  /*b8a0*/  IMAD.MOV.U32 R15, RZ, RZ, R188 ;  /* 0x000000ffff0f7224 */ /* 0x000fc400078e00bc */
[----:B------:R-:W-:Y:S01]  /*b8b0*/  FADD.FTZ R3, R22, R10 ;  /* 0x0000000a16037221 */ /* 0x000fe20000010000 */
[----:B------:R-:W-:Y:S01]  /*b8c0*/  MOV R31, R121 ;  /* 0x00000079001f7202 */ /* 0x000fe20000000f00 */
[----:B------:R-:W-:Y:S01]  /*b8d0*/  FADD.FTZ R2, R11, R9 ;  /* 0x000000090b027221 */ /* 0x000fe20000010000 */
[----:B------:R-:W-:Y:S01]  /*b8e0*/  MOV R29, R107 ;  /* 0x0000006b001d7202 */ /* 0x000fe20000000f00 */
[----:B------:R-:W-:Y:S01]  /*b8f0*/  FADD.FTZ R0, R14, R0 ;  /* 0x000000000e007221 */ /* 0x000fe20000010000 */
[----:B------:R-:W-:Y:S01]  /*b900*/  HMMA.16816.F32 R128, R148, R136, R76 ;  /* 0x000000889480723c */ /* 0x000fe2000000184c */
[----:B------:R-:W-:Y:S01]  /*b910*/  IMAD.MOV.U32 R28, RZ, RZ, R120 ;  /* 0x000000ffff1c7224 */ /* 0x000fe200078e0078 */
[----:B------:R-:W-:Y:S01]  /*b920*/  MOV R204, R106 ;  /* 0x0000006a00cc7202 */ /* 0x000fe20000000f00 */
[----:B------:R-:W-:Y:S01]  /*b930*/  IMAD.MOV.U32 R206, RZ, RZ, R104 ;  /* 0x000000ffffce7224 */ /* 0x000fe200078e0068 */
[----:B------:R-:W-:Y:S01]  /*b940*/  MOV R205, R105 ;  /* 0x0000006900cd7202 */ /* 0x000fe20000000f00 */
[----:B------:R-:W-:Y:S03]  /*b950*/  LDSM.16.MT88.4 R188, [R222+0xd800] ;  /* 0x00d80000debc783b */ /* 0x000fe60000004200 */
[----:B---3--:R-:W-:Y:S01]  /*b960*/  HMMA.16816.F32 R76, R200, R88, R140 ;  /* 0x00000058c84c723c */ /* 0x008fe2000000188c */
[----:B------:R-:W-:Y:S01]  /*b970*/  MOV R207, R99 ;  /* 0x0000006300cf7202 */ /* 0x000fe20000000f00 */
[----:B------:R-:W1:Y:S06]  /*b980*/  LDSM.16.MT88.4 R104, [R221+0xf800] ;  /* 0x00f80000dd68783b */ /* 0x000e6c0000004200 */
[-C--:B-----5:R-:W-:Y:S08]  /*b990*/  HMMA.16816.F32 R144, R148, R4.reuse, R144 ;  /* 0x000000049490723c */ /* 0x0a0ff00000001890 */
        /* <DEDUP_REMOVED lines=11> */
[----:B------:R-:W-:Y:S01]  /*ba50*/  MOV R211, R122 ;  /* 0x0000007a00d37202 */ /* 0x000fe20000000f00 */
[----:B------:R-:W-:Y:S01]  /*ba60*/  FADD.FTZ R3, R28, R3 ;  /* 0x000000031c037221 */ /* 0x000fe20000010000 */
[----:B------:R-:W-:Y:S01]  /*ba70*/  MOV R210, R123 ;  /* 0x0000007b00d27202 */ /* 0x000fe20000000f00 */
[----:B------:R-:W-:Y:S01]  /*ba80*/  FADD.FTZ R2, R29, R2 ;  /* 0x000000021d027221 */ /* 0x000fe20000010000 */
[----:B------:R-:W2:Y:S01]  /*ba90*/  LDSM.16.MT88.4 R120, [R222+0xf800] ;  /* 0x00f80000de78783b */ /* 0x000ea20000004200 */
        /* <DEDUP_REMOVED lines=21> */
[----:B------:R-:W-:Y:S01]  /*bbf0*/  STL [R1+0x4], R4 ;  /* 0x0000040401007387 */ /* 0x000fe20000100800 */
[----:B------:R-:W-:-:S03]  /*bc00*/  UISETP.GE.AND UP0, UPT, UR8, 0x3, UPT ;  /* 0x000000030800788c */ /* 0x000fc6000bf06270 */
[----:B------:R3:W-:Y:S04]  /*bc10*/  STL [R1+0x8], R3 ;  /* 0x0000080301007387 */ /* 0x0007e80000100800 */
[----:B------:R4:W-:Y:S04]  /*bc20*/  STL [R1+0xc], R2 ;  /* 0x00000c0201007387 */ /* 0x0009e80000100800 */
[----:B------:R4:W-:Y:S01]  /*bc30*/  STL [R1+0x58], R0 ;  /* 0x0000580001007387 */ /* 0x0009e20000100800 */
[----:B------:R-:W-:Y:S01]  /*bc40*/  PLOP3.LUT P0, PT, PT, PT, UP0, 0x80, 0x0 ;  /* 0x000000000000781c */ /* 0x000fe20003f0f008 */
[-C--:B------:R-:W-:Y:S08]  /*bc50*/  HMMA.16816.F32 R164, R200, R172.reuse, R164 ;  /* 0x000000acc8a4723c */ /* 0x080ff000000018a4 */
[C---:B------:R-:W-:Y:S08]  /*bc60*/  HMMA.16816.F32 R160, R148.reuse, R172, R160 ;  /* 0x000000ac94a0723c */ /* 0x040ff000000018a0 */
[----:B------:R-:W-:Y:S01]  /*bc70*/  HMMA.16816.F32 R168, R148, R174, R168 ;  /* 0x000000ae94a8723c */ /* 0x000fe200000018a8 */
[----:B---3--:R-:W-:-:S07]  /*bc80*/  MOV R3, R210 ;  /* 0x000000d200037202 */ /* 0x008fce0000000f00 */
[----:B------:R-:W-:Y:S08]  /*bc90*/  HMMA.16816.F32 R172, R200, R174, R80 ;  /* 0x000000aec8ac723c */ /* 0x000ff00000001850 */
[C---:B------:R-:W-:Y:S08]  /*bca0*/  HMMA.16816.F32 R80, R148.reuse, R88, R124 ;  /* 0x000000589450723c */ /* 0x040ff0000000187c */
[C---:B------:R-:W-:Y:S08]  /*bcb0*/  HMMA.16816.F32 R84, R148.reuse, R90, R108 ;  /* 0x0000005a9454723c */ /* 0x040ff0000000186c */
[C---:B-1----:R-:W-:Y:S08]  /*bcc0*/  HMMA.16816.F32 R96, R148.reuse, R104, R92 ;  /* 0x000000689460723c */ /* 0x042ff0000000185c */
[C---:B------:R-:W-:Y:S08]  /*bcd0*/  HMMA.16816.F32 R176, R148.reuse, R188, R176 ;  /* 0x000000bc94b0723c */ /* 0x040ff000000018b0 */
[C---:B------:R-:W-:Y:S08]  /*bce0*/  HMMA.16816.F32 R184, R148.reuse, R190, R184 ;  /* 0x000000be94b8723c */ /* 0x040ff000000018b8 */
[C---:B------:R-:W-:Y:S08]  /*bcf0*/  HMMA.16816.F32 R192, R148.reuse, R72, R192 ;  /* 0x0000004894c0723c */ /* 0x040ff000000018c0 */
[C---:B------:R-:W-:Y:S08]  /*bd00*/  HMMA.16816.F32 R100, R148.reuse, R106, R100 ;  /* 0x0000006a9464723c */ /* 0x040ff00000001864 */
[C---:B--2---:R-:W-:Y:S08]  /*bd10*/  HMMA.16816.F32 R112, R148.reuse, R120, R112 ;  /* 0x000000789470723c */ /* 0x044ff00000001870 */
[C---:B------:R-:W-:Y:S08]  /*bd20*/  HMMA.16816.F32 R116, R148.reuse, R122, R116 ;  /* 0x0000007a9474723c */ /* 0x040ff00000001874 */
[----:B------:R-:W-:Y:S08]  /*bd30*/  HMMA.16816.F32 R132, R148, R138, R132 ;  /* 0x0000008a9484723c */ /* 0x000ff00000001884 */
[C---:B------:R-:W-:Y:S08]  /*bd40*/  HMMA.16816.F32 R180, R200.reuse, R188, R180 ;  /* 0x000000bcc8b4723c */ /* 0x040ff000000018b4 */
[C---:B------:R-:W-:Y:S08]  /*bd50*/  HMMA.16816.F32 R196, R200.reuse, R72, R196 ;  /* 0x00000048c8c4723c */ /* 0x040ff000000018c4 */
[C---:B------:R-:W-:Y:S08]  /*bd60*/  HMMA.16816.F32 R92, R200.reuse, R104, R152 ;  /* 0x00000068c85c723c */ /* 0x040ff00000001898 */
[----:B------:R-:W-:Y:S01]  /*bd70*/  HMMA.16816.F32 R108, R200, R120, R60 ;  /* 0x00000078c86c723c */ /* 0x000fe2000000183c */
[----:B------:R-:W-:Y:S01]  /*bd80*/  IMAD.MOV.U32 R155, RZ, RZ, R208 ;  /* 0x000000ffff9b7224 */ /* 0x000fe200078e00d0 */
[----:B------:R-:W-:-:S06]  /*bd90*/  MOV R154, R211 ;  /* 0x000000d3009a7202 */ /* 0x000fcc0000000f00 */
[C---:B------:R-:W-:Y:S08]  /*bda0*/  HMMA.16816.F32 R124, R200.reuse, R136, R52 ;  /* 0x00000088c87c723c */ /* 0x040ff00000001834 */
[C---:B------:R-:W-:Y:S08]  /*bdb0*/  HMMA.16816.F32 R188, R200.reuse, R190, R212 ;  /* 0x000000bec8bc723c */ /* 0x040ff000000018d4 */
[C---:B------:R-:W-:Y:S08]  /*bdc0*/  HMMA.16816.F32 R72, R200.reuse, R74, R156 ;  /* 0x0000004ac848723c */ /* 0x040ff0000000189c */
[----:B------:R-:W-:Y:S01]  /*bdd0*/  HMMA.16816.F32 R88, R200, R90, R36 ;  /* 0x0000005ac858723c */ /* 0x000fe20000001824 */
[----:B------:R-:W-:-:S07]  /*bde0*/  MOV R156, R209 ;  /* 0x000000d1009c7202 */ /* 0x000fce0000000f00 */
[C---:B------:R-:W-:Y:S08]  /*bdf0*/  HMMA.16816.F32 R104, R200.reuse, R106, R32 ;  /* 0x0000006ac868723c */ /* 0x040ff00000001820 */
[C---:B------:R-:W-:Y:S08]  /*be00*/  HMMA.16816.F32 R120, R200.reuse, R122, R56 ;  /* 0x0000007ac878723c */ /* 0x040ff00000001838 */
[----:B------:R-:W-:Y:S08]  /*be10*/  HMMA.16816.F32 R136, R200, R138, R44 ;  /* 0x0000008ac888723c */ /* 0x000ff0000000182c */
[-C--:B------:R-:W-:Y:S08]  /*be20*/  HMMA.16816.F32 R148, R148, R6.reuse, R64 ;  /* 0x000000069494723c */ /* 0x080ff00000001840 */
[----:B------:R-:W-:Y:S01]  /*be30*/  HMMA.16816.F32 R200, R200, R6, R40 ;  /* 0x00000006c8c8723c */ /* 0x000fe20000001828 */
[----:B------:R-:W-:Y:S11]  /*be40*/  @!P0 BRA `(.L_x_30) ;  /* 0x0000555000008947 */ /* 0x000ff60003800000 */
[----:B----4-:R-:W2:Y:S04]  /*be50*/  LDL.64 R208, [R1+0xb8] ;  /* 0x0000b80001d07983 */ /* 0x010ea80000100a00 */
[----:B------:R-:W3:Y:S01]  /*be60*/  LDL.64 R210, [R1+0xb0] ;  /* 0x0000b00001d27983 */ /* 0x000ee20000100a00 */
[----:B------:R-:W-:Y:S01]  /*be70*/  UIADD3 UR20, UR8, -0x3, URZ ;  /* 0xfffffffd08147890 */ /* 0x000fe2000fffe03f */
[----:B------:R-:W-:-:S04]  /*be80*/  DEPBAR.LE SB0, 0x0 ;  /* 0x000080000000791a */ /* 0x000fc80000000000 */
[----:B------:R-:W-:Y:S01]  /*be90*/  USHF.R.S32.HI UR12, URZ, 0x1f, UR20 ;  /* 0x0000001f3f0c7899 */ /* 0x000fe20008011414 */
[----:B------:R-:W-:Y:S01]  /*bea0*/  STL.64 [R1+0x138], R94 ;  /* 0x0001385e01007387 */ /* 0x000fe20000100a00 */
[----:B------:R-:W-:Y:S02]  /*beb0*/  ULDC.64 UR4, c[0x0][0x1a0] ;  /* 0x0000680000047ab9 */ /* 0x000fe40000000a00 */
[----:B------:R-:W-:Y:S01]  /*bec0*/  UIMAD UR12, UR12, UR4, URZ ;  /* 0x000000040c0c72a4 */ /* 0x000fe2000f8e023f */
[----:B------:R-:W-:Y:S01]  /*bed0*/  STL.64 [R1+0x130], R92 ;  /* 0x0001305c01007387 */ /* 0x000fe20000100a00 */
[----:B------:R-:W-:Y:S02]  /*bee0*/  UIMAD.WIDE.U32 UR18, UR20, UR4, URZ ;  /* 0x00000004141272a5 */ /* 0x000fe4000f8e003f */
[----:B------:R-:W-:Y:S01]  /*bef0*/  UIMAD UR12, UR20, UR5, UR12 ;  /* 0x00000005140c72a4 */ /* 0x000fe2000f8e020c */
[----:B------:R-:W-:Y:S03]  /*bf00*/  STL.64 [R1+0x128], R90 ;  /* 0x0001285a01007387 */ /* 0x000fe60000100a00 */
[----:B------:R-:W-:Y:S01]  /*bf10*/  UIADD3 UR12, UR19, UR12, URZ ;  /* 0x0000000c130c7290 */ /* 0x000fe2000fffe03f */
[----:B------:R-:W-:Y:S01]  /*bf20*/  IMAD.U32 R4, RZ, RZ, UR18 ;  /* 0x00000012ff047e24 */ /* 0x000fe2000f8e00ff */
[----:B------:R-:W-:Y:S01]  /*bf30*/  STL.64 [R1+0x120], R88 ;  /* 0x0001205801007387 */ /* 0x000fe20000100a00 */
[----:B------:R-:W-:-:S03]  /*bf40*/  IMAD.U32 R5, RZ, RZ, UR19 ;  /* 0x00000013ff057e24 */ /* 0x000fc6000f8e00ff */
[----:B------:R-:W-:Y:S01]  /*bf50*/  IMAD.U32 R2, RZ, RZ, UR12 ;  /* 0x0000000cff027e24 */ /* 0x000fe2000f8e00ff */
[----:B------:R-:W-:Y:S01]  /*bf60*/  USHF.L.U32 UR12, UR4, 0x5, URZ ;  /* 0x00000005040c7899 */ /* 0x000fe2000800063f */
[----:B------:R-:W-:Y:S01]  /*bf70*/  STL.64 [R1+0x118], R86 ;  /* 0x0001185601007387 */ /* 0x000fe20000100a00 */
[----:B------:R-:W-:-:S03]  /*bf80*/  USHF.L.U64.HI UR4, UR4, 0x5, UR5 ;  /* 0x0000000504047899 */ /* 0x000fc60008010205 */
[----:B------:R-:W-:Y:S04]  /*bf90*/  STL.64 [R1+0x110], R84 ;  /* 0x0001105401007387 */ /* 0x000fe80000100a00 */
[----:B------:R-:W-:Y:S04]  /*bfa0*/  STL [R1+0x108], R81 ;  /* 0x0001085101007387 */ /* 0x000fe80000100800 */
        /* <DEDUP_REMOVED lines=13> */
[----:B------:R-:W-:Y:S01]  /*c080*/  BAR.SYNC.DEFER_BLOCKING 0x0 ;  /* 0x0000000000007b1d */ /* 0x000fe20000010000 */
[----:B--2---:R-:W-:-:S04]  /*c090*/  LEA R0, P0, R4, R208, 0x6 ;  /* 0x000000d004007211 */ /* 0x004fc800078030ff */
        /* <DEDUP_REMOVED lines=20> */
[----:B------:R-:W-:Y:S04]  /*c1e0*/  LDSM.16.M88.4 R156, [R227] ;  /* 0x00000000e39c783b */ /* 0x000fe80000000200 */
[----:B------:R-:W4:Y:S04]  /*c1f0*/  LDSM.16.M88.4 R12, [R220+0x8000] ;  /* 0x00800000dc0c783b */ /* 0x000f280000000200 */
[----:B------:R-:W2:Y:S04]  /*c200*/  LDSM.16.M88.4 R152, [R227+0x2000] ;  /* 0x00200000e398783b */ /* 0x000ea80000000200 */
[----:B------:R-:W-:Y:S04]  /*c210*/  LDSM.16.M88.4 R64, [R228] ;  /* 0x00000000e440783b */ /* 0x000fe80000000200 */
[----:B-1----:R-:W1:Y:S04]  /*c220*/  LDSM.16.M88.4 R4, [R231] ;  /* 0x00000000e704783b */ /* 0x002e680000000200 */
[----:B------:R-:W-:Y:S04]  /*c230*/  LDSM.16.M88.4 R60, [R228+0x2000] ;  /* 0x00200000e43c783b */ /* 0x000fe80000000200 */
[----:B---3--:R-:W3:Y:S04]  /*c240*/  LDSM.16.M88.4 R8, [R220+0x8800] ;  /* 0x00880000dc08783b */ /* 0x008ee80000000200 */
[----:B------:R-:W1:Y:S04]  /*c250*/  LDSM.16.M88.4 R16, [R238] ;  /* 0x00000000ee10783b */ /* 0x000e680000000200 */
[----:B------:R-:W-:Y:S04]  /*c260*/  LDSM.16.M88.4 R52, [R230+0x2000] ;  /* 0x00200000e634783b */ /* 0x000fe80000000200 */
[----:B------:R-:W-:Y:S04]  /*c270*/  LDSM.16.M88.4 R56, [R230] ;  /* 0x00000000e638783b */ /* 0x000fe80000000200 */
[----:B------:R-:W-:Y:S01]  /*c280*/  LDSM.16.M88.4 R44, [R229+0x2000] ;  /* 0x00200000e52c783b */ /* 0x000fe20000000200 */
[-C--:B----4-:R-:W-:Y:S03]  /*c290*/  HMMA.16816.F32 R40, R156, R12.reuse, RZ ;  /* 0x0000000c9c28723c */ /* 0x090fe600000018ff */
[----:B------:R-:W-:Y:S04]  /*c2a0*/  LDSM.16.M88.4 R48, [R229] ;  /* 0x00000000e530783b */ /* 0x000fe80000000200 */
[----:B------:R-:W0:Y:S01]  /*c2b0*/  LDGDEPBAR ;  /* 0x00000000000079af */ /* 0x000e220000000000 */
[C---:B--2---:R-:W-:Y:S08]  /*c2c0*/  HMMA.16816.F32 R36, R152.reuse, R12, RZ ;  /* 0x0000000c9824723c */ /* 0x044ff000000018ff */
[-C--:B------:R-:W-:Y:S08]  /*c2d0*/  HMMA.16816.F32 R32, R152, R14.reuse, RZ ;  /* 0x0000000e9820723c */ /* 0x080ff000000018ff */
[----:B------:R-:W-:Y:S01]  /*c2e0*/  HMMA.16816.F32 R28, R156, R14, RZ ;  /* 0x0000000e9c1c723c */ /* 0x000fe200000018ff */
[----:B------:R-:W2:Y:S07]  /*c2f0*/  LDSM.16.M88.4 R12, [R226+0x8000] ;  /* 0x00800000e20c783b */ /* 0x000eae0000000200 */
[----:B-1----:R-:W-:Y:S08]  /*c300*/  HMMA.16816.F32 R248, R64, R4, R40 ;  /* 0x0000000440f8723c */ /* 0x002ff00000001828 */
[----:B---3--:R-:W-:Y:S08]  /*c310*/  HMMA.16816.F32 R204, R156, R8, RZ ;  /* 0x000000089ccc723c */ /* 0x008ff000000018ff */
[----:B------:R-:W-:Y:S08]  /*c320*/  HMMA.16816.F32 R212, R60, R4, R36 ;  /* 0x000000043cd4723c */ /* 0x000ff00000001824 */
[C---:B------:R-:W-:Y:S08]  /*c330*/  HMMA.16816.F32 R40, R152.reuse, R8, RZ ;  /* 0x000000089828723c */ /* 0x040ff000000018ff */
[-C--:B------:R-:W-:Y:S08]  /*c340*/  HMMA.16816.F32 R36, R152, R10.reuse, RZ ;  /* 0x0000000a9824723c */ /* 0x080ff000000018ff */
[----:B------:R-:W-:Y:S08]  /*c350*/  HMMA.16816.F32 R8, R156, R10, RZ ;  /* 0x0000000a9c08723c */ /* 0x000ff000000018ff */
[-C--:B------:R-:W-:Y:S01]  /*c360*/  HMMA.16816.F32 R216, R60, R6.reuse, R32 ;  /* 0x000000063cd8723c */ /* 0x080fe20000001820 */
[----:B------:R-:W1:Y:S07]  /*c370*/  LDSM.16.M88.4 R32, [R226+0x8800] ;  /* 0x00880000e220783b */ /* 0x000e6e0000000200 */
[C---:B------:R-:W-:Y:S01]  /*c380*/  HMMA.16816.F32 R4, R64.reuse, R6, R28 ;  /* 0x000000064004723c */ /* 0x040fe2000000181c */
[----:B------:R-:W3:Y:S07]  /*c390*/  LDSM.16.M88.4 R28, [R225] ;  /* 0x00000000e11c783b */ /* 0x000eee0000000200 */
[-C--:B------:R-:W-:Y:S08]  /*c3a0*/  HMMA.16816.F32 R68, R64, R16.reuse, R204 ;  /* 0x000000104044723c */ /* 0x080ff000000018cc */
[C---:B------:R-:W-:Y:S01]  /*c3b0*/  HMMA.16816.F32 R244, R60.reuse, R16, R40 ;  /* 0x000000103cf4723c */ /* 0x040fe20000001828 */
[----:B------:R-:W-:Y:S07]  /*c3c0*/  LDSM.16.M88.4 R40, [R227+0x4000] ;  /* 0x00400000e328783b */ /* 0x000fee0000000200 */
[-C--:B------:R-:W-:Y:S01]  /*c3d0*/  HMMA.16816.F32 R240, R60, R18.reuse, R36 ;  /* 0x000000123cf0723c */ /* 0x080fe20000001824 */
[----:B------:R-:W-:Y:S07]  /*c3e0*/  LDSM.16.M88.4 R36, [R227+0x6000] ;  /* 0x00600000e324783b */ /* 0x000fee0000000200 */
[----:B------:R-:W-:Y:S01]  /*c3f0*/  HMMA.16816.F32 R208, R64, R18, R8 ;  /* 0x0000001240d0723c */ /* 0x000fe20000001808 */
[----:B------:R-:W4:Y:S07]  /*c400*/  LDSM.16.M88.4 R8, [R225+0x800] ;  /* 0x00080000e108783b */ /* 0x000f2e0000000200 */
[-C--:B--2---:R-:W-:Y:S08]  /*c410*/  HMMA.16816.F32 R204, R52, R12.reuse, R212 ;  /* 0x0000000c34cc723c */ /* 0x084ff000000018d4 */
[----:B------:R-:W-:Y:S08]  /*c420*/  HMMA.16816.F32 R16, R56, R12, R248 ;  /* 0x0000000c3810723c */ /* 0x000ff000000018f8 */
[-C--:B------:R-:W-:Y:S08]  /*c430*/  HMMA.16816.F32 R216, R52, R14.reuse, R216 ;  /* 0x0000000e34d8723c */ /* 0x080ff000000018d8 */
[C---:B------:R-:W-:Y:S01]  /*c440*/  HMMA.16816.F32 R12, R56.reuse, R14, R4 ;  /* 0x0000000e380c723c */ /* 0x040fe20000001804 */
[----:B------:R-:W2:Y:S07]  /*c450*/  LDSM.16.M88.4 R4, [R220+0xa000] ;  /* 0x00a00000dc04783b */ /* 0x000eae0000000200 */
[-C--:B-1----:R-:W-:Y:S08]  /*c460*/  HMMA.16816.F32 R72, R56, R32.reuse, R68 ;  /* 0x000000203848723c */ /* 0x082ff00000001844 */
[C---:B------:R-:W-:Y:S08]  /*c470*/  HMMA.16816.F32 R68, R52.reuse, R32, R244 ;  /* 0x000000203444723c */ /* 0x040ff000000018f4 */
[-C--:B------:R-:W-:Y:S08]  /*c480*/  HMMA.16816.F32 R248, R52, R34.reuse, R240 ;  /* 0x0000002234f8723c */ /* 0x080ff000000018f0 */
[----:B------:R-:W-:Y:S01]  /*c490*/  HMMA.16816.F32 R244, R56, R34, R208 ;  /* 0x0000002238f4723c */ /* 0x000fe200000018d0 */
[----:B------:R-:W1:Y:S04]  /*c4a0*/  LDSM.16.M88.4 R208, [R220+0xa800] ;  /* 0x00a80000dcd0783b */ /* 0x000e680000000200 */
[----:B------:R-:W-:Y:S03]  /*c4b0*/  LDSM.16.M88.4 R32, [R228+0x4000] ;  /* 0x00400000e420783b */ /* 0x000fe60000000200 */
[-C--:B---3--:R-:W-:Y:S01]  /*c4c0*/  HMMA.16816.F32 R240, R44, R28.reuse, R204 ;  /* 0x0000001c2cf0723c */ /* 0x088fe200000018cc */
[----:B------:R-:W-:Y:S07]  /*c4d0*/  LDSM.16.M88.4 R204, [R235] ;  /* 0x00000000ebcc783b */ /* 0x000fee0000000200 */
[----:B------:R-:W-:Y:S08]  /*c4e0*/  HMMA.16816.F32 R212, R48, R28, R16 ;  /* 0x0000001c30d4723c */ /* 0x000ff00000001810 */
[-C--:B------:R-:W-:Y:S08]  /*c4f0*/  HMMA.16816.F32 R16, R44, R30.reuse, R216 ;  /* 0x0000001e2c10723c */ /* 0x080ff000000018d8 */
[C---:B------:R-:W-:Y:S01]  /*c500*/  HMMA.16816.F32 R12, R48.reuse, R30, R12 ;  /* 0x0000001e300c723c */ /* 0x040fe2000000180c */
[----:B------:R-:W3:Y:S07]  /*c510*/  LDSM.16.M88.4 R28, [R228+0x6000] ;  /* 0x00600000e41c783b */ /* 0x000eee0000000200 */
[-C--:B----4-:R-:W-:Y:S08]  /*c520*/  HMMA.16816.F32 R76, R48, R8.reuse, R72 ;  /* 0x00000008304c723c */ /* 0x090ff00000001848 */
[C---:B------:R-:W-:Y:S08]  /*c530*/  HMMA.16816.F32 R72, R44.reuse, R8, R68 ;  /* 0x000000082c48723c */ /* 0x040ff00000001844 */
[-C--:B------:R-:W-:Y:S08]  /*c540*/  HMMA.16816.F32 R68, R44, R10.reuse, R248 ;  /* 0x0000000a2c44723c */ /* 0x080ff000000018f8 */
[----:B------:R-:W-:Y:S01]  /*c550*/  HMMA.16816.F32 R248, R48, R10, R244 ;  /* 0x0000000a30f8723c */ /* 0x000fe200000018f4 */
[----:B------:R-:W4:Y:S07]  /*c560*/  LDSM.16.M88.4 R8, [R234] ;  /* 0x00000000ea08783b */ /* 0x000f2e0000000200 */
[-C--:B--2---:R-:W-:Y:S08]  /*c570*/  HMMA.16816.F32 R244, R36, R4.reuse, R240 ;  /* 0x0000000424f4723c */ /* 0x084ff000000018f0 */
[----:B------:R-:W-:Y:S08]  /*c580*/  HMMA.16816.F32 R216, R40, R4, R212 ;  /* 0x0000000428d8723c */ /* 0x000ff000000018d4 */
[-C--:B------:R-:W-:Y:S01]  /*c590*/  HMMA.16816.F32 R240, R36, R6.reuse, R16 ;  /* 0x0000000624f0723c */ /* 0x080fe20000001810 */
[----:B------:R-:W-:Y:S07]  /*c5a0*/  LDSM.16.M88.4 R16, [R230+0x4000] ;  /* 0x00400000e610783b */ /* 0x000fee0000000200 */
[C---:B------:R-:W-:Y:S01]  /*c5b0*/  HMMA.16816.F32 R212, R40.reuse, R6, R12 ;  /* 0x0000000628d4723c */ /* 0x040fe2000000180c */
[----:B------:R-:W-:Y:S04]  /*c5c0*/  LDSM.16.M88.4 R12, [R230+0x6000] ;  /* 0x00600000e60c783b */ /* 0x000fe80000000200 */
[----:B------:R-:W2:Y:S03]  /*c5d0*/  LDSM.16.M88.4 R4, [R226+0xa000] ;  /* 0x00a00000e204783b */ /* 0x000ea60000000200 */
[-C--:B-1----:R-:W-:Y:S08]  /*c5e0*/  HMMA.16816.F32 R76, R40, R208.reuse, R76 ;  /* 0x000000d0284c723c */ /* 0x082ff0000000184c */
[C---:B------:R-:W-:Y:S08]  /*c5f0*/  HMMA.16816.F32 R72, R36.reuse, R208, R72 ;  /* 0x000000d02448723c */ /* 0x040ff00000001848 */
[-C--:B------:R-:W-:Y:S08]  /*c600*/  HMMA.16816.F32 R68, R36, R210.reuse, R68 ;  /* 0x000000d22444723c */ /* 0x080ff00000001844 */
[----:B------:R-:W-:Y:S08]  /*c610*/  HMMA.16816.F32 R248, R40, R210, R248 ;  /* 0x000000d228f8723c */ /* 0x000ff000000018f8 */
[-C--:B---3--:R-:W-:Y:S08]  /*c620*/  HMMA.16816.F32 R244, R28, R204.reuse, R244 ;  /* 0x000000cc1cf4723c */ /* 0x088ff000000018f4 */
[----:B------:R-:W-:Y:S08]  /*c630*/  HMMA.16816.F32 R216, R32, R204, R216 ;  /* 0x000000cc20d8723c */ /* 0x000ff000000018d8 */
[-C--:B------:R-:W-:Y:S08]  /*c640*/  HMMA.16816.F32 R208, R28, R206.reuse, R240 ;  /* 0x000000ce1cd0723c */ /* 0x080ff000000018f0 */
[C---:B------:R-:W-:Y:S01]  /*c650*/  HMMA.16816.F32 R204, R32.reuse, R206, R212 ;  /* 0x000000ce20cc723c */ /* 0x040fe200000018d4 */
[----:B------:R-:W1:Y:S07]  /*c660*/  LDSM.16.M88.4 R212, [R226+0xa800] ;  /* 0x00a80000e2d4783b */ /* 0x000e6e0000000200 */
[-C--:B----4-:R-:W-:Y:S08]  /*c670*/  HMMA.16816.F32 R92, R32, R8.reuse, R76 ;  /* 0x00000008205c723c */ /* 0x090ff0000000184c */
[C---:B------:R-:W-:Y:S08]  /*c680*/  HMMA.16816.F32 R84, R28.reuse, R8, R72 ;  /* 0x000000081c54723c */ /* 0x040ff00000001848 */
[-C--:B------:R-:W-:Y:S08]  /*c690*/  HMMA.16816.F32 R76, R28, R10.reuse, R68 ;  /* 0x0000000a1c4c723c */ /* 0x080ff00000001844 */
[----:B------:R-:W-:Y:S01]  /*c6a0*/  HMMA.16816.F32 R240, R32, R10, R248 ;  /* 0x0000000a20f0723c */ /* 0x000fe200000018f8 */
[----:B------:R-:W-:Y:S07]  /*c6b0*/  LDSM.16.M88.4 R8, [R229+0x4000] ;  /* 0x00400000e508783b */ /* 0x000fee0000000200 */
[-C--:B--2---:R-:W-:Y:S08]  /*c6c0*/  HMMA.16816.F32 R72, R12, R4.reuse, R244 ;  /* 0x000000040c48723c */ /* 0x084ff000000018f4 */
[----:B------:R-:W-:Y:S08]  /*c6d0*/  HMMA.16816.F32 R88, R16, R4, R216 ;  /* 0x000000041058723c */ /* 0x000ff000000018d8 */
[-C--:B------:R-:W-:Y:S01]  /*c6e0*/  HMMA.16816.F32 R68, R12, R6.reuse, R208 ;  /* 0x000000060c44723c */ /* 0x080fe200000018d0 */
[----:B------:R-:W-:Y:S07]  /*c6f0*/  LDSM.16.M88.4 R208, [R225+0x2000] ;  /* 0x00200000e1d0783b */ /* 0x000fee0000000200 */
[----:B------:R-:W-:Y:S01]  /*c700*/  HMMA.16816.F32 R248, R16, R6, R204 ;  /* 0x0000000610f8723c */ /* 0x000fe200000018cc */
[----:B------:R-:W2:Y:S04]  /*c710*/  LDSM.16.M88.4 R4, [R229+0x6000] ;  /* 0x00600000e504783b */ /* 0x000ea80000000200 */
[----:B------:R-:W3:Y:S03]  /*c720*/  LDSM.16.M88.4 R204, [R225+0x2800] ;  /* 0x00280000e1cc783b */ /* 0x000ee60000000200 */
[----:B-1----:R-:W-:Y:S08]  /*c730*/  HMMA.16816.F32 R216, R12, R212, R84 ;  /* 0x000000d40cd8723c */ /* 0x002ff00000001854 */
[C---:B------:R-:W-:Y:S08]  /*c740*/  HMMA.16816.F32 R240, R16.reuse, R214, R240 ;  /* 0x000000d610f0723c */ /* 0x040ff000000018f0 */
[----:B------:R-:W-:Y:S08]  /*c750*/  HMMA.16816.F32 R244, R16, R212, R92 ;  /* 0x000000d410f4723c */ /* 0x000ff0000000185c */
[----:B------:R-:W-:Y:S01]  /*c760*/  HMMA.16816.F32 R84, R12, R214, R76 ;  /* 0x000000d60c54723c */ /* 0x000fe2000000184c */
[----:B------:R-:W1:Y:S07]  /*c770*/  LDSM.16.M88.4 R212, [R220+0x9800] ;  /* 0x00980000dcd4783b */ /* 0x000e6e0000000200 */
[C---:B--2---:R-:W-:Y:S08]  /*c780*/  HMMA.16816.F32 R68, R4.reuse, R210, R68 ;  /* 0x000000d20444723c */ /* 0x044ff00000001844 */
[----:B------:R-:W-:Y:S08]  /*c790*/  HMMA.16816.F32 R92, R4, R208, R72 ;  /* 0x000000d0045c723c */ /* 0x000ff00000001848 */
[----:B---3--:R-:W-:Y:S08]  /*c7a0*/  HMMA.16816.F32 R240, R8, R206, R240 ;  /* 0x000000ce08f0723c */ /* 0x008ff000000018f0 */
[----:B------:R-:W-:-:S02]  /*c7b0*/  IMAD.MOV.U32 R75, RZ, RZ, R68 ;  /* 0x000000ffff4b7224 */ /* 0x000fc400078e0044 */
[----:B------:R-:W-:Y:S02]  /*c7c0*/  IMAD.MOV.U32 R74, RZ, RZ, R70 ;  /* 0x000000ffff4a7224 */ /* 0x000fe400078e0046 */
[----:B------:R-:W-:Y:S02]  /*c7d0*/  IMAD.MOV.U32 R77, RZ, RZ, R69 ;  /* 0x000000ffff4d7224 */ /* 0x000fe400078e0045 */
[----:B------:R-:W-:Y:S02]  /*c7e0*/  IMAD.MOV.U32 R2, RZ, RZ, R71 ;  /* 0x000000ffff027224 */ /* 0x000fe400078e0047 */
[----:B------:R-:W-:Y:S01]  /*c7f0*/  HMMA.16816.F32 R68, R4, R204, R216 ;  /* 0x000000cc0444723c */ /* 0x000fe200000018d8 */
[----:B------:R-:W-:Y:S02]  /*c800*/  IMAD.MOV.U32 R3, RZ, RZ, R93 ;  /* 0x000000ffff037224 */ /* 0x000fe400078e005d */
[----:B------:R-:W-:Y:S02]  /*c810*/  IMAD.MOV.U32 R72, RZ, RZ, R92 ;  /* 0x000000ffff487224 */ /* 0x000fe400078e005c */
[----:B------:R-:W-:-:S03]  /*c820*/  IMAD.MOV.U32 R76, RZ, RZ, R94 ;  /* 0x000000ffff4c7224 */ /* 0x000fc600078e005e */
[C---:B------:R-:W-:Y:S08]  /*c830*/  HMMA.16816.F32 R88, R8.reuse, R208, R88 ;  /* 0x000000d00858723c */ /* 0x040ff00000001858 */
[----:B------:R-:W-:Y:S01]  /*c840*/  HMMA.16816.F32 R248, R8, R210, R248 ;  /* 0x000000d208f8723c */ /* 0x000fe200000018f8 */
[----:B------:R-:W2:Y:S01]  /*c850*/  LDSM.16.M88.4 R208, [R236] ;  /* 0x00000000ecd0783b */ /* 0x000ea20000000200 */
[----:B------:R-:W-:-:S02]  /*c860*/  IMAD.MOV.U32 R219, RZ, RZ, R3 ;  /* 0x000000ffffdb7224 */ /* 0x000fc400078e0003 */
[----:B------:R-:W-:-:S04]  /*c870*/  IMAD.MOV.U32 R252, RZ, RZ, R95 ;  /* 0x000000fffffc7224 */ /* 0x000fc800078e005f */
[----:B------:R-:W-:Y:S01]  /*c880*/  IMAD.MOV.U32 R78, RZ, RZ, R70 ;  /* 0x000000ffff4e7224 */ /* 0x000fe200078e0046 */
[----:B------:R-:W-:Y:S01]  /*c890*/  HMMA.16816.F32 R244, R8, R204, R244 ;  /* 0x000000cc08f4723c */ /* 0x000fe200000018f4 */
[----:B------:R-:W-:Y:S01]  /*c8a0*/  IMAD.MOV.U32 R70, RZ, RZ, R240 ;  /* 0x000000ffff467224 */ /* 0x000fe200078e00f0 */
[----:B------:R3:W5:Y:S01]  /*c8b0*/  LDL.LU.64 R94, [R1+0x138] ;  /* 0x00013800015e7983 */ /* 0x0007620000300a00 */
[----:B------:R-:W-:Y:S02]  /*c8c0*/  IMAD.MOV.U32 R240, RZ, RZ, R219 ;  /* 0x000000fffff07224 */ /* 0x000fe400078e00db */
[----:B------:R-:W-:Y:S01]  /*c8d0*/  IMAD.MOV.U32 R3, RZ, RZ, R243 ;  /* 0x000000ffff037224 */ /* 0x000fe200078e00f3 */
[----:B------:R3:W5:Y:S01]  /*c8e0*/  LDL.LU.64 R92, [R1+0x130] ;  /* 0x00013000015c7983 */ /* 0x0007620000300a00 */
[----:B------:R-:W-:Y:S01]  /*c8f0*/  IMAD.MOV.U32 R73, RZ, RZ, R89 ;  /* 0x000000ffff497224 */ /* 0x000fe200078e0059 */
[----:B-1----:R-:W-:Y:S01]  /*c900*/  HMMA.16816.F32 R216, R156, R212, RZ ;  /* 0x000000d49cd8723c */ /* 0x002fe200000018ff */
[----:B------:R-:W-:-:S02]  /*c910*/  IMAD.MOV.U32 R204, RZ, RZ, R68 ;  /* 0x000000ffffcc7224 */ /* 0x000fc400078e0044 */
[----:B------:R-:W-:Y:S02]  /*c920*/  IMAD.MOV.U32 R0, RZ, RZ, R91 ;  /* 0x000000ffff007224 */ /* 0x000fe400078e005b */
[----:B------:R-:W-:-:S03]  /*c930*/  IMAD.MOV.U32 R243, RZ, RZ, R204 ;  /* 0x000000fffff37224 */ /* 0x000fc600078e00cc */
[----:B------:R-:W-:Y:S01]  /*c940*/  HMMA.16816.F32 R84, R4, R206, R84 ;  /* 0x000000ce0454723c */ /* 0x000fe20000001854 */
[----:B------:R-:W-:Y:S02]  /*c950*/  IMAD.MOV.U32 R21, RZ, RZ, R242 ;  /* 0x000000ffff157224 */ /* 0x000fe400078e00f2 */
[----:B------:R-:W-:Y:S02]  /*c960*/  IMAD.MOV.U32 R81, RZ, RZ, R69 ;  /* 0x000000ffff517224 */ /* 0x000fe400078e0045 */
[----:B------:R-:W-:Y:S02]  /*c970*/  IMAD.MOV.U32 R27, RZ, RZ, R90 ;  /* 0x000000ffff1b7224 */ /* 0x000fe400078e005a */
[----:B------:R-:W-:-:S09]  /*c980*/  IMAD.MOV.U32 R20, RZ, RZ, R88 ;  /* 0x000000ffff147224 */ /* 0x000fd200078e0058 */
[----:B--2---:R-:W-:Y:S08]  /*c990*/  HMMA.16816.F32 R216, R64, R208, R216 ;  /* 0x000000d040d8723c */ /* 0x004ff000000018d8 */
[----:B------:R-:W-:Y:S01]  /*c9a0*/  HMMA.16816.F32 R204, R152, R212, RZ ;  /* 0x000000d498cc723c */ /* 0x000fe200000018ff */
[----:B------:R-:W-:Y:S01]  /*c9b0*/  IMAD.MOV.U32 R242, RZ, RZ, R74 ;  /* 0x000000fffff27224 */ /* 0x000fe200078e004a */
[----:B------:R3:W5:Y:S01]  /*c9c0*/  LDL.LU.64 R90, [R1+0x128] ;  /* 0x00012800015a7983 */ /* 0x0007620000300a00 */
[----:B------:R-:W-:-:S04]  /*c9d0*/  IMAD.MOV.U32 R69, RZ, RZ, R241 ;  /* 0x000000ffff457224 */ /* 0x000fc800078e00f1 */
[----:B------:R-:W-:Y:S01]  /*c9e0*/  IMAD.MOV.U32 R212, RZ, RZ, R73 ;  /* 0x000000ffffd47224 */ /* 0x000fe200078e0049 */
[----:B------:R3:W5:Y:S01]  /*c9f0*/  LDL.LU.64 R88, [R1+0x120] ;  /* 0x0001200001587983 */ /* 0x0007620000300a00 */
[----:B------:R-:W-:Y:S02]  /*ca00*/  IMAD.MOV.U32 R213, RZ, RZ, R72 ;  /* 0x000000ffffd57224 */ /* 0x000fe400078e0048 */
[----:B------:R-:W-:Y:S02]  /*ca10*/  IMAD.MOV.U32 R68, RZ, RZ, R86 ;  /* 0x000000ffff447224 */ /* 0x000fe400078e0056 */
[----:B------:R-:W-:Y:S02]  /*ca20*/  IMAD.MOV.U32 R22, RZ, RZ, R87 ;  /* 0x000000ffff167224 */ /* 0x000fe400078e0057 */
[----:B------:R-:W-:Y:S01]  /*ca30*/  IMAD.MOV.U32 R80, RZ, RZ, R84 ;  /* 0x000000ffff507224 */ /* 0x000fe200078e0054 */
[----:B------:R3:W5:Y:S01]  /*ca40*/  LDL.LU.64 R86, [R1+0x118] ;  /* 0x0001180001567983 */ /* 0x0007620000300a00 */
[----:B------:R-:W-:-:S02]  /*ca50*/  IMAD.MOV.U32 R72, RZ, RZ, R219 ;  /* 0x000000ffff487224 */ /* 0x000fc400078e00db */
[----:B------:R-:W-:Y:S02]  /*ca60*/  IMAD.MOV.U32 R219, RZ, RZ, R212 ;  /* 0x000000ffffdb7224 */ /* 0x000fe400078e00d4 */
[----:B------:R-:W1:Y:S01]  /*ca70*/  S2R R212, SR_TID.X ;  /* 0x0000000000d47919 */ /* 0x000e620000002100 */
[----:B------:R-:W-:Y:S02]  /*ca80*/  IMAD.MOV.U32 R79, RZ, RZ, R85 ;  /* 0x000000ffff4f7224 */ /* 0x000fe400078e0055 */
[----:B------:R-:W-:Y:S01]  /*ca90*/  HMMA.16816.F32 R204, R60, R208, R204 ;  /* 0x000000d03ccc723c */ /* 0x000fe200000018cc */
[----:B------:R-:W-:Y:S01]  /*caa0*/  IMAD.MOV.U32 R74, RZ, RZ, R217 ;  /* 0x000000ffff4a7224 */ /* 0x000fe200078e00d9 */
[----:B------:R3:W5:Y:S01]  /*cab0*/  LDL.LU.64 R84, [R1+0x110] ;  /* 0x0001100001547983 */ /* 0x0007620000300a00 */
[----:B------:R-:W-:Y:S02]  /*cac0*/  IMAD.MOV.U32 R217, RZ, RZ, R0 ;  /* 0x000000ffffd97224 */ /* 0x000fe400078e0000 */
[----:B------:R-:W-:-:S02]  /*cad0*/  IMAD.U32 R0, RZ, RZ, UR20 ;  /* 0x00000014ff007e24 */ /* 0x000fc4000f8e00ff */
[----:B------:R-:W-:Y:S02]  /*cae0*/  IMAD.MOV.U32 R241, RZ, RZ, R75 ;  /* 0x000000fffff17224 */ /* 0x000fe400078e004b */
[----:B-1----:R-:W-:-:S05]  /*caf0*/  IMAD.SHL.U32 R212, R212, 0x2, RZ ;  /* 0x00000002d4d47824 */ /* 0x002fca00078e00ff */
[----:B------:R-:W-:-:S05]  /*cb00*/  LOP3.LUT R212, R212, 0x6, RZ, 0xc0, !PT ;  /* 0x00000006d4d47812 */ /* 0x000fca00078ec0ff */
[----:B------:R-:W-:Y:S02]  /*cb10*/  IMAD R0, R0, 0x40, R212 ;  /* 0x0000004000007824 */ /* 0x000fe400078e02d4 */
[----:B------:R-:W-:Y:S02]  /*cb20*/  IMAD.MOV.U32 R212, RZ, RZ, R241 ;  /* 0x000000ffffd47224 */ /* 0x000fe400078e00f1 */
[----:B------:R-:W-:Y:S02]  /*cb30*/  IMAD.MOV.U32 R241, RZ, RZ, R242 ;  /* 0x000000fffff17224 */ /* 0x000fe400078e00f2 */
[----:B------:R-:W-:Y:S01]  /*cb40*/  IMAD.MOV.U32 R242, RZ, RZ, R2 ;  /* 0x000000fffff27224 */ /* 0x000fe200078e0002 */
[----:B------:R-:W-:Y:S01]  /*cb50*/  IADD3 R2, R0, 0x1, RZ ;  /* 0x0000000100027810 */ /* 0x000fe20007ffe0ff */
[----:B------:R-:W-:Y:S02]  /*cb60*/  IMAD.MOV.U32 R75, RZ, RZ, R216 ;  /* 0x000000ffff4b7224 */ /* 0x000fe400078e00d8 */
[----:B------:R-:W-:Y:S01]  /*cb70*/  IMAD.MOV.U32 R216, RZ, RZ, R219 ;  /* 0x000000ffffd87224 */ /* 0x000fe200078e00db */
[----:B------:R-:W-:Y:S01]  /*cb80*/  ISETP.GE.AND P1, PT, R2, R23, PT ;  /* 0x000000170200720c */ /* 0x000fe20003f26270 */
[----:B------:R-:W-:-:S02]  /*cb90*/  IMAD.MOV.U32 R73, RZ, RZ, R218 ;  /* 0x000000ffff497224 */ /* 0x000fc400078e00da */
[----:B------:R-:W-:Y:S02]  /*cba0*/  IMAD.MOV.U32 R218, RZ, RZ, R213 ;  /* 0x000000ffffda7224 */ /* 0x000fe400078e00d5 */
[----:B------:R-:W-:Y:S02]  /*cbb0*/  IMAD.MOV.U32 R213, RZ, RZ, R77 ;  /* 0x000000ffffd57224 */ /* 0x000fe400078e004d */
[----:B------:R-:W-:Y:S01]  /*cbc0*/  IMAD.MOV.U32 R77, RZ, RZ, R204 ;  /* 0x000000ffff4d7224 */ /* 0x000fe200078e00cc */
[----:B------:R-:W-:Y:S02]  /*cbd0*/  FSEL R204, R216, -INF , !P1 ;  /* 0xff800000d8cc7808 */ /* 0x000fe40004800000 */
[----:B------:R-:W-:-:S03]  /*cbe0*/  ISETP.GE.AND P5, PT, R2, R26, PT ;  /* 0x0000001a0200720c */ /* 0x000fc60003fa6270 */
[----:B------:R1:W-:Y:S01]  /*cbf0*/  STL [R1+0x4c], R204 ;  /* 0x00004ccc01007387 */ /* 0x0003e20000100800 */
[C---:B------:R-:W-:Y:S02]  /*cc00*/  ISETP.GE.AND P2, PT, R2.reuse, R24, PT ;  /* 0x000000180200720c */ /* 0x040fe40003f46270 */
[----:B------:R-:W-:Y:S02]  /*cc10*/  ISETP.GE.AND P3, PT, R2, R25, PT ;  /* 0x000000190200720c */ /* 0x000fe40003f66270 */
[C---:B------:R-:W-:Y:S02]  /*cc20*/  ISETP.GE.AND P6, PT, R0.reuse, R23, PT ;  /* 0x000000170000720c */ /* 0x040fe40003fc6270 */
[C---:B------:R-:W-:Y:S02]  /*cc30*/  IADD3 R2, R0.reuse, 0x8, RZ ;  /* 0x0000000800027810 */ /* 0x040fe40007ffe0ff */
[----:B------:R-:W-:Y:S01]  /*cc40*/  ISETP.GE.AND P0, PT, R0, R26, PT ;  /* 0x0000001a0000720c */ /* 0x000fe20003f06270 */
[----:B------:R-:W-:Y:S01]  /*cc50*/  IMAD.MOV.U32 R219, RZ, RZ, R240 ;  /* 0x000000ffffdb7224 */ /* 0x000fe200078e00f0 */
[----:B------:R-:W-:Y:S01]  /*cc60*/  FSEL R20, R20, -INF , !P6 ;  /* 0xff80000014147808 */ /* 0x000fe20007000000 */
[----:B------:R-:W-:Y:S01]  /*cc70*/  IMAD.MOV.U32 R240, RZ, RZ, R76 ;  /* 0x000000fffff07224 */ /* 0x000fe200078e004c */
[----:B------:R-:W-:-:S02]  /*cc80*/  ISETP.GE.AND P1, PT, R2, R24, PT ;  /* 0x000000180200720c */ /* 0x000fc40003f26270 */
[----:B------:R-:W-:Y:S02]  /*cc90*/  FSEL R27, R27, -INF , !P0 ;  /* 0xff8000001b1b7808 */ /* 0x000fe40004000000 */
[----:B-1----:R-:W-:Y:S02]  /*cca0*/  FSEL R204, R217, -INF , !P5 ;  /* 0xff800000d9cc7808 */ /* 0x002fe40006800000 */
[----:B------:R-:W-:-:S03]  /*ccb0*/  ISETP.GE.AND P5, PT, R0, R24, PT ;  /* 0x000000180000720c */ /* 0x000fc60003fa6270 */
[----:B------:R1:W-:Y:S01]  /*ccc0*/  STL [R1+0x50], R204 ;  /* 0x000050cc01007387 */ /* 0x0003e20000100800 */
[C---:B------:R-:W-:Y:S01]  /*ccd0*/  ISETP.GE.AND P4, PT, R2.reuse, R23, PT ;  /* 0x000000170200720c */ /* 0x040fe20003f86270 */
[----:B------:R-:W-:Y:S01]  /*cce0*/  IMAD.MOV.U32 R76, RZ, RZ, R205 ;  /* 0x000000ffff4c7224 */ /* 0x000fe200078e00cd */
[C---:B------:R-:W-:Y:S02]  /*ccf0*/  ISETP.GE.AND P6, PT, R2.reuse, R26, PT ;  /* 0x0000001a0200720c */ /* 0x040fe40003fc6270 */
[-C--:B------:R-:W-:Y:S02]  /*cd00*/  ISETP.GE.AND P0, PT, R2, R25.reuse, PT ;  /* 0x000000190200720c */ /* 0x080fe40003f06270 */
[C---:B------:R-:W-:Y:S02]  /*cd10*/  IADD3 R2, R0.reuse, 0x9, RZ ;  /* 0x0000000900027810 */ /* 0x040fe40007ffe0ff */
[----:B------:R-:W-:Y:S02]  /*cd20*/  FSEL R205, R219, -INF , !P2 ;  /* 0xff800000dbcd7808 */ /* 0x000fe40005000000 */
[----:B------:R-:W-:-:S02]  /*cd30*/  ISETP.GE.AND P2, PT, R0, R25, PT ;  /* 0x000000190000720c */ /* 0x000fc40003f46270 */
[----:B-1----:R-:W-:Y:S02]  /*cd40*/  FSEL R204, R218, -INF , !P5 ;  /* 0xff800000dacc7808 */ /* 0x002fe40006800000 */
[----:B------:R-:W-:-:S03]  /*cd50*/  ISETP.GE.AND P5, PT, R2, R24, PT ;  /* 0x000000180200720c */ /* 0x000fc60003fa6270 */
[----:B------:R1:W-:Y:S04]  /*cd60*/  STL [R1+0x1c], R204 ;  /* 0x00001ccc01007387 */ /* 0x0003e80000100800 */
[----:B------:R-:W-:Y:S01]  /*cd70*/  STL [R1+0x38], R205 ;  /* 0x000038cd01007387 */ /* 0x000fe20000100800 */
[----:B------:R-:W-:Y:S02]  /*cd80*/  IMAD.MOV.U32 R209, RZ, RZ, R206 ;  /* 0x000000ffffd17224 */ /* 0x000fe400078e00ce */
[----:B------:R-:W-:Y:S01]  /*cd90*/  IMAD.MOV.U32 R208, RZ, RZ, R207 ;  /* 0x000000ffffd07224 */ /* 0x000fe200078e00cf */
[----:B-1----:R-:W-:-:S05]  /*cda0*/  FSEL R204, R212, -INF , !P1 ;  /* 0xff800000d4cc7808 */ /* 0x002fca0004800000 */
[----:B------:R1:W-:Y:S01]  /*cdb0*/  STL [R1+0x34], R204 ;  /* 0x000034cc01007387 */ /* 0x0003e20000100800 */
[----:B------:R-:W-:Y:S02]  /*cdc0*/  FSEL R212, R240, -INF , !P2 ;  /* 0xff800000f0d47808 */ /* 0x000fe40005000000 */
[C---:B------:R-:W-:Y:S02]  /*cdd0*/  ISETP.GE.AND P1, PT, R2.reuse, R23, PT ;  /* 0x000000170200720c */ /* 0x040fe40003f26270 */
[----:B------:R-:W-:Y:S02]  /*cde0*/  ISETP.GE.AND P2, PT, R2, R25, PT ;  /* 0x000000190200720c */ /* 0x000fe40003f46270 */
[----:B-1----:R-:W-:-:S05]  /*cdf0*/  FSEL R204, R213, -INF , !P5 ;  /* 0xff800000d5cc7808 */ /* 0x002fca0006800000 */
[----:B------:R-:W-:Y:S04]  /*ce00*/  STL [R1+0x54], R204 ;  /* 0x000054cc01007387 */ /* 0x000fe80000100800 */
[----:B------:R-:W1:Y:S04]  /*ce10*/  LDSM.16.M88.4 R204, [R220+0x9000] ;  /* 0x00900000dccc783b */ /* 0x000e680000000200 */
[----:B------:R2:W-:Y:S01]  /*ce20*/  STL [R1+0x24], R212 ;  /* 0x000024d401007387 */ /* 0x0005e20000100800 */
[----:B------:R-:W-:Y:S02]  /*ce30*/  ISETP.GE.AND P5, PT, R2, R26, PT ;  /* 0x0000001a0200720c */ /* 0x000fe40003fa6270 */
[----:B------:R-:W-:-:S02]  /*ce40*/  IADD3 R2, R0, 0x10, RZ ;  /* 0x0000001000027810 */ /* 0x000fc40007ffe0ff */
[----:B------:R-:W-:Y:S02]  /*ce50*/  FSEL R213, R241, -INF , !P0 ;  /* 0xff800000f1d57808 */ /* 0x000fe40004000000 */
[----:B------:R-:W-:Y:S02]  /*ce60*/  ISETP.GE.AND P0, PT, R2, R25, PT ;  /* 0x000000190200720c */ /* 0x000fe40003f06270 */
[----:B--2---:R-:W-:-:S05]  /*ce70*/  FSEL R212, R252, -INF , !P3 ;  /* 0xff800000fcd47808 */ /* 0x004fca0005800000 */
[----:B------:R2:W-:Y:S01]  /*ce80*/  STL [R1+0x40], R212 ;  /* 0x000040d401007387 */ /* 0x0005e20000100800 */
[----:B------:R-:W-:Y:S02]  /*ce90*/  FSEL R252, R248, -INF , !P4 ;  /* 0xff800000f8fc7808 */ /* 0x000fe40006000000 */
[C---:B------:R-:W-:Y:S02]  /*cea0*/  ISETP.GE.AND P3, PT, R2.reuse, R23, PT ;  /* 0x000000170200720c */ /* 0x040fe40003f66270 */
[----:B------:R-:W-:Y:S02]  /*ceb0*/  ISETP.GE.AND P4, PT, R2, R26, PT ;  /* 0x0000001a0200720c */ /* 0x000fe40003f86270 */
[----:B--2---:R-:W-:-:S05]  /*cec0*/  FSEL R212, R249, -INF , !P1 ;  /* 0xff800000f9d47808 */ /* 0x004fca0004800000 */
[----:B------:R2:W-:Y:S01]  /*ced0*/  STL [R1], R212 ;  /* 0x000000d401007387 */ /* 0x0005e20000100800 */
[----:B------:R-:W-:Y:S02]  /*cee0*/  ISETP.GE.AND P1, PT, R2, R24, PT ;  /* 0x000000180200720c */ /* 0x000fe40003f26270 */
[----:B------:R-:W-:Y:S01]  /*cef0*/  IADD3 R2, R0, 0x11, RZ ;  /* 0x0000001100027810 */ /* 0x000fe20007ffe0ff */
[----:B------:R4:W-:Y:S01]  /*cf00*/  STL [R1+0x3c], R213 ;  /* 0x00003cd501007387 */ /* 0x0009e20000100800 */
[----:B--2---:R-:W-:Y:S02]  /*cf10*/  FSEL R212, R242, -INF , !P2 ;  /* 0xff800000f2d47808 */ /* 0x004fe40005000000 */
[----:B----4-:R-:W-:-:S03]  /*cf20*/  FSEL R213, R250, -INF , !P6 ;  /* 0xff800000fad57808 */ /* 0x010fc60007000000 */
[----:B------:R2:W-:Y:S01]  /*cf30*/  STL [R1+0x60], R212 ;  /* 0x000060d401007387 */ /* 0x0005e20000100800 */
[----:B------:R-:W-:-:S03]  /*cf40*/  ISETP.GE.AND P6, PT, R2, R23, PT ;  /* 0x000000170200720c */ /* 0x000fc60003fc6270 */
[----:B------:R4:W-:Y:S01]  /*cf50*/  STL [R1+0x18], R213 ;  /* 0x000018d501007387 */ /* 0x0009e20000100800 */
[----:B------:R-:W-:Y:S02]  /*cf60*/  ISETP.GE.AND P2, PT, R2, R26, PT ;  /* 0x0000001a0200720c */ /* 0x000fe40003f46270 */
[----:B--2---:R-:W-:Y:S02]  /*cf70*/  FSEL R212, R251, -INF , !P5 ;  /* 0xff800000fbd47808 */ /* 0x004fe40006800000 */
[----:B----4-:R-:W-:-:S03]  /*cf80*/  FSEL R213, R244, -INF , !P3 ;  /* 0xff800000f4d57808 */ /* 0x010fc60005800000 */
[----:B------:R2:W-:Y:S04]  /*cf90*/  STL [R1+0x20], R212 ;  /* 0x000020d401007387 */ /* 0x0005e80000100800 */
[----:B------:R4:W-:Y:S01]  /*cfa0*/  STL [R1+0x94], R213 ;  /* 0x000094d501007387 */ /* 0x0009e20000100800 */
[----:B--2---:R-:W-:Y:S02]  /*cfb0*/  FSEL R212, R245, -INF , !P6 ;  /* 0xff800000f5d47808 */ /* 0x004fe40007000000 */
[----:B----4-:R-:W-:-:S03]  /*cfc0*/  FSEL R213, R246, -INF , !P4 ;  /* 0xff800000f6d57808 */ /* 0x010fc60006000000 */
[----:B------:R2:W-:Y:S04]  /*cfd0*/  STL [R1+0x90], R212 ;  /* 0x000090d401007387 */ /* 0x0005e80000100800 */
[----:B------:R-:W-:Y:S01]  /*cfe0*/  STL [R1+0x9c], R213 ;  /* 0x00009cd501007387 */ /* 0x000fe20000100800 */
[----:B--2---:R-:W-:-:S05]  /*cff0*/  FSEL R212, R247, -INF , !P2 ;  /* 0xff800000f7d47808 */ /* 0x004fca0005000000 */
[----:B------:R2:W-:Y:S01]  /*d000*/  STL [R1+0x98], R212 ;  /* 0x000098d401007387 */ /* 0x0005e20000100800 */
[C---:B------:R-:W-:Y:S02]  /*d010*/  ISETP.GE.AND P5, PT, R2.reuse, R24, PT ;  /* 0x000000180200720c */ /* 0x040fe40003fa6270 */
[----:B------:R-:W-:Y:S02]  /*d020*/  ISETP.GE.AND P3, PT, R2, R25, PT ;  /* 0x000000190200720c */ /* 0x000fe40003f66270 */
[----:B------:R-:W-:Y:S02]  /*d030*/  IADD3 R2, R0, 0x18, RZ ;  /* 0x0000001800027810 */ /* 0x000fe40007ffe0ff */
[----:B--2---:R-:W-:Y:S02]  /*d040*/  FSEL R212, R243, -INF , !P1 ;  /* 0xff800000f3d47808 */ /* 0x004fe40004800000 */
[----:B-1----:R-:W-:Y:S01]  /*d050*/  HMMA.16816.F32 R240, R152, R206, RZ ;  /* 0x000000ce98f0723c */ /* 0x002fe200000018ff */
[----:B------:R-:W-:-:S02]  /*d060*/  ISETP.GE.AND P4, PT, R2, R23, PT ;  /* 0x000000170200720c */ /* 0x000fc40003f86270 */
[C---:B------:R-:W-:Y:S02]  /*d070*/  ISETP.GE.AND P6, PT, R2.reuse, R26, PT ;  /* 0x0000001a0200720c */ /* 0x040fe40003fc6270 */
[C---:B------:R-:W-:Y:S02]  /*d080*/  ISETP.GE.AND P2, PT, R2.reuse, R24, PT ;  /* 0x000000180200720c */ /* 0x040fe40003f46270 */
[----:B------:R-:W-:Y:S01]  /*d090*/  ISETP.GE.AND P1, PT, R2, R25, PT ;  /* 0x000000190200720c */ /* 0x000fe20003f26270 */
[C---:B------:R-:W-:Y:S01]  /*d0a0*/  HMMA.16816.F32 R248, R152.reuse, R204, RZ ;  /* 0x000000cc98f8723c */ /* 0x040fe200000018ff */
[----:B------:R1:W-:Y:S07]  /*d0b0*/  STL [R1+0xa0], R212 ;  /* 0x0000a0d401007387 */ /* 0x0003ee0000100800 */
[----:B------:R-:W-:Y:S08]  /*d0c0*/  HMMA.16816.F32 R244, R152, R214, RZ ;  /* 0x000000d698f4723c */ /* 0x000ff000000018ff */
[----:B------:R-:W-:-:S02]  /*d0d0*/  IMAD.MOV.U32 R2, RZ, RZ, R242 ;  /* 0x000000ffff027224 */ /* 0x000fc400078e00f2 */
[----:B------:R-:W-:Y:S02]  /*d0e0*/  IMAD.MOV.U32 R213, RZ, RZ, R241 ;  /* 0x000000ffffd57224 */ /* 0x000fe400078e00f1 */
[----:B------:R-:W-:Y:S01]  /*d0f0*/  IMAD.MOV.U32 R155, RZ, RZ, R2 ;  /* 0x000000ffff9b7224 */ /* 0x000fe200078e0002 */
[----:B------:R-:W-:Y:S01]  /*d100*/  IADD3 R2, R0, 0x19, RZ ;  /* 0x0000001900027810 */ /* 0x000fe20007ffe0ff */
[----:B------:R-:W-:Y:S01]  /*d110*/  IMAD.MOV.U32 R154, RZ, RZ, R213 ;  /* 0x000000ffff9a7224 */ /* 0x000fe200078e00d5 */
[----:B------:R-:W-:Y:S01]  /*d120*/  FSEL R213, R81, -INF , !P5 ;  /* 0xff80000051d57808 */ /* 0x000fe20006800000 */
[----:B------:R-:W-:Y:S01]  /*d130*/  IMAD.MOV.U32 R216, RZ, RZ, R240 ;  /* 0x000000ffffd87224 */ /* 0x000fe200078e00f0 */
[----:B------:R-:W-:Y:S01]  /*d140*/  ISETP.GE.AND P5, PT, R2, R24, PT ;  /* 0x000000180200720c */ /* 0x000fe20003fa6270 */
[----:B------:R3:W5:Y:S01]  /*d150*/  LDL.LU R81, [R1+0x108] ;  /* 0x0001080001517983 */ /* 0x0007620000300800 */
[----:B------:R-:W-:Y:S01]  /*d160*/  FSEL R152, R80, -INF , !P2 ;  /* 0xff80000050987808 */ /* 0x000fe20005000000 */
[----:B------:R-:W-:-:S02]  /*d170*/  IMAD.MOV.U32 R153, RZ, RZ, R216 ;  /* 0x000000ffff997224 */ /* 0x000fc400078e00d8 */
[----:B------:R-:W-:Y:S01]  /*d180*/  STL [R1+0x7c], R213 ;  /* 0x00007cd501007387 */ /* 0x000fe20000100800 */
[----:B------:R-:W-:Y:S01]  /*d190*/  HMMA.16816.F32 R216, R156, R204, RZ ;  /* 0x000000cc9cd8723c */ /* 0x000fe200000018ff */
[----:B-1----:R-:W-:Y:S02]  /*d1a0*/  IMAD.MOV.U32 R212, RZ, RZ, R243 ;  /* 0x000000ffffd47224 */ /* 0x002fe400078e00f3 */
[----:B------:R3:W5:Y:S04]  /*d1b0*/  LDL.LU R80, [R1+0x104] ;  /* 0x0001040001507983 */ /* 0x0007680000300800 */
[----:B------:R-:W-:Y:S01]  /*d1c0*/  FSEL R204, R79, -INF , !P5 ;  /* 0xff8000004fcc7808 */ /* 0x000fe20006800000 */
[----:B------:R1:W-:Y:S01]  /*d1d0*/  STL [R1+0x5c], R152 ;  /* 0x00005c9801007387 */ /* 0x0003e20000100800 */
[----:B------:R-:W-:-:S02]  /*d1e0*/  ISETP.GE.AND P2, PT, R2, R23, PT ;  /* 0x000000170200720c */ /* 0x000fc40003f46270 */
[----:B------:R-:W-:Y:S01]  /*d1f0*/  ISETP.GE.AND P5, PT, R2, R26, PT ;  /* 0x0000001a0200720c */ /* 0x000fe20003fa6270 */
[----:B------:R3:W5:Y:S01]  /*d200*/  LDL.LU R79, [R1+0x100] ;  /* 0x00010000014f7983 */ /* 0x0007620000300800 */
[C---:B------:R-:W-:Y:S03]  /*d210*/  HMMA.16816.F32 R240, R156.reuse, R206, RZ ;  /* 0x000000ce9cf0723c */ /* 0x040fe600000018ff */
[----:B------:R-:W-:Y:S01]  /*d220*/  STL [R1+0x44], R204 ;  /* 0x000044cc01007387 */ /* 0x000fe20000100800 */
[----:B-1----:R-:W-:Y:S02]  /*d230*/  FSEL R152, R78, -INF , !P0 ;  /* 0xff8000004e987808 */ /* 0x002fe40004000000 */
[----:B------:R-:W-:Y:S01]  /*d240*/  ISETP.GE.AND P0, PT, R2, R25, PT ;  /* 0x000000190200720c */ /* 0x000fe20003f06270 */
[----:B------:R-:W-:Y:S01]  /*d250*/  IMAD.MOV.U32 R2, RZ, RZ, R212 ;  /* 0x000000ffff027224 */ /* 0x000fe200078e00d4 */
[----:B------:R3:W5:Y:S01]  /*d260*/  LDL.LU R78, [R1+0xfc] ;  /* 0x0000fc00014e7983 */ /* 0x0007620000300800 */
[----:B------:R-:W-:Y:S03]  /*d270*/  HMMA.16816.F32 R212, R156, R214, RZ ;  /* 0x000000d69cd4723c */ /* 0x000fe600000018ff */
[----:B------:R-:W-:Y:S04]  /*d280*/  STL [R1+0x48], R152 ;  /* 0x0000489801007387 */ /* 0x000fe80000100800 */
[----:B------:R-:W-:-:S02]  /*d290*/  IMAD.MOV.U32 R157, RZ, RZ, R153 ;  /* 0x000000ffff9d7224 */ /* 0x000fc400078e0099 */
[----:B------:R-:W-:Y:S02]  /*d2a0*/  IMAD.MOV.U32 R158, RZ, RZ, R154 ;  /* 0x000000ffff9e7224 */ /* 0x000fe400078e009a */
[----:B------:R-:W-:Y:S02]  /*d2b0*/  IMAD.MOV.U32 R159, RZ, RZ, R155 ;  /* 0x000000ffff9f7224 */ /* 0x000fe400078e009b */
[----:B------:R-:W1:Y:S01]  /*d2c0*/  LDSM.16.M88.4 R152, [R237] ;  /* 0x00000000ed98783b */ /* 0x000e620000000200 */
[----:B------:R-:W-:Y:S08]  /*d2d0*/  HMMA.16816.F32 R244, R60, R210, R244 ;  /* 0x000000d23cf4723c */ /* 0x000ff000000018f4 */
[----:B-1----:R-:W-:Y:S07]  /*d2e0*/  HMMA.16816.F32 R204, R64, R152, R216 ;  /* 0x0000009840cc723c */ /* 0x002fee00000018d8 */
[----:B------:R-:W-:-:S02]  /*d2f0*/  IMAD.MOV.U32 R216, RZ, RZ, R157 ;  /* 0x000000ffffd87224 */ /* 0x000fc400078e009d */
[----:B------:R-:W-:Y:S02]  /*d300*/  IMAD.MOV.U32 R217, RZ, RZ, R158 ;  /* 0x000000ffffd97224 */ /* 0x000fe400078e009e */
[----:B------:R-:W-:Y:S02]  /*d310*/  IMAD.MOV.U32 R218, RZ, RZ, R159 ;  /* 0x000000ffffda7224 */ /* 0x000fe400078e009f */
[----:B------:R-:W-:Y:S01]  /*d320*/  IMAD.MOV.U32 R219, RZ, RZ, R2 ;  /* 0x000000ffffdb7224 */ /* 0x000fe200078e0002 */
[C---:B------:R-:W-:Y:S08]  /*d330*/  HMMA.16816.F32 R156, R60.reuse, R152, R248 ;  /* 0x000000983c9c723c */ /* 0x040ff000000018f8 */
[-C--:B------:R-:W-:Y:S01]  /*d340*/  HMMA.16816.F32 R216, R60, R154.reuse, R216 ;  /* 0x0000009a3cd8723c */ /* 0x080fe200000018d8 */
[----:B------:R-:W1:Y:S07]  /*d350*/  LDSM.16.M88.4 R60, [R226+0x9000] ;  /* 0x00900000e23c783b */ /* 0x000e6e0000000200 */
[----:B------:R-:W-:Y:S01]  /*d360*/  HMMA.16816.F32 R240, R64, R154, R240 ;  /* 0x0000009a40f0723c */ /* 0x000fe200000018f0 */
[----:B------:R-:W-:-:S02]  /*d370*/  IMAD.MOV.U32 R250, RZ, RZ, R209 ;  /* 0x000000fffffa7224 */ /* 0x000fc400078e00d1 */
[----:B------:R-:W-:-:S05]  /*d380*/  IMAD.MOV.U32 R251, RZ, RZ, R208 ;  /* 0x000000fffffb7224 */ /* 0x000fca00078e00d0 */
[----:B------:R-:W-:Y:S01]  /*d390*/  HMMA.16816.F32 R208, R64, R210, R212 ;  /* 0x000000d240d0723c */ /* 0x000fe200000018d4 */
[----:B------:R-:W2:Y:S07]  /*d3a0*/  LDSM.16.M88.4 R64, [R225+0x1000] ;  /* 0x00100000e140783b */ /* 0x000eae0000000200 */
[-C--:B-1----:R-:W-:Y:S01]  /*d3b0*/  HMMA.16816.F32 R152, R52, R60.reuse, R156 ;  /* 0x0000003c3498723c */ /* 0x082fe2000000189c */
[----:B------:R-:W1:Y:S07]  /*d3c0*/  LDSM.16.M88.4 R156, [R226+0x9800] ;  /* 0x00980000e29c783b */ /* 0x000e6e0000000200 */
[----:B------:R-:W-:Y:S01]  /*d3d0*/  HMMA.16816.F32 R204, R56, R60, R204 ;  /* 0x0000003c38cc723c */ /* 0x000fe200000018cc */
[----:B------:R-:W-:-:S02]  /*d3e0*/  IMAD.MOV.U32 R248, RZ, RZ, R77 ;  /* 0x000000fffff87224 */ /* 0x000fc400078e004d */
[----:B------:R-:W-:Y:S01]  /*d3f0*/  IMAD.MOV.U32 R249, RZ, RZ, R76 ;  /* 0x000000fffff97224 */ /* 0x000fe200078e004c */
[----:B------:R-:W-:Y:S01]  /*d400*/  IADD3 R2, R0, 0x20, RZ ;  /* 0x0000002000027810 */ /* 0x000fe20007ffe0ff */
[----:B------:R3:W5:Y:S03]  /*d410*/  LDL.LU R77, [R1+0xf8] ;  /* 0x0000f800014d7983 */ /* 0x0007660000300800 */
[-C--:B------:R-:W-:Y:S01]  /*d420*/  HMMA.16816.F32 R216, R52, R62.reuse, R216 ;  /* 0x0000003e34d8723c */ /* 0x080fe200000018d8 */
[----:B------:R3:W5:Y:S07]  /*d430*/  LDL.LU R76, [R1+0xf4] ;  /* 0x0000f400014c7983 */ /* 0x00076e0000300800 */
[----:B------:R-:W-:Y:S01]  /*d440*/  HMMA.16816.F32 R240, R56, R62, R240 ;  /* 0x0000003e38f0723c */ /* 0x000fe200000018f0 */
[----:B------:R-:W4:Y:S07]  /*d450*/  LDSM.16.M88.4 R60, [R225+0x1800] ;  /* 0x00180000e13c783b */ /* 0x000f2e0000000200 */
[----:B--2---:R-:W-:Y:S08]  /*d460*/  HMMA.16816.F32 R212, R48, R64, R204 ;  /* 0x0000004030d4723c */ /* 0x004ff000000018cc */
[C---:B-1----:R-:W-:Y:S08]  /*d470*/  HMMA.16816.F32 R248, R52.reuse, R156, R248 ;  /* 0x0000009c34f8723c */ /* 0x042ff000000018f8 */
[----:B------:R-:W-:Y:S07]  /*d480*/  HMMA.16816.F32 R244, R52, R158, R244 ;  /* 0x0000009e34f4723c */ /* 0x000fee00000018f4 */
[----:B------:R-:W-:-:S02]  /*d490*/  IMAD.MOV.U32 R52, RZ, RZ, R75 ;  /* 0x000000ffff347224 */ /* 0x000fc400078e004b */
[----:B------:R-:W-:Y:S01]  /*d4a0*/  IMAD.MOV.U32 R53, RZ, RZ, R74 ;  /* 0x000000ffff357224 */ /* 0x000fe200078e004a */
[----:B------:R-:W-:Y:S01]  /*d4b0*/  HMMA.16816.F32 R204, R44, R64, R152 ;  /* 0x000000402ccc723c */ /* 0x000fe20000001898 */
[----:B------:R-:W-:Y:S01]  /*d4c0*/  IMAD.MOV.U32 R54, RZ, RZ, R73 ;  /* 0x000000ffff367224 */ /* 0x000fe200078e0049 */
[----:B------:R-:W1:Y:S01]  /*d4d0*/  LDSM.16.M88.4 R152, [R220+0xb000] ;  /* 0x00b00000dc98783b */ /* 0x000e620000000200 */
[----:B------:R-:W-:-:S03]  /*d4e0*/  IMAD.MOV.U32 R55, RZ, RZ, R72 ;  /* 0x000000ffff377224 */ /* 0x000fc600078e0048 */
[----:B------:R3:W5:Y:S04]  /*d4f0*/  LDL.LU R75, [R1+0xf0] ;  /* 0x0000f000014b7983 */ /* 0x0007680000300800 */
[C---:B------:R-:W-:Y:S01]  /*d500*/  HMMA.16816.F32 R52, R56.reuse, R156, R52 ;  /* 0x0000009c3834723c */ /* 0x040fe20000001834 */
[----:B------:R3:W5:Y:S04]  /*d510*/  LDL.LU R74, [R1+0xec] ;  /* 0x0000ec00014a7983 */ /* 0x0007680000300800 */
[----:B------:R3:W5:Y:S03]  /*d520*/  LDL.LU R73, [R1+0xe8] ;  /* 0x0000e80001497983 */ /* 0x0007660000300800 */
[----:B------:R-:W-:Y:S01]  /*d530*/  HMMA.16816.F32 R208, R56, R158, R208 ;  /* 0x0000009e38d0723c */ /* 0x000fe200000018d0 */
[----:B------:R3:W5:Y:S07]  /*d540*/  LDL.LU R72, [R1+0xe4] ;  /* 0x0000e40001487983 */ /* 0x00076e0000300800 */
[C---:B------:R-:W-:Y:S08]  /*d550*/  HMMA.16816.F32 R216, R44.reuse, R66, R216 ;  /* 0x000000422cd8723c */ /* 0x040ff000000018d8 */
[C---:B----4-:R-:W-:Y:S08]  /*d560*/  HMMA.16816.F32 R248, R44.reuse, R60, R248 ;  /* 0x0000003c2cf8723c */ /* 0x050ff000000018f8 */
[----:B------:R-:W-:Y:S01]  /*d570*/  HMMA.16816.F32 R244, R44, R62, R244 ;  /* 0x0000003e2cf4723c */ /* 0x000fe200000018f4 */
[----:B------:R-:W2:Y:S07]  /*d580*/  LDSM.16.M88.4 R44, [R220+0xb800] ;  /* 0x00b80000dc2c783b */ /* 0x000eae0000000200 */
[C---:B------:R-:W-:Y:S08]  /*d590*/  HMMA.16816.F32 R156, R48.reuse, R66, R240 ;  /* 0x00000042309c723c */ /* 0x040ff000000018f0 */
[----:B------:R-:W-:Y:S01]  /*d5a0*/  HMMA.16816.F32 R240, R48, R60, R52 ;  /* 0x0000003c30f0723c */ /* 0x000fe20000001834 */
[----:B------:R-:W4:Y:S07]  /*d5b0*/  LDSM.16.M88.4 R52, [R233] ;  /* 0x00000000e934783b */ /* 0x000f2e0000000200 */
[----:B-1----:R-:W-:Y:S08]  /*d5c0*/  HMMA.16816.F32 R56, R40, R152, R212 ;  /* 0x000000982838723c */ /* 0x002ff000000018d4 */
[----:B------:R-:W-:Y:S01]  /*d5d0*/  HMMA.16816.F32 R208, R48, R62, R208 ;  /* 0x0000003e30d0723c */ /* 0x000fe200000018d0 */
[----:B------:R-:W1:Y:S07]  /*d5e0*/  LDSM.16.M88.4 R48, [R232] ;  /* 0x00000000e830783b */ /* 0x000e6e0000000200 */
[C---:B------:R-:W-:Y:S08]  /*d5f0*/  HMMA.16816.F32 R64, R36.reuse, R152, R204 ;  /* 0x000000982440723c */ /* 0x040ff000000018cc */
[-C--:B------:R-:W-:Y:S08]  /*d600*/  HMMA.16816.F32 R216, R36, R154.reuse, R216 ;  /* 0x0000009a24d8723c */ /* 0x080ff000000018d8 */
[----:B------:R-:W-:Y:S08]  /*d610*/  HMMA.16816.F32 R212, R40, R154, R156 ;  /* 0x0000009a28d4723c */ /* 0x000ff0000000189c */
[C---:B--2---:R-:W-:Y:S08]  /*d620*/  HMMA.16816.F32 R204, R36.reuse, R44, R248 ;  /* 0x0000002c24cc723c */ /* 0x044ff000000018f8 */
[----:B------:R-:W-:Y:S01]  /*d630*/  HMMA.16816.F32 R156, R36, R46, R244 ;  /* 0x0000002e249c723c */ /* 0x000fe200000018f4 */
[----:B------:R-:W-:Y:S07]  /*d640*/  LDSM.16.M88.4 R36, [R226+0xb800] ;  /* 0x00b80000e224783b */ /* 0x000fee0000000200 */
[----:B----4-:R-:W-:Y:S01]  /*d650*/  HMMA.16816.F32 R60, R32, R52, R56 ;  /* 0x00000034203c723c */ /* 0x010fe20000001838 */
[----:B------:R-:W2:Y:S07]  /*d660*/  LDSM.16.M88.4 R56, [R226+0xb000] ;  /* 0x00b00000e238783b */ /* 0x000eae0000000200 */
[C---:B------:R-:W-:Y:S08]  /*d670*/  HMMA.16816.F32 R240, R40.reuse, R44, R240 ;  /* 0x0000002c28f0723c */ /* 0x040ff000000018f0 */
[----:B------:R-:W-:Y:S01]  /*d680*/  HMMA.16816.F32 R152, R40, R46, R208 ;  /* 0x0000002e2898723c */ /* 0x000fe200000018d0 */
[----:B------:R-:W4:Y:S07]  /*d690*/  LDSM.16.M88.4 R40, [R225+0x3000] ;  /* 0x00300000e128783b */ /* 0x000f2e0000000200 */
[C---:B------:R-:W-:Y:S08]  /*d6a0*/  HMMA.16816.F32 R64, R28.reuse, R52, R64 ;  /* 0x000000341c40723c */ /* 0x040ff00000001840 */
[-C--:B------:R-:W-:Y:S08]  /*d6b0*/  HMMA.16816.F32 R208, R28, R54.reuse, R216 ;  /* 0x000000361cd0723c */ /* 0x080ff000000018d8 */
[----:B------:R-:W-:Y:S08]  /*d6c0*/  HMMA.16816.F32 R212, R32, R54, R212 ;  /* 0x0000003620d4723c */ /* 0x000ff000000018d4 */
[C---:B-1----:R-:W-:Y:S08]  /*d6d0*/  HMMA.16816.F32 R52, R28.reuse, R48, R204 ;  /* 0x000000301c34723c */ /* 0x042ff000000018cc */
[----:B------:R-:W-:Y:S08]  /*d6e0*/  HMMA.16816.F32 R44, R28, R50, R156 ;  /* 0x000000321c2c723c */ /* 0x000ff0000000189c */
[C---:B------:R-:W-:Y:S08]  /*d6f0*/  HMMA.16816.F32 R28, R32.reuse, R48, R240 ;  /* 0x00000030201c723c */ /* 0x040ff000000018f0 */
[----:B------:R-:W-:Y:S08]  /*d700*/  HMMA.16816.F32 R32, R32, R50, R152 ;  /* 0x000000322020723c */ /* 0x000ff00000001898 */
[-C--:B--2---:R-:W-:Y:S08]  /*d710*/  HMMA.16816.F32 R244, R16, R56.reuse, R60 ;  /* 0x0000003810f4723c */ /* 0x084ff0000000183c */
[C---:B------:R-:W-:Y:S08]  /*d720*/  HMMA.16816.F32 R216, R12.reuse, R56, R64 ;  /* 0x000000380cd8723c */ /* 0x040ff00000001840 */
[C---:B------:R-:W-:Y:S08]  /*d730*/  HMMA.16816.F32 R64, R12.reuse, R36, R52 ;  /* 0x000000240c40723c */ /* 0x040ff00000001834 */
[C---:B------:R-:W-:Y:S08]  /*d740*/  HMMA.16816.F32 R60, R12.reuse, R58, R208 ;  /* 0x0000003a0c3c723c */ /* 0x040ff000000018d0 */
[----:B------:R-:W-:Y:S01]  /*d750*/  HMMA.16816.F32 R52, R12, R38, R44 ;  /* 0x000000260c34723c */ /* 0x000fe2000000182c */
[----:B------:R-:W1:Y:S01]  /*d760*/  LDSM.16.M88.4 R12, [R225+0x3800] ;  /* 0x00380000e10c783b */ /* 0x000e620000000200 */
[----:B------:R-:W-:Y:S01]  /*d770*/  FSEL R248, R71, -INF , !P3 ;  /* 0xff80000047f87808 */ /* 0x000fe20005800000 */
[----:B------:R-:W-:-:S05]  /*d780*/  UISETP.NE.AND UP0, UPT, UR8, 0x3, UPT ;  /* 0x000000030800788c */ /* 0x000fca000bf05270 */
[C---:B------:R-:W-:Y:S08]  /*d790*/  HMMA.16816.F32 R56, R16.reuse, R58, R212 ;  /* 0x0000003a1038723c */ /* 0x040ff000000018d4 */
[C---:B------:R-:W-:Y:S08]  /*d7a0*/  HMMA.16816.F32 R44, R16.reuse, R36, R28 ;  /* 0x00000024102c723c */ /* 0x040ff0000000181c */
[----:B------:R-:W-:Y:S01]  /*d7b0*/  HMMA.16816.F32 R48, R16, R38, R32 ;  /* 0x000000261030723c */ /* 0x000fe20000001820 */
[----:B------:R-:W-:Y:S01]  /*d7c0*/  FSEL R152, R70, -INF , !P4 ;  /* 0xff80000046987808 */ /* 0x000fe20006000000 */
[----:B------:R3:W5:Y:S01]  /*d7d0*/  LDL.LU R71, [R1+0xe0] ;  /* 0x0000e00001477983 */ /* 0x0007620000300800 */
[----:B------:R-:W-:Y:S01]  /*d7e0*/  FSEL R153, R69, -INF , !P2 ;  /* 0xff80000045997808 */ /* 0x000fe20005000000 */
[----:B------:R-:W-:-:S04]  /*d7f0*/  DEPBAR.LE SB0, 0x0 ;  /* 0x000080000000791a */ /* 0x000fc80000000000 */
[-C--:B----4-:R-:W-:Y:S08]  /*d800*/  HMMA.16816.F32 R16, R8, R40.reuse, R244 ;  /* 0x000000280810723c */ /* 0x090ff000000018f4 */
[----:B------:R-:W-:Y:S01]  /*d810*/  HMMA.16816.F32 R28, R4, R40, R216 ;  /* 0x00000028041c723c */ /* 0x000fe200000018d8 */
[----:B------:R-:W-:Y:S01]  /*d820*/  FSEL R249, R68, -INF , !P1 ;  /* 0xff80000044f97808 */ /* 0x000fe20004800000 */
[----:B------:R3:W5:Y:S01]  /*d830*/  LDL.LU R70, [R1+0xdc] ;  /* 0x0000dc0001467983 */ /* 0x0007620000300800 */
[----:B------:R-:W-:-:S05]  /*d840*/  ISETP.GE.AND P3, PT, R2, R23, PT ;  /* 0x000000170200720c */ /* 0x000fca0003f66270 */
[-C--:B------:R-:W-:Y:S01]  /*d850*/  HMMA.16816.F32 R32, R4, R42.reuse, R60 ;  /* 0x0000002a0420723c */ /* 0x080fe2000000183c */
[C---:B------:R-:W-:Y:S01]  /*d860*/  ISETP.GE.AND P4, PT, R2.reuse, R26, PT ;  /* 0x0000001a0200720c */ /* 0x040fe20003f86270 */
[----:B------:R3:W5:Y:S01]  /*d870*/  LDL.LU R69, [R1+0xd8] ;  /* 0x0000d80001457983 */ /* 0x0007620000300800 */
[C---:B------:R-:W-:Y:S02]  /*d880*/  ISETP.GE.AND P2, PT, R2.reuse, R24, PT ;  /* 0x000000180200720c */ /* 0x040fe40003f46270 */
[----:B------:R-:W-:Y:S01]  /*d890*/  ISETP.GE.AND P1, PT, R2, R25, PT ;  /* 0x000000190200720c */ /* 0x000fe20003f26270 */
[----:B------:R3:W5:Y:S01]  /*d8a0*/  LDL.LU R68, [R1+0xd4] ;  /* 0x0000d40001447983 */ /* 0x0007620000300800 */
[----:B------:R-:W-:Y:S01]  /*d8b0*/  IADD3 R2, R0, 0x21, RZ ;  /* 0x0000002100027810 */ /* 0x000fe20007ffe0ff */
[----:B------:R-:W-:Y:S01]  /*d8c0*/  HMMA.16816.F32 R40, R8, R42, R56 ;  /* 0x0000002a0828723c */ /* 0x000fe20000001838 */
[----:B------:R-:W-:Y:S02]  /*d8d0*/  FSEL R247, R22, -INF , !P0 ;  /* 0xff80000016f77808 */ /* 0x000fe40004000000 */
[----:B------:R-:W-:-:S02]  /*d8e0*/  FSEL R61, R21, -INF , !P6 ;  /* 0xff800000153d7808 */ /* 0x000fc40007000000 */
[C---:B------:R-:W-:Y:S02]  /*d8f0*/  ISETP.GE.AND P6, PT, R2.reuse, R23, PT ;  /* 0x000000170200720c */ /* 0x040fe40003fc6270 */
[----:B------:R-:W-:Y:S01]  /*d900*/  ISETP.GE.AND P0, PT, R2, R26, PT ;  /* 0x0000001a0200720c */ /* 0x000fe20003f06270 */
[----:B-1----:R-:W-:Y:S01]  /*d910*/  HMMA.16816.F32 R36, R8, R12, R44 ;  /* 0x0000000c0824723c */ /* 0x002fe2000000182c */
[----:B------:R-:W-:Y:S02]  /*d920*/  FSEL R157, R16, -INF , !P3 ;  /* 0xff800000109d7808 */ /* 0x000fe40005800000 */
[----:B------:R-:W-:Y:S02]  /*d930*/  FSEL R60, R17, -INF , !P6 ;  /* 0xff800000113c7808 */ /* 0x000fe40007000000 */
[----:B------:R-:W-:Y:S02]  /*d940*/  FSEL R244, R18, -INF , !P4 ;  /* 0xff80000012f47808 */ /* 0x000fe40006000000 */
[----:B------:R-:W-:-:S02]  /*d950*/  FSEL R159, R19, -INF , !P0 ;  /* 0xff800000139f7808 */ /* 0x000fc40004000000 */
[----:B------:R-:W-:Y:S01]  /*d960*/  FSEL R62, R3, -INF , !P5 ;  /* 0xff800000033e7808 */ /* 0x000fe20006800000 */
[C---:B------:R-:W-:Y:S01]  /*d970*/  HMMA.16816.F32 R16, R4.reuse, R12, R64 ;  /* 0x0000000c0410723c */ /* 0x040fe20000001840 */
[CC--:B------:R-:W-:Y:S02]  /*d980*/  ISETP.GE.AND P5, PT, R2.reuse, R24.reuse, PT ;  /* 0x000000180200720c */ /* 0x0c0fe40003fa6270 */
[----:B------:R-:W-:Y:S02]  /*d990*/  ISETP.GE.AND P3, PT, R2, R25, PT ;  /* 0x000000190200720c */ /* 0x000fe40003f66270 */
[C---:B------:R-:W-:Y:S02]  /*d9a0*/  IADD3 R3, R0.reuse, 0x28, RZ ;  /* 0x0000002800037810 */ /* 0x040fe40007ffe0ff */
[----:B------:R-:W-:Y:S01]  /*d9b0*/  IADD3 R2, R0, 0x29, RZ ;  /* 0x0000002900027810 */ /* 0x000fe20007ffe0ff */
[----:B------:R-:W-:Y:S01]  /*d9c0*/  HMMA.16816.F32 R4, R4, R14, R52 ;  /* 0x0000000e0404723c */ /* 0x000fe20000001834 */
[----:B------:R-:W-:-:S02]  /*d9d0*/  ISETP.GE.AND P0, PT, R3, R24, PT ;  /* 0x000000180300720c */ /* 0x000fc40003f06270 */
[----:B------:R-:W-:Y:S02]  /*d9e0*/  FSEL R246, R28, -INF , !P2 ;  /* 0xff8000001cf67808 */ /* 0x000fe40005000000 */
[----:B------:R-:W-:Y:S02]  /*d9f0*/  ISETP.GE.AND P2, PT, R2, R24, PT ;  /* 0x000000180200720c */ /* 0x000fe40003f46270 */
[----:B------:R-:W-:Y:S02]  /*da00*/  FSEL R158, R29, -INF , !P5 ;  /* 0xff8000001d9e7808 */ /* 0x000fe40006800000 */
[----:B------:R-:W-:Y:S02]  /*da10*/  FSEL R63, R32, -INF , !P0 ;  /* 0xff800000203f7808 */ /* 0x000fe40004000000 */
[C---:B------:R-:W-:Y:S02]  /*da20*/  ISETP.GE.AND P6, PT, R3.reuse, R23, PT ;  /* 0x000000170300720c */ /* 0x040fe40003fc6270 */
[----:B------:R-:W-:-:S02]  /*da30*/  ISETP.GE.AND P4, PT, R3, R26, PT ;  /* 0x0000001a0300720c */ /* 0x000fc40003f86270 */
[----:B------:R-:W-:Y:S02]  /*da40*/  ISETP.GE.AND P5, PT, R3, R25, PT ;  /* 0x000000190300720c */ /* 0x000fe40003fa6270 */
[C---:B------:R-:W-:Y:S02]  /*da50*/  ISETP.GE.AND P0, PT, R2.reuse, R23, PT ;  /* 0x000000170200720c */ /* 0x040fe40003f06270 */
[----:B------:R-:W-:Y:S02]  /*da60*/  FSEL R245, R33, -INF , !P2 ;  /* 0xff80000021f57808 */ /* 0x000fe40005000000 */
[----:B------:R-:W-:Y:S02]  /*da70*/  ISETP.GE.AND P2, PT, R2, R26, PT ;  /* 0x0000001a0200720c */ /* 0x000fe40003f46270 */
[----:B------:R-:W-:Y:S02]  /*da80*/  IADD3 R3, R0, 0x31, RZ ;  /* 0x0000003100037810 */ /* 0x000fe40007ffe0ff */
[----:B------:R-:W-:-:S02]  /*da90*/  FSEL R250, R30, -INF , !P1 ;  /* 0xff8000001efa7808 */ /* 0x000fc40004800000 */
[----:B------:R-:W-:Y:S02]  /*daa0*/  FSEL R30, R41, -INF , !P0 ;  /* 0xff800000291e7808 */ /* 0x000fe40004000000 */
[----:B------:R-:W-:Y:S02]  /*dab0*/  ISETP.GE.AND P0, PT, R3, R23, PT ;  /* 0x000000170300720c */ /* 0x000fe40003f06270 */
[----:B------:R-:W-:Y:S02]  /*dac0*/  FSEL R53, R43, -INF , !P2 ;  /* 0xff8000002b357808 */ /* 0x000fe40005000000 */
[----:B------:R-:W-:Y:S02]  /*dad0*/  IADD3 R12, R0, 0x30, RZ ;  /* 0x00000030000c7810 */ /* 0x000fe40007ffe0ff */
[----:B------:R-:W-:Y:S01]  /*dae0*/  FSEL R13, R34, -INF , !P5 ;  /* 0xff800000220d7808 */ /* 0x000fe20006800000 */
[----:B------:R-:W-:Y:S01]  /*daf0*/  BAR.SYNC.DEFER_BLOCKING 0x0 ;  /* 0x0000000000007b1d */ /* 0x000fe20000010000 */
[----:B------:R-:W-:-:S02]  /*db00*/  ISETP.GE.AND P2, PT, R3, R26, PT ;  /* 0x0000001a0300720c */ /* 0x000fc40003f46270 */
[----:B------:R-:W-:Y:S02]  /*db10*/  ISETP.GE.AND P1, PT, R2, R25, PT ;  /* 0x000000190200720c */ /* 0x000fe40003f26270 */
[----:B------:R-:W-:Y:S01]  /*db20*/  FSEL R28, R37, -INF , !P0 ;  /* 0xff800000251c7808 */ /* 0x000fe20004000000 */
[----:B------:R1:W-:Y:S01]  /*db30*/  STL [R1+0x2c], R13 ;  /* 0x00002c0d01007387 */ /* 0x0003e20000100800 */
[-C--:B------:R-:W-:Y:S02]  /*db40*/  ISETP.GE.AND P0, PT, R12, R24.reuse, PT ;  /* 0x000000180c00720c */ /* 0x080fe40003f06270 */
[----:B------:R-:W-:Y:S02]  /*db50*/  FSEL R47, R39, -INF , !P2 ;  /* 0xff800000272f7808 */ /* 0x000fe40005000000 */
[----:B------:R-:W-:Y:S02]  /*db60*/  IADD3 R2, R0, 0x38, RZ ;  /* 0x0000003800027810 */ /* 0x000fe40007ffe0ff */
[----:B------:R-:W-:-:S02]  /*db70*/  ISETP.GE.AND P2, PT, R3, R24, PT ;  /* 0x000000180300720c */ /* 0x000fc40003f46270 */
[----:B------:R-:W-:Y:S01]  /*db80*/  IADD3 R0, R0, 0x39, RZ ;  /* 0x0000003900007810 */ /* 0x000fe20007ffe0ff */
[----:B------:R-:W-:Y:S01]  /*db90*/  HMMA.16816.F32 R8, R8, R14, R48 ;  /* 0x0000000e0808723c */ /* 0x000fe20000001830 */
[----:B------:R-:W-:Y:S02]  /*dba0*/  FSEL R52, R16, -INF , !P0 ;  /* 0xff80000010347808 */ /* 0x000fe40004000000 */
[-C--:B------:R-:W-:Y:S02]  /*dbb0*/  ISETP.GE.AND P0, PT, R2, R24.reuse, PT ;  /* 0x000000180200720c */ /* 0x080fe40003f06270 */
[----:B------:R-:W-:Y:S02]  /*dbc0*/  FSEL R251, R31, -INF , !P3 ;  /* 0xff8000001ffb7808 */ /* 0x000fe40005800000 */
[----:B------:R-:W-:Y:S02]  /*dbd0*/  FSEL R51, R17, -INF , !P2 ;  /* 0xff80000011337808 */ /* 0x000fe40005000000 */
[----:B------:R-:W-:-:S02]  /*dbe0*/  ISETP.GE.AND P2, PT, R0, R24, PT ;  /* 0x000000180000720c */ /* 0x000fc40003f46270 */
[----:B-1----:R-:W-:Y:S02]  /*dbf0*/  FSEL R13, R35, -INF , !P1 ;  /* 0xff800000230d7808 */ /* 0x002fe40004800000 */
[C---:B------:R-:W-:Y:S02]  /*dc00*/  ISETP.GE.AND P1, PT, R12.reuse, R26, PT ;  /* 0x0000001a0c00720c */ /* 0x040fe40003f26270 */
[----:B------:R-:W-:Y:S02]  /*dc10*/  ISETP.GE.AND P3, PT, R12, R23, PT ;  /* 0x000000170c00720c */ /* 0x000fe40003f66270 */
[----:B------:R-:W-:Y:S02]  /*dc20*/  FSEL R48, R38, -INF , !P1 ;  /* 0xff80000026307808 */ /* 0x000fe40004800000 */
[----:B------:R-:W-:Y:S02]  /*dc30*/  ISETP.GE.AND P1, PT, R12, R25, PT ;  /* 0x000000190c00720c */ /* 0x000fe40003f26270 */
[----:B------:R-:W-:-:S02]  /*dc40*/  FSEL R50, R4, -INF , !P0 ;  /* 0xff80000004327808 */ /* 0x000fc40004000000 */
[----:B------:R-:W-:Y:S02]  /*dc50*/  FSEL R31, R40, -INF , !P6 ;  /* 0xff800000281f7808 */ /* 0x000fe40007000000 */
[----:B------:R-:W-:Y:S02]  /*dc60*/  FSEL R54, R42, -INF , !P4 ;  /* 0xff8000002a367808 */ /* 0x000fe40006000000 */
[----:B------:R-:W-:Y:S02]  /*dc70*/  ISETP.GE.AND P0, PT, R3, R25, PT ;  /* 0x000000190300720c */ /* 0x000fe40003f06270 */
[----:B------:R-:W-:Y:S02]  /*dc80*/  FSEL R49, R5, -INF , !P2 ;  /* 0xff80000005317808 */ /* 0x000fe40005000000 */
[C---:B------:R-:W-:Y:S02]  /*dc90*/  ISETP.GE.AND P6, PT, R2.reuse, R23, PT ;  /* 0x000000170200720c */ /* 0x040fe40003fc6270 */
[----:B------:R-:W-:-:S02]  /*dca0*/  ISETP.GE.AND P4, PT, R2, R26, PT ;  /* 0x0000001a0200720c */ /* 0x000fc40003f86270 */
[----:B------:R-:W-:Y:S02]  /*dcb0*/  ISETP.GE.AND P2, PT, R2, R25, PT ;  /* 0x000000190200720c */ /* 0x000fe40003f46270 */
[----:B------:R-:W-:Y:S02]  /*dcc0*/  FSEL R29, R36, -INF , !P3 ;  /* 0xff800000241d7808 */ /* 0x000fe40005800000 */
[----:B------:R-:W-:Y:S02]  /*dcd0*/  FSEL R2, R18, -INF , !P1 ;  /* 0xff80000012027808 */ /* 0x000fe40004800000 */
[C---:B------:R-:W-:Y:S02]  /*dce0*/  ISETP.GE.AND P5, PT, R0.reuse, R23, PT ;  /* 0x000000170000720c */ /* 0x040fe40003fa6270 */
[C---:B------:R-:W-:Y:S02]  /*dcf0*/  ISETP.GE.AND P3, PT, R0.reuse, R26, PT ;  /* 0x0000001a0000720c */ /* 0x040fe40003f66270 */
[----:B------:R-:W-:-:S02]  /*dd00*/  ISETP.GE.AND P1, PT, R0, R25, PT ;  /* 0x000000190000720c */ /* 0x000fc40003f26270 */
[----:B------:R-:W-:Y:S01]  /*dd10*/  FSEL R0, R19, -INF , !P0 ;  /* 0xff80000013007808 */ /* 0x000fe20004000000 */
[----:B------:R3:W-:Y:S04]  /*dd20*/  STL [R1+0x28], R13 ;  /* 0x0000280d01007387 */ /* 0x0007e80000100800 */
[----:B------:R3:W-:Y:S04]  /*dd30*/  STL [R1+0x14], R2 ;  /* 0x0000140201007387 */ /* 0x0007e80000100800 */
[----:B------:R3:W-:Y:S01]  /*dd40*/  STL [R1+0x10], R0 ;  /* 0x0000100001007387 */ /* 0x0007e20000100800 */
[----:B------:R-:W-:-:S02]  /*dd50*/  PLOP3.LUT P0, PT, PT, PT, UP0, 0x80, 0x0 ;  /* 0x000000000000781c */ /* 0x000fc40003f0f008 */
[----:B------:R-:W-:Y:S02]  /*dd60*/  FSEL R38, R6, -INF , !P2 ;  /* 0xff80000006267808 */ /* 0x000fe40005000000 */
[----:B------:R-:W-:Y:S02]  /*dd70*/  FSEL R39, R7, -INF , !P1 ;  /* 0xff80000007277808 */ /* 0x000fe40004800000 */
[----:B------:R-:W-:Y:S02]  /*dd80*/  FSEL R22, R8, -INF , !P6 ;  /* 0xff80000008167808 */ /* 0x000fe40007000000 */
[----:B------:R-:W-:Y:S02]  /*dd90*/  FSEL R21, R9, -INF , !P5 ;  /* 0xff80000009157808 */ /* 0x000fe40006800000 */
[----:B------:R-:W-:Y:S02]  /*dda0*/  FSEL R46, R10, -INF , !P4 ;  /* 0xff8000000a2e7808 */ /* 0x000fe40006000000 */
[----:B------:R-:W-:Y:S01]  /*ddb0*/  FSEL R23, R11, -INF , !P3 ;  /* 0xff8000000b177808 */ /* 0x000fe20005800000 */
[----:B------:R-:W-:Y:S05]  /*ddc0*/  @!P0 BRA `(.L_x_32) ;  /* 0x0000024000008947 */ /* 0x000fea0003800000 */
[----:B------:R-:W2:Y:S04]  /*ddd0*/  LDL.64 R204, [R1+0x88] ;  /* 0x0000880001cc7983 */ /* 0x000ea80000100a00 */
[----:B------:R-:W4:Y:S01]  /*dde0*/  LDL.64 R206, [R1+0x80] ;  /* 0x0000800001ce7983 */ /* 0x000f220000100a00 */
[----:B------:R-:W-:-:S02]  /*ddf0*/  UIADD3 UR13, UR8, -0x4, URZ ;  /* 0xfffffffc080d7890 */ /* 0x000fc4000fffe03f */
[----:B------:R-:W-:Y:S02]  /*de00*/  ULDC.64 UR4, c[0x0][0x198] ;  /* 0x0000660000047ab9 */ /* 0x000fe40000000a00 */
[----:B------:R-:W-:Y:S02]  /*de10*/  USHF.R.S32.HI UR12, URZ, 0x1f, UR13 ;  /* 0x0000001f3f0c7899 */ /* 0x000fe4000801140d */
[----:B------:R-:W-:Y:S02]  /*de20*/  UIMAD.WIDE.U32 UR18, UR13, UR4, URZ ;  /* 0x000000040d1272a5 */ /* 0x000fe4000f8e003f */
[----:B------:R-:W-:Y:S02]  /*de30*/  UIMAD UR12, UR12, UR4, URZ ;  /* 0x000000040c0c72a4 */ /* 0x000fe4000f8e023f */
[----:B------:R-:W-:Y:S02]  /*de40*/  USHF.L.U32 UR4, UR6, 0x5, URZ ;  /* 0x0000000506047899 */ /* 0x000fe4000800063f */
[----:B------:R-:W-:Y:S01]  /*de50*/  UIMAD UR5, UR13, UR5, UR12 ;  /* 0x000000050d0572a4 */ /* 0x000fe2000f8e020c */
[----:B---3--:R-:W-:-:S02]  /*de60*/  IMAD.U32 R0, RZ, RZ, UR18 ;  /* 0x00000012ff007e24 */ /* 0x008fc4000f8e00ff */
[----:B------:R-:W-:Y:S01]  /*de70*/  IMAD.U32 R3, RZ, RZ, UR18 ;  /* 0x00000012ff037e24 */ /* 0x000fe2000f8e00ff */
[----:B------:R-:W-:-:S06]  /*de80*/  UIADD3 UR5, UR19, UR5, URZ ;  /* 0x0000000513057290 */ /* 0x000fcc000fffe03f */
[----:B------:R-:W-:Y:S01]  /*de90*/  IMAD.U32 R2, RZ, RZ, UR5 ;  /* 0x00000005ff027e24 */ /* 0x000fe2000f8e00ff */
[----:B------:R-:W-:Y:S01]  /*dea0*/  USHF.L.U64.HI UR5, UR6, 0x5, UR7 ;  /* 0x0000000506057899 */ /* 0x000fe20008010207 */
[----:B--2---:R-:W-:-:S04]  /*deb0*/  LEA R0, P0, R0, R204, 0x6 ;  /* 0x000000cc00007211 */ /* 0x004fc800078030ff */
[----:B----4-:R-:W-:Y:S02]  /*dec0*/  LEA.HI.X R3, R3, R207, R2, 0x6, P0 ;  /* 0x000000cf03037211 */ /* 0x010fe400000f3402 */
        /* <DEDUP_REMOVED lines=20> */
.L_x_32:
[----:B------:R-:W2:Y:S04]  /*e010*/  LDL.LU R9, [R1+0x90] ;  /* 0x0000900001097983 */ /* 0x000ea80000300800 */
[----:B------:R-:W4:Y:S04]  /*e020*/  LDL.LU R8, [R1+0x94] ;  /* 0x0000940001087983 */ /* 0x000f280000300800 */
[----:B---3--:R-:W3:Y:S04]  /*e030*/  LDL.LU R6, [R1+0x48] ;  /* 0x0000480001067983 */ /* 0x008ee80000300800 */
[----:B------:R-:W3:Y:S04]  /*e040*/  LDL.LU R5, [R1+0x5c] ;  /* 0x00005c0001057983 */ /* 0x000ee80000300800 */
[----:B------:R-:W3:Y:S04]  /*e050*/  LDL.LU R4, [R1+0x7c] ;  /* 0x00007c0001047983 */ /* 0x000ee80000300800 */
[----:B-1----:R-:W3:Y:S04]  /*e060*/  LDL.LU R3, [R1+0xa0] ;  /* 0x0000a00001037983 */ /* 0x002ee80000300800 */
[----:B------:R-:W3:Y:S04]  /*e070*/  LDL.LU R2, [R1+0x98] ;  /* 0x0000980001027983 */ /* 0x000ee80000300800 */
[----:B------:R-:W3:Y:S04]  /*e080*/  LDL.LU R0, [R1+0x9c] ;  /* 0x00009c0001007983 */ /* 0x000ee80000300800 */
[----:B------:R-:W3:Y:S01]  /*e090*/  LDL.LU R7, [R1+0x6c] ;  /* 0x00006c0001077983 */ /* 0x000ee20000300800 */
[----:B--2---:R-:W-:-:S02]  /*e0a0*/  MOV R65, R9 ;  /* 0x0000000900417202 */ /* 0x004fc40000000f00 */
[----:B----4-:R-:W-:Y:S02]  /*e0b0*/  MOV R24, R8 ;  /* 0x0000000800187202 */ /* 0x010fe40000000f00 */
[----:B---3--:R-:W-:Y:S02]  /*e0c0*/  MOV R26, R6 ;  /* 0x00000006001a7202 */ /* 0x008fe40000000f00 */
[----:B------:R-:W2:Y:S01]  /*e0d0*/  LDL.LU R6, [R1+0x4c] ;  /* 0x00004c0001067983 */ /* 0x000ea20000300800 */
[----:B------:R-:W-:-:S03]  /*e0e0*/  MOV R56, R5 ;  /* 0x0000000500387202 */ /* 0x000fc60000000f00 */
[----:B------:R-:W3:Y:S04]  /*e0f0*/  LDL.LU R9, [R1] ;  /* 0x0000000001097983 */ /* 0x000ee80000300800 */
[----:B------:R-:W4:Y:S04]  /*e100*/  LDL.LU R17, [R1+0x78] ;  /* 0x0000780001117983 */ /* 0x000f280000300800 */
        /* <DEDUP_REMOVED lines=14> */
[----:B------:R-:W-:Y:S04]  /*e1f0*/  STL [R1+0xe4], R228 ;  /* 0x0000e4e401007387 */ /* 0x000fe80000100800 */
[----:B------:R1:W-:Y:S04]  /*e200*/  STL [R1+0xe0], R227 ;  /* 0x0000e0e301007387 */ /* 0x0003e80000100800 */
[----:B-1----:R-:W4:Y:S04]  /*e210*/  LDL.LU R227, [R1+0x2c] ;  /* 0x00002c0001e37983 */ /* 0x002f280000300800 */
[----:B------:R1:W-:Y:S04]  /*e220*/  STL [R1+0xdc], R226 ;  /* 0x0000dce201007387 */ /* 0x0003e80000100800 */
[----:B-1----:R-:W4:Y:S04]  /*e230*/  LDL.LU R226, [R1+0x28] ;  /* 0x0000280001e27983 */ /* 0x002f280000300800 */
[----:B------:R1:W-:Y:S04]  /*e240*/  STL [R1+0xd8], R225 ;  /* 0x0000d8e101007387 */ /* 0x0003e80000100800 */
[----:B-1----:R-:W4:Y:S04]  /*e250*/  LDL.LU R225, [R1+0x14] ;  /* 0x0000140001e17983 */ /* 0x002f280000300800 */
[----:B------:R1:W-:Y:S04]  /*e260*/  STL [R1+0xd4], R220 ;  /* 0x0000d4dc01007387 */ /* 0x0003e80000100800 */
[----:B-1----:R-:W4:Y:S01]  /*e270*/  LDL.LU R220, [R1+0x10] ;  /* 0x0000100001dc7983 */ /* 0x002f220000300800 */
[----:B------:R-:W-:-:S02]  /*e280*/  MOV R64, R0 ;  /* 0x0000000000407202 */ /* 0x000fc40000000f00 */
[----:B------:R-:W-:Y:S02]  /*e290*/  FMNMX.FTZ R0, R7, R20, !PT ;  /* 0x0000001407007209 */ /* 0x000fe40007810000 */
[----:B------:R-:W-:Y:S02]  /*e2a0*/  MOV R58, R3 ;  /* 0x00000003003a7202 */ /* 0x000fe40000000f00 */
[----:B------:R-:W-:Y:S02]  /*e2b0*/  MOV R59, R2 ;  /* 0x00000002003b7202 */ /* 0x000fe40000000f00 */
[----:B------:R-:W-:Y:S02]  /*e2c0*/  MOV R57, R4 ;  /* 0x0000000400397202 */ /* 0x000fe40000000f00 */
[----:B--2---:R-:W-:-:S04]  /*e2d0*/  FMNMX.FTZ R0, R6, R0, !PT ;  /* 0x0000000006007209 */ /* 0x004fc80007810000 */
[----:B------:R-:W-:-:S04]  /*e2e0*/  FMNMX.FTZ R0, R252, R0, !PT ;  /* 0x00000000fc007209 */ /* 0x000fc80007810000 */
[----:B---3--:R-:W-:-:S04]  /*e2f0*/  FMNMX.FTZ R0, R9, R0, !PT ;  /* 0x0000000009007209 */ /* 0x008fc80007810000 */
        /* <DEDUP_REMOVED lines=9> */
[----:B----4-:R-:W-:Y:S02]  /*e390*/  FMNMX.FTZ R0, R17, R27, !PT ;  /* 0x0000001b11007209 */ /* 0x010fe40007810000 */
[----:B------:R-:W-:Y:S02]  /*e3a0*/  FMNMX.FTZ R156, R28, R156, !PT ;  /* 0x0000009c1c9c7209 */ /* 0x000fe40007810000 */
[----:B------:R-:W-:Y:S02]  /*e3b0*/  FMNMX.FTZ R0, R34, R0, !PT ;  /* 0x0000000022007209 */ /* 0x000fe40007810000 */
[----:B------:R-:W-:Y:S02]  /*e3c0*/  FMNMX.FTZ R156, R22, R156, !PT ;  /* 0x0000009c169c7209 */ /* 0x000fe40007810000 */
        /* <DEDUP_REMOVED lines=32> */
[----:B------:R-:W-:-:S03]  /*e5d0*/  FMNMX.FTZ R154, R63, R3, !PT ;  /* 0x000000033f9a7209 */ /* 0x000fc60007810000 */
[----:B------:R-:W1:Y:S01]  /*e5e0*/  SHFL.BFLY PT, R3, R0, 0x2, 0x1f ;  /* 0x0c401f0000037f89 */ /* 0x000e6200000e0000 */
[----:B------:R-:W-:Y:S02]  /*e5f0*/  FMNMX.FTZ R154, R245, R154, !PT ;  /* 0x0000009af59a7209 */ /* 0x000fe40007810000 */
[----:B------:R-:W-:Y:S01]  /*e600*/  FMNMX.FTZ R2, R248, R2, !PT ;  /* 0x00000002f8027209 */ /* 0x000fe20007810000 */
[----:B------:R-:W2:Y:S01]  /*e610*/  SHFL.BFLY PT, R4, R156, 0x1, 0x1f ;  /* 0x0c201f009c047f89 */ /* 0x000ea200000e0000 */
        /* <DEDUP_REMOVED lines=8> */
[----:B------:R-:W3:Y:S01]  /*e6a0*/  SHFL.BFLY PT, R5, R154, 0x2, 0x1f ;  /* 0x0c401f009a057f89 */ /* 0x000ee200000e0000 */
[----:B------:R-:W-:Y:S02]  /*e6b0*/  FMNMX.FTZ R2, R227, R2, !PT ;  /* 0x00000002e3027209 */ /* 0x000fe40007810000 */
[----:B-1----:R-:W-:Y:S02]  /*e6c0*/  FMNMX.FTZ R0, R0, R3, !PT ;  /* 0x0000000300007209 */ /* 0x002fe40007810000 */
[----:B------:R-:W-:Y:S02]  /*e6d0*/  FMNMX.FTZ R2, R226, R2, !PT ;  /* 0x00000002e2027209 */ /* 0x000fe40007810000 */
[----:B--2---:R-:W-:Y:S01]  /*e6e0*/  FMNMX.FTZ R156, R156, R4, !PT ;  /* 0x000000049c9c7209 */ /* 0x004fe20007810000 */
[----:B------:R-:W1:Y:S01]  /*e6f0*/  SHFL.BFLY PT, R155, R0, 0x1, 0x1f ;  /* 0x0c201f00009b7f89 */ /* 0x000e6200000e0000 */
[----:B------:R-:W-:Y:S02]  /*e700*/  FMNMX.FTZ R2, R225, R2, !PT ;  /* 0x00000002e1027209 */ /* 0x000fe40007810000 */
[----:B------:R-:W-:-:S02]  /*e710*/  FSETP.NEU.FTZ.AND P3, PT, R156, -INF , PT ;  /* 0xff8000009c00780b */ /* 0x000fc40003f7d000 */
[----:B---3--:R-:W-:Y:S02]  /*e720*/  FMNMX.FTZ R154, R154, R5, !PT ;  /* 0x000000059a9a7209 */ /* 0x008fe40007810000 */
[----:B------:R-:W-:Y:S01]  /*e730*/  FMNMX.FTZ R3, R220, R2, !PT ;  /* 0x00000002dc037209 */ /* 0x000fe20007810000 */
[----:B------:R-:W-:-:S05]  /*e740*/  FMUL.FTZ R2, R156, c[0x0][0x23c] ;  /* 0x00008f009c027a20 */ /* 0x000fca0000410000 */
[----:B------:R-:W-:-:S05]  /*e750*/  FSEL R2, R2, RZ, P3 ;  /* 0x000000ff02027208 */ /* 0x000fca0001800000 */
[----:B------:R-:W-:-:S04]  /*e760*/  FFMA.FTZ R4, R20, c[0x0][0x23c], -R2 ;  /* 0x00008f0014047a23 */ /* 0x000fc80000010802 */
[----:B------:R2:W-:Y:S01]  /*e770*/  MUFU.EX2 R8, R4 ;  /* 0x0000000400087308 */ /* 0x0005e20000000800 */
[----:B-1----:R-:W-:Y:S01]  /*e780*/  FMNMX.FTZ R155, R0, R155, !PT ;  /* 0x0000009b009b7209 */ /* 0x002fe20007810000 */
[----:B------:R-:W-:-:S03]  /*e790*/  FFMA.FTZ R0, R252, c[0x0][0x23c], -R2 ;  /* 0x00008f00fc007a23 */ /* 0x000fc60000010802 */
[----:B------:R-:W-:-:S03]  /*e7a0*/  FSETP.NEU.FTZ.AND P2, PT, R155, -INF , PT ;  /* 0xff8000009b00780b */ /* 0x000fc60003f5d000 */
[----:B------:R1:W-:Y:S01]  /*e7b0*/  MUFU.EX2 R42, R0 ;  /* 0x00000000002a7308 */ /* 0x0003e20000000800 */
[----:B--2---:R-:W-:Y:S02]  /*e7c0*/  FFMA.FTZ R4, R6, c[0x0][0x23c], -R2 ;  /* 0x00008f0006047a23 */ /* 0x004fe40000010802 */
[----:B------:R-:W2:Y:S05]  /*e7d0*/  SHFL.BFLY PT, R6, R154, 0x1, 0x1f ;  /* 0x0c201f009a067f89 */ /* 0x000eaa00000e0000 */
[----:B------:R3:W-:Y:S01]  /*e7e0*/  MUFU.EX2 R32, R4 ;  /* 0x0000000400207308 */ /* 0x0007e20000000800 */
[----:B-1----:R-:W-:-:S05]  /*e7f0*/  FMUL.FTZ R0, R155, c[0x0][0x23c] ;  /* 0x00008f009b007a20 */ /* 0x002fca0000410000 */
[----:B------:R-:W-:Y:S01]  /*e800*/  FSEL R0, R0, RZ, P2 ;  /* 0x000000ff00007208 */ /* 0x000fe20001000000 */
[----:B---3--:R-:W-:-:S04]  /*e810*/  FFMA.FTZ R4, R9, c[0x0][0x23c], -R2 ;  /* 0x00008f0009047a23 */ /* 0x008fc80000010802 */
[----:B------:R1:W-:Y:S01]  /*e820*/  MUFU.EX2 R43, R4 ;  /* 0x00000004002b7308 */ /* 0x0003e20000000800 */
[----:B--2---:R-:W-:Y:S01]  /*e830*/  FMNMX.FTZ R154, R154, R6, !PT ;  /* 0x000000069a9a7209 */ /* 0x004fe20007810000 */
[----:B-1----:R-:W-:-:S06]  /*e840*/  FFMA.FTZ R4, R27, c[0x0][0x23c], -R0 ;  /* 0x00008f001b047a23 */ /* 0x002fcc0000010800 */
[----:B------:R1:W-:Y:S01]  /*e850*/  MUFU.EX2 R9, R4 ;  /* 0x0000000400097308 */ /* 0x0003e20000000800 */
[----:B------:R-:W-:Y:S01]  /*e860*/  FSETP.NEU.FTZ.AND P1, PT, R154, -INF , PT ;  /* 0xff8000009a00780b */ /* 0x000fe20003f3d000 */
[----:B-1----:R-:W-:-:S06]  /*e870*/  FFMA.FTZ R4, R34, c[0x0][0x23c], -R0 ;  /* 0x00008f0022047a23 */ /* 0x002fcc0000010800 */
[----:B------:R1:W-:Y:S02]  /*e880*/  MUFU.EX2 R34, R4 ;  /* 0x0000000400227308 */ /* 0x0003e40000000800 */
[----:B-1----:R-:W-:Y:S02]  /*e890*/  FFMA.FTZ R4, R12, c[0x0][0x23c], -R0 ;  /* 0x00008f000c047a23 */ /* 0x002fe40000010800 */
[----:B------:R-:W-:-:S04]  /*e8a0*/  FMUL.FTZ R12, R154, c[0x0][0x23c] ;  /* 0x00008f009a0c7a20 */ /* 0x000fc80000410000 */
[----:B------:R1:W-:Y:S01]  /*e8b0*/  MUFU.EX2 R55, R4 ;  /* 0x0000000400377308 */ /* 0x0003e20000000800 */
[----:B------:R-:W-:Y:S01]  /*e8c0*/  FSEL R12, R12, RZ, P1 ;  /* 0x000000ff0c0c7208 */ /* 0x000fe20000800000 */
[----:B-1----:R-:W-:-:S06]  /*e8d0*/  FFMA.FTZ R4, R11, c[0x0][0x23c], -R0 ;  /* 0x00008f000b047a23 */ /* 0x002fcc0000010800 */
[----:B------:R1:W-:Y:S02]  /*e8e0*/  MUFU.EX2 R11, R4 ;  /* 0x00000004000b7308 */ /* 0x0003e40000000800 */
[----:B-1----:R-:W-:-:S06]  /*e8f0*/  FFMA.FTZ R4, R36, c[0x0][0x23c], -R12 ;  /* 0x00008f0024047a23 */ /* 0x002fcc000001080c */
[----:B------:R1:W-:Y:S02]  /*e900*/  MUFU.EX2 R45, R4 ;  /* 0x00000004002d7308 */ /* 0x0003e40000000800 */
[----:B-1----:R-:W-:Y:S02]  /*e910*/  FFMA.FTZ R4, R10, c[0x0][0x23c], -R12 ;  /* 0x00008f000a047a23 */ /* 0x002fe4000001080c */
[----:B------:R-:W2:Y:S01]  /*e920*/  LDL.LU R10, [R1+0x4] ;  /* 0x00000400010a7983 */ /* 0x000ea20000300800 */
[----:B------:R-:W-:-:S04]  /*e930*/  FMNMX.FTZ R3, R38, R3, !PT ;  /* 0x0000000326037209 */ /* 0x000fc80007810000 */
[----:B------:R-:W-:-:S05]  /*e940*/  FMNMX.FTZ R3, R39, R3, !PT ;  /* 0x0000000327037209 */ /* 0x000fca0007810000 */
[----:B------:R-:W1:Y:S02]  /*e950*/  SHFL.BFLY PT, R5, R3, 0x2, 0x1f ;  /* 0x0c401f0003057f89 */ /* 0x000e6400000e0000 */
[----:B-1----:R-:W-:-:S05]  /*e960*/  FMNMX.FTZ R3, R3, R5, !PT ;  /* 0x0000000503037209 */ /* 0x002fca0007810000 */
[----:B------:R-:W1:Y:S01]  /*e970*/  SHFL.BFLY PT, R5, R3, 0x1, 0x1f ;  /* 0x0c201f0003057f89 */ /* 0x000e6200000e0000 */
[----:B------:R3:W-:Y:S02]  /*e980*/  MUFU.EX2 R36, R4 ;  /* 0x0000000400247308 */ /* 0x0007e40000000800 */
[----:B---3--:R-:W-:Y:S01]  /*e990*/  FFMA.FTZ R4, R13, c[0x0][0x23c], -R12 ;  /* 0x00008f000d047a23 */ /* 0x008fe2000001080c */
[----:B-1----:R-:W-:-:S05]  /*e9a0*/  FMNMX.FTZ R3, R3, R5, !PT ;  /* 0x0000000503037209 */ /* 0x002fca0007810000 */
[----:B------:R1:W-:Y:S01]  /*e9b0*/  MUFU.EX2 R252, R4 ;  /* 0x0000000400fc7308 */ /* 0x0003e20000000800 */
[C---:B------:R-:W-:Y:S01]  /*e9c0*/  FSETP.NEU.FTZ.AND P0, PT, R3.reuse, -INF , PT ;  /* 0xff8000000300780b */ /* 0x040fe20003f1d000 */
[----:B------:R-:W-:-:S05]  /*e9d0*/  FMUL.FTZ R13, R3, c[0x0][0x23c] ;  /* 0x00008f00030d7a20 */ /* 0x000fca0000410000 */
[----:B------:R-:W-:Y:S01]  /*e9e0*/  FSEL R13, R13, RZ, P0 ;  /* 0x000000ff0d0d7208 */ /* 0x000fe20000000000 */
[----:B-1----:R-:W-:-:S04]  /*e9f0*/  FFMA.FTZ R4, R25, c[0x0][0x23c], -R12 ;  /* 0x00008f0019047a23 */ /* 0x002fc8000001080c */
[----:B------:R1:W-:Y:S01]  /*ea00*/  MUFU.EX2 R25, R4 ;  /* 0x0000000400197308 */ /* 0x0003e20000000800 */
[----:B------:R-:W-:Y:S01]  /*ea10*/  FSEL R5, R156, RZ, P3 ;  /* 0x000000ff9c057208 */ /* 0x000fe20001800000 */
[----:B-1----:R-:W-:-:S06]  /*ea20*/  FFMA.FTZ R4, R33, c[0x0][0x23c], -R13 ;  /* 0x00008f0021047a23 */ /* 0x002fcc000001080d */
[----:B------:R1:W-:Y:S01]  /*ea30*/  MUFU.EX2 R44, R4 ;  /* 0x00000004002c7308 */ /* 0x0003e20000000800 */
[----:B------:R-:W-:Y:S02]  /*ea40*/  FADD.FTZ R7, R7, -R5 ;  /* 0x8000000507077221 */ /* 0x000fe40000010000 */
[----:B-1----:R-:W-:-:S05]  /*ea50*/  FFMA.FTZ R4, R19, c[0x0][0x23c], -R13 ;  /* 0x00008f0013047a23 */ /* 0x002fca000001080d */
[----:B------:R1:W-:Y:S02]  /*ea60*/  MUFU.EX2 R33, R4 ;  /* 0x0000000400217308 */ /* 0x0003e40000000800 */
[----:B-1----:R-:W-:-:S06]  /*ea70*/  FFMA.FTZ R4, R18, c[0x0][0x23c], -R13 ;  /* 0x00008f0012047a23 */ /* 0x002fcc000001080d */
[----:B------:R1:W-:Y:S02]  /*ea80*/  MUFU.EX2 R27, R4 ;  /* 0x00000004001b7308 */ /* 0x0003e40000000800 */
[----:B-1----:R-:W-:-:S06]  /*ea90*/  FMUL.FTZ R4, R7, c[0x0][0x23c] ;  /* 0x00008f0007047a20 */ /* 0x002fcc0000410000 */
[----:B------:R-:W2:Y:S02]  /*eaa0*/  MUFU.EX2 R4, R4 ;  /* 0x0000000400047308 */ /* 0x000ea40000000800 */
[----:B--2---:R-:W-:Y:S02]  /*eab0*/  FFMA.FTZ R228, R10, R4, R8 ;  /* 0x000000040ae47223 */ /* 0x004fe40000010008 */
[----:B------:R-:W2:Y:S01]  /*eac0*/  LDL.LU R10, [R1+0x8] ;  /* 0x00000800010a7983 */ /* 0x000ea20000300800 */
[----:B------:R-:W-:-:S05]  /*ead0*/  FSEL R5, R155, RZ, P2 ;  /* 0x000000ff9b057208 */ /* 0x000fca0001000000 */
[----:B------:R-:W-:Y:S01]  /*eae0*/  FADD.FTZ R6, R17, -R5 ;  /* 0x8000000511067221 */ /* 0x000fe20000010000 */
[----:B------:R-:W-:-:S05]  /*eaf0*/  FSEL R5, R154, RZ, P1 ;  /* 0x000000ff9a057208 */ /* 0x000fca0000800000 */
[----:B------:R-:W-:Y:S01]  /*eb00*/  FADD.FTZ R7, R15, -R5 ;  /* 0x800000050f077221 */ /* 0x000fe20000010000 */
[----:B------:R-:W-:-:S05]  /*eb10*/  FSEL R5, R3, RZ, P0 ;  /* 0x000000ff03057208 */ /* 0x000fca0000000000 */
[----:B------:R-:W-:-:S04]  /*eb20*/  FADD.FTZ R5, R14, -R5 ;  /* 0x800000050e057221 */ /* 0x000fc80000010000 */
[----:B------:R-:W-:Y:S02]  /*eb30*/  FMUL.FTZ R14, R5, c[0x0][0x23c] ;  /* 0x00008f00050e7a20 */ /* 0x000fe40000410000 */
[----:B------:R-:W-:Y:S02]  /*eb40*/  FFMA.FTZ R5, R16, c[0x0][0x23c], -R13 ;  /* 0x00008f0010057a23 */ /* 0x000fe4000001080d */
[----:B------:R-:W1:Y:S01]  /*eb50*/  LDSM.16.MT88.4 R16, [R221+0xc000] ;  /* 0x00c00000dd10783b */ /* 0x000e620000004200 */
[----:B------:R-:W-:Y:S02]  /*eb60*/  FMUL.FTZ R6, R6, c[0x0][0x23c] ;  /* 0x00008f0006067a20 */ /* 0x000fe40000410000 */
[----:B------:R-:W-:Y:S02]  /*eb70*/  FMUL.FTZ R7, R7, c[0x0][0x23c] ;  /* 0x00008f0007077a20 */ /* 0x000fe40000410000 */
[----:B------:R-:W-:Y:S01]  /*eb80*/  FMUL.FTZ R41, R141, R4 ;  /* 0x000000048d297220 */ /* 0x000fe20000410000 */
[----:B------:R3:W-:Y:S01]  /*eb90*/  MUFU.EX2 R20, R6 ;  /* 0x0000000600147308 */ /* 0x0007e20000000800 */
[----:B------:R-:W-:-:S07]  /*eba0*/  MOV R141, R33 ;  /* 0x00000021008d7202 */ /* 0x000fce0000000f00 */
[----:B------:R-:W-:Y:S08]  /*ebb0*/  MUFU.EX2 R15, R7 ;  /* 0x00000007000f7308 */ /* 0x000ff00000000800 */
[----:B------:R-:W-:Y:S08]  /*ebc0*/  MUFU.EX2 R14, R14 ;  /* 0x0000000e000e7308 */ /* 0x000ff00000000800 */
[----:B------:R4:W1:Y:S01]  /*ebd0*/  MUFU.EX2 R33, R5 ;  /* 0x0000000500217308 */ /* 0x0008620000000800 */
[----:B------:R-:W-:Y:S01]  /*ebe0*/  FMUL.FTZ R40, R140, R4 ;  /* 0x000000048c287220 */ /* 0x000fe20000410000 */
[----:B------:R-:W-:Y:S01]  /*ebf0*/  MOV R140, R36 ;  /* 0x00000024008c7202 */ /* 0x000fe20000000f00 */
[----:B------:R-:W-:Y:S01]  /*ec00*/  FMUL.FTZ R36, R200, R4 ;  /* 0x00000004c8247220 */ /* 0x000fe20000410000 */
[----:B------:R-:W-:Y:S01]  /*ec10*/  MOV R200, R32 ;  /* 0x0000002000c87202 */ /* 0x000fe20000000f00 */
[-C--:B------:R-:W-:Y:S01]  /*ec20*/  FMUL.FTZ R37, R201, R4.reuse ;  /* 0x00000004c9257220 */ /* 0x080fe20000410000 */
[----:B------:R-:W-:Y:S01]  /*ec30*/  MOV R201, R11 ;  /* 0x0000000b00c97202 */ /* 0x000fe20000000f00 */
[----:B------:R-:W-:Y:S01]  /*ec40*/  FMUL.FTZ R164, R164, R4 ;  /* 0x00000004a4a47220 */ /* 0x000fe20000410000 */
[----:B------:R-:W-:Y:S01]  /*ec50*/  F2FP.PACK_AB R8, R200, R8 ;  /* 0x00000008c808723e */ /* 0x000fe200000000ff */
[-C--:B------:R-:W-:Y:S01]  /*ec60*/  FMUL.FTZ R165, R165, R4.reuse ;  /* 0x00000004a5a57220 */ /* 0x080fe20000410000 */
[----:B------:R-:W-:Y:S01]  /*ec70*/  F2FP.PACK_AB R11, R201, R55 ;  /* 0x00000037c90b723e */ /* 0x000fe200000000ff */
[----:B------:R-:W-:Y:S01]  /*ec80*/  FMUL.FTZ R172, R172, R4 ;  /* 0x00000004acac7220 */ /* 0x000fe20000410000 */
[----:B---3--:R-:W-:Y:S01]  /*ec90*/  F2FP.PACK_AB R6, R25, R252 ;  /* 0x000000fc1906723e */ /* 0x008fe200000000ff */
[----:B------:R-:W-:-:S02]  /*eca0*/  FMUL.FTZ R173, R173, R4 ;  /* 0x00000004adad7220 */ /* 0x000fc40000410000 */
[----:B------:R-:W-:Y:S01]  /*ecb0*/  FMUL.FTZ R180, R180, R4 ;  /* 0x00000004b4b47220 */ /* 0x000fe20000410000 */
[----:B----4-:R-:W-:Y:S01]  /*ecc0*/  F2FP.PACK_AB R5, R141, R44 ;  /* 0x0000002c8d05723e */ /* 0x010fe200000000ff */
[-C--:B------:R-:W-:Y:S01]  /*ecd0*/  FMUL.FTZ R181, R181, R4.reuse ;  /* 0x00000004b5b57220 */ /* 0x080fe20000410000 */
[----:B-1----:R-:W-:Y:S01]  /*ece0*/  F2FP.PACK_AB R7, R33, R27 ;  /* 0x0000001b2107723e */ /* 0x002fe200000000ff */
[-C--:B------:R-:W-:Y:S02]  /*ecf0*/  FMUL.FTZ R188, R188, R4.reuse ;  /* 0x00000004bcbc7220 */ /* 0x080fe40000410000 */
[-C--:B------:R-:W-:Y:S02]  /*ed00*/  FMUL.FTZ R189, R189, R4.reuse ;  /* 0x00000004bdbd7220 */ /* 0x080fe40000410000 */
[-C--:B------:R-:W-:Y:S02]  /*ed10*/  FMUL.FTZ R196, R196, R4.reuse ;  /* 0x00000004c4c47220 */ /* 0x080fe40000410000 */
[----:B------:R-:W-:-:S02]  /*ed20*/  FMUL.FTZ R197, R197, R4 ;  /* 0x00000004c5c57220 */ /* 0x000fc40000410000 */
[-C--:B-----5:R-:W-:Y:S02]  /*ed30*/  FMUL.FTZ R72, R72, R4.reuse ;  /* 0x0000000448487220 */ /* 0x0a0fe40000410000 */
        /* <DEDUP_REMOVED lines=16> */
[----:B------:R-:W-:Y:S01]  /*ee40*/  FMUL.FTZ R137, R137, R4 ;  /* 0x0000000489897220 */ /* 0x000fe20000410000 */
[----:B------:R-:W-:Y:S01]  /*ee50*/  F2FP.PACK_AB R4, R140, R45 ;  /* 0x0000002d8c04723e */ /* 0x000fe200000000ff */
[----:B------:R-:W-:-:S02]  /*ee60*/  FMUL.FTZ R166, R166, R20 ;  /* 0x00000014a6a67220 */ /* 0x000fc40000410000 */
[----:B------:R-:W-:Y:S02]  /*ee70*/  FMUL.FTZ R167, R167, R20 ;  /* 0x00000014a7a77220 */ /* 0x000fe40000410000 */
        /* <DEDUP_REMOVED lines=8> */
[-C--:B------:R-:W-:Y:S02]  /*ef00*/  FMUL.FTZ R174, R174, R20.reuse ;  /* 0x00000014aeae7220 */ /* 0x080fe40000410000 */
[-C--:B------:R-:W-:Y:S01]  /*ef10*/  FMUL.FTZ R175, R175, R20.reuse ;  /* 0x00000014afaf7220 */ /* 0x080fe20000410000 */
[C---:B------:R-:W-:Y:S08]  /*ef20*/  HMMA.16816.F32 R160, R4.reuse, R16, R160 ;  /* 0x0000001004a0723c */ /* 0x040ff000000018a0 */
[----:B------:R-:W-:Y:S01]  /*ef30*/  HMMA.16816.F32 R168, R4, R18, R168 ;  /* 0x0000001204a8723c */ /* 0x000fe200000018a8 */
        /* <DEDUP_REMOVED lines=24> */
[----:B--2---:R-:W-:Y:S01]  /*f0c0*/  FFMA.FTZ R32, R10, R20, R9 ;  /* 0x000000140a207223 */ /* 0x004fe20000010009 */
[----:B------:R-:W-:-:S02]  /*f0d0*/  F2FP.PACK_AB R9, R34, R9 ;  /* 0x000000092209723e */ /* 0x000fc400000000ff */
[----:B------:R-:W-:-:S07]  /*f0e0*/  F2FP.PACK_AB R10, R43, R42 ;  /* 0x0000002a2b0a723e */ /* 0x000fce00000000ff */
[C---:B------:R-:W-:Y:S08]  /*f0f0*/  HMMA.16816.F32 R164, R8.reuse, R16, R164 ;  /* 0x0000001008a4723c */ /* 0x040ff000000018a4 */
[----:B------:R-:W-:Y:S01]  /*f100*/  HMMA.16816.F32 R216, R8, R18, R172 ;  /* 0x0000001208d8723c */ /* 0x000fe200000018ac */
[----:B------:R-:W1:Y:S06]  /*f110*/  LDSM.16.MT88.4 R16, [R222+0xc000] ;  /* 0x00c00000de10783b */ /* 0x000e6c0000004200 */
[----:B------:R-:W-:-:S02]  /*f120*/  MOV R175, R65 ;  /* 0x0000004100af7202 */ /* 0x000fc40000000f00 */
[----:B------:R-:W-:Y:S02]  /*f130*/  MOV R174, R64 ;  /* 0x0000004000ae7202 */ /* 0x000fe40000000f00 */
[----:B------:R-:W-:Y:S02]  /*f140*/  MOV R173, R59 ;  /* 0x0000003b00ad7202 */ /* 0x000fe40000000f00 */
[----:B------:R-:W-:Y:S01]  /*f150*/  MOV R172, R58 ;  /* 0x0000003a00ac7202 */ /* 0x000fe20000000f00 */
[-C--:B-1----:R-:W-:Y:S07]  /*f160*/  HMMA.16816.F32 R240, R8, R16.reuse, R180 ;  /* 0x0000001008f0723c */ /* 0x082fee00000018b4 */
[----:B------:R-:W-:Y:S01]  /*f170*/  MOV R183, R57 ;  /* 0x0000003900b77202 */ /* 0x000fe20000000f00 */
[----:B------:R-:W-:Y:S01]  /*f180*/  HMMA.16816.F32 R212, R4, R16, R176 ;  /* 0x0000001004d4723c */ /* 0x000fe200000018b0 */
[----:B------:R-:W-:-:S07]  /*f190*/  MOV R182, R56 ;  /* 0x0000003800b67202 */ /* 0x000fce0000000f00 */
[-C--:B------:R-:W-:Y:S08]  /*f1a0*/  HMMA.16816.F32 R64, R4, R18.reuse, R184 ;  /* 0x000000120440723c */ /* 0x080ff000000018b8 */
[----:B------:R-:W-:Y:S01]  /*f1b0*/  HMMA.16816.F32 R56, R8, R18, R188 ;  /* 0x000000120838723c */ /* 0x000fe200000018bc */
[----:B------:R-:W1:Y:S01]  /*f1c0*/  LDSM.16.MT88.4 R16, [R224+0xc000] ;  /* 0x00c00000e010783b */ /* 0x000e620000004200 */
[----:B------:R-:W-:-:S02]  /*f1d0*/  FMUL.FTZ R80, R80, R15 ;  /* 0x0000000f50507220 */ /* 0x000fc40000410000 */
[----:B------:R-:W-:Y:S02]  /*f1e0*/  FMUL.FTZ R81, R81, R15 ;  /* 0x0000000f51517220 */ /* 0x000fe40000410000 */
[-C--:B------:R-:W-:Y:S02]  /*f1f0*/  FMUL.FTZ R82, R82, R14.reuse ;  /* 0x0000000e52527220 */ /* 0x080fe40000410000 */
[-C--:B-1----:R-:W-:Y:S08]  /*f200*/  HMMA.16816.F32 R208, R8, R16.reuse, R196 ;  /* 0x0000001008d0723c */ /* 0x082ff000000018c4 */
[C---:B------:R-:W-:Y:S08]  /*f210*/  HMMA.16816.F32 R204, R4.reuse, R16, R192 ;  /* 0x0000001004cc723c */ /* 0x040ff000000018c0 */
[-C--:B------:R-:W-:Y:S08]  /*f220*/  HMMA.16816.F32 R68, R4, R18.reuse, R68 ;  /* 0x000000120444723c */ /* 0x080ff00000001844 */
[----:B------:R-:W-:Y:S01]  /*f230*/  HMMA.16816.F32 R188, R8, R18, R72 ;  /* 0x0000001208bc723c */ /* 0x000fe20000001848 */
[----:B------:R-:W1:Y:S01]  /*f240*/  LDSM.16.MT88.4 R16, [R223+0xc000] ;  /* 0x00c00000df10783b */ /* 0x000e620000004200 */
[----:B------:R-:W-:-:S02]  /*f250*/  FMUL.FTZ R83, R83, R14 ;  /* 0x0000000e53537220 */ /* 0x000fc40000410000 */
[-C--:B------:R-:W-:Y:S02]  /*f260*/  FMUL.FTZ R84, R84, R15.reuse ;  /* 0x0000000f54547220 */ /* 0x080fe40000410000 */
[----:B------:R-:W-:Y:S02]  /*f270*/  FMUL.FTZ R85, R85, R15 ;  /* 0x0000000f55557220 */ /* 0x000fe40000410000 */
[-C--:B------:R-:W-:Y:S02]  /*f280*/  FMUL.FTZ R86, R86, R14.reuse ;  /* 0x0000000e56567220 */ /* 0x080fe40000410000 */
[----:B------:R-:W-:Y:S01]  /*f290*/  FMUL.FTZ R87, R87, R14 ;  /* 0x0000000e57577220 */ /* 0x000fe20000410000 */
[----:B-1----:R-:W-:Y:S07]  /*f2a0*/  HMMA.16816.F32 R184, R4, R16, R80 ;  /* 0x0000001004b8723c */ /* 0x002fee0000001850 */
[----:B------:R-:W-:-:S02]  /*f2b0*/  MOV R82, R182 ;  /* 0x000000b600527202 */ /* 0x000fc40000000f00 */
[----:B------:R-:W-:Y:S02]  /*f2c0*/  MOV R81, R183 ;  /* 0x000000b700517202 */ /* 0x000fe40000000f00 */
[----:B------:R-:W-:Y:S01]  /*f2d0*/  HMMA.16816.F32 R180, R4, R18, R84 ;  /* 0x0000001204b4723c */ /* 0x000fe20000001854 */
[----:B------:R-:W2:Y:S04]  /*f2e0*/  LDL.LU R84, [R1+0xc] ;  /* 0x00000c0001547983 */ /* 0x000ea80000300800 */
[----:B------:R-:W3:Y:S01]  /*f2f0*/  LDL.LU R85, [R1+0x58] ;  /* 0x0000580001557983 */ /* 0x000ee20000300800 */
[-C--:B------:R-:W-:Y:S02]  /*f300*/  FMUL.FTZ R78, R78, R20.reuse ;  /* 0x000000144e4e7220 */ /* 0x080fe40000410000 */
[----:B------:R-:W-:-:S02]  /*f310*/  FMUL.FTZ R79, R79, R20 ;  /* 0x000000144f4f7220 */ /* 0x000fc40000410000 */
[-C--:B------:R-:W-:Y:S02]  /*f320*/  FMUL.FTZ R90, R90, R20.reuse ;  /* 0x000000145a5a7220 */ /* 0x080fe40000410000 */
[----:B------:R-:W-:-:S03]  /*f330*/  FMUL.FTZ R91, R91, R20 ;  /* 0x000000145b5b7220 */ /* 0x000fc60000410000 */
[C---:B------:R-:W-:Y:S08]  /*f340*/  HMMA.16816.F32 R196, R8.reuse, R16, R76 ;  /* 0x0000001008c4723c */ /* 0x040ff0000000184c */
[----:B------:R-:W-:Y:S01]  /*f350*/  HMMA.16816.F32 R176, R8, R18, R88 ;  /* 0x0000001208b0723c */ /* 0x000fe20000001858 */
[----:B------:R-:W1:Y:S01]  /*f360*/  LDSM.16.MT88.4 R16, [R221+0xe000] ;  /* 0x00e00000dd10783b */ /* 0x000e620000004200 */
        /* <DEDUP_REMOVED lines=11> */
[----:B------:R-:W-:Y:S01]  /*f420*/  FMUL.FTZ R107, R107, R20 ;  /* 0x000000146b6b7220 */ /* 0x000fe20000410000 */
[----:B------:R-:W-:Y:S02]  /*f430*/  MOV R80, R172 ;  /* 0x000000ac00507202 */ /* 0x000fe40000000f00 */
[----:B------:R-:W-:-:S02]  /*f440*/  MOV R87, R173 ;  /* 0x000000ad00577202 */ /* 0x000fc40000000f00 */
[----:B------:R-:W-:Y:S02]  /*f450*/  MOV R73, R174 ;  /* 0x000000ae00497202 */ /* 0x000fe40000000f00 */
        /* <DEDUP_REMOVED lines=34> */
[-C--:B------:R-:W-:Y:S02]  /*f680*/  FMUL.FTZ R133, R133, R15.reuse ;  /* 0x0000000f85857220 */ /* 0x080fe40000410000 */
[-C--:B------:R-:W-:Y:S02]  /*f690*/  FMUL.FTZ R134, R134, R14.reuse ;  /* 0x0000000e86867220 */ /* 0x080fe40000410000 */
        /* <DEDUP_REMOVED lines=9> */
[-C--:B------:R-:W-:Y:S02]  /*f730*/  FMUL.FTZ R145, R145, R15.reuse ;  /* 0x0000000f91917220 */ /* 0x080fe40000410000 */
[-C--:B------:R-:W-:Y:S02]  /*f740*/  FMUL.FTZ R148, R148, R15.reuse ;  /* 0x0000000f94947220 */ /* 0x080fe40000410000 */
[----:B------:R-:W-:Y:S02]  /*f750*/  FMUL.FTZ R149, R149, R15 ;  /* 0x0000000f95957220 */ /* 0x000fe40000410000 */
[-C--:B------:R-:W-:Y:S02]  /*f760*/  FMUL.FTZ R146, R146, R14.reuse ;  /* 0x0000000e92927220 */ /* 0x080fe40000410000 */
[-C--:B------:R-:W-:Y:S02]  /*f770*/  FMUL.FTZ R147, R147, R14.reuse ;  /* 0x0000000e93937220 */ /* 0x080fe40000410000 */
[----:B------:R-:W-:-:S02]  /*f780*/  FMUL.FTZ R150, R150, R14 ;  /* 0x0000000e96967220 */ /* 0x000fc40000410000 */
[----:B------:R-:W-:Y:S01]  /*f790*/  FMUL.FTZ R151, R151, R14 ;  /* 0x0000000e97977220 */ /* 0x000fe20000410000 */
[----:B------:R-:W-:Y:S02]  /*f7a0*/  MOV R77, R42 ;  /* 0x0000002a004d7202 */ /* 0x000fe40000000f00 */
[----:B------:R-:W-:Y:S02]  /*f7b0*/  MOV R72, R201 ;  /* 0x000000c900487202 */ /* 0x000fe40000000f00 */
[----:B------:R-:W-:Y:S01]  /*f7c0*/  MOV R78, R43 ;  /* 0x0000002b004e7202 */ /* 0x000fe20000000f00 */
[C---:B-1----:R-:W-:Y:S08]  /*f7d0*/  HMMA.16816.F32 R144, R4.reuse, R16, R144 ;  /* 0x000000100490723c */ /* 0x042ff00000001890 */
[----:B------:R-:W-:Y:S07]  /*f7e0*/  HMMA.16816.F32 R148, R4, R18, R148 ;  /* 0x000000120494723c */ /* 0x000fee0000001894 */
[----:B------:R-:W-:Y:S01]  /*f7f0*/  FFMA.FTZ R4, R83, c[0x0][0x23c], -R2 ;  /* 0x00008f0053047a23 */ /* 0x000fe20000010802 */
[----:B------:R-:W-:-:S02]  /*f800*/  MOV R83, R76 ;  /* 0x0000004c00537202 */ /* 0x000fc40000000f00 */
[----:B------:R-:W-:Y:S02]  /*f810*/  MOV R76, R77 ;  /* 0x0000004d004c7202 */ /* 0x000fe40000000f00 */
[----:B------:R-:W-:Y:S02]  /*f820*/  MOV R77, R78 ;  /* 0x0000004e004d7202 */ /* 0x000fe40000000f00 */
[----:B------:R-:W-:Y:S02]  /*f830*/  MOV R78, R72 ;  /* 0x00000048004e7202 */ /* 0x000fe40000000f00 */
[----:B------:R1:W-:Y:S02]  /*f840*/  MUFU.EX2 R72, R4 ;  /* 0x0000000400487308 */ /* 0x0003e40000000800 */
[----:B-1----:R-:W-:-:S06]  /*f850*/  FFMA.FTZ R4, R86, c[0x0][0x23c], -R2 ;  /* 0x00008f0056047a23 */ /* 0x002fcc0000010802 */
[----:B------:R1:W-:Y:S02]  /*f860*/  MUFU.EX2 R126, R4 ;  /* 0x00000004007e7308 */ /* 0x0003e40000000800 */
[----:B-1----:R-:W-:-:S06]  /*f870*/  FFMA.FTZ R4, R152, c[0x0][0x23c], -R2 ;  /* 0x00008f0098047a23 */ /* 0x002fcc0000010802 */
[----:B------:R1:W-:Y:S02]  /*f880*/  MUFU.EX2 R127, R4 ;  /* 0x00000004007f7308 */ /* 0x0003e40000000800 */
[----:B-1----:R-:W-:-:S06]  /*f890*/  FFMA.FTZ R4, R153, c[0x0][0x23c], -R2 ;  /* 0x00008f0099047a23 */ /* 0x002fcc0000010802 */
[----:B------:R1:W4:Y:S01]  /*f8a0*/  MUFU.EX2 R5, R4 ;  /* 0x0000000400057308 */ /* 0x0003220000000800 */
[----:B------:R-:W-:Y:S02]  /*f8b0*/  FMUL.FTZ R43, R143, R20 ;  /* 0x000000148f2b7220 */ /* 0x000fe40000410000 */
[----:B-1----:R-:W-:-:S05]  /*f8c0*/  FFMA.FTZ R4, R73, c[0x0][0x23c], -R0 ;  /* 0x00008f0049047a23 */ /* 0x002fca0000010800 */
[----:B------:R1:W-:Y:S01]  /*f8d0*/  MUFU.EX2 R73, R4 ;  /* 0x0000000400497308 */ /* 0x0003e20000000800 */
[----:B------:R-:W-:Y:S01]  /*f8e0*/  MOV R74, R39 ;  /* 0x00000027004a7202 */ /* 0x000fe20000000f00 */
[----:B------:R-:W-:Y:S01]  /*f8f0*/  FMUL.FTZ R42, R142, R20 ;  /* 0x000000148e2a7220 */ /* 0x000fe20000410000 */
[----:B------:R-:W-:Y:S01]  /*f900*/  MOV R201, R38 ;  /* 0x0000002600c97202 */ /* 0x000fe20000000f00 */
[----:B-1----:R-:W-:-:S04]  /*f910*/  FFMA.FTZ R4, R87, c[0x0][0x23c], -R0 ;  /* 0x00008f0057047a23 */ /* 0x002fc80000010800 */
[----:B------:R1:W-:Y:S01]  /*f920*/  MUFU.EX2 R125, R4 ;  /* 0x00000004007d7308 */ /* 0x0003e20000000800 */
[-C--:B------:R-:W-:Y:S02]  /*f930*/  FMUL.FTZ R38, R202, R20.reuse ;  /* 0x00000014ca267220 */ /* 0x080fe40000410000 */
[----:B------:R-:W-:Y:S02]  /*f940*/  FMUL.FTZ R39, R203, R20 ;  /* 0x00000014cb277220 */ /* 0x000fe40000410000 */
[----:B-1----:R-:W-:-:S04]  /*f950*/  FFMA.FTZ R4, R61, c[0x0][0x23c], -R0 ;  /* 0x00008f003d047a23 */ /* 0x002fc80000010800 */
[----:B------:R1:W-:Y:S02]  /*f960*/  MUFU.EX2 R143, R4 ;  /* 0x00000004008f7308 */ /* 0x0003e40000000800 */
[----:B-1----:R-:W-:-:S06]  /*f970*/  FFMA.FTZ R4, R62, c[0x0][0x23c], -R0 ;  /* 0x00008f003e047a23 */ /* 0x002fcc0000010800 */
[----:B------:R1:W-:Y:S01]  /*f980*/  MUFU.EX2 R20, R4 ;  /* 0x0000000400147308 */ /* 0x0003e20000000800 */
[----:B------:R-:W-:Y:S01]  /*f990*/  HMMA.16816.F32 R40, R8, R16, R40 ;  /* 0x000000100828723c */ /* 0x000fe20000001828 */
[----:B-1----:R-:W-:-:S06]  /*f9a0*/  FFMA.FTZ R4, R80, c[0x0][0x23c], -R12 ;  /* 0x00008f0050047a23 */ /* 0x002fcc000001080c */
[----:B------:R1:W-:Y:S01]  /*f9b0*/  MUFU.EX2 R6, R4 ;  /* 0x0000000400067308 */ /* 0x0003e20000000800 */
[----:B------:R-:W-:Y:S01]  /*f9c0*/  HMMA.16816.F32 R36, R8, R18, R36 ;  /* 0x000000120824723c */ /* 0x000fe20000001824 */
[----:B------:R-:W2:Y:S01]  /*f9d0*/  LDSM.16.MT88.4 R16, [R221+0xc800] ;  /* 0x00c80000dd10783b */ /* 0x000ea20000004200 */
[----:B-1----:R-:W-:-:S05]  /*f9e0*/  FFMA.FTZ R4, R81, c[0x0][0x23c], -R12 ;  /* 0x00008f0051047a23 */ /* 0x002fca000001080c */
[----:B------:R1:W-:Y:S01]  /*f9f0*/  MUFU.EX2 R124, R4 ;  /* 0x00000004007c7308 */ /* 0x0003e20000000800 */
[----:B---3--:R-:W-:Y:S01]  /*fa00*/  FFMA.FTZ R44, R85, R14, R44 ;  /* 0x0000000e552c7223 */ /* 0x008fe2000001002c */
[----:B------:R-:W-:Y:S01]  /*fa10*/  MOV R85, R76 ;  /* 0x0000004c00557202 */ /* 0x000fe20000000f00 */
[----:B-1----:R-:W-:-:S05]  /*fa20*/  FFMA.FTZ R4, R82, c[0x0][0x23c], -R12 ;  /* 0x00008f0052047a23 */ /* 0x002fca000001080c */
[----:B------:R1:W-:Y:S01]  /*fa30*/  MUFU.EX2 R7, R4 ;  /* 0x0000000400077308 */ /* 0x0003e20000000800 */
[----:B------:R-:W-:Y:S02]  /*fa40*/  MOV R86, R77 ;  /* 0x0000004d00567202 */ /* 0x000fe40000000f00 */
        /* <DEDUP_REMOVED lines=9> */
[--C-:B------:R-:W-:Y:S01]  /*fae0*/  FFMA.FTZ R33, R31, c[0x0][0x23c], -R2.reuse ;  /* 0x00008f001f217a23 */ /* 0x100fe20000010802 */
[----:B------:R-:W-:Y:S01]  /*faf0*/  MOV R77, R250 ;  /* 0x000000fa004d7202 */ /* 0x000fe20000000f00 */
[--C-:B------:R-:W-:Y:S02]  /*fb00*/  FFMA.FTZ R252, R29, c[0x0][0x23c], -R2.reuse ;  /* 0x00008f001dfc7a23 */ /* 0x100fe40000010802 */
[----:B------:R-:W-:-:S02]  /*fb10*/  FFMA.FTZ R250, R28, c[0x0][0x23c], -R2 ;  /* 0x00008f001cfa7a23 */ /* 0x000fc40000010802 */
[----:B-1----:R-:W-:Y:S01]  /*fb20*/  FFMA.FTZ R4, R83, c[0x0][0x23c], -R13 ;  /* 0x00008f0053047a23 */ /* 0x002fe2000001080d */
[----:B------:R-:W-:Y:S01]  /*fb30*/  MOV R83, R78 ;  /* 0x0000004e00537202 */ /* 0x000fe20000000f00 */
[--C-:B------:R-:W-:Y:S01]  /*fb40*/  FFMA.FTZ R251, R21, c[0x0][0x23c], -R2.reuse ;  /* 0x00008f0015fb7a23 */ /* 0x100fe20000010802 */
[----:B------:R-:W-:Y:S01]  /*fb50*/  MOV R78, R32 ;  /* 0x00000020004e7202 */ /* 0x000fe20000000f00 */
[----:B------:R1:W-:Y:S01]  /*fb60*/  MUFU.EX2 R136, R4 ;  /* 0x0000000400887308 */ /* 0x0003e20000000800 */
[----:B------:R-:W-:Y:S01]  /*fb70*/  FFMA.FTZ R32, R30, c[0x0][0x23c], -R2 ;  /* 0x00008f001e207a23 */ /* 0x000fe20000010802 */
[----:B------:R-:W-:Y:S01]  /*fb80*/  MOV R103, R200 ;  /* 0x000000c800677202 */ /* 0x000fe20000000f00 */
[--C-:B------:R-:W-:Y:S02]  /*fb90*/  FFMA.FTZ R31, R244, c[0x0][0x23c], -R0.reuse ;  /* 0x00008f00f41f7a23 */ /* 0x100fe40000010800 */
[--C-:B------:R-:W-:Y:S02]  /*fba0*/  FFMA.FTZ R30, R159, c[0x0][0x23c], -R0.reuse ;  /* 0x00008f009f1e7a23 */ /* 0x100fe40000010800 */
[----:B------:R-:W-:-:S02]  /*fbb0*/  FFMA.FTZ R29, R54, c[0x0][0x23c], -R0 ;  /* 0x00008f00361d7a23 */ /* 0x000fc40000010800 */
[--C-:B------:R-:W-:Y:S02]  /*fbc0*/  FFMA.FTZ R28, R53, c[0x0][0x23c], -R0.reuse ;  /* 0x00008f00351c7a23 */ /* 0x100fe40000010800 */
[----:B------:R-:W-:Y:S02]  /*fbd0*/  FFMA.FTZ R244, R48, c[0x0][0x23c], -R0 ;  /* 0x00008f0030f47a23 */ /* 0x000fe40000010800 */
[--C-:B-1----:R-:W-:Y:S02]  /*fbe0*/  FFMA.FTZ R4, R248, c[0x0][0x23c], -R13.reuse ;  /* 0x00008f00f8047a23 */ /* 0x102fe4000001080d */
[----:B------:R-:W-:Y:S02]  /*fbf0*/  FFMA.FTZ R248, R22, c[0x0][0x23c], -R2 ;  /* 0x00008f0016f87a23 */ /* 0x000fe40000010802 */
[----:B------:R-:W-:Y:S02]  /*fc00*/  FFMA.FTZ R2, R249, c[0x0][0x23c], -R13 ;  /* 0x00008f00f9027a23 */ /* 0x000fe4000001080d */
[----:B------:R-:W-:-:S02]  /*fc10*/  FFMA.FTZ R202, R47, c[0x0][0x23c], -R0 ;  /* 0x00008f002fca7a23 */ /* 0x000fc40000010800 */
[--C-:B------:R-:W-:Y:S02]  /*fc20*/  FFMA.FTZ R200, R46, c[0x0][0x23c], -R0.reuse ;  /* 0x00008f002ec87a23 */ /* 0x100fe40000010800 */
[----:B------:R-:W-:Y:S02]  /*fc30*/  FFMA.FTZ R159, R23, c[0x0][0x23c], -R0 ;  /* 0x00008f00179f7a23 */ /* 0x000fe40000010800 */
[----:B------:R-:W-:Y:S01]  /*fc40*/  FFMA.FTZ R0, R247, c[0x0][0x23c], -R13 ;  /* 0x00008f00f7007a23 */ /* 0x000fe2000001080d */
[----:B------:R-:W1:Y:S08]  /*fc50*/  MUFU.EX2 R2, R2 ;  /* 0x0000000200027308 */ /* 0x000e700000000800 */
[----:B------:R-:W-:Y:S08]  /*fc60*/  MUFU.EX2 R142, R4 ;  /* 0x00000004008e7308 */ /* 0x000ff00000000800 */
[----:B------:R3:W3:Y:S01]  /*fc70*/  MUFU.EX2 R4, R0 ;  /* 0x0000000000047308 */ /* 0x0006e20000000800 */
[----:B--2---:R-:W-:-:S02]  /*fc80*/  FFMA.FTZ R45, R84, R15, R45 ;  /* 0x0000000f542d7223 */ /* 0x004fc4000001002d */
[--C-:B------:R-:W-:Y:S01]  /*fc90*/  FFMA.FTZ R15, R246, c[0x0][0x23c], -R12.reuse ;  /* 0x00008f00f60f7a23 */ /* 0x100fe2000001080c */
[----:B----4-:R-:W-:Y:S01]  /*fca0*/  MOV R246, R5 ;  /* 0x0000000500f67202 */ /* 0x010fe20000000f00 */
[--C-:B------:R-:W-:Y:S01]  /*fcb0*/  FFMA.FTZ R14, R158, c[0x0][0x23c], -R12.reuse ;  /* 0x00008f009e0e7a23 */ /* 0x100fe2000001080c */
[----:B------:R-:W-:Y:S01]  /*fcc0*/  MOV R84, R74 ;  /* 0x0000004a00547202 */ /* 0x000fe20000000f00 */
[--C-:B------:R-:W-:Y:S01]  /*fcd0*/  FFMA.FTZ R157, R52, c[0x0][0x23c], -R12.reuse ;  /* 0x00008f00349d7a23 */ /* 0x100fe2000001080c */
[----:B-1----:R-:W-:Y:S01]  /*fce0*/  MOV R247, R2 ;  /* 0x0000000200f77202 */ /* 0x002fe20000000f00 */
[--C-:B------:R-:W-:Y:S01]  /*fcf0*/  FFMA.FTZ R2, R245, c[0x0][0x23c], -R12.reuse ;  /* 0x00008f00f5027a23 */ /* 0x100fe2000001080c */
[----:B------:R-:W-:Y:S01]  /*fd00*/  MOV R74, R201 ;  /* 0x000000c9004a7202 */ /* 0x000fe20000000f00 */
[--C-:B------:R-:W-:Y:S01]  /*fd10*/  FFMA.FTZ R203, R51, c[0x0][0x23c], -R12.reuse ;  /* 0x00008f0033cb7a23 */ /* 0x100fe2000001080c */
[----:B------:R-:W-:Y:S01]  /*fd20*/  F2FP.PACK_AB R8, R126, R72 ;  /* 0x000000487e08723e */ /* 0x000fe200000000ff */
[--C-:B------:R-:W-:Y:S01]  /*fd30*/  FFMA.FTZ R201, R50, c[0x0][0x23c], -R12.reuse ;  /* 0x00008f0032c97a23 */ /* 0x100fe2000001080c */
[----:B------:R-:W-:Y:S01]  /*fd40*/  F2FP.PACK_AB R9, R125, R73 ;  /* 0x000000497d09723e */ /* 0x000fe200000000ff */
[--C-:B------:R-:W-:Y:S01]  /*fd50*/  FFMA.FTZ R158, R49, c[0x0][0x23c], -R12.reuse ;  /* 0x00008f00319e7a23 */ /* 0x100fe2000001080c */
[----:B------:R-:W-:Y:S01]  /*fd60*/  F2FP.PACK_AB R10, R246, R127 ;  /* 0x0000007ff60a723e */ /* 0x000fe200000000ff */
[----:B---3--:R-:W-:Y:S01]  /*fd70*/  FFMA.FTZ R0, R63, c[0x0][0x23c], -R12 ;  /* 0x00008f003f007a23 */ /* 0x008fe2000001080c */
[----:B------:R-:W-:-:S02]  /*fd80*/  F2FP.PACK_AB R11, R20, R143 ;  /* 0x0000008f140b723e */ /* 0x000fc400000000ff */
[----:B------:R-:W-:Y:S02]  /*fd90*/  MOV R249, R7 ;  /* 0x0000000700f97202 */ /* 0x000fe40000000f00 */
[----:B------:R-:W-:Y:S02]  /*fda0*/  MOV R47, R6 ;  /* 0x00000006002f7202 */ /* 0x000fe40000000f00 */
[----:B------:R-:W-:Y:S01]  /*fdb0*/  MOV R12, R4 ;  /* 0x00000004000c7202 */ /* 0x000fe20000000f00 */
[----:B------:R-:W-:Y:S01]  /*fdc0*/  HMMA.16816.F32 R60, R8, R18, R216 ;  /* 0x00000012083c723c */ /* 0x000fe200000018d8 */
[----:B------:R-:W-:Y:S02]  /*fdd0*/  F2FP.PACK_AB R4, R124, R47 ;  /* 0x0000002f7c04723e */ /* 0x000fe400000000ff */
[----:B------:R-:W-:Y:S02]  /*fde0*/  F2FP.PACK_AB R5, R142, R136 ;  /* 0x000000888e05723e */ /* 0x000fe400000000ff */
[----:B------:R-:W-:-:S02]  /*fdf0*/  F2FP.PACK_AB R6, R80, R249 ;  /* 0x000000f95006723e */ /* 0x000fc400000000ff */
[----:B------:R-:W-:Y:S02]  /*fe00*/  F2FP.PACK_AB R7, R12, R247 ;  /* 0x000000f70c07723e */ /* 0x000fe400000000ff */
[----:B------:R-:W-:Y:S02]  /*fe10*/  MOV R219, R20 ;  /* 0x0000001400db7202 */ /* 0x000fe40000000f00 */
[----:B------:R-:W1:Y:S01]  /*fe20*/  LDSM.16.MT88.4 R20, [R222+0xc800] ;  /* 0x00c80000de14783b */ /* 0x000e620000004200 */
[-C--:B------:R-:W-:Y:S08]  /*fe30*/  HMMA.16816.F32 R164, R8, R16.reuse, R164 ;  /* 0x0000001008a4723c */ /* 0x080ff000000018a4 */
[C---:B------:R-:W-:Y:S08]  /*fe40*/  HMMA.16816.F32 R160, R4.reuse, R16, R160 ;  /* 0x0000001004a0723c */ /* 0x040ff000000018a0 */
[----:B------:R-:W-:Y:S01]  /*fe50*/  HMMA.16816.F32 R168, R4, R18, R168 ;  /* 0x0000001204a8723c */ /* 0x000fe200000018a8 */
[----:B------:R-:W2:Y:S01]  /*fe60*/  LDSM.16.MT88.4 R16, [R224+0xc800] ;  /* 0x00c80000e010783b */ /* 0x000ea20000004200 */
[----:B------:R-:W-:-:S02]  /*fe70*/  MOV R216, R81 ;  /* 0x0000005100d87202 */ /* 0x000fc40000000f00 */
[----:B------:R-:W-:Y:S02]  /*fe80*/  MOV R152, R82 ;  /* 0x0000005200987202 */ /* 0x000fe40000000f00 */
[----:B------:R-:W-:Y:S02]  /*fe90*/  MOV R217, R80 ;  /* 0x0000005000d97202 */ /* 0x000fe40000000f00 */
[----:B------:R-:W-:Y:S02]  /*fea0*/  MOV R46, R83 ;  /* 0x00000053002e7202 */ /* 0x000fe40000000f00 */
[----:B------:R-:W-:Y:S02]  /*feb0*/  MOV R218, R73 ;  /* 0x0000004900da7202 */ /* 0x000fe40000000f00 */
[----:B------:R-:W-:Y:S02]  /*fec0*/  MOV R139, R76 ;  /* 0x0000004c008b7202 */ /* 0x000fe40000000f00 */
[----:B------:R-:W-:-:S02]  /*fed0*/  MOV R123, R77 ;  /* 0x0000004d007b7202 */ /* 0x000fc40000000f00 */
[----:B------:R-:W-:Y:S02]  /*fee0*/  MOV R122, R78 ;  /* 0x0000004e007a7202 */ /* 0x000fe40000000f00 */
[----:B------:R-:W-:Y:S01]  /*fef0*/  MOV R121, R79 ;  /* 0x0000004f00797202 */ /* 0x000fe20000000f00 */
[----:B-1----:R-:W-:Y:S01]  /*ff00*/  HMMA.16816.F32 R80, R8, R20, R240 ;  /* 0x000000140850723c */ /* 0x002fe200000018f0 */
[----:B------:R-:W-:-:S06]  /*ff10*/  MOV R120, R55 ;  /* 0x0000003700787202 */ /* 0x000fcc0000000f00 */
[----:B------:R-:W-:Y:S01]  /*ff20*/  MOV R241, R74 ;  /* 0x0000004a00f17202 */ /* 0x000fe20000000f00 */
[----:B------:R-:W-:Y:S01]  /*ff30*/  HMMA.16816.F32 R64, R4, R22, R64 ;  /* 0x000000160440723c */ /* 0x000fe20000001840 */
[----:B------:R-:W-:Y:S02]  /*ff40*/  MOV R242, R75 ;  /* 0x0000004b00f27202 */ /* 0x000fe40000000f00 */
[----:B------:R-:W-:-:S05]  /*ff50*/  MOV R243, R72 ;  /* 0x0000004800f37202 */ /* 0x000fca0000000f00 */
[----:B------:R-:W-:Y:S08]  /*ff60*/  HMMA.16816.F32 R72, R4, R20, R212 ;  /* 0x000000140448723c */ /* 0x000ff000000018d4 */
[C---:B------:R-:W-:Y:S01]  /*ff70*/  HMMA.16816.F32 R56, R8.reuse, R22, R56 ;  /* 0x000000160838723c */ /* 0x040fe20000001838 */
[----:B------:R-:W1:Y:S07]  /*ff80*/  LDSM.16.MT88.4 R20, [R223+0xc800] ;  /* 0x00c80000df14783b */ /* 0x000e6e0000004200 */
[-C--:B--2---:R-:W-:Y:S08]  /*ff90*/  HMMA.16816.F32 R52, R8, R16.reuse, R208 ;  /* 0x000000100834723c */ /* 0x084ff000000018d0 */
[C---:B------:R-:W-:Y:S08]  /*ffa0*/  HMMA.16816.F32 R48, R4.reuse, R16, R204 ;  /* 0x000000100430723c */ /* 0x040ff000000018cc */
[-C--:B------:R-:W-:Y:S08]  /*ffb0*/  HMMA.16816.F32 R68, R4, R18.reuse, R68 ;  /* 0x000000120444723c */ /* 0x080ff00000001844 */
[----:B------:R-:W-:Y:S01]  /*ffc0*/  HMMA.16816.F32 R76, R8, R18, R188 ;  /* 0x00000012084c723c */ /* 0x000fe200000018bc */
[----:B------:R-:W2:Y:S01]  /*ffd0*/  LDSM.16.MT88.4 R16, [R221+0xe800] ;  /* 0x00e80000dd10783b */ /* 0x000ea20000004200 */
[----:B------:R-:W-:-:S02]  /*ffe0*/  MOV R137, R86 ;  /* 0x0000005600897202 */ /* 0x000fc40000000f00 */
[----:B------:R-:W-:Y:S02]  /*fff0*/  MOV R138, R87 ;  /* 0x00000057008a7202 */ /* 0x000fe40000000f00 */
[----:B------:R-:W-:Y:S02]  /*10000*/  MOV R245, R103 ;  /* 0x0000006700f57202 */ /* 0x000fe40000000f00 */
[----:B------:R-:W-:Y:S01]  /*10010*/  MOV R214, R84 ;  /* 0x0000005400d67202 */ /* 0x000fe20000000f00 */
[----:B-1----:R-:W-:Y:S01]  /*10020*/  HMMA.16816.F32 R100, R4, R22, R180 ;  /* 0x000000160464723c */ /* 0x002fe200000018b4 */
[----:B------:R-:W-:Y:S02]  /*10030*/  MOV R153, R85 ;  /* 0x0000005500997202 */ /* 0x000fe40000000f00 */
[----:B------:R-:W-:Y:S02]  /*10040*/  MOV R208, R143 ;  /* 0x0000008f00d07202 */ /* 0x000fe40000000f00 */
[----:B------:R-:W-:-:S02]  /*10050*/  MOV R204, R142 ;  /* 0x0000008e00cc7202 */ /* 0x000fc40000000f00 */
[----:B------:R-:W-:Y:S01]  /*10060*/  MOV R182, R140 ;  /* 0x0000008c00b67202 */ /* 0x000fe20000000f00 */
[-C--:B------:R-:W-:Y:S01]  /*10070*/  HMMA.16816.F32 R84, R4, R20.reuse, R184 ;  /* 0x000000140454723c */ /* 0x080fe200000018b8 */
[----:B------:R-:W-:Y:S02]  /*10080*/  MOV R191, R137 ;  /* 0x0000008900bf7202 */ /* 0x000fe40000000f00 */
[----:B------:R-:W-:Y:S02]  /*10090*/  MOV R212, R138 ;  /* 0x0000008a00d47202 */ /* 0x000fe40000000f00 */
[----:B------:R-:W-:Y:S02]  /*100a0*/  MOV R213, R139 ;  /* 0x0000008b00d57202 */ /* 0x000fe40000000f00 */
[----:B------:R-:W-:Y:S01]  /*100b0*/  MOV R184, R141 ;  /* 0x0000008d00b87202 */ /* 0x000fe20000000f00 */
[----:B------:R-:W-:Y:S01]  /*100c0*/  HMMA.16816.F32 R196, R8, R20, R196 ;  /* 0x0000001408c4723c */ /* 0x000fe200000018c4 */
[----:B------:R-:W-:-:S02]  /*100d0*/  MOV R190, R136 ;  /* 0x0000008800be7202 */ /* 0x000fc40000000f00 */
[----:B------:R-:W-:Y:S02]  /*100e0*/  MOV R189, R127 ;  /* 0x0000007f00bd7202 */ /* 0x000fe40000000f00 */
[----:B------:R-:W-:Y:S02]  /*100f0*/  MOV R187, R126 ;  /* 0x0000007e00bb7202 */ /* 0x000fe40000000f00 */
[----:B------:R-:W-:Y:S01]  /*10100*/  MOV R186, R125 ;  /* 0x0000007d00ba7202 */ /* 0x000fe20000000f00 */
[C---:B------:R-:W-:Y:S01]  /*10110*/  HMMA.16816.F32 R140, R8.reuse, R22, R176 ;  /* 0x00000016088c723c */ /* 0x040fe200000018b0 */
[----:B------:R-:W-:Y:S01]  /*10120*/  MOV R185, R124 ;  /* 0x0000007c00b97202 */ /* 0x000fe20000000f00 */
[----:B------:R-:W1:Y:S06]  /*10130*/  LDSM.16.MT88.4 R20, [R224+0xe800] ;  /* 0x00e80000e014783b */ /* 0x000e6c0000004200 */
[-C--:B--2---:R-:W-:Y:S08]  /*10140*/  HMMA.16816.F32 R172, R8, R16.reuse, R172 ;  /* 0x0000001008ac723c */ /* 0x084ff000000018ac */
[C---:B------:R-:W-:Y:S08]  /*10150*/  HMMA.16816.F32 R96, R4.reuse, R16, R96 ;  /* 0x000000100460723c */ /* 0x040ff00000001860 */
[-C--:B------:R-:W-:Y:S01]  /*10160*/  HMMA.16816.F32 R124, R4, R18.reuse, R24 ;  /* 0x00000012047c723c */ /* 0x080fe20000001818 */
[----:B------:R-:W2:Y:S07]  /*10170*/  LDSM.16.MT88.4 R24, [R222+0xe800] ;  /* 0x00e80000de18783b */ /* 0x000eae0000004200 */
[----:B------:R-:W-:Y:S01]  /*10180*/  HMMA.16816.F32 R136, R8, R18, R104 ;  /* 0x000000120888723c */ /* 0x000fe20000001868 */
[----:B------:R-:W3:Y:S01]  /*10190*/  LDSM.16.MT88.4 R16, [R223+0xe800] ;  /* 0x00e80000df10783b */ /* 0x000ee20000004200 */
[----:B------:R-:W-:-:S02]  /*101a0*/  MOV R178, R123 ;  /* 0x0000007b00b27202 */ /* 0x000fc40000000f00 */
[----:B------:R-:W-:Y:S02]  /*101b0*/  MOV R180, R241 ;  /* 0x000000f100b47202 */ /* 0x000fe40000000f00 */
[----:B------:R-:W-:Y:S01]  /*101c0*/  MOV R179, R121 ;  /* 0x0000007900b37202 */ /* 0x000fe20000000f00 */
[----:B------:R4:W-:Y:S01]  /*101d0*/  MUFU.EX2 R241, R0 ;  /* 0x0000000000f17308 */ /* 0x0009e20000000800 */
[----:B------:R-:W-:Y:S01]  /*101e0*/  MOV R181, R122 ;  /* 0x0000007a00b57202 */ /* 0x000fe20000000f00 */
[----:B-1----:R-:W-:Y:S01]  /*101f0*/  HMMA.16816.F32 R104, R8, R20, R88 ;  /* 0x000000140868723c */ /* 0x002fe20000001858 */
[----:B------:R-:W-:Y:S02]  /*10200*/  MOV R177, R179 ;  /* 0x000000b300b17202 */ /* 0x000fe40000000f00 */
[----:B------:R-:W-:Y:S02]  /*10210*/  MOV R183, R120 ;  /* 0x0000007800b77202 */ /* 0x000fe40000000f00 */
[----:B------:R-:W-:-:S03]  /*10220*/  MOV R207, R243 ;  /* 0x000000f300cf7202 */ /* 0x000fc60000000f00 */
[----:B------:R-:W-:Y:S01]  /*10230*/  HMMA.16816.F32 R128, R4, R20, R128 ;  /* 0x000000140480723c */ /* 0x000fe20000001880 */
[----:B------:R-:W-:Y:S01]  /*10240*/  MOV R210, R247 ;  /* 0x000000f700d27202 */ /* 0x000fe20000000f00 */
[----:B----4-:R-:W-:Y:S01]  /*10250*/  FFMA.FTZ R0, R178, c[0x0][0x23c], -R13 ;  /* 0x00008f00b2007a23 */ /* 0x010fe2000001080d */
[----:B------:R-:W-:-:S05]  /*10260*/  MOV R178, R180 ;  /* 0x000000b400b27202 */ /* 0x000fca0000000f00 */
[----:B------:R-:W-:Y:S01]  /*10270*/  HMMA.16816.F32 R132, R4, R22, R132 ;  /* 0x000000160484723c */ /* 0x000fe20000001884 */
[----:B------:R-:W-:Y:S01]  /*10280*/  MOV R180, R245 ;  /* 0x000000f500b47202 */ /* 0x000fe20000000f00 */
[----:B------:R1:W-:Y:S01]  /*10290*/  MUFU.EX2 R243, R35 ;  /* 0x0000002300f37308 */ /* 0x0003e20000000800 */
[----:B------:R-:W-:Y:S02]  /*102a0*/  MOV R206, R218 ;  /* 0x000000da00ce7202 */ /* 0x000fe40000000f00 */
[----:B------:R-:W-:-:S03]  /*102b0*/  MOV R205, R219 ;  /* 0x000000db00cd7202 */ /* 0x000fc60000000f00 */
[----:B--2---:R-:W-:Y:S01]  /*102c0*/  HMMA.16816.F32 R112, R4, R24, R112 ;  /* 0x000000180470723c */ /* 0x004fe20000001870 */
[----:B------:R-:W-:Y:S01]  /*102d0*/  MOV R179, R228 ;  /* 0x000000e400b37202 */ /* 0x000fe20000000f00 */
[----:B------:R2:W4:Y:S01]  /*102e0*/  MUFU.EX2 R247, R34 ;  /* 0x0000002200f77308 */ /* 0x0005220000000800 */
[----:B------:R-:W-:-:S07]  /*102f0*/  MOV R215, R242 ;  /* 0x000000f200d77202 */ /* 0x000fce0000000f00 */
[----:B------:R4:W-:Y:S01]  /*10300*/  MUFU.EX2 R188, R33 ;  /* 0x0000002100bc7308 */ /* 0x0009e20000000800 */
[----:B---3--:R-:W-:Y:S01]  /*10310*/  HMMA.16816.F32 R144, R4, R16, R144 ;  /* 0x000000100490723c */ /* 0x008fe20000001890 */
[----:B-1----:R-:W-:Y:S01]  /*10320*/  FFMA.FTZ R35, R214, c[0x0][0x23c], -R13 ;  /* 0x00008f00d6237a23 */ /* 0x002fe2000001080d */
[----:B------:R-:W-:Y:S02]  /*10330*/  MOV R211, R246 ;  /* 0x000000f600d37202 */ /* 0x000fe40000000f00 */
[----:B------:R-:W-:-:S03]  /*10340*/  MOV R209, R249 ;  /* 0x000000f900d17202 */ /* 0x000fc60000000f00 */
[----:B------:R-:W-:Y:S01]  /*10350*/  MUFU.EX2 R240, R31 ;  /* 0x0000001f00f07308 */ /* 0x000fe20000000800 */
[----:B------:R-:W-:Y:S01]  /*10360*/  HMMA.16816.F32 R148, R4, R18, R148 ;  /* 0x000000120494723c */ /* 0x000fe20000001894 */
[--C-:B--2---:R-:W-:Y:S01]  /*10370*/  FFMA.FTZ R34, R225, c[0x0][0x23c], -R13.reuse ;  /* 0x00008f00e1227a23 */ /* 0x104fe2000001080d */
[----:B------:R1:W5:Y:S06]  /*10380*/  LDL.LU R228, [R1+0xe4] ;  /* 0x0000e40001e47983 */ /* 0x00036c0000300800 */
[----:B------:R-:W-:Y:S01]  /*10390*/  HMMA.16816.F32 R88, R8, R16, R40 ;  /* 0x000000100858723c */ /* 0x000fe20000001828 */
[----:B------:R2:W-:Y:S01]  /*103a0*/  MUFU.EX2 R245, R2 ;  /* 0x0000000200f57308 */ /* 0x0005e20000000800 */
[----:B----4-:R-:W-:-:S06]  /*103b0*/  FFMA.FTZ R33, R220, c[0x0][0x23c], -R13 ;  /* 0x00008f00dc217a23 */ /* 0x010fcc000001080d */
[----:B------:R-:W-:Y:S01]  /*103c0*/  HMMA.16816.F32 R36, R8, R18, R36 ;  /* 0x000000120824723c */ /* 0x000fe20000001824 */
[----:B------:R-:W-:Y:S01]  /*103d0*/  LDSM.16.MT88.4 R16, [R222+0xd000] ;  /* 0x00d00000de10783b */ /* 0x000fe20000004200 */
[----:B------:R-:W-:Y:S06]  /*103e0*/  MUFU.EX2 R218, R15 ;  /* 0x0000000f00da7308 */ /* 0x000fec0000000800 */
[----:B------:R-:W-:Y:S01]  /*103f0*/  HMMA.16816.F32 R116, R4, R26, R116 ;  /* 0x0000001a0474723c */ /* 0x000fe20000001874 */
[----:B--2---:R-:W-:Y:S01]  /*10400*/  FFMA.FTZ R2, R177, c[0x0][0x23c], -R13 ;  /* 0x00008f00b1027a23 */ /* 0x004fe2000001080d */
[----:B------:R-:W-:Y:S05]  /*10410*/  MUFU.EX2 R219, R14 ;  /* 0x0000000e00db7308 */ /* 0x000fea0000000800 */
[----:B------:R-:W-:Y:S01]  /*10420*/  FADD.FTZ R6, R216, R181 ;  /* 0x000000b5d8067221 */ /* 0x000fe20000010000 */
[----:B------:R-:W-:Y:S01]  /*10430*/  HMMA.16816.F32 R120, R8, R24, R192 ;  /* 0x000000180878723c */ /* 0x000fe200000018c0 */
[----:B------:R-:W-:Y:S01]  /*10440*/  MOV R181, R185 ;  /* 0x000000b900b57202 */ /* 0x000fe20000000f00 */
[----:B------:R2:W-:Y:S01]  /*10450*/  MUFU.EX2 R192, R32 ;  /* 0x0000002000c07308 */ /* 0x0005e20000000800 */
[----:B------:R-:W-:Y:S01]  /*10460*/  MOV R185, R189 ;  /* 0x000000bd00b97202 */ /* 0x000fe20000000f00 */
[--C-:B------:R-:W-:Y:S01]  /*10470*/  FFMA.FTZ R4, R227, c[0x0][0x23c], -R13.reuse ;  /* 0x00008f00e3047a23 */ /* 0x100fe2000001080d */
[----:B------:R-:W-:Y:S01]  /*10480*/  MOV R189, R12 ;  /* 0x0000000c00bd7202 */ /* 0x000fe20000000f00 */
[----:B------:R-:W-:-:S02]  /*10490*/  FFMA.FTZ R5, R226, c[0x0][0x23c], -R13 ;  /* 0x00008f00e2057a23 */ /* 0x000fc4000001080d */
[----:B------:R-:W-:Y:S01]  /*104a0*/  HMMA.16816.F32 R92, R8, R22, R92 ;  /* 0x00000016085c723c */ /* 0x000fe2000000185c */
[----:B------:R-:W3:Y:S01]  /*104b0*/  LDSM.16.MT88.4 R20, [R221+0xd000] ;  /* 0x00d00000dd14783b */ /* 0x000ee20000004200 */
[----:B------:R4:W-:Y:S08]  /*104c0*/  MUFU.EX2 R214, R0 ;  /* 0x0000000000d67308 */ /* 0x0009f00000000800 */
[----:B------:R1:W-:Y:S01]  /*104d0*/  MUFU.EX2 R216, R2 ;  /* 0x0000000200d87308 */ /* 0x0003e20000000800 */
[----:B--2---:R-:W-:-:S07]  /*104e0*/  FFMA.FTZ R32, R178, c[0x0][0x23c], -R13 ;  /* 0x00008f00b2207a23 */ /* 0x004fce000001080d */
[----:B------:R-:W2:Y:S01]  /*104f0*/  MUFU.EX2 R242, R30 ;  /* 0x0000001e00f27308 */ /* 0x000ea20000000800 */
[----:B------:R-:W3:Y:S01]  /*10500*/  LDSM.16.MT88.4 R12, [R224+0xd000] ;  /* 0x00d00000e00c783b */ /* 0x000ee20000004200 */
[----:B----4-:R-:W-:Y:S01]  /*10510*/  FADD.FTZ R0, R180, R179 ;  /* 0x000000b3b4007221 */ /* 0x010fe20000010000 */
[----:B------:R-:W-:Y:S02]  /*10520*/  MOV R180, R183 ;  /* 0x000000b700b47202 */ /* 0x000fe40000000f00 */
[----:B------:R-:W-:Y:S01]  /*10530*/  MOV R183, R187 ;  /* 0x000000bb00b77202 */ /* 0x000fe20000000f00 */
[----:B------:R-:W-:Y:S01]  /*10540*/  HMMA.16816.F32 R108, R8, R26, R108 ;  /* 0x0000001a086c723c */ /* 0x000fe2000000186c */
[----:B------:R-:W-:Y:S01]  /*10550*/  MOV R187, R191 ;  /* 0x000000bf00bb7202 */ /* 0x000fe20000000f00 */
[----:B-1----:R-:W-:Y:S01]  /*10560*/  FADD.FTZ R2, R182, R45 ;  /* 0x0000002db6027221 */ /* 0x002fe20000010000 */
[----:B------:R-:W-:Y:S01]  /*10570*/  MOV R191, R205 ;  /* 0x000000cd00bf7202 */ /* 0x000fe20000000f00 */
[----:B------:R-:W-:Y:S01]  /*10580*/  MUFU.EX2 R246, R29 ;  /* 0x0000001d00f67308 */ /* 0x000fe20000000800 */
[----:B------:R-:W-:-:S07]  /*10590*/  MOV R182, R186 ;  /* 0x000000ba00b67202 */ /* 0x000fce0000000f00 */
[----:B------:R1:W4:Y:S01]  /*105a0*/  MUFU.EX2 R249, R28 ;  /* 0x0000001c00f97308 */ /* 0x0003220000000800 */
[----:B------:R-:W-:Y:S01]  /*105b0*/  MOV R205, R206 ;  /* 0x000000ce00cd7202 */ /* 0x000fe20000000f00 */
[----:B------:R-:W-:Y:S01]  /*105c0*/  FADD.FTZ R153, R153, R0 ;  /* 0x0000000099997221 */ /* 0x000fe20000010000 */
[----:B------:R-:W-:Y:S01]  /*105d0*/  MOV R186, R190 ;  /* 0x000000be00ba7202 */ /* 0x000fe20000000f00 */
[----:B------:R-:W-:Y:S01]  /*105e0*/  LDSM.16.MT88.4 R24, [R221+0xf000] ;  /* 0x00f00000dd18783b */ /* 0x000fe20000004200 */
[----:B------:R-:W-:Y:S02]  /*105f0*/  MOV R206, R207 ;  /* 0x000000cf00ce7202 */ /* 0x000fe40000000f00 */
[----:B------:R-:W-:Y:S01]  /*10600*/  MOV R207, R215 ;  /* 0x000000d700cf7202 */ /* 0x000fe20000000f00 */
[----:B------:R-:W-:Y:S01]  /*10610*/  FADD.FTZ R184, R184, R44 ;  /* 0x0000002cb8b87221 */ /* 0x000fe20000010000 */
[----:B------:R-:W-:Y:S01]  /*10620*/  MOV R190, R217 ;  /* 0x000000d900be7202 */ /* 0x000fe20000000f00 */
[----:B------:R3:W-:Y:S01]  /*10630*/  MUFU.EX2 R215, R4 ;  /* 0x0000000400d77308 */ /* 0x0007e20000000800 */
[----:B------:R-:W-:Y:S01]  /*10640*/  F2FP.PACK_AB R8, R247, R243 ;  /* 0x000000f3f708723e */ /* 0x000fe200000000ff */
[----:B------:R4:W5:Y:S01]  /*10650*/  LDL.LU R227, [R1+0xe0] ;  /* 0x0000e00001e37983 */ /* 0x0009620000300800 */
[----:B------:R-:W-:Y:S01]  /*10660*/  FADD.FTZ R0, R180, R6 ;  /* 0x00000006b4007221 */ /* 0x000fe20000010000 */
[----:B--2---:R-:W-:-:S02]  /*10670*/  F2FP.PACK_AB R9, R242, R240 ;  /* 0x000000f0f209723e */ /* 0x004fc400000000ff */
[----:B------:R-:W-:Y:S02]  /*10680*/  F2FP.PACK_AB R10, R192, R188 ;  /* 0x000000bcc00a723e */ /* 0x000fe400000000ff */
[----:B------:R-:W-:Y:S01]  /*10690*/  MOV R195, R183 ;  /* 0x000000b700c37202 */ /* 0x000fe20000000f00 */
[----:B------:R2:W2:Y:S01]  /*106a0*/  MUFU.EX2 R217, R5 ;  /* 0x0000000500d97308 */ /* 0x0004a20000000800 */
[----:B------:R-:W-:Y:S02]  /*106b0*/  F2FP.PACK_AB R6, R245, R241 ;  /* 0x000000f1f506723e */ /* 0x000fe400000000ff */
[----:B------:R-:W-:Y:S01]  /*106c0*/  MOV R193, R181 ;  /* 0x000000b500c17202 */ /* 0x000fe20000000f00 */
[----:B------:R-:W-:Y:S01]  /*106d0*/  FADD.FTZ R152, R152, R2 ;  /* 0x0000000298987221 */ /* 0x000fe20000010000 */
[----:B------:R-:W-:Y:S01]  /*106e0*/  MOV R194, R182 ;  /* 0x000000b600c27202 */ /* 0x000fe20000000f00 */
[----:B-1----:R-:W1:Y:S01]  /*106f0*/  LDSM.16.MT88.4 R28, [R223+0xd000] ;  /* 0x00d00000df1c783b */ /* 0x002e620000004200 */
[----:B---3--:R-:W-:-:S02]  /*10700*/  F2FP.PACK_AB R4, R219, R218 ;  /* 0x000000dadb04723e */ /* 0x008fc400000000ff */
[----:B----4-:R-:W-:Y:S01]  /*10710*/  F2FP.PACK_AB R11, R249, R246 ;  /* 0x000000f6f90b723e */ /* 0x010fe200000000ff */
[----:B------:R-:W-:Y:S01]  /*10720*/  MUFU.EX2 R252, R252 ;  /* 0x000000fc00fc7308 */ /* 0x000fe20000000800 */
[----:B------:R3:W5:Y:S01]  /*10730*/  LDL.LU R226, [R1+0xdc] ;  /* 0x0000dc0001e27983 */ /* 0x0007620000300800 */
[----:B--2---:R-:W-:Y:S02]  /*10740*/  F2FP.PACK_AB R5, R216, R214 ;  /* 0x000000d6d805723e */ /* 0x004fe400000000ff */
[----:B------:R-:W-:Y:S02]  /*10750*/  F2FP.PACK_AB R7, R217, R215 ;  /* 0x000000d7d907723e */ /* 0x000fe400000000ff */
[----:B------:R-:W-:Y:S01]  /*10760*/  HMMA.16816.F32 R40, R8, R22, R60 ;  /* 0x000000160828723c */ /* 0x000fe2000000183c */
[----:B------:R-:W-:Y:S01]  /*10770*/  MOV R2, R187 ;  /* 0x000000bb00027202 */ /* 0x000fe20000000f00 */
[----:B------:R-:W2:Y:S01]  /*10780*/  MUFU.EX2 R250, R250 ;  /* 0x000000fa00fa7308 */ /* 0x000ea20000000800 */
[----:B------:R-:W-:Y:S01]  /*10790*/  MOV R187, R204 ;  /* 0x000000cc00bb7202 */ /* 0x000fe20000000f00 */
[----:B------:R3:W5:Y:S04]  /*107a0*/  LDL.LU R225, [R1+0xd8] ;  /* 0x0000d80001e17983 */ /* 0x0007680000300800 */
[----:B------:R-:W-:Y:S08]  /*107b0*/  HMMA.16816.F32 R176, R4, R16, R72 ;  /* 0x0000001004b0723c */ /* 0x000ff00000001848 */
[----:B------:R-:W-:Y:S01]  /*107c0*/  HMMA.16816.F32 R164, R8, R20, R164 ;  /* 0x0000001408a4723c */ /* 0x000fe200000018a4 */
[----:B------:R-:W-:-:S07]  /*107d0*/  MOV R73, R195 ;  /* 0x000000c300497202 */ /* 0x000fce0000000f00 */
[----:B------:R-:W-:Y:S01]  /*107e0*/  HMMA.16816.F32 R160, R4, R20, R160 ;  /* 0x0000001404a0723c */ /* 0x000fe200000018a0 */
[----:B------:R-:W-:-:S07]  /*107f0*/  MOV R75, R193 ;  /* 0x000000c1004b7202 */ /* 0x000fce0000000f00 */
[----:B------:R-:W-:Y:S01]  /*10800*/  HMMA.16816.F32 R168, R4, R22, R168 ;  /* 0x0000001604a8723c */ /* 0x000fe200000018a8 */
[----:B------:R-:W-:Y:S01]  /*10810*/  MOV R74, R194 ;  /* 0x000000c2004a7202 */ /* 0x000fe20000000f00 */
[----:B------:R-:W4:Y:S01]  /*10820*/  LDSM.16.MT88.4 R20, [R222+0xf000] ;  /* 0x00f00000de14783b */ /* 0x000f220000004200 */
[----:B------:R-:W-:Y:S02]  /*10830*/  MOV R195, R185 ;  /* 0x000000b900c37202 */ /* 0x000fe40000000f00 */
[----:B------:R-:W-:-:S03]  /*10840*/  MOV R72, R186 ;  /* 0x000000ba00487202 */ /* 0x000fc60000000f00 */
[----:B------:R-:W-:Y:S01]  /*10850*/  HMMA.16816.F32 R180, R8, R16, R80 ;  /* 0x0000001008b4723c */ /* 0x000fe20000001850 */
[----:B------:R-:W-:-:S07]  /*10860*/  MOV R186, R208 ;  /* 0x000000d000ba7202 */ /* 0x000fce0000000f00 */
[----:B------:R-:W-:Y:S01]  /*10870*/  HMMA.16816.F32 R64, R4, R18, R64 ;  /* 0x000000120440723c */ /* 0x000fe20000001840 */
[----:B------:R-:W-:-:S07]  /*10880*/  MOV R185, R209 ;  /* 0x000000d100b97202 */ /* 0x000fce0000000f00 */
[----:B------:R-:W-:Y:S01]  /*10890*/  HMMA.16816.F32 R48, R4, R12, R48 ;  /* 0x0000000c0430723c */ /* 0x000fe20000001830 */
[----:B------:R-:W-:-:S07]  /*108a0*/  MOV R194, R210 ;  /* 0x000000d200c27202 */ /* 0x000fce0000000f00 */
[----:B------:R-:W-:Y:S01]  /*108b0*/  HMMA.16816.F32 R68, R4, R14, R68 ;  /* 0x0000000e0444723c */ /* 0x000fe20000001844 */
[----:B------:R-:W-:-:S07]  /*108c0*/  MOV R193, R211 ;  /* 0x000000d300c17202 */ /* 0x000fce0000000f00 */
[C---:B------:R-:W-:Y:S01]  /*108d0*/  HMMA.16816.F32 R60, R8.reuse, R14, R76 ;  /* 0x0000000e083c723c */ /* 0x040fe2000000184c */
[----:B------:R-:W-:Y:S01]  /*108e0*/  FADD.FTZ R2, R2, R153 ;  /* 0x0000009902027221 */ /* 0x000fe20000010000 */
[----:B------:R-:W-:Y:S01]  /*108f0*/  MUFU.EX2 R248, R248 ;  /* 0x000000f800f87308 */ /* 0x000fe20000000800 */
[----:B------:R3:W5:Y:S05]  /*10900*/  LDL.LU R220, [R1+0xd4] ;  /* 0x0000d40001dc7983 */ /* 0x00076a0000300800 */
[----:B------:R-:W-:Y:S01]  /*10910*/  HMMA.16816.F32 R208, R8, R18, R56 ;  /* 0x0000001208d0723c */ /* 0x000fe20000001838 */
[----:B------:R-:W2:Y:S06]  /*10920*/  LDSM.16.MT88.4 R16, [R224+0xf000] ;  /* 0x00f00000e010783b */ /* 0x000eac0000004200 */
[----:B------:R-:W-:-:S02]  /*10930*/  MOV R56, R205 ;  /* 0x000000cd00387202 */ /* 0x000fc40000000f00 */
[----:B------:R-:W-:Y:S02]  /*10940*/  MOV R57, R206 ;  /* 0x000000ce00397202 */ /* 0x000fe40000000f00 */
[----:B------:R-:W-:Y:S02]  /*10950*/  MOV R58, R207 ;  /* 0x000000cf003a7202 */ /* 0x000fe40000000f00 */
[----:B------:R-:W-:Y:S01]  /*10960*/  HMMA.16816.F32 R204, R8, R12, R52 ;  /* 0x0000000c08cc723c */ /* 0x000fe20000001834 */
[----:B------:R-:W2:Y:S01]  /*10970*/  LDSM.16.MT88.4 R12, [R223+0xf000] ;  /* 0x00f00000df0c783b */ /* 0x000ea20000004200 */
[----:B------:R-:W-:-:S05]  /*10980*/  MOV R59, R46 ;  /* 0x0000002e003b7202 */ /* 0x000fca0000000f00 */
[----:B------:R-:W-:Y:S01]  /*10990*/  MOV R55, R47 ;  /* 0x0000002f00377202 */ /* 0x000fe20000000f00 */
[C---:B-1----:R-:W-:Y:S08]  /*109a0*/  HMMA.16816.F32 R80, R4.reuse, R28, R84 ;  /* 0x0000001c0450723c */ /* 0x042ff00000001854 */
[C---:B------:R-:W-:Y:S08]  /*109b0*/  HMMA.16816.F32 R84, R4.reuse, R30, R100 ;  /* 0x0000001e0454723c */ /* 0x040ff00000001864 */
[C---:B------:R-:W-:Y:S08]  /*109c0*/  HMMA.16816.F32 R96, R4.reuse, R24, R96 ;  /* 0x000000180460723c */ /* 0x040ff00000001860 */
[C---:B------:R-:W-:Y:S08]  /*109d0*/  HMMA.16816.F32 R100, R4.reuse, R26, R124 ;  /* 0x0000001a0464723c */ /* 0x040ff0000000187c */
[C---:B----4-:R-:W-:Y:S08]  /*109e0*/  HMMA.16816.F32 R112, R4.reuse, R20, R112 ;  /* 0x000000140470723c */ /* 0x050ff00000001870 */
[C---:B------:R-:W-:Y:S08]  /*109f0*/  HMMA.16816.F32 R116, R4.reuse, R22, R116 ;  /* 0x000000160474723c */ /* 0x040ff00000001874 */
[C---:B--2---:R-:W-:Y:S08]  /*10a00*/  HMMA.16816.F32 R128, R4.reuse, R16, R128 ;  /* 0x000000100480723c */ /* 0x044ff00000001880 */
[C---:B------:R-:W-:Y:S08]  /*10a10*/  HMMA.16816.F32 R132, R4.reuse, R18, R132 ;  /* 0x000000120484723c */ /* 0x040ff00000001884 */
[C---:B------:R-:W-:Y:S08]  /*10a20*/  HMMA.16816.F32 R144, R4.reuse, R12, R144 ;  /* 0x0000000c0490723c */ /* 0x040ff00000001890 */
[----:B------:R-:W-:Y:S07]  /*10a30*/  HMMA.16816.F32 R44, R4, R14, R148 ;  /* 0x0000000e042c723c */ /* 0x000fee0000001894 */
[----:B------:R-:W-:-:S02]  /*10a40*/  MOV R5, R59 ;  /* 0x0000003b00057202 */ /* 0x000fc40000000f00 */
[----:B------:R-:W-:Y:S02]  /*10a50*/  MOV R6, R58 ;  /* 0x0000003a00067202 */ /* 0x000fe40000000f00 */
[----:B------:R-:W-:Y:S02]  /*10a60*/  MOV R7, R212 ;  /* 0x000000d400077202 */ /* 0x000fe40000000f00 */
[----:B------:R-:W-:Y:S01]  /*10a70*/  MOV R149, R57 ;  /* 0x0000003900957202 */ /* 0x000fe20000000f00 */
[----:B------:R-:W-:Y:S01]  /*10a80*/  FADD.FTZ R0, R5, R0 ;  /* 0x0000000005007221 */ /* 0x000fe20000010000 */
[----:B------:R-:W-:Y:S01]  /*10a90*/  MOV R150, R56 ;  /* 0x0000003800967202 */ /* 0x000fe20000000f00 */
[----:B------:R-:W-:Y:S01]  /*10aa0*/  FADD.FTZ R6, R6, R184 ;  /* 0x000000b806067221 */ /* 0x000fe20000010000 */
[----:B------:R-:W-:Y:S01]  /*10ab0*/  MOV R151, R55 ;  /* 0x0000003700977202 */ /* 0x000fe20000000f00 */
[----:B------:R-:W-:Y:S01]  /*10ac0*/  FADD.FTZ R4, R7, R152 ;  /* 0x0000009807047221 */ /* 0x000fe20000010000 */
[----:B------:R-:W-:Y:S01]  /*10ad0*/  MOV R148, R213 ;  /* 0x000000d500947202 */ /* 0x000fe20000000f00 */
[----:B------:R-:W-:Y:S01]  /*10ae0*/  HMMA.16816.F32 R76, R8, R28, R196 ;  /* 0x0000001c084c723c */ /* 0x000fe200000018c4 */
[----:B------:R-:W-:Y:S01]  /*10af0*/  FADD.FTZ R5, R149, R2 ;  /* 0x0000000295057221 */ /* 0x000fe20000010000 */
[----:B------:R-:W-:Y:S01]  /*10b00*/  MOV R153, R190 ;  /* 0x000000be00997202 */ /* 0x000fe20000000f00 */
[----:B------:R-:W-:Y:S01]  /*10b10*/  FADD.FTZ R2, R150, R0 ;  /* 0x0000000096027221 */ /* 0x000fe20000010000 */
[----:B------:R-:W-:Y:S01]  /*10b20*/  MOV R152, R191 ;  /* 0x000000bf00987202 */ /* 0x000fe20000000f00 */
[----:B------:R-:W-:-:S03]  /*10b30*/  FADD.FTZ R6, R148, R6 ;  /* 0x0000000694067221 */ /* 0x000fc60000010000 */
[----:B------:R-:W-:Y:S01]  /*10b40*/  HMMA.16816.F32 R52, R8, R24, R172 ;  /* 0x000000180834723c */ /* 0x000fe200000018ac */
[----:B------:R-:W1:Y:S01]  /*10b50*/  LDSM.16.MT88.4 R172, [R221+0xd800] ;  /* 0x00d80000ddac783b */ /* 0x000e620000004200 */
[----:B------:R-:W-:-:S06]  /*10b60*/  FADD.FTZ R0, R151, R4 ;  /* 0x0000000497007221 */ /* 0x000fcc0000010000 */
[C---:B------:R-:W-:Y:S01]  /*10b70*/  HMMA.16816.F32 R56, R8.reuse, R26, R136 ;  /* 0x0000001a0838723c */ /* 0x040fe20000001888 */
[----:B------:R-:W-:Y:S01]  /*10b80*/  FADD.FTZ R2, R74, R2 ;  /* 0x000000024a027221 */ /* 0x000fe20000010000 */
[----:B------:R-:W-:Y:S06]  /*10b90*/  LDSM.16.MT88.4 R136, [R224+0xf800] ;  /* 0x00f80000e088783b */ /* 0x000fec0000004200 */
[C---:B------:R-:W-:Y:S08]  /*10ba0*/  HMMA.16816.F32 R28, R8.reuse, R30, R140 ;  /* 0x0000001e081c723c */ /* 0x040ff0000000188c */
[C---:B------:R-:W-:Y:S01]  /*10bb0*/  HMMA.16816.F32 R24, R8.reuse, R20, R120 ;  /* 0x000000140818723c */ /* 0x040fe20000001878 */
[----:B------:R-:W-:Y:S07]  /*10bc0*/  LDSM.16.MT88.4 R120, [R222+0xf800] ;  /* 0x00f80000de78783b */ /* 0x000fee0000004200 */
[C---:B------:R-:W-:Y:S01]  /*10bd0*/  HMMA.16816.F32 R124, R8.reuse, R16, R104 ;  /* 0x00000010087c723c */ /* 0x040fe20000001868 */
[----:B------:R-:W-:Y:S07]  /*10be0*/  LDSM.16.MT88.4 R104, [R221+0xf800] ;  /* 0x00f80000dd68783b */ /* 0x000fee0000004200 */
[C---:B------:R-:W-:Y:S08]  /*10bf0*/  HMMA.16816.F32 R20, R8.reuse, R22, R108 ;  /* 0x000000160814723c */ /* 0x040ff0000000186c */
[C---:B------:R-:W-:Y:S08]  /*10c00*/  HMMA.16816.F32 R16, R8.reuse, R18, R92 ;  /* 0x000000120810723c */ /* 0x040ff0000000185c */
[C---:B------:R-:W-:Y:S01]  /*10c10*/  HMMA.16816.F32 R140, R8.reuse, R12, R88 ;  /* 0x0000000c088c723c */ /* 0x040fe20000001858 */
[----:B------:R-:W-:Y:S07]  /*10c20*/  LDSM.16.MT88.4 R88, [R223+0xd800] ;  /* 0x00d80000df58783b */ /* 0x000fee0000004200 */
[----:B------:R-:W-:Y:S07]  /*10c30*/  HMMA.16816.F32 R36, R8, R14, R36 ;  /* 0x0000000e0824723c */ /* 0x000fee0000001824 */
[----:B------:R-:W-:-:S02]  /*10c40*/  MOV R14, R188 ;  /* 0x000000bc000e7202 */ /* 0x000fc40000000f00 */
[----:B------:R-:W-:Y:S02]  /*10c50*/  MOV R11, R189 ;  /* 0x000000bd000b7202 */ /* 0x000fe40000000f00 */
[----:B------:R-:W2:Y:S01]  /*10c60*/  LDSM.16.MT88.4 R188, [R222+0xd800] ;  /* 0x00d80000debc783b */ /* 0x000ea20000004200 */
[----:B------:R-:W-:Y:S02]  /*10c70*/  FADD.FTZ R10, R72, R6 ;  /* 0x00000006480a7221 */ /* 0x000fe40000010000 */
[----:B------:R-:W-:Y:S02]  /*10c80*/  FADD.FTZ R9, R73, R5 ;  /* 0x0000000549097221 */ /* 0x000fe40000010000 */
[----:B------:R-:W-:Y:S01]  /*10c90*/  FADD.FTZ R8, R75, R0 ;  /* 0x000000004b087221 */ /* 0x000fe20000010000 */
[----:B------:R-:W-:Y:S04]  /*10ca0*/  LDSM.16.MT88.4 R4, [R223+0xf800] ;  /* 0x00f80000df04783b */ /* 0x000fe80000004200 */
[----:B------:R-:W4:Y:S01]  /*10cb0*/  LDSM.16.MT88.4 R72, [R224+0xd800] ;  /* 0x00d80000e048783b */ /* 0x000f220000004200 */
[----:B------:R-:W-:Y:S08]  /*10cc0*/  MUFU.EX2 R251, R251 ;  /* 0x000000fb00fb7308 */ /* 0x000ff00000000800 */
[----:B------:R-:W-:Y:S08]  /*10cd0*/  MUFU.EX2 R244, R244 ;  /* 0x000000f400f47308 */ /* 0x000ff00000000800 */
[----:B------:R-:W1:Y:S08]  /*10ce0*/  MUFU.EX2 R212, R202 ;  /* 0x000000ca00d47308 */ /* 0x000e700000000800 */
[----:B------:R1:W-:Y:S08]  /*10cf0*/  MUFU.EX2 R213, R200 ;  /* 0x000000c800d57308 */ /* 0x0003f00000000800 */
[----:B------:R-:W1:Y:S08]  /*10d00*/  MUFU.EX2 R159, R159 ;  /* 0x0000009f009f7308 */ /* 0x000e700000000800 */
[----:B------:R-:W-:Y:S08]  /*10d10*/  MUFU.EX2 R157, R157 ;  /* 0x0000009d009d7308 */ /* 0x000ff00000000800 */
[----:B------:R-:W1:Y:S08]  /*10d20*/  MUFU.EX2 R12, R203 ;  /* 0x000000cb000c7308 */ /* 0x000e700000000800 */
[----:B------:R1:W-:Y:S08]  /*10d30*/  MUFU.EX2 R13, R201 ;  /* 0x000000c9000d7308 */ /* 0x0003f00000000800 */
[----:B------:R-:W-:Y:S08]  /*10d40*/  MUFU.EX2 R158, R158 ;  /* 0x0000009e009e7308 */ /* 0x000ff00000000800 */
[----:B------:R-:W-:Y:S08]  /*10d50*/  MUFU.EX2 R34, R34 ;  /* 0x0000002200227308 */ /* 0x000ff00000000800 */
[----:B------:R-:W1:Y:S08]  /*10d60*/  MUFU.EX2 R33, R33 ;  /* 0x0000002100217308 */ /* 0x000e700000000800 */
[----:B------:R-:W-:Y:S08]  /*10d70*/  MUFU.EX2 R32, R32 ;  /* 0x0000002000207308 */ /* 0x000ff00000000800 */
[----:B------:R-:W2:Y:S01]  /*10d80*/  MUFU.EX2 R35, R35 ;  /* 0x0000002300237308 */ /* 0x000ea20000000800 */
[----:B-1----:R-:W-:-:S02]  /*10d90*/  F2FP.PACK_AB R200, R250, R252 ;  /* 0x000000fcfac8723e */ /* 0x002fc400000000ff */
[----:B------:R-:W-:Y:S02]  /*10da0*/  F2FP.PACK_AB R201, R212, R244 ;  /* 0x000000f4d4c9723e */ /* 0x000fe400000000ff */
[----:B------:R-:W-:Y:S02]  /*10db0*/  F2FP.PACK_AB R202, R251, R248 ;  /* 0x000000f8fbca723e */ /* 0x000fe400000000ff */
[----:B------:R-:W-:Y:S02]  /*10dc0*/  F2FP.PACK_AB R203, R159, R213 ;  /* 0x000000d59fcb723e */ /* 0x000fe400000000ff */
[----:B------:R-:W-:Y:S02]  /*10dd0*/  F2FP.PACK_AB R148, R12, R157 ;  /* 0x0000009d0c94723e */ /* 0x000fe400000000ff */
[----:B------:R-:W-:Y:S02]  /*10de0*/  F2FP.PACK_AB R149, R33, R34 ;  /* 0x000000222195723e */ /* 0x000fe400000000ff */
[----:B------:R-:W-:-:S02]  /*10df0*/  F2FP.PACK_AB R150, R158, R13 ;  /* 0x0000000d9e96723e */ /* 0x000fc400000000ff */
[----:B--2---:R-:W-:Y:S01]  /*10e00*/  F2FP.PACK_AB R151, R35, R32 ;  /* 0x000000202397723e */ /* 0x004fe200000000ff */
[----:B------:R-:W-:Y:S01]  /*10e10*/  HMMA.16816.F32 R164, R200, R172, R164 ;  /* 0x000000acc8a4723c */ /* 0x000fe200000018a4 */
[----:B------:R-:W-:-:S07]  /*10e20*/  MOV R0, R187 ;  /* 0x000000bb00007202 */ /* 0x000fce0000000f00 */
[----:B------:R-:W-:Y:S01]  /*10e30*/  HMMA.16816.F32 R160, R148, R172, R160 ;  /* 0x000000ac94a0723c */ /* 0x000fe200000018a0 */
[----:B------:R-:W-:-:S07]  /*10e40*/  MOV R15, R192 ;  /* 0x000000c0000f7202 */ /* 0x000fce0000000f00 */
[----:B------:R-:W-:Y:S01]  /*10e50*/  HMMA.16816.F32 R168, R148, R174, R168 ;  /* 0x000000ae94a8723c */ /* 0x000fe200000018a8 */
[----:B------:R-:W-:-:S07]  /*10e60*/  FADD.FTZ R0, R0, R10 ;  /* 0x0000000a00007221 */ /* 0x000fce0000010000 */
[----:B------:R-:W-:Y:S07]  /*10e70*/  HMMA.16816.F32 R172, R200, R174, R40 ;  /* 0x000000aec8ac723c */ /* 0x000fee0000001828 */
[----:B------:R-:W-:Y:S02]  /*10e80*/  MOV R41, R185 ;  /* 0x000000b900297202 */ /* 0x000fe40000000f00 */
[----:B------:R-:W-:Y:S02]  /*10e90*/  MOV R40, R186 ;  /* 0x000000ba00287202 */ /* 0x000fe40000000f00 */
[----:B------:R-:W-:Y:S01]  /*10ea0*/  HMMA.16816.F32 R184, R148, R190, R64 ;  /* 0x000000be94b8723c */ /* 0x000fe20000001840 */
[----:B------:R-:W-:-:S02]  /*10eb0*/  MOV R43, R193 ;  /* 0x000000c1002b7202 */ /* 0x000fc40000000f00 */
[----:B------:R-:W-:-:S04]  /*10ec0*/  MOV R42, R194 ;  /* 0x000000c2002a7202 */ /* 0x000fc80000000f00 */
[----:B------:R-:W-:Y:S01]  /*10ed0*/  MOV R67, R195 ;  /* 0x000000c300437202 */ /* 0x000fe20000000f00 */
[----:B------:R-:W-:Y:S01]  /*10ee0*/  HMMA.16816.F32 R176, R148, R188, R176 ;  /* 0x000000bc94b0723c */ /* 0x000fe200000018b0 */
[----:B------:R-:W-:-:S07]  /*10ef0*/  FADD.FTZ R2, R40, R2 ;  /* 0x0000000228027221 */ /* 0x000fce0000010000 */
[----:B----4-:R-:W-:Y:S01]  /*10f00*/  HMMA.16816.F32 R192, R148, R72, R48 ;  /* 0x0000004894c0723c */ /* 0x010fe20000001830 */
[----:B------:R-:W-:-:S07]  /*10f10*/  FADD.FTZ R2, R152, R2 ;  /* 0x0000000298027221 */ /* 0x000fce0000010000 */
        /* <DEDUP_REMOVED lines=15> */
[----:B------:R-:W-:Y:S08]  /*11010*/  HMMA.16816.F32 R144, R148, R4, R144 ;  /* 0x000000049490723c */ /* 0x000ff00000001890 */
[C---:B------:R-:W-:Y:S08]  /*11020*/  HMMA.16816.F32 R188, R200.reuse, R190, R208 ;  /* 0x000000bec8bc723c */ /* 0x040ff000000018d0 */
[C---:B------:R-:W-:Y:S08]  /*11030*/  HMMA.16816.F32 R72, R200.reuse, R74, R60 ;  /* 0x0000004ac848723c */ /* 0x040ff0000000183c */
        /* <DEDUP_REMOVED lines=45> */
[----:B------:R3:W-:Y:S01]  /*11310*/  STL [R1+0x4], R5 ;  /* 0x0000040501007387 */ /* 0x0007e20000100800 */
[----:B------:R-:W-:-:S03]  /*11320*/  UISETP.GE.AND UP0, UPT, UR8, 0x4, UPT ;  /* 0x000000040800788c */ /* 0x000fc6000bf06270 */
[----:B------:R3:W-:Y:S04]  /*11330*/  STL [R1+0x8], R4 ;  /* 0x0000080401007387 */ /* 0x0007e80000100800 */
[----:B------:R3:W-:Y:S04]  /*11340*/  STL [R1+0x58], R0 ;  /* 0x0000580001007387 */ /* 0x0007e80000100800 */
[----:B------:R3:W-:Y:S01]  /*11350*/  STL [R1+0xc], R2 ;  /* 0x00000c0201007387 */ /* 0x0007e20000100800 */
[----:B------:R-:W-:Y:S01]  /*11360*/  PLOP3.LUT P0, PT, PT, PT, UP0, 0x80, 0x0 ;  /* 0x000000000000781c */ /* 0x000fe20003f0f008 */
[----:B------:R-:W-:Y:S11]  /*11370*/  @UP0 UIADD3 UR8, UR8, -0x4, URZ ;  /* 0xfffffffc08080890 */ /* 0x000ff6000fffe03f */
[----:B------:R-:W-:Y:S01]  /*11380*/  @!UPT UIADD3 URZ, URZ, URZ, URZ ;  /* 0x0000003f3f3ff290 */ /* 0x000fe2000fffe03f */
[----:B------:R-:W-:Y:S05]  /*11390*/  @P0 BRA `(.L_x_33) ;  /* 0x0000001000000947 */ /* 0x000fea0003800000 */
.L_x_30:
[----:B----4-:R-:W-:-:S12]  /*113a0*/  UIADD3 UR8, UR20, -0x1, URZ ;  /* 0xffffffff14087890 */ /* 0x010fd8000fffe03f */
.L_x_33:
[----:B------:R-:W-:-:S13]  /*113b0*/  ISETP.LE.AND P0, PT, RZ, UR8, PT ;  /* 0x00000008ff007c0c */ /* 0x000fda000bf03270 */
[----:B------:R-:W-:Y:S05]  /*113c0*/  @!P0 BRA `(.L_x_34) ;  /* 0x00003b6000008947 */ /* 0x000fea0003800000 */
[----:B------:R-:W2:Y:S01]  /*113d0*/  LDL.LU.64 R6, [R1+0xb0] ;  /* 0x0000b00001067983 */ /* 0x000ea20000300a00 */
[----:B------:R-:W-:Y:S01]  /*113e0*/  MOV R159, R3 ;  /* 0x00000003009f7202 */ /* 0x000fe20000000f00 */
[----:B------:R-:W-:Y:S01]  /*113f0*/  IMAD.MOV.U32 R157, RZ, RZ, R155 ;  /* 0x000000ffff9d7224 */ /* 0x000fe200078e009b */
[----:B------:R-:W-:Y:S01]  /*11400*/  ULDC.64 UR4, c[0x0][0x1a0] ;  /* 0x0000680000047ab9 */ /* 0x000fe20000000a00 */
[----:B---3--:R-:W3:Y:S01]  /*11410*/  LDL.LU.64 R4, [R1+0xb8] ;  /* 0x0000b80001047983 */ /* 0x008ee20000300a00 */
[----:B------:R-:W-:Y:S01]  /*11420*/  IMAD.MOV.U32 R152, RZ, RZ, R156 ;  /* 0x000000ffff987224 */ /* 0x000fe200078e009c */
[----:B------:R-:W-:Y:S01]  /*11430*/  USHF.L.U64.HI UR7, UR6, 0x5, UR7 ;  /* 0x0000000506077899 */ /* 0x000fe20008010207 */
[----:B------:R-:W-:Y:S01]  /*11440*/  IMAD.MOV.U32 R158, RZ, RZ, R154 ;  /* 0x000000ffff9e7224 */ /* 0x000fe200078e009a */
[----:B------:R-:W-:Y:S02]  /*11450*/  USHF.L.U32 UR6, UR6, 0x5, URZ ;  /* 0x0000000506067899 */ /* 0x000fe4000800063f */
[----:B------:R-:W-:-:S02]  /*11460*/  USHF.L.U64.HI UR12, UR4, 0x5, UR5 ;  /* 0x00000005040c7899 */ /* 0x000fc40008010205 */
[----:B------:R-:W-:Y:S01]  /*11470*/  USHF.L.U32 UR13, UR4, 0x5, URZ ;  /* 0x00000005040d7899 */ /* 0x000fe2000800063f */
[----:B--2---:R-:W-:Y:S02]  /*11480*/  MOV R3, R7 ;  /* 0x0000000700037202 */ /* 0x004fe40000000f00 */
[----:B---3--:R-:W-:-:S05]  /*11490*/  MOV R2, R4 ;  /* 0x0000000400027202 */ /* 0x008fca0000000f00 */
[----:B------:R1:W-:Y:S01]  /*114a0*/  STL.64 [R1+0x68], R2 ;  /* 0x0000680201007387 */ /* 0x0003e20000100a00 */
[----:B------:R-:W-:Y:S05]  /*114b0*/  BRA `(.L_x_35) ;  /* 0x0000023000007947 */ /* 0x000fea0003800000 */
.L_x_37:
[----:B------:R-:W2:Y:S01]  /*114c0*/  LDL.64 R242, [R1+0x88] ;  /* 0x0000880001f27983 */ /* 0x000ea20000100a00 */
[----:B------:R-:W-:Y:S02]  /*114d0*/  ULDC.64 UR4, c[0x0][0x198] ;  /* 0x0000660000047ab9 */ /* 0x000fe40000000a00 */
[----:B------:R-:W-:Y:S01]  /*114e0*/  UIADD3 UR18, UR8, -0x1, URZ ;  /* 0xffffffff08127890 */ /* 0x000fe2000fffe03f */
[----:B------:R-:W3:Y:S03]  /*114f0*/  LDL.64 R240, [R1+0x80] ;  /* 0x0000800001f07983 */ /* 0x000ee60000100a00 */
[----:B------:R-:W-:Y:S02]  /*11500*/  USHF.R.S32.HI UR15, URZ, 0x1f, UR18 ;  /* 0x0000001f3f0f7899 */ /* 0x000fe40008011412 */
[----:B------:R-:W-:Y:S02]  /*11510*/  UIMAD.WIDE.U32 UR20, UR18, UR4, URZ ;  /* 0x00000004121472a5 */ /* 0x000fe4000f8e003f */
[----:B------:R-:W-:Y:S04]  /*11520*/  UIMAD UR15, UR15, UR4, URZ ;  /* 0x000000040f0f72a4 */ /* 0x000fe8000f8e023f */
[----:B------:R-:W-:Y:S01]  /*11530*/  UIMAD UR15, UR18, UR5, UR15 ;  /* 0x00000005120f72a4 */ /* 0x000fe2000f8e020f */
[----:B------:R-:W-:Y:S02]  /*11540*/  IMAD.U32 R0, RZ, RZ, UR20 ;  /* 0x00000014ff007e24 */ /* 0x000fe4000f8e00ff */
[----:B------:R-:W-:Y:S01]  /*11550*/  IMAD.U32 R3, RZ, RZ, UR20 ;  /* 0x00000014ff037e24 */ /* 0x000fe2000f8e00ff */
[----:B------:R-:W-:Y:S06]  /*11560*/  UIADD3 UR15, UR21, UR15, URZ ;  /* 0x0000000f150f7290 */ /* 0x000fec000fffe03f */
[----:B------:R-:W-:Y:S01]  /*11570*/  IMAD.U32 R2, RZ, RZ, UR15 ;  /* 0x0000000fff027e24 */ /* 0x000fe2000f8e00ff */
        /* <DEDUP_REMOVED lines=23> */
.L_x_35:
[----:B------:R-:W2:Y:S01]  /*116f0*/  LDL.64 R4, [R1+0x68] ;  /* 0x0000680001047983 */ /* 0x000ea20000100a00 */
[----:B------:R-:W-:Y:S04]  /*11700*/  DEPBAR.LE SB0, 0x0 ;  /* 0x000080000000791a */ /* 0x000fe80000000000 */
[----:B------:R-:W-:Y:S01]  /*11710*/  USHF.R.S32.HI UR5, URZ, 0x1f, UR8 ;  /* 0x0000001f3f057899 */ /* 0x000fe20008011408 */
[----:B------:R-:W-:Y:S01]  /*11720*/  BAR.SYNC.DEFER_BLOCKING 0x0 ;  /* 0x0000000000007b1d */ /* 0x000fe20000010000 */
[----:B------:R-:W-:Y:S01]  /*11730*/  UIMAD UR4, UR11, UR8, URZ ;  /* 0x000000080b0472a4 */ /* 0x000fe2000f8e023f */
[----:B-1----:R-:W-:Y:S03]  /*11740*/  IMAD.U32 R2, RZ, RZ, UR8 ;  /* 0x00000008ff027e24 */ /* 0x002fe6000f8e00ff */
[----:B------:R-:W-:Y:S01]  /*11750*/  UIMAD UR4, UR5, UR14, UR4 ;  /* 0x0000000e050472a4 */ /* 0x000fe2000f8e0204 */
[----:B--2---:R-:W-:Y:S05]  /*11760*/  IMAD.WIDE.U32 R2, R2, UR14, R4 ;  /* 0x0000000e02027c25 */ /* 0x004fea000f8e0004 */
[C---:B------:R-:W-:Y:S02]  /*11770*/  LEA R6, P0, R2.reuse, c[0x0][0x170], 0x1 ;  /* 0x00005c0002067a11 */ /* 0x040fe400078008ff */
[----:B------:R-:W-:Y:S04]  /*11780*/  IADD3 R0, R3, UR4, RZ ;  /* 0x0000000403007c10 */ /* 0x000fe8000fffe0ff */
[----:B------:R-:W-:Y:S02]  /*11790*/  LEA.HI.X R7, R2, c[0x0][0x174], R0, 0x1, P0 ;  /* 0x00005d0002077a11 */ /* 0x000fe400000f0c00 */
[----:B------:R-:W-:Y:S03]  /*117a0*/  IADD3 R4, P0, R6, UR13, RZ ;  /* 0x0000000d06047c10 */ /* 0x000fe6000ff1e0ff */
[----:B------:R-:W-:Y:S01]  /*117b0*/  @!PT LDS RZ, [RZ] ;  /* 0x00000000fffff984 */ /* 0x000fe20000000800 */
[----:B------:R-:W-:Y:S01]  /*117c0*/  @!PT LDS RZ, [RZ] ;  /* 0x00000000fffff984 */ /* 0x000fe20000000800 */
[----:B------:R-:W-:Y:S01]  /*117d0*/  @!PT LDS RZ, [RZ] ;  /* 0x00000000fffff984 */ /* 0x000fe20000000800 */
[----:B------:R1:W-:Y:S01]  /*117e0*/  LDGSTS.E.BYPASS.LTC128B.128 [R239+0xc000], [R6.64] ;  /* 0x0c00000006ef7fae */ /* 0x0003e2000b901d50 */
[----:B------:R-:W-:Y:S02]  /*117f0*/  IADD3.X R5, R7, UR12, RZ, P0, !PT ;  /* 0x0000000c07057c10 */ /* 0x000fe400087fe4ff */
[----:B------:R-:W-:Y:S03]  /*11800*/  IADD3 R2, P0, R4, UR13, RZ ;  /* 0x0000000d04027c10 */ /* 0x000fe6000ff1e0ff */
[----:B------:R1:W-:Y:S01]  /*11810*/  LDGSTS.E.BYPASS.LTC128B.128 [R239+0xe000], [R6.64+0x80] ;  /* 0x0e00008006ef7fae */ /* 0x0003e2000b901d50 */
[----:B------:R-:W-:Y:S02]  /*11820*/  IADD3.X R3, R5, UR12, RZ, P0, !PT ;  /* 0x0000000c05037c10 */ /* 0x000fe400087fe4ff */
[----:B------:R-:W-:Y:S03]  /*11830*/  IADD3 R8, P0, R2, UR13, RZ ;  /* 0x0000000d02087c10 */ /* 0x000fe6000ff1e0ff */
[----:B------:R1:W-:Y:S01]  /*11840*/  LDGSTS.E.BYPASS.LTC128B.128 [R239+0xc800], [R4.64] ;  /* 0x0c80000004ef7fae */ /* 0x0003e2000b901d50 */
[----:B------:R-:W-:Y:S02]  /*11850*/  IADD3.X R9, R3, UR12, RZ, P0, !PT ;  /* 0x0000000c03097c10 */ /* 0x000fe400087fe4ff */
[----:B------:R-:W-:Y:S03]  /*11860*/  ISETP.LT.AND P0, PT, RZ, UR8, PT ;  /* 0x00000008ff007c0c */ /* 0x000fe6000bf01270 */
[----:B------:R1:W-:Y:S06]  /*11870*/  LDGSTS.E.BYPASS.LTC128B.128 [R239+0xe800], [R4.64+0x80] ;  /* 0x0e80008004ef7fae */ /* 0x0003ec000b901d50 */
[----:B------:R2:W-:Y:S06]  /*11880*/  LDGSTS.E.BYPASS.LTC128B.128 [R239+0xd000], [R2.64] ;  /* 0x0d00000002ef7fae */ /* 0x0005ec000b901d50 */
[----:B------:R2:W-:Y:S06]  /*11890*/  LDGSTS.E.BYPASS.LTC128B.128 [R239+0xf000], [R2.64+0x80] ;  /* 0x0f00008002ef7fae */ /* 0x0005ec000b901d50 */
[----:B------:R3:W-:Y:S06]  /*118a0*/  LDGSTS.E.BYPASS.LTC128B.128 [R239+0xd800], [R8.64] ;  /* 0x0d80000008ef7fae */ /* 0x0007ec000b901d50 */
[----:B------:R3:W-:Y:S06]  /*118b0*/  LDGSTS.E.BYPASS.LTC128B.128 [R239+0xf800], [R8.64+0x80] ;  /* 0x0f80008008ef7fae */ /* 0x0007ec000b901d50 */
[----:B-----5:R-:W-:Y:S06]  /*118c0*/  LDSM.16.M88.4 R64, [R227] ;  /* 0x00000000e340783b */ /* 0x020fec0000000200 */
[----:B------:R-:W1:Y:S06]  /*118d0*/  LDSM.16.M88.4 R16, [R220+0x8000] ;  /* 0x00800000dc10783b */ /* 0x000e6c0000000200 */
        /* <DEDUP_REMOVED lines=9> */
[----:B------:R-:W3:Y:S05]  /*11970*/  LDSM.16.M88.4 R216, [R228+0x2000] ;  /* 0x00200000e4d8783b */ /* 0x000eea0000000200 */
        /* <DEDUP_REMOVED lines=30> */
[-C--:B--2---:R-:W-:Y:S08]  /*11b60*/  HMMA.16816.F32 R52, R208, R204.reuse, R52 ;  /* 0x000000ccd034723c */ /* 0x084ff00000001834 */
[C---:B------:R-:W-:Y:S08]  /*11b70*/  HMMA.16816.F32 R56, R216.reuse, R204, R56 ;  /* 0x000000ccd838723c */ /* 0x040ff00000001838 */
[-C--:B------:R-:W-:Y:S01]  /*11b80*/  HMMA.16816.F32 R60, R216, R206.reuse, R60 ;  /* 0x000000ced83c723c */ /* 0x080fe2000000183c */
[----:B------:R-:W1:Y:S07]  /*11b90*/  LDSM.16.M88.4 R216, [R226+0x8000] ;  /* 0x00800000e2d8783b */ /* 0x000e6e0000000200 */
[----:B------:R-:W-:Y:S01]  /*11ba0*/  HMMA.16816.F32 R64, R208, R206, R64 ;  /* 0x000000ced040723c */ /* 0x000fe20000001840 */
[----:B------:R-:W2:Y:S06]  /*11bb0*/  LDSM.16.M88.4 R204, [R230+0x2000] ;  /* 0x00200000e6cc783b */ /* 0x000eac0000000200 */
[----:B------:R-:W3:Y:S01]  /*11bc0*/  LDSM.16.M88.4 R208, [R226+0x8800] ;  /* 0x00880000e2d0783b */ /* 0x000ee20000000200 */
[-C--:B-1----:R-:W-:Y:S08]  /*11bd0*/  HMMA.16816.F32 R4, R212, R216.reuse, R4 ;  /* 0x000000d8d404723c */ /* 0x082ff00000001804 */
[C---:B--2---:R-:W-:Y:S08]  /*11be0*/  HMMA.16816.F32 R8, R204.reuse, R216, R8 ;  /* 0x000000d8cc08723c */ /* 0x044ff00000001808 */
[-C--:B------:R-:W-:Y:S08]  /*11bf0*/  HMMA.16816.F32 R12, R204, R218.reuse, R12 ;  /* 0x000000dacc0c723c */ /* 0x080ff0000000180c */
[C---:B------:R-:W-:Y:S01]  /*11c00*/  HMMA.16816.F32 R16, R212.reuse, R218, R16 ;  /* 0x000000dad410723c */ /* 0x040fe20000001810 */
[----:B------:R-:W1:Y:S07]  /*11c10*/  LDSM.16.M88.4 R216, [R226+0x9000] ;  /* 0x00900000e2d8783b */ /* 0x000e6e0000000200 */
[-C--:B---3--:R-:W-:Y:S08]  /*11c20*/  HMMA.16816.F32 R20, R212, R208.reuse, R20 ;  /* 0x000000d0d414723c */ /* 0x088ff00000001814 */
[C---:B------:R-:W-:Y:S08]  /*11c30*/  HMMA.16816.F32 R24, R204.reuse, R208, R24 ;  /* 0x000000d0cc18723c */ /* 0x040ff00000001818 */
[-C--:B------:R-:W-:Y:S08]  /*11c40*/  HMMA.16816.F32 R28, R204, R210.reuse, R28 ;  /* 0x000000d2cc1c723c */ /* 0x080ff0000000181c */
[C---:B------:R-:W-:Y:S01]  /*11c50*/  HMMA.16816.F32 R32, R212.reuse, R210, R32 ;  /* 0x000000d2d420723c */ /* 0x040fe20000001820 */
[----:B------:R-:W2:Y:S07]  /*11c60*/  LDSM.16.M88.4 R208, [R226+0x9800] ;  /* 0x00980000e2d0783b */ /* 0x000eae0000000200 */
        /* <DEDUP_REMOVED lines=8> */
[----:B------:R-:W1:Y:S07]  /*11cf0*/  LDSM.16.M88.4 R204, [R229] ;  /* 0x00000000e5cc783b */ /* 0x000e6e0000000200 */
        /* <DEDUP_REMOVED lines=17> */
[----:B------:R-:W-:Y:S07]  /*11e10*/  LDSM.16.M88.4 R216, [R220+0xa000] ;  /* 0x00a00000dcd8783b */ /* 0x000fee0000000200 */
        /* <DEDUP_REMOVED lines=28> */
[----:B------:R-:W3:Y:S01]  /*11fe0*/  LDSM.16.M88.4 R212, [R234] ;  /* 0x00000000ead4783b */ /* 0x000ee20000000200 */
        /* <DEDUP_REMOVED lines=53> */
[----:B------:R-:W2:Y:S01]  /*12340*/  LDSM.16.M88.4 R212, [R225+0x3800] ;  /* 0x00380000e1d4783b */ /* 0x000ea20000000200 */
[----:B------:R-:W-:Y:S05]  /*12350*/  DEPBAR.LE SB0, 0x0 ;  /* 0x000080000000791a */ /* 0x000fea0000000000 */
[----:B------:R-:W-:Y:S01]  /*12360*/  BAR.SYNC.DEFER_BLOCKING 0x0 ;  /* 0x0000000000007b1d */ /* 0x000fe20000010000 */
[-C--:B-1----:R-:W-:Y:S08]  /*12370*/  HMMA.16816.F32 R36, R204, R216.reuse, R36 ;  /* 0x000000d8cc24723c */ /* 0x082ff00000001824 */
[C---:B------:R-:W-:Y:S08]  /*12380*/  HMMA.16816.F32 R40, R208.reuse, R216, R40 ;  /* 0x000000d8d028723c */ /* 0x040ff00000001828 */
[-C--:B------:R-:W-:Y:S08]  /*12390*/  HMMA.16816.F32 R44, R208, R218.reuse, R44 ;  /* 0x000000dad02c723c */ /* 0x080ff0000000182c */
[C---:B------:R-:W-:Y:S08]  /*123a0*/  HMMA.16816.F32 R48, R204.reuse, R218, R48 ;  /* 0x000000dacc30723c */ /* 0x040ff00000001830 */
[-C--:B--2---:R-:W-:Y:S08]  /*123b0*/  HMMA.16816.F32 R52, R204, R212.reuse, R52 ;  /* 0x000000d4cc34723c */ /* 0x084ff00000001834 */
[C---:B------:R-:W-:Y:S08]  /*123c0*/  HMMA.16816.F32 R56, R208.reuse, R212, R56 ;  /* 0x000000d4d038723c */ /* 0x040ff00000001838 */
[-C--:B------:R-:W-:Y:S08]  /*123d0*/  HMMA.16816.F32 R60, R208, R214.reuse, R60 ;  /* 0x000000d6d03c723c */ /* 0x080ff0000000183c */
[----:B------:R-:W-:Y:S01]  /*123e0*/  HMMA.16816.F32 R64, R204, R214, R64 ;  /* 0x000000d6cc40723c */ /* 0x000fe20000001840 */
[----:B------:R-:W-:-:S07]  /*123f0*/  @P0 BRA `(.L_x_37) ;  /* 0xfffff0c000000947 */ /* 0x000fce000383ffff */
.L_x_36:
[----:B------:R-:W-:Y:S01]  /*12400*/  FMNMX.FTZ R0, R4, R152, !PT ;  /* 0x0000009804007209 */ /* 0x000fe20007810000 */
[----:B------:R-:W-:Y:S01]  /*12410*/  STL [R1+0xec], R230 ;  /* 0x0000ece601007387 */ /* 0x000fe20000100800 */
[----:B------:R-:W-:Y:S02]  /*12420*/  UIADD3 UR8, UR8, -0x1, URZ ;  /* 0xffffffff08087890 */ /* 0x000fe4000fffe03f */
[----:B-1----:R-:W-:Y:S01]  /*12430*/  FMNMX.FTZ R2, R5, R0, !PT ;  /* 0x0000000005027209 */ /* 0x002fe20007810000 */
        /* <DEDUP_REMOVED lines=72> */
[----:B------:R-:W3:Y:S08]  /*128c0*/  SHFL.BFLY PT, R2, R0, 0x2, 0x1f ;  /* 0x0c401f0000027f89 */ /* 0x000ef000000e0000 */
[----:B------:R-:W4:Y:S01]  /*128d0*/  SHFL.BFLY PT, R154, R153, 0x2, 0x1f ;  /* 0x0c401f00999a7f89 */ /* 0x000f2200000e0000 */
[----:B-1----:R-:W-:Y:S04]  /*128e0*/  FMNMX.FTZ R156, R156, R204, !PT ;  /* 0x000000cc9c9c7209 */ /* 0x002fe80007810000 */
[----:B------:R-:W-:Y:S02]  /*128f0*/  FSETP.NEU.FTZ.AND P1, PT, R156, -INF , PT ;  /* 0xff8000009c00780b */ /* 0x000fe40003f3d000 */
[----:B--2---:R-:W-:Y:S05]  /*12900*/  FMNMX.FTZ R155, R3, R155, !PT ;  /* 0x0000009b039b7209 */ /* 0x004fea0007810000 */
[----:B------:R-:W1:Y:S01]  /*12910*/  SHFL.BFLY PT, R205, R155, 0x1, 0x1f ;  /* 0x0c201f009bcd7f89 */ /* 0x000e6200000e0000 */
[----:B---3--:R-:W-:Y:S01]  /*12920*/  FMNMX.FTZ R2, R0, R2, !PT ;  /* 0x0000000200027209 */ /* 0x008fe20007810000 */
[----:B------:R-:W-:Y:S04]  /*12930*/  FADD.FTZ R0, -R156, R152 ;  /* 0x000000989c007221 */ /* 0x000fe80000010100 */
[----:B------:R-:W-:Y:S02]  /*12940*/  FMUL.FTZ R0, R0, c[0x0][0x23c] ;  /* 0x00008f0000007a20 */ /* 0x000fe40000410000 */
[----:B------:R-:W2:Y:S01]  /*12950*/  SHFL.BFLY PT, R3, R2, 0x1, 0x1f ;  /* 0x0c201f0002037f89 */ /* 0x000ea200000e0000 */
[----:B----4-:R-:W-:Y:S02]  /*12960*/  FMNMX.FTZ R154, R153, R154, !PT ;  /* 0x0000009a999a7209 */ /* 0x010fe40007810000 */
[----:B------:R3:W4:Y:S05]  /*12970*/  MUFU.EX2 R153, R0 ;  /* 0x0000000000997308 */ /* 0x00072a0000000800 */
[----:B------:R-:W4:Y:S01]  /*12980*/  SHFL.BFLY PT, R206, R154, 0x1, 0x1f ;  /* 0x0c201f009ace7f89 */ /* 0x000f2200000e0000 */
[----:B-1----:R-:W-:Y:S02]  /*12990*/  FMNMX.FTZ R155, R155, R205, !PT ;  /* 0x000000cd9b9b7209 */ /* 0x002fe40007810000 */
[----:B--2---:R-:W-:Y:S03]  /*129a0*/  FMNMX.FTZ R3, R2, R3, !PT ;  /* 0x0000000302037209 */ /* 0x004fe60007810000 */
[----:B---3--:R-:W-:Y:S02]  /*129b0*/  FADD.FTZ R0, -R155, R157 ;  /* 0x0000009d9b007221 */ /* 0x008fe40000010100 */
[----:B------:R-:W-:Y:S02]  /*129c0*/  FMUL.FTZ R157, R156, c[0x0][0x23c] ;  /* 0x00008f009c9d7a20 */ /* 0x000fe40000410000 */
[----:B------:R-:W-:Y:S01]  /*129d0*/  FMUL.FTZ R0, R0, c[0x0][0x23c] ;  /* 0x00008f0000007a20 */ /* 0x000fe20000410000 */
[----:B----4-:R-:W-:Y:S01]  /*129e0*/  FMNMX.FTZ R154, R154, R206, !PT ;  /* 0x000000ce9a9a7209 */ /* 0x010fe20007810000 */
[----:B------:R-:W-:Y:S01]  /*129f0*/  FMUL.FTZ R72, R153, R72 ;  /* 0x0000004899487220 */ /* 0x000fe20000410000 */
[----:B------:R-:W-:Y:S01]  /*12a00*/  FSEL R157, R157, RZ, P1 ;  /* 0x000000ff9d9d7208 */ /* 0x000fe20000800000 */
[----:B------:R1:W-:Y:S01]  /*12a10*/  MUFU.EX2 R152, R0 ;  /* 0x0000000000987308 */ /* 0x0003e20000000800 */
[----:B------:R-:W-:Y:S01]  /*12a20*/  FSETP.NEU.FTZ.AND P1, PT, R155, -INF , PT ;  /* 0xff8000009b00780b */ /* 0x000fe20003f3d000 */
[----:B------:R-:W2:Y:S01]  /*12a30*/  LDSM.16.MT88.4 R204, [R221+0xc000] ;  /* 0x00c00000ddcc783b */ /* 0x000ea20000004200 */
[----:B------:R-:W-:Y:S02]  /*12a40*/  FMUL.FTZ R73, R153, R73 ;  /* 0x0000004999497220 */ /* 0x000fe40000410000 */
[--C-:B------:R-:W-:Y:S02]  /*12a50*/  FFMA.FTZ R4, R4, c[0x0][0x23c], -R157.reuse ;  /* 0x00008f0004047a23 */ /* 0x100fe4000001089d */
[--C-:B------:R-:W-:Y:S02]  /*12a60*/  FFMA.FTZ R5, R5, c[0x0][0x23c], -R157.reuse ;  /* 0x00008f0005057a23 */ /* 0x100fe4000001089d */
[--C-:B------:R-:W-:Y:S01]  /*12a70*/  FFMA.FTZ R16, R16, c[0x0][0x23c], -R157.reuse ;  /* 0x00008f0010107a23 */ /* 0x100fe2000001089d */
[----:B------:R3:W4:Y:S01]  /*12a80*/  MUFU.EX2 R209, R4 ;  /* 0x0000000400d17308 */ /* 0x0007220000000800 */
[--C-:B------:R-:W-:Y:S02]  /*12a90*/  FFMA.FTZ R17, R17, c[0x0][0x23c], -R157.reuse ;  /* 0x00008f0011117a23 */ /* 0x100fe4000001089d */
[--C-:B------:R-:W-:Y:S02]  /*12aa0*/  FFMA.FTZ R215, R20, c[0x0][0x23c], -R157.reuse ;  /* 0x00008f0014d77a23 */ /* 0x100fe4000001089d */
[--C-:B------:R-:W-:Y:S02]  /*12ab0*/  FFMA.FTZ R248, R52, c[0x0][0x23c], -R157.reuse ;  /* 0x00008f0034f87a23 */ /* 0x100fe4000001089d */
[--C-:B------:R-:W-:Y:S02]  /*12ac0*/  FFMA.FTZ R249, R53, c[0x0][0x23c], -R157.reuse ;  /* 0x00008f0035f97a23 */ /* 0x100fe4000001089d */
[--C-:B------:R-:W-:Y:S01]  /*12ad0*/  FFMA.FTZ R213, R32, c[0x0][0x23c], -R157.reuse ;  /* 0x00008f0020d57a23 */ /* 0x100fe2000001089d */
[----:B------:R-:W2:Y:S01]  /*12ae0*/  MUFU.EX2 R210, R5 ;  /* 0x0000000500d27308 */ /* 0x000ea20000000800 */
[--C-:B------:R-:W-:Y:S02]  /*12af0*/  FFMA.FTZ R212, R33, c[0x0][0x23c], -R157.reuse ;  /* 0x00008f0021d47a23 */ /* 0x100fe4000001089d */
[--C-:B------:R-:W-:Y:S02]  /*12b00*/  FFMA.FTZ R243, R36, c[0x0][0x23c], -R157.reuse ;  /* 0x00008f0024f37a23 */ /* 0x100fe4000001089d */
[C---:B-1----:R-:W-:Y:S02]  /*12b10*/  FADD.FTZ R0, -R154.reuse, R158 ;  /* 0x0000009e9a007221 */ /* 0x042fe40000010100 */
[----:B------:R-:W-:Y:S02]  /*12b20*/  FMUL.FTZ R158, R154, c[0x0][0x23c] ;  /* 0x00008f009a9e7a20 */ /* 0x000fe40000410000 */
[----:B------:R-:W-:Y:S01]  /*12b30*/  FMUL.FTZ R0, R0, c[0x0][0x23c] ;  /* 0x00008f0000007a20 */ /* 0x000fe20000410000 */
[----:B------:R-:W1:Y:S01]  /*12b40*/  MUFU.EX2 R208, R16 ;  /* 0x0000001000d07308 */ /* 0x000e620000000800 */
[--C-:B------:R-:W-:Y:S02]  /*12b50*/  FFMA.FTZ R242, R37, c[0x0][0x23c], -R157.reuse ;  /* 0x00008f0025f27a23 */ /* 0x100fe4000001089d */
[--C-:B------:R-:W-:Y:S02]  /*12b60*/  FFMA.FTZ R241, R48, c[0x0][0x23c], -R157.reuse ;  /* 0x00008f0030f17a23 */ /* 0x100fe4000001089d */
[----:B---3--:R-:W-:Y:S02]  /*12b70*/  FMUL.FTZ R4, R155, c[0x0][0x23c] ;  /* 0x00008f009b047a20 */ /* 0x008fe40000410000 */
[--C-:B------:R-:W-:Y:S01]  /*12b80*/  FFMA.FTZ R250, R64, c[0x0][0x23c], -R157.reuse ;  /* 0x00008f0040fa7a23 */ /* 0x100fe2000001089d */
[----:B----4-:R-:W-:Y:S01]  /*12b90*/  MOV R64, R209 ;  /* 0x000000d100407202 */ /* 0x010fe20000000f00 */
[--C-:B------:R-:W-:Y:S01]  /*12ba0*/  FFMA.FTZ R214, R21, c[0x0][0x23c], -R157.reuse ;  /* 0x00008f0015d67a23 */ /* 0x100fe2000001089d */
[----:B------:R3:W-:Y:S01]  /*12bb0*/  MUFU.EX2 R2, R0 ;  /* 0x0000000000027308 */ /* 0x0007e20000000800 */
[----:B------:R-:W-:Y:S01]  /*12bc0*/  FSEL R4, R4, RZ, P1 ;  /* 0x000000ff04047208 */ /* 0x000fe20000800000 */
[--C-:B------:R-:W-:Y:S01]  /*12bd0*/  FFMA.FTZ R240, R49, c[0x0][0x23c], -R157.reuse ;  /* 0x00008f0031f07a23 */ /* 0x100fe2000001089d */
[----:B------:R-:W-:Y:S01]  /*12be0*/  FSETP.NEU.FTZ.AND P1, PT, R154, -INF , PT ;  /* 0xff8000009a00780b */ /* 0x000fe20003f3d000 */
[----:B------:R-:W-:Y:S01]  /*12bf0*/  FFMA.FTZ R157, R65, c[0x0][0x23c], -R157 ;  /* 0x00008f00419d7a23 */ /* 0x000fe2000001089d */
[----:B--2---:R-:W-:Y:S01]  /*12c00*/  MOV R21, R210 ;  /* 0x000000d200157202 */ /* 0x004fe20000000f00 */
[--C-:B------:R-:W-:Y:S01]  /*12c10*/  FFMA.FTZ R7, R7, c[0x0][0x23c], -R4.reuse ;  /* 0x00008f0007077a23 */ /* 0x100fe20000010804 */
[----:B------:R-:W-:Y:S01]  /*12c20*/  FSEL R158, R158, RZ, P1 ;  /* 0x000000ff9e9e7208 */ /* 0x000fe20000800000 */
[--C-:B------:R-:W-:Y:S01]  /*12c30*/  FFMA.FTZ R18, R18, c[0x0][0x23c], -R4.reuse ;  /* 0x00008f0012127a23 */ /* 0x100fe20000010804 */
[----:B------:R-:W-:Y:S01]  /*12c40*/  FSETP.NEU.FTZ.AND P1, PT, R3, -INF , PT ;  /* 0xff8000000300780b */ /* 0x000fe20003f3d000 */
[----:B------:R-:W-:Y:S01]  /*12c50*/  FFMA.FTZ R19, R19, c[0x0][0x23c], -R4 ;  /* 0x00008f0013137a23 */ /* 0x000fe20000010804 */
[----:B------:R-:W2:Y:S01]  /*12c60*/  MUFU.EX2 R211, R7 ;  /* 0x0000000700d37308 */ /* 0x000ea20000000800 */
[----:B------:R-:W-:Y:S02]  /*12c70*/  FFMA.FTZ R9, R9, c[0x0][0x23c], -R158 ;  /* 0x00008f0009097a23 */ /* 0x000fe4000001089e */
[----:B------:R-:W-:Y:S01]  /*12c80*/  FFMA.FTZ R6, R6, c[0x0][0x23c], -R4 ;  /* 0x00008f0006067a23 */ /* 0x000fe20000010804 */
[----:B-1----:R-:W-:Y:S01]  /*12c90*/  MOV R65, R208 ;  /* 0x000000d000417202 */ /* 0x002fe20000000f00 */
[--C-:B------:R-:W-:Y:S02]  /*12ca0*/  FFMA.FTZ R8, R8, c[0x0][0x23c], -R158.reuse ;  /* 0x00008f0008087a23 */ /* 0x100fe4000001089e */
[--C-:B------:R-:W-:Y:S02]  /*12cb0*/  FFMA.FTZ R12, R12, c[0x0][0x23c], -R158.reuse ;  /* 0x00008f000c0c7a23 */ /* 0x100fe4000001089e */
[----:B------:R-:W-:Y:S01]  /*12cc0*/  FFMA.FTZ R13, R13, c[0x0][0x23c], -R158 ;  /* 0x00008f000d0d7a23 */ /* 0x000fe2000001089e */
[----:B------:R1:W-:Y:S01]  /*12cd0*/  MUFU.EX2 R227, R17 ;  /* 0x0000001100e37308 */ /* 0x0003e20000000800 */
[--C-:B------:R-:W-:Y:S02]  /*12ce0*/  FFMA.FTZ R245, R54, c[0x0][0x23c], -R4.reuse ;  /* 0x00008f0036f57a23 */ /* 0x100fe40000010804 */
[C---:B---3--:R-:W-:Y:S02]  /*12cf0*/  FADD.FTZ R0, -R3.reuse, R159 ;  /* 0x0000009f03007221 */ /* 0x048fe40000010100 */
[----:B------:R-:W-:Y:S02]  /*12d00*/  FMUL.FTZ R159, R3, c[0x0][0x23c] ;  /* 0x00008f00039f7a20 */ /* 0x000fe40000410000 */
[----:B------:R-:W-:Y:S02]  /*12d10*/  FMUL.FTZ R0, R0, c[0x0][0x23c] ;  /* 0x00008f0000007a20 */ /* 0x000fe40000410000 */
[--C-:B------:R-:W-:Y:S01]  /*12d20*/  FFMA.FTZ R247, R66, c[0x0][0x23c], -R4.reuse ;  /* 0x00008f0042f77a23 */ /* 0x100fe20000010804 */
[----:B------:R-:W-:Y:S01]  /*12d30*/  FSEL R159, R159, RZ, P1 ;  /* 0x000000ff9f9f7208 */ /* 0x000fe20000800000 */
[----:B------:R3:W-:Y:S01]  /*12d40*/  MUFU.EX2 R230, R18 ;  /* 0x0000001200e67308 */ /* 0x0007e20000000800 */
[----:B------:R-:W-:Y:S01]  /*12d50*/  FMUL.FTZ R5, R153, R165 ;  /* 0x000000a599057220 */ /* 0x000fe20000410000 */
[----:B--2---:R-:W-:Y:S02]  /*12d60*/  MOV R20, R211 ;  /* 0x000000d300147202 */ /* 0x004fe40000000f00 */
[--C-:B------:R-:W-:Y:S02]  /*12d70*/  FFMA.FTZ R11, R11, c[0x0][0x23c], -R159.reuse ;  /* 0x00008f000b0b7a23 */ /* 0x100fe4000001089f */
[--C-:B------:R-:W-:Y:S02]  /*12d80*/  FFMA.FTZ R10, R10, c[0x0][0x23c], -R159.reuse ;  /* 0x00008f000a0a7a23 */ /* 0x100fe4000001089f */
[--C-:B------:R-:W-:Y:S02]  /*12d90*/  FFMA.FTZ R14, R14, c[0x0][0x23c], -R159.reuse ;  /* 0x00008f000e0e7a23 */ /* 0x100fe4000001089f */
[----:B------:R-:W2:Y:S01]  /*12da0*/  MUFU.EX2 R226, R19 ;  /* 0x0000001300e27308 */ /* 0x000ea20000000800 */
[--C-:B------:R-:W-:Y:S02]  /*12db0*/  FFMA.FTZ R15, R15, c[0x0][0x23c], -R159.reuse ;  /* 0x00008f000f0f7a23 */ /* 0x100fe4000001089f */
[----:B------:R-:W-:Y:S02]  /*12dc0*/  FMUL.FTZ R7, R152, R167 ;  /* 0x000000a798077220 */ /* 0x000fe40000410000 */
[--C-:B------:R-:W-:Y:S02]  /*12dd0*/  FFMA.FTZ R211, R22, c[0x0][0x23c], -R4.reuse ;  /* 0x00008f0016d37a23 */ /* 0x100fe40000010804 */
[--C-:B------:R-:W-:Y:S02]  /*12de0*/  FFMA.FTZ R210, R23, c[0x0][0x23c], -R4.reuse ;  /* 0x00008f0017d27a23 */ /* 0x100fe40000010804 */
[--C-:B------:R-:W-:Y:S01]  /*12df0*/  FFMA.FTZ R209, R34, c[0x0][0x23c], -R4.reuse ;  /* 0x00008f0022d17a23 */ /* 0x100fe20000010804 */
[----:B------:R-:W4:Y:S01]  /*12e00*/  MUFU.EX2 R252, R6 ;  /* 0x0000000600fc7308 */ /* 0x000f220000000800 */
[--C-:B------:R-:W-:Y:S02]  /*12e10*/  FFMA.FTZ R208, R35, c[0x0][0x23c], -R4.reuse ;  /* 0x00008f0023d07a23 */ /* 0x100fe40000010804 */
[--C-:B------:R-:W-:Y:S02]  /*12e20*/  FFMA.FTZ R219, R38, c[0x0][0x23c], -R4.reuse ;  /* 0x00008f0026db7a23 */ /* 0x100fe40000010804 */
[--C-:B------:R-:W-:Y:S02]  /*12e30*/  FFMA.FTZ R218, R39, c[0x0][0x23c], -R4.reuse ;  /* 0x00008f0027da7a23 */ /* 0x100fe40000010804 */
[--C-:B------:R-:W-:Y:S02]  /*12e40*/  FFMA.FTZ R217, R50, c[0x0][0x23c], -R4.reuse ;  /* 0x00008f0032d97a23 */ /* 0x100fe40000010804 */
[--C-:B------:R-:W-:Y:S01]  /*12e50*/  FFMA.FTZ R216, R51, c[0x0][0x23c], -R4.reuse ;  /* 0x00008f0033d87a23 */ /* 0x100fe20000010804 */
[----:B------:R-:W4:Y:S01]  /*12e60*/  MUFU.EX2 R246, R9 ;  /* 0x0000000900f67308 */ /* 0x000f220000000800 */
[----:B-1----:R-:W-:Y:S02]  /*12e70*/  FMUL.FTZ R17, R153, R173 ;  /* 0x000000ad99117220 */ /* 0x002fe40000410000 */
[----:B---3--:R-:W-:Y:S01]  /*12e80*/  FMUL.FTZ R18, R152, R174 ;  /* 0x000000ae98127220 */ /* 0x008fe20000410000 */
[----:B--2---:R-:W-:Y:S01]  /*12e90*/  F2FP.PACK_AB R167, R226, R230 ;  /* 0x000000e6e2a7723e */ /* 0x004fe200000000ff */
[C---:B------:R-:W-:Y:S01]  /*12ea0*/  FMUL.FTZ R19, R152.reuse, R175 ;  /* 0x000000af98137220 */ /* 0x040fe20000410000 */
[----:B------:R-:W2:Y:S01]  /*12eb0*/  LDL.LU R173, [R1+0x4] ;  /* 0x0000040001ad7983 */ /* 0x000ea20000300800 */
[C---:B------:R-:W-:Y:S02]  /*12ec0*/  FMUL.FTZ R22, R152.reuse, R182 ;  /* 0x000000b698167220 */ /* 0x040fe40000410000 */
[----:B------:R-:W-:Y:S01]  /*12ed0*/  FMUL.FTZ R23, R152, R183 ;  /* 0x000000b798177220 */ /* 0x000fe20000410000 */
[----:B------:R-:W1:Y:S01]  /*12ee0*/  MUFU.EX2 R244, R11 ;  /* 0x0000000b00f47308 */ /* 0x000e620000000800 */
[C---:B------:R-:W-:Y:S02]  /*12ef0*/  FMUL.FTZ R32, R2.reuse, R176 ;  /* 0x000000b002207220 */ /* 0x040fe40000410000 */
[----:B------:R-:W-:Y:S01]  /*12f00*/  FMUL.FTZ R33, R2, R177 ;  /* 0x000000b102217220 */ /* 0x000fe20000410000 */
[----:B----4-:R-:W-:Y:S01]  /*12f10*/  F2FP.PACK_AB R165, R20, R252 ;  /* 0x000000fc14a5723e */ /* 0x010fe200000000ff */
[----:B------:R-:W-:Y:S01]  /*12f20*/  FMUL.FTZ R6, R152, R166 ;  /* 0x000000a698067220 */ /* 0x000fe20000410000 */
[----:B------:R-:W-:Y:S01]  /*12f30*/  F2FP.PACK_AB R166, R227, R65 ;  /* 0x00000041e3a6723e */ /* 0x000fe200000000ff */
[C---:B------:R-:W-:Y:S02]  /*12f40*/  FMUL.FTZ R36, R2.reuse, R184 ;  /* 0x000000b802247220 */ /* 0x040fe40000410000 */
[C---:B------:R-:W-:Y:S01]  /*12f50*/  FMUL.FTZ R37, R2.reuse, R185 ;  /* 0x000000b902257220 */ /* 0x040fe20000410000 */
[----:B------:R3:W-:Y:S01]  /*12f60*/  MUFU.EX2 R229, R12 ;  /* 0x0000000c00e57308 */ /* 0x0007e20000000800 */
[C---:B------:R-:W-:Y:S01]  /*12f70*/  FMUL.FTZ R48, R153.reuse, R188 ;  /* 0x000000bc99307220 */ /* 0x040fe20000410000 */
[----:B------:R-:W-:Y:S01]  /*12f80*/  MOV R188, R65 ;  /* 0x0000004100bc7202 */ /* 0x000fe20000000f00 */
[----:B------:R-:W-:Y:S01]  /*12f90*/  FMUL.FTZ R49, R153, R189 ;  /* 0x000000bd99317220 */ /* 0x000fe20000410000 */
[----:B------:R-:W-:Y:S01]  /*12fa0*/  MOV R66, R246 ;  /* 0x000000f600427202 */ /* 0x000fe20000000f00 */
[--C-:B------:R-:W-:Y:S02]  /*12fb0*/  FFMA.FTZ R246, R67, c[0x0][0x23c], -R4.reuse ;  /* 0x00008f0043f67a23 */ /* 0x100fe40000010804 */
[----:B------:R-:W-:Y:S02]  /*12fc0*/  FMUL.FTZ R9, R2, R161 ;  /* 0x000000a102097220 */ /* 0x000fe40000410000 */
[----:B------:R-:W-:Y:S01]  /*12fd0*/  FMUL.FTZ R50, R152, R190 ;  /* 0x000000be98327220 */ /* 0x000fe20000410000 */
[----:B------:R4:W-:Y:S01]  /*12fe0*/  MUFU.EX2 R225, R13 ;  /* 0x0000000d00e17308 */ /* 0x0009e20000000800 */
[----:B------:R-:W-:Y:S01]  /*12ff0*/  MOV R190, R66 ;  /* 0x0000004200be7202 */ /* 0x000fe20000000f00 */
[C---:B------:R-:W-:Y:S01]  /*13000*/  FMUL.FTZ R65, R2.reuse, R193 ;  /* 0x000000c102417220 */ /* 0x040fe20000410000 */
[----:B-1----:R-:W-:Y:S01]  /*13010*/  MOV R51, R244 ;  /* 0x000000f400337202 */ /* 0x002fe20000000f00 */
[----:B------:R-:W-:Y:S02]  /*13020*/  FFMA.FTZ R244, R55, c[0x0][0x23c], -R4 ;  /* 0x00008f0037f47a23 */ /* 0x000fe40000010804 */
[----:B------:R-:W-:Y:S01]  /*13030*/  FMUL.FTZ R4, R153, R164 ;  /* 0x000000a499047220 */ /* 0x000fe20000410000 */
[----:B------:R-:W-:Y:S01]  /*13040*/  F2FP.PACK_AB R164, R21, R64 ;  /* 0x0000004015a4723e */ /* 0x000fe200000000ff */
[----:B------:R-:W1:Y:S02]  /*13050*/  LDSM.16.MT88.4 R52, [R222+0xc000] ;  /* 0x00c00000de34783b */ /* 0x000e640000004200 */
[----:B------:R-:W-:Y:S01]  /*13060*/  MUFU.EX2 R228, R14 ;  /* 0x0000000e00e47308 */ /* 0x000fe20000000800 */
[----:B------:R-:W-:Y:S01]  /*13070*/  MOV R189, R51 ;  /* 0x0000003300bd7202 */ /* 0x000fe20000000f00 */
[C---:B------:R-:W-:Y:S02]  /*13080*/  FMUL.FTZ R68, R2.reuse, R68 ;  /* 0x0000004402447220 */ /* 0x040fe40000410000 */
[C---:B---3--:R-:W-:Y:S01]  /*13090*/  FMUL.FTZ R12, R2.reuse, R168 ;  /* 0x000000a8020c7220 */ /* 0x048fe20000410000 */
[-C--:B------:R-:W-:Y:S05]  /*130a0*/  HMMA.16816.F32 R4, R164, R204.reuse, R4 ;  /* 0x000000cca404723c */ /* 0x080fea0000001804 */
[----:B------:R-:W-:Y:S01]  /*130b0*/  MUFU.EX2 R220, R15 ;  /* 0x0000000f00dc7308 */ /* 0x000fe20000000800 */
[----:B------:R-:W-:Y:S02]  /*130c0*/  FMUL.FTZ R69, R2, R69 ;  /* 0x0000004502457220 */ /* 0x000fe40000410000 */
[----:B------:R-:W-:Y:S04]  /*130d0*/  FMUL.FTZ R74, R152, R74 ;  /* 0x0000004a984a7220 */ /* 0x000fe80000410000 */
[----:B----4-:R-:W-:Y:S02]  /*130e0*/  FMUL.FTZ R13, R2, R169 ;  /* 0x000000a9020d7220 */ /* 0x010fe40000410000 */
[C---:B------:R-:W-:Y:S01]  /*130f0*/  FMUL.FTZ R75, R152.reuse, R75 ;  /* 0x0000004b984b7220 */ /* 0x040fe20000410000 */
[----:B------:R-:W3:Y:S01]  /*13100*/  MUFU.EX2 R0, R0 ;  /* 0x0000000000007308 */ /* 0x000ee20000000800 */
[C---:B------:R-:W-:Y:S02]  /*13110*/  FMUL.FTZ R76, R153.reuse, R76 ;  /* 0x0000004c994c7220 */ /* 0x040fe40000410000 */
[C---:B------:R-:W-:Y:S02]  /*13120*/  FMUL.FTZ R77, R153.reuse, R77 ;  /* 0x0000004d994d7220 */ /* 0x040fe40000410000 */
[C---:B------:R-:W-:Y:S02]  /*13130*/  FMUL.FTZ R78, R152.reuse, R78 ;  /* 0x0000004e984e7220 */ /* 0x040fe40000410000 */
[----:B------:R-:W-:Y:S02]  /*13140*/  FMUL.FTZ R79, R152, R79 ;  /* 0x0000004f984f7220 */ /* 0x000fe40000410000 */
[C---:B------:R-:W-:Y:S01]  /*13150*/  FMUL.FTZ R80, R2.reuse, R80 ;  /* 0x0000005002507220 */ /* 0x040fe20000410000 */
[----:B------:R4:W1:Y:S01]  /*13160*/  MUFU.EX2 R251, R8 ;  /* 0x0000000800fb7308 */ /* 0x0008620000000800 */
[C---:B------:R-:W-:Y:S02]  /*13170*/  FMUL.FTZ R81, R2.reuse, R81 ;  /* 0x0000005102517220 */ /* 0x040fe40000410000 */
[C---:B------:R-:W-:Y:S02]  /*13180*/  FMUL.FTZ R84, R2.reuse, R84 ;  /* 0x0000005402547220 */ /* 0x040fe40000410000 */
[----:B------:R-:W-:Y:S02]  /*13190*/  FMUL.FTZ R85, R2, R85 ;  /* 0x0000005502557220 */ /* 0x000fe40000410000 */
[C---:B------:R-:W-:Y:S02]  /*131a0*/  FMUL.FTZ R88, R153.reuse, R88 ;  /* 0x0000005899587220 */ /* 0x040fe40000410000 */
[----:B------:R-:W-:Y:S01]  /*131b0*/  FMUL.FTZ R89, R153, R89 ;  /* 0x0000005999597220 */ /* 0x000fe20000410000 */
[----:B------:R-:W1:Y:S01]  /*131c0*/  MUFU.EX2 R16, R10 ;  /* 0x0000000a00107308 */ /* 0x000e620000000800 */
[C---:B------:R-:W-:Y:S02]  /*131d0*/  FMUL.FTZ R90, R152.reuse, R90 ;  /* 0x0000005a985a7220 */ /* 0x040fe40000410000 */
[----:B------:R-:W-:Y:S02]  /*131e0*/  FMUL.FTZ R91, R152, R91 ;  /* 0x0000005b985b7220 */ /* 0x000fe40000410000 */
[----:B---3--:R-:W-:Y:S01]  /*131f0*/  FMUL.FTZ R11, R0, R163 ;  /* 0x000000a3000b7220 */ /* 0x008fe20000410000 */
[----:B------:R-:W-:Y:S01]  /*13200*/  F2FP.PACK_AB R163, R220, R228 ;  /* 0x000000e4dca3723e */ /* 0x000fe200000000ff */
[C---:B------:R-:W-:Y:S02]  /*13210*/  FMUL.FTZ R14, R0.reuse, R170 ;  /* 0x000000aa000e7220 */ /* 0x040fe40000410000 */
[C---:B------:R-:W-:Y:S01]  /*13220*/  FMUL.FTZ R15, R0.reuse, R171 ;  /* 0x000000ab000f7220 */ /* 0x040fe20000410000 */
[----:B------:R3:W-:Y:S01]  /*13230*/  MUFU.EX2 R184, R215 ;  /* 0x000000d700b87308 */ /* 0x0007e20000000800 */
[----:B------:R-:W3:Y:S01]  /*13240*/  LDSM.16.MT88.4 R168, [R224+0xc000] ;  /* 0x00c00000e0a8783b */ /* 0x000ee20000004200 */
[----:B------:R-:W-:Y:S02]  /*13250*/  FMUL.FTZ R34, R0, R178 ;  /* 0x000000b200227220 */ /* 0x000fe40000410000 */
[----:B----4-:R-:W-:Y:S01]  /*13260*/  FMUL.FTZ R8, R2, R160 ;  /* 0x000000a002087220 */ /* 0x010fe20000410000 */
[----:B-1----:R-:W-:Y:S01]  /*13270*/  F2FP.PACK_AB R160, R66, R251 ;  /* 0x000000fb42a0723e */ /* 0x002fe200000000ff */
[C---:B------:R-:W-:Y:S02]  /*13280*/  FMUL.FTZ R35, R0.reuse, R179 ;  /* 0x000000b300237220 */ /* 0x040fe40000410000 */
[C---:B------:R-:W-:Y:S02]  /*13290*/  FMUL.FTZ R38, R0.reuse, R186 ;  /* 0x000000ba00267220 */ /* 0x040fe40000410000 */
[C---:B------:R-:W-:Y:S01]  /*132a0*/  FMUL.FTZ R39, R0.reuse, R187 ;  /* 0x000000bb00277220 */ /* 0x040fe20000410000 */
[----:B------:R-:W-:Y:S01]  /*132b0*/  MUFU.EX2 R183, R211 ;  /* 0x000000d300b77308 */ /* 0x000fe20000000800 */
[C---:B------:R-:W-:Y:S01]  /*132c0*/  FMUL.FTZ R66, R0.reuse, R194 ;  /* 0x000000c200427220 */ /* 0x040fe20000410000 */
[----:B------:R-:W-:Y:S01]  /*132d0*/  F2FP.PACK_AB R161, R51, R16 ;  /* 0x0000001033a1723e */ /* 0x000fe200000000ff */
[----:B------:R-:W-:Y:S01]  /*132e0*/  FMUL.FTZ R10, R0, R162 ;  /* 0x000000a2000a7220 */ /* 0x000fe20000410000 */
[----:B------:R-:W-:Y:S01]  /*132f0*/  F2FP.PACK_AB R162, R225, R229 ;  /* 0x000000e5e1a2723e */ /* 0x000fe200000000ff */
[----:B------:R-:W-:Y:S02]  /*13300*/  FMUL.FTZ R51, R152, R191 ;  /* 0x000000bf98337220 */ /* 0x000fe40000410000 */
[----:B------:R-:W4:Y:S01]  /*13310*/  LDL.LU R191, [R1+0xc] ;  /* 0x00000c0001bf7983 */ /* 0x000f220000300800 */
[C---:B------:R-:W-:Y:S02]  /*13320*/  FMUL.FTZ R96, R2.reuse, R96 ;  /* 0x0000006002607220 */ /* 0x040fe40000410000 */
[----:B------:R-:W-:Y:S01]  /*13330*/  MUFU.EX2 R186, R210 ;  /* 0x000000d200ba7308 */ /* 0x000fe20000000800 */
[C---:B------:R-:W-:Y:S01]  /*13340*/  FMUL.FTZ R97, R2.reuse, R97 ;  /* 0x0000006102617220 */ /* 0x040fe20000410000 */
[C---:B------:R-:W-:Y:S01]  /*13350*/  HMMA.16816.F32 R8, R160.reuse, R204, R8 ;  /* 0x000000cca008723c */ /* 0x040fe20000001808 */
[----:B---3--:R-:W3:Y:S03]  /*13360*/  LDL.LU R215, [R1+0x8] ;  /* 0x0000080001d77983 */ /* 0x008ee60000300800 */
[C---:B------:R-:W-:Y:S02]  /*13370*/  FMUL.FTZ R100, R2.reuse, R100 ;  /* 0x0000006402647220 */ /* 0x040fe40000410000 */
[C---:B------:R-:W-:Y:S01]  /*13380*/  FMUL.FTZ R101, R2.reuse, R101 ;  /* 0x0000006502657220 */ /* 0x040fe20000410000 */
[----:B------:R-:W-:Y:S01]  /*13390*/  MOV R204, R16 ;  /* 0x0000001000cc7202 */ /* 0x000fe20000000f00 */
[-C--:B------:R-:W-:Y:S01]  /*133a0*/  HMMA.16816.F32 R12, R160, R206.reuse, R12 ;  /* 0x000000cea00c723c */ /* 0x080fe2000000180c */
[----:B------:R1:W-:Y:S03]  /*133b0*/  MUFU.EX2 R185, R214 ;  /* 0x000000d600b97308 */ /* 0x0003e60000000800 */
[C---:B------:R-:W-:Y:S01]  /*133c0*/  FMUL.FTZ R16, R153.reuse, R172 ;  /* 0x000000ac99107220 */ /* 0x040fe20000410000 */
[----:B------:R-:W-:Y:S01]  /*133d0*/  MOV R205, R64 ;  /* 0x0000004000cd7202 */ /* 0x000fe20000000f00 */
[C---:B------:R-:W-:Y:S02]  /*133e0*/  FMUL.FTZ R64, R2.reuse, R192 ;  /* 0x000000c002407220 */ /* 0x040fe40000410000 */
[----:B------:R-:W-:Y:S03]  /*133f0*/  FMUL.FTZ R112, R2, R112 ;  /* 0x0000007002707220 */ /* 0x000fe60000410000 */
[C---:B------:R-:W-:Y:S01]  /*13400*/  HMMA.16816.F32 R16, R164.reuse, R206, R16 ;  /* 0x000000cea410723c */ /* 0x040fe20000001810 */
[----:B------:R-:W-:Y:S03]  /*13410*/  MUFU.EX2 R194, R208 ;  /* 0x000000d000c27308 */ /* 0x000fe60000000800 */
[C---:B------:R-:W-:Y:S02]  /*13420*/  FMUL.FTZ R67, R0.reuse, R195 ;  /* 0x000000c300437220 */ /* 0x040fe40000410000 */
[----:B------:R-:W-:Y:S01]  /*13430*/  FMUL.FTZ R70, R0, R70 ;  /* 0x0000004600467220 */ /* 0x000fe20000410000 */
[----:B------:R-:W-:Y:S01]  /*13440*/  MOV R207, R21 ;  /* 0x0000001500cf7202 */ /* 0x000fe20000000f00 */
[C---:B------:R-:W-:Y:S01]  /*13450*/  FMUL.FTZ R21, R153.reuse, R181 ;  /* 0x000000b599157220 */ /* 0x040fe20000410000 */
[----:B------:R-:W-:Y:S03]  /*13460*/  MOV R206, R20 ;  /* 0x0000001400ce7202 */ /* 0x000fe60000000f00 */
[C---:B------:R-:W-:Y:S02]  /*13470*/  FMUL.FTZ R20, R153.reuse, R180 ;  /* 0x000000b499147220 */ /* 0x040fe40000410000 */
[C---:B------:R-:W-:Y:S01]  /*13480*/  FMUL.FTZ R113, R2.reuse, R113 ;  /* 0x0000007102717220 */ /* 0x040fe20000410000 */
[----:B-1----:R-:W-:Y:S01]  /*13490*/  MOV R214, R205 ;  /* 0x000000cd00d67202 */ /* 0x002fe20000000f00 */
[C---:B------:R-:W-:Y:S02]  /*134a0*/  FMUL.FTZ R116, R2.reuse, R116 ;  /* 0x0000007402747220 */ /* 0x040fe40000410000 */
[C---:B------:R-:W-:Y:S01]  /*134b0*/  FMUL.FTZ R117, R2.reuse, R117 ;  /* 0x0000007502757220 */ /* 0x040fe20000410000 */
[-C--:B------:R-:W-:Y:S03]  /*134c0*/  HMMA.16816.F32 R20, R164, R52.reuse, R20 ;  /* 0x00000034a414723c */ /* 0x080fe60000001814 */
[C---:B------:R-:W-:Y:S02]  /*134d0*/  FMUL.FTZ R128, R2.reuse, R128 ;  /* 0x0000008002807220 */ /* 0x040fe40000410000 */
[C---:B------:R-:W-:Y:S02]  /*134e0*/  FMUL.FTZ R129, R2.reuse, R129 ;  /* 0x0000008102817220 */ /* 0x040fe40000410000 */
[C---:B------:R-:W-:Y:S01]  /*134f0*/  FMUL.FTZ R132, R2.reuse, R132 ;  /* 0x0000008402847220 */ /* 0x040fe20000410000 */
[C---:B------:R-:W-:Y:S04]  /*13500*/  HMMA.16816.F32 R32, R160.reuse, R52, R32 ;  /* 0x00000034a020723c */ /* 0x040fe80000001820 */
[C---:B------:R-:W-:Y:S02]  /*13510*/  FMUL.FTZ R133, R2.reuse, R133 ;  /* 0x0000008502857220 */ /* 0x040fe40000410000 */
[C---:B------:R-:W-:Y:S02]  /*13520*/  FMUL.FTZ R144, R2.reuse, R144 ;  /* 0x0000009002907220 */ /* 0x040fe40000410000 */
[-C--:B------:R-:W-:Y:S04]  /*13530*/  HMMA.16816.F32 R36, R160, R54.reuse, R36 ;  /* 0x00000036a024723c */ /* 0x080fe80000001824 */
[C---:B------:R-:W-:Y:S02]  /*13540*/  FMUL.FTZ R145, R2.reuse, R145 ;  /* 0x0000009102917220 */ /* 0x040fe40000410000 */
[----:B------:R-:W-:Y:S02]  /*13550*/  FMUL.FTZ R148, R2, R148 ;  /* 0x0000009402947220 */ /* 0x000fe40000410000 */
[C---:B------:R-:W-:Y:S04]  /*13560*/  HMMA.16816.F32 R48, R164.reuse, R54, R48 ;  /* 0x00000036a430723c */ /* 0x040fe80000001830 */
[C---:B------:R-:W-:Y:S02]  /*13570*/  FMUL.FTZ R52, R153.reuse, R196 ;  /* 0x000000c499347220 */ /* 0x040fe40000410000 */
[----:B------:R-:W-:Y:S02]  /*13580*/  FMUL.FTZ R53, R153, R197 ;  /* 0x000000c599357220 */ /* 0x000fe40000410000 */
[C---:B------:R-:W-:Y:S01]  /*13590*/  FMUL.FTZ R54, R152.reuse, R198 ;  /* 0x000000c698367220 */ /* 0x040fe20000410000 */
[----:B------:R-:W-:Y:S03]  /*135a0*/  MUFU.EX2 R197, R209 ;  /* 0x000000d100c57308 */ /* 0x000fe60000000800 */
[----:B------:R-:W-:Y:S02]  /*135b0*/  FMUL.FTZ R55, R152, R199 ;  /* 0x000000c798377220 */ /* 0x000fe40000410000 */
[----:B------:R-:W-:Y:S02]  /*135c0*/  FMUL.FTZ R149, R2, R149 ;  /* 0x0000009502957220 */ /* 0x000fe40000410000 */
[--C-:B------:R-:W-:Y:S02]  /*135d0*/  FFMA.FTZ R175, R56, c[0x0][0x23c], -R158.reuse ;  /* 0x00008f0038af7a23 */ /* 0x100fe4000001089e */
[----:B------:R-:W-:Y:S01]  /*135e0*/  FFMA.FTZ R177, R57, c[0x0][0x23c], -R158 ;  /* 0x00008f0039b17a23 */ /* 0x000fe2000001089e */
[-C--:B------:R-:W-:Y:S01]  /*135f0*/  HMMA.16816.F32 R52, R164, R168.reuse, R52 ;  /* 0x000000a8a434723c */ /* 0x080fe20000001834 */
[----:B------:R-:W-:Y:S02]  /*13600*/  MUFU.EX2 R199, R213 ;  /* 0x000000d500c77308 */ /* 0x000fe40000000800 */
[--C-:B------:R-:W-:Y:S02]  /*13610*/  FFMA.FTZ R172, R46, c[0x0][0x23c], -R159.reuse ;  /* 0x00008f002eac7a23 */ /* 0x100fe4000001089f */
[--C-:B------:R-:W-:Y:S02]  /*13620*/  FFMA.FTZ R174, R47, c[0x0][0x23c], -R159.reuse ;  /* 0x00008f002fae7a23 */ /* 0x100fe4000001089f */
[--C-:B------:R-:W-:Y:S01]  /*13630*/  FFMA.FTZ R176, R58, c[0x0][0x23c], -R159.reuse ;  /* 0x00008f003ab07a23 */ /* 0x100fe2000001089f */
[C---:B------:R-:W-:Y:S03]  /*13640*/  HMMA.16816.F32 R64, R160.reuse, R168, R64 ;  /* 0x000000a8a040723c */ /* 0x040fe60000001840 */
[----:B------:R-:W-:Y:S01]  /*13650*/  MUFU.EX2 R213, R177 ;  /* 0x000000b100d57308 */ /* 0x000fe20000000800 */
[----:B------:R-:W-:Y:S02]  /*13660*/  FMUL.FTZ R71, R0, R71 ;  /* 0x0000004700477220 */ /* 0x000fe40000410000 */
[--C-:B------:R-:W-:Y:S02]  /*13670*/  FFMA.FTZ R178, R59, c[0x0][0x23c], -R159.reuse ;  /* 0x00008f003bb27a23 */ /* 0x100fe4000001089f */
[----:B------:R-:W-:Y:S01]  /*13680*/  LDSM.16.MT88.4 R56, [R223+0xc800] ;  /* 0x00c80000df38783b */ /* 0x000fe20000004200 */
[--C-:B------:R-:W-:Y:S02]  /*13690*/  FFMA.FTZ R180, R62, c[0x0][0x23c], -R159.reuse ;  /* 0x00008f003eb47a23 */ /* 0x100fe4000001089f */
[-C--:B------:R-:W-:Y:S02]  /*136a0*/  HMMA.16816.F32 R68, R160, R170.reuse, R68 ;  /* 0x000000aaa044723c */ /* 0x080fe40000001844 */
[----:B------:R-:W-:Y:S01]  /*136b0*/  MUFU.EX2 R208, R180 ;  /* 0x000000b400d07308 */ /* 0x000fe20000000800 */
[C---:B------:R-:W-:Y:S02]  /*136c0*/  FMUL.FTZ R82, R0.reuse, R82 ;  /* 0x0000005200527220 */ /* 0x040fe40000410000 */
[C---:B------:R-:W-:Y:S02]  /*136d0*/  FMUL.FTZ R83, R0.reuse, R83 ;  /* 0x0000005300537220 */ /* 0x040fe40000410000 */
[C---:B------:R-:W-:Y:S01]  /*136e0*/  FMUL.FTZ R86, R0.reuse, R86 ;  /* 0x0000005600567220 */ /* 0x040fe20000410000 */
[C---:B------:R-:W-:Y:S01]  /*136f0*/  HMMA.16816.F32 R72, R164.reuse, R170, R72 ;  /* 0x000000aaa448723c */ /* 0x040fe20000001848 */
[----:B------:R-:W1:Y:S03]  /*13700*/  LDSM.16.MT88.4 R168, [R223+0xc000] ;  /* 0x00c00000dfa8783b */ /* 0x000e660000004200 */
[----:B------:R-:W-:Y:S01]  /*13710*/  FMUL.FTZ R87, R0, R87 ;  /* 0x0000005700577220 */ /* 0x000fe20000410000 */
[----:B------:R-:W-:Y:S01]  /*13720*/  MUFU.EX2 R198, R212 ;  /* 0x000000d400c67308 */ /* 0x000fe20000000800 */
[C---:B------:R-:W-:Y:S02]  /*13730*/  FMUL.FTZ R92, R153.reuse, R92 ;  /* 0x0000005c995c7220 */ /* 0x040fe40000410000 */
[C---:B------:R-:W-:Y:S04]  /*13740*/  FMUL.FTZ R93, R153.reuse, R93 ;  /* 0x0000005d995d7220 */ /* 0x040fe80000410000 */
[C---:B------:R-:W-:Y:S02]  /*13750*/  FMUL.FTZ R94, R152.reuse, R94 ;  /* 0x0000005e985e7220 */ /* 0x040fe40000410000 */
[----:B------:R-:W-:Y:S01]  /*13760*/  FMUL.FTZ R95, R152, R95 ;  /* 0x0000005f985f7220 */ /* 0x000fe20000410000 */
[----:B------:R-:W-:Y:S01]  /*13770*/  MUFU.EX2 R211, R178 ;  /* 0x000000b200d37308 */ /* 0x000fe20000000800 */
[C---:B------:R-:W-:Y:S02]  /*13780*/  FMUL.FTZ R98, R0.reuse, R98 ;  /* 0x0000006200627220 */ /* 0x040fe40000410000 */
[C---:B------:R-:W-:Y:S02]  /*13790*/  FMUL.FTZ R99, R0.reuse, R99 ;  /* 0x0000006300637220 */ /* 0x040fe40000410000 */
[C---:B------:R-:W-:Y:S02]  /*137a0*/  FMUL.FTZ R102, R0.reuse, R102 ;  /* 0x0000006600667220 */ /* 0x040fe40000410000 */
[----:B------:R-:W-:Y:S02]  /*137b0*/  FMUL.FTZ R103, R0, R103 ;  /* 0x0000006700677220 */ /* 0x000fe40000410000 */
[C---:B------:R-:W-:Y:S01]  /*137c0*/  FMUL.FTZ R104, R153.reuse, R104 ;  /* 0x0000006899687220 */ /* 0x040fe20000410000 */
[----:B------:R-:W-:Y:S01]  /*137d0*/  MUFU.EX2 R212, R176 ;  /* 0x000000b000d47308 */ /* 0x000fe20000000800 */
[C---:B------:R-:W-:Y:S02]  /*137e0*/  FMUL.FTZ R105, R153.reuse, R105 ;  /* 0x0000006999697220 */ /* 0x040fe40000410000 */
[C---:B------:R-:W-:Y:S02]  /*137f0*/  FMUL.FTZ R106, R152.reuse, R106 ;  /* 0x0000006a986a7220 */ /* 0x040fe40000410000 */
[C---:B------:R-:W-:Y:S02]  /*13800*/  FMUL.FTZ R107, R152.reuse, R107 ;  /* 0x0000006b986b7220 */ /* 0x040fe40000410000 */
[C---:B------:R-:W-:Y:S02]  /*13810*/  FMUL.FTZ R108, R153.reuse, R108 ;  /* 0x0000006c996c7220 */ /* 0x040fe40000410000 */
[C---:B------:R-:W-:Y:S02]  /*13820*/  FMUL.FTZ R109, R153.reuse, R109 ;  /* 0x0000006d996d7220 */ /* 0x040fe40000410000 */
[C---:B------:R-:W-:Y:S02]  /*13830*/  FMUL.FTZ R110, R152.reuse, R110 ;  /* 0x0000006e986e7220 */ /* 0x040fe40000410000 */
[----:B------:R-:W-:Y:S02]  /*13840*/  FMUL.FTZ R111, R152, R111 ;  /* 0x0000006f986f7220 */ /* 0x000fe40000410000 */
[C---:B------:R-:W-:Y:S01]  /*13850*/  FMUL.FTZ R114, R0.reuse, R114 ;  /* 0x0000007200727220 */ /* 0x040fe20000410000 */
[-C--:B-1----:R-:W-:Y:S03]  /*13860*/  HMMA.16816.F32 R76, R164, R168.reuse, R76 ;  /* 0x000000a8a44c723c */ /* 0x082fe6000000184c */
[C---:B------:R-:W-:Y:S02]  /*13870*/  FMUL.FTZ R115, R0.reuse, R115 ;  /* 0x0000007300737220 */ /* 0x040fe40000410000 */
[C---:B------:R-:W-:Y:S02]  /*13880*/  FMUL.FTZ R118, R0.reuse, R118 ;  /* 0x0000007600767220 */ /* 0x040fe40000410000 */
[----:B------:R-:W-:Y:S01]  /*13890*/  FMUL.FTZ R119, R0, R119 ;  /* 0x0000007700777220 */ /* 0x000fe20000410000 */
[C---:B------:R-:W-:Y:S04]  /*138a0*/  HMMA.16816.F32 R80, R160.reuse, R168, R80 ;  /* 0x000000a8a050723c */ /* 0x040fe80000001850 */
[C---:B------:R-:W-:Y:S02]  /*138b0*/  FMUL.FTZ R120, R153.reuse, R120 ;  /* 0x0000007899787220 */ /* 0x040fe40000410000 */
[C---:B------:R-:W-:Y:S02]  /*138c0*/  FMUL.FTZ R121, R153.reuse, R121 ;  /* 0x0000007999797220 */ /* 0x040fe40000410000 */
[-C--:B------:R-:W-:Y:S04]  /*138d0*/  HMMA.16816.F32 R84, R160, R170.reuse, R84 ;  /* 0x000000aaa054723c */ /* 0x080fe80000001854 */
[C---:B------:R-:W-:Y:S02]  /*138e0*/  FMUL.FTZ R122, R152.reuse, R122 ;  /* 0x0000007a987a7220 */ /* 0x040fe40000410000 */
[C---:B------:R-:W-:Y:S02]  /*138f0*/  FMUL.FTZ R123, R152.reuse, R123 ;  /* 0x0000007b987b7220 */ /* 0x040fe40000410000 */
[C---:B------:R-:W-:Y:S01]  /*13900*/  HMMA.16816.F32 R88, R164.reuse, R170, R88 ;  /* 0x000000aaa458723c */ /* 0x040fe20000001858 */
[----:B------:R-:W1:Y:S03]  /*13910*/  LDSM.16.MT88.4 R168, [R221+0xe000] ;  /* 0x00e00000dda8783b */ /* 0x000e660000004200 */
[C---:B------:R-:W-:Y:S02]  /*13920*/  FMUL.FTZ R124, R153.reuse, R124 ;  /* 0x0000007c997c7220 */ /* 0x040fe40000410000 */
[C---:B------:R-:W-:Y:S02]  /*13930*/  FMUL.FTZ R125, R153.reuse, R125 ;  /* 0x0000007d997d7220 */ /* 0x040fe40000410000 */
[C---:B------:R-:W-:Y:S04]  /*13940*/  FMUL.FTZ R126, R152.reuse, R126 ;  /* 0x0000007e987e7220 */ /* 0x040fe80000410000 */
[----:B------:R-:W-:Y:S02]  /*13950*/  FMUL.FTZ R127, R152, R127 ;  /* 0x0000007f987f7220 */ /* 0x000fe40000410000 */
[C---:B------:R-:W-:Y:S02]  /*13960*/  FMUL.FTZ R130, R0.reuse, R130 ;  /* 0x0000008200827220 */ /* 0x040fe40000410000 */
[C---:B------:R-:W-:Y:S02]  /*13970*/  FMUL.FTZ R131, R0.reuse, R131 ;  /* 0x0000008300837220 */ /* 0x040fe40000410000 */
[C---:B------:R-:W-:Y:S02]  /*13980*/  FMUL.FTZ R134, R0.reuse, R134 ;  /* 0x0000008600867220 */ /* 0x040fe40000410000 */
[C---:B--2---:R-:W-:Y:S01]  /*13990*/  FFMA.FTZ R173, R153.reuse, R173, R214 ;  /* 0x000000ad99ad7223 */ /* 0x044fe200000100d6 */
[----:B------:R-:W-:Y:S01]  /*139a0*/  MOV R214, R204 ;  /* 0x000000cc00d67202 */ /* 0x000fe20000000f00 */
[----:B------:R-:W-:Y:S02]  /*139b0*/  FMUL.FTZ R135, R0, R135 ;  /* 0x0000008700877220 */ /* 0x000fe40000410000 */
[C---:B------:R-:W-:Y:S02]  /*139c0*/  FMUL.FTZ R136, R153.reuse, R136 ;  /* 0x0000008899887220 */ /* 0x040fe40000410000 */
[----:B------:R-:W-:Y:S02]  /*139d0*/  FMUL.FTZ R137, R153, R137 ;  /* 0x0000008999897220 */ /* 0x000fe40000410000 */
[C---:B------:R-:W-:Y:S02]  /*139e0*/  FMUL.FTZ R138, R152.reuse, R138 ;  /* 0x0000008a988a7220 */ /* 0x040fe40000410000 */
[----:B------:R-:W-:Y:S02]  /*139f0*/  FMUL.FTZ R139, R152, R139 ;  /* 0x0000008b988b7220 */ /* 0x000fe40000410000 */
[--C-:B------:R-:W-:Y:S02]  /*13a00*/  FFMA.FTZ R26, R26, c[0x0][0x23c], -R159.reuse ;  /* 0x00008f001a1a7a23 */ /* 0x100fe4000001089f */
[--C-:B------:R-:W-:Y:S02]  /*13a10*/  FFMA.FTZ R27, R27, c[0x0][0x23c], -R159.reuse ;  /* 0x00008f001b1b7a23 */ /* 0x100fe4000001089f */
[C---:B------:R-:W-:Y:S01]  /*13a20*/  FMUL.FTZ R140, R153.reuse, R140 ;  /* 0x0000008c998c7220 */ /* 0x040fe20000410000 */
[----:B------:R2:W-:Y:S01]  /*13a30*/  MUFU.EX2 R181, R26 ;  /* 0x0000001a00b57308 */ /* 0x0005e20000000800 */
[----:B------:R-:W-:Y:S02]  /*13a40*/  FMUL.FTZ R141, R153, R141 ;  /* 0x0000008d998d7220 */ /* 0x000fe40000410000 */
[C---:B------:R-:W-:Y:S01]  /*13a50*/  FMUL.FTZ R142, R152.reuse, R142 ;  /* 0x0000008e988e7220 */ /* 0x040fe20000410000 */
[-C--:B-1----:R-:W-:Y:S03]  /*13a60*/  HMMA.16816.F32 R92, R164, R168.reuse, R92 ;  /* 0x000000a8a45c723c */ /* 0x082fe6000000185c */
[----:B------:R-:W-:Y:S02]  /*13a70*/  FMUL.FTZ R143, R152, R143 ;  /* 0x0000008f988f7220 */ /* 0x000fe40000410000 */
[C---:B------:R-:W-:Y:S01]  /*13a80*/  FMUL.FTZ R146, R0.reuse, R146 ;  /* 0x0000009200927220 */ /* 0x040fe20000410000 */
[----:B------:R1:W-:Y:S01]  /*13a90*/  MUFU.EX2 R192, R27 ;  /* 0x0000001b00c07308 */ /* 0x0003e20000000800 */
[C---:B------:R-:W-:Y:S01]  /*13aa0*/  FMUL.FTZ R147, R0.reuse, R147 ;  /* 0x0000009300937220 */ /* 0x040fe20000410000 */
[C---:B------:R-:W-:Y:S04]  /*13ab0*/  HMMA.16816.F32 R96, R160.reuse, R168, R96 ;  /* 0x000000a8a060723c */ /* 0x040fe80000001860 */
[C---:B------:R-:W-:Y:S02]  /*13ac0*/  FMUL.FTZ R150, R0.reuse, R150 ;  /* 0x0000009600967220 */ /* 0x040fe40000410000 */
[----:B------:R-:W-:Y:S02]  /*13ad0*/  FMUL.FTZ R151, R0, R151 ;  /* 0x0000009700977220 */ /* 0x000fe40000410000 */
[-C--:B------:R-:W-:Y:S04]  /*13ae0*/  HMMA.16816.F32 R100, R160, R170.reuse, R100 ;  /* 0x000000aaa064723c */ /* 0x080fe80000001864 */
[----:B--2---:R-:W-:Y:S02]  /*13af0*/  FMUL.FTZ R26, R152, R202 ;  /* 0x000000ca981a7220 */ /* 0x004fe40000410000 */
[--C-:B------:R-:W-:Y:S01]  /*13b00*/  FFMA.FTZ R30, R30, c[0x0][0x23c], -R159.reuse ;  /* 0x00008f001e1e7a23 */ /* 0x100fe2000001089f */
[----:B------:R-:W2:Y:S01]  /*13b10*/  MUFU.EX2 R202, R243 ;  /* 0x000000f300ca7308 */ /* 0x000ea20000000800 */
[C---:B------:R-:W-:Y:S01]  /*13b20*/  HMMA.16816.F32 R104, R164.reuse, R170, R104 ;  /* 0x000000aaa468723c */ /* 0x040fe20000001868 */
[----:B------:R-:W4:Y:S03]  /*13b30*/  LDSM.16.MT88.4 R168, [R222+0xe000] ;  /* 0x00e00000dea8783b */ /* 0x000f260000004200 */
[--C-:B------:R-:W-:Y:S02]  /*13b40*/  FFMA.FTZ R31, R31, c[0x0][0x23c], -R159.reuse ;  /* 0x00008f001f1f7a23 */ /* 0x100fe4000001089f */
[----:B-1----:R-:W-:Y:S02]  /*13b50*/  FMUL.FTZ R27, R152, R203 ;  /* 0x000000cb981b7220 */ /* 0x002fe40000410000 */
[--C-:B------:R-:W-:Y:S01]  /*13b60*/  FFMA.FTZ R179, R60, c[0x0][0x23c], -R158.reuse ;  /* 0x00008f003cb37a23 */ /* 0x100fe2000001089e */
[----:B------:R-:W1:Y:S03]  /*13b70*/  MUFU.EX2 R205, R31 ;  /* 0x0000001f00cd7308 */ /* 0x000e660000000800 */
[----:B------:R-:W-:Y:S02]  /*13b80*/  FFMA.FTZ R60, R43, c[0x0][0x23c], -R159 ;  /* 0x00008f002b3c7a23 */ /* 0x000fe4000001089f */
[--C-:B------:R-:W-:Y:S02]  /*13b90*/  FFMA.FTZ R24, R24, c[0x0][0x23c], -R158.reuse ;  /* 0x00008f0018187a23 */ /* 0x100fe4000001089e */
[--C-:B------:R-:W-:Y:S02]  /*13ba0*/  FFMA.FTZ R25, R25, c[0x0][0x23c], -R158.reuse ;  /* 0x00008f0019197a23 */ /* 0x100fe4000001089e */
[--C-:B------:R-:W-:Y:S01]  /*13bb0*/  FFMA.FTZ R28, R28, c[0x0][0x23c], -R158.reuse ;  /* 0x00008f001c1c7a23 */ /* 0x100fe2000001089e */
[----:B------:R-:W-:Y:S01]  /*13bc0*/  MUFU.EX2 R243, R174 ;  /* 0x000000ae00f37308 */ /* 0x000fe20000000800 */
[----:B------:R-:W-:Y:S01]  /*13bd0*/  FFMA.FTZ R29, R29, c[0x0][0x23c], -R158 ;  /* 0x00008f001d1d7a23 */ /* 0x000fe2000001089e */
[----:B--2---:R-:W-:Y:S08]  /*13be0*/  MOV R176, R202 ;  /* 0x000000ca00b07202 */ /* 0x004ff00000000f00 */
[----:B------:R2:W-:Y:S01]  /*13bf0*/  MUFU.EX2 R182, R24 ;  /* 0x0000001800b67308 */ /* 0x0005e20000000800 */
[----:B-1----:R-:W-:Y:S02]  /*13c00*/  MOV R177, R205 ;  /* 0x000000cd00b17202 */ /* 0x002fe40000000f00 */
[----:B------:R-:W-:Y:S07]  /*13c10*/  F2FP.PACK_AB R31, R194, R197 ;  /* 0x000000c5c21f723e */ /* 0x000fee00000000ff */
[----:B------:R-:W1:Y:S01]  /*13c20*/  MUFU.EX2 R187, R30 ;  /* 0x0000001e00bb7308 */ /* 0x000e620000000800 */
[-C--:B----4-:R-:W-:Y:S08]  /*13c30*/  HMMA.16816.F32 R108, R164, R168.reuse, R108 ;  /* 0x000000a8a46c723c */ /* 0x090ff0000000186c */
[C---:B------:R-:W-:Y:S01]  /*13c40*/  HMMA.16816.F32 R112, R160.reuse, R168, R112 ;  /* 0x000000a8a070723c */ /* 0x040fe20000001870 */
[----:B------:R4:W-:Y:S03]  /*13c50*/  MUFU.EX2 R193, R25 ;  /* 0x0000001900c17308 */ /* 0x0009e60000000800 */
[----:B--2---:R-:W-:Y:S04]  /*13c60*/  FMUL.FTZ R24, R153, R200 ;  /* 0x000000c899187220 */ /* 0x004fe80000410000 */
[-C--:B------:R-:W-:Y:S03]  /*13c70*/  HMMA.16816.F32 R116, R160, R170.reuse, R116 ;  /* 0x000000aaa074723c */ /* 0x080fe60000001874 */
[----:B------:R2:W-:Y:S01]  /*13c80*/  MUFU.EX2 R196, R28 ;  /* 0x0000001c00c47308 */ /* 0x0005e20000000800 */
[----:B-1----:R-:W-:Y:S04]  /*13c90*/  F2FP.PACK_AB R43, R205, R187 ;  /* 0x000000bbcd2b723e */ /* 0x002fe800000000ff */
[C---:B------:R-:W-:Y:S01]  /*13ca0*/  HMMA.16816.F32 R120, R164.reuse, R170, R120 ;  /* 0x000000aaa478723c */ /* 0x040fe20000001878 */
[----:B------:R-:W1:Y:S03]  /*13cb0*/  LDSM.16.MT88.4 R168, [R224+0xe000] ;  /* 0x00e00000e0a8783b */ /* 0x000e660000004200 */
[----:B------:R-:W-:Y:S01]  /*13cc0*/  F2FP.PACK_AB R30, R198, R199 ;  /* 0x000000c7c61e723e */ /* 0x000fe200000000ff */
[----:B------:R2:W-:Y:S01]  /*13cd0*/  MUFU.EX2 R195, R29 ;  /* 0x0000001d00c37308 */ /* 0x0005e20000000800 */
[----:B----4-:R-:W-:Y:S02]  /*13ce0*/  FMUL.FTZ R25, R153, R201 ;  /* 0x000000c999197220 */ /* 0x010fe40000410000 */
[----:B---3--:R-:W-:Y:S01]  /*13cf0*/  FFMA.FTZ R153, R152, R215, R252 ;  /* 0x000000d798997223 */ /* 0x008fe200000100fc */
[----:B------:R-:W-:Y:S03]  /*13d00*/  MOV R215, R207 ;  /* 0x000000cf00d77202 */ /* 0x000fe60000000f00 */
[----:B------:R-:W-:Y:S01]  /*13d10*/  FFMA.FTZ R152, R2, R191, R251 ;  /* 0x000000bf02987223 */ /* 0x000fe200000100fb */
[----:B------:R-:W-:Y:S01]  /*13d20*/  MOV R191, R206 ;  /* 0x000000ce00bf7202 */ /* 0x000fe20000000f00 */
[----:B------:R-:W3:Y:S01]  /*13d30*/  LDL.LU R2, [R1+0x58] ;  /* 0x0000580001027983 */ /* 0x000ee20000300800 */
[----:B------:R-:W-:Y:S01]  /*13d40*/  MUFU.EX2 R206, R60 ;  /* 0x0000003c00ce7308 */ /* 0x000fe20000000800 */
[----:B--2---:R-:W-:Y:S09]  /*13d50*/  F2FP.PACK_AB R28, R185, R184 ;  /* 0x000000b8b91c723e */ /* 0x004ff200000000ff */
[----:B------:R-:W-:Y:S01]  /*13d60*/  MUFU.EX2 R207, R241 ;  /* 0x000000f100cf7308 */ /* 0x000fe20000000800 */
[----:B------:R-:W-:Y:S09]  /*13d70*/  F2FP.PACK_AB R29, R186, R183 ;  /* 0x000000b7ba1d723e */ /* 0x000ff200000000ff */
[----:B------:R-:W-:Y:S01]  /*13d80*/  MUFU.EX2 R251, R172 ;  /* 0x000000ac00fb7308 */ /* 0x000fe20000000800 */
[-C--:B-1----:R-:W-:Y:S09]  /*13d90*/  HMMA.16816.F32 R124, R164, R168.reuse, R124 ;  /* 0x000000a8a47c723c */ /* 0x082ff2000000187c */
[----:B------:R-:W-:Y:S01]  /*13da0*/  MUFU.EX2 R241, R246 ;  /* 0x000000f600f17308 */ /* 0x000fe20000000800 */
[C---:B------:R-:W-:Y:S08]  /*13db0*/  HMMA.16816.F32 R128, R160.reuse, R168, R128 ;  /* 0x000000a8a080723c */ /* 0x040ff00000001880 */
[-C--:B------:R-:W-:Y:S01]  /*13dc0*/  HMMA.16816.F32 R132, R160, R170.reuse, R132 ;  /* 0x000000aaa084723c */ /* 0x080fe20000001884 */
[----:B------:R-:W-:Y:S07]  /*13dd0*/  MUFU.EX2 R201, R242 ;  /* 0x000000f200c97308 */ /* 0x000fee0000000800 */
[C---:B------:R-:W-:Y:S01]  /*13de0*/  HMMA.16816.F32 R136, R164.reuse, R170, R136 ;  /* 0x000000aaa488723c */ /* 0x040fe20000001888 */
[----:B------:R-:W1:Y:S02]  /*13df0*/  LDSM.16.MT88.4 R168, [R223+0xe000] ;  /* 0x00e00000dfa8783b */ /* 0x000e640000004200 */
[----:B------:R-:W-:Y:S10]  /*13e00*/  MUFU.EX2 R242, R157 ;  /* 0x0000009d00f27308 */ /* 0x000ff40000000800 */
[----:B------:R-:W2:Y:S10]  /*13e10*/  MUFU.EX2 R203, R219 ;  /* 0x000000db00cb7308 */ /* 0x000eb40000000800 */
[----:B------:R4:W-:Y:S10]  /*13e20*/  MUFU.EX2 R219, R250 ;  /* 0x000000fa00db7308 */ /* 0x0009f40000000800 */
[----:B------:R-:W-:Y:S01]  /*13e30*/  MUFU.EX2 R200, R218 ;  /* 0x000000da00c87308 */ /* 0x000fe20000000800 */
[----:B--2---:R-:W-:Y:S01]  /*13e40*/  MOV R178, R203 ;  /* 0x000000cb00b27202 */ /* 0x004fe20000000f00 */
[-C--:B-1----:R-:W-:Y:S08]  /*13e50*/  HMMA.16816.F32 R140, R164, R168.reuse, R140 ;  /* 0x000000a8a48c723c */ /* 0x082ff0000000188c */
[----:B------:R-:W-:Y:S01]  /*13e60*/  MUFU.EX2 R218, R244 ;  /* 0x000000f400da7308 */ /* 0x000fe20000000800 */
[----:B----4-:R-:W-:Y:S01]  /*13e70*/  MOV R250, R207 ;  /* 0x000000cf00fa7202 */ /* 0x010fe20000000f00 */
[C---:B------:R-:W-:Y:S08]  /*13e80*/  HMMA.16816.F32 R144, R160.reuse, R168, R144 ;  /* 0x000000a8a090723c */ /* 0x040ff00000001890 */
[----:B------:R-:W-:Y:S01]  /*13e90*/  MUFU.EX2 R210, R179 ;  /* 0x000000b300d27308 */ /* 0x000fe20000000800 */
[--C-:B------:R-:W-:Y:S01]  /*13ea0*/  FFMA.FTZ R169, R40, c[0x0][0x23c], -R158.reuse ;  /* 0x00008f0028a97a23 */ /* 0x100fe2000001089e */
[-C--:B------:R-:W-:Y:S01]  /*13eb0*/  HMMA.16816.F32 R148, R160, R170.reuse, R148 ;  /* 0x000000aaa094723c */ /* 0x080fe20000001894 */
[----:B------:R-:W1:Y:S02]  /*13ec0*/  LDSM.16.MT88.4 R160, [R221+0xc800] ;  /* 0x00c80000dda0783b */ /* 0x000e640000004200 */
[----:B------:R-:W-:Y:S01]  /*13ed0*/  F2FP.PACK_AB R40, R193, R182 ;  /* 0x000000b6c128723e */ /* 0x000fe200000000ff */
[--C-:B------:R-:W-:Y:S04]  /*13ee0*/  FFMA.FTZ R168, R41, c[0x0][0x23c], -R158.reuse ;  /* 0x00008f0029a87a23 */ /* 0x100fe8000001089e */
[----:B------:R-:W2:Y:S01]  /*13ef0*/  MUFU.EX2 R169, R169 ;  /* 0x000000a900a97308 */ /* 0x000ea20000000800 */
[----:B------:R-:W-:Y:S01]  /*13f00*/  F2FP.PACK_AB R41, R192, R181 ;  /* 0x000000b5c029723e */ /* 0x000fe200000000ff */
[----:B------:R-:W-:Y:S01]  /*13f10*/  HMMA.16816.F32 R24, R164, R170, R24 ;  /* 0x000000aaa418723c */ /* 0x000fe20000001818 */
[----:B------:R-:W4:Y:S06]  /*13f20*/  LDSM.16.MT88.4 R164, [R222+0xc800] ;  /* 0x00c80000dea4783b */ /* 0x000f2c0000004200 */
[--C-:B------:R-:W-:Y:S01]  /*13f30*/  FFMA.FTZ R170, R44, c[0x0][0x23c], -R158.reuse ;  /* 0x00008f002caa7a23 */ /* 0x100fe2000001089e */
[----:B------:R-:W1:Y:S01]  /*13f40*/  MUFU.EX2 R168, R168 ;  /* 0x000000a800a87308 */ /* 0x000e620000000800 */
[--C-:B------:R-:W-:Y:S02]  /*13f50*/  FFMA.FTZ R171, R45, c[0x0][0x23c], -R158.reuse ;  /* 0x00008f002dab7a23 */ /* 0x100fe4000001089e */
[----:B------:R-:W4:Y:S01]  /*13f60*/  LDSM.16.MT88.4 R44, [R224+0xc800] ;  /* 0x00c80000e02c783b */ /* 0x000f220000004200 */
[----:B------:R-:W-:Y:S02]  /*13f70*/  FFMA.FTZ R158, R61, c[0x0][0x23c], -R158 ;  /* 0x00008f003d9e7a23 */ /* 0x000fe4000001089e */
[--C-:B------:R-:W-:Y:S01]  /*13f80*/  FFMA.FTZ R61, R42, c[0x0][0x23c], -R159.reuse ;  /* 0x00008f002a3d7a23 */ /* 0x100fe2000001089f */
[----:B------:R-:W-:Y:S01]  /*13f90*/  F2FP.PACK_AB R42, R195, R196 ;  /* 0x000000c4c32a723e */ /* 0x000fe200000000ff */
[----:B------:R-:W-:Y:S02]  /*13fa0*/  FFMA.FTZ R159, R63, c[0x0][0x23c], -R159 ;  /* 0x00008f003f9f7a23 */ /* 0x000fe4000001089f */
[----:B------:R1:W1:Y:S01]  /*13fb0*/  MUFU.EX2 R204, R61 ;  /* 0x0000003d00cc7308 */ /* 0x0002620000000800 */
[----:B--2---:R-:W-:Y:S09]  /*13fc0*/  MOV R179, R169 ;  /* 0x000000a900b37202 */ /* 0x004ff20000000f00 */
[----:B------:R-:W-:Y:S01]  /*13fd0*/  MUFU.EX2 R170, R170 ;  /* 0x000000aa00aa7308 */ /* 0x000fe20000000800 */
[----:B-1----:R-:W-:Y:S01]  /*13fe0*/  MOV R246, R168 ;  /* 0x000000a800f67202 */ /* 0x002fe20000000f00 */
[-C--:B------:R-:W-:Y:S08]  /*13ff0*/  HMMA.16816.F32 R4, R28, R160.reuse, R4 ;  /* 0x000000a01c04723c */ /* 0x080ff00000001804 */
[----:B------:R-:W-:Y:S01]  /*14000*/  MUFU.EX2 R252, R171 ;  /* 0x000000ab00fc7308 */ /* 0x000fe20000000800 */
[C---:B------:R-:W-:Y:S01]  /*14010*/  HMMA.16816.F32 R8, R40.reuse, R160, R8 ;  /* 0x000000a02808723c */ /* 0x040fe20000001808 */
[----:B------:R-:W-:Y:S03]  /*14020*/  LDSM.16.MT88.4 R60, [R222+0xd000] ;  /* 0x00d00000de3c783b */ /* 0x000fe60000004200 */
[----:B------:R-:W-:Y:S05]  /*14030*/  MOV R180, R204 ;  /* 0x000000cc00b47202 */ /* 0x000fea0000000f00 */
[----:B------:R-:W-:Y:S01]  /*14040*/  MUFU.EX2 R209, R158 ;  /* 0x0000009e00d17308 */ /* 0x000fe20000000800 */
[-C--:B------:R-:W-:Y:S08]  /*14050*/  HMMA.16816.F32 R12, R40, R162.reuse, R12 ;  /* 0x000000a2280c723c */ /* 0x080ff0000000180c */
[C---:B------:R-:W-:Y:S01]  /*14060*/  HMMA.16816.F32 R16, R28.reuse, R162, R16 ;  /* 0x000000a21c10723c */ /* 0x040fe20000001810 */
[----:B------:R-:W-:Y:S01]  /*14070*/  LDSM.16.MT88.4 R160, [R224+0xd000] ;  /* 0x00d00000e0a0783b */ /* 0x000fe20000004200 */
[----:B------:R-:W-:Y:S06]  /*14080*/  MUFU.EX2 R159, R159 ;  /* 0x0000009f009f7308 */ /* 0x000fec0000000800 */
[-C--:B----4-:R-:W-:Y:S08]  /*14090*/  HMMA.16816.F32 R20, R28, R164.reuse, R20 ;  /* 0x000000a41c14723c */ /* 0x090ff00000001814 */
[C---:B------:R-:W-:Y:S01]  /*140a0*/  HMMA.16816.F32 R32, R40.reuse, R164, R32 ;  /* 0x000000a42820723c */ /* 0x040fe20000001820 */
[----:B------:R-:W-:Y:S07]  /*140b0*/  MUFU.EX2 R164, R240 ;  /* 0x000000f000a47308 */ /* 0x000fee0000000800 */
[-C--:B------:R-:W-:Y:S03]  /*140c0*/  HMMA.16816.F32 R36, R40, R166.reuse, R36 ;  /* 0x000000a62824723c */ /* 0x080fe60000001824 */
[----:B------:R-:W1:Y:S05]  /*140d0*/  MUFU.EX2 R165, R217 ;  /* 0x000000d900a57308 */ /* 0x000e6a0000000800 */
[C---:B------:R-:W-:Y:S05]  /*140e0*/  HMMA.16816.F32 R48, R28.reuse, R166, R48 ;  /* 0x000000a61c30723c */ /* 0x040fea0000001830 */
[----:B------:R-:W2:Y:S03]  /*140f0*/  MUFU.EX2 R167, R216 ;  /* 0x000000d800a77308 */ /* 0x000ea60000000800 */
[-C--:B------:R-:W-:Y:S07]  /*14100*/  HMMA.16816.F32 R52, R28, R44.reuse, R52 ;  /* 0x0000002c1c34723c */ /* 0x080fee0000001834 */
[----:B------:R4:W2:Y:S01]  /*14110*/  MUFU.EX2 R240, R247 ;  /* 0x000000f700f07308 */ /* 0x0008a20000000800 */
[C---:B------:R-:W-:Y:S04]  /*14120*/  HMMA.16816.F32 R64, R40.reuse, R44, R64 ;  /* 0x0000002c2840723c */ /* 0x040fe80000001840 */
[----:B-1----:R-:W-:Y:S04]  /*14130*/  MOV R244, R165 ;  /* 0x000000a500f47202 */ /* 0x002fe80000000f00 */
[-C--:B------:R-:W-:Y:S01]  /*14140*/  HMMA.16816.F32 R68, R40, R46.reuse, R68 ;  /* 0x0000002e2844723c */ /* 0x080fe20000001844 */
[----:B------:R1:W-:Y:S07]  /*14150*/  MUFU.EX2 R217, R249 ;  /* 0x000000f900d97308 */ /* 0x0003ee0000000800 */
[C---:B------:R-:W-:Y:S01]  /*14160*/  HMMA.16816.F32 R72, R28.reuse, R46, R72 ;  /* 0x0000002e1c48723c */ /* 0x040fe20000001848 */
[----:B------:R-:W2:Y:S02]  /*14170*/  LDSM.16.MT88.4 R44, [R221+0xe800] ;  /* 0x00e80000dd2c783b */ /* 0x000ea40000004200 */
[----:B------:R1:W1:Y:S01]  /*14180*/  MUFU.EX2 R216, R245 ;  /* 0x000000f500d87308 */ /* 0x0002620000000800 */
[----:B----4-:R-:W-:Y:S04]  /*14190*/  MOV R247, R206 ;  /* 0x000000ce00f77202 */ /* 0x010fe80000000f00 */
[-C--:B------:R-:W-:Y:S08]  /*141a0*/  HMMA.16816.F32 R76, R28, R56.reuse, R76 ;  /* 0x000000381c4c723c */ /* 0x080ff0000000184c */
[C---:B------:R-:W-:Y:S04]  /*141b0*/  HMMA.16816.F32 R80, R40.reuse, R56, R80 ;  /* 0x000000382850723c */ /* 0x040fe80000001850 */
[----:B-1----:R-:W-:Y:S04]  /*141c0*/  MOV R249, R164 ;  /* 0x000000a400f97202 */ /* 0x002fe80000000f00 */
[-C--:B------:R-:W-:Y:S04]  /*141d0*/  HMMA.16816.F32 R84, R40, R58.reuse, R84 ;  /* 0x0000003a2854723c */ /* 0x080fe80000001854 */
[----:B------:R-:W-:Y:S04]  /*141e0*/  MOV R245, R170 ;  /* 0x000000aa00f57202 */ /* 0x000fe80000000f00 */
[C---:B------:R-:W-:Y:S01]  /*141f0*/  HMMA.16816.F32 R88, R28.reuse, R58, R88 ;  /* 0x0000003a1c58723c */ /* 0x040fe20000001858 */
[----:B------:R-:W1:Y:S07]  /*14200*/  LDSM.16.MT88.4 R56, [R222+0xe800] ;  /* 0x00e80000de38783b */ /* 0x000e6e0000004200 */
[-C--:B--2---:R-:W-:Y:S08]  /*14210*/  HMMA.16816.F32 R92, R28, R44.reuse, R92 ;  /* 0x0000002c1c5c723c */ /* 0x084ff0000000185c */
[C---:B------:R-:W-:Y:S08]  /*14220*/  HMMA.16816.F32 R96, R40.reuse, R44, R96 ;  /* 0x0000002c2860723c */ /* 0x040ff00000001860 */
[-C--:B------:R-:W-:Y:S08]  /*14230*/  HMMA.16816.F32 R100, R40, R46.reuse, R100 ;  /* 0x0000002e2864723c */ /* 0x080ff00000001864 */
[C---:B------:R-:W-:Y:S01]  /*14240*/  HMMA.16816.F32 R104, R28.reuse, R46, R104 ;  /* 0x0000002e1c68723c */ /* 0x040fe20000001868 */
[----:B------:R-:W2:Y:S03]  /*14250*/  LDSM.16.MT88.4 R44, [R224+0xe800] ;  /* 0x00e80000e02c783b */ /* 0x000ea60000004200 */
[----:B---3--:R-:W-:Y:S02]  /*14260*/  FFMA.FTZ R0, R0, R2, R214 ;  /* 0x0000000200007223 */ /* 0x008fe400000100d6 */
[----:B------:R-:W-:Y:S01]  /*14270*/  FADD.FTZ R2, R215, R173 ;  /* 0x000000add7027221 */ /* 0x000fe20000010000 */
[----:B------:R3:W4:Y:S01]  /*14280*/  MUFU.EX2 R214, R248 ;  /* 0x000000f800d67308 */ /* 0x0007220000000800 */
[-C--:B-1----:R-:W-:Y:S04]  /*14290*/  HMMA.16816.F32 R108, R28, R56.reuse, R108 ;  /* 0x000000381c6c723c */ /* 0x082fe8000000186c */
[----:B------:R-:W-:Y:S04]  /*142a0*/  FADD.FTZ R0, R189, R0 ;  /* 0x00000000bd007221 */ /* 0x000fe80000010000 */
[C---:B------:R-:W-:Y:S01]  /*142b0*/  HMMA.16816.F32 R112, R40.reuse, R56, R112 ;  /* 0x000000382870723c */ /* 0x040fe20000001870 */
[----:B------:R1:W1:Y:S03]  /*142c0*/  MUFU.EX2 R215, R175 ;  /* 0x000000af00d77308 */ /* 0x0002660000000800 */
[----:B------:R-:W-:Y:S04]  /*142d0*/  FADD.FTZ R0, R228, R0 ;  /* 0x00000000e4007221 */ /* 0x000fe80000010000 */
[-C--:B------:R-:W-:Y:S04]  /*142e0*/  HMMA.16816.F32 R116, R40, R58.reuse, R116 ;  /* 0x0000003a2874723c */ /* 0x080fe80000001874 */
[----:B---3--:R-:W-:Y:S04]  /*142f0*/  MOV R248, R167 ;  /* 0x000000a700f87202 */ /* 0x008fe80000000f00 */
[C---:B------:R-:W-:Y:S01]  /*14300*/  HMMA.16816.F32 R120, R28.reuse, R58, R120 ;  /* 0x0000003a1c78723c */ /* 0x040fe20000001878 */
[----:B------:R-:W3:Y:S07]  /*14310*/  LDSM.16.MT88.4 R56, [R223+0xe800] ;  /* 0x00e80000df38783b */ /* 0x000eee0000004200 */
[-C--:B--2---:R-:W-:Y:S01]  /*14320*/  HMMA.16816.F32 R124, R28, R44.reuse, R124 ;  /* 0x0000002c1c7c723c */ /* 0x084fe2000000187c */
[----:B-1----:R-:W-:Y:S07]  /*14330*/  LDSM.16.MT88.4 R172, [R221+0xd800] ;  /* 0x00d80000ddac783b */ /* 0x002fee0000004200 */
[C---:B------:R-:W-:Y:S08]  /*14340*/  HMMA.16816.F32 R128, R40.reuse, R44, R128 ;  /* 0x0000002c2880723c */ /* 0x040ff00000001880 */
[-C--:B------:R-:W-:Y:S08]  /*14350*/  HMMA.16816.F32 R132, R40, R46.reuse, R132 ;  /* 0x0000002e2884723c */ /* 0x080ff00000001884 */
[C---:B------:R-:W-:Y:S01]  /*14360*/  HMMA.16816.F32 R136, R28.reuse, R46, R136 ;  /* 0x0000002e1c88723c */ /* 0x040fe20000001888 */
[----:B------:R-:W1:Y:S07]  /*14370*/  LDSM.16.MT88.4 R44, [R221+0xd000] ;  /* 0x00d00000dd2c783b */ /* 0x000e6e0000004200 */
[-C--:B---3--:R-:W-:Y:S08]  /*14380*/  HMMA.16816.F32 R140, R28, R56.reuse, R140 ;  /* 0x000000381c8c723c */ /* 0x088ff0000000188c */
[C---:B------:R-:W-:Y:S08]  /*14390*/  HMMA.16816.F32 R144, R40.reuse, R56, R144 ;  /* 0x000000382890723c */ /* 0x040ff00000001890 */
[-C--:B------:R-:W-:Y:S07]  /*143a0*/  HMMA.16816.F32 R148, R40, R58.reuse, R148 ;  /* 0x0000003a2894723c */ /* 0x080fee0000001894 */
[----:B------:R-:W-:Y:S01]  /*143b0*/  FADD.FTZ R40, R191, R153 ;  /* 0x00000099bf287221 */ /* 0x000fe20000010000 */
[----:B------:R-:W-:Y:S01]  /*143c0*/  HMMA.16816.F32 R24, R28, R58, R24 ;  /* 0x0000003a1c18723c */ /* 0x000fe20000001818 */
[----:B------:R-:W2:Y:S03]  /*143d0*/  LDSM.16.MT88.4 R56, [R223+0xd000] ;  /* 0x00d00000df38783b */ /* 0x000ea60000004200 */
[----:B------:R-:W-:Y:S01]  /*143e0*/  FADD.FTZ R153, R190, R152 ;  /* 0x00000098be997221 */ /* 0x000fe20000010000 */
[----:B------:R-:W-:Y:S01]  /*143f0*/  F2FP.PACK_AB R41, R206, R204 ;  /* 0x000000ccce29723e */ /* 0x000fe200000000ff */
[----:B------:R-:W-:Y:S01]  /*14400*/  FADD.FTZ R152, R188, R2 ;  /* 0x00000002bc987221 */ /* 0x000fe20000010000 */
[----:B------:R-:W-:Y:S01]  /*14410*/  F2FP.PACK_AB R30, R164, R207 ;  /* 0x000000cfa41e723e */ /* 0x000fe200000000ff */
[----:B------:R-:W-:Y:S01]  /*14420*/  FADD.FTZ R2, R230, R40 ;  /* 0x00000028e6027221 */ /* 0x000fe20000010000 */
[----:B------:R-:W-:Y:S01]  /*14430*/  F2FP.PACK_AB R28, R201, R202 ;  /* 0x000000cac91c723e */ /* 0x000fe200000000ff */
[----:B------:R-:W-:Y:S02]  /*14440*/  LDSM.16.MT88.4 R188, [R222+0xd800] ;  /* 0x00d80000debc783b */ /* 0x000fe40000004200 */
[----:B------:R-:W-:Y:S02]  /*14450*/  F2FP.PACK_AB R29, R200, R203 ;  /* 0x000000cbc81d723e */ /* 0x000fe400000000ff */
[----:B------:R-:W-:Y:S02]  /*14460*/  F2FP.PACK_AB R31, R167, R165 ;  /* 0x000000a5a71f723e */ /* 0x000fe400000000ff */
[----:B------:R-:W-:Y:S02]  /*14470*/  F2FP.PACK_AB R40, R168, R169 ;  /* 0x000000a9a828723e */ /* 0x000fe400000000ff */
[----:B------:R-:W-:Y:S01]  /*14480*/  LDSM.16.MT88.4 R204, [R224+0xf800] ;  /* 0x00f80000e0cc783b */ /* 0x000fe20000004200 */
[----:B------:R-:W-:Y:S02]  /*14490*/  F2FP.PACK_AB R42, R252, R170 ;  /* 0x000000aafc2a723e */ /* 0x000fe400000000ff */
[-C--:B-1----:R-:W-:Y:S03]  /*144a0*/  HMMA.16816.F32 R4, R28, R44.reuse, R4 ;  /* 0x0000002c1c04723c */ /* 0x082fe60000001804 */
[----:B------:R-:W-:Y:S02]  /*144b0*/  F2FP.PACK_AB R43, R243, R251 ;  /* 0x000000fbf32b723e */ /* 0x000fe400000000ff */
[----:B------:R1:W5:Y:S01]  /*144c0*/  LDL.LU R230, [R1+0xec] ;  /* 0x0000ec0001e67983 */ /* 0x0003620000300800 */
[----:B------:R-:W-:Y:S02]  /*144d0*/  F2FP.PACK_AB R202, R242, R219 ;  /* 0x000000dbf2ca723e */ /* 0x000fe400000000ff */
[----:B------:R-:W-:Y:S02]  /*144e0*/  F2FP.PACK_AB R203, R241, R240 ;  /* 0x000000f0f1cb723e */ /* 0x000fe400000000ff */
[C---:B------:R-:W-:Y:S08]  /*144f0*/  HMMA.16816.F32 R8, R40.reuse, R44, R8 ;  /* 0x0000002c2808723c */ /* 0x040ff00000001808 */
[-C--:B------:R-:W-:Y:S08]  /*14500*/  HMMA.16816.F32 R12, R40, R46.reuse, R12 ;  /* 0x0000002e280c723c */ /* 0x080ff0000000180c */
[C---:B------:R-:W-:Y:S01]  /*14510*/  HMMA.16816.F32 R16, R28.reuse, R46, R16 ;  /* 0x0000002e1c10723c */ /* 0x040fe20000001810 */
[----:B------:R-:W3:Y:S07]  /*14520*/  LDSM.16.MT88.4 R44, [R221+0xf000] ;  /* 0x00f00000dd2c783b */ /* 0x000eee0000004200 */
[-C--:B------:R-:W-:Y:S08]  /*14530*/  HMMA.16816.F32 R20, R28, R60.reuse, R20 ;  /* 0x0000003c1c14723c */ /* 0x080ff00000001814 */
[C---:B------:R-:W-:Y:S08]  /*14540*/  HMMA.16816.F32 R32, R40.reuse, R60, R32 ;  /* 0x0000003c2820723c */ /* 0x040ff00000001820 */
[-C--:B------:R-:W-:Y:S08]  /*14550*/  HMMA.16816.F32 R36, R40, R62.reuse, R36 ;  /* 0x0000003e2824723c */ /* 0x080ff00000001824 */
[C---:B------:R-:W-:Y:S01]  /*14560*/  HMMA.16816.F32 R48, R28.reuse, R62, R48 ;  /* 0x0000003e1c30723c */ /* 0x040fe20000001830 */
[----:B------:R-:W1:Y:S07]  /*14570*/  LDSM.16.MT88.4 R60, [R222+0xf000] ;  /* 0x00f00000de3c783b */ /* 0x000e6e0000004200 */
[-C--:B------:R-:W-:Y:S08]  /*14580*/  HMMA.16816.F32 R52, R28, R160.reuse, R52 ;  /* 0x000000a01c34723c */ /* 0x080ff00000001834 */
        /* <DEDUP_REMOVED lines=9> */
[-C--:B---3--:R-:W-:Y:S08]  /*14620*/  HMMA.16816.F32 R92, R28, R44.reuse, R92 ;  /* 0x0000002c1c5c723c */ /* 0x088ff0000000185c */
[C---:B------:R-:W-:Y:S07]  /*14630*/  HMMA.16816.F32 R96, R40.reuse, R44, R96 ;  /* 0x0000002c2860723c */ /* 0x040fee0000001860 */
[----:B------:R-:W-:Y:S01]  /*14640*/  FADD.FTZ R45, R229, R153 ;  /* 0x00000099e52d7221 */ /* 0x000fe20000010000 */
[-C--:B------:R-:W-:Y:S01]  /*14650*/  HMMA.16816.F32 R100, R40, R46.reuse, R100 ;  /* 0x0000002e2864723c */ /* 0x080fe20000001864 */
[----:B------:R3:W5:Y:S03]  /*14660*/  LDL.LU R229, [R1+0xe8] ;  /* 0x0000e80001e57983 */ /* 0x0007660000300800 */
[----:B------:R-:W-:Y:S01]  /*14670*/  FADD.FTZ R44, R227, R152 ;  /* 0x00000098e32c7221 */ /* 0x000fe20000010000 */
[----:B------:R3:W5:Y:S01]  /*14680*/  LDL.LU R228, [R1+0xe4] ;  /* 0x0000e40001e47983 */ /* 0x0007620000300800 */
[----:B------:R-:W-:Y:S02]  /*14690*/  FADD.FTZ R45, R225, R45 ;  /* 0x0000002de12d7221 */ /* 0x000fe40000010000 */
[C---:B------:R-:W-:Y:S01]  /*146a0*/  HMMA.16816.F32 R104, R28.reuse, R46, R104 ;  /* 0x0000002e1c68723c */ /* 0x040fe20000001868 */
[----:B------:R3:W5:Y:S03]  /*146b0*/  LDL.LU R227, [R1+0xe0] ;  /* 0x0000e00001e37983 */ /* 0x0007660000300800 */
[----:B------:R-:W-:Y:S04]  /*146c0*/  FADD.FTZ R157, R182, R45 ;  /* 0x0000002db69d7221 */ /* 0x000fe80000010000 */
[-C--:B-1----:R-:W-:Y:S08]  /*146d0*/  HMMA.16816.F32 R108, R28, R60.reuse, R108 ;  /* 0x0000003c1c6c723c */ /* 0x082ff0000000186c */
[C---:B------:R-:W-:Y:S07]  /*146e0*/  HMMA.16816.F32 R112, R40.reuse, R60, R112 ;  /* 0x0000003c2870723c */ /* 0x040fee0000001870 */
[----:B------:R-:W-:Y:S01]  /*146f0*/  FADD.FTZ R60, R226, R2 ;  /* 0x00000002e23c7221 */ /* 0x000fe20000010000 */
[-C--:B------:R-:W-:Y:S01]  /*14700*/  HMMA.16816.F32 R116, R40, R62.reuse, R116 ;  /* 0x0000003e2874723c */ /* 0x080fe20000001874 */
[----:B------:R3:W5:Y:S03]  /*14710*/  LDL.LU R226, [R1+0xdc] ;  /* 0x0000dc0001e27983 */ /* 0x0007660000300800 */
[----:B------:R-:W-:Y:S01]  /*14720*/  FADD.FTZ R2, R220, R0 ;  /* 0x00000000dc027221 */ /* 0x000fe20000010000 */
[----:B------:R3:W5:Y:S01]  /*14730*/  LDL.LU R225, [R1+0xd8] ;  /* 0x0000d80001e17983 */ /* 0x0007620000300800 */
[----:B------:R-:W-:Y:S01]  /*14740*/  FADD.FTZ R0, R184, R44 ;  /* 0x0000002cb8007221 */ /* 0x000fe20000010000 */
[----:B------:R-:W-:Y:S01]  /*14750*/  MOV R184, R201 ;  /* 0x000000c900b87202 */ /* 0x000fe20000000f00 */
[C---:B------:R-:W-:Y:S01]  /*14760*/  HMMA.16816.F32 R120, R28.reuse, R62, R120 ;  /* 0x0000003e1c78723c */ /* 0x040fe20000001878 */
[----:B------:R-:W-:Y:S03]  /*14770*/  LDSM.16.MT88.4 R44, [R223+0xd800] ;  /* 0x00d80000df2c783b */ /* 0x000fe60000004200 */
[----:B------:R-:W-:Y:S01]  /*14780*/  FADD.FTZ R60, R183, R60 ;  /* 0x0000003cb73c7221 */ /* 0x000fe20000010000 */
[----:B------:R-:W-:Y:S01]  /*14790*/  F2FP.PACK_AB R201, R218, R216 ;  /* 0x000000d8dac9723e */ /* 0x000fe200000000ff */
[----:B------:R-:W-:Y:S01]  /*147a0*/  FADD.FTZ R153, R181, R2 ;  /* 0x00000002b5997221 */ /* 0x000fe20000010000 */
[----:B------:R-:W-:Y:S01]  /*147b0*/  MOV R183, R200 ;  /* 0x000000c800b77202 */ /* 0x000fe20000000f00 */
[-C--:B------:R-:W-:Y:S01]  /*147c0*/  HMMA.16816.F32 R124, R28, R160.reuse, R124 ;  /* 0x000000a01c7c723c */ /* 0x080fe2000000187c */
[----:B------:R3:W5:Y:S03]  /*147d0*/  LDL.LU R220, [R1+0xd4] ;  /* 0x0000d40001dc7983 */ /* 0x0007660000300800 */
[----:B------:R-:W-:Y:S01]  /*147e0*/  FADD.FTZ R152, R186, R60 ;  /* 0x0000003cba987221 */ /* 0x000fe20000010000 */
[----:B----4-:R-:W-:Y:S01]  /*147f0*/  F2FP.PACK_AB R200, R217, R214 ;  /* 0x000000d6d9c8723e */ /* 0x010fe200000000ff */
[----:B------:R-:W-:Y:S01]  /*14800*/  LDSM.16.MT88.4 R60, [R222+0xf800] ;  /* 0x00f80000de3c783b */ /* 0x000fe20000004200 */
[----:B------:R-:W-:Y:S01]  /*14810*/  FADD.FTZ R158, R185, R0 ;  /* 0x00000000b99e7221 */ /* 0x000fe20000010000 */
[C---:B------:R-:W-:Y:S04]  /*14820*/  HMMA.16816.F32 R128, R40.reuse, R160, R128 ;  /* 0x000000a02880723c */ /* 0x040fe80000001880 */
[----:B------:R-:W-:Y:S02]  /*14830*/  MOV R2, R193 ;  /* 0x000000c100027202 */ /* 0x000fe40000000f00 */
[----:B------:R-:W-:Y:S02]  /*14840*/  MOV R0, R192 ;  /* 0x000000c000007202 */ /* 0x000fe40000000f00 */
[-C--:B------:R-:W-:Y:S04]  /*14850*/  HMMA.16816.F32 R132, R40, R162.reuse, R132 ;  /* 0x000000a22884723c */ /* 0x080fe80000001884 */
[----:B------:R-:W-:Y:S01]  /*14860*/  FADD.FTZ R2, R2, R157 ;  /* 0x0000009d02027221 */ /* 0x000fe20000010000 */
[----:B------:R-:W-:Y:S01]  /*14870*/  MOV R157, R155 ;  /* 0x0000009b009d7202 */ /* 0x000fe20000000f00 */
[----:B------:R-:W-:Y:S02]  /*14880*/  FADD.FTZ R0, R0, R153 ;  /* 0x0000009900007221 */ /* 0x000fe40000010000 */
[C---:B------:R-:W-:Y:S08]  /*14890*/  HMMA.16816.F32 R136, R28.reuse, R162, R136 ;  /* 0x000000a21c88723c */ /* 0x040ff00000001888 */
[-C--:B--2---:R-:W-:Y:S08]  /*148a0*/  HMMA.16816.F32 R140, R28, R56.reuse, R140 ;  /* 0x000000381c8c723c */ /* 0x084ff0000000188c */
[C---:B------:R-:W-:Y:S08]  /*148b0*/  HMMA.16816.F32 R144, R40.reuse, R56, R144 ;  /* 0x000000382890723c */ /* 0x040ff00000001890 */
[-C--:B------:R-:W-:Y:S01]  /*148c0*/  HMMA.16816.F32 R148, R40, R58.reuse, R148 ;  /* 0x0000003a2894723c */ /* 0x080fe20000001894 */
[----:B------:R-:W1:Y:S07]  /*148d0*/  LDSM.16.MT88.4 R40, [R224+0xd800] ;  /* 0x00d80000e028783b */ /* 0x000e6e0000004200 */
[----:B------:R-:W-:Y:S01]  /*148e0*/  HMMA.16816.F32 R24, R28, R58, R24 ;  /* 0x0000003a1c18723c */ /* 0x000fe20000001818 */
[----:B------:R-:W2:Y:S06]  /*148f0*/  LDSM.16.MT88.4 R56, [R221+0xf800] ;  /* 0x00f80000dd38783b */ /* 0x000eac0000004200 */
[----:B------:R-:W-:Y:S01]  /*14900*/  F2FP.PACK_AB R28, R213, R215 ;  /* 0x000000d7d51c723e */ /* 0x000fe200000000ff */
[-C--:B------:R-:W-:Y:S01]  /*14910*/  HMMA.16816.F32 R164, R200, R172.reuse, R4 ;  /* 0x000000acc8a4723c */ /* 0x080fe20000001804 */
[----:B------:R-:W4:Y:S04]  /*14920*/  LDSM.16.MT88.4 R4, [R223+0xf800] ;  /* 0x00f80000df04783b */ /* 0x000f280000004200 */
[----:B------:R-:W-:Y:S02]  /*14930*/  F2FP.PACK_AB R29, R211, R212 ;  /* 0x000000d4d31d723e */ /* 0x000fe400000000ff */
[----:B------:R-:W-:Y:S02]  /*14940*/  F2FP.PACK_AB R30, R209, R210 ;  /* 0x000000d2d11e723e */ /* 0x000fe400000000ff */
[----:B------:R-:W-:Y:S07]  /*14950*/  F2FP.PACK_AB R31, R159, R208 ;  /* 0x000000d09f1f723e */ /* 0x000fee00000000ff */
[C---:B------:R-:W-:Y:S07]  /*14960*/  HMMA.16816.F32 R160, R28.reuse, R172, R8 ;  /* 0x000000ac1ca0723c */ /* 0x040fee0000001808 */
[----:B------:R-:W-:Y:S01]  /*14970*/  MOV R8, R197 ;  /* 0x000000c500087202 */ /* 0x000fe20000000f00 */
[-C--:B------:R-:W-:Y:S04]  /*14980*/  HMMA.16816.F32 R168, R28, R174.reuse, R12 ;  /* 0x000000ae1ca8723c */ /* 0x080fe8000000180c */
[----:B------:R-:W-:Y:S01]  /*14990*/  MOV R9, R177 ;  /* 0x000000b100097202 */ /* 0x000fe20000000f00 */
[----:B------:R-:W-:Y:S01]  /*149a0*/  FADD.FTZ R8, R8, R152 ;  /* 0x0000009808087221 */ /* 0x000fe20000010000 */
[----:B------:R-:W-:Y:S02]  /*149b0*/  MOV R10, R195 ;  /* 0x000000c3000a7202 */ /* 0x000fe40000000f00 */
[C---:B------:R-:W-:Y:S04]  /*149c0*/  HMMA.16816.F32 R172, R200.reuse, R174, R16 ;  /* 0x000000aec8ac723c */ /* 0x040fe80000001810 */
[----:B------:R-:W-:Y:S02]  /*149d0*/  MOV R15, R183 ;  /* 0x000000b7000f7202 */ /* 0x000fe40000000f00 */
[----:B------:R-:W-:Y:S02]  /*149e0*/  MOV R13, R180 ;  /* 0x000000b4000d7202 */ /* 0x000fe40000000f00 */
[-C--:B------:R-:W-:Y:S04]  /*149f0*/  HMMA.16816.F32 R180, R200, R188.reuse, R20 ;  /* 0x000000bcc8b4723c */ /* 0x080fe80000001814 */
[----:B------:R-:W-:Y:S02]  /*14a00*/  MOV R19, R179 ;  /* 0x000000b300137202 */ /* 0x000fe40000000f00 */
[----:B------:R-:W-:Y:S02]  /*14a10*/  MOV R18, R178 ;  /* 0x000000b200127202 */ /* 0x000fe40000000f00 */
[----:B------:R-:W-:Y:S02]  /*14a20*/  MOV R17, R176 ;  /* 0x000000b000117202 */ /* 0x000fe40000000f00 */
[C---:B------:R-:W-:Y:S04]  /*14a30*/  HMMA.16816.F32 R176, R28.reuse, R188, R32 ;  /* 0x000000bc1cb0723c */ /* 0x040fe80000001820 */
[----:B------:R-:W-:Y:S02]  /*14a40*/  MOV R14, R184 ;  /* 0x000000b8000e7202 */ /* 0x000fe40000000f00 */
[----:B------:R-:W-:Y:S02]  /*14a50*/  MOV R23, R187 ;  /* 0x000000bb00177202 */ /* 0x000fe40000000f00 */
[-C--:B------:R-:W-:Y:S04]  /*14a60*/  HMMA.16816.F32 R184, R28, R190.reuse, R36 ;  /* 0x000000be1cb8723c */ /* 0x080fe80000001824 */
[----:B------:R-:W-:Y:S01]  /*14a70*/  MOV R12, R199 ;  /* 0x000000c7000c7202 */ /* 0x000fe20000000f00 */
[----:B------:R-:W-:Y:S01]  /*14a80*/  FADD.FTZ R0, R23, R0 ;  /* 0x0000000017007221 */ /* 0x000fe20000010000 */
[----:B------:R-:W-:Y:S02]  /*14a90*/  MOV R16, R198 ;  /* 0x000000c600107202 */ /* 0x000fe40000000f00 */
[C---:B------:R-:W-:Y:S04]  /*14aa0*/  HMMA.16816.F32 R188, R200.reuse, R190, R48 ;  /* 0x000000bec8bc723c */ /* 0x040fe80000001830 */
[----:B------:R-:W-:Y:S01]  /*14ab0*/  MOV R22, R196 ;  /* 0x000000c400167202 */ /* 0x000fe20000000f00 */
[----:B------:R-:W-:Y:S01]  /*14ac0*/  FADD.FTZ R9, R9, R0 ;  /* 0x0000000009097221 */ /* 0x000fe20000010000 */
[----:B------:R-:W-:Y:S01]  /*14ad0*/  MOV R11, R194 ;  /* 0x000000c2000b7202 */ /* 0x000fe20000000f00 */
[----:B------:R-:W-:Y:S01]  /*14ae0*/  FADD.FTZ R12, R12, R158 ;  /* 0x0000009e0c0c7221 */ /* 0x000fe20000010000 */
[-C--:B-1----:R-:W-:Y:S04]  /*14af0*/  HMMA.16816.F32 R196, R200, R40.reuse, R52 ;  /* 0x00000028c8c4723c */ /* 0x082fe80000001834 */
[----:B------:R-:W-:Y:S01]  /*14b00*/  FADD.FTZ R2, R22, R2 ;  /* 0x0000000216027221 */ /* 0x000fe20000010000 */
[----:B------:R-:W-:Y:S01]  /*14b10*/  MOV R152, R156 ;  /* 0x0000009c00987202 */ /* 0x000fe20000000f00 */
[----:B------:R-:W-:Y:S01]  /*14b20*/  FADD.FTZ R12, R16, R12 ;  /* 0x0000000c100c7221 */ /* 0x000fe20000010000 */
        /* <DEDUP_REMOVED lines=22> */
[-C--:B--2---:R-:W-:Y:S04]  /*14c90*/  HMMA.16816.F32 R92, R200, R56.reuse, R92 ;  /* 0x00000038c85c723c */ /* 0x084fe8000000185c */
[----:B------:R-:W-:Y:S04]  /*14ca0*/  FADD.FTZ R9, R216, R9 ;  /* 0x00000009d8097221 */ /* 0x000fe80000010000 */
        /* <DEDUP_REMOVED lines=11> */
[-C--:B----4-:R-:W-:Y:S08]  /*14d60*/  HMMA.16816.F32 R140, R200, R4.reuse, R140 ;  /* 0x00000004c88c723c */ /* 0x090ff0000000188c */
        /* <DEDUP_REMOVED lines=17> */
[----:B------:R3:W-:Y:S01]  /*14e80*/  STL [R1+0x4], R6 ;  /* 0x0000040601007387 */ /* 0x0007e20000100800 */
[----:B------:R-:W-:Y:S02]  /*14e90*/  FADD.FTZ R2, R210, R0 ;  /* 0x00000000d2027221 */ /* 0x000fe40000010000 */
[----:B------:R-:W-:Y:S02]  /*14ea0*/  FADD.FTZ R0, R208, R4 ;  /* 0x00000004d0007221 */ /* 0x000fe40000010000 */
[----:B------:R-:W-:Y:S02]  /*14eb0*/  FADD.FTZ R4, R241, R5 ;  /* 0x00000005f1047221 */ /* 0x000fe40000010000 */
[----:B------:R-:W-:Y:S02]  /*14ec0*/  FADD.FTZ R2, R209, R2 ;  /* 0x00000002d1027221 */ /* 0x000fe40000010000 */
[----:B------:R-:W-:Y:S01]  /*14ed0*/  FADD.FTZ R0, R159, R0 ;  /* 0x000000009f007221 */ /* 0x000fe20000010000 */
[----:B------:R3:W-:Y:S01]  /*14ee0*/  STL [R1+0x8], R4 ;  /* 0x0000080401007387 */ /* 0x0007e20000100800 */
[----:B------:R-:W-:Y:S03]  /*14ef0*/  MOV R159, R3 ;  /* 0x00000003009f7202 */ /* 0x000fe60000000f00 */
[----:B------:R3:W-:Y:S04]  /*14f00*/  STL [R1+0xc], R2 ;  /* 0x00000c0201007387 */ /* 0x0007e80000100800 */
[----:B------:R3:W-:Y:S02]  /*14f10*/  STL [R1+0x58], R0 ;  /* 0x0000580001007387 */ /* 0x0007e40000100800 */
[----:B---3-5:R-:W-:-:S05]  /*14f20*/  @P0 BRA `(.L_x_35) ;  /* 0xffffc7c000000947 */ /* 0x028fca000383ffff */
.L_x_34:
[----:B---3--:R-:W2:Y:S01]  /*14f30*/  LDL.LU R2, [R1+0x4] ;  /* 0x0000040001027983 */ /* 0x008ea20000300800 */
[----:B------:R-:W1:Y:S01]  /*14f40*/  S2UR UR6, SR_CTAID.Y ;  /* 0x00000000000679c3 */ /* 0x000e620000002600 */
[----:B------:R-:W-:-:S02]  /*14f50*/  UISETP.NE.AND UP0, UPT, UR9, -0x1, UPT ;  /* 0xffffffff0900788c */ /* 0x000fc4000bf05270 */
[----:B------:R-:W3:Y:S01]  /*14f60*/  LDL.LU R9, [R1+0x8] ;  /* 0x0000080001097983 */ /* 0x000ee20000300800 */
[----:B------:R-:W-:-:S03]  /*14f70*/  ULDC.64 UR4, c[0x0][0x1e8] ;  /* 0x00007a0000047ab9 */ /* 0x000fc60000000a00 */
[----:B------:R-:W4:Y:S04]  /*14f80*/  LDL.LU R8, [R1+0xc] ;  /* 0x00000c0001087983 */ /* 0x000f280000300800 */
[----:B------:R-:W4:Y:S01]  /*14f90*/  LDL.LU R7, [R1+0x58] ;  /* 0x0000580001077983 */ /* 0x000f220000300800 */
[----:B------:R-:W-:Y:S01]  /*14fa0*/  @UP0 UIMAD.WIDE.U32 UR14, UR9, UR4, URZ ;  /* 0x00000004090e02a5 */ /* 0x000fe2000f8e003f */
[----:B------:R-:W1:Y:S01]  /*14fb0*/  S2UR UR11, SR_CTAID.X ;  /* 0x00000000000b79c3 */ /* 0x000e620000002500 */
[----:B------:R-:W-:Y:S01]  /*14fc0*/  ULDC UR8, c[0x0][0x214] ;  /* 0x0000850000087ab9 */ /* 0x000fe20000000800 */
[----:B------:R-:W-:Y:S01]  /*14fd0*/  BSSY B0, `(.L_x_38) ;  /* 0x00001ae000007945 */ /* 0x000fe20003800000 */
[----:B------:R-:W-:Y:S02]  /*14fe0*/  @UP0 UIMAD UR7, UR9, UR5, UR15 ;  /* 0x00000005090702a4 */ /* 0x000fe4000f8e020f */
[----:B------:R-:W-:-:S02]  /*14ff0*/  UMOV UR24, URZ ;  /* 0x0000003f00187c82 */ /* 0x000fc40008000000 */
[----:B------:R-:W-:Y:S01]  /*15000*/  ULDC.64 UR4, c[0x0][0x1e0] ;  /* 0x0000780000047ab9 */ /* 0x000fe20000000a00 */
[----:B------:R-:W1:Y:S01]  /*15010*/  S2UR UR12, SR_CTAID.Z ;  /* 0x00000000000c79c3 */ /* 0x000e620000002700 */
[----:B------:R-:W-:Y:S02]  /*15020*/  UMOV UR25, URZ ;  /* 0x0000003f00197c82 */ /* 0x000fe40008000000 */
[----:B-1----:R-:W-:Y:S02]  /*15030*/  @!UP0 USHF.R.S32.HI UR13, URZ, 0x1f, UR6 ;  /* 0x0000001f3f0d8899 */ /* 0x002fe40008011406 */
[----:B------:R-:W-:Y:S02]  /*15040*/  @!UP0 UIMAD.WIDE.U32 UR22, UR6, UR4, URZ ;  /* 0x00000004061682a5 */ /* 0x000fe4000f8e003f */
[----:B------:R-:W-:-:S03]  /*15050*/  @!UP0 UIMAD UR13, UR13, UR4, URZ ;  /* 0x000000040d0d82a4 */ /* 0x000fc6000f8e023f */
[----:B------:R-:W-:Y:S02]  /*15060*/  ULDC.U8 UR4, c[0x0][0x329] ;  /* 0x0000ca4000047ab9 */ /* 0x000fe40000000000 */
[----:B------:R-:W-:Y:S02]  /*15070*/  UISETP.NE.AND UP1, UPT, UR4, URZ, UPT ;  /* 0x0000003f0400728c */ /* 0x000fe4000bf25270 */
[----:B------:R-:W-:Y:S02]  /*15080*/  @!UP0 UIMAD UR13, UR6, UR5, UR13 ;  /* 0x00000005060d82a4 */ /* 0x000fe4000f8e020d */
[----:B------:R-:W-:Y:S02]  /*15090*/  @!UP0 UMOV UR14, UR22 ;  /* 0x00000016000e8c82 */ /* 0x000fe40008000000 */
[----:B------:R-:W-:Y:S02]  /*150a0*/  ULDC.U8 UR5, c[0x0][0x328] ;  /* 0x0000ca0000057ab9 */ /* 0x000fe40000000000 */
[----:B------:R-:W-:-:S02]  /*150b0*/  UISETP.NE.AND UP2, UPT, UR5, URZ, UPT ;  /* 0x0000003f0500728c */ /* 0x000fc4000bf45270 */
[----:B------:R-:W-:Y:S02]  /*150c0*/  @!UP0 UIADD3 UR7, UR23, UR13, URZ ;  /* 0x0000000d17078290 */ /* 0x000fe4000fffe03f */
[----:B------:R-:W-:Y:S02]  /*150d0*/  UISETP.NE.OR UP3, UPT, UR4, URZ, !UP2 ;  /* 0x0000003f0400728c */ /* 0x000fe4000d765670 */
[----:B------:R-:W-:Y:S02]  /*150e0*/  @UP1 ULDC UR15, c[0x0][0x210] ;  /* 0x00008400000f1ab9 */ /* 0x000fe40000000800 */
[----:B------:R-:W-:Y:S02]  /*150f0*/  ULDC UR5, c[0x0][0x234] ;  /* 0x00008d0000057ab9 */ /* 0x000fe40000000800 */
[----:B------:R-:W-:Y:S02]  /*15100*/  @UP1 UIMAD UR15, UR15, UR8, URZ ;  /* 0x000000080f0f12a4 */ /* 0x000fe4000f8e023f */
[----:B------:R-:W-:-:S02]  /*15110*/  @!UP1 USEL UR15, UR8, UR5, !UP2 ;  /* 0x00000005080f9287 */ /* 0x000fc4000d000000 */
[----:B------:R-:W-:Y:S02]  /*15120*/  ULDC UR4, c[0x0][0x1c0] ;  /* 0x0000700000047ab9 */ /* 0x000fe40000000800 */
[----:B------:R-:W-:Y:S02]  /*15130*/  @UP1 UMOV UR18, 0x1 ;  /* 0x0000000100121882 */ /* 0x000fe40000000000 */
[----:B------:R-:W-:Y:S02]  /*15140*/  @!UP1 UIMAD UR18, UR15, UR4, URZ ;  /* 0x000000040f1292a4 */ /* 0x000fe4000f8e023f */
[----:B------:R-:W-:Y:S02]  /*15150*/  @!UP3 UIMAD UR20, UR6, UR8, URZ ;  /* 0x000000080614b2a4 */ /* 0x000fe4000f8e023f */
[----:B------:R-:W-:Y:S02]  /*15160*/  @UP1 ULDC UR19, c[0x0][0x210] ;  /* 0x0000840000131ab9 */ /* 0x000fe40000000800 */
[----:B------:R-:W-:-:S02]  /*15170*/  UIMAD UR4, UR6, UR18, URZ ;  /* 0x00000012060472a4 */ /* 0x000fc4000f8e023f */
[----:B------:R-:W-:Y:S02]  /*15180*/  @!UP1 UMOV UR19, 0x1 ;  /* 0x0000000100139882 */ /* 0x000fe40000000000 */
[----:B------:R-:W-:Y:S02]  /*15190*/  @!UP3 USEL UR20, UR20, UR9, !UP0 ;  /* 0x000000091414b287 */ /* 0x000fe4000c000000 */
[----:B------:R-:W-:Y:S02]  /*151a0*/  UIMAD UR11, UR11, UR19, URZ ;  /* 0x000000130b0b72a4 */ /* 0x000fe4000f8e023f */
[----:B------:R-:W-:Y:S02]  /*151b0*/  USEL UR4, UR4, URZ, UP3 ;  /* 0x0000003f04047287 */ /* 0x000fe40009800000 */
[----:B------:R-:W-:Y:S02]  /*151c0*/  USHF.L.U32 UR11, UR11, 0x7, URZ ;  /* 0x000000070b0b7899 */ /* 0x000fe4000800063f */
[----:B------:R-:W-:-:S02]  /*151d0*/  UIMAD UR15, UR12, UR15, UR4 ;  /* 0x0000000f0c0f72a4 */ /* 0x000fc4000f8e0204 */
[----:B------:R-:W-:Y:S02]  /*151e0*/  @!UP3 UMOV UR24, UR20 ;  /* 0x000000140018bc82 */ /* 0x000fe40008000000 */
[----:B------:R-:W-:Y:S02]  /*151f0*/  USHF.R.S32.HI UR4, URZ, 0x1f, UR11 ;  /* 0x0000001f3f047899 */ /* 0x000fe4000801140b */
[----:B------:R-:W-:Y:S02]  /*15200*/  @!UP3 USHF.R.S32.HI UR25, URZ, 0x1f, UR20 ;  /* 0x0000001f3f19b899 */ /* 0x000fe40008011414 */
[----:B------:R-:W-:Y:S02]  /*15210*/  USHF.R.S32.HI UR5, URZ, 0x1f, UR15 ;  /* 0x0000001f3f057899 */ /* 0x000fe4000801140f */
[----:B------:R-:W-:-:S04]  /*15220*/  UIADD3 UR11, UP2, UP1, UR11, UR24, UR15 ;  /* 0x000000180b0b7290 */ /* 0x000fc8000f95e00f */
[----:B------:R-:W-:Y:S01]  /*15230*/  UIADD3.X UR4, UR4, UR25, UR5, UP2, UP1 ;  /* 0x0000001904047290 */ /* 0x000fe200097e2405 */
[----:B--2---:R-:W1:Y:S04]  /*15240*/  SHFL.BFLY PT, R0, R2, 0x2, 0x1f ;  /* 0x0c401f0002007f89 */ /* 0x004e6800000e0000 */
[----:B---3--:R-:W2:Y:S04]  /*15250*/  SHFL.BFLY PT, R4, R9, 0x2, 0x1f ;  /* 0x0c401f0009047f89 */ /* 0x008ea800000e0000 */
[----:B----4-:R-:W3:Y:S04]  /*15260*/  SHFL.BFLY PT, R5, R8, 0x2, 0x1f ;  /* 0x0c401f0008057f89 */ /* 0x010ee800000e0000 */
[----:B------:R-:W-:Y:S01]  /*15270*/  SHFL.BFLY PT, R6, R7, 0x2, 0x1f ;  /* 0x0c401f0007067f89 */ /* 0x000fe200000e0000 */
[----:B-1----:R-:W-:-:S02]  /*15280*/  FADD.FTZ R0, R0, R2 ;  /* 0x0000000200007221 */ /* 0x002fc40000010000 */
[----:B--2---:R-:W-:-:S03]  /*15290*/  FADD.FTZ R4, R4, R9 ;  /* 0x0000000904047221 */ /* 0x004fc60000010000 */
[----:B------:R-:W1:Y:S01]  /*152a0*/  SHFL.BFLY PT, R2, R0, 0x1, 0x1f ;  /* 0x0c201f0000027f89 */ /* 0x000e6200000e0000 */
[----:B---3--:R-:W-:-:S03]  /*152b0*/  FADD.FTZ R5, R5, R8 ;  /* 0x0000000805057221 */ /* 0x008fc60000010000 */
[----:B------:R-:W2:Y:S01]  /*152c0*/  SHFL.BFLY PT, R152, R4, 0x1, 0x1f ;  /* 0x0c201f0004987f89 */ /* 0x000ea200000e0000 */
[----:B-1----:R-:W-:Y:S01]  /*152d0*/  FADD.FTZ R153, R0, R2 ;  /* 0x0000000200997221 */ /* 0x002fe20000010000 */
[----:B------:R-:W-:Y:S01]  /*152e0*/  MOV R0, 0x3f800000 ;  /* 0x3f80000000007802 */ /* 0x000fe20000000f00 */
[----:B------:R-:W-:Y:S02]  /*152f0*/  FADD.FTZ R2, R6, R7 ;  /* 0x0000000706027221 */ /* 0x000fe40000010000 */
[----:B------:R-:W1:Y:S01]  /*15300*/  SHFL.BFLY PT, R7, R5, 0x1, 0x1f ;  /* 0x0c201f0005077f89 */ /* 0x000e6200000e0000 */
[----:B------:R-:W-:Y:S01]  /*15310*/  FSETP.NE.FTZ.AND P5, PT, R153, RZ, PT ;  /* 0x000000ff9900720b */ /* 0x000fe20003fb5000 */
[----:B--2---:R-:W-:Y:S01]  /*15320*/  FADD.FTZ R152, R4, R152 ;  /* 0x0000009804987221 */ /* 0x004fe20000010000 */
[----:B------:R-:W-:Y:S01]  /*15330*/  MOV R4, 0x3f800000 ;  /* 0x3f80000000047802 */ /* 0x000fe20000000f00 */
[----:B------:R-:W2:Y:S03]  /*15340*/  SHFL.BFLY PT, R6, R2, 0x1, 0x1f ;  /* 0x0c201f0002067f89 */ /* 0x000ea600000e0000 */
[----:B------:R-:W-:-:S07]  /*15350*/  FSETP.NE.FTZ.AND P4, PT, R152, RZ, PT ;  /* 0x000000ff9800720b */ /* 0x000fce0003f95000 */
[----:B------:R-:W3:Y:S08]  /*15360*/  @P5 MUFU.RCP R0, R153 ;  /* 0x0000009900005308 */ /* 0x000ef00000001000 */
[----:B------:R-:W-:Y:S01]  /*15370*/  @P4 MUFU.RCP R4, R152 ;  /* 0x0000009800044308 */ /* 0x000fe20000001000 */
[----:B-1----:R-:W-:Y:S02]  /*15380*/  FADD.FTZ R158, R5, R7 ;  /* 0x00000007059e7221 */ /* 0x002fe40000010000 */
[----:B--2---:R-:W-:-:S03]  /*15390*/  FADD.FTZ R157, R2, R6 ;  /* 0x00000006029d7221 */ /* 0x004fc60000010000 */
[----:B------:R-:W-:Y:S01]  /*153a0*/  FSETP.NE.FTZ.AND P3, PT, R158, RZ, PT ;  /* 0x000000ff9e00720b */ /* 0x000fe20003f75000 */
[C---:B---3--:R-:W-:Y:S01]  /*153b0*/  FMUL.FTZ R62, R0.reuse, R89 ;  /* 0x00000059003e7220 */ /* 0x048fe20000410000 */
[----:B------:R-:W-:Y:S01]  /*153c0*/  MOV R2, 0x3f800000 ;  /* 0x3f80000000027802 */ /* 0x000fe20000000f00 */
[C---:B------:R-:W-:Y:S01]  /*153d0*/  FMUL.FTZ R164, R0.reuse, R164 ;  /* 0x000000a400a47220 */ /* 0x040fe20000410000 */
[----:B------:R-:W-:Y:S01]  /*153e0*/  FSETP.NE.FTZ.AND P0, PT, R157, RZ, PT ;  /* 0x000000ff9d00720b */ /* 0x000fe20003f15000 */
[C---:B------:R-:W-:Y:S01]  /*153f0*/  FMUL.FTZ R7, R0.reuse, R165 ;  /* 0x000000a500077220 */ /* 0x040fe20000410000 */
[----:B------:R-:W1:Y:S01]  /*15400*/  S2R R89, SR_TID.X ;  /* 0x0000000000597919 */ /* 0x000e620000002100 */
[C---:B------:R-:W-:Y:S02]  /*15410*/  FMUL.FTZ R172, R0.reuse, R172 ;  /* 0x000000ac00ac7220 */ /* 0x040fe40000410000 */
[C---:B------:R-:W-:Y:S01]  /*15420*/  FMUL.FTZ R5, R0.reuse, R173 ;  /* 0x000000ad00057220 */ /* 0x040fe20000410000 */
[----:B------:R-:W-:Y:S01]  /*15430*/  F2FP.PACK_AB R7, R7, R164 ;  /* 0x000000a40707723e */ /* 0x000fe200000000ff */
[----:B------:R-:W-:-:S02]  /*15440*/  FMUL.FTZ R180, R0, R180 ;  /* 0x000000b400b47220 */ /* 0x000fc40000410000 */
[C---:B------:R-:W-:Y:S01]  /*15450*/  FMUL.FTZ R13, R0.reuse, R181 ;  /* 0x000000b5000d7220 */ /* 0x040fe20000410000 */
[----:B------:R-:W2:Y:S01]  /*15460*/  @P3 MUFU.RCP R2, R158 ;  /* 0x0000009e00023308 */ /* 0x000ea20000001000 */
[C---:B------:R-:W-:Y:S01]  /*15470*/  FMUL.FTZ R188, R0.reuse, R188 ;  /* 0x000000bc00bc7220 */ /* 0x040fe20000410000 */
[----:B------:R-:W-:Y:S01]  /*15480*/  F2FP.PACK_AB R5, R5, R172 ;  /* 0x000000ac0505723e */ /* 0x000fe200000000ff */
[C---:B------:R-:W-:Y:S01]  /*15490*/  FMUL.FTZ R16, R0.reuse, R189 ;  /* 0x000000bd00107220 */ /* 0x040fe20000410000 */
[----:B------:R-:W-:Y:S01]  /*154a0*/  F2FP.PACK_AB R13, R13, R180 ;  /* 0x000000b40d0d723e */ /* 0x000fe200000000ff */
[C---:B------:R-:W-:Y:S02]  /*154b0*/  FMUL.FTZ R196, R0.reuse, R196 ;  /* 0x000000c400c47220 */ /* 0x040fe40000410000 */
[----:B-----5:R-:W-:Y:S01]  /*154c0*/  FMUL.FTZ R23, R0, R197 ;  /* 0x000000c500177220 */ /* 0x020fe20000410000 */
        /* <DEDUP_REMOVED lines=32> */
[----:B------:R-:W-:Y:S01]  /*156d0*/  MOV R0, 0x3f800000 ;  /* 0x3f80000000007802 */ /* 0x000fe20000000f00 */
[----:B--2---:R-:W-:Y:S01]  /*156e0*/  FMUL.FTZ R26, R2, R68 ;  /* 0x00000044021a7220 */ /* 0x004fe20000410000 */
[----:B------:R-:W-:Y:S01]  /*156f0*/  F2FP.PACK_AB R34, R34, R140 ;  /* 0x0000008c2222723e */ /* 0x000fe200000000ff */
[----:B------:R-:W-:Y:S01]  /*15700*/  FMUL.FTZ R166, R4, R166 ;  /* 0x000000a604a67220 */ /* 0x000fe20000410000 */
[----:B------:R-:W-:Y:S01]  /*15710*/  F2FP.PACK_AB R30, R30, R200 ;  /* 0x000000c81e1e723e */ /* 0x000fe200000000ff */
[C---:B------:R-:W-:Y:S01]  /*15720*/  FMUL.FTZ R6, R4.reuse, R167 ;  /* 0x000000a704067220 */ /* 0x040fe20000410000 */
[----:B------:R-:W2:Y:S01]  /*15730*/  @P0 MUFU.RCP R0, R157 ;  /* 0x0000009d00000308 */ /* 0x000ea20000001000 */
        /* <DEDUP_REMOVED lines=12> */
[----:B--2---:R-:W-:Y:S01]  /*15800*/  FMUL.FTZ R67, R0, R70 ;  /* 0x0000004600437220 */ /* 0x004fe20000410000 */
[----:B-1----:R-:W-:Y:S01]  /*15810*/  SHF.R.S32.HI R70, RZ, 0x1f, R89 ;  /* 0x0000001fff467819 */ /* 0x002fe20000011459 */
[----:B------:R-:W-:Y:S01]  /*15820*/  FMUL.FTZ R74, R4, R74 ;  /* 0x0000004a044a7220 */ /* 0x000fe20000410000 */
[----:B------:R-:W-:Y:S01]  /*15830*/  F2FP.PACK_AB R22, R22, R198 ;  /* 0x000000c61616723e */ /* 0x000fe200000000ff */
[----:B------:R-:W-:Y:S01]  /*15840*/  FMUL.FTZ R19, R4, R75 ;  /* 0x0000004b04137220 */ /* 0x000fe20000410000 */
[----:B------:R-:W-:Y:S01]  /*15850*/  LEA.HI R28, R70, R89, RZ, 0x2 ;  /* 0x00000059461c7211 */ /* 0x000fe200078f10ff */
        /* <DEDUP_REMOVED lines=28> */
[----:B------:R-:W-:Y:S01]  /*15a20*/  FMUL.FTZ R29, R4, R203 ;  /* 0x000000cb041d7220 */ /* 0x000fe20000410000 */
[----:B------:R-:W-:Y:S01]  /*15a30*/  SHF.R.S32.HI R4, RZ, 0x1f, R28 ;  /* 0x0000001fff047819 */ /* 0x000fe2000001141c */
[C---:B------:R-:W-:Y:S01]  /*15a40*/  FMUL.FTZ R160, R2.reuse, R160 ;  /* 0x000000a002a07220 */ /* 0x040fe20000410000 */
[----:B------:R-:W-:Y:S01]  /*15a50*/  F2FP.PACK_AB R33, R33, R142 ;  /* 0x0000008e2121723e */ /* 0x000fe200000000ff */
        /* <DEDUP_REMOVED lines=26> */
[----:B------:R-:W-:Y:S01]  /*15c00*/  LEA.HI R84, R70, R89, RZ, 0x5 ;  /* 0x0000005946547211 */ /* 0x000fe200078f28ff */
[----:B------:R-:W-:Y:S01]  /*15c10*/  FMUL.FTZ R52, R2, R101 ;  /* 0x0000006502347220 */ /* 0x000fe20000410000 */
[----:B------:R-:W-:Y:S01]  /*15c20*/  F2FP.PACK_AB R56, R56, R96 ;  /* 0x000000603838723e */ /* 0x000fe200000000ff */
[C---:B------:R-:W-:Y:S01]  /*15c30*/  FMUL.FTZ R112, R2.reuse, R112 ;  /* 0x0000007002707220 */ /* 0x040fe20000410000 */
[----:B------:R-:W-:Y:S01]  /*15c40*/  SHF.R.S32.HI R26, RZ, 0x5, R84 ;  /* 0x00000005ff1a7819 */ /* 0x000fe20000011454 */
        /* <DEDUP_REMOVED lines=16> */
[----:B------:R-:W-:Y:S01]  /*15d50*/  SHF.R.S32.HI R2, RZ, 0x2, R28 ;  /* 0x00000002ff027819 */ /* 0x000fe2000001141c */
[----:B------:R-:W-:Y:S01]  /*15d60*/  FMUL.FTZ R163, R0, R163 ;  /* 0x000000a300a37220 */ /* 0x000fe20000410000 */
[----:B------:R-:W-:Y:S01]  /*15d70*/  F2FP.PACK_AB R32, R32, R144 ;  /* 0x000000902020723e */ /* 0x000fe200000000ff */
[----:B------:R-:W-:Y:S01]  /*15d80*/  FMUL.FTZ R9, R0, R162 ;  /* 0x000000a200097220 */ /* 0x000fe20000410000 */
[----:B------:R-:W-:Y:S01]  /*15d90*/  LEA.HI R4, R4, R2, RZ, 0x3 ;  /* 0x0000000204047211 */ /* 0x000fe200078f18ff */
[----:B------:R-:W-:-:S02]  /*15da0*/  FMUL.FTZ R171, R0, R171 ;  /* 0x000000ab00ab7220 */ /* 0x000fc40000410000 */
[----:B------:R-:W-:Y:S01]  /*15db0*/  FMUL.FTZ R14, R0, R170 ;  /* 0x000000aa000e7220 */ /* 0x000fe20000410000 */
[----:B------:R-:W-:Y:S01]  /*15dc0*/  LOP3.LUT R4, R4, 0xfffffff8, RZ, 0xc0, !PT ;  /* 0xfffffff804047812 */ /* 0x000fe200078ec0ff */
[C---:B------:R-:W-:Y:S01]  /*15dd0*/  FMUL.FTZ R179, R0.reuse, R179 ;  /* 0x000000b300b37220 */ /* 0x040fe20000410000 */
[----:B------:R-:W-:Y:S01]  /*15de0*/  F2FP.PACK_AB R9, R163, R9 ;  /* 0x00000009a309723e */ /* 0x000fe200000000ff */
[----:B------:R-:W-:Y:S01]  /*15df0*/  FMUL.FTZ R18, R0, R178 ;  /* 0x000000b200127220 */ /* 0x000fe20000410000 */
[----:B------:R-:W-:Y:S01]  /*15e00*/  IADD3 R4, R2, -R4, RZ ;  /* 0x8000000402047210 */ /* 0x000fe20007ffe0ff */
[C---:B------:R-:W-:Y:S01]  /*15e10*/  FMUL.FTZ R187, R0.reuse, R187 ;  /* 0x000000bb00bb7220 */ /* 0x040fe20000410000 */
[----:B------:R-:W-:Y:S01]  /*15e20*/  F2FP.PACK_AB R14, R171, R14 ;  /* 0x0000000eab0e723e */ /* 0x000fe200000000ff */
[----:B------:R-:W-:Y:S01]  /*15e30*/  FMUL.FTZ R24, R0, R186 ;  /* 0x000000ba00187220 */ /* 0x000fe20000410000 */
[----:B------:R-:W-:Y:S01]  /*15e40*/  SHF.L.U32 R2, R4, 0x6, RZ ;  /* 0x0000000604027819 */ /* 0x000fe200000006ff */
[C---:B------:R-:W-:Y:S01]  /*15e50*/  FMUL.FTZ R195, R0.reuse, R195 ;  /* 0x000000c300c37220 */ /* 0x040fe20000410000 */
[----:B------:R-:W-:Y:S01]  /*15e60*/  F2FP.PACK_AB R18, R179, R18 ;  /* 0x00000012b312723e */ /* 0x000fe200000000ff */
[C---:B------:R-:W-:Y:S01]  /*15e70*/  FMUL.FTZ R27, R0.reuse, R194 ;  /* 0x000000c2001b7220 */ /* 0x040fe20000410000 */
[----:B------:R-:W-:Y:S01]  /*15e80*/  F2FP.PACK_AB R24, R187, R24 ;  /* 0x00000018bb18723e */ /* 0x000fe200000000ff */
[----:B------:R-:W-:-:S02]  /*15e90*/  FMUL.FTZ R71, R0, R71 ;  /* 0x0000004700477220 */ /* 0x000fc40000410000 */
[C---:B------:R-:W-:Y:S01]  /*15ea0*/  FMUL.FTZ R83, R0.reuse, R83 ;  /* 0x0000005300537220 */ /* 0x040fe20000410000 */
[----:B------:R-:W-:Y:S01]  /*15eb0*/  F2FP.PACK_AB R27, R195, R27 ;  /* 0x0000001bc31b723e */ /* 0x000fe200000000ff */
        /* <DEDUP_REMOVED lines=28> */
[----:B------:R-:W-:Y:S02]  /*16080*/  LOP3.LUT R0, R28, 0x3ffffffc, RZ, 0xc0, !PT ;  /* 0x3ffffffc1c007812 */ /* 0x000fe400078ec0ff */
[----:B------:R-:W-:Y:S02]  /*16090*/  F2FP.PACK_AB R31, R147, R31 ;  /* 0x0000001f931f723e */ /* 0x000fe400000000ff */
[----:B------:R-:W-:Y:S02]  /*160a0*/  IADD3 R28, -R0, R89, RZ ;  /* 0x00000059001c7210 */ /* 0x000fe40007ffe1ff */
[----:B------:R-:W-:Y:S02]  /*160b0*/  LOP3.LUT R0, R2, 0x1c0, RZ, 0xc0, !PT ;  /* 0x000001c002007812 */ /* 0x000fe400078ec0ff */
[----:B------:R-:W-:Y:S02]  /*160c0*/  LOP3.LUT R2, R4, 0x1, RZ, 0xc0, !PT ;  /* 0x0000000104027812 */ /* 0x000fe400078ec0ff */
[----:B------:R-:W-:-:S02]  /*160d0*/  LEA R28, R26, R28, 0x9 ;  /* 0x0000001c1a1c7211 */ /* 0x000fc400078e48ff */
[----:B------:R-:W-:Y:S02]  /*160e0*/  LEA.HI R0, R0, R0, RZ, 0x1d ;  /* 0x0000000000007211 */ /* 0x000fe400078fe8ff */
[----:B------:R-:W-:Y:S02]  /*160f0*/  ISETP.NE.U32.AND P1, PT, R2, 0x1, PT ;  /* 0x000000010200780c */ /* 0x000fe40003f25070 */
[----:B------:R-:W-:Y:S02]  /*16100*/  LEA R0, R28, R0, 0x1 ;  /* 0x000000001c007211 */ /* 0x000fe400078e08ff */
[----:B------:R-:W-:Y:S02]  /*16110*/  F2FP.PACK_AB R28, R149, R148 ;  /* 0x00000094951c723e */ /* 0x000fe400000000ff */
[----:B------:R-:W-:Y:S02]  /*16120*/  SHF.L.U32 R0, R0, 0x1, RZ ;  /* 0x0000000100007819 */ /* 0x000fe400000006ff */
[----:B------:R-:W-:-:S02]  /*16130*/  F2FP.PACK_AB R69, R151, R69 ;  /* 0x000000459745723e */ /* 0x000fc400000000ff */
[C---:B------:R-:W-:Y:S01]  /*16140*/  IADD3 R2, R0.reuse, -0x10, RZ ;  /* 0xfffffff000027810 */ /* 0x040fe20007ffe0ff */
[----:B------:R1:W-:Y:S02]  /*16150*/  STS [R0+0x400], R6 ;  /* 0x0004000600007388 */ /* 0x0003e40000000800 */
[----:B------:R-:W-:Y:S02]  /*16160*/  @P1 IADD3 R2, R0, 0x10, RZ ;  /* 0x0000001000021810 */ /* 0x000fe40007ffe0ff */
[----:B------:R-:W-:Y:S01]  /*16170*/  R2P PR, R4, 0x6 ;  /* 0x0000000604007804 */ /* 0x000fe20000000000 */
[----:B------:R-:W-:Y:S01]  /*16180*/  STS [R0], R7 ;  /* 0x0000000700007388 */ /* 0x000fe20000000800 */
[----:B------:R-:W-:-:S03]  /*16190*/  MOV R4, 0x20 ;  /* 0x0000002000047802 */ /* 0x000fc60000000f00 */
[----:B------:R2:W-:Y:S01]  /*161a0*/  STS [R2], R5 ;  /* 0x0000000502007388 */ /* 0x0005e20000000800 */
[----:B------:R-:W-:-:S03]  /*161b0*/  SEL R4, R4, 0xffffffe0, !P1 ;  /* 0xffffffe004047807 */ /* 0x000fc60004800000 */
[----:B------:R3:W-:Y:S04]  /*161c0*/  STS [R2+0x400], R8 ;  /* 0x0004000802007388 */ /* 0x0007e80000000800 */
[----:B------:R-:W-:Y:S04]  /*161d0*/  STS [R0+0x2000], R10 ;  /* 0x0020000a00007388 */ /* 0x000fe80000000800 */
[----:B------:R4:W-:Y:S01]  /*161e0*/  STS [R0+0x2400], R9 ;  /* 0x0024000900007388 */ /* 0x0009e20000000800 */
[----:B-1----:R-:W-:-:S03]  /*161f0*/  MOV R6, 0x40 ;  /* 0x0000004000067802 */ /* 0x002fc60000000f00 */
[----:B------:R-:W-:Y:S01]  /*16200*/  STS [R2+0x2000], R11 ;  /* 0x0020000b02007388 */ /* 0x000fe20000000800 */
[----:B------:R-:W-:-:S03]  /*16210*/  SEL R6, R6, 0xffffffc0, !P2 ;  /* 0xffffffc006067807 */ /* 0x000fc60005000000 */
[----:B------:R1:W-:Y:S01]  /*16220*/  STS [R2+0x2400], R14 ;  /* 0x0024000e02007388 */ /* 0x0003e20000000800 */
[----:B--2---:R-:W-:Y:S02]  /*16230*/  IADD3 R5, R0, R4, RZ ;  /* 0x0000000400057210 */ /* 0x004fe40007ffe0ff */
[----:B------:R-:W-:Y:S02]  /*16240*/  IADD3 R4, R4, R2, RZ ;  /* 0x0000000204047210 */ /* 0x000fe40007ffe0ff */
[-C--:B---3--:R-:W-:Y:S01]  /*16250*/  IADD3 R8, R0, R6.reuse, RZ ;  /* 0x0000000600087210 */ /* 0x088fe20007ffe0ff */
[----:B------:R2:W-:Y:S01]  /*16260*/  STS [R5], R13 ;  /* 0x0000000d05007388 */ /* 0x0005e20000000800 */
[----:B------:R-:W-:-:S03]  /*16270*/  IADD3 R7, R5, R6, RZ ;  /* 0x0000000605077210 */ /* 0x000fc60007ffe0ff */
[----:B------:R3:W-:Y:S01]  /*16280*/  STS [R5+0x400], R12 ;  /* 0x0004000c05007388 */ /* 0x0007e20000000800 */
[----:B----4-:R-:W-:-:S03]  /*16290*/  IADD3 R9, R6, R2, RZ ;  /* 0x0000000206097210 */ /* 0x010fc60007ffe0ff */
[----:B------:R-:W-:Y:S01]  /*162a0*/  STS [R4], R16 ;  /* 0x0000001004007388 */ /* 0x000fe20000000800 */
[----:B------:R-:W-:-:S03]  /*162b0*/  IADD3 R6, R4, R6, RZ ;  /* 0x0000000604067210 */ /* 0x000fc60007ffe0ff */
[----:B------:R-:W-:Y:S04]  /*162c0*/  STS [R4+0x400], R15 ;  /* 0x0004000f04007388 */ /* 0x000fe80000000800 */
[----:B------:R-:W-:Y:S01]  /*162d0*/  STS [R5+0x2000], R17 ;  /* 0x0020001105007388 */ /* 0x000fe20000000800 */
[----:B-1----:R-:W-:-:S03]  /*162e0*/  MOV R14, 0x7f800000 ;  /* 0x7f800000000e7802 */ /* 0x002fc60000000f00 */
[----:B------:R-:W-:Y:S04]  /*162f0*/  STS [R5+0x2400], R18 ;  /* 0x0024001205007388 */ /* 0x000fe80000000800 */
[----:B------:R-:W-:Y:S01]  /*16300*/  STS [R4+0x2000], R25 ;  /* 0x0020001904007388 */ /* 0x000fe20000000800 */
[----:B--2---:R-:W-:-:S03]  /*16310*/  MOV R13, 0x7f800000 ;  /* 0x7f800000000d7802 */ /* 0x004fc60000000f00 */
[----:B------:R-:W-:Y:S01]  /*16320*/  STS [R4+0x2400], R24 ;  /* 0x0024001804007388 */ /* 0x000fe20000000800 */
[----:B---3--:R-:W-:-:S03]  /*16330*/  MOV R12, 0x7f800000 ;  /* 0x7f800000000c7802 */ /* 0x008fc60000000f00 */
[----:B------:R-:W-:Y:S04]  /*16340*/  STS [R8], R23 ;  /* 0x0000001708007388 */ /* 0x000fe80000000800 */
[----:B------:R-:W-:Y:S04]  /*16350*/  STS [R8+0x400], R22 ;  /* 0x0004001608007388 */ /* 0x000fe80000000800 */
[----:B------:R-:W-:Y:S04]  /*16360*/  STS [R9], R20 ;  /* 0x0000001409007388 */ /* 0x000fe80000000800 */
[----:B------:R-:W-:Y:S04]  /*16370*/  STS [R9+0x400], R19 ;  /* 0x0004001309007388 */ /* 0x000fe80000000800 */
[----:B------:R-:W-:Y:S04]  /*16380*/  STS [R8+0x2000], R21 ;  /* 0x0020001508007388 */ /* 0x000fe80000000800 */
[----:B------:R-:W-:Y:S04]  /*16390*/  STS [R8+0x2400], R27 ;  /* 0x0024001b08007388 */ /* 0x000fe80000000800 */
[----:B------:R-:W-:Y:S04]  /*163a0*/  STS [R9+0x2000], R68 ;  /* 0x0020004409007388 */ /* 0x000fe80000000800 */
[----:B------:R-:W-:Y:S04]  /*163b0*/  STS [R9+0x2400], R67 ;  /* 0x0024004309007388 */ /* 0x000fe80000000800 */
        /* <DEDUP_REMOVED lines=15> */
[----:B------:R2:W-:Y:S04]  /*164b0*/  STS [R2+0x6400], R51 ;  /* 0x0064003302007388 */ /* 0x0005e80000000800 */
[----:B------:R-:W-:Y:S04]  /*164c0*/  STS [R5+0x4000], R50 ;  /* 0x0040003205007388 */ /* 0x000fe80000000800 */
[----:B------:R-:W-:Y:S04]  /*164d0*/  STS [R5+0x4400], R49 ;  /* 0x0044003105007388 */ /* 0x000fe80000000800 */
[----:B------:R-:W-:Y:S04]  /*164e0*/  STS [R4+0x4000], R46 ;  /* 0x0040002e04007388 */ /* 0x000fe80000000800 */
[----:B------:R-:W-:Y:S01]  /*164f0*/  STS [R4+0x4400], R45 ;  /* 0x0044002d04007388 */ /* 0x000fe20000000800 */
[----:B-1----:R-:W-:-:S03]  /*16500*/  LOP3.LUT R0, R84, 0xffffffe0, RZ, 0xc0, !PT ;  /* 0xffffffe054007812 */ /* 0x002fc600078ec0ff */
[----:B------:R-:W-:Y:S01]  /*16510*/  STS [R5+0x6000], R48 ;  /* 0x0060003005007388 */ /* 0x000fe20000000800 */
[----:B------:R-:W-:-:S03]  /*16520*/  IADD3 R0, -R0, R89, RZ ;  /* 0x0000005900007210 */ /* 0x000fc60007ffe1ff */
[----:B------:R1:W-:Y:S01]  /*16530*/  STS [R5+0x6400], R47 ;  /* 0x0064002f05007388 */ /* 0x0003e20000000800 */
[----:B--2---:R-:W-:Y:S01]  /*16540*/  @P4 MUFU.LG2 R2, R152 ;  /* 0x0000009800024308 */ /* 0x004fe20000000c00 */
[----:B------:R-:W-:Y:S02]  /*16550*/  LOP3.LUT P1, RZ, R0, 0x3, RZ, 0xc0, !PT ;  /* 0x0000000300ff7812 */ /* 0x000fe4000782c0ff */
[----:B------:R-:W-:Y:S04]  /*16560*/  STS [R4+0x6000], R44 ;  /* 0x0060002c04007388 */ /* 0x000fe80000000800 */
[----:B------:R2:W-:Y:S01]  /*16570*/  STS [R4+0x6400], R43 ;  /* 0x0064002b04007388 */ /* 0x0005e20000000800 */
[----:B------:R-:W3:Y:S03]  /*16580*/  @P0 MUFU.LG2 R0, R157 ;  /* 0x0000009d00000308 */ /* 0x000ee60000000c00 */
[----:B------:R-:W-:Y:S04]  /*16590*/  STS [R8+0x4000], R42 ;  /* 0x0040002a08007388 */ /* 0x000fe80000000800 */
[----:B------:R-:W-:Y:S04]  /*165a0*/  STS [R8+0x4400], R41 ;  /* 0x0044002908007388 */ /* 0x000fe80000000800 */
[----:B------:R-:W-:Y:S04]  /*165b0*/  STS [R9+0x4000], R38 ;  /* 0x0040002609007388 */ /* 0x000fe80000000800 */
[----:B------:R-:W-:Y:S01]  /*165c0*/  STS [R9+0x4400], R37 ;  /* 0x0044002509007388 */ /* 0x000fe20000000800 */
[----:B-1----:R-:W-:Y:S01]  /*165d0*/  @P3 MUFU.LG2 R5, R158 ;  /* 0x0000009e00053308 */ /* 0x002fe20000000c00 */
[----:B---3--:R-:W-:-:S02]  /*165e0*/  @P0 FMUL.FTZ R0, R0, 0.69314718246459960938 ;  /* 0x3f31721800000820 */ /* 0x008fc40000410000 */
[----:B------:R-:W-:Y:S02]  /*165f0*/  STS [R8+0x6000], R40 ;  /* 0x0060002808007388 */ /* 0x000fe40000000800 */
[----:B------:R-:W-:Y:S02]  /*16600*/  @P0 FFMA.FTZ R12, R3, c[0x0][0x238], R0 ;  /* 0x00008e00030c0a23 */ /* 0x000fe40000010000 */
[----:B------:R-:W-:Y:S01]  /*16610*/  STS [R8+0x6400], R39 ;  /* 0x0064002708007388 */ /* 0x000fe20000000800 */
[----:B--2---:R-:W1:Y:S03]  /*16620*/  @P5 MUFU.LG2 R4, R153 ;  /* 0x0000009900045308 */ /* 0x004e660000000c00 */
        /* <DEDUP_REMOVED lines=8> */
[----:B--2---:R-:W-:-:S03]  /*166b0*/  MOV R9, 0x7f800000 ;  /* 0x7f80000000097802 */ /* 0x004fc60000000f00 */
[----:B------:R-:W-:Y:S04]  /*166c0*/  STS [R6+0x6000], R28 ;  /* 0x0060001c06007388 */ /* 0x000fe80000000800 */
[----:B------:R1:W-:Y:S04]  /*166d0*/  STS [R6+0x6400], R69 ;  /* 0x0064004506007388 */ /* 0x0003e80000000800 */
[----:B------:R-:W-:Y:S01]  /*166e0*/  BAR.SYNC.DEFER_BLOCKING 0x0 ;  /* 0x0000000000007b1d */ /* 0x000fe20000010000 */
[----:B-1----:R-:W-:Y:S02]  /*166f0*/  @P5 FMUL.FTZ R6, R4, 0.69314718246459960938 ;  /* 0x3f31721804065820 */ /* 0x002fe40000410000 */
[----:B------:R-:W-:-:S03]  /*16700*/  @P4 FMUL.FTZ R4, R2, 0.69314718246459960938 ;  /* 0x3f31721802044820 */ /* 0x000fc60000410000 */
[----:B------:R1:W2:Y:S01]  /*16710*/  LDS.128 R20, [R239] ;  /* 0x00000000ef147984 */ /* 0x0002a20000000c00 */
[----:B------:R-:W-:Y:S02]  /*16720*/  @P3 FMUL.FTZ R2, R5, 0.69314718246459960938 ;  /* 0x3f31721805023820 */ /* 0x000fe40000410000 */
[----:B------:R-:W-:Y:S01]  /*16730*/  @P5 FFMA.FTZ R13, R156, c[0x0][0x238], R6 ;  /* 0x00008e009c0d5a23 */ /* 0x000fe20000010006 */
[----:B------:R1:W3:Y:S01]  /*16740*/  LDS.128 R32, [R239+0x800] ;  /* 0x00080000ef207984 */ /* 0x0002e20000000c00 */
[----:B------:R-:W-:Y:S02]  /*16750*/  @P4 FFMA.FTZ R14, R155, c[0x0][0x238], R4 ;  /* 0x00008e009b0e4a23 */ /* 0x000fe40000010004 */
[----:B------:R-:W-:Y:S01]  /*16760*/  @P3 FFMA.FTZ R9, R154, c[0x0][0x238], R2 ;  /* 0x00008e009a093a23 */ /* 0x000fe20000010002 */
[----:B------:R1:W4:Y:S04]  /*16770*/  LDS.128 R40, [R239+0x1000] ;  /* 0x00100000ef287984 */ /* 0x0003280000000c00 */
[----:B------:R1:W1:Y:S04]  /*16780*/  LDS.128 R48, [R239+0x1800] ;  /* 0x00180000ef307984 */ /* 0x0002680000000c00 */
        /* <DEDUP_REMOVED lines=13> */
[----:B--234-:R-:W2:Y:S01]  /*16860*/  LDL.LU R159, [R1+0xd0] ;  /* 0x0000d000019f7983 */ /* 0x01cea20000300800 */
[----:B------:R-:W-:-:S04]  /*16870*/  SHF.R.S32.HI R0, RZ, 0x1f, R26 ;  /* 0x0000001fff007819 */ /* 0x000fc8000001141a */
[----:B------:R-:W-:-:S04]  /*16880*/  LEA.HI R0, R0, R26, RZ, 0x2 ;  /* 0x0000001a00007211 */ /* 0x000fc800078f10ff */
[----:B------:R-:W-:-:S05]  /*16890*/  LOP3.LUT R0, R0, 0xffffffc, RZ, 0xc0, !PT ;  /* 0x0ffffffc00007812 */ /* 0x000fca00078ec0ff */
[----:B------:R-:W-:-:S04]  /*168a0*/  IMAD.IADD R0, R26, 0x1, -R0 ;  /* 0x000000011a007824 */ /* 0x000fc800078e0a00 */
[----:B--2---:R-:W-:-:S05]  /*168b0*/  IMAD R0, R0, 0x10, R159 ;  /* 0x0000001000007824 */ /* 0x004fca00078e029f */
[C---:B------:R-:W-:Y:S02]  /*168c0*/  ISETP.GE.AND P6, PT, R0.reuse, UR10, PT ;  /* 0x0000000a00007c0c */ /* 0x040fe4000bfc6270 */
[C---:B------:R-:W-:Y:S02]  /*168d0*/  IADD3 R2, R0.reuse, 0x8, RZ ;  /* 0x0000000800027810 */ /* 0x040fe40007ffe0ff */
[----:B------:R-:W-:Y:S02]  /*168e0*/  IADD3 R5, R0, 0x40, RZ ;  /* 0x0000004000057810 */ /* 0x000fe40007ffe0ff */
[----:B------:R-:W-:Y:S02]  /*168f0*/  ISETP.GE.AND P5, PT, R2, UR10, PT ;  /* 0x0000000a02007c0c */ /* 0x000fe4000bfa6270 */
[----:B------:R-:W-:Y:S02]  /*16900*/  IADD3 R4, R0, 0x48, RZ ;  /* 0x0000004800047810 */ /* 0x000fe40007ffe0ff */
[----:B------:R-:W-:-:S02]  /*16910*/  ISETP.GE.AND P4, PT, R5, UR10, PT ;  /* 0x0000000a05007c0c */ /* 0x000fc4000bf86270 */
[----:B------:R-:W-:Y:S01]  /*16920*/  ISETP.GE.AND P3, PT, R4, UR10, PT ;  /* 0x0000000a04007c0c */ /* 0x000fe2000bf66270 */
[----:B------:R-:W-:-:S05]  /*16930*/  @!P6 IMAD R3, R0, UR19, RZ ;  /* 0x000000130003ec24 */ /* 0x000fca000f8e02ff */
[----:B------:R-:W-:Y:S01]  /*16940*/  @!P6 IADD3 R0, P0, R3, UR11, RZ ;  /* 0x0000000b0300ec10 */ /* 0x000fe2000ff1e0ff */
[----:B------:R-:W-:-:S03]  /*16950*/  @!P5 IMAD R2, R2, UR19, RZ ;  /* 0x000000130202dc24 */ /* 0x000fc6000f8e02ff */
[----:B------:R-:W-:Y:S01]  /*16960*/  @!P6 LEA.HI.X.SX32 R6, R3, UR4, 0x1, P0 ;  /* 0x000000040306ec11 */ /* 0x000fe200080f0eff */
[----:B------:R-:W-:Y:S01]  /*16970*/  @!P4 IMAD R5, R5, UR19, RZ ;  /* 0x000000130505cc24 */ /* 0x000fe2000f8e02ff */
[----:B------:R-:W-:Y:S01]  /*16980*/  @!P6 LEA R10, P1, R0, c[0x0][0x200], 0x2 ;  /* 0x00008000000aea11 */ /* 0x000fe200078210ff */
[----:B------:R-:W-:Y:S01]  /*16990*/  @!P3 IMAD R3, R4, UR19, RZ ;  /* 0x000000130403bc24 */ /* 0x000fe2000f8e02ff */
[----:B------:R-:W-:Y:S02]  /*169a0*/  @!P5 IADD3 R7, P0, R2, UR11, RZ ;  /* 0x0000000b0207dc10 */ /* 0x000fe4000ff1e0ff */
[----:B------:R-:W-:Y:S02]  /*169b0*/  @!P6 LEA.HI.X R11, R0, c[0x0][0x204], R6, 0x2, P1 ;  /* 0x00008100000bea11 */ /* 0x000fe400008f1406 */
[----:B------:R-:W-:Y:S02]  /*169c0*/  @!P5 LEA.HI.X.SX32 R2, R2, UR4, 0x1, P0 ;  /* 0x000000040202dc11 */ /* 0x000fe400080f0eff */
[----:B------:R-:W-:Y:S01]  /*169d0*/  @!P4 IADD3 R0, P1, R5, UR11, RZ ;  /* 0x0000000b0500cc10 */ /* 0x000fe2000ff3e0ff */
[----:B------:R2:W-:Y:S01]  /*169e0*/  @!P6 STG.E [R10.64], R13 ;  /* 0x0000000d0a00e986 */ /* 0x0005e2000c101910 */
[----:B------:R-:W-:-:S02]  /*169f0*/  @!P5 LEA R6, P2, R7, c[0x0][0x200], 0x2 ;  /* 0x000080000706da11 */ /* 0x000fc400078410ff */
[----:B------:R-:W-:Y:S02]  /*16a00*/  @!P3 IADD3 R8, P0, R3, UR11, RZ ;  /* 0x0000000b0308bc10 */ /* 0x000fe4000ff1e0ff */
[----:B------:R-:W-:Y:S02]  /*16a10*/  @!P4 LEA.HI.X.SX32 R5, R5, UR4, 0x1, P1 ;  /* 0x000000040505cc11 */ /* 0x000fe400088f0eff */
[----:B------:R-:W-:Y:S02]  /*16a20*/  @!P5 LEA.HI.X R7, R7, c[0x0][0x204], R2, 0x2, P2 ;  /* 0x000081000707da11 */ /* 0x000fe400010f1402 */
[----:B------:R-:W-:Y:S02]  /*16a30*/  @!P3 LEA.HI.X.SX32 R3, R3, UR4, 0x1, P0 ;  /* 0x000000040303bc11 */ /* 0x000fe400080f0eff */
[----:B------:R-:W-:Y:S01]  /*16a40*/  @!P4 LEA R4, P1, R0, c[0x0][0x200], 0x2 ;  /* 0x000080000004ca11 */ /* 0x000fe200078210ff */
[----:B------:R2:W-:Y:S01]  /*16a50*/  @!P5 STG.E [R6.64], R14 ;  /* 0x0000000e0600d986 */ /* 0x0005e2000c101910 */
[----:B------:R-:W-:-:S02]  /*16a60*/  @!P3 LEA R2, P0, R8, c[0x0][0x200], 0x2 ;  /* 0x000080000802ba11 */ /* 0x000fc400078010ff */
[----:B------:R-:W-:Y:S02]  /*16a70*/  @!P4 LEA.HI.X R5, R0, c[0x0][0x204], R5, 0x2, P1 ;  /* 0x000081000005ca11 */ /* 0x000fe400008f1405 */
[----:B------:R-:W-:-:S03]  /*16a80*/  @!P3 LEA.HI.X R3, R8, c[0x0][0x204], R3, 0x2, P0 ;  /* 0x000081000803ba11 */ /* 0x000fc600000f1403 */
[----:B------:R2:W-:Y:S04]  /*16a90*/  @!P4 STG.E [R4.64], R9 ;  /* 0x000000090400c986 */ /* 0x0005e8000c101910 */
[----:B------:R2:W-:Y:S02]  /*16aa0*/  @!P3 STG.E [R2.64], R12 ;  /* 0x0000000c0200b986 */ /* 0x0005e4000c101910 */
.L_x_39:
[----:B--234-:R-:W-:Y:S05]  /*16ab0*/  BSYNC B0 ;  /* 0x0000000000007941 */ /* 0x01cfea0003800000 */
.L_x_38:
[----:B------:R-:W2:Y:S04]  /*16ac0*/  LDL.LU.64 R4, [R1+0xa8] ;  /* 0x0000a80001047983 */ /* 0x000ea80000300a00 */
[----:B------:R-:W3:Y:S04]  /*16ad0*/  S2R R3, SR_TID.X ;  /* 0x0000000000037919 */ /* 0x000ee80000002100 */
[----:B------:R-:W4:Y:S01]  /*16ae0*/  S2R R8, SR_CTAID.Z ;  /* 0x0000000000087919 */ /* 0x000f220000002700 */
[----:B------:R-:W-:-:S02]  /*16af0*/  USHF.R.S32.HI UR6, URZ, 0x1f, UR12 ;  /* 0x0000001f3f067899 */ /* 0x000fc4000801140c */
[----:B------:R-:W-:Y:S01]  /*16b00*/  ULDC.64 UR4, c[0x0][0x1f0] ;  /* 0x00007c0000047ab9 */ /* 0x000fe20000000a00 */
[----:B------:R1:W5:Y:S01]  /*16b10*/  LDL.64 R12, [R1+0x70] ;  /* 0x00007000010c7983 */ /* 0x0003620000100a00 */
[----:B------:R-:W-:Y:S01]  /*16b20*/  UIMAD UR4, UR6, UR4, URZ ;  /* 0x00000004060472a4 */ /* 0x000fe2000f8e023f */
[----:B------:R-:W-:Y:S03]  /*16b30*/  BSSY B0, `(.L_x_40) ;  /* 0x0000014000007945 */ /* 0x000fe60003800000 */
[----:B------:R-:W-:Y:S01]  /*16b40*/  UIMAD UR4, UR12, UR5, UR4 ;  /* 0x000000050c0472a4 */ /* 0x000fe2000f8e0204 */
[----:B---3--:R-:W-:-:S04]  /*16b50*/  SHF.R.S32.HI R0, RZ, 0x1f, R3 ;  /* 0x0000001fff007819 */ /* 0x008fc80000011403 */
[----:B------:R-:W-:-:S04]  /*16b60*/  LEA.HI R0, R0, R3, RZ, 0x3 ;  /* 0x0000000300007211 */ /* 0x000fc800078f18ff */
[----:B------:R-:W-:Y:S02]  /*16b70*/  SHF.R.S32.HI R10, RZ, 0x3, R0 ;  /* 0x00000003ff0a7819 */ /* 0x000fe40000011400 */
[----:B--2---:R-:W-:-:S04]  /*16b80*/  IADD3 R2, P0, R4, UR14, RZ ;  /* 0x0000000e04027c10 */ /* 0x004fc8000ff1e0ff */
[----:B------:R-:W-:Y:S02]  /*16b90*/  IADD3.X R3, R5, UR7, RZ, P0, !PT ;  /* 0x0000000705037c10 */ /* 0x000fe400087fe4ff */
[----:B------:R-:W-:-:S03]  /*16ba0*/  ISETP.GE.AND P0, PT, R10, UR10, PT ;  /* 0x0000000a0a007c0c */ /* 0x000fc6000bf06270 */
[----:B----4-:R-:W-:-:S05]  /*16bb0*/  IMAD.WIDE.U32 R8, R8, c[0x0][0x1f0], R2 ;  /* 0x00007c0008087a25 */ /* 0x010fca00078e0002 */
[----:B------:R-:W-:-:S05]  /*16bc0*/  IADD3 R7, R9, UR4, RZ ;  /* 0x0000000409077c10 */ /* 0x000fca000fffe0ff */
[----:B------:R-:W-:Y:S05]  /*16bd0*/  @P0 BRA `(.L_x_41) ;  /* 0x0000009000000947 */ /* 0x000fea0003800000 */
[----:B-1----:R-:W-:Y:S01]  /*16be0*/  MOV R6, R8 ;  /* 0x0000000800067202 */ /* 0x002fe20000000f00 */
[----:B-----5:R-:W-:-:S04]  /*16bf0*/  IMAD R0, R13, c[0x0][0x1e8], RZ ;  /* 0x00007a000d007a24 */ /* 0x020fc800078e02ff */
[----:B------:R-:W-:-:S04]  /*16c00*/  IMAD.WIDE.U32 R2, R12, c[0x0][0x1e8], R6 ;  /* 0x00007a000c027a25 */ /* 0x000fc800078e0006 */
[----:B------:R-:W-:Y:S01]  /*16c10*/  IMAD R0, R12, c[0x0][0x1ec], R0 ;  /* 0x00007b000c007a24 */ /* 0x000fe200078e0200 */
[----:B------:R-:W-:-:S04]  /*16c20*/  LEA R4, P0, R2, c[0x0][0x1d0], 0x1 ;  /* 0x0000740002047a11 */ /* 0x000fc800078008ff */
[----:B------:R-:W-:-:S04]  /*16c30*/  IADD3 R0, R3, R0, RZ ;  /* 0x0000000003007210 */ /* 0x000fc80007ffe0ff */
[----:B------:R-:W-:-:S05]  /*16c40*/  LEA.HI.X R5, R2, c[0x0][0x1d4], R0, 0x1, P0 ;  /* 0x0000750002057a11 */ /* 0x000fca00000f0c00 */
[----:B------:R1:W-:Y:S04]  /*16c50*/  STG.E.128 [R4.64], R20 ;  /* 0x0000001404007986 */ /* 0x0003e8000c101d10 */
[----:B------:R1:W-:Y:S02]  /*16c60*/  STG.E.128 [R4.64+0x80], R16 ;  /* 0x0000801004007986 */ /* 0x0003e4000c101d10 */
.L_x_41:
[----:B-1----:R-:W-:Y:S05]  /*16c70*/  BSYNC B0 ;  /* 0x0000000000007941 */ /* 0x002fea0003800000 */
.L_x_40:
[----:B------:R-:W-:Y:S01]  /*16c80*/  IADD3 R0, R10, 0x10, RZ ;  /* 0x000000100a007810 */ /* 0x000fe20007ffe0ff */
[----:B------:R-:W-:Y:S03]  /*16c90*/  BSSY B0, `(.L_x_42) ;  /* 0x000000f000007945 */ /* 0x000fe60003800000 */
[----:B------:R-:W-:-:S13]  /*16ca0*/  ISETP.GE.AND P0, PT, R0, UR10, PT ;  /* 0x0000000a00007c0c */ /* 0x000fda000bf06270 */
[----:B------:R-:W-:Y:S05]  /*16cb0*/  @P0 BRA `(.L_x_43) ;  /* 0x000000c000000947 */ /* 0x000fea0003800000 */
[----:B-----5:R-:W-:Y:S01]  /*16cc0*/  IADD3 R4, P0, R12, 0x10, RZ ;  /* 0x000000100c047810 */ /* 0x020fe20007f1e0ff */
[----:B------:R-:W-:Y:S01]  /*16cd0*/  IMAD.MOV.U32 R2, RZ, RZ, R8 ;  /* 0x000000ffff027224 */ /* 0x000fe200078e0008 */
[----:B------:R-:W-:-:S03]  /*16ce0*/  MOV R3, R7 ;  /* 0x0000000700037202 */ /* 0x000fc60000000f00 */
[----:B------:R-:W-:Y:S02]  /*16cf0*/  IMAD.X R0, RZ, RZ, R13, P0 ;  /* 0x000000ffff007224 */ /* 0x000fe400000e060d */
[----:B------:R-:W-:-:S04]  /*16d00*/  IMAD.WIDE.U32 R2, R4, c[0x0][0x1e8], R2 ;  /* 0x00007a0004027a25 */ /* 0x000fc800078e0002 */
[----:B------:R-:W-:-:S04]  /*16d10*/  IMAD R0, R0, c[0x0][0x1e8], RZ ;  /* 0x00007a0000007a24 */ /* 0x000fc800078e02ff */
[----:B------:R-:W-:Y:S01]  /*16d20*/  IMAD R0, R4, c[0x0][0x1ec], R0 ;  /* 0x00007b0004007a24 */ /* 0x000fe200078e0200 */
[----:B------:R-:W-:-:S04]  /*16d30*/  LEA R4, P0, R2, c[0x0][0x1d0], 0x1 ;  /* 0x0000740002047a11 */ /* 0x000fc800078008ff */
[----:B------:R-:W-:-:S04]  /*16d40*/  IADD3 R0, R3, R0, RZ ;  /* 0x0000000003007210 */ /* 0x000fc80007ffe0ff */
[----:B------:R-:W-:-:S05]  /*16d50*/  LEA.HI.X R5, R2, c[0x0][0x1d4], R0, 0x1, P0 ;  /* 0x0000750002057a11 */ /* 0x000fca00000f0c00 */
[----:B------:R1:W-:Y:S04]  /*16d60*/  STG.E.128 [R4.64], R32 ;  /* 0x0000002004007986 */ /* 0x0003e8000c101d10 */
[----:B------:R1:W-:Y:S02]  /*16d70*/  STG.E.128 [R4.64+0x80], R28 ;  /* 0x0000801c04007986 */ /* 0x0003e4000c101d10 */
.L_x_43:
[----:B------:R-:W-:Y:S05]  /*16d80*/  BSYNC B0 ;  /* 0x0000000000007941 */ /* 0x000fea0003800000 */
.L_x_42:
[----:B------:R-:W-:Y:S01]  /*16d90*/  IADD3 R0, R10, 0x20, RZ ;  /* 0x000000200a007810 */ /* 0x000fe20007ffe0ff */
[----:B------:R-:W-:Y:S03]  /*16da0*/  BSSY B0, `(.L_x_44) ;  /* 0x000000f000007945 */ /* 0x000fe60003800000 */
[----:B------:R-:W-:-:S13]  /*16db0*/  ISETP.GE.AND P0, PT, R0, UR10, PT ;  /* 0x0000000a00007c0c */ /* 0x000fda000bf06270 */
[----:B------:R-:W-:Y:S05]  /*16dc0*/  @P0 BRA `(.L_x_45) ;  /* 0x000000c000000947 */ /* 0x000fea0003800000 */
[----:B-1---5:R-:W-:Y:S01]  /*16dd0*/  IADD3 R4, P0, R12, 0x20, RZ ;  /* 0x000000200c047810 */ /* 0x022fe20007f1e0ff */
        /* <DEDUP_REMOVED lines=11> */
.L_x_45:
[----:B------:R-:W-:Y:S05]  /*16e90*/  BSYNC B0 ;  /* 0x0000000000007941 */ /* 0x000fea0003800000 */
.L_x_44:
[----:B------:R-:W2:Y:S01]  /*16ea0*/  LDL.LU R0, [R1+0xa4] ;  /* 0x0000a40001007983 */ /* 0x000ea20000300800 */
[----:B------:R-:W-:Y:S01]  /*16eb0*/  BSSY B0, `(.L_x_46) ;  /* 0x000000f000007945 */ /* 0x000fe20003800000 */
[----:B--2---:R-:W-:-:S13]  /*16ec0*/  ISETP.GE.AND P0, PT, R0, UR10, PT ;  /* 0x0000000a00007c0c */ /* 0x004fda000bf06270 */
        /* <DEDUP_REMOVED lines=13> */
.L_x_47:
[----:B------:R-:W-:Y:S05]  /*16fa0*/  BSYNC B0 ;  /* 0x0000000000007941 */ /* 0x000fea0003800000 */
.L_x_46:
        /* <DEDUP_REMOVED lines=16> */
.L_x_49:
[----:B------:R-:W-:Y:S05]  /*170b0*/  BSYNC B0 ;  /* 0x0000000000007941 */ /* 0x000fea0003800000 */
.L_x_48:
        /* <DEDUP_REMOVED lines=16> */
.L_x_51:
[----:B------:R-:W-:Y:S05]  /*171c0*/  BSYNC B0 ;  /* 0x0000000000007941 */ /* 0x000fea0003800000 */
.L_x_50:
        /* <DEDUP_REMOVED lines=16> */
.L_x_53:
[----:B------:R-:W-:Y:S05]  /*172d0*/  BSYNC B0 ;  /* 0x0000000000007941 */ /* 0x000fea0003800000 */
.L_x_52:
[----:B------:R-:W2:Y:S02]  /*172e0*/  LDL.LU R0, [R1+0xc8] ;  /* 0x0000c80001007983 */ /* 0x000ea40000300800 */
[----:B--2---:R-:W-:-:S13]  /*172f0*/  ISETP.GE.AND P0, PT, R0, UR10, PT ;  /* 0x0000000a00007c0c */ /* 0x004fda000bf06270 */
[----:B------:R-:W-:Y:S05]  /*17300*/  @P0 EXIT ;  /* 0x000000000000094d */ /* 0x000fea0003800000 */
[----:B-----5:R-:W-:Y:S01]  /*17310*/  IADD3 R6, P0, R12, 0x70, RZ ;  /* 0x000000700c067810 */ /* 0x020fe20007f1e0ff */
[----:B------:R-:W-:Y:S01]  /*17320*/  IMAD.MOV.U32 R2, RZ, RZ, R8 ;  /* 0x000000ffff027224 */ /* 0x000fe200078e0008 */
[----:B------:R-:W-:-:S03]  /*17330*/  MOV R3, R7 ;  /* 0x0000000700037202 */ /* 0x000fc60000000f00 */
[----:B------:R-:W-:Y:S02]  /*17340*/  IMAD.X R0, RZ, RZ, R13, P0 ;  /* 0x000000ffff007224 */ /* 0x000fe400000e060d */
[----:B-1----:R-:W-:-:S04]  /*17350*/  IMAD.WIDE.U32 R4, R6, c[0x0][0x1e8], R2 ;  /* 0x00007a0006047a25 */ /* 0x002fc800078e0002 */
[----:B------:R-:W-:Y:S01]  /*17360*/  IMAD R0, R0, c[0x0][0x1e8], RZ ;  /* 0x00007a0000007a24 */ /* 0x000fe200078e02ff */
[----:B------:R-:W-:-:S03]  /*17370*/  LEA R2, P0, R4, c[0x0][0x1d0], 0x1 ;  /* 0x0000740004027a11 */ /* 0x000fc600078008ff */
[----:B------:R-:W-:-:S05]  /*17380*/  IMAD R0, R6, c[0x0][0x1ec], R0 ;  /* 0x00007b0006007a24 */ /* 0x000fca00078e0200 */
[----:B------:R-:W-:-:S04]  /*17390*/  IADD3 R0, R5, R0, RZ ;  /* 0x0000000005007210 */ /* 0x000fc80007ffe0ff */
[----:B------:R-:W-:-:S05]  /*173a0*/  LEA.HI.X R3, R4, c[0x0][0x1d4], R0, 0x1, P0 ;  /* 0x0000750004037a11 */ /* 0x000fca00000f0c00 */
[----:B------:R-:W-:Y:S04]  /*173b0*/  STG.E.128 [R2.64], R80 ;  /* 0x0000005002007986 */ /* 0x000fe8000c101d10 */
[----:B------:R-:W-:Y:S01]  /*173c0*/  STG.E.128 [R2.64+0x80], R76 ;  /* 0x0000804c02007986 */ /* 0x000fe2000c101d10 */
[----:B------:R-:W-:Y:S05]  /*173d0*/  EXIT ;  /* 0x000000000000794d */ /* 0x000fea0003800000 */
.L_x_26:
[----:B-1----:R-:W-:Y:S01]  /*173e0*/  UISETP.NE.AND UP4, UPT, UR9, -0x1, UPT ;  /* 0xffffffff0900788c */ /* 0x002fe2000bf85270 */
[----:B------:R-:W-:Y:S01]  /*173f0*/  SHF.R.S32.HI R8, RZ, 0x1f, R156 ;  /* 0x0000001fff087819 */ /* 0x000fe2000001149c */
[----:B------:R-:W-:Y:S01]  /*17400*/  ULDC.64 UR6, c[0x0][0x1e8] ;  /* 0x00007a0000067ab9 */ /* 0x000fe20000000a00 */
[----:B------:R-:W1:Y:S01]  /*17410*/  S2R R12, SR_CTAID.Z ;  /* 0x00000000000c7919 */ /* 0x000e620000002700 */
[----:B------:R-:W-:Y:S01]  /*17420*/  ULDC.64 UR4, c[0x0][0x1e0] ;  /* 0x0000780000047ab9 */ /* 0x000fe20000000a00 */
[----:B------:R-:W-:Y:S01]  /*17430*/  LEA.HI R8, R8, R156, RZ, 0x3 ;  /* 0x0000009c08087211 */ /* 0x000fe200078f18ff */
[----:B------:R-:W-:Y:S01]  /*17440*/  ULDC.U8 UR20, c[0x0][0x328] ;  /* 0x0000ca0000147ab9 */ /* 0x000fe20000000000 */
[----:B------:R-:W2:Y:S01]  /*17450*/  S2R R6, SR_CTAID.X ;  /* 0x0000000000067919 */ /* 0x000ea20000002500 */
[----:B------:R-:W-:Y:S01]  /*17460*/  USHF.R.S32.HI UR14, URZ, 0x1f, UR11 ;  /* 0x0000001f3f0e7899 */ /* 0x000fe2000801140b */
[----:B------:R-:W-:Y:S01]  /*17470*/  LOP3.LUT R0, R8, 0x1ffffff8, RZ, 0xc0, !PT ;  /* 0x1ffffff808007812 */ /* 0x000fe200078ec0ff */
[----:B------:R-:W-:Y:S01]  /*17480*/  UISETP.NE.AND UP3, UPT, UR20, URZ, UPT ;  /* 0x0000003f1400728c */ /* 0x000fe2000bf65270 */
[----:B------:R-:W-:Y:S01]  /*17490*/  SHF.R.S32.HI R8, RZ, 0x3, R8 ;  /* 0x00000003ff087819 */ /* 0x000fe20000011408 */
[----:B------:R-:W-:Y:S01]  /*174a0*/  @UP4 UIMAD.WIDE.U32 UR18, UR9, UR6, URZ ;  /* 0x00000006091242a5 */ /* 0x000fe2000f8e003f */
[----:B------:R-:W-:Y:S01]  /*174b0*/  BSSY B0, `(.L_x_54) ;  /* 0x000003a000007945 */ /* 0x000fe20003800000 */
[----:B------:R-:W-:Y:S01]  /*174c0*/  @!UP4 USHF.R.S32.HI UR21, URZ, 0x1f, UR10 ;  /* 0x0000001f3f15c899 */ /* 0x000fe2000801140a */
[----:B------:R-:W-:Y:S01]  /*174d0*/  IMAD.IADD R0, R156, 0x1, -R0 ;  /* 0x000000019c007824 */ /* 0x000fe200078e0a00 */
[----:B------:R-:W-:Y:S01]  /*174e0*/  @UP4 UIMAD UR7, UR9, UR7, UR19 ;  /* 0x00000007090742a4 */ /* 0x000fe2000f8e0213 */
[----:B------:R-:W-:Y:S01]  /*174f0*/  SHF.R.S32.HI R9, RZ, 0x1f, R8 ;  /* 0x0000001fff097819 */ /* 0x000fe20000011408 */
[----:B------:R-:W-:Y:S01]  /*17500*/  @!UP4 UIMAD UR21, UR21, UR4, URZ ;  /* 0x000000041515c2a4 */ /* 0x000fe2000f8e023f */
[----:B------:R-:W-:Y:S01]  /*17510*/  IMAD.SHL.U32 R0, R0, 0x8, RZ ;  /* 0x0000000800007824 */ /* 0x000fe200078e00ff */
[----:B------:R-:W-:-:S02]  /*17520*/  ULDC.U8 UR19, c[0x0][0x329] ;  /* 0x0000ca4000137ab9 */ /* 0x000fc40000000000 */
[----:B------:R-:W-:Y:S02]  /*17530*/  UISETP.NE.AND UP1, UPT, UR19, URZ, UPT ;  /* 0x0000003f1300728c */ /* 0x000fe4000bf25270 */
[----:B------:R-:W-:Y:S02]  /*17540*/  @!UP4 UIMAD.WIDE.U32 UR22, UR10, UR4, URZ ;  /* 0x000000040a16c2a5 */ /* 0x000fe4000f8e003f */
[----:B------:R-:W-:Y:S02]  /*17550*/  @!UP4 UIMAD UR21, UR10, UR5, UR21 ;  /* 0x000000050a15c2a4 */ /* 0x000fe4000f8e0215 */
[----:B------:R-:W-:Y:S02]  /*17560*/  UISETP.NE.OR UP2, UPT, UR19, URZ, !UP3 ;  /* 0x0000003f1300728c */ /* 0x000fe4000df45670 */
[----:B------:R-:W-:Y:S01]  /*17570*/  ULDC.64 UR4, c[0x0][0x1f0] ;  /* 0x00007c0000047ab9 */ /* 0x000fe20000000a00 */
[----:B--2---:R-:W-:Y:S01]  /*17580*/  IMAD.WIDE R6, R6, 0x80, R8 ;  /* 0x0000008006067825 */ /* 0x004fe200078e0208 */
[----:B------:R-:W-:-:S02]  /*17590*/  UIMAD UR4, UR14, UR4, URZ ;  /* 0x000000040e0472a4 */ /* 0x000fc4000f8e023f */
[----:B------:R-:W-:Y:S02]  /*175a0*/  ULDC UR13, c[0x0][0x214] ;  /* 0x00008500000d7ab9 */ /* 0x000fe40000000800 */
[----:B------:R-:W-:Y:S02]  /*175b0*/  @UP1 ULDC UR14, c[0x0][0x210] ;  /* 0x00008400000e1ab9 */ /* 0x000fe40000000800 */
[----:B------:R-:W-:Y:S02]  /*175c0*/  ULDC UR8, c[0x0][0x234] ;  /* 0x00008d0000087ab9 */ /* 0x000fe40000000800 */
[----:B------:R-:W-:Y:S02]  /*175d0*/  @UP1 UIMAD UR14, UR14, UR13, URZ ;  /* 0x0000000d0e0e12a4 */ /* 0x000fe4000f8e023f */
[----:B------:R-:W-:Y:S02]  /*175e0*/  UISETP.NE.OR UP0, UPT, UR9, -0x1, UP2 ;  /* 0xffffffff0900788c */ /* 0x000fe40009705670 */
[----:B------:R-:W-:-:S02]  /*175f0*/  @!UP1 USEL UR14, UR13, UR8, !UP3 ;  /* 0x000000080d0e9287 */ /* 0x000fc4000d800000 */
[----:B------:R-:W-:Y:S02]  /*17600*/  ULDC UR6, c[0x0][0x1c0] ;  /* 0x0000700000067ab9 */ /* 0x000fe40000000800 */
[----:B------:R-:W-:Y:S02]  /*17610*/  @UP1 UMOV UR19, 0x1 ;  /* 0x0000000100131882 */ /* 0x000fe40000000000 */
[----:B------:R-:W-:Y:S02]  /*17620*/  @!UP1 UIMAD UR19, UR14, UR6, URZ ;  /* 0x000000060e1392a4 */ /* 0x000fe4000f8e023f */
[----:B------:R-:W-:Y:S02]  /*17630*/  @!UP4 UMOV UR18, UR22 ;  /* 0x000000160012cc82 */ /* 0x000fe40008000000 */
[----:B------:R-:W-:Y:S01]  /*17640*/  @!UP4 UIADD3 UR7, UR23, UR21, URZ ;  /* 0x000000151707c290 */ /* 0x000fe2000fffe03f */
[----:B------:R-:W-:Y:S01]  /*17650*/  IADD3 R2, P0, R0, UR18, RZ ;  /* 0x0000001200027c10 */ /* 0x000fe2000ff1e0ff */
[----:B------:R-:W-:-:S02]  /*17660*/  UIADD3 UR15, -UR12, UR15, URZ ;  /* 0x0000000f0c0f7290 */ /* 0x000fc4000fffe13f */
[----:B------:R-:W-:Y:S02]  /*17670*/  UIMAD UR19, UR10, UR19, URZ ;  /* 0x000000130a1372a4 */ /* 0x000fe4000f8e023f */
[----:B------:R-:W-:Y:S01]  /*17680*/  @!UP0 UIMAD UR9, UR10, UR13, URZ ;  /* 0x0000000d0a0982a4 */ /* 0x000fe2000f8e023f */
[----:B------:R-:W-:Y:S01]  /*17690*/  LEA.HI.X.SX32 R3, R0, UR7, 0x1, P0 ;  /* 0x0000000700037c11 */ /* 0x000fe200080f0eff */
[----:B------:R-:W-:Y:S01]  /*176a0*/  @UP1 ULDC UR20, c[0x0][0x210] ;  /* 0x0000840000141ab9 */ /* 0x000fe20000000800 */
[----:B------:R-:W-:Y:S01]  /*176b0*/  ISETP.GE.AND P0, PT, R8, UR15, PT ;  /* 0x0000000f08007c0c */ /* 0x000fe2000bf06270 */
[----:B------:R-:W-:Y:S02]  /*176c0*/  USEL UR19, UR19, URZ, UP2 ;  /* 0x0000003f13137287 */ /* 0x000fe40009000000 */
[----:B------:R-:W-:Y:S01]  /*176d0*/  @!UP1 UMOV UR20, 0x1 ;  /* 0x0000000100149882 */ /* 0x000fe20000000000 */
[----:B-1----:R-:W-:Y:S01]  /*176e0*/  IMAD.WIDE.U32 R12, R12, c[0x0][0x1f0], R2 ;  /* 0x00007c000c0c7a25 */ /* 0x002fe200078e0002 */
[----:B------:R-:W-:-:S02]  /*176f0*/  UIMAD UR12, UR12, UR20, URZ ;  /* 0x000000140c0c72a4 */ /* 0x000fc4000f8e023f */
[----:B------:R-:W-:Y:S02]  /*17700*/  UIMAD UR19, UR11, UR14, UR19 ;  /* 0x0000000e0b1372a4 */ /* 0x000fe4000f8e0213 */
[----:B------:R-:W-:Y:S02]  /*17710*/  UMOV UR24, URZ ;  /* 0x0000003f00187c82 */ /* 0x000fe40008000000 */
[----:B------:R-:W-:Y:S02]  /*17720*/  @!UP2 UMOV UR24, UR9 ;  /* 0x000000090018ac82 */ /* 0x000fe40008000000 */
[----:B------:R-:W-:Y:S02]  /*17730*/  UIMAD UR4, UR11, UR5, UR4 ;  /* 0x000000050b0472a4 */ /* 0x000fe4000f8e0204 */
[----:B------:R-:W-:Y:S02]  /*17740*/  UMOV UR25, URZ ;  /* 0x0000003f00197c82 */ /* 0x000fe40008000000 */
[----:B------:R-:W-:-:S02]  /*17750*/  USHF.R.S32.HI UR6, URZ, 0x1f, UR12 ;  /* 0x0000001f3f067899 */ /* 0x000fc4000801140c */
[----:B------:R-:W-:Y:S01]  /*17760*/  @!UP2 USHF.R.S32.HI UR25, URZ, 0x1f, UR9 ;  /* 0x0000001f3f19a899 */ /* 0x000fe20008011409 */
[----:B------:R-:W-:Y:S01]  /*17770*/  IADD3 R11, R13, UR4, RZ ;  /* 0x000000040d0b7c10 */ /* 0x000fe2000fffe0ff */
[----:B------:R-:W-:Y:S02]  /*17780*/  USHF.R.S32.HI UR7, URZ, 0x1f, UR19 ;  /* 0x0000001f3f077899 */ /* 0x000fe40008011413 */
[----:B------:R-:W-:-:S04]  /*17790*/  UIADD3 UR12, UP1, UP0, UR12, UR24, UR19 ;  /* 0x000000180c0c7290 */ /* 0x000fc8000f83e013 */
[----:B------:R-:W-:Y:S01]  /*177a0*/  UIADD3.X UR6, UR6, UR25, UR7, UP1, UP0 ;  /* 0x0000001906067290 */ /* 0x000fe20008fe0407 */
[----:B------:R-:W-:Y:S06]  /*177b0*/  @P0 BRA `(.L_x_55) ;  /* 0x0000009000000947 */ /* 0x000fec0003800000 */
[----:B------:R-:W-:Y:S01]  /*177c0*/  MOV R10, R12 ;  /* 0x0000000c000a7202 */ /* 0x000fe20000000f00 */
[----:B------:R-:W-:-:S04]  /*177d0*/  IMAD R0, R7, c[0x0][0x1e8], RZ ;  /* 0x00007a0007007a24 */ /* 0x000fc800078e02ff */
[----:B------:R-:W-:-:S04]  /*177e0*/  IMAD.WIDE.U32 R2, R6, c[0x0][0x1e8], R10 ;  /* 0x00007a0006027a25 */ /* 0x000fc800078e000a */
[----:B------:R-:W-:Y:S01]  /*177f0*/  IMAD R0, R6, c[0x0][0x1ec], R0 ;  /* 0x00007b0006007a24 */ /* 0x000fe200078e0200 */
[----:B------:R-:W-:-:S04]  /*17800*/  LEA R4, P0, R2, c[0x0][0x1d0], 0x1 ;  /* 0x0000740002047a11 */ /* 0x000fc800078008ff */
[----:B------:R-:W-:-:S04]  /*17810*/  IADD3 R0, R0, R3, RZ ;  /* 0x0000000300007210 */ /* 0x000fc80007ffe0ff */
[----:B------:R-:W-:-:S05]  /*17820*/  LEA.HI.X R5, R2, c[0x0][0x1d4], R0, 0x1, P0 ;  /* 0x0000750002057a11 */ /* 0x000fca00000f0c00 */
[----:B------:R1:W-:Y:S04]  /*17830*/  STG.E.128 [R4.64], RZ ;  /* 0x000000ff04007986 */ /* 0x0003e8000c101d10 */
[----:B------:R1:W-:Y:S02]  /*17840*/  STG.E.128 [R4.64+0x80], RZ ;  /* 0x000080ff04007986 */ /* 0x0003e4000c101d10 */
.L_x_55:
[----:B------:R-:W-:Y:S05]  /*17850*/  BSYNC B0 ;  /* 0x0000000000007941 */ /* 0x000fea0003800000 */
.L_x_54:
[----:B------:R-:W-:Y:S01]  /*17860*/  IADD3 R20, R8, 0x10, RZ ;  /* 0x0000001008147810 */ /* 0x000fe20007ffe0ff */
[----:B------:R-:W-:Y:S03]  /*17870*/  BSSY B0, `(.L_x_56) ;  /* 0x000000f000007945 */ /* 0x000fe60003800000 */
[----:B------:R-:W-:-:S13]  /*17880*/  ISETP.GE.AND P0, PT, R20, UR15, PT ;  /* 0x0000000f14007c0c */ /* 0x000fda000bf06270 */
[----:B------:R-:W-:Y:S05]  /*17890*/  @P0 BRA `(.L_x_57) ;  /* 0x000000c000000947 */ /* 0x000fea0003800000 */
[----:B------:R-:W-:Y:S02]  /*178a0*/  IADD3 R0, P0, R6, 0x10, RZ ;  /* 0x0000001006007810 */ /* 0x000fe40007f1e0ff */
[----:B------:R-:W-:-:S03]  /*178b0*/  MOV R3, R11 ;  /* 0x0000000b00037202 */ /* 0x000fc60000000f00 */
[----:B------:R-:W-:-:S04]  /*178c0*/  IMAD.X R2, RZ, RZ, R7, P0 ;  /* 0x000000ffff027224 */ /* 0x000fc800000e0607 */
[----:B-1----:R-:W-:Y:S02]  /*178d0*/  IMAD R4, R2, c[0x0][0x1e8], RZ ;  /* 0x00007a0002047a24 */ /* 0x002fe400078e02ff */
[----:B------:R-:W-:-:S04]  /*178e0*/  IMAD.MOV.U32 R2, RZ, RZ, R12 ;  /* 0x000000ffff027224 */ /* 0x000fc800078e000c */
[----:B------:R-:W-:-:S04]  /*178f0*/  IMAD.WIDE.U32 R2, R0, c[0x0][0x1e8], R2 ;  /* 0x00007a0000027a25 */ /* 0x000fc800078e0002 */
[----:B------:R-:W-:Y:S01]  /*17900*/  IMAD R0, R0, c[0x0][0x1ec], R4 ;  /* 0x00007b0000007a24 */ /* 0x000fe200078e0204 */
[----:B------:R-:W-:-:S04]  /*17910*/  LEA R4, P0, R2, c[0x0][0x1d0], 0x1 ;  /* 0x0000740002047a11 */ /* 0x000fc800078008ff */
[----:B------:R-:W-:-:S04]  /*17920*/  IADD3 R0, R0, R3, RZ ;  /* 0x0000000300007210 */ /* 0x000fc80007ffe0ff */
[----:B------:R-:W-:-:S05]  /*17930*/  LEA.HI.X R5, R2, c[0x0][0x1d4], R0, 0x1, P0 ;  /* 0x0000750002057a11 */ /* 0x000fca00000f0c00 */
[----:B------:R1:W-:Y:S04]  /*17940*/  STG.E.128 [R4.64], RZ ;  /* 0x000000ff04007986 */ /* 0x0003e8000c101d10 */
[----:B------:R1:W-:Y:S02]  /*17950*/  STG.E.128 [R4.64+0x80], RZ ;  /* 0x000080ff04007986 */ /* 0x0003e4000c101d10 */
.L_x_57:
[----:B------:R-:W-:Y:S05]  /*17960*/  BSYNC B0 ;  /* 0x0000000000007941 */ /* 0x000fea0003800000 */
.L_x_56:
        /* <DEDUP_REMOVED lines=16> */
.L_x_59:
[----:B------:R-:W-:Y:S05]  /*17a70*/  BSYNC B0 ;  /* 0x0000000000007941 */ /* 0x000fea0003800000 */
.L_x_58:
        /* <DEDUP_REMOVED lines=16> */
.L_x_61:
[----:B------:R-:W-:Y:S05]  /*17b80*/  BSYNC B0 ;  /* 0x0000000000007941 */ /* 0x000fea0003800000 */
.L_x_60:
        /* <DEDUP_REMOVED lines=16> */
.L_x_63:
[----:B------:R-:W-:Y:S05]  /*17c90*/  BSYNC B0 ;  /* 0x0000000000007941 */ /* 0x000fea0003800000 */
.L_x_62:
        /* <DEDUP_REMOVED lines=16> */
.L_x_65:
[----:B------:R-:W-:Y:S05]  /*17da0*/  BSYNC B0 ;  /* 0x0000000000007941 */ /* 0x000fea0003800000 */
.L_x_64:
        /* <DEDUP_REMOVED lines=16> */
.L_x_67:
[----:B------:R-:W-:Y:S05]  /*17eb0*/  BSYNC B0 ;  /* 0x0000000000007941 */ /* 0x000fea0003800000 */
.L_x_66:
[----:B------:R-:W-:Y:S01]  /*17ec0*/  IADD3 R15, R8, 0x70, RZ ;  /* 0x00000070080f7810 */ /* 0x000fe20007ffe0ff */
[----:B------:R-:W-:Y:S03]  /*17ed0*/  BSSY B0, `(.L_x_68) ;  /* 0x000000f000007945 */ /* 0x000fe60003800000 */
[----:B------:R-:W-:-:S13]  /*17ee0*/  ISETP.GE.AND P0, PT, R15, UR15, PT ;  /* 0x0000000f0f007c0c */ /* 0x000fda000bf06270 */
[----:B------:R-:W-:Y:S05]  /*17ef0*/  @P0 BRA `(.L_x_69) ;  /* 0x000000c000000947 */ /* 0x000fea0003800000 */
[----:B------:R-:W-:Y:S01]  /*17f00*/  IADD3 R0, P0, R6, 0x70, RZ ;  /* 0x0000007006007810 */ /* 0x000fe20007f1e0ff */
        /* <DEDUP_REMOVED lines=9> */
[----:B------:R1:W-:Y:S04]  /*17fa0*/  STG.E.128 [R2.64], RZ ;  /* 0x000000ff02007986 */ /* 0x0003e8000c101d10 */
[----:B------:R1:W-:Y:S02]  /*17fb0*/  STG.E.128 [R2.64+0x80], RZ ;  /* 0x000080ff02007986 */ /* 0x0003e4000c101d10 */
.L_x_69:
[----:B------:R-:W-:Y:S05]  /*17fc0*/  BSYNC B0 ;  /* 0x0000000000007941 */ /* 0x000fea0003800000 */
.L_x_68:
[----:B------:R-:W-:-:S04]  /*17fd0*/  LOP3.LUT P6, RZ, R156, 0x7, RZ, 0xc0, !PT ;  /* 0x000000079cff7812 */ /* 0x000fc800078cc0ff */
[----:B------:R-:W-:Y:S02]  /*17fe0*/  ISETP.GE.OR P2, PT, R8, UR15, P6 ;  /* 0x0000000f08007c0c */ /* 0x000fe4000b746670 */
[----:B------:R-:W-:Y:S02]  /*17ff0*/  ISETP.GE.OR P1, PT, R20, UR15, P6 ;  /* 0x0000000f14007c0c */ /* 0x000fe4000b726670 */
[----:B------:R-:W-:Y:S02]  /*18000*/  ISETP.GE.OR P5, PT, R19, UR15, P6 ;  /* 0x0000000f13007c0c */ /* 0x000fe4000b7a6670 */
[----:B------:R-:W-:Y:S02]  /*18010*/  ISETP.GE.OR P4, PT, R18, UR15, P6 ;  /* 0x0000000f12007c0c */ /* 0x000fe4000b786670 */
[----:B------:R-:W-:-:S05]  /*18020*/  ISETP.GE.OR P3, PT, R17, UR15, P6 ;  /* 0x0000000f11007c0c */ /* 0x000fca000b766670 */
[----:B------:R-:W-:Y:S02]  /*18030*/  @!P2 IMAD R0, R8, UR20, RZ ;  /* 0x000000140800ac24 */ /* 0x000fe4000f8e02ff */
[----:B-1----:R-:W-:Y:S02]  /*18040*/  @!P2 IMAD.MOV.U32 R5, RZ, RZ, 0x7f800000 ;  /* 0x7f800000ff05a424 */ /* 0x002fe400078e00ff */
[----:B------:R-:W-:Y:S01]  /*18050*/  @!P5 IMAD R6, R19, UR20, RZ ;  /* 0x000000141306dc24 */ /* 0x000fe2000f8e02ff */
[----:B------:R-:W-:Y:S01]  /*18060*/  @!P2 IADD3 R3, P0, R0, UR12, RZ ;  /* 0x0000000c0003ac10 */ /* 0x000fe2000ff1e0ff */
[----:B------:R-:W-:-:S03]  /*18070*/  @!P5 IMAD.MOV.U32 R12, RZ, RZ, 0x7f800000 ;  /* 0x7f800000ff0cd424 */ /* 0x000fc600078e00ff */
[----:B------:R-:W-:Y:S01]  /*18080*/  @!P2 LEA.HI.X.SX32 R4, R0, UR6, 0x1, P0 ;  /* 0x000000060004ac11 */ /* 0x000fe200080f0eff */
[----:B------:R-:W-:Y:S01]  /*18090*/  @!P1 IMAD R0, R20, UR20, RZ ;  /* 0x0000001414009c24 */ /* 0x000fe2000f8e02ff */
[----:B------:R-:W-:-:S04]  /*180a0*/  @!P2 LEA R2, P0, R3, c[0x0][0x200], 0x2 ;  /* 0x000080000302aa11 */ /* 0x000fc800078010ff */
[----:B------:R-:W-:Y:S02]  /*180b0*/  @!P2 LEA.HI.X R3, R3, c[0x0][0x204], R4, 0x2, P0 ;  /* 0x000081000303aa11 */ /* 0x000fe400000f1404 */
[----:B------:R-:W-:-:S03]  /*180c0*/  @!P1 IADD3 R4, P0, R0, UR12, RZ ;  /* 0x0000000c00049c10 */ /* 0x000fc6000ff1e0ff */
[----:B------:R1:W-:Y:S02]  /*180d0*/  @!P2 STG.E [R2.64], R5 ;  /* 0x000000050200a986 */ /* 0x0003e4000c101910 */
[----:B-1----:R-:W-:Y:S01]  /*180e0*/  @!P1 LEA.HI.X.SX32 R3, R0, UR6, 0x1, P0 ;  /* 0x0000000600039c11 */ /* 0x002fe200080f0eff */
[----:B------:R-:W-:Y:S01]  /*180f0*/  @!P4 IMAD R5, R18, UR20, RZ ;  /* 0x000000141205cc24 */ /* 0x000fe2000f8e02ff */
[----:B------:R-:W-:Y:S02]  /*18100*/  @!P1 LEA R2, P2, R4, c[0x0][0x200], 0x2 ;  /* 0x0000800004029a11 */ /* 0x000fe400078410ff */
[----:B------:R-:W-:Y:S02]  /*18110*/  @!P5 IADD3 R0, P0, R6, UR12, RZ ;  /* 0x0000000c0600dc10 */ /* 0x000fe4000ff1e0ff */
[----:B------:R-:W-:Y:S02]  /*18120*/  @!P1 LEA.HI.X R3, R4, c[0x0][0x204], R3, 0x2, P2 ;  /* 0x0000810004039a11 */ /* 0x000fe400010f1403 */
[----:B------:R-:W-:-:S02]  /*18130*/  @!P5 LEA.HI.X.SX32 R6, R6, UR6, 0x1, P0 ;  /* 0x000000060606dc11 */ /* 0x000fc400080f0eff */
[C---:B------:R-:W-:Y:S02]  /*18140*/  @!P5 LEA R10, P2, R0.reuse, c[0x0][0x200], 0x2 ;  /* 0x00008000000ada11 */ /* 0x040fe400078410ff */
[C---:B------:R-:W-:Y:S02]  /*18150*/  @!P4 IADD3 R4, P0, R5.reuse, UR12, RZ ;  /* 0x0000000c0504cc10 */ /* 0x040fe4000ff1e0ff */
[----:B------:R-:W-:Y:S01]  /*18160*/  @!P5 LEA.HI.X R11, R0, c[0x0][0x204], R6, 0x2, P2 ;  /* 0x00008100000bda11 */ /* 0x000fe200010f1406 */
[----:B------:R-:W-:Y:S01]  /*18170*/  @!P1 IMAD.MOV.U32 R6, RZ, RZ, 0x7f800000 ;  /* 0x7f800000ff069424 */ /* 0x000fe200078e00ff */
[----:B------:R-:W-:Y:S02]  /*18180*/  ISETP.GE.OR P2, PT, R16, UR15, P6 ;  /* 0x0000000f10007c0c */ /* 0x000fe4000b746670 */
[----:B------:R-:W-:Y:S01]  /*18190*/  @!P4 LEA.HI.X.SX32 R0, R5, UR6, 0x1, P0 ;  /* 0x000000060500cc11 */ /* 0x000fe200080f0eff */
[----:B------:R-:W-:Y:S01]  /*181a0*/  @!P3 IMAD R5, R17, UR20, RZ ;  /* 0x000000141105bc24 */ /* 0x000fe2000f8e02ff */
[----:B------:R-:W-:Y:S01]  /*181b0*/  @!P4 LEA R8, P0, R4, c[0x0][0x200], 0x2 ;  /* 0x000080000408ca11 */ /* 0x000fe200078010ff */
[----:B------:R1:W-:Y:S01]  /*181c0*/  @!P1 STG.E [R2.64], R6 ;  /* 0x0000000602009986 */ /* 0x0003e2000c101910 */
[----:B------:R-:W-:-:S02]  /*181d0*/  ISETP.GE.OR P1, PT, R14, UR15, P6 ;  /* 0x0000000f0e007c0c */ /* 0x000fc4000b726670 */
[----:B------:R-:W-:Y:S01]  /*181e0*/  @!P4 LEA.HI.X R9, R4, c[0x0][0x204], R0, 0x2, P0 ;  /* 0x000081000409ca11 */ /* 0x000fe200000f1400 */
[----:B------:R2:W-:Y:S01]  /*181f0*/  @!P5 STG.E [R10.64], R12 ;  /* 0x0000000c0a00d986 */ /* 0x0005e2000c101910 */
[----:B------:R-:W-:Y:S02]  /*18200*/  @!P3 IADD3 R0, P0, R5, UR12, RZ ;  /* 0x0000000c0500bc10 */ /* 0x000fe4000ff1e0ff */
[----:B------:R-:W-:Y:S02]  /*18210*/  ISETP.GE.OR P6, PT, R15, UR15, P6 ;  /* 0x0000000f0f007c0c */ /* 0x000fe4000b7c6670 */
[----:B-1----:R-:W-:Y:S01]  /*18220*/  @!P3 LEA.HI.X.SX32 R3, R5, UR6, 0x1, P0 ;  /* 0x000000060503bc11 */ /* 0x002fe200080f0eff */
[----:B------:R-:W-:Y:S01]  /*18230*/  @!P2 IMAD R2, R16, UR20, RZ ;  /* 0x000000141002ac24 */ /* 0x000fe2000f8e02ff */
[----:B------:R-:W-:Y:S01]  /*18240*/  @!P3 LEA R6, P0, R0, c[0x0][0x200], 0x2 ;  /* 0x000080000006ba11 */ /* 0x000fe200078010ff */
[----:B--2---:R-:W-:-:S03]  /*18250*/  @!P3 IMAD.MOV.U32 R10, RZ, RZ, 0x7f800000 ;  /* 0x7f800000ff0ab424 */ /* 0x004fc600078e00ff */
[----:B------:R-:W-:Y:S01]  /*18260*/  @!P3 LEA.HI.X R7, R0, c[0x0][0x204], R3, 0x2, P0 ;  /* 0x000081000007ba11 */ /* 0x000fe200000f1403 */
[----:B------:R-:W-:Y:S01]  /*18270*/  @!P1 IMAD R3, R14, UR20, RZ ;  /* 0x000000140e039c24 */ /* 0x000fe2000f8e02ff */
[----:B------:R-:W-:-:S04]  /*18280*/  @!P2 IADD3 R0, P0, R2, UR12, RZ ;  /* 0x0000000c0200ac10 */ /* 0x000fc8000ff1e0ff */
[----:B------:R-:W-:Y:S02]  /*18290*/  @!P2 LEA.HI.X.SX32 R2, R2, UR6, 0x1, P0 ;  /* 0x000000060202ac11 */ /* 0x000fe400080f0eff */
[----:B------:R-:W-:-:S04]  /*182a0*/  @!P2 LEA R4, P0, R0, c[0x0][0x200], 0x2 ;  /* 0x000080000004aa11 */ /* 0x000fc800078010ff */
[----:B------:R-:W-:Y:S02]  /*182b0*/  @!P2 LEA.HI.X R5, R0, c[0x0][0x204], R2, 0x2, P0 ;  /* 0x000081000005aa11 */ /* 0x000fe400000f1402 */
[----:B------:R-:W-:-:S04]  /*182c0*/  @!P1 IADD3 R0, P0, R3, UR12, RZ ;  /* 0x0000000c03009c10 */ /* 0x000fc8000ff1e0ff */
[----:B------:R-:W-:Y:S02]  /*182d0*/  @!P1 LEA.HI.X.SX32 R3, R3, UR6, 0x1, P0 ;  /* 0x0000000603039c11 */ /* 0x000fe400080f0eff */
[----:B------:R-:W-:-:S04]  /*182e0*/  @!P1 LEA R2, P0, R0, c[0x0][0x200], 0x2 ;  /* 0x0000800000029a11 */ /* 0x000fc800078010ff */
[----:B------:R-:W-:Y:S01]  /*182f0*/  @!P1 LEA.HI.X R3, R0, c[0x0][0x204], R3, 0x2, P0 ;  /* 0x0000810000039a11 */ /* 0x000fe200000f1403 */
[----:B------:R-:W-:-:S05]  /*18300*/  @!P4 IMAD.MOV.U32 R0, RZ, RZ, 0x7f800000 ;  /* 0x7f800000ff00c424 */ /* 0x000fca00078e00ff */
[----:B------:R1:W-:Y:S04]  /*18310*/  @!P4 STG.E [R8.64], R0 ;  /* 0x000000000800c986 */ /* 0x0003e8000c101910 */
[----:B------:R2:W-:Y:S01]  /*18320*/  @!P3 STG.E [R6.64], R10 ;  /* 0x0000000a0600b986 */ /* 0x0005e2000c101910 */
[----:B-1----:R-:W-:Y:S02]  /*18330*/  @!P2 IMAD.MOV.U32 R8, RZ, RZ, 0x7f800000 ;  /* 0x7f800000ff08a424 */ /* 0x002fe400078e00ff */
[----:B------:R-:W-:-:S03]  /*18340*/  @!P1 IMAD.MOV.U32 R0, RZ, RZ, 0x7f800000 ;  /* 0x7f800000ff009424 */ /* 0x000fc600078e00ff */
[----:B------:R2:W-:Y:S04]  /*18350*/  @!P2 STG.E [R4.64], R8 ;  /* 0x000000080400a986 */ /* 0x0005e8000c101910 */
[----:B------:R2:W-:Y:S01]  /*18360*/  @!P1 STG.E [R2.64], R0 ;  /* 0x0000000002009986 */ /* 0x0005e2000c101910 */
[----:B------:R-:W-:Y:S05]  /*18370*/  @P6 EXIT ;  /* 0x000000000000694d */ /* 0x000fea0003800000 */
[----:B--2---:R-:W-:-:S05]  /*18380*/  IMAD R0, R15, UR20, RZ ;  /* 0x000000140f007c24 */ /* 0x004fca000f8e02ff */
[----:B------:R-:W-:-:S04]  /*18390*/  IADD3 R3, P0, R0, UR12, RZ ;  /* 0x0000000c00037c10 */ /* 0x000fc8000ff1e0ff */
[----:B------:R-:W-:Y:S02]  /*183a0*/  LEA.HI.X.SX32 R0, R0, UR6, 0x1, P0 ;  /* 0x0000000600007c11 */ /* 0x000fe400080f0eff */
[----:B------:R-:W-:-:S04]  /*183b0*/  LEA R2, P0, R3, c[0x0][0x200], 0x2 ;  /* 0x0000800003027a11 */ /* 0x000fc800078010ff */
[----:B------:R-:W-:Y:S01]  /*183c0*/  LEA.HI.X R3, R3, c[0x0][0x204], R0, 0x2, P0 ;  /* 0x0000810003037a11 */ /* 0x000fe200000f1400 */
[----:B------:R-:W-:-:S05]  /*183d0*/  IMAD.MOV.U32 R0, RZ, RZ, 0x7f800000 ;  /* 0x7f800000ff007424 */ /* 0x000fca00078e00ff */
[----:B------:R-:W-:Y:S01]  /*183e0*/  STG.E [R2.64], R0 ;  /* 0x0000000002007986 */ /* 0x000fe2000c101910 */
[----:B------:R-:W-:Y:S05]  /*183f0*/  EXIT ;  /* 0x000000000000794d */ /* 0x000fea0003800000 */
.L_x_70:
        /* <DEDUP_REMOVED lines=16> */
.L_x_1394:


//--------------------- .text._ZN5flash16flash_fwd_kernelI23Flash_fwd_kernel_traitsILi128ELi128ELi64ELi4ELb0ELb0EN7cutlass6half_tE19Flash_kernel_traitsILi128ELi128ELi64ELi4ES3_EELb0ELb1ELb0ELb0ELb0ELb1ELb1ELb0EEEvNS_16Flash_fwd_paramsE --------------------------
	.section	.text._ZN5flash16flash_fwd_kernelI23Flash_fwd_kernel_traitsILi128ELi128ELi64ELi4ELb0ELb0EN7cutlass6half_tE19Flash_kernel_traitsILi128ELi128ELi64ELi4ES3_EELb0ELb1ELb0ELb0ELb0ELb1ELb1ELb0EEEvNS_16Flash_fwd_paramsE,"ax",@progbits
	.sectioninfo	@"SHI_REGISTERS=255"
	.align	128
        .global         _ZN5flash16flash_fwd_kernelI23Flash_fwd_kernel_traitsILi128ELi128ELi64ELi4ELb0ELb0EN7cutlass6half_tE19Flash_kernel_traitsILi128ELi128ELi64ELi4ES3_EELb0ELb1ELb0ELb0ELb0ELb1ELb1ELb0EEEvNS_16Flash_fwd_paramsE
        .type           _ZN5flash16flash_fwd_kernelI23Flash_fwd_kernel_traitsILi128ELi128ELi64ELi4ELb0ELb0EN7cutlass6half_tE19Flash_kernel_traitsILi128ELi128ELi64ELi4ES3_EELb0ELb1ELb0ELb0ELb0ELb1ELb1ELb0EEEvNS_16Flash_fwd_paramsE,@function
        .size           _ZN5flash16flash_fwd_kernelI23Flash_fwd_kernel_traitsILi128ELi128ELi64ELi4ELb0ELb0EN7cutlass6half_tE19Flash_kernel_traitsILi128ELi128ELi64ELi4ES3_EELb0ELb1ELb0ELb0ELb0ELb1ELb1ELb0EEEvNS_16Flash_fwd_paramsE,(.L_x_1395 - _ZN5flash16flash_fwd_kernelI23Flash_fwd_kernel_traitsILi128ELi128ELi64ELi4ELb0ELb0EN7cutlass6half_tE19Flash_kernel_traitsILi128ELi128ELi64ELi4ES3_EELb0ELb1ELb0ELb0ELb0ELb1ELb1ELb0EEEvNS_16Flash_fwd_paramsE)
        .other          _ZN5flash16flash_fwd_kernelI23Flash_fwd_kernel_traitsILi128ELi128ELi64ELi4ELb0ELb0EN7cutlass6half_tE19Flash_kernel_traitsILi128ELi128ELi64ELi4ES3_EELb0ELb1ELb0ELb0ELb0ELb1ELb1ELb0EEEvNS_16Flash_fwd_paramsE,@"STO_CUDA_ENTRY STV_DEFAULT"
_ZN5flash16flash_fwd_kernelI23Flash_fwd_kernel_traitsILi128ELi128ELi64ELi4ELb0ELb0EN7cutlass6half_tE19Flash_kernel_traitsILi128ELi128ELi64ELi4ES3_EELb0ELb1ELb0ELb0ELb0ELb1ELb1ELb0EEEvNS_16Flash_fwd_paramsE:
.text._ZN5flash16flash_fwd_kernelI23Flash_fwd_kernel_traitsILi128ELi128ELi64ELi4ELb0ELb0EN7cutlass6half_tE19Flash_kernel_traitsILi128ELi128ELi64ELi4ES3_EELb0ELb1ELb0ELb0ELb0ELb1ELb1ELb0EEEvNS_16Flash_fwd_paramsE:
        /* <DEDUP_REMOVED lines=56> */
.L_x_71:
[----:B------:R-:W-:Y:S02]  /*0380*/  ULDC UR6, c[0x0][0x218] ;  /* 0x0000860000067ab9 */ /* 0x000fe40000000800 */
.L_x_72:
        /* <DEDUP_REMOVED lines=70> */
.L_x_74:
        /* <DEDUP_REMOVED lines=46> */
.L_x_75:
[----:B------:R-:W1:Y:S01]  /*0ad0*/  S2R R4, SR_CTAID.X ;  /* 0x0000000000047919 */ /* 0x000e620000002500 */
[----:B------:R-:W-:Y:S01]  /*0ae0*/  SHF.R.S32.HI R25, RZ, 0x1f, R155 ;  /* 0x0000001fff197819 */ /* 0x000fe2000001149b */
[----:B------:R-:W-:Y:S01]  /*0af0*/  UIADD3 UR10, -UR12, UR15, URZ ;  /* 0x0000000f0c0a7290 */ /* 0x000fe2000fffe13f */
[----:B------:R-:W-:Y:S01]  /*0b00*/  IMAD.MOV.U32 R161, RZ, RZ, c[0x0][0x19c] ;  /* 0x00006700ffa17624 */ /* 0x000fe200078e00ff */
[----:B------:R-:W2:Y:S01]  /*0b10*/  S2R R8, SR_CTAID.Z ;  /* 0x0000000000087919 */ /* 0x000ea20000002700 */
[CC--:B------:R-:W-:Y:S01]  /*0b20*/  LEA.HI R0, R25.reuse, R155.reuse, RZ, 0x3 ;  /* 0x0000009b19007211 */ /* 0x0c0fe200078f18ff */
[----:B------:R-:W-:Y:S01]  /*0b30*/  ULDC.64 UR4, c[0x0][0x1a8] ;  /* 0x00006a0000047ab9 */ /* 0x000fe20000000a00 */
[----:B------:R-:W-:Y:S01]  /*0b40*/  LEA.HI R7, R25, R155, RZ, 0x6 ;  /* 0x0000009b19077211 */ /* 0x000fe200078f30ff */
[----:B------:R-:W-:Y:S01]  /*0b50*/  UIMAD UR4, UR19, UR4, URZ ;  /* 0x00000004130472a4 */ /* 0x000fe2000f8e023f */
[----:B------:R-:W-:Y:S01]  /*0b60*/  SHF.R.S32.HI R2, RZ, 0x3, R0 ;  /* 0x00000003ff027819 */ /* 0x000fe20000011400 */
[----:B------:R-:W-:Y:S01]  /*0b70*/  UIADD3 UR14, UR8, -0x1, URZ ;  /* 0xffffffff080e7890 */ /* 0x000fe2000fffe03f */
[----:B------:R-:W-:Y:S01]  /*0b80*/  LOP3.LUT R0, R0, 0xfffffff8, RZ, 0xc0, !PT ;  /* 0xfffffff800007812 */ /* 0x000fe200078ec0ff */
[----:B------:R-:W-:Y:S01]  /*0b90*/  UIMAD UR4, UR11, UR5, UR4 ;  /* 0x000000050b0472a4 */ /* 0x000fe2000f8e0204 */
[C---:B------:R-:W-:Y:S01]  /*0ba0*/  IADD3 R23, R2.reuse, 0x10, RZ ;  /* 0x0000001002177810 */ /* 0x040fe20007ffe0ff */
[----:B------:R-:W-:Y:S01]  /*0bb0*/  UIMAD UR11, UR14, -0x40, UR13 ;  /* 0xffffffc00e0b78a4 */ /* 0x000fe2000f8e020d */
[----:B------:R-:W-:Y:S01]  /*0bc0*/  SHF.R.S32.HI R3, RZ, 0x1f, R2 ;  /* 0x0000001fff037819 */ /* 0x000fe20000011402 */
[----:B------:R-:W-:Y:S01]  /*0bd0*/  IMAD.IADD R60, R155, 0x1, -R0 ;  /* 0x000000019b3c7824 */ /* 0x000fe200078e0a00 */
[----:B------:R-:W-:Y:S01]  /*0be0*/  ISETP.GE.AND P0, PT, R23, UR10, PT ;  /* 0x0000000a17007c0c */ /* 0x000fe2000bf06270 */
[C---:B------:R-:W-:Y:S01]  /*0bf0*/  IMAD.SHL.U32 R0, R2.reuse, 0x40, RZ ;  /* 0x0000004002007824 */ /* 0x040fe200078e00ff */
[----:B------:R-:W-:Y:S01]  /*0c00*/  IADD3 R24, R2, 0x20, RZ ;  /* 0x0000002002187810 */ /* 0x000fe20007ffe0ff */
[----:B------:R-:W-:Y:S01]  /*0c10*/  IMAD.SHL.U32 R30, R60, 0x8, RZ ;  /* 0x000000083c1e7824 */ /* 0x000fe200078e00ff */
[----:B------:R-:W-:Y:S01]  /*0c20*/  IADD3 R28, R2, 0x30, RZ ;  /* 0x00000030021c7810 */ /* 0x000fe20007ffe0ff */
[----:B------:R-:W-:Y:S01]  /*0c30*/  UISETP.GE.AND UP0, UPT, UR8, 0x2, UPT ;  /* 0x000000020800788c */ /* 0x000fe2000bf06270 */
[----:B------:R-:W-:Y:S01]  /*0c40*/  LOP3.LUT R0, R0, 0x1c0, RZ, 0xc0, !PT ;  /* 0x000001c000007812 */ /* 0x000fe200078ec0ff */
[----:B-1----:R-:W-:Y:S01]  /*0c50*/  IMAD.WIDE R32, R4, 0x80, R2 ;  /* 0x0000008004207825 */ /* 0x002fe200078e0202 */
[----:B------:R-:W-:-:S02]  /*0c60*/  SHF.R.S32.HI R31, RZ, 0x1f, R30 ;  /* 0x0000001fff1f7819 */ /* 0x000fc4000001141e */
[----:B------:R-:W-:Y:S02]  /*0c70*/  IADD3 R4, P2, R30, UR6, RZ ;  /* 0x000000061e047c10 */ /* 0x000fe4000ff5e0ff */
[----:B------:R-:W-:Y:S01]  /*0c80*/  ISETP.GE.AND P1, PT, R2, UR10, PT ;  /* 0x0000000a02007c0c */ /* 0x000fe2000bf26270 */
[----:B------:R-:W-:Y:S01]  /*0c90*/  STL.64 [R1+0xa8], R32 ;  /* 0x0000a82001007387 */ /* 0x000fe20000100a00 */
[----:B------:R-:W-:Y:S02]  /*0ca0*/  SHF.R.U32.HI R6, RZ, 0x3, R0 ;  /* 0x00000003ff067819 */ /* 0x000fe40000011600 */
[----:B------:R-:W-:Y:S01]  /*0cb0*/  LOP3.LUT R0, R0, 0x38, R30, 0xf8, !PT ;  /* 0x0000003800007812 */ /* 0x000fe200078ef81e */
[----:B------:R-:W-:Y:S01]  /*0cc0*/  STL [R1+0xd8], R28 ;  /* 0x0000d81c01007387 */ /* 0x000fe20000100800 */
[----:B------:R-:W-:Y:S01]  /*0cd0*/  IADD3.X R5, R31, UR18, RZ, P2, !PT ;  /* 0x000000121f057c10 */ /* 0x000fe200097fe4ff */
[----:B------:R-:W-:Y:S01]  /*0ce0*/  UMOV UR18, 0x6 ;  /* 0x0000000600127882 */ /* 0x000fe20000000000 */
[----:B------:R-:W-:Y:S01]  /*0cf0*/  ISETP.GE.AND P5, PT, R24, UR10, PT ;  /* 0x0000000a18007c0c */ /* 0x000fe2000bfa6270 */
[----:B------:R-:W-:Y:S01]  /*0d00*/  STL.64 [R1+0xc0], R30 ;  /* 0x0000c01e01007387 */ /* 0x000fe20000100a00 */
[----:B------:R-:W-:Y:S01]  /*0d10*/  ISETP.GE.AND P3, PT, R28, UR10, PT ;  /* 0x0000000a1c007c0c */ /* 0x000fe2000bf66270 */
[----:B--2---:R-:W-:Y:S01]  /*0d20*/  IMAD.WIDE.U32 R4, R8, c[0x0][0x1a8], R4 ;  /* 0x00006a0008047a25 */ /* 0x004fe200078e0004 */
[----:B------:R-:W-:-:S02]  /*0d30*/  @!P0 IADD3 R12, P2, R32, 0x10, RZ ;  /* 0x00000010200c8810 */ /* 0x000fc40007f5e0ff */
[----:B------:R-:W-:Y:S01]  /*0d40*/  LOP3.LUT R0, R0, R6, RZ, 0x3c, !PT ;  /* 0x0000000600007212 */ /* 0x000fe200078e3cff */
[----:B------:R-:W-:Y:S01]  /*0d50*/  IMAD.SHL.U32 R6, R7, 0x8, RZ ;  /* 0x0000000807067824 */ /* 0x000fe200078e00ff */
[----:B------:R-:W-:Y:S01]  /*0d60*/  IADD3 R5, R5, UR4, RZ ;  /* 0x0000000405057c10 */ /* 0x000fe2000fffe0ff */
[----:B------:R-:W-:Y:S01]  /*0d70*/  @!P0 IMAD.X R7, RZ, RZ, R33, P2 ;  /* 0x000000ffff078224 */ /* 0x000fe200010e0621 */
[----:B------:R-:W-:Y:S02]  /*0d80*/  IADD3 R18, R2, 0x40, RZ ;  /* 0x0000004002127810 */ /* 0x000fe40007ffe0ff */
[----:B------:R-:W-:Y:S01]  /*0d90*/  LOP3.LUT R243, R0, 0xfffffe00, R6, 0xf8, !PT ;  /* 0xfffffe0000f37812 */ /* 0x000fe200078ef806 */
[----:B------:R-:W-:Y:S01]  /*0da0*/  @!P0 IMAD R6, R7, c[0x0][0x190], RZ ;  /* 0x0000640007068a24 */ /* 0x000fe200078e02ff */
[C---:B------:R-:W-:Y:S01]  /*0db0*/  @!P5 IADD3 R8, P4, R32.reuse, 0x20, RZ ;  /* 0x000000202008d810 */ /* 0x040fe20007f9e0ff */
[----:B------:R-:W-:Y:S01]  /*0dc0*/  @!P1 IMAD R0, R33, c[0x0][0x190], RZ ;  /* 0x0000640021009a24 */ /* 0x000fe200078e02ff */
[----:B------:R-:W-:Y:S01]  /*0dd0*/  @!P3 IADD3 R11, P2, R32, 0x30, RZ ;  /* 0x00000030200bb810 */ /* 0x000fe20007f5e0ff */
[----:B------:R-:W-:Y:S01]  /*0de0*/  @!P0 IMAD R16, R12, c[0x0][0x194], R6 ;  /* 0x000065000c108a24 */ /* 0x000fe200078e0206 */
[----:B------:R1:W-:Y:S01]  /*0df0*/  STL [R1+0xe0], R18 ;  /* 0x0000e01201007387 */ /* 0x0003e20000100800 */
[C---:B------:R-:W-:Y:S01]  /*0e00*/  @!P1 IMAD R9, R32.reuse, c[0x0][0x194], R0 ;  /* 0x0000650020099a24 */ /* 0x040fe200078e0200 */
[----:B------:R-:W-:Y:S01]  /*0e10*/  LEA.HI R154, R25, R155, RZ, 0x5 ;  /* 0x0000009b199a7211 */ /* 0x000fe200078f28ff */
[----:B------:R-:W-:-:S03]  /*0e20*/  @!P1 IMAD.WIDE.U32 R6, R32, c[0x0][0x190], R4 ;  /* 0x0000640020069a25 */ /* 0x000fc600078e0004 */
[----:B------:R-:W-:Y:S01]  /*0e30*/  SHF.R.S32.HI R153, RZ, 0x5, R154 ;  /* 0x00000005ff997819 */ /* 0x000fe2000001149a */
[--C-:B------:R-:W-:Y:S01]  /*0e40*/  @!P5 IMAD.X R0, RZ, RZ, R33.reuse, P4 ;  /* 0x000000ffff00d224 */ /* 0x100fe200020e0621 */
[----:B------:R-:W-:Y:S01]  /*0e50*/  ISETP.GE.AND P4, PT, R18, UR10, PT ;  /* 0x0000000a12007c0c */ /* 0x000fe2000bf86270 */
[----:B------:R-:W-:Y:S01]  /*0e60*/  @!P3 IMAD.X R10, RZ, RZ, R33, P2 ;  /* 0x000000ffff0ab224 */ /* 0x000fe200010e0621 */
[----:B------:R-:W-:Y:S01]  /*0e70*/  @!P1 LEA R14, P2, R6, c[0x0][0x160], 0x1 ;  /* 0x00005800060e9a11 */ /* 0x000fe200078408ff */
[----:B------:R-:W-:Y:S02]  /*0e80*/  @!P1 IMAD.IADD R7, R7, 0x1, R9 ;  /* 0x0000000107079824 */ /* 0x000fe400078e0209 */
[----:B------:R-:W-:Y:S02]  /*0e90*/  @!P5 IMAD R0, R0, c[0x0][0x190], RZ ;  /* 0x000064000000da24 */ /* 0x000fe400078e02ff */
[----:B------:R-:W-:Y:S01]  /*0ea0*/  @!P0 IMAD.WIDE.U32 R12, R12, c[0x0][0x190], R4 ;  /* 0x000064000c0c8a25 */ /* 0x000fe200078e0004 */
[----:B------:R-:W-:-:S03]  /*0eb0*/  @!P1 LEA.HI.X R15, R6, c[0x0][0x164], R7, 0x1, P2 ;  /* 0x00005900060f9a11 */ /* 0x000fc600010f0c07 */
[----:B------:R-:W-:Y:S01]  /*0ec0*/  @!P3 IMAD R6, R10, c[0x0][0x190], RZ ;  /* 0x000064000a06ba24 */ /* 0x000fe200078e02ff */
[----:B------:R-:W-:Y:S01]  /*0ed0*/  @!P0 LEA R10, P2, R12, c[0x0][0x160], 0x1 ;  /* 0x000058000c0a8a11 */ /* 0x000fe200078408ff */
[----:B------:R-:W-:Y:S02]  /*0ee0*/  @!P5 IMAD R17, R8, c[0x0][0x194], R0 ;  /* 0x000065000811da24 */ /* 0x000fe400078e0200 */
[----:B------:R-:W-:Y:S01]  /*0ef0*/  @!P0 IMAD.IADD R0, R13, 0x1, R16 ;  /* 0x000000010d008824 */ /* 0x000fe200078e0210 */
[----:B------:R-:W-:Y:S01]  /*0f00*/  IADD3 R16, R2, 0x50, RZ ;  /* 0x0000005002107810 */ /* 0x000fe20007ffe0ff */
[----:B------:R-:W-:Y:S02]  /*0f10*/  @!P3 IMAD R13, R11, c[0x0][0x194], R6 ;  /* 0x000065000b0dba24 */ /* 0x000fe400078e0206 */
[----:B------:R-:W-:Y:S02]  /*0f20*/  @!P3 IMAD.MOV.U32 R6, RZ, RZ, R4 ;  /* 0x000000ffff06b224 */ /* 0x000fe400078e0004 */
[----:B------:R-:W-:Y:S01]  /*0f30*/  @!P3 IMAD.MOV.U32 R7, RZ, RZ, R5 ;  /* 0x000000ffff07b224 */ /* 0x000fe200078e0005 */
[----:B------:R-:W-:Y:S01]  /*0f40*/  STL [R1+0xdc], R16 ;  /* 0x0000dc1001007387 */ /* 0x000fe20000100800 */
[----:B------:R-:W-:-:S02]  /*0f50*/  IMAD.SHL.U32 R243, R243, 0x2, RZ ;  /* 0x00000002f3f37824 */ /* 0x000fc400078e00ff */
[----:B------:R-:W-:-:S03]  /*0f60*/  @!P5 IMAD.WIDE.U32 R8, R8, c[0x0][0x190], R4 ;  /* 0x000064000808da25 */ /* 0x000fc600078e0004 */
[----:B------:R-:W-:Y:S01]  /*0f70*/  @!PT LDS RZ, [RZ] ;  /* 0x00000000fffff984 */ /* 0x000fe20000000800 */
[----:B------:R-:W-:Y:S01]  /*0f80*/  @!PT LDS RZ, [RZ] ;  /* 0x00000000fffff984 */ /* 0x000fe20000000800 */
[----:B------:R-:W-:Y:S01]  /*0f90*/  @!PT LDS RZ, [RZ] ;  /* 0x00000000fffff984 */ /* 0x000fe20000000800 */
[----:B------:R2:W-:Y:S01]  /*0fa0*/  @!P1 LDGSTS.E.BYPASS.LTC128B.128 [R243], [R14.64] ;  /* 0x000000000ef39fae */ /* 0x0005e2000b901d50 */
[----:B------:R-:W-:Y:S01]  /*0fb0*/  @!P3 IMAD.WIDE.U32 R6, R11, c[0x0][0x190], R6 ;  /* 0x000064000b06ba25 */ /* 0x000fe200078e0006 */
[----:B------:R-:W-:Y:S02]  /*0fc0*/  @!P0 LEA.HI.X R11, R12, c[0x0][0x164], R0, 0x1, P2 ;  /* 0x000059000c0b8a11 */ /* 0x000fe400010f0c00 */
[----:B------:R-:W-:Y:S01]  /*0fd0*/  ISETP.GE.AND P2, PT, R16, UR10, PT ;  /* 0x0000000a10007c0c */ /* 0x000fe2000bf46270 */
[----:B------:R2:W-:Y:S01]  /*0fe0*/  @!P1 LDGSTS.E.BYPASS.LTC128B.128 [R243+0x4000], [R14.64+0x80] ;  /* 0x040000800ef39fae */ /* 0x0005e2000b901d50 */
[----:B------:R-:W-:Y:S01]  /*0ff0*/  @!P5 IMAD.IADD R0, R9, 0x1, R17 ;  /* 0x000000010900d824 */ /* 0x000fe200078e0211 */
[----:B-1----:R-:W-:Y:S01]  /*1000*/  @!P5 LEA R18, P1, R8, c[0x0][0x160], 0x1 ;  /* 0x000058000812da11 */ /* 0x002fe200078208ff */
[----:B------:R-:W-:Y:S01]  /*1010*/  @!P3 IMAD.IADD R7, R7, 0x1, R13 ;  /* 0x000000010707b824 */ /* 0x000fe200078e020d */
[----:B------:R-:W-:Y:S01]  /*1020*/  @!P3 LEA R20, P6, R6, c[0x0][0x160], 0x1 ;  /* 0x000058000614ba11 */ /* 0x000fe200078c08ff */
[----:B------:R1:W-:Y:S01]  /*1030*/  @!P0 LDGSTS.E.BYPASS.LTC128B.128 [R243+0x800], [R10.64] ;  /* 0x008000000af38fae */ /* 0x0003e2000b901d50 */
[----:B------:R-:W-:-:S02]  /*1040*/  IADD3 R12, R2, 0x60, RZ ;  /* 0x00000060020c7810 */ /* 0x000fc40007ffe0ff */
[----:B------:R-:W-:Y:S01]  /*1050*/  @!P5 LEA.HI.X R19, R8, c[0x0][0x164], R0, 0x1, P1 ;  /* 0x000059000813da11 */ /* 0x000fe200008f0c00 */
[----:B------:R1:W-:Y:S01]  /*1060*/  @!P0 LDGSTS.E.BYPASS.LTC128B.128 [R243+0x4800], [R10.64+0x80] ;  /* 0x048000800af38fae */ /* 0x0003e2000b901d50 */
[----:B------:R-:W-:Y:S02]  /*1070*/  @!P3 LEA.HI.X R21, R6, c[0x0][0x164], R7, 0x1, P6 ;  /* 0x000059000615ba11 */ /* 0x000fe400030f0c07 */
[----:B------:R-:W-:Y:S01]  /*1080*/  ISETP.GE.AND P1, PT, R12, UR10, PT ;  /* 0x0000000a0c007c0c */ /* 0x000fe2000bf26270 */
[----:B------:R3:W-:Y:S01]  /*1090*/  STL [R1+0xe4], R12 ;  /* 0x0000e40c01007387 */ /* 0x0007e20000100800 */
[C---:B------:R-:W-:Y:S02]  /*10a0*/  @!P4 IADD3 R6, P6, R32.reuse, 0x40, RZ ;  /* 0x000000402006c810 */ /* 0x040fe40007fde0ff */
[----:B------:R-:W-:Y:S01]  /*10b0*/  @!P2 IADD3 R8, P0, R32, 0x50, RZ ;  /* 0x000000502008a810 */ /* 0x000fe20007f1e0ff */
[----:B------:R4:W-:Y:S01]  /*10c0*/  @!P5 LDGSTS.E.BYPASS.LTC128B.128 [R243+0x1000], [R18.64] ;  /* 0x0100000012f3dfae */ /* 0x0009e2000b901d50 */
[----:B------:R-:W-:Y:S01]  /*10d0*/  IADD3 R9, R2, 0x70, RZ ;  /* 0x0000007002097810 */ /* 0x000fe20007ffe0ff */
[----:B------:R-:W-:-:S02]  /*10e0*/  @!P4 IMAD.X R0, RZ, RZ, R33, P6 ;  /* 0x000000ffff00c224 */ /* 0x000fc400030e0621 */
[----:B------:R4:W-:Y:S01]  /*10f0*/  @!P5 LDGSTS.E.BYPASS.LTC128B.128 [R243+0x5000], [R18.64+0x80] ;  /* 0x0500008012f3dfae */ /* 0x0009e2000b901d50 */
[----:B------:R-:W-:-:S03]  /*1100*/  ISETP.GE.AND P5, PT, R23, UR11, PT ;  /* 0x0000000b17007c0c */ /* 0x000fc6000bfa6270 */
[----:B------:R5:W-:Y:S04]  /*1110*/  STL [R1+0xe8], R9 ;  /* 0x0000e80901007387 */ /* 0x000be80000100800 */
[----:B------:R4:W-:Y:S04]  /*1120*/  @!P3 LDGSTS.E.BYPASS.LTC128B.128 [R243+0x1800], [R20.64] ;  /* 0x0180000014f3bfae */ /* 0x0009e8000b901d50 */
[----:B------:R4:W-:Y:S01]  /*1130*/  @!P3 LDGSTS.E.BYPASS.LTC128B.128 [R243+0x5800], [R20.64+0x80] ;  /* 0x0580008014f3bfae */ /* 0x0009e2000b901d50 */
[----:B------:R-:W-:Y:S01]  /*1140*/  ISETP.GE.AND P3, PT, R23, UR11, PT ;  /* 0x0000000b17007c0c */ /* 0x000fe2000bf66270 */
[----:B-1----:R-:W-:Y:S01]  /*1150*/  @!P4 IMAD R11, R0, c[0x0][0x190], RZ ;  /* 0x00006400000bca24 */ /* 0x002fe200078e02ff */
[----:B------:R-:W-:Y:S01]  /*1160*/  @!P1 IADD3 R10, P6, R32, 0x60, RZ ;  /* 0x00000060200a9810 */ /* 0x000fe20007fde0ff */
[----:B------:R-:W-:Y:S01]  /*1170*/  @!P2 IMAD.X R0, RZ, RZ, R33, P0 ;  /* 0x000000ffff00a224 */ /* 0x000fe200000e0621 */
[----:B------:R-:W-:Y:S01]  /*1180*/  ISETP.GE.AND P0, PT, R9, UR10, PT ;  /* 0x0000000a09007c0c */ /* 0x000fe2000bf06270 */
[----:B------:R-:W-:-:S02]  /*1190*/  @!P4 IMAD R11, R6, c[0x0][0x194], R11 ;  /* 0x00006500060bca24 */ /* 0x000fc400078e020b */
[----:B------:R-:W-:-:S04]  /*11a0*/  @!P4 IMAD.WIDE.U32 R6, R6, c[0x0][0x190], R4 ;  /* 0x000064000606ca25 */ /* 0x000fc800078e0004 */
[----:B---3--:R-:W-:Y:S02]  /*11b0*/  @!P2 IMAD R12, R0, c[0x0][0x190], RZ ;  /* 0x00006400000caa24 */ /* 0x008fe400078e02ff */
[----:B------:R-:W-:Y:S02]  /*11c0*/  @!P4 IMAD.IADD R0, R7, 0x1, R11 ;  /* 0x000000010700c824 */ /* 0x000fe400078e020b */
[----:B-----5:R-:W-:Y:S01]  /*11d0*/  @!P1 IMAD.X R9, RZ, RZ, R33, P6 ;  /* 0x000000ffff099224 */ /* 0x020fe200030e0621 */
[----:B------:R-:W-:Y:S01]  /*11e0*/  @!P4 LEA R16, P6, R6, c[0x0][0x160], 0x1 ;  /* 0x000058000610ca11 */ /* 0x000fe200078c08ff */
[----:B------:R-:W-:Y:S02]  /*11f0*/  @!P2 IMAD R13, R8, c[0x0][0x194], R12 ;  /* 0x00006500080daa24 */ /* 0x000fe400078e020c */
[----:B--2---:R-:W-:Y:S01]  /*1200*/  @!P1 IMAD R14, R9, c[0x0][0x190], RZ ;  /* 0x00006400090e9a24 */ /* 0x004fe200078e02ff */
[----:B------:R-:W-:Y:S01]  /*1210*/  @!P4 LEA.HI.X R17, R6, c[0x0][0x164], R0, 0x1, P6 ;  /* 0x000059000611ca11 */ /* 0x000fe200030f0c00 */
[----:B------:R-:W-:Y:S01]  /*1220*/  @!P2 IMAD.WIDE.U32 R8, R8, c[0x0][0x190], R4 ;  /* 0x000064000808aa25 */ /* 0x000fe200078e0004 */
[----:B------:R-:W-:-:S03]  /*1230*/  @!P0 IADD3 R12, P6, R32, 0x70, RZ ;  /* 0x00000070200c8810 */ /* 0x000fc60007fde0ff */
[C---:B------:R-:W-:Y:S01]  /*1240*/  @!P1 IMAD R11, R10.reuse, c[0x0][0x194], R14 ;  /* 0x000065000a0b9a24 */ /* 0x040fe200078e020e */
[----:B------:R1:W-:Y:S01]  /*1250*/  @!P4 LDGSTS.E.BYPASS.LTC128B.128 [R243+0x2000], [R16.64] ;  /* 0x0200000010f3cfae */ /* 0x0003e2000b901d50 */
[----:B------:R-:W-:-:S03]  /*1260*/  @!P1 IMAD.WIDE.U32 R6, R10, c[0x0][0x190], R4 ;  /* 0x000064000a069a25 */ /* 0x000fc600078e0004 */
[----:B------:R1:W-:Y:S01]  /*1270*/  @!P4 LDGSTS.E.BYPASS.LTC128B.128 [R243+0x6000], [R16.64+0x80] ;  /* 0x0600008010f3cfae */ /* 0x0003e2000b901d50 */
[----:B------:R-:W-:Y:S01]  /*1280*/  @!P0 IMAD.X R10, RZ, RZ, R33, P6 ;  /* 0x000000ffff0a8224 */ /* 0x000fe200030e0621 */
[----:B------:R-:W-:Y:S01]  /*1290*/  @!P2 LEA R14, P6, R8, c[0x0][0x160], 0x1 ;  /* 0x00005800080eaa11 */ /* 0x000fe200078c08ff */
[----:B------:R-:W-:Y:S02]  /*12a0*/  @!P2 IMAD.IADD R0, R9, 0x1, R13 ;  /* 0x000000010900a824 */ /* 0x000fe400078e020d */
[----:B------:R-:W-:-:S03]  /*12b0*/  @!P0 IMAD R10, R10, c[0x0][0x190], RZ ;  /* 0x000064000a0a8a24 */ /* 0x000fc600078e02ff */
[----:B------:R-:W-:Y:S01]  /*12c0*/  @!P2 LEA.HI.X R15, R8, c[0x0][0x164], R0, 0x1, P6 ;  /* 0x00005900080faa11 */ /* 0x000fe200030f0c00 */
[----:B------:R-:W-:Y:S01]  /*12d0*/  @!P1 IMAD.IADD R0, R7, 0x1, R11 ;  /* 0x0000000107009824 */ /* 0x000fe200078e020b */
[----:B------:R-:W-:Y:S01]  /*12e0*/  @!P1 LEA R8, P6, R6, c[0x0][0x160], 0x1 ;  /* 0x0000580006089a11 */ /* 0x000fe200078c08ff */
[C---:B------:R-:W-:Y:S02]  /*12f0*/  @!P0 IMAD R7, R12.reuse, c[0x0][0x194], R10 ;  /* 0x000065000c078a24 */ /* 0x040fe400078e020a */
[----:B------:R-:W-:Y:S01]  /*1300*/  @!P0 IMAD.WIDE.U32 R12, R12, c[0x0][0x190], R4 ;  /* 0x000064000c0c8a25 */ /* 0x000fe200078e0004 */
[----:B------:R-:W-:Y:S01]  /*1310*/  @!P1 LEA.HI.X R9, R6, c[0x0][0x164], R0, 0x1, P6 ;  /* 0x0000590006099a11 */ /* 0x000fe200030f0c00 */
[----:B------:R2:W-:Y:S02]  /*1320*/  @!P2 LDGSTS.E.BYPASS.LTC128B.128 [R243+0x2800], [R14.64] ;  /* 0x028000000ef3afae */ /* 0x0005e4000b901d50 */
[----:B------:R-:W-:Y:S01]  /*1330*/  @!P0 IMAD.IADD R6, R13, 0x1, R7 ;  /* 0x000000010d068824 */ /* 0x000fe200078e0207 */
[----:B------:R-:W-:Y:S01]  /*1340*/  @!P0 LEA R10, P6, R12, c[0x0][0x160], 0x1 ;  /* 0x000058000c0a8a11 */ /* 0x000fe200078c08ff */
[----:B------:R-:W-:Y:S01]  /*1350*/  IMAD R0, R3, c[0x0][0x198], RZ ;  /* 0x0000660003007a24 */ /* 0x000fe200078e02ff */
[----:B------:R-:W-:Y:S01]  /*1360*/  SHF.R.S32.HI R13, RZ, 0x1f, R22 ;  /* 0x0000001fff0d7819 */ /* 0x000fe20000011416 */
[----:B------:R-:W-:Y:S01]  /*1370*/  IMAD.WIDE.U32 R4, R2, c[0x0][0x198], R30 ;  /* 0x0000660002047a25 */ /* 0x000fe200078e001e */
[----:B------:R-:W-:Y:S01]  /*1380*/  @!P0 LEA.HI.X R11, R12, c[0x0][0x164], R6, 0x1, P6 ;  /* 0x000059000c0b8a11 */ /* 0x000fe200030f0c06 */
[----:B------:R2:W-:Y:S01]  /*1390*/  @!P2 LDGSTS.E.BYPASS.LTC128B.128 [R243+0x6800], [R14.64+0x80] ;  /* 0x068000800ef3afae */ /* 0x0005e2000b901d50 */
[----:B------:R-:W-:Y:S01]  /*13a0*/  ISETP.GE.AND P2, PT, R24, UR11, PT ;  /* 0x0000000b18007c0c */ /* 0x000fe2000bf46270 */
[----:B------:R-:W-:Y:S01]  /*13b0*/  IMAD R0, R2, c[0x0][0x19c], R0 ;  /* 0x0000670002007a24 */ /* 0x000fe200078e0200 */
[----:B------:R-:W-:Y:S01]  /*13c0*/  IADD3 R6, P6, R4, UR20, RZ ;  /* 0x0000001404067c10 */ /* 0x000fe2000ffde0ff */
[----:B-1----:R-:W-:Y:S01]  /*13d0*/  IMAD.MOV.U32 R17, RZ, RZ, c[0x0][0x198] ;  /* 0x00006600ff117624 */ /* 0x002fe200078e00ff */
[----:B------:R1:W-:Y:S02]  /*13e0*/  @!P1 LDGSTS.E.BYPASS.LTC128B.128 [R243+0x3000], [R8.64] ;  /* 0x0300000008f39fae */ /* 0x0003e4000b901d50 */
[----:B------:R-:W-:Y:S01]  /*13f0*/  IADD3.X R7, R5, UR7, R0, P6, !PT ;  /* 0x0000000705077c10 */ /* 0x000fe2000b7fe400 */
[----:B------:R-:W-:Y:S01]  /*1400*/  IMAD R0, R3, c[0x0][0x1a0], RZ ;  /* 0x0000680003007a24 */ /* 0x000fe200078e02ff */
[----:B------:R-:W-:Y:S01]  /*1410*/  ULDC.64 UR6, c[0x0][0x198] ;  /* 0x0000660000067ab9 */ /* 0x000fe20000000a00 */
[C---:B------:R-:W-:Y:S01]  /*1420*/  IMAD.WIDE.U32 R4, R2.reuse, c[0x0][0x1a0], R30 ;  /* 0x0000680002047a25 */ /* 0x040fe200078e001e */
[----:B------:R-:W-:Y:S01]  /*1430*/  USHF.L.U64.HI UR20, UR6, UR18, UR7 ;  /* 0x0000001206147299 */ /* 0x000fe20008010207 */
[----:B------:R1:W-:Y:S01]  /*1440*/  @!P1 LDGSTS.E.BYPASS.LTC128B.128 [R243+0x7000], [R8.64+0x80] ;  /* 0x0700008008f39fae */ /* 0x0003e2000b901d50 */
[----:B------:R-:W-:Y:S01]  /*1450*/  USHF.R.S32.HI UR7, URZ, 0x1f, UR14 ;  /* 0x0000001f3f077899 */ /* 0x000fe2000801140e */
[----:B------:R-:W-:Y:S01]  /*1460*/  IMAD R0, R2, c[0x0][0x1a4], R0 ;  /* 0x0000690002007a24 */ /* 0x000fe200078e0200 */
[----:B----4-:R-:W-:Y:S01]  /*1470*/  IADD3 R18, P6, R4, UR22, RZ ;  /* 0x0000001604127c10 */ /* 0x010fe2000ffde0ff */
[----:B------:R-:W-:Y:S01]  /*1480*/  IMAD.WIDE.U32 R6, R22, c[0x0][0x1b0], R6 ;  /* 0x00006c0016067a25 */ /* 0x000fe200078e0006 */
[----:B------:R-:W-:Y:S01]  /*1490*/  UIMAD UR4, UR20, UR14, URZ ;  /* 0x0000000e140472a4 */ /* 0x000fe2000f8e023f */
[----:B------:R3:W-:Y:S01]  /*14a0*/  @!P0 LDGSTS.E.BYPASS.LTC128B.128 [R243+0x3800], [R10.64] ;  /* 0x038000000af38fae */ /* 0x0007e2000b901d50 */
[----:B------:R-:W-:Y:S01]  /*14b0*/  IADD3.X R19, R5, UR21, R0, P6, !PT ;  /* 0x0000001505137c10 */ /* 0x000fe2000b7fe400 */
[----:B------:R-:W-:Y:S01]  /*14c0*/  IMAD R0, R13, c[0x0][0x1b0], RZ ;  /* 0x00006c000d007a24 */ /* 0x000fe200078e02ff */
[----:B------:R-:W-:Y:S01]  /*14d0*/  USHF.L.U32 UR21, UR6, 0x6, URZ ;  /* 0x0000000606157899 */ /* 0x000fe2000800063f */
[----:B------:R-:W-:Y:S01]  /*14e0*/  IMAD.MOV.U32 R162, RZ, RZ, R6 ;  /* 0x000000ffffa27224 */ /* 0x000fe200078e0006 */
[----:B------:R-:W-:Y:S01]  /*14f0*/  ISETP.GE.AND P6, PT, R2, UR11, PT ;  /* 0x0000000b02007c0c */ /* 0x000fe2000bfc6270 */
[----:B------:R-:W-:Y:S01]  /*1500*/  IMAD R0, R22, c[0x0][0x1b4], R0 ;  /* 0x00006d0016007a24 */ /* 0x000fe200078e0200 */
[----:B------:R-:W-:Y:S01]  /*1510*/  UIMAD UR4, UR7, UR21, UR4 ;  /* 0x00000015070472a4 */ /* 0x000fe2000f8e0204 */
[----:B------:R4:W-:Y:S01]  /*1520*/  STL.64 [R1+0xb8], R6 ;  /* 0x0000b80601007387 */ /* 0x0009e20000100a00 */
[----:B------:R-:W-:Y:S01]  /*1530*/  IMAD.U32 R160, RZ, RZ, UR21 ;  /* 0x00000015ffa07e24 */ /* 0x000fe2000f8e00ff */
[----:B--2---:R-:W-:Y:S01]  /*1540*/  LEA.HI R14, R25, R155, RZ, 0x4 ;  /* 0x0000009b190e7211 */ /* 0x004fe200078f20ff */
[----:B------:R-:W-:Y:S01]  /*1550*/  IMAD.IADD R163, R7, 0x1, R0 ;  /* 0x0000000107a37824 */ /* 0x000fe200078e0200 */
[----:B------:R3:W-:Y:S01]  /*1560*/  @!P0 LDGSTS.E.BYPASS.LTC128B.128 [R243+0x7800], [R10.64+0x80] ;  /* 0x078000800af38fae */ /* 0x0007e2000b901d50 */
[----:B------:R-:W-:Y:S01]  /*1570*/  ISETP.GE.AND P0, PT, R28, UR11, PT ;  /* 0x0000000b1c007c0c */ /* 0x000fe2000bf06270 */
[----:B------:R-:W-:Y:S01]  /*1580*/  IMAD.WIDE.U32 R18, R22, c[0x0][0x1b8], R18 ;  /* 0x00006e0016127a25 */ /* 0x000fe200078e0012 */
[----:B------:R-:W-:Y:S01]  /*1590*/  SHF.R.S32.HI R3, RZ, 0x4, R14 ;  /* 0x00000004ff037819 */ /* 0x000fe2000001140e */
[----:B------:R-:W-:Y:S02]  /*15a0*/  STL.64 [R1+0xb0], R162 ;  /* 0x0000b0a201007387 */ /* 0x000fe40000100a00 */
[----:B------:R-:W-:-:S02]  /*15b0*/  IMAD.WIDE.U32 R4, R160, UR14, R162 ;  /* 0x0000000ea0047c25 */ /* 0x000fc4000f8e00a2 */
[----:B------:R-:W-:Y:S02]  /*15c0*/  STL.64 [R1+0xd0], R18 ;  /* 0x0000d01201007387 */ /* 0x000fe40000100a00 */
[----:B------:R-:W-:Y:S01]  /*15d0*/  IMAD.MOV.U32 R26, RZ, RZ, R18 ;  /* 0x000000ffff1a7224 */ /* 0x000fe200078e0012 */
[----:B------:R-:W-:Y:S01]  /*15e0*/  IADD3 R5, R5, UR4, RZ ;  /* 0x0000000405057c10 */ /* 0x000fe2000fffe0ff */
[----:B------:R-:W-:Y:S01]  /*15f0*/  UIMAD.WIDE.U32 UR4, UR6, 0x20, URZ ;  /* 0x00000020060478a5 */ /* 0x000fe2000f8e003f */
[----:B------:R-:W-:-:S04]  /*1600*/  @!P3 LEA R0, P1, R17, R4, 0x4 ;  /* 0x000000041100b211 */ /* 0x000fc800078220ff */
[----:B----4-:R-:W-:Y:S02]  /*1610*/  @!P3 LEA.HI.X R7, R17, R5, R161, 0x4, P1 ;  /* 0x000000051107b211 */ /* 0x010fe400008f24a1 */
[----:B-1----:R-:W-:Y:S02]  /*1620*/  @!P3 LEA R8, P1, R0, c[0x0][0x168], 0x1 ;  /* 0x00005a000008ba11 */ /* 0x002fe400078208ff */
[----:B---3--:R-:W-:Y:S01]  /*1630*/  LEA.HI R10, R14, R3, RZ, 0x1 ;  /* 0x000000030e0a7211 */ /* 0x008fe200078f08ff */
[----:B------:R-:W-:Y:S01]  /*1640*/  IMAD.SHL.U32 R11, R161, 0x20, RZ ;  /* 0x00000020a10b7824 */ /* 0x000fe200078e00ff */
[----:B------:R-:W-:Y:S02]  /*1650*/  @!P3 LEA.HI.X R9, R0, c[0x0][0x16c], R7, 0x1, P1 ;  /* 0x00005b000009ba11 */ /* 0x000fe400008f0c07 */
[----:B------:R-:W-:Y:S02]  /*1660*/  LOP3.LUT R0, R10, 0xfffffffe, RZ, 0xc0, !PT ;  /* 0xfffffffe0a007812 */ /* 0x000fe400078ec0ff */
[----:B------:R-:W-:-:S02]  /*1670*/  LOP3.LUT R10, R14, 0xfffffff0, RZ, 0xc0, !PT ;  /* 0xfffffff00e0a7812 */ /* 0x000fc400078ec0ff */
[C---:B------:R-:W-:Y:S01]  /*1680*/  @!P6 LEA R6, P4, R4.reuse, c[0x0][0x168], 0x1 ;  /* 0x00005a000406ea11 */ /* 0x040fe200078808ff */
[----:B------:R-:W-:Y:S01]  /*1690*/  IMAD.IADD R15, R3, 0x1, -R0 ;  /* 0x00000001030f7824 */ /* 0x000fe200078e0a00 */
[C---:B------:R-:W-:Y:S01]  /*16a0*/  @!P2 IADD3 R12, P1, R4.reuse, UR4, RZ ;  /* 0x00000004040cac10 */ /* 0x040fe2000ff3e0ff */
[----:B------:R-:W-:Y:S01]  /*16b0*/  IMAD.IADD R10, R155, 0x1, -R10 ;  /* 0x000000019b0a7824 */ /* 0x000fe200078e0a0a */
[----:B------:R-:W-:Y:S01]  /*16c0*/  @!P6 LEA.HI.X R7, R4, c[0x0][0x16c], R5, 0x1, P4 ;  /* 0x00005b000407ea11 */ /* 0x000fe200020f0c05 */
[----:B------:R-:W-:Y:S01]  /*16d0*/  IMAD.SHL.U32 R0, R60, 0x40, RZ ;  /* 0x000000403c007824 */ /* 0x000fe200078e00ff */
[----:B------:R-:W-:Y:S01]  /*16e0*/  @!P2 IADD3.X R14, R5, UR5, R11, P1, !PT ;  /* 0x00000005050eac10 */ /* 0x000fe20008ffe40b */
[----:B------:R-:W-:Y:S01]  /*16f0*/  ULDC.64 UR4, c[0x0][0x1a0] ;  /* 0x0000680000047ab9 */ /* 0x000fe20000000a00 */
[----:B------:R-:W-:Y:S01]  /*1700*/  SHF.R.S32.HI R3, RZ, 0x1f, R10 ;  /* 0x0000001fff037819 */ /* 0x000fe2000001140a */
[----:B------:R1:W-:Y:S01]  /*1710*/  @!P6 LDGSTS.E.BYPASS.LTC128B.128 [R243+0x8000], [R6.64] ;  /* 0x0800000006f3efae */ /* 0x0003e2000b901d50 */
[----:B------:R-:W-:Y:S01]  /*1720*/  LOP3.LUT R0, R0, 0x1c0, RZ, 0xc0, !PT ;  /* 0x000001c000007812 */ /* 0x000fe200078ec0ff */
[----:B------:R-:W-:Y:S01]  /*1730*/  USHF.L.U64.HI UR18, UR4, UR18, UR5 ;  /* 0x0000001204127299 */ /* 0x000fe20008010205 */
[----:B------:R-:W-:Y:S01]  /*1740*/  LEA.HI R16, R3, R10, RZ, 0x3 ;  /* 0x0000000a03107211 */ /* 0x000fe200078f18ff */
[----:B------:R1:W-:Y:S01]  /*1750*/  @!P6 LDGSTS.E.BYPASS.LTC128B.128 [R243+0xa000], [R6.64+0x80] ;  /* 0x0a00008006f3efae */ /* 0x0003e2000b901d50 */
[----:B------:R-:W-:Y:S01]  /*1760*/  ISETP.GE.AND P6, PT, R2, UR11, PT ;  /* 0x0000000b02007c0c */ /* 0x000fe2000bfc6270 */
[----:B------:R-:W-:Y:S01]  /*1770*/  USHF.L.U32 UR19, UR4, 0x6, URZ ;  /* 0x0000000604137899 */ /* 0x000fe2000800063f */
[----:B------:R-:W-:Y:S01]  /*1780*/  ISETP.GE.AND P4, PT, R24, UR11, PT ;  /* 0x0000000b18007c0c */ /* 0x000fe2000bf86270 */
[----:B------:R2:W-:Y:S01]  /*1790*/  @!P3 LDGSTS.E.BYPASS.LTC128B.128 [R243+0x8800], [R8.64] ;  /* 0x0880000008f3bfae */ /* 0x0005e2000b901d50 */
[----:B------:R-:W-:-:S02]  /*17a0*/  UIMAD UR5, UR18, UR14, URZ ;  /* 0x0000000e120572a4 */ /* 0x000fc4000f8e023f */
[----:B------:R-:W-:Y:S01]  /*17b0*/  UIMAD.WIDE.U32 UR22, UR4, 0x20, URZ ;  /* 0x00000020041678a5 */ /* 0x000fe2000f8e003f */
[----:B------:R2:W-:Y:S01]  /*17c0*/  @!P3 LDGSTS.E.BYPASS.LTC128B.128 [R243+0xa800], [R8.64+0x80] ;  /* 0x0a80008008f3bfae */ /* 0x0005e2000b901d50 */
[----:B------:R-:W-:Y:S01]  /*17d0*/  ISETP.GE.AND P3, PT, R28, UR11, PT ;  /* 0x0000000b1c007c0c */ /* 0x000fe2000bf66270 */
[----:B------:R-:W-:Y:S01]  /*17e0*/  UIMAD UR5, UR7, UR19, UR5 ;  /* 0x00000013070572a4 */ /* 0x000fe2000f8e0205 */
[----:B-1----:R-:W-:Y:S02]  /*17f0*/  IMAD.SHL.U32 R6, R2, 0x8, RZ ;  /* 0x0000000802067824 */ /* 0x002fe400078e00ff */
[----:B------:R-:W-:Y:S01]  /*1800*/  @!P0 IMAD.WIDE.U32 R2, R17, 0x30, R4 ;  /* 0x0000003011028825 */ /* 0x000fe200078e0004 */
[----:B------:R-:W-:Y:S02]  /*1810*/  LOP3.LUT R5, R16, 0xfffffff8, RZ, 0xc0, !PT ;  /* 0xfffffff810057812 */ /* 0x000fe400078ec0ff */
[----:B------:R-:W-:Y:S01]  /*1820*/  LOP3.LUT R11, R0, 0x8, R6, 0xf8, !PT ;  /* 0x00000008000b7812 */ /* 0x000fe200078ef806 */
[----:B------:R-:W-:Y:S01]  /*1830*/  @!P0 IMAD R6, R161, 0x30, RZ ;  /* 0x00000030a1068824 */ /* 0x000fe200078e02ff */
[----:B------:R-:W-:Y:S01]  /*1840*/  SHF.R.U32.HI R0, RZ, 0x3, R0 ;  /* 0x00000003ff007819 */ /* 0x000fe20000011600 */
[----:B------:R-:W-:Y:S01]  /*1850*/  IMAD.IADD R20, R10, 0x1, -R5 ;  /* 0x000000010a147824 */ /* 0x000fe200078e0a05 */
[C---:B------:R-:W-:Y:S01]  /*1860*/  @!P2 LEA R4, P1, R12.reuse, c[0x0][0x168], 0x1 ;  /* 0x00005a000c04aa11 */ /* 0x040fe200078208ff */
[----:B------:R-:W-:Y:S01]  /*1870*/  IMAD R7, R13, c[0x0][0x1b8], RZ ;  /* 0x00006e000d077a24 */ /* 0x000fe200078e02ff */
[----:B------:R-:W-:Y:S01]  /*1880*/  LOP3.LUT R11, R11, R0, RZ, 0x3c, !PT ;  /* 0x000000000b0b7212 */ /* 0x000fe200078e3cff */
[----:B------:R-:W-:Y:S01]  /*1890*/  @!P0 IMAD.IADD R0, R3, 0x1, R6 ;  /* 0x0000000103008824 */ /* 0x000fe200078e0206 */
[----:B------:R-:W-:Y:S01]  /*18a0*/  @!P2 LEA.HI.X R5, R12, c[0x0][0x16c], R14, 0x1, P1 ;  /* 0x00005b000c05aa11 */ /* 0x000fe200008f0c0e */
[----:B------:R-:W-:Y:S01]  /*18b0*/  IMAD R10, R22, c[0x0][0x1bc], R7 ;  /* 0x00006f00160a7a24 */ /* 0x000fe200078e0207 */
[----:B------:R-:W-:Y:S01]  /*18c0*/  @!P0 LEA R6, P1, R2, c[0x0][0x168], 0x1 ;  /* 0x00005a0002068a11 */ /* 0x000fe200078208ff */
[----:B------:R-:W-:-:S02]  /*18d0*/  IMAD.MOV.U32 R12, RZ, RZ, c[0x0][0x1a4] ;  /* 0x00006900ff0c7624 */ /* 0x000fc400078e00ff */
[----:B------:R1:W-:Y:S01]  /*18e0*/  @!P2 LDGSTS.E.BYPASS.LTC128B.128 [R243+0x9000], [R4.64] ;  /* 0x0900000004f3afae */ /* 0x0003e2000b901d50 */
[----:B------:R-:W-:Y:S01]  /*18f0*/  @!P0 LEA.HI.X R7, R2, c[0x0][0x16c], R0, 0x1, P1 ;  /* 0x00005b0002078a11 */ /* 0x000fe200008f0c00 */
[----:B------:R-:W-:Y:S02]  /*1900*/  IMAD.U32 R2, RZ, RZ, UR14 ;  /* 0x0000000eff027e24 */ /* 0x000fe4000f8e00ff */
[----:B------:R1:W-:Y:S01]  /*1910*/  @!P2 LDGSTS.E.BYPASS.LTC128B.128 [R243+0xb000], [R4.64+0x80] ;  /* 0x0b00008004f3afae */ /* 0x0003e2000b901d50 */
[----:B------:R-:W-:Y:S02]  /*1920*/  IMAD.IADD R27, R19, 0x1, R10 ;  /* 0x00000001131b7824 */ /* 0x000fe400078e020a */
[----:B------:R-:W-:Y:S01]  /*1930*/  IMAD.SHL.U32 R10, R15, 0x8, RZ ;  /* 0x000000080f0a7824 */ /* 0x000fe200078e00ff */
[----:B------:R3:W-:Y:S01]  /*1940*/  @!P0 LDGSTS.E.BYPASS.LTC128B.128 [R243+0x9800], [R6.64] ;  /* 0x0980000006f38fae */ /* 0x0007e2000b901d50 */
[----:B------:R-:W-:-:S03]  /*1950*/  IMAD.WIDE.U32 R2, R2, UR19, R26 ;  /* 0x0000001302027c25 */ /* 0x000fc6000f8e001a */
[----:B------:R3:W-:Y:S01]  /*1960*/  @!P0 LDGSTS.E.BYPASS.LTC128B.128 [R243+0xb800], [R6.64+0x80] ;  /* 0x0b80008006f38fae */ /* 0x0007e2000b901d50 */
[----:B------:R-:W-:Y:S01]  /*1970*/  IMAD.SHL.U32 R14, R12, 0x20, RZ ;  /* 0x000000200c0e7824 */ /* 0x000fe200078e00ff */
[----:B------:R-:W-:Y:S01]  /*1980*/  IADD3 R3, R3, UR5, RZ ;  /* 0x0000000503037c10 */ /* 0x000fe2000fffe0ff */
[----:B------:R-:W-:Y:S01]  /*1990*/  IMAD R0, R15, 0x200, R11 ;  /* 0x000002000f007824 */ /* 0x000fe200078e020b */
[----:B------:R-:W0:Y:S01]  /*19a0*/  LDGDEPBAR ;  /* 0x00000000000079af */ /* 0x000e220000000000 */
[C---:B--2---:R-:W-:Y:S02]  /*19b0*/  @!P6 LEA R8, P2, R2.reuse, c[0x0][0x170], 0x1 ;  /* 0x00005c000208ea11 */ /* 0x044fe400078408ff */
[----:B------:R-:W-:Y:S01]  /*19c0*/  @!P4 IADD3 R13, P0, R2, UR22, RZ ;  /* 0x00000016020dcc10 */ /* 0x000fe2000ff1e0ff */
[----:B------:R-:W-:Y:S01]  /*19d0*/  IMAD.SHL.U32 R224, R0, 0x2, RZ ;  /* 0x0000000200e07824 */ /* 0x000fe200078e00ff */
[----:B------:R-:W-:Y:S01]  /*19e0*/  @!P6 LEA.HI.X R9, R2, c[0x0][0x174], R3, 0x1, P2 ;  /* 0x00005d000209ea11 */ /* 0x000fe200010f0c03 */
[----:B------:R-:W-:Y:S03]  /*19f0*/  STL.64 [R1+0xc8], R26 ;  /* 0x0000c81a01007387 */ /* 0x000fe60000100a00 */
[----:B------:R-:W-:-:S02]  /*1a00*/  IADD3 R0, R224, 0x8000, RZ ;  /* 0x00008000e0007810 */ /* 0x000fc40007ffe0ff */
[----:B------:R-:W-:Y:S01]  /*1a10*/  IADD3 R235, R224, 0x8020, RZ ;  /* 0x00008020e0eb7810 */ /* 0x000fe20007ffe0ff */
[----:B-1----:R-:W-:-:S04]  /*1a20*/  IMAD.U32 R4, RZ, RZ, UR4 ;  /* 0x00000004ff047e24 */ /* 0x002fc8000f8e00ff */
[----:B------:R-:W-:-:S04]  /*1a30*/  @!P3 IMAD.WIDE.U32 R4, R4, 0x30, R2 ;  /* 0x000000300404b825 */ /* 0x000fc800078e0002 */
[----:B---3--:R-:W-:Y:S01]  /*1a40*/  IMAD.U32 R7, RZ, RZ, UR4 ;  /* 0x00000004ff077e24 */ /* 0x008fe2000f8e00ff */
        /* <DEDUP_REMOVED lines=18> */
[----:B------:R-:W-:Y:S02]  /*1b70*/  @!P3 LEA R10, P0, R4, c[0x0][0x170], 0x1 ;  /* 0x00005c00040aba11 */ /* 0x000fe400078008ff */
[----:B------:R-:W-:Y:S01]  /*1b80*/  LOP3.LUT R144, R12, 0xfffffe00, RZ, 0xc0, !PT ;  /* 0xfffffe000c907812 */ /* 0x000fe200078ec0ff */
[----:B------:R-:W-:Y:S01]  /*1b90*/  @P6 STS.128 [R243+0xe000], RZ ;  /* 0x00e000fff3006388 */ /* 0x000fe20000000c00 */
[----:B------:R-:W-:-:S02]  /*1ba0*/  @!P4 LEA.HI.X R7, R13, c[0x0][0x174], R11, 0x1, P1 ;  /* 0x00005d000d07ca11 */ /* 0x000fc400008f0c0b */
[----:B------:R-:W-:Y:S01]  /*1bb0*/  @!P3 LEA.HI.X R11, R4, c[0x0][0x174], R5, 0x1, P0 ;  /* 0x00005d00040bba11 */ /* 0x000fe200000f0c05 */
[----:B------:R-:W-:Y:S01]  /*1bc0*/  @!PT LDS RZ, [RZ] ;  /* 0x00000000fffff984 */ /* 0x000fe20000000800 */
[----:B------:R-:W-:Y:S01]  /*1bd0*/  @!PT LDS RZ, [RZ] ;  /* 0x00000000fffff984 */ /* 0x000fe20000000800 */
[----:B------:R-:W-:Y:S01]  /*1be0*/  @!PT LDS RZ, [RZ] ;  /* 0x00000000fffff984 */ /* 0x000fe20000000800 */
[----:B------:R1:W-:Y:S01]  /*1bf0*/  @!P6 LDGSTS.E.BYPASS.LTC128B.128 [R243+0xc000], [R8.64] ;  /* 0x0c00000008f3efae */ /* 0x0003e2000b901d50 */
[----:B------:R-:W-:Y:S01]  /*1c00*/  IMAD R4, R153, 0x400, R144 ;  /* 0x0000040099047824 */ /* 0x000fe200078e0290 */
[----:B------:R-:W-:Y:S02]  /*1c10*/  LOP3.LUT P0, RZ, R60, 0x2, RZ, 0xc0, !PT ;  /* 0x000000023cff7812 */ /* 0x000fe4000780c0ff */
[----:B------:R1:W-:Y:S02]  /*1c20*/  @!P6 LDGSTS.E.BYPASS.LTC128B.128 [R243+0xe000], [R8.64+0x80] ;  /* 0x0e00008008f3efae */ /* 0x0003e4000b901d50 */
[----:B------:R-:W-:Y:S02]  /*1c30*/  R2P PR, R20, 0x6 ;  /* 0x0000000614007804 */ /* 0x000fe40000000000 */
[----:B------:R-:W-:Y:S04]  /*1c40*/  @P5 STS.128 [R243+0xc800], RZ ;  /* 0x00c800fff3005388 */ /* 0x000fe80000000c00 */
[----:B------:R-:W-:Y:S03]  /*1c50*/  @P5 STS.128 [R243+0xe800], RZ ;  /* 0x00e800fff3005388 */ /* 0x000fe60000000c00 */
[----:B------:R-:W-:Y:S01]  /*1c60*/  @P0 IADD3 R235, R0, -0x20, RZ ;  /* 0xffffffe000eb0810 */ /* 0x000fe20007ffe0ff */
[----:B------:R-:W-:Y:S01]  /*1c70*/  @!PT LDS RZ, [RZ] ;  /* 0x00000000fffff984 */ /* 0x000fe20000000800 */
[----:B------:R-:W-:Y:S01]  /*1c80*/  @!PT LDS RZ, [RZ] ;  /* 0x00000000fffff984 */ /* 0x000fe20000000800 */
[----:B------:R-:W-:Y:S01]  /*1c90*/  @!PT LDS RZ, [RZ] ;  /* 0x00000000fffff984 */ /* 0x000fe20000000800 */
[----:B------:R2:W-:Y:S01]  /*1ca0*/  @!P5 LDGSTS.E.BYPASS.LTC128B.128 [R243+0xc800], [R2.64] ;  /* 0x0c80000002f3dfae */ /* 0x0005e2000b901d50 */
[----:B------:R-:W-:Y:S01]  /*1cb0*/  IMAD.MOV.U32 R0, RZ, RZ, 0x20 ;  /* 0x00000020ff007424 */ /* 0x000fe200078e00ff */
[----:B------:R-:W-:-:S02]  /*1cc0*/  LOP3.LUT P0, RZ, R60, 0x4, RZ, 0xc0, !PT ;  /* 0x000000043cff7812 */ /* 0x000fc4000780c0ff */
[----:B------:R2:W-:Y:S01]  /*1cd0*/  @!P5 LDGSTS.E.BYPASS.LTC128B.128 [R243+0xe800], [R2.64+0x80] ;  /* 0x0e80008002f3dfae */ /* 0x0005e2000b901d50 */
[C---:B------:R-:W-:Y:S02]  /*1ce0*/  IADD3 R242, R235.reuse, 0x800, RZ ;  /* 0x00000800ebf27810 */ /* 0x040fe40007ffe0ff */
        /* <DEDUP_REMOVED lines=20> */
[----:B------:R-:W-:-:S03]  /*1e30*/  IMAD.SHL.U32 R231, R2, 0x2, RZ ;  /* 0x0000000202e77824 */ /* 0x000fc600078e00ff */
[----:B------:R1:W-:Y:S01]  /*1e40*/  @!P3 LDGSTS.E.BYPASS.LTC128B.128 [R243+0xf800], [R10.64+0x80] ;  /* 0x0f8000800af3bfae */ /* 0x0003e2000b901d50 */
[C---:B------:R-:W-:Y:S02]  /*1e50*/  SEL R2, R0.reuse, 0xffffffe0, !P2 ;  /* 0xffffffe000027807 */ /* 0x040fe40005000000 */
[----:B------:R-:W-:Y:S01]  /*1e60*/  SEL R0, R0, 0xffffffe0, !P0 ;  /* 0xffffffe000007807 */ /* 0x000fe20004000000 */
[----:B------:R-:W-:Y:S02]  /*1e70*/  LDSM.16.M88.4 R12, [R231] ;  /* 0x00000000e70c783b */ /* 0x000fe40000000200 */
[----:B------:R-:W-:Y:S02]  /*1e80*/  IMAD R234, R2, 0x2, R231 ;  /* 0x0000000202ea7824 */ /* 0x000fe400078e02e7 */
[----:B------:R-:W2:Y:S01]  /*1e90*/  LDSM.16.M88.4 R24, [R224+0x8800] ;  /* 0x00880000e018783b */ /* 0x000ea20000000200 */
[C---:B------:R-:W-:Y:S02]  /*1ea0*/  IMAD R230, R0.reuse, 0x2, R224 ;  /* 0x0000000200e67824 */ /* 0x040fe400078e02e0 */
[----:B------:R-:W-:Y:S01]  /*1eb0*/  IMAD R229, R0, 0x2, R235 ;  /* 0x0000000200e57824 */ /* 0x000fe200078e02eb */
[----:B---3--:R-:W3:Y:S04]  /*1ec0*/  LDSM.16.M88.4 R4, [R224+0x8000] ;  /* 0x00800000e004783b */ /* 0x008ee80000000200 */
[----:B------:R-:W-:Y:S04]  /*1ed0*/  LDSM.16.M88.4 R16, [R224+0x9000] ;  /* 0x00900000e010783b */ /* 0x000fe80000000200 */
[----:B------:R-:W-:Y:S04]  /*1ee0*/  LDSM.16.M88.4 R28, [R224+0x9800] ;  /* 0x00980000e01c783b */ /* 0x000fe80000000200 */
[----:B------:R-:W-:Y:S04]  /*1ef0*/  LDSM.16.M88.4 R32, [R235] ;  /* 0x00000000eb20783b */ /* 0x000fe80000000200 */
[----:B-1----:R-:W1:Y:S04]  /*1f00*/  LDSM.16.M88.4 R8, [R231+0x2000] ;  /* 0x00200000e708783b */ /* 0x002e680000000200 */
[----:B------:R-:W-:Y:S04]  /*1f10*/  LDSM.16.M88.4 R48, [R235+0x800] ;  /* 0x00080000eb30783b */ /* 0x000fe80000000200 */
[----:B------:R-:W-:Y:S04]  /*1f20*/  LDSM.16.M88.4 R36, [R235+0x1800] ;  /* 0x00180000eb24783b */ /* 0x000fe80000000200 */
[----:B------:R-:W-:Y:S04]  /*1f30*/  LDSM.16.M88.4 R44, [R235+0x1000] ;  /* 0x00100000eb2c783b */ /* 0x000fe80000000200 */
[----:B------:R-:W-:Y:S01]  /*1f40*/  LDSM.16.M88.4 R88, [R230+0x8800] ;  /* 0x00880000e658783b */ /* 0x000fe20000000200 */
[C---:B--2---:R-:W-:Y:S03]  /*1f50*/  HMMA.16816.F32 R120, R12.reuse, R24, RZ ;  /* 0x000000180c78723c */ /* 0x044fe600000018ff */
[----:B------:R-:W-:Y:S04]  /*1f60*/  LDSM.16.M88.4 R100, [R230+0x9000] ;  /* 0x00900000e664783b */ /* 0x000fe80000000200 */
[----:B------:R-:W-:Y:S01]  /*1f70*/  LDSM.16.M88.4 R96, [R230+0x9800] ;  /* 0x00980000e660783b */ /* 0x000fe20000000200 */
[C---:B---3--:R-:W-:Y:S03]  /*1f80*/  HMMA.16816.F32 R52, R12.reuse, R4, RZ ;  /* 0x000000040c34723c */ /* 0x048fe600000018ff */
[----:B------:R-:W0:Y:S05]  /*1f90*/  LDGDEPBAR ;  /* 0x00000000000079af */ /* 0x000e2a0000000000 */
[----:B------:R-:W-:Y:S08]  /*1fa0*/  HMMA.16816.F32 R124, R12, R26, RZ ;  /* 0x0000001a0c7c723c */ /* 0x000ff000000018ff */
[C---:B-1----:R-:W-:Y:S07]  /*1fb0*/  HMMA.16816.F32 R40, R8.reuse, R4, RZ ;  /* 0x000000040828723c */ /* 0x042fee00000018ff */
[----:B------:R-:W-:Y:S01]  /*1fc0*/  IMAD.MOV.U32 R4, RZ, RZ, 0x10 ;  /* 0x00000010ff047424 */ /* 0x000fe200078e00ff */
[----:B------:R-:W-:Y:S04]  /*1fd0*/  HMMA.16816.F32 R72, R8, R6, RZ ;  /* 0x000000060848723c */ /* 0x000fe800000018ff */
[----:B------:R-:W-:-:S04]  /*1fe0*/  SEL R4, R4, 0xfffffff0, !P1 ;  /* 0xfffffff004047807 */ /* 0x000fc80004800000 */
[----:B------:R-:W-:Y:S01]  /*1ff0*/  HMMA.16816.F32 R64, R8, R24, RZ ;  /* 0x000000180840723c */ /* 0x000fe200000018ff */
[----:B------:R-:W-:-:S04]  /*2000*/  IMAD R232, R4, 0x2, R231 ;  /* 0x0000000204e87824 */ /* 0x000fc800078e02e7 */
[----:B------:R-:W-:Y:S01]  /*2010*/  IMAD R233, R2, 0x2, R232 ;  /* 0x0000000202e97824 */ /* 0x000fe200078e02e8 */
[----:B------:R-:W1:Y:S02]  /*2020*/  LDSM.16.M88.4 R20, [R232] ;  /* 0x00000000e814783b */ /* 0x000e640000000200 */
[C---:B------:R-:W-:Y:S08]  /*2030*/  HMMA.16816.F32 R56, R8.reuse, R16, RZ ;  /* 0x000000100838723c */ /* 0x040ff000000018ff */
[C---:B------:R-:W-:Y:S08]  /*2040*/  HMMA.16816.F32 R68, R8.reuse, R28, RZ ;  /* 0x0000001c0844723c */ /* 0x040ff000000018ff */
[C---:B------:R-:W-:Y:S01]  /*2050*/  HMMA.16816.F32 R76, R8.reuse, R26, RZ ;  /* 0x0000001a084c723c */ /* 0x040fe200000018ff */
[----:B------:R-:W-:Y:S07]  /*2060*/  LDSM.16.M88.4 R24, [R230+0x8000] ;  /* 0x00800000e618783b */ /* 0x000fee0000000200 */
[C---:B------:R-:W-:Y:S08]  /*2070*/  HMMA.16816.F32 R80, R8.reuse, R18, RZ ;  /* 0x000000120850723c */ /* 0x040ff000000018ff */
[----:B------:R-:W-:Y:S01]  /*2080*/  HMMA.16816.F32 R104, R8, R30, RZ ;  /* 0x0000001e0868723c */ /* 0x000fe200000018ff */
[----:B------:R-:W2:Y:S07]  /*2090*/  LDSM.16.M88.4 R8, [R232+0x2000] ;  /* 0x00200000e808783b */ /* 0x000eae0000000200 */
[C---:B------:R-:W-:Y:S08]  /*20a0*/  HMMA.16816.F32 R112, R12.reuse, R16, RZ ;  /* 0x000000100c70723c */ /* 0x040ff000000018ff */
[C---:B------:R-:W-:Y:S01]  /*20b0*/  HMMA.16816.F32 R116, R12.reuse, R18, RZ ;  /* 0x000000120c74723c */ /* 0x040fe200000018ff */
[----:B------:R-:W3:Y:S07]  /*20c0*/  LDSM.16.M88.4 R16, [R234] ;  /* 0x00000000ea10783b */ /* 0x000eee0000000200 */
[C---:B------:R-:W-:Y:S08]  /*20d0*/  HMMA.16816.F32 R128, R12.reuse, R6, RZ ;  /* 0x000000060c80723c */ /* 0x040ff000000018ff */
[C---:B------:R-:W-:Y:S08]  /*20e0*/  HMMA.16816.F32 R108, R12.reuse, R28, RZ ;  /* 0x0000001c0c6c723c */ /* 0x040ff000000018ff */
[----:B------:R-:W-:Y:S01]  /*20f0*/  HMMA.16816.F32 R92, R12, R30, RZ ;  /* 0x0000001e0c5c723c */ /* 0x000fe200000018ff */
[----:B------:R-:W4:Y:S07]  /*2100*/  LDSM.16.M88.4 R12, [R234+0x2000] ;  /* 0x00200000ea0c783b */ /* 0x000f2e0000000200 */
[-C--:B-1----:R-:W-:Y:S08]  /*2110*/  HMMA.16816.F32 R84, R20, R32.reuse, R52 ;  /* 0x000000201454723c */ /* 0x082ff00000001834 */
[C---:B--2---:R-:W-:Y:S01]  /*2120*/  HMMA.16816.F32 R28, R8.reuse, R32, R40 ;  /* 0x00000020081c723c */ /* 0x044fe20000001828 */
[----:B------:R-:W-:Y:S07]  /*2130*/  LDSM.16.M88.4 R40, [R233] ;  /* 0x00000000e928783b */ /* 0x000fee0000000200 */
[C---:B------:R-:W-:Y:S08]  /*2140*/  HMMA.16816.F32 R64, R8.reuse, R48, R64 ;  /* 0x000000300840723c */ /* 0x040ff00000001840 */
[C---:B------:R-:W-:Y:S01]  /*2150*/  HMMA.16816.F32 R60, R8.reuse, R50, R76 ;  /* 0x00000032083c723c */ /* 0x040fe2000000184c */
[----:B------:R-:W1:Y:S07]  /*2160*/  LDSM.16.M88.4 R76, [R229] ;  /* 0x00000000e54c783b */ /* 0x000e6e0000000200 */
        /* <DEDUP_REMOVED lines=9> */
[C---:B------:R-:W-:Y:S01]  /*2200*/  HMMA.16816.F32 R112, R20.reuse, R50, R124 ;  /* 0x000000321470723c */ /* 0x040fe2000000187c */
[----:B------:R-:W-:Y:S07]  /*2210*/  LDSM.16.M88.4 R48, [R229+0x1000] ;  /* 0x00100000e530783b */ /* 0x000fee0000000200 */
[C---:B------:R-:W-:Y:S08]  /*2220*/  HMMA.16816.F32 R120, R20.reuse, R46, R116 ;  /* 0x0000002e1478723c */ /* 0x040ff00000001874 */
[----:B------:R-:W-:Y:S01]  /*2230*/  HMMA.16816.F32 R108, R20, R38, R92 ;  /* 0x00000026146c723c */ /* 0x000fe2000000185c */
[----:B------:R-:W-:Y:S07]  /*2240*/  LDSM.16.M88.4 R36, [R232+0x4000] ;  /* 0x00400000e824783b */ /* 0x000fee0000000200 */
[----:B---3--:R-:W-:Y:S08]  /*2250*/  HMMA.16816.F32 R20, R16, R24, R84 ;  /* 0x000000181014723c */ /* 0x008ff00000001854 */
[----:B------:R-:W-:Y:S01]  /*2260*/  HMMA.16816.F32 R56, R8, R44, R56 ;  /* 0x0000002c0838723c */ /* 0x000fe20000001838 */
[----:B------:R-:W2:Y:S07]  /*2270*/  LDSM.16.M88.4 R8, [R233+0x2000] ;  /* 0x00200000e908783b */ /* 0x000eae0000000200 */
[C---:B----4-:R-:W-:Y:S01]  /*2280*/  HMMA.16816.F32 R124, R12.reuse, R88, R64 ;  /* 0x000000580c7c723c */ /* 0x050fe20000001840 */
[----:B------:R-:W3:Y:S07]  /*2290*/  LDSM.16.M88.4 R64, [R224+0xa000] ;  /* 0x00a00000e040783b */ /* 0x000eee0000000200 */
[----:B------:R-:W-:Y:S08]  /*22a0*/  HMMA.16816.F32 R44, R12, R24, R28 ;  /* 0x000000180c2c723c */ /* 0x000ff0000000181c */
[----:B-1----:R-:W-:Y:S08]  /*22b0*/  HMMA.16816.F32 R20, R40, R76, R20 ;  /* 0x0000004c2814723c */ /* 0x002ff00000001814 */
[-C--:B------:R-:W-:Y:S08]  /*22c0*/  HMMA.16816.F32 R28, R12, R26.reuse, R68 ;  /* 0x0000001a0c1c723c */ /* 0x080ff00000001844 */
[----:B------:R-:W-:Y:S01]  /*22d0*/  HMMA.16816.F32 R68, R16, R26, R104 ;  /* 0x0000001a1044723c */ /* 0x000fe20000001868 */
[----:B------:R-:W1:Y:S07]  /*22e0*/  LDSM.16.M88.4 R24, [R231+0x6000] ;  /* 0x00600000e718783b */ /* 0x000e6e0000000200 */
[C---:B------:R-:W-:Y:S08]  /*22f0*/  HMMA.16816.F32 R84, R12.reuse, R102, R72 ;  /* 0x000000660c54723c */ /* 0x040ff00000001848 */
[C---:B------:R-:W-:Y:S08]  /*2300*/  HMMA.16816.F32 R128, R12.reuse, R100, R56 ;  /* 0x000000640c80723c */ /* 0x040ff00000001838 */
[C---:B------:R-:W-:Y:S01]  /*2310*/  HMMA.16816.F32 R116, R12.reuse, R96, R52 ;  /* 0x000000600c74723c */ /* 0x040fe20000001834 */
[----:B------:R-:W-:Y:S07]  /*2320*/  LDSM.16.M88.4 R52, [R229+0x1800] ;  /* 0x00180000e534783b */ /* 0x000fee0000000200 */
[C---:B------:R-:W-:Y:S01]  /*2330*/  HMMA.16816.F32 R92, R12.reuse, R90, R60 ;  /* 0x0000005a0c5c723c */ /* 0x040fe2000000183c */
[----:B------:R-:W-:Y:S07]  /*2340*/  LDSM.16.M88.4 R60, [R235+0x2000] ;  /* 0x00200000eb3c783b */ /* 0x000fee0000000200 */
[----:B------:R-:W-:Y:S01]  /*2350*/  HMMA.16816.F32 R72, R12, R98, R80 ;  /* 0x000000620c48723c */ /* 0x000fe20000001850 */
[----:B------:R-:W4:Y:S07]  /*2360*/  LDSM.16.M88.4 R12, [R229+0x800] ;  /* 0x00080000e50c783b */ /* 0x000f2e0000000200 */
[----:B--2---:R-:W-:Y:S08]  /*2370*/  HMMA.16816.F32 R44, R8, R76, R44 ;  /* 0x0000004c082c723c */ /* 0x004ff0000000182c */
[C---:B------:R-:W-:Y:S08]  /*2380*/  HMMA.16816.F32 R104, R16.reuse, R100, R136 ;  /* 0x000000641068723c */ /* 0x040ff00000001888 */
[C---:B------:R-:W-:Y:S08]  /*2390*/  HMMA.16816.F32 R100, R16.reuse, R102, R120 ;  /* 0x000000661064723c */ /* 0x040ff00000001878 */
[C---:B------:R-:W-:Y:S08]  /*23a0*/  HMMA.16816.F32 R56, R16.reuse, R88, R132 ;  /* 0x000000581038723c */ /* 0x040ff00000001884 */
[C---:B------:R-:W-:Y:S01]  /*23b0*/  HMMA.16816.F32 R80, R16.reuse, R90, R112 ;  /* 0x0000005a1050723c */ /* 0x040fe20000001870 */
[----:B------:R-:W-:Y:S07]  /*23c0*/  LDSM.16.M88.4 R88, [R230+0xa000] ;  /* 0x00a00000e658783b */ /* 0x000fee0000000200 */
[C---:B------:R-:W-:Y:S08]  /*23d0*/  HMMA.16816.F32 R120, R16.reuse, R96, R140 ;  /* 0x000000601078723c */ /* 0x040ff0000000188c */
[----:B------:R-:W-:Y:S08]  /*23e0*/  HMMA.16816.F32 R108, R16, R98, R108 ;  /* 0x00000062106c723c */ /* 0x000ff0000000186c */
[----:B---3--:R-:W-:Y:S01]  /*23f0*/  HMMA.16816.F32 R16, R32, R64, R20 ;  /* 0x000000402010723c */ /* 0x008fe20000001814 */
[----:B------:R-:W2:Y:S07]  /*2400*/  LDSM.16.M88.4 R20, [R232+0x6000] ;  /* 0x00600000e814783b */ /* 0x000eae0000000200 */
[-C--:B------:R-:W-:Y:S01]  /*2410*/  HMMA.16816.F32 R96, R8, R78.reuse, R28 ;  /* 0x0000004e0860723c */ /* 0x080fe2000000181c */
[----:B------:R-:W3:Y:S07]  /*2420*/  LDSM.16.M88.4 R28, [R234+0x4000] ;  /* 0x00400000ea1c783b */ /* 0x000eee0000000200 */
[----:B------:R-:W-:Y:S08]  /*2430*/  HMMA.16816.F32 R76, R40, R78, R68 ;  /* 0x0000004e284c723c */ /* 0x000ff00000001844 */
[----:B-1----:R-:W-:Y:S01]  /*2440*/  HMMA.16816.F32 R68, R24, R64, R44 ;  /* 0x000000401844723c */ /* 0x002fe2000000182c */
[----:B------:R-:W-:Y:S07]  /*2450*/  LDSM.16.M88.4 R44, [R224+0xa800] ;  /* 0x00a80000e02c783b */ /* 0x000fee0000000200 */
[C---:B----4-:R-:W-:Y:S08]  /*2460*/  HMMA.16816.F32 R124, R8.reuse, R12, R124 ;  /* 0x0000000c087c723c */ /* 0x050ff0000000187c */
[C---:B------:R-:W-:Y:S08]  /*2470*/  HMMA.16816.F32 R112, R8.reuse, R14, R92 ;  /* 0x0000000e0870723c */ /* 0x040ff0000000185c */
[C---:B------:R-:W-:Y:S08]  /*2480*/  HMMA.16816.F32 R128, R8.reuse, R48, R128 ;  /* 0x000000300880723c */ /* 0x040ff00000001880 */
[C---:B------:R-:W-:Y:S08]  /*2490*/  HMMA.16816.F32 R132, R8.reuse, R50, R84 ;  /* 0x000000320884723c */ /* 0x040ff00000001854 */
[C---:B------:R-:W-:Y:S08]  /*24a0*/  HMMA.16816.F32 R136, R8.reuse, R52, R116 ;  /* 0x000000340888723c */ /* 0x040ff00000001874 */
[----:B------:R-:W-:Y:S08]  /*24b0*/  HMMA.16816.F32 R140, R8, R54, R72 ;  /* 0x00000036088c723c */ /* 0x000ff00000001848 */
[----:B------:R-:W-:Y:S01]  /*24c0*/  HMMA.16816.F32 R8, R36, R60, R16 ;  /* 0x0000003c2408723c */ /* 0x000fe20000001810 */
[----:B------:R-:W1:Y:S07]  /*24d0*/  LDSM.16.M88.4 R16, [R234+0x6000] ;  /* 0x00600000ea10783b */ /* 0x000e6e0000000200 */
[C---:B------:R-:W-:Y:S01]  /*24e0*/  HMMA.16816.F32 R92, R40.reuse, R12, R56 ;  /* 0x0000000c285c723c */ /* 0x040fe20000001838 */
[----:B------:R-:W-:Y:S07]  /*24f0*/  LDSM.16.M88.4 R56, [R229+0x2000] ;  /* 0x00200000e538783b */ /* 0x000fee0000000200 */
[----:B------:R-:W-:Y:S01]  /*2500*/  HMMA.16816.F32 R84, R40, R14, R80 ;  /* 0x0000000e2854723c */ /* 0x000fe20000001850 */
[----:B------:R-:W4:Y:S07]  /*2510*/  LDSM.16.M88.4 R12, [R233+0x4000] ;  /* 0x00400000e90c783b */ /* 0x000f2e0000000200 */
[----:B------:R-:W-:Y:S08]  /*2520*/  HMMA.16816.F32 R76, R32, R66, R76 ;  /* 0x00000042204c723c */ /* 0x000ff0000000184c */
[C---:B------:R-:W-:Y:S08]  /*2530*/  HMMA.16816.F32 R104, R40.reuse, R48, R104 ;  /* 0x000000302868723c */ /* 0x040ff00000001868 */
[----:B------:R-:W-:Y:S08]  /*2540*/  HMMA.16816.F32 R116, R40, R50, R100 ;  /* 0x000000322874723c */ /* 0x000ff00000001864 */
[----:B--2---:R-:W-:Y:S08]  /*2550*/  HMMA.16816.F32 R48, R20, R60, R68 ;  /* 0x0000003c1430723c */ /* 0x004ff00000001844 */
[----:B---3--:R-:W-:Y:S01]  /*2560*/  HMMA.16816.F32 R72, R28, R88, R8 ;  /* 0x000000581c48723c */ /* 0x008fe20000001808 */
[----:B------:R-:W2:Y:S07]  /*2570*/  LDSM.16.M88.4 R8, [R233+0x6000] ;  /* 0x00600000e908783b */ /* 0x000eae0000000200 */
[----:B------:R-:W-:Y:S08]  /*2580*/  HMMA.16816.F32 R68, R24, R66, R96 ;  /* 0x000000421844723c */ /* 0x000ff00000001860 */
[----:B------:R-:W-:Y:S08]  /*2590*/  HMMA.16816.F32 R64, R36, R62, R76 ;  /* 0x0000003e2440723c */ /* 0x000ff0000000184c */
[----:B-1----:R-:W-:Y:S08]  /*25a0*/  HMMA.16816.F32 R48, R16, R88, R48 ;  /* 0x000000581030723c */ /* 0x002ff00000001830 */
[C---:B------:R-:W-:Y:S08]  /*25b0*/  HMMA.16816.F32 R120, R40.reuse, R52, R120 ;  /* 0x000000342878723c */ /* 0x040ff00000001878 */
[----:B------:R-:W-:Y:S01]  /*25c0*/  HMMA.16816.F32 R108, R40, R54, R108 ;  /* 0x00000036286c723c */ /* 0x000fe2000000186c */
[----:B------:R-:W1:Y:S04]  /*25d0*/  LDSM.16.M88.4 R40, [R235+0x2800] ;  /* 0x00280000eb28783b */ /* 0x000e680000000200 */
[----:B------:R-:W-:Y:S03]  /*25e0*/  LDSM.16.M88.4 R52, [R224+0xb000] ;  /* 0x00b00000e034783b */ /* 0x000fe60000000200 */
[----:B----4-:R-:W-:Y:S08]  /*25f0*/  HMMA.16816.F32 R80, R12, R56, R72 ;  /* 0x000000380c50723c */ /* 0x010ff00000001848 */
[----:B------:R-:W-:Y:S08]  /*2600*/  HMMA.16816.F32 R60, R20, R62, R68 ;  /* 0x0000003e143c723c */ /* 0x000ff00000001844 */
[-C--:B------:R-:W-:Y:S08]  /*2610*/  HMMA.16816.F32 R72, R32, R44.reuse, R92 ;  /* 0x0000002c2048723c */ /* 0x080ff0000000185c */
[----:B------:R-:W-:Y:S01]  /*2620*/  HMMA.16816.F32 R76, R24, R44, R124 ;  /* 0x0000002c184c723c */ /* 0x000fe2000000187c */
[----:B------:R-:W-:-:S04]  /*2630*/  FMUL.FTZ R0, R80, c[0x0][0x2ec] ;  /* 0x0000bb0050007a20 */ /* 0x000fc80000410000 */
[----:B------:R3:W-:Y:S03]  /*2640*/  MUFU.TANH R159, R0 ;  /* 0x00000000009f7308 */ /* 0x0007e60000002400 */
[-C--:B------:R-:W-:Y:S08]  /*2650*/  HMMA.16816.F32 R96, R24, R46.reuse, R112 ;  /* 0x0000002e1860723c */ /* 0x080ff00000001870 */
[----:B------:R-:W-:Y:S01]  /*2660*/  HMMA.16816.F32 R92, R32, R46, R84 ;  /* 0x0000002e205c723c */ /* 0x000fe20000001854 */
[----:B---3--:R-:W-:-:S07]  /*2670*/  FMUL.FTZ R0, R81, c[0x0][0x2ec] ;  /* 0x0000bb0051007a20 */ /* 0x008fce0000410000 */
[----:B------:R-:W-:Y:S01]  /*2680*/  HMMA.16816.F32 R44, R28, R90, R64 ;  /* 0x0000005a1c2c723c */ /* 0x000fe20000001840 */
[----:B------:R3:W4:Y:S07]  /*2690*/  MUFU.TANH R152, R0 ;  /* 0x0000000000987308 */ /* 0x00072e0000002400 */
[----:B--2---:R-:W-:Y:S01]  /*26a0*/  HMMA.16816.F32 R84, R8, R56, R48 ;  /* 0x000000380854723c */ /* 0x004fe20000001830 */
[----:B------:R-:W2:Y:S07]  /*26b0*/  LDSM.16.M88.4 R48, [R230+0xa800] ;  /* 0x00a80000e630783b */ /* 0x000eae0000000200 */
[----:B------:R-:W-:Y:S01]  /*26c0*/  HMMA.16816.F32 R60, R16, R90, R60 ;  /* 0x0000005a103c723c */ /* 0x000fe2000000183c */
[----:B---3--:R-:W-:-:S04]  /*26d0*/  FMUL.FTZ R0, R82, c[0x0][0x2ec] ;  /* 0x0000bb0052007a20 */ /* 0x008fc80000410000 */
[----:B------:R3:W-:Y:S03]  /*26e0*/  MUFU.TANH R158, R0 ;  /* 0x00000000009e7308 */ /* 0x0007e60000002400 */
[----:B-1----:R-:W-:Y:S08]  /*26f0*/  HMMA.16816.F32 R64, R36, R40, R72 ;  /* 0x000000282440723c */ /* 0x002ff00000001848 */
[----:B------:R-:W-:Y:S01]  /*2700*/  HMMA.16816.F32 R72, R12, R58, R44 ;  /* 0x0000003a0c48723c */ /* 0x000fe2000000182c */
[----:B------:R-:W-:Y:S01]  /*2710*/  LDSM.16.M88.4 R44, [R229+0x2800] ;  /* 0x00280000e52c783b */ /* 0x000fe20000000200 */
[----:B---3--:R-:W-:-:S06]  /*2720*/  FMUL.FTZ R0, R83, c[0x0][0x2ec] ;  /* 0x0000bb0053007a20 */ /* 0x008fcc0000410000 */
[----:B------:R-:W-:Y:S01]  /*2730*/  HMMA.16816.F32 R80, R8, R58, R60 ;  /* 0x0000003a0850723c */ /* 0x000fe2000000183c */
[----:B------:R1:W-:Y:S01]  /*2740*/  MUFU.TANH R151, R0 ;  /* 0x0000000000977308 */ /* 0x0003e20000002400 */
[----:B------:R-:W3:Y:S06]  /*2750*/  LDSM.16.M88.4 R56, [R224+0xb800] ;  /* 0x00b80000e038783b */ /* 0x000eec0000000200 */
[----:B------:R-:W-:Y:S08]  /*2760*/  HMMA.16816.F32 R68, R20, R40, R76 ;  /* 0x000000281444723c */ /* 0x000ff0000000184c */
[----:B--2---:R-:W-:Y:S01]  /*2770*/  HMMA.16816.F32 R60, R28, R48, R64 ;  /* 0x000000301c3c723c */ /* 0x004fe20000001840 */
[----:B-1----:R-:W-:-:S04]  /*2780*/  FMUL.FTZ R0, R84, c[0x0][0x2ec] ;  /* 0x0000bb0054007a20 */ /* 0x002fc80000410000 */
[----:B------:R1:W-:Y:S03]  /*2790*/  MUFU.TANH R157, R0 ;  /* 0x00000000009d7308 */ /* 0x0003e60000002400 */
[-C--:B------:R-:W-:Y:S08]  /*27a0*/  HMMA.16816.F32 R76, R20, R42.reuse, R96 ;  /* 0x0000002a144c723c */ /* 0x080ff00000001860 */
[----:B------:R-:W-:Y:S01]  /*27b0*/  HMMA.16816.F32 R64, R36, R42, R92 ;  /* 0x0000002a2440723c */ /* 0x000fe2000000185c */
[----:B------:R-:W2:Y:S01]  /*27c0*/  LDSM.16.M88.4 R40, [R235+0x3000] ;  /* 0x00300000eb28783b */ /* 0x000ea20000000200 */
[----:B-1----:R-:W-:-:S06]  /*27d0*/  FMUL.FTZ R0, R85, c[0x0][0x2ec] ;  /* 0x0000bb0055007a20 */ /* 0x002fcc0000410000 */
[-C--:B------:R-:W-:Y:S01]  /*27e0*/  HMMA.16816.F32 R100, R24, R52.reuse, R128 ;  /* 0x000000341864723c */ /* 0x080fe20000001880 */
[----:B------:R1:W5:Y:S07]  /*27f0*/  MUFU.TANH R150, R0 ;  /* 0x0000000000967308 */ /* 0x00036e0000002400 */
[----:B------:R-:W-:Y:S08]  /*2800*/  HMMA.16816.F32 R88, R32, R52, R104 ;  /* 0x000000342058723c */ /* 0x000ff00000001868 */
[----:B------:R-:W-:Y:S01]  /*2810*/  HMMA.16816.F32 R68, R16, R48, R68 ;  /* 0x000000301044723c */ /* 0x000fe20000001844 */
[----:B-1----:R-:W-:-:S04]  /*2820*/  FMUL.FTZ R0, R86, c[0x0][0x2ec] ;  /* 0x0000bb0056007a20 */ /* 0x002fc80000410000 */
[----:B------:R1:W-:Y:S03]  /*2830*/  MUFU.TANH R156, R0 ;  /* 0x00000000009c7308 */ /* 0x0003e60000002400 */
[C---:B------:R-:W-:Y:S08]  /*2840*/  HMMA.16816.F32 R92, R24.reuse, R54, R132 ;  /* 0x00000036185c723c */ /* 0x040ff00000001884 */
[----:B---3--:R-:W-:Y:S01]  /*2850*/  HMMA.16816.F32 R96, R24, R56, R136 ;  /* 0x000000381860723c */ /* 0x008fe20000001888 */
[----:B-1----:R-:W-:-:S07]  /*2860*/  FMUL.FTZ R0, R87, c[0x0][0x2ec] ;  /* 0x0000bb0057007a20 */ /* 0x002fce0000410000 */
[----:B------:R-:W-:Y:S01]  /*2870*/  HMMA.16816.F32 R76, R16, R50, R76 ;  /* 0x00000032104c723c */ /* 0x000fe2000000184c */
[----:B------:R1:W3:Y:S07]  /*2880*/  MUFU.TANH R148, R0 ;  /* 0x0000000000947308 */ /* 0x0002ee0000002400 */
[----:B------:R-:W-:Y:S08]  /*2890*/  HMMA.16816.F32 R84, R8, R44, R68 ;  /* 0x0000002c0854723c */ /* 0x000ff00000001844 */
[----:B------:R-:W-:Y:S01]  /*28a0*/  HMMA.16816.F32 R52, R32, R54, R116 ;  /* 0x000000362034723c */ /* 0x000fe20000001874 */
[----:B-1----:R-:W-:-:S04]  /*28b0*/  FMUL.FTZ R0, R72, c[0x0][0x2ec] ;  /* 0x0000bb0048007a20 */ /* 0x002fc80000410000 */
[----:B------:R1:W1:Y:S03]  /*28c0*/  MUFU.TANH R147, R0 ;  /* 0x0000000000937308 */ /* 0x0002660000002400 */
[----:B------:R-:W-:Y:S01]  /*28d0*/  HMMA.16816.F32 R76, R8, R46, R76 ;  /* 0x0000002e084c723c */ /* 0x000fe2000000184c */
[----:B-1----:R-:W-:-:S04]  /*28e0*/  FMUL.FTZ R0, R73, c[0x0][0x2ec] ;  /* 0x0000bb0049007a20 */ /* 0x002fc80000410000 */
[----:B------:R1:W-:Y:S02]  /*28f0*/  MUFU.TANH R149, R0 ;  /* 0x0000000000957308 */ /* 0x0003e40000002400 */
[----:B-1----:R-:W-:-:S06]  /*2900*/  FMUL.FTZ R0, R74, c[0x0][0x2ec] ;  /* 0x0000bb004a007a20 */ /* 0x002fcc0000410000 */
[----:B------:R1:W1:Y:S02]  /*2910*/  MUFU.TANH R146, R0 ;  /* 0x0000000000927308 */ /* 0x0002640000002400 */
[----:B-1----:R-:W-:Y:S02]  /*2920*/  FMUL.FTZ R0, R75, c[0x0][0x2ec] ;  /* 0x0000bb004b007a20 */ /* 0x002fe40000410000 */
[----:B------:R-:W-:Y:S04]  /*2930*/  HMMA.16816.F32 R72, R12, R44, R60 ;  /* 0x0000002c0c48723c */ /* 0x000fe8000000183c */
[----:B------:R1:W-:Y:S04]  /*2940*/  MUFU.TANH R131, R0 ;  /* 0x0000000000837308 */ /* 0x0003e80000002400 */
[----:B------:R-:W-:Y:S08]  /*2950*/  HMMA.16816.F32 R60, R28, R50, R64 ;  /* 0x000000321c3c723c */ /* 0x000ff00000001840 */
[----:B--2---:R-:W-:Y:S01]  /*2960*/  HMMA.16816.F32 R64, R36, R40, R88 ;  /* 0x000000282440723c */ /* 0x004fe20000001858 */
[----:B-1----:R-:W-:-:S04]  /*2970*/  FMUL.FTZ R0, R80, c[0x0][0x2ec] ;  /* 0x0000bb0050007a20 */ /* 0x002fc80000410000 */
[----:B------:R1:W2:Y:S03]  /*2980*/  MUFU.TANH R129, R0 ;  /* 0x0000000000817308 */ /* 0x0002a60000002400 */
[----:B------:R-:W-:Y:S08]  /*2990*/  HMMA.16816.F32 R48, R20, R40, R100 ;  /* 0x000000281430723c */ /* 0x000ff00000001864 */
[----:B------:R-:W-:Y:S01]  /*29a0*/  HMMA.16816.F32 R68, R12, R46, R60 ;  /* 0x0000002e0c44723c */ /* 0x000fe2000000183c */
[----:B------:R-:W-:Y:S01]  /*29b0*/  LDSM.16.M88.4 R60, [R229+0x3000] ;  /* 0x00300000e53c783b */ /* 0x000fe20000000200 */
[----:B-1----:R-:W-:-:S04]  /*29c0*/  FMUL.FTZ R0, R81, c[0x0][0x2ec] ;  /* 0x0000bb0051007a20 */ /* 0x002fc80000410000 */
[----:B------:R1:W-:Y:S02]  /*29d0*/  MUFU.TANH R130, R0 ;  /* 0x0000000000827308 */ /* 0x0003e40000002400 */
[----:B-1----:R-:W-:-:S06]  /*29e0*/  FMUL.FTZ R0, R82, c[0x0][0x2ec] ;  /* 0x0000bb0052007a20 */ /* 0x002fcc0000410000 */
[----:B------:R1:W1:Y:S02]  /*29f0*/  MUFU.TANH R126, R0 ;  /* 0x00000000007e7308 */ /* 0x0002640000002400 */
[----:B-1----:R-:W-:Y:S02]  /*2a00*/  FMUL.FTZ R0, R83, c[0x0][0x2ec] ;  /* 0x0000bb0053007a20 */ /* 0x002fe40000410000 */
[----:B------:R-:W-:Y:S01]  /*2a10*/  HMMA.16816.F32 R80, R24, R58, R140 ;  /* 0x0000003a1850723c */ /* 0x000fe2000000188c */
[----:B------:R-:W1:Y:S03]  /*2a20*/  LDSM.16.M88.4 R24, [R230+0xb000] ;  /* 0x00b00000e618783b */ /* 0x000e660000000200 */
[----:B------:R2:W1:Y:S02]  /*2a30*/  MUFU.TANH R128, R0 ;  /* 0x0000000000807308 */ /* 0x0004640000002400 */
[----:B--2---:R-:W-:-:S06]  /*2a40*/  FMUL.FTZ R0, R72, c[0x0][0x2ec] ;  /* 0x0000bb0048007a20 */ /* 0x004fcc0000410000 */
[----:B------:R2:W1:Y:S02]  /*2a50*/  MUFU.TANH R125, R0 ;  /* 0x00000000007d7308 */ /* 0x0004640000002400 */
[----:B--2---:R-:W-:Y:S01]  /*2a60*/  FMUL.FTZ R0, R73, c[0x0][0x2ec] ;  /* 0x0000bb0049007a20 */ /* 0x004fe20000410000 */
[----:B-1----:R-:W-:Y:S05]  /*2a70*/  HMMA.16816.F32 R44, R28, R24, R64 ;  /* 0x000000181c2c723c */ /* 0x002fea0000001840 */
[----:B------:R1:W-:Y:S01]  /*2a80*/  MUFU.TANH R127, R0 ;  /* 0x00000000007f7308 */ /* 0x0003e20000002400 */
[----:B------:R-:W2:Y:S01]  /*2a90*/  LDSM.16.M88.4 R64, [R235+0x3800] ;  /* 0x00380000eb40783b */ /* 0x000ea20000000200 */
[----:B-1----:R-:W-:-:S06]  /*2aa0*/  FMUL.FTZ R0, R74, c[0x0][0x2ec] ;  /* 0x0000bb004a007a20 */ /* 0x002fcc0000410000 */
[----:B------:R1:W1:Y:S02]  /*2ab0*/  MUFU.TANH R115, R0 ;  /* 0x0000000000737308 */ /* 0x0002640000002400 */
[----:B-1----:R-:W-:Y:S02]  /*2ac0*/  FMUL.FTZ R0, R75, c[0x0][0x2ec] ;  /* 0x0000bb004b007a20 */ /* 0x002fe40000410000 */
[----:B------:R-:W-:Y:S04]  /*2ad0*/  HMMA.16816.F32 R72, R32, R56, R120 ;  /* 0x000000382048723c */ /* 0x000fe80000001878 */
[----:B------:R1:W-:Y:S02]  /*2ae0*/  MUFU.TANH R124, R0 ;  /* 0x00000000007c7308 */ /* 0x0003e40000002400 */
[----:B-1----:R-:W-:-:S06]  /*2af0*/  FMUL.FTZ R0, R84, c[0x0][0x2ec] ;  /* 0x0000bb0054007a20 */ /* 0x002fcc0000410000 */
[----:B------:R1:W1:Y:S02]  /*2b00*/  MUFU.TANH R113, R0 ;  /* 0x0000000000717308 */ /* 0x0002640000002400 */
[----:B-1----:R-:W-:-:S06]  /*2b10*/  FMUL.FTZ R0, R85, c[0x0][0x2ec] ;  /* 0x0000bb0055007a20 */ /* 0x002fcc0000410000 */
[----:B------:R1:W-:Y:S02]  /*2b20*/  MUFU.TANH R114, R0 ;  /* 0x0000000000727308 */ /* 0x0003e40000002400 */
[----:B-1----:R-:W-:-:S06]  /*2b30*/  FMUL.FTZ R0, R86, c[0x0][0x2ec] ;  /* 0x0000bb0056007a20 */ /* 0x002fcc0000410000 */
[----:B------:R1:W1:Y:S02]  /*2b40*/  MUFU.TANH R106, R0 ;  /* 0x00000000006a7308 */ /* 0x0002640000002400 */
[----:B-1----:R-:W-:Y:S02]  /*2b50*/  FMUL.FTZ R0, R87, c[0x0][0x2ec] ;  /* 0x0000bb0057007a20 */ /* 0x002fe40000410000 */
[----:B------:R-:W-:Y:S04]  /*2b60*/  HMMA.16816.F32 R84, R32, R58, R108 ;  /* 0x0000003a2054723c */ /* 0x000fe8000000186c */
[----:B------:R1:W1:Y:S04]  /*2b70*/  MUFU.TANH R112, R0 ;  /* 0x0000000000707308 */ /* 0x0002680000002400 */
[----:B------:R-:W-:Y:S08]  /*2b80*/  HMMA.16816.F32 R32, R16, R24, R48 ;  /* 0x000000181020723c */ /* 0x000ff00000001830 */
[----:B------:R-:W-:Y:S01]  /*2b90*/  HMMA.16816.F32 R48, R12, R60, R44 ;  /* 0x0000003c0c30723c */ /* 0x000fe2000000182c */
[----:B-1----:R-:W-:-:S04]  /*2ba0*/  FMUL.FTZ R0, R68, c[0x0][0x2ec] ;  /* 0x0000bb0044007a20 */ /* 0x002fc80000410000 */
[----:B------:R1:W1:Y:S03]  /*2bb0*/  MUFU.TANH R105, R0 ;  /* 0x0000000000697308 */ /* 0x0002660000002400 */
[----:B------:R-:W-:Y:S08]  /*2bc0*/  HMMA.16816.F32 R44, R36, R42, R52 ;  /* 0x0000002a242c723c */ /* 0x000ff00000001834 */
[----:B------:R-:W-:Y:S01]  /*2bd0*/  HMMA.16816.F32 R56, R8, R60, R32 ;  /* 0x0000003c0838723c */ /* 0x000fe20000001820 */
[----:B-1----:R-:W-:-:S07]  /*2be0*/  FMUL.FTZ R0, R69, c[0x0][0x2ec] ;  /* 0x0000bb0045007a20 */ /* 0x002fce0000410000 */
[----:B------:R-:W-:Y:S01]  /*2bf0*/  HMMA.16816.F32 R40, R20, R42, R92 ;  /* 0x0000002a1428723c */ /* 0x000fe2000000185c */
[----:B------:R-:W-:Y:S01]  /*2c00*/  FMUL.FTZ R3, R50, c[0x0][0x2ec] ;  /* 0x0000bb0032037a20 */ /* 0x000fe20000410000 */
[----:B------:R1:W-:Y:S01]  /*2c10*/  MUFU.TANH R107, R0 ;  /* 0x00000000006b7308 */ /* 0x0003e20000002400 */
[----:B------:R-:W-:-:S05]  /*2c20*/  FMUL.FTZ R5, R51, c[0x0][0x2ec] ;  /* 0x0000bb0033057a20 */ /* 0x000fca0000410000 */
[----:B------:R-:W-:Y:S02]  /*2c30*/  HMMA.16816.F32 R32, R28, R26, R44 ;  /* 0x0000001a1c20723c */ /* 0x000fe4000000182c */
[----:B------:R-:W-:Y:S06]  /*2c40*/  MUFU.TANH R93, R3 ;  /* 0x00000003005d7308 */ /* 0x000fec0000002400 */
[----:B--2---:R-:W-:Y:S01]  /*2c50*/  HMMA.16816.F32 R44, R36, R64, R72 ;  /* 0x00000040242c723c */ /* 0x004fe20000001848 */
[----:B------:R-:W-:Y:S01]  /*2c60*/  FMUL.FTZ R6, R57, c[0x0][0x2ec] ;  /* 0x0000bb0039067a20 */ /* 0x000fe20000410000 */
[----:B------:R2:W-:Y:S01]  /*2c70*/  MUFU.TANH R92, R5 ;  /* 0x00000005005c7308 */ /* 0x0005e20000002400 */
[----:B-1----:R-:W-:-:S05]  /*2c80*/  FMUL.FTZ R0, R70, c[0x0][0x2ec] ;  /* 0x0000bb0046007a20 */ /* 0x002fca0000410000 */
[----:B------:R-:W-:Y:S02]  /*2c90*/  HMMA.16816.F32 R36, R36, R66, R84 ;  /* 0x000000422424723c */ /* 0x000fe40000001854 */
[----:B------:R1:W1:Y:S06]  /*2ca0*/  MUFU.TANH R103, R0 ;  /* 0x0000000000677308 */ /* 0x00026c0000002400 */
[----:B------:R-:W-:Y:S01]  /*2cb0*/  HMMA.16816.F32 R52, R12, R62, R32 ;  /* 0x0000003e0c34723c */ /* 0x000fe20000001820 */
[----:B------:R-:W3:Y:S01]  /*2cc0*/  LDSM.16.M88.4 R32, [R230+0xb800] ;  /* 0x00b80000e620783b */ /* 0x000ee20000000200 */
[----:B--2---:R-:W-:Y:S01]  /*2cd0*/  FMUL.FTZ R5, R56, c[0x0][0x2ec] ;  /* 0x0000bb0038057a20 */ /* 0x004fe20000410000 */
[----:B------:R-:W-:Y:S01]  /*2ce0*/  MUFU.TANH R90, R6 ;  /* 0x00000006005a7308 */ /* 0x000fe20000002400 */
[----:B-1----:R-:W-:-:S07]  /*2cf0*/  FMUL.FTZ R0, R71, c[0x0][0x2ec] ;  /* 0x0000bb0047007a20 */ /* 0x002fce0000410000 */
[----:B------:R-:W-:Y:S01]  /*2d00*/  MUFU.TANH R91, R5 ;  /* 0x00000005005b7308 */ /* 0x000fe20000002400 */
[----:B------:R-:W-:Y:S07]  /*2d10*/  HMMA.16816.F32 R68, R20, R64, R96 ;  /* 0x000000401444723c */ /* 0x000fee0000001860 */
[----:B------:R1:W-:Y:S02]  /*2d20*/  MUFU.TANH R104, R0 ;  /* 0x0000000000687308 */ /* 0x0003e40000002400 */
[----:B-1----:R-:W-:-:S06]  /*2d30*/  FMUL.FTZ R0, R76, c[0x0][0x2ec] ;  /* 0x0000bb004c007a20 */ /* 0x002fcc0000410000 */
[----:B------:R1:W2:Y:S01]  /*2d40*/  MUFU.TANH R101, R0 ;  /* 0x0000000000657308 */ /* 0x0002a20000002400 */
[C---:B---3--:R-:W-:Y:S08]  /*2d50*/  HMMA.16816.F32 R44, R28.reuse, R32, R44 ;  /* 0x000000201c2c723c */ /* 0x048ff0000000182c */
[----:B------:R-:W-:Y:S01]  /*2d60*/  HMMA.16816.F32 R28, R28, R34, R36 ;  /* 0x000000221c1c723c */ /* 0x000fe20000001824 */
[----:B-1----:R-:W-:-:S04]  /*2d70*/  FMUL.FTZ R0, R77, c[0x0][0x2ec] ;  /* 0x0000bb004d007a20 */ /* 0x002fc80000410000 */
[----:B------:R1:W-:Y:S02]  /*2d80*/  MUFU.TANH R102, R0 ;  /* 0x0000000000667308 */ /* 0x0003e40000002400 */
[----:B-1----:R-:W-:-:S06]  /*2d90*/  FMUL.FTZ R0, R78, c[0x0][0x2ec] ;  /* 0x0000bb004e007a20 */ /* 0x002fcc0000410000 */
[----:B------:R1:W3:Y:S02]  /*2da0*/  MUFU.TANH R95, R0 ;  /* 0x00000000005f7308 */ /* 0x0002e40000002400 */
[----:B-1----:R-:W-:Y:S02]  /*2db0*/  FMUL.FTZ R0, R79, c[0x0][0x2ec] ;  /* 0x0000bb004f007a20 */ /* 0x002fe40000410000 */
[----:B------:R-:W-:Y:S04]  /*2dc0*/  HMMA.16816.F32 R76, R20, R66, R80 ;  /* 0x00000042144c723c */ /* 0x000fe80000001850 */
[----:B------:R1:W1:Y:S03]  /*2dd0*/  MUFU.TANH R100, R0 ;  /* 0x0000000000647308 */ /* 0x0002660000002400 */
[----:B------:R-:W-:-:S05]  /*2de0*/  FMUL.FTZ R21, R59, c[0x0][0x2ec] ;  /* 0x0000bb003b157a20 */ /* 0x000fca0000410000 */
[----:B------:R-:W-:Y:S01]  /*2df0*/  MUFU.TANH R88, R21 ;  /* 0x0000001500587308 */ /* 0x000fe20000002400 */
[----:B-1----:R-:W-:-:S07]  /*2e00*/  FMUL.FTZ R0, R48, c[0x0][0x2ec] ;  /* 0x0000bb0030007a20 */ /* 0x002fce0000410000 */
[----:B------:R1:W1:Y:S02]  /*2e10*/  MUFU.TANH R94, R0 ;  /* 0x00000000005e7308 */ /* 0x0002640000002400 */
[----:B-1----:R-:W-:Y:S02]  /*2e20*/  FMUL.FTZ R0, R49, c[0x0][0x2ec] ;  /* 0x0000bb0031007a20 */ /* 0x002fe40000410000 */
[----:B------:R-:W-:Y:S01]  /*2e30*/  HMMA.16816.F32 R48, R16, R26, R40 ;  /* 0x0000001a1030723c */ /* 0x000fe20000001828 */
[----:B------:R-:W1:Y:S03]  /*2e40*/  LDSM.16.M88.4 R40, [R229+0x3800] ;  /* 0x00380000e528783b */ /* 0x000e660000000200 */
[----:B------:R2:W-:Y:S01]  /*2e50*/  MUFU.TANH R167, R0 ;  /* 0x0000000000a77308 */ /* 0x0005e20000002400 */
[----:B------:R-:W-:-:S04]  /*2e60*/  DEPBAR.LE SB0, 0x0 ;  /* 0x000080000000791a */ /* 0x000fc80000000000 */
[----:B--2---:R-:W-:-:S05]  /*2e70*/  LOP3.LUT R0, R154, 0xffffffe0, RZ, 0xc0, !PT ;  /* 0xffffffe09a007812 */ /* 0x004fca00078ec0ff */
[----:B------:R-:W-:-:S10]  /*2e80*/  IMAD.IADD R0, R155, 0x1, -R0 ;  /* 0x000000019b007824 */ /* 0x000fd400078e0a00 */
[----:B------:R-:W-:Y:S01]  /*2e90*/  HMMA.16816.F32 R60, R8, R62, R48 ;  /* 0x0000003e083c723c */ /* 0x000fe20000001830 */
[----:B------:R-:W-:Y:S01]  /*2ea0*/  IMAD.SHL.U32 R155, R155, 0x2, RZ ;  /* 0x000000029b9b7824 */ /* 0x000fe200078e00ff */
[----:B------:R-:W-:-:S04]  /*2eb0*/  SHF.R.S32.HI R3, RZ, 0x1f, R0 ;  /* 0x0000001fff037819 */ /* 0x000fc80000011400 */
[----:B------:R-:W-:Y:S02]  /*2ec0*/  LOP3.LUT R7, R155, 0x6, RZ, 0xc0, !PT ;  /* 0x000000069b077812 */ /* 0x000fe400078ec0ff */
[----:B------:R-:W-:Y:S01]  /*2ed0*/  LEA.HI R3, R3, R0, RZ, 0x2 ;  /* 0x0000000003037211 */ /* 0x000fe200078f10ff */
[----:B------:R-:W-:Y:S01]  /*2ee0*/  HMMA.16816.F32 R48, R16, R32, R68 ;  /* 0x000000201030723c */ /* 0x000fe20000001844 */
[----:B------:R-:W-:Y:S02]  /*2ef0*/  LEA R0, R153, UR12, 0x4 ;  /* 0x0000000c99007c11 */ /* 0x000fe4000f8e20ff */
[----:B------:R-:W-:Y:S01]  /*2f00*/  SHF.R.S32.HI R164, RZ, 0x2, R3 ;  /* 0x00000002ffa47819 */ /* 0x000fe20000011403 */
[----:B------:R-:W-:-:S03]  /*2f10*/  IMAD.U32 R3, RZ, RZ, UR15 ;  /* 0x0000000fff037e24 */ /* 0x000fc6000f8e00ff */
[----:B------:R-:W-:Y:S01]  /*2f20*/  IADD3 R0, R0, 0x1, R164 ;  /* 0x0000000100007810 */ /* 0x000fe20007ffe0a4 */
[----:B------:R-:W-:Y:S01]  /*2f30*/  HMMA.16816.F32 R16, R16, R34, R76 ;  /* 0x000000221010723c */ /* 0x000fe2000000184c */
[----:B------:R2:W-:Y:S02]  /*2f40*/  STL [R1+0xec], R164 ;  /* 0x0000eca401007387 */ /* 0x0005e40000100800 */
[----:B------:R-:W-:Y:S01]  /*2f50*/  IADD3 R5, R0, UR13, -R3 ;  /* 0x0000000d00057c10 */ /* 0x000fe2000fffe803 */
[----:B------:R-:W-:Y:S02]  /*2f60*/  IMAD.U32 R3, RZ, RZ, UR14 ;  /* 0x0000000eff037e24 */ /* 0x000fe4000f8e00ff */
[----:B------:R-:W-:Y:S01]  /*2f70*/  IMAD.IADD R0, R144, 0x1, R145 ;  /* 0x0000000190007824 */ /* 0x000fe200078e0291 */
[----:B------:R-:W-:Y:S01]  /*2f80*/  IADD3 R5, R5, c[0x0][0x2e8], RZ ;  /* 0x0000ba0005057a10 */ /* 0x000fe20007ffe0ff */
[----:B------:R-:W-:Y:S01]  /*2f90*/  IMAD R3, R3, 0x40, R7 ;  /* 0x0000004003037824 */ /* 0x000fe200078e0207 */
[----:B-1----:R-:W-:Y:S01]  /*2fa0*/  HMMA.16816.F32 R44, R12, R40, R44 ;  /* 0x000000280c2c723c */ /* 0x002fe2000000182c */
[----:B------:R-:W-:Y:S01]  /*2fb0*/  FMUL.FTZ R7, R58, c[0x0][0x2ec] ;  /* 0x0000bb003a077a20 */ /* 0x000fe20000410000 */
[----:B------:R-:W-:-:S02]  /*2fc0*/  IMNMX R23, R5, UR13, PT ;  /* 0x0000000d05177c17 */ /* 0x000fc4000b800200 */
[----:B------:R-:W-:Y:S01]  /*2fd0*/  IADD3 R20, R5, 0x40, RZ ;  /* 0x0000004005147810 */ /* 0x000fe20007ffe0ff */
[----:B------:R1:W1:Y:S01]  /*2fe0*/  MUFU.TANH R89, R7 ;  /* 0x0000000700597308 */ /* 0x0002620000002400 */
[----:B------:R-:W-:Y:S02]  /*2ff0*/  IADD3 R6, R3, 0x1, RZ ;  /* 0x0000000103067810 */ /* 0x000fe40007ffe0ff */
[----:B------:R-:W-:Y:S01]  /*3000*/  IMNMX R26, R20, UR13, PT ;  /* 0x0000000d141a7c17 */ /* 0x000fe2000b800200 */
[----:B------:R-:W-:Y:S01]  /*3010*/  HMMA.16816.F32 R48, R8, R40, R48 ;  /* 0x000000280830723c */ /* 0x000fe20000001830 */
[C---:B------:R-:W-:Y:S02]  /*3020*/  ISETP.GE.AND P1, PT, R6.reuse, R23, PT ;  /* 0x000000170600720c */ /* 0x040fe40003f26270 */
[----:B------:R-:W-:Y:S02]  /*3030*/  ISETP.GE.AND P4, PT, R6, R26, PT ;  /* 0x0000001a0600720c */ /* 0x000fe40003f86270 */
[----:B----4-:R-:W-:-:S02]  /*3040*/  FSEL R56, R152, -INF , !P1 ;  /* 0xff80000098387808 */ /* 0x010fc40004800000 */
[----:B-----5:R-:W-:Y:S01]  /*3050*/  FSEL R72, R150, -INF , !P4 ;  /* 0xff80000096487808 */ /* 0x020fe20006000000 */
[----:B------:R-:W-:Y:S01]  /*3060*/  HMMA.16816.F32 R12, R12, R42, R28 ;  /* 0x0000002a0c0c723c */ /* 0x000fe2000000181c */
[C---:B-1----:R-:W-:Y:S02]  /*3070*/  IADD3 R7, R5.reuse, 0x8, RZ ;  /* 0x0000000805077810 */ /* 0x042fe40007ffe0ff */
[----:B------:R-:W-:-:S04]  /*3080*/  IADD3 R5, R5, 0x48, RZ ;  /* 0x0000004805057810 */ /* 0x000fc80007ffe0ff */
[----:B------:R-:W-:Y:S01]  /*3090*/  FMUL.FTZ R47, R47, c[0x0][0x2ec] ;  /* 0x0000bb002f2f7a20 */ /* 0x000fe20000410000 */
[----:B------:R-:W-:Y:S01]  /*30a0*/  IMNMX R24, R7, UR13, PT ;  /* 0x0000000d07187c17 */ /* 0x000fe2000b800200 */
[----:B------:R-:W-:Y:S01]  /*30b0*/  FMUL.FTZ R7, R53, c[0x0][0x2ec] ;  /* 0x0000bb0035077a20 */ /* 0x000fe20000410000 */
[----:B------:R-:W-:Y:S01]  /*30c0*/  IMNMX R25, R5, UR13, PT ;  /* 0x0000000d05197c17 */ /* 0x000fe2000b800200 */
[----:B------:R-:W-:Y:S01]  /*30d0*/  FMUL.FTZ R5, R52, c[0x0][0x2ec] ;  /* 0x0000bb0034057a20 */ /* 0x000fe20000410000 */
[CC--:B------:R-:W-:Y:S01]  /*30e0*/  ISETP.GE.AND P0, PT, R6.reuse, R24.reuse, PT ;  /* 0x000000180600720c */ /* 0x0c0fe20003f06270 */
[----:B------:R1:W-:Y:S01]  /*30f0*/  MUFU.TANH R83, R7 ;  /* 0x0000000700537308 */ /* 0x0003e20000002400 */
[----:B------:R-:W-:Y:S01]  /*3100*/  ISETP.GE.AND P2, PT, R6, R25, PT ;  /* 0x000000190600720c */ /* 0x000fe20003f46270 */
[----:B------:R-:W-:Y:S01]  /*3110*/  HMMA.16816.F32 R8, R8, R42, R16 ;  /* 0x0000002a0808723c */ /* 0x000fe20000001810 */
[----:B------:R-:W-:Y:S01]  /*3120*/  IADD3 R6, R3, 0x8, RZ ;  /* 0x0000000803067810 */ /* 0x000fe20007ffe0ff */
[----:B------:R-:W-:Y:S01]  /*3130*/  FMUL.FTZ R49, R49, c[0x0][0x2ec] ;  /* 0x0000bb0031317a20 */ /* 0x000fe20000410000 */
[----:B------:R-:W-:Y:S01]  /*3140*/  FSEL R65, R151, -INF , !P0 ;  /* 0xff80000097417808 */ /* 0x000fe20004000000 */
[----:B------:R-:W-:Y:S01]  /*3150*/  FMUL.FTZ R48, R48, c[0x0][0x2ec] ;  /* 0x0000bb0030307a20 */ /* 0x000fe20000410000 */
[C---:B------:R-:W-:Y:S01]  /*3160*/  ISETP.GE.AND P6, PT, R6.reuse, R23, PT ;  /* 0x000000170600720c */ /* 0x040fe20003fc6270 */
[----:B------:R4:W2:Y:S01]  /*3170*/  MUFU.TANH R82, R5 ;  /* 0x0000000500527308 */ /* 0x0008a20000002400 */
[----:B------:R-:W-:-:S02]  /*3180*/  ISETP.GE.AND P5, PT, R6, R24, PT ;  /* 0x000000180600720c */ /* 0x000fc40003fa6270 */
[----:B------:R-:W-:Y:S01]  /*3190*/  ISETP.GE.AND P3, PT, R6, R26, PT ;  /* 0x0000001a0600720c */ /* 0x000fe20003f66270 */
[----:B------:R-:W-:Y:S01]  /*31a0*/  FMUL.FTZ R12, R12, c[0x0][0x2ec] ;  /* 0x0000bb000c0c7a20 */ /* 0x000fe20000410000 */
[----:B------:R-:W-:Y:S01]  /*31b0*/  ISETP.GE.AND P1, PT, R6, R25, PT ;  /* 0x000000190600720c */ /* 0x000fe20003f26270 */
[----:B------:R-:W-:Y:S01]  /*31c0*/  FMUL.FTZ R6, R54, c[0x0][0x2ec] ;  /* 0x0000bb0036067a20 */ /* 0x000fe20000410000 */
[----:B------:R-:W-:Y:S01]  /*31d0*/  FSEL R73, R148, -INF , !P2 ;  /* 0xff80000094497808 */ /* 0x000fe20005000000 */
[----:B-1----:R-:W-:Y:S01]  /*31e0*/  FMUL.FTZ R7, R55, c[0x0][0x2ec] ;  /* 0x0000bb0037077a20 */ /* 0x002fe20000410000 */
[----:B------:R-:W-:Y:S01]  /*31f0*/  FSEL R57, R147, -INF , !P6 ;  /* 0xff80000093397808 */ /* 0x000fe20007000000 */
[----:B------:R1:W-:Y:S01]  /*3200*/  MUFU.TANH R81, R6 ;  /* 0x0000000600517308 */ /* 0x0003e20000002400 */
[----:B------:R-:W-:Y:S01]  /*3210*/  FSEL R64, R146, -INF , !P5 ;  /* 0xff80000092407808 */ /* 0x000fe20006800000 */
[----:B------:R-:W-:Y:S01]  /*3220*/  FMUL.FTZ R14, R14, c[0x0][0x2ec] ;  /* 0x0000bb000e0e7a20 */ /* 0x000fe20000410000 */
[----:B------:R-:W-:Y:S01]  /*3230*/  FSEL R68, R129, -INF , !P3 ;  /* 0xff80000081447808 */ /* 0x000fe20005800000 */
[----:B------:R-:W-:Y:S01]  /*3240*/  FMUL.FTZ R13, R13, c[0x0][0x2ec] ;  /* 0x0000bb000d0d7a20 */ /* 0x000fe20000410000 */
[----:B------:R-:W-:Y:S01]  /*3250*/  FSEL R69, R126, -INF , !P1 ;  /* 0xff8000007e457808 */ /* 0x000fe20004800000 */
[----:B------:R-:W-:Y:S01]  /*3260*/  FMUL.FTZ R15, R15, c[0x0][0x2ec] ;  /* 0x0000bb000f0f7a20 */ /* 0x000fe20000410000 */
[----:B----4-:R-:W-:Y:S01]  /*3270*/  IADD3 R5, R3, 0x9, RZ ;  /* 0x0000000903057810 */ /* 0x010fe20007ffe0ff */
[----:B------:R4:W-:Y:S01]  /*3280*/  MUFU.TANH R75, R7 ;  /* 0x00000007004b7308 */ /* 0x0009e20000002400 */
[----:B------:R-:W-:-:S02]  /*3290*/  FMUL.FTZ R8, R8, c[0x0][0x2ec] ;  /* 0x0000bb0008087a20 */ /* 0x000fc40000410000 */
[C---:B------:R-:W-:Y:S01]  /*32a0*/  ISETP.GE.AND P0, PT, R5.reuse, R23, PT ;  /* 0x000000170500720c */ /* 0x040fe20003f06270 */
[----:B------:R-:W-:Y:S01]  /*32b0*/  FMUL.FTZ R10, R10, c[0x0][0x2ec] ;  /* 0x0000bb000a0a7a20 */ /* 0x000fe20000410000 */
[----:B------:R-:W-:Y:S01]  /*32c0*/  ISETP.GE.AND P4, PT, R5, R24, PT ;  /* 0x000000180500720c */ /* 0x000fe20003f86270 */
[----:B------:R-:W-:Y:S01]  /*32d0*/  FMUL.FTZ R9, R9, c[0x0][0x2ec] ;  /* 0x0000bb0009097a20 */ /* 0x000fe20000410000 */
[----:B------:R-:W-:Y:S01]  /*32e0*/  ISETP.GE.AND P2, PT, R5, R26, PT ;  /* 0x0000001a0500720c */ /* 0x000fe20003f46270 */
[----:B------:R-:W-:Y:S01]  /*32f0*/  MUFU.TANH R49, R49 ;  /* 0x0000003100317308 */ /* 0x000fe20000002400 */
[----:B-1----:R-:W-:Y:S01]  /*3300*/  IADD3 R6, R3, 0x10, RZ ;  /* 0x0000001003067810 */ /* 0x002fe20007ffe0ff */
[----:B------:R-:W-:Y:S01]  /*3310*/  FMUL.FTZ R11, R11, c[0x0][0x2ec] ;  /* 0x0000bb000b0b7a20 */ /* 0x000fe20000410000 */
[----:B------:R-:W-:Y:S02]  /*3320*/  ISETP.GE.AND P6, PT, R5, R25, PT ;  /* 0x000000190500720c */ /* 0x000fe40003fc6270 */
[----:B------:R-:W-:-:S02]  /*3330*/  ISETP.GE.AND P5, PT, R6, R23, PT ;  /* 0x000000170600720c */ /* 0x000fc40003fa6270 */
[----:B------:R-:W-:Y:S01]  /*3340*/  IADD3 R5, R3, 0x11, RZ ;  /* 0x0000001103057810 */ /* 0x000fe20007ffe0ff */
[----:B----4-:R-:W-:Y:S01]  /*3350*/  FMUL.FTZ R7, R60, c[0x0][0x2ec] ;  /* 0x0000bb003c077a20 */ /* 0x010fe20000410000 */
[----:B------:R-:W-:Y:S01]  /*3360*/  FSEL R54, R149, -INF , !P0 ;  /* 0xff80000095367808 */ /* 0x000fe20004000000 */
[----:B------:R-:W-:Y:S01]  /*3370*/  MUFU.TANH R48, R48 ;  /* 0x0000003000307308 */ /* 0x000fe20000002400 */
[C---:B------:R-:W-:Y:S02]  /*3380*/  ISETP.GE.AND P3, PT, R6.reuse, R24, PT ;  /* 0x000000180600720c */ /* 0x040fe40003f66270 */
[C---:B------:R-:W-:Y:S02]  /*3390*/  ISETP.GE.AND P1, PT, R6.reuse, R26, PT ;  /* 0x0000001a0600720c */ /* 0x040fe40003f26270 */
[----:B------:R-:W-:Y:S01]  /*33a0*/  ISETP.GE.AND P0, PT, R6, R25, PT ;  /* 0x000000190600720c */ /* 0x000fe20003f06270 */
[----:B------:R-:W-:Y:S01]  /*33b0*/  FMUL.FTZ R6, R61, c[0x0][0x2ec] ;  /* 0x0000bb003d067a20 */ /* 0x000fe20000410000 */
[----:B------:R-:W-:Y:S01]  /*33c0*/  FSEL R59, R131, -INF , !P4 ;  /* 0xff800000833b7808 */ /* 0x000fe20006000000 */
[----:B------:R1:W-:Y:S01]  /*33d0*/  MUFU.TANH R74, R7 ;  /* 0x00000007004a7308 */ /* 0x0003e20000002400 */
[----:B------:R-:W-:-:S02]  /*33e0*/  FSEL R60, R130, -INF , !P2 ;  /* 0xff800000823c7808 */ /* 0x000fc40005000000 */
[----:B------:R-:W-:Y:S02]  /*33f0*/  FSEL R61, R128, -INF , !P6 ;  /* 0xff800000803d7808 */ /* 0x000fe40007000000 */
[----:B------:R-:W-:Y:S02]  /*3400*/  FSEL R53, R125, -INF , !P5 ;  /* 0xff8000007d357808 */ /* 0x000fe40006800000 */
[C---:B------:R-:W-:Y:S01]  /*3410*/  ISETP.GE.AND P4, PT, R5.reuse, R23, PT ;  /* 0x000000170500720c */ /* 0x040fe20003f86270 */
[----:B------:R4:W-:Y:S01]  /*3420*/  MUFU.TANH R71, R6 ;  /* 0x0000000600477308 */ /* 0x0009e20000002400 */
[C---:B------:R-:W-:Y:S02]  /*3430*/  ISETP.GE.AND P2, PT, R5.reuse, R24, PT ;  /* 0x000000180500720c */ /* 0x040fe40003f46270 */
[C---:B------:R-:W-:Y:S02]  /*3440*/  ISETP.GE.AND P6, PT, R5.reuse, R26, PT ;  /* 0x0000001a0500720c */ /* 0x040fe40003fc6270 */
[----:B------:R-:W-:-:S02]  /*3450*/  ISETP.GE.AND P5, PT, R5, R25, PT ;  /* 0x000000190500720c */ /* 0x000fc40003fa6270 */
[----:B------:R-:W-:Y:S01]  /*3460*/  IADD3 R5, R3, 0x18, RZ ;  /* 0x0000001803057810 */ /* 0x000fe20007ffe0ff */
[----:B-1----:R-:W-:Y:S01]  /*3470*/  FMUL.FTZ R7, R63, c[0x0][0x2ec] ;  /* 0x0000bb003f077a20 */ /* 0x002fe20000410000 */
[----:B------:R-:W-:Y:S01]  /*3480*/  FSEL R55, R115, -INF , !P3 ;  /* 0xff80000073377808 */ /* 0x000fe20005800000 */
[----:B------:R-:W-:Y:S01]  /*3490*/  MUFU.TANH R47, R47 ;  /* 0x0000002f002f7308 */ /* 0x000fe20000002400 */
[----:B------:R-:W-:Y:S02]  /*34a0*/  FSEL R58, R113, -INF , !P1 ;  /* 0xff800000713a7808 */ /* 0x000fe40004800000 */
[----:B------:R-:W-:Y:S02]  /*34b0*/  FSEL R66, R106, -INF , !P0 ;  /* 0xff8000006a427808 */ /* 0x000fe40004000000 */
[----:B------:R-:W-:Y:S01]  /*34c0*/  FSEL R52, R127, -INF , !P4 ;  /* 0xff8000007f347808 */ /* 0x000fe20006000000 */
[----:B----4-:R-:W-:Y:S01]  /*34d0*/  FMUL.FTZ R6, R62, c[0x0][0x2ec] ;  /* 0x0000bb003e067a20 */ /* 0x010fe20000410000 */
[C---:B------:R-:W-:Y:S01]  /*34e0*/  ISETP.GE.AND P3, PT, R5.reuse, R23, PT ;  /* 0x000000170500720c */ /* 0x040fe20003f66270 */
[----:B------:R1:W4:Y:S01]  /*34f0*/  MUFU.TANH R67, R7 ;  /* 0x0000000700437308 */ /* 0x0003220000002400 */
[----:B------:R-:W-:-:S02]  /*3500*/  ISETP.GE.AND P1, PT, R5, R24, PT ;  /* 0x000000180500720c */ /* 0x000fc40003f26270 */
[C---:B------:R-:W-:Y:S02]  /*3510*/  ISETP.GE.AND P0, PT, R5.reuse, R26, PT ;  /* 0x0000001a0500720c */ /* 0x040fe40003f06270 */
[----:B------:R-:W-:Y:S02]  /*3520*/  ISETP.GE.AND P4, PT, R5, R25, PT ;  /* 0x000000190500720c */ /* 0x000fe40003f86270 */
[----:B------:R-:W-:Y:S01]  /*3530*/  IADD3 R5, R3, 0x19, RZ ;  /* 0x0000001903057810 */ /* 0x000fe20007ffe0ff */
[----:B------:R5:W2:Y:S01]  /*3540*/  MUFU.TANH R70, R6 ;  /* 0x0000000600467308 */ /* 0x000aa20000002400 */
[----:B------:R-:W-:Y:S02]  /*3550*/  FSEL R40, R124, -INF , !P2 ;  /* 0xff8000007c287808 */ /* 0x000fe40005000000 */
[----:B------:R-:W-:Y:S02]  /*3560*/  FSEL R41, R114, -INF , !P6 ;  /* 0xff80000072297808 */ /* 0x000fe40007000000 */
[----:B------:R-:W-:-:S02]  /*3570*/  FSEL R80, R112, -INF , !P5 ;  /* 0xff80000070507808 */ /* 0x000fc40006800000 */
[----:B------:R-:W-:Y:S01]  /*3580*/  FSEL R32, R105, -INF , !P3 ;  /* 0xff80000069207808 */ /* 0x000fe20005800000 */
[----:B-1----:R-:W-:Y:S01]  /*3590*/  FMUL.FTZ R7, R51, c[0x0][0x2ec] ;  /* 0x0000bb0033077a20 */ /* 0x002fe20000410000 */
[C---:B------:R-:W-:Y:S01]  /*35a0*/  ISETP.GE.AND P2, PT, R5.reuse, R23, PT ;  /* 0x000000170500720c */ /* 0x040fe20003f46270 */
[----:B------:R-:W-:Y:S01]  /*35b0*/  MUFU.TANH R12, R12 ;  /* 0x0000000c000c7308 */ /* 0x000fe20000002400 */
[C---:B------:R-:W-:Y:S02]  /*35c0*/  ISETP.GE.AND P6, PT, R5.reuse, R24, PT ;  /* 0x000000180500720c */ /* 0x040fe40003fc6270 */
[C---:B------:R-:W-:Y:S02]  /*35d0*/  ISETP.GE.AND P5, PT, R5.reuse, R26, PT ;  /* 0x0000001a0500720c */ /* 0x040fe40003fa6270 */
[----:B------:R-:W-:Y:S01]  /*35e0*/  ISETP.GE.AND P3, PT, R5, R25, PT ;  /* 0x000000190500720c */ /* 0x000fe20003f66270 */
[----:B-----5:R-:W-:Y:S01]  /*35f0*/  FMUL.FTZ R6, R44, c[0x0][0x2ec] ;  /* 0x0000bb002c067a20 */ /* 0x020fe20000410000 */
[----:B------:R-:W-:Y:S01]  /*3600*/  IADD3 R5, R3, 0x20, RZ ;  /* 0x0000002003057810 */ /* 0x000fe20007ffe0ff */
[----:B------:R-:W-:Y:S01]  /*3610*/  MUFU.TANH R7, R7 ;  /* 0x0000000700077308 */ /* 0x000fe20000002400 */
[----:B------:R-:W-:-:S02]  /*3620*/  FSEL R36, R103, -INF , !P1 ;  /* 0xff80000067247808 */ /* 0x000fc40004800000 */
[----:B------:R-:W-:Y:S02]  /*3630*/  FSEL R44, R101, -INF , !P0 ;  /* 0xff800000652c7808 */ /* 0x000fe40004000000 */
[----:B---3--:R-:W-:Y:S02]  /*3640*/  FSEL R63, R95, -INF , !P4 ;  /* 0xff8000005f3f7808 */ /* 0x008fe40006000000 */
[----:B------:R-:W-:Y:S01]  /*3650*/  FSEL R27, R107, -INF , !P2 ;  /* 0xff8000006b1b7808 */ /* 0x000fe20005000000 */
[----:B------:R1:W3:Y:S01]  /*3660*/  MUFU.TANH R62, R6 ;  /* 0x00000006003e7308 */ /* 0x0002e20000002400 */
[C---:B------:R-:W-:Y:S02]  /*3670*/  ISETP.GE.AND P1, PT, R5.reuse, R23, PT ;  /* 0x000000170500720c */ /* 0x040fe40003f26270 */
[C---:B------:R-:W-:Y:S02]  /*3680*/  ISETP.GE.AND P0, PT, R5.reuse, R24, PT ;  /* 0x000000180500720c */ /* 0x040fe40003f06270 */
[----:B------:R-:W-:-:S02]  /*3690*/  ISETP.GE.AND P4, PT, R5, R26, PT ;  /* 0x0000001a0500720c */ /* 0x000fc40003f86270 */
[----:B------:R-:W-:Y:S01]  /*36a0*/  ISETP.GE.AND P2, PT, R5, R25, PT ;  /* 0x000000190500720c */ /* 0x000fe20003f46270 */
[----:B------:R-:W-:Y:S01]  /*36b0*/  MUFU.TANH R14, R14 ;  /* 0x0000000e000e7308 */ /* 0x000fe20000002400 */
[----:B------:R-:W-:Y:S02]  /*36c0*/  IADD3 R5, R3, 0x21, RZ ;  /* 0x0000002103057810 */ /* 0x000fe40007ffe0ff */
[----:B------:R-:W-:Y:S02]  /*36d0*/  FSEL R33, R104, -INF , !P6 ;  /* 0xff80000068217808 */ /* 0x000fe40007000000 */
[----:B------:R-:W-:Y:S02]  /*36e0*/  FSEL R34, R102, -INF , !P5 ;  /* 0xff80000066227808 */ /* 0x000fe40006800000 */
[----:B------:R-:W-:Y:S01]  /*36f0*/  FSEL R35, R100, -INF , !P3 ;  /* 0xff80000064237808 */ /* 0x000fe20005800000 */
[----:B-1----:R-:W-:Y:S01]  /*3700*/  FMUL.FTZ R6, R45, c[0x0][0x2ec] ;  /* 0x0000bb002d067a20 */ /* 0x002fe20000410000 */
[----:B------:R-:W-:Y:S01]  /*3710*/  FSEL R174, R94, -INF , !P1 ;  /* 0xff8000005eae7808 */ /* 0x000fe20004800000 */
[----:B------:R-:W-:Y:S01]  /*3720*/  MUFU.TANH R8, R8 ;  /* 0x0000000800087308 */ /* 0x000fe20000002400 */
[----:B------:R-:W-:-:S02]  /*3730*/  ISETP.GE.AND P6, PT, R5, R23, PT ;  /* 0x000000170500720c */ /* 0x000fc40003fc6270 */
[C---:B------:R-:W-:Y:S02]  /*3740*/  ISETP.GE.AND P5, PT, R5.reuse, R24, PT ;  /* 0x000000180500720c */ /* 0x040fe40003fa6270 */
[C---:B------:R-:W-:Y:S02]  /*3750*/  ISETP.GE.AND P3, PT, R5.reuse, R26, PT ;  /* 0x0000001a0500720c */ /* 0x040fe40003f66270 */
[----:B------:R-:W-:Y:S01]  /*3760*/  ISETP.GE.AND P1, PT, R5, R25, PT ;  /* 0x000000190500720c */ /* 0x000fe20003f26270 */
[----:B------:R1:W-:Y:S01]  /*3770*/  MUFU.TANH R22, R6 ;  /* 0x0000000600167308 */ /* 0x0003e20000002400 */
[----:B------:R-:W-:Y:S02]  /*3780*/  IADD3 R5, R3, 0x28, RZ ;  /* 0x0000002803057810 */ /* 0x000fe40007ffe0ff */
[----:B------:R-:W-:Y:S02]  /*3790*/  FSEL R170, R93, -INF , !P0 ;  /* 0xff8000005daa7808 */ /* 0x000fe40004000000 */
[----:B------:R-:W-:-:S02]  /*37a0*/  FSEL R171, R91, -INF , !P4 ;  /* 0xff8000005bab7808 */ /* 0x000fc40006000000 */
[----:B------:R-:W-:Y:S01]  /*37b0*/  FSEL R172, R89, -INF , !P2 ;  /* 0xff80000059ac7808 */ /* 0x000fe20005000000 */
[----:B------:R-:W-:Y:S01]  /*37c0*/  MUFU.TANH R10, R10 ;  /* 0x0000000a000a7308 */ /* 0x000fe20000002400 */
[----:B------:R-:W-:Y:S02]  /*37d0*/  FSEL R167, R167, -INF , !P6 ;  /* 0xff800000a7a77808 */ /* 0x000fe40007000000 */
[C---:B------:R-:W-:Y:S02]  /*37e0*/  ISETP.GE.AND P0, PT, R5.reuse, R23, PT ;  /* 0x000000170500720c */ /* 0x040fe40003f06270 */
[C---:B------:R-:W-:Y:S02]  /*37f0*/  ISETP.GE.AND P4, PT, R5.reuse, R24, PT ;  /* 0x000000180500720c */ /* 0x040fe40003f86270 */
[C---:B------:R-:W-:Y:S01]  /*3800*/  ISETP.GE.AND P2, PT, R5.reuse, R26, PT ;  /* 0x0000001a0500720c */ /* 0x040fe20003f46270 */
[----:B-1----:R-:W-:Y:S01]  /*3810*/  FMUL.FTZ R6, R46, c[0x0][0x2ec] ;  /* 0x0000bb002e067a20 */ /* 0x002fe20000410000 */
[----:B------:R-:W-:Y:S01]  /*3820*/  ISETP.GE.AND P6, PT, R5, R25, PT ;  /* 0x000000190500720c */ /* 0x000fe20003fc6270 */
[----:B------:R-:W-:Y:S01]  /*3830*/  MUFU.TANH R13, R13 ;  /* 0x0000000d000d7308 */ /* 0x000fe20000002400 */
[----:B------:R-:W-:-:S02]  /*3840*/  IADD3 R5, R3, 0x29, RZ ;  /* 0x0000002903057810 */ /* 0x000fc40007ffe0ff */
[----:B--2---:R-:W-:Y:S02]  /*3850*/  FSEL R164, R82, -INF , !P0 ;  /* 0xff80000052a47808 */ /* 0x004fe40004000000 */
[----:B------:R-:W-:Y:S02]  /*3860*/  ISETP.GE.AND P0, PT, R5, R25, PT ;  /* 0x000000190500720c */ /* 0x000fe40003f06270 */
[----:B------:R-:W-:Y:S01]  /*3870*/  FSEL R166, R92, -INF , !P5 ;  /* 0xff8000005ca67808 */ /* 0x000fe20006800000 */
[----:B------:R1:W2:Y:S01]  /*3880*/  MUFU.TANH R21, R6 ;  /* 0x0000000600157308 */ /* 0x0002a20000002400 */
[----:B----4-:R-:W-:Y:S02]  /*3890*/  FSEL R165, R67, -INF , !P0 ;  /* 0xff80000043a57808 */ /* 0x010fe40004000000 */
[----:B------:R-:W-:Y:S02]  /*38a0*/  FSEL R169, R90, -INF , !P3 ;  /* 0xff8000005aa97808 */ /* 0x000fe40005800000 */
[----:B------:R-:W-:-:S02]  /*38b0*/  FSEL R173, R88, -INF , !P1 ;  /* 0xff80000058ad7808 */ /* 0x000fc40004800000 */
[C---:B------:R-:W-:Y:S01]  /*38c0*/  ISETP.GE.AND P5, PT, R5.reuse, R23, PT ;  /* 0x000000170500720c */ /* 0x040fe20003fa6270 */
[----:B------:R-:W-:Y:S01]  /*38d0*/  MUFU.TANH R15, R15 ;  /* 0x0000000f000f7308 */ /* 0x000fe20000002400 */
[C---:B------:R-:W-:Y:S02]  /*38e0*/  ISETP.GE.AND P3, PT, R5.reuse, R24, PT ;  /* 0x000000180500720c */ /* 0x040fe40003f66270 */
[----:B------:R-:W-:Y:S02]  /*38f0*/  ISETP.GE.AND P1, PT, R5, R26, PT ;  /* 0x0000001a0500720c */ /* 0x000fe40003f26270 */
[----:B------:R-:W-:Y:S02]  /*3900*/  IADD3 R5, R3, 0x30, RZ ;  /* 0x0000003003057810 */ /* 0x000fe40007ffe0ff */
[----:B------:R-:W-:Y:S01]  /*3910*/  FSEL R152, R81, -INF , !P4 ;  /* 0xff80000051987808 */ /* 0x000fe20006000000 */
[----:B-1----:R-:W-:Y:S01]  /*3920*/  FMUL.FTZ R6, R50, c[0x0][0x2ec] ;  /* 0x0000bb0032067a20 */ /* 0x002fe20000410000 */
[----:B------:R-:W-:Y:S01]  /*3930*/  FSEL R154, R74, -INF , !P2 ;  /* 0xff8000004a9a7808 */ /* 0x000fe20005000000 */
[----:B------:R-:W-:Y:S01]  /*3940*/  MUFU.TANH R9, R9 ;  /* 0x0000000900097308 */ /* 0x000fe20000002400 */
[----:B------:R-:W-:-:S02]  /*3950*/  FSEL R168, R70, -INF , !P6 ;  /* 0xff80000046a87808 */ /* 0x000fc40007000000 */
[----:B------:R-:W-:Y:S02]  /*3960*/  FSEL R145, R83, -INF , !P5 ;  /* 0xff80000053917808 */ /* 0x000fe40006800000 */
[C---:B------:R-:W-:Y:S02]  /*3970*/  ISETP.GE.AND P4, PT, R5.reuse, R23, PT ;  /* 0x000000170500720c */ /* 0x040fe40003f86270 */
[C---:B------:R-:W-:Y:S01]  /*3980*/  ISETP.GE.AND P2, PT, R5.reuse, R24, PT ;  /* 0x000000180500720c */ /* 0x040fe20003f46270 */
[----:B------:R1:W4:Y:S01]  /*3990*/  MUFU.TANH R20, R6 ;  /* 0x0000000600147308 */ /* 0x0003220000002400 */
[C---:B------:R-:W-:Y:S02]  /*39a0*/  ISETP.GE.AND P6, PT, R5.reuse, R26, PT ;  /* 0x0000001a0500720c */ /* 0x040fe40003fc6270 */
[----:B------:R-:W-:Y:S02]  /*39b0*/  ISETP.GE.AND P5, PT, R5, R25, PT ;  /* 0x000000190500720c */ /* 0x000fe40003fa6270 */
[----:B------:R-:W-:-:S02]  /*39c0*/  IADD3 R5, R3, 0x38, RZ ;  /* 0x0000003803057810 */ /* 0x000fc40007ffe0ff */
[----:B------:R-:W-:Y:S01]  /*39d0*/  FSEL R146, R75, -INF , !P3 ;  /* 0xff8000004b927808 */ /* 0x000fe20005800000 */
[----:B------:R-:W5:Y:S01]  /*39e0*/  MUFU.TANH R11, R11 ;  /* 0x0000000b000b7308 */ /* 0x000f620000002400 */
[----:B------:R-:W-:Y:S02]  /*39f0*/  FSEL R149, R71, -INF , !P1 ;  /* 0xff80000047957808 */ /* 0x000fe40004800000 */
[----:B---3--:R-:W-:Y:S02]  /*3a00*/  FSEL R147, R62, -INF , !P4 ;  /* 0xff8000003e937808 */ /* 0x008fe40006000000 */
[----:B--2---:R-:W-:Y:S01]  /*3a10*/  FSEL R151, R21, -INF , !P2 ;  /* 0xff80000015977808 */ /* 0x004fe20005000000 */
[----:B------:R-:W-:Y:S01]  /*3a20*/  BAR.SYNC.DEFER_BLOCKING 0x0 ;  /* 0x0000000000007b1d */ /* 0x000fe20000010000 */
[----:B------:R-:W-:Y:S02]  /*3a30*/  ISETP.GE.AND P2, PT, R5, R23, PT ;  /* 0x000000170500720c */ /* 0x000fe40003f46270 */
[----:B-1----:R-:W-:-:S02]  /*3a40*/  IADD3 R6, R3, 0x31, RZ ;  /* 0x0000003103067810 */ /* 0x002fc40007ffe0ff */
[----:B------:R-:W-:Y:S02]  /*3a50*/  FSEL R153, R48, -INF , !P6 ;  /* 0xff80000030997808 */ /* 0x000fe40007000000 */
[C---:B------:R-:W-:Y:S02]  /*3a60*/  ISETP.GE.AND P0, PT, R6.reuse, R26, PT ;  /* 0x0000001a0600720c */ /* 0x040fe40003f06270 */
[C---:B------:R-:W-:Y:S02]  /*3a70*/  ISETP.GE.AND P3, PT, R6.reuse, R23, PT ;  /* 0x000000170600720c */ /* 0x040fe40003f66270 */
[----:B------:R-:W-:Y:S02]  /*3a80*/  FSEL R148, R49, -INF , !P0 ;  /* 0xff80000031947808 */ /* 0x000fe40004000000 */
[-C--:B------:R-:W-:Y:S02]  /*3a90*/  ISETP.GE.AND P0, PT, R3, R24.reuse, PT ;  /* 0x000000180300720c */ /* 0x080fe40003f06270 */
[----:B------:R-:W-:-:S02]  /*3aa0*/  ISETP.GE.AND P1, PT, R6, R24, PT ;  /* 0x000000180600720c */ /* 0x000fc40003f26270 */
[----:B------:R-:W-:Y:S02]  /*3ab0*/  FSEL R16, R158, -INF , !P0 ;  /* 0xff8000009e107808 */ /* 0x000fe40004000000 */
[----:B------:R-:W-:Y:S02]  /*3ac0*/  PLOP3.LUT P0, PT, PT, PT, UP0, 0x80, 0x0 ;  /* 0x000000000000781c */ /* 0x000fe40003f0f008 */
[----:B------:R-:W-:Y:S02]  /*3ad0*/  ISETP.GE.AND P4, PT, R6, R25, PT ;  /* 0x000000190600720c */ /* 0x000fe40003f86270 */
[----:B------:R-:W-:Y:S02]  /*3ae0*/  ISETP.GE.AND P6, PT, R5, R24, PT ;  /* 0x000000180500720c */ /* 0x000fe40003fc6270 */
[----:B----4-:R-:W-:Y:S02]  /*3af0*/  FSEL R155, R20, -INF , !P5 ;  /* 0xff800000149b7808 */ /* 0x010fe40006800000 */
[----:B------:R-:W-:-:S02]  /*3b00*/  FSEL R141, R22, -INF , !P3 ;  /* 0xff800000168d7808 */ /* 0x000fc40005800000 */
[----:B------:R-:W-:Y:S02]  /*3b10*/  FSEL R144, R47, -INF , !P1 ;  /* 0xff8000002f907808 */ /* 0x000fe40004800000 */
[----:B------:R-:W-:Y:S02]  /*3b20*/  FSEL R150, R7, -INF , !P4 ;  /* 0xff80000007967808 */ /* 0x000fe40006000000 */
[----:B------:R-:W-:Y:S02]  /*3b30*/  FSEL R137, R12, -INF , !P2 ;  /* 0xff8000000c897808 */ /* 0x000fe40005000000 */
[C---:B------:R-:W-:Y:S02]  /*3b40*/  ISETP.GE.AND P5, PT, R5.reuse, R26, PT ;  /* 0x0000001a0500720c */ /* 0x040fe40003fa6270 */
[----:B------:R-:W-:Y:S02]  /*3b50*/  ISETP.GE.AND P3, PT, R5, R25, PT ;  /* 0x000000190500720c */ /* 0x000fe40003f66270 */
[----:B------:R-:W-:-:S02]  /*3b60*/  ISETP.GE.AND P1, PT, R3, R23, PT ;  /* 0x000000170300720c */ /* 0x000fc40003f26270 */
[C---:B------:R-:W-:Y:S02]  /*3b70*/  ISETP.GE.AND P4, PT, R3.reuse, R26, PT ;  /* 0x0000001a0300720c */ /* 0x040fe40003f86270 */
[C---:B------:R-:W-:Y:S02]  /*3b80*/  ISETP.GE.AND P2, PT, R3.reuse, R25, PT ;  /* 0x000000190300720c */ /* 0x040fe40003f46270 */
[----:B------:R-:W-:Y:S02]  /*3b90*/  IADD3 R3, R3, 0x39, RZ ;  /* 0x0000003903037810 */ /* 0x000fe40007ffe0ff */
[----:B------:R-:W-:Y:S02]  /*3ba0*/  FSEL R139, R14, -INF , !P6 ;  /* 0xff8000000e8b7808 */ /* 0x000fe40007000000 */
[----:B------:R-:W-:Y:S02]  /*3bb0*/  FSEL R142, R8, -INF , !P5 ;  /* 0xff800000088e7808 */ /* 0x000fe40006800000 */
[----:B------:R-:W-:-:S02]  /*3bc0*/  FSEL R143, R10, -INF , !P3 ;  /* 0xff8000000a8f7808 */ /* 0x000fc40005800000 */
[----:B------:R-:W-:Y:S02]  /*3bd0*/  FSEL R14, R159, -INF , !P1 ;  /* 0xff8000009f0e7808 */ /* 0x000fe40004800000 */
[C---:B------:R-:W-:Y:S02]  /*3be0*/  ISETP.GE.AND P6, PT, R3.reuse, R23, PT ;  /* 0x000000170300720c */ /* 0x040fe40003fc6270 */
[C---:B------:R-:W-:Y:S02]  /*3bf0*/  ISETP.GE.AND P5, PT, R3.reuse, R24, PT ;  /* 0x000000180300720c */ /* 0x040fe40003fa6270 */
[C---:B------:R-:W-:Y:S02]  /*3c00*/  ISETP.GE.AND P3, PT, R3.reuse, R26, PT ;  /* 0x0000001a0300720c */ /* 0x040fe40003f66270 */
[----:B------:R-:W-:Y:S02]  /*3c10*/  ISETP.GE.AND P1, PT, R3, R25, PT ;  /* 0x000000190300720c */ /* 0x000fe40003f26270 */
[----:B------:R-:W-:-:S02]  /*3c20*/  FSEL R17, R157, -INF , !P4 ;  /* 0xff8000009d117808 */ /* 0x000fc40006000000 */
[----:B------:R-:W-:Y:S02]  /*3c30*/  FSEL R18, R156, -INF , !P2 ;  /* 0xff8000009c127808 */ /* 0x000fe40005000000 */
[----:B------:R-:W-:Y:S02]  /*3c40*/  FSEL R132, R13, -INF , !P6 ;  /* 0xff8000000d847808 */ /* 0x000fe40007000000 */
[----:B------:R-:W-:Y:S02]  /*3c50*/  FSEL R133, R15, -INF , !P5 ;  /* 0xff8000000f857808 */ /* 0x000fe40006800000 */
[----:B------:R-:W-:Y:S02]  /*3c60*/  FSEL R138, R9, -INF , !P3 ;  /* 0xff800000098a7808 */ /* 0x000fe40005800000 */
[----:B-----5:R-:W-:Y:S01]  /*3c70*/  FSEL R140, R11, -INF , !P1 ;  /* 0xff8000000b8c7808 */ /* 0x020fe20004800000 */
[----:B------:R-:W-:Y:S05]  /*3c80*/  @!P0 BRA `(.L_x_76) ;  /* 0x000001d000008947 */ /* 0x000fea0003800000 */
[----:B------:R-:W-:Y:S01]  /*3c90*/  UIADD3 UR7, UR8, -0x2, URZ ;  /* 0xfffffffe08077890 */ /* 0x000fe2000fffe03f */
[----:B------:R-:W-:-:S03]  /*3ca0*/  IMAD.U32 R3, RZ, RZ, UR6 ;  /* 0x00000006ff037e24 */ /* 0x000fc6000f8e00ff */
[----:B------:R-:W-:Y:S02]  /*3cb0*/  USHF.R.S32.HI UR5, URZ, 0x1f, UR7 ;  /* 0x0000001f3f057899 */ /* 0x000fe40008011407 */
[----:B------:R-:W-:Y:S01]  /*3cc0*/  UIMAD UR20, UR20, UR7, URZ ;  /* 0x00000007141472a4 */ /* 0x000fe2000f8e023f */
[----:B------:R-:W-:Y:S01]  /*3cd0*/  IMAD.WIDE.U32 R6, R160, UR7, R162 ;  /* 0x00000007a0067c25 */ /* 0x000fe2000f8e00a2 */
[----:B------:R-:W-:Y:S01]  /*3ce0*/  USHF.L.U32 UR7, UR6, 0x5, URZ ;  /* 0x0000000506077899 */ /* 0x000fe2000800063f */
[----:B------:R-:W-:Y:S01]  /*3cf0*/  SHF.L.U64.HI R3, R3, 0x5, R161 ;  /* 0x0000000503037819 */ /* 0x000fe200000102a1 */
[----:B------:R-:W-:Y:S02]  /*3d00*/  UIMAD UR5, UR5, UR21, UR20 ;  /* 0x00000015050572a4 */ /* 0x000fe4000f8e0214 */
[----:B------:R-:W-:-:S04]  /*3d10*/  LEA R10, P2, R6, c[0x0][0x168], 0x1 ;  /* 0x00005a00060a7a11 */ /* 0x000fc800078408ff */
[----:B------:R-:W-:Y:S02]  /*3d20*/  IADD3 R5, R7, UR5, RZ ;  /* 0x0000000507057c10 */ /* 0x000fe4000fffe0ff */
[----:B------:R-:W-:Y:S02]  /*3d30*/  IADD3 R8, P1, R10, UR7, RZ ;  /* 0x000000070a087c10 */ /* 0x000fe4000ff3e0ff */
[----:B------:R-:W-:Y:S02]  /*3d40*/  LEA.HI.X R11, R6, c[0x0][0x16c], R5, 0x1, P2 ;  /* 0x00005b00060b7a11 */ /* 0x000fe400010f0c05 */
[----:B------:R-:W-:-:S03]  /*3d50*/  IADD3 R6, P2, R8, UR7, RZ ;  /* 0x0000000708067c10 */ /* 0x000fc6000ff5e0ff */
[----:B------:R-:W-:Y:S01]  /*3d60*/  IMAD.X R9, R3, 0x1, R11, P1 ;  /* 0x0000000103097824 */ /* 0x000fe200008e060b */
[----:B------:R-:W-:Y:S01]  /*3d70*/  IADD3 R12, P1, R6, UR7, RZ ;  /* 0x00000007060c7c10 */ /* 0x000fe2000ff3e0ff */
[----:B------:R-:W-:Y:S01]  /*3d80*/  @!PT LDS RZ, [RZ] ;  /* 0x00000000fffff984 */ /* 0x000fe20000000800 */
[----:B------:R-:W-:Y:S01]  /*3d90*/  @!PT LDS RZ, [RZ] ;  /* 0x00000000fffff984 */ /* 0x000fe20000000800 */
[----:B------:R-:W-:Y:S01]  /*3da0*/  @!PT LDS RZ, [RZ] ;  /* 0x00000000fffff984 */ /* 0x000fe20000000800 */
[----:B------:R1:W-:Y:S02]  /*3db0*/  LDGSTS.E.BYPASS.LTC128B.128 [R243+0x8000], [R10.64] ;  /* 0x080000000af37fae */ /* 0x0003e4000b901d50 */
[--C-:B------:R-:W-:Y:S02]  /*3dc0*/  IMAD.X R7, R9, 0x1, R3.reuse, P2 ;  /* 0x0000000109077824 */ /* 0x100fe400010e0603 */
[----:B------:R1:W-:Y:S02]  /*3dd0*/  LDGSTS.E.BYPASS.LTC128B.128 [R243+0xa000], [R10.64+0x80] ;  /* 0x0a0000800af37fae */ /* 0x0003e4000b901d50 */
[----:B------:R-:W-:Y:S02]  /*3de0*/  IMAD.X R13, R7, 0x1, R3, P1 ;  /* 0x00000001070d7824 */ /* 0x000fe400008e0603 */
[----:B------:R1:W-:Y:S04]  /*3df0*/  LDGSTS.E.BYPASS.LTC128B.128 [R243+0x8800], [R8.64] ;  /* 0x0880000008f37fae */ /* 0x0003e8000b901d50 */
[----:B------:R1:W-:Y:S04]  /*3e00*/  LDGSTS.E.BYPASS.LTC128B.128 [R243+0xa800], [R8.64+0x80] ;  /* 0x0a80008008f37fae */ /* 0x0003e8000b901d50 */
[----:B------:R1:W-:Y:S04]  /*3e10*/  LDGSTS.E.BYPASS.LTC128B.128 [R243+0x9000], [R6.64] ;  /* 0x0900000006f37fae */ /* 0x0003e8000b901d50 */
[----:B------:R1:W-:Y:S04]  /*3e20*/  LDGSTS.E.BYPASS.LTC128B.128 [R243+0xb000], [R6.64+0x80] ;  /* 0x0b00008006f37fae */ /* 0x0003e8000b901d50 */
[----:B------:R1:W-:Y:S04]  /*3e30*/  LDGSTS.E.BYPASS.LTC128B.128 [R243+0x9800], [R12.64] ;  /* 0x098000000cf37fae */ /* 0x0003e8000b901d50 */
[----:B------:R1:W-:Y:S04]  /*3e40*/  LDGSTS.E.BYPASS.LTC128B.128 [R243+0xb800], [R12.64+0x80] ;  /* 0x0b8000800cf37fae */ /* 0x0003e8000b901d50 */
[----:B------:R-:W0:Y:S02]  /*3e50*/  LDGDEPBAR ;  /* 0x00000000000079af */ /* 0x000e240000000000 */
.L_x_76:
        /* <DEDUP_REMOVED lines=33> */
[----:B------:R-:W-:Y:S01]  /*4070*/  FMNMX.FTZ R136, R137, R136, !PT ;  /* 0x0000008889887209 */ /* 0x000fe20007810000 */
[----:B------:R-:W-:Y:S02]  /*4080*/  LDSM.16.MT88.4 R48, [R225+0xc800] ;  /* 0x00c80000e130783b */ /* 0x000fe40000004200 */
[----:B------:R-:W-:Y:S01]  /*4090*/  IMAD R227, R2, 0x2, R226 ;  /* 0x0000000202e37824 */ /* 0x000fe200078e02e2 */
[----:B------:R-:W-:Y:S01]  /*40a0*/  FMNMX.FTZ R136, R132, R136, !PT ;  /* 0x0000008884887209 */ /* 0x000fe20007810000 */
        /* <DEDUP_REMOVED lines=46> */
[C---:B------:R-:W-:Y:S01]  /*4390*/  FSETP.NEU.FTZ.AND P1, PT, R135.reuse, -INF , PT ;  /* 0xff8000008700780b */ /* 0x040fe20003f3d000 */
[----:B------:R-:W-:Y:S01]  /*43a0*/  FMUL.FTZ R21, R135, c[0x0][0x23c] ;  /* 0x00008f0087157a20 */ /* 0x000fe20000410000 */
[----:B------:R-:W-:Y:S01]  /*43b0*/  FMNMX.FTZ R3, R80, R3, !PT ;  /* 0x0000000350037209 */ /* 0x000fe20007810000 */
[----:B-1----:R-:W1:Y:S03]  /*43c0*/  SHFL.BFLY PT, R6, R134, 0x2, 0x1f ;  /* 0x0c401f0086067f89 */ /* 0x002e6600000e0000 */
[----:B------:R-:W-:-:S02]  /*43d0*/  FMNMX.FTZ R3, R63, R3, !PT ;  /* 0x000000033f037209 */ /* 0x000fc40007810000 */
[----:B------:R-:W-:Y:S02]  /*43e0*/  FSEL R21, R21, RZ, P1 ;  /* 0x000000ff15157208 */ /* 0x000fe40000800000 */
[----:B--2---:R-:W-:Y:S01]  /*43f0*/  FMNMX.FTZ R5, R35, R3, !PT ;  /* 0x0000000323057209 */ /* 0x004fe20007810000 */
[----:B------:R-:W-:-:S03]  /*4400*/  FFMA.FTZ R3, R53, c[0x0][0x23c], -R22 ;  /* 0x00008f0035037a23 */ /* 0x000fc60000010816 */
[----:B------:R-:W-:Y:S01]  /*4410*/  FMNMX.FTZ R5, R172, R5, !PT ;  /* 0x00000005ac057209 */ /* 0x000fe20007810000 */
[----:B------:R2:W-:Y:S03]  /*4420*/  MUFU.EX2 R217, R3 ;  /* 0x0000000300d97308 */ /* 0x0005e60000000800 */
[----:B------:R-:W-:-:S04]  /*4430*/  FMNMX.FTZ R5, R173, R5, !PT ;  /* 0x00000005ad057209 */ /* 0x000fc80007810000 */
[----:B------:R-:W-:Y:S02]  /*4440*/  FMNMX.FTZ R5, R168, R5, !PT ;  /* 0x00000005a8057209 */ /* 0x000fe40007810000 */
[----:B-1----:R-:W-:Y:S02]  /*4450*/  FMNMX.FTZ R134, R134, R6, !PT ;  /* 0x0000000686867209 */ /* 0x002fe40007810000 */
[----:B------:R-:W-:-:S03]  /*4460*/  FMNMX.FTZ R5, R165, R5, !PT ;  /* 0x00000005a5057209 */ /* 0x000fc60007810000 */
[----:B------:R-:W1:Y:S01]  /*4470*/  SHFL.BFLY PT, R6, R134, 0x1, 0x1f ;  /* 0x0c201f0086067f89 */ /* 0x000e6200000e0000 */
[----:B------:R-:W-:Y:S01]  /*4480*/  FMNMX.FTZ R5, R155, R5, !PT ;  /* 0x000000059b057209 */ /* 0x000fe20007810000 */
[----:B--2---:R-:W-:-:S03]  /*4490*/  FFMA.FTZ R3, R52, c[0x0][0x23c], -R22 ;  /* 0x00008f0034037a23 */ /* 0x004fc60000010816 */
[----:B------:R-:W-:Y:S01]  /*44a0*/  FMNMX.FTZ R5, R150, R5, !PT ;  /* 0x0000000596057209 */ /* 0x000fe20007810000 */
[----:B------:R2:W-:Y:S02]  /*44b0*/  MUFU.EX2 R220, R3 ;  /* 0x0000000300dc7308 */ /* 0x0005e40000000800 */
[----:B--2---:R-:W-:Y:S01]  /*44c0*/  FFMA.FTZ R3, R32, c[0x0][0x23c], -R22 ;  /* 0x00008f0020037a23 */ /* 0x004fe20000010816 */
[----:B-1----:R-:W-:-:S05]  /*44d0*/  FMNMX.FTZ R134, R134, R6, !PT ;  /* 0x0000000686867209 */ /* 0x002fca0007810000 */
[----:B------:R1:W-:Y:S01]  /*44e0*/  MUFU.EX2 R214, R3 ;  /* 0x0000000300d67308 */ /* 0x0003e20000000800 */
[C---:B------:R-:W-:Y:S01]  /*44f0*/  FSETP.NEU.FTZ.AND P1, PT, R134.reuse, -INF , PT ;  /* 0xff8000008600780b */ /* 0x040fe20003f3d000 */
[----:B------:R-:W-:-:S05]  /*4500*/  FMUL.FTZ R20, R134, c[0x0][0x23c] ;  /* 0x00008f0086147a20 */ /* 0x000fca0000410000 */
[----:B------:R-:W-:Y:S01]  /*4510*/  FSEL R20, R20, RZ, P1 ;  /* 0x000000ff14147208 */ /* 0x000fe20000800000 */
[----:B-1----:R-:W-:-:S04]  /*4520*/  FFMA.FTZ R3, R27, c[0x0][0x23c], -R22 ;  /* 0x00008f001b037a23 */ /* 0x002fc80000010816 */
[----:B------:R1:W-:Y:S02]  /*4530*/  MUFU.EX2 R10, R3 ;  /* 0x00000003000a7308 */ /* 0x0003e40000000800 */
[----:B-1----:R-:W-:Y:S01]  /*4540*/  FMNMX.FTZ R3, R143, R5, !PT ;  /* 0x000000058f037209 */ /* 0x002fe20007810000 */
[--C-:B------:R-:W-:Y:S01]  /*4550*/  FFMA.FTZ R5, R16, c[0x0][0x23c], -R21.reuse ;  /* 0x00008f0010057a23 */ /* 0x100fe20000010815 */
[----:B----4-:R-:W-:Y:S02]  /*4560*/  F2FP.PACK_AB R16, R199, R200 ;  /* 0x000000c8c710723e */ /* 0x010fe400000000ff */
[----:B------:R-:W-:Y:S02]  /*4570*/  FMNMX.FTZ R3, R140, R3, !PT ;  /* 0x000000038c037209 */ /* 0x000fe40007810000 */
[----:B------:R1:W-:Y:S03]  /*4580*/  MUFU.EX2 R198, R5 ;  /* 0x0000000500c67308 */ /* 0x0003e60000000800 */
[----:B------:R-:W2:Y:S01]  /*4590*/  SHFL.BFLY PT, R7, R3, 0x2, 0x1f ;  /* 0x0c401f0003077f89 */ /* 0x000ea200000e0000 */
[----:B-1----:R-:W-:-:S04]  /*45a0*/  FFMA.FTZ R5, R65, c[0x0][0x23c], -R21 ;  /* 0x00008f0041057a23 */ /* 0x002fc80000010815 */
[----:B------:R1:W-:Y:S01]  /*45b0*/  MUFU.EX2 R197, R5 ;  /* 0x0000000500c57308 */ /* 0x0003e20000000800 */
[----:B--2---:R-:W-:-:S05]  /*45c0*/  FMNMX.FTZ R3, R3, R7, !PT ;  /* 0x0000000703037209 */ /* 0x004fca0007810000 */
[----:B------:R-:W2:Y:S01]  /*45d0*/  SHFL.BFLY PT, R6, R3, 0x1, 0x1f ;  /* 0x0c201f0003067f89 */ /* 0x000ea200000e0000 */
[----:B-1----:R-:W-:-:S04]  /*45e0*/  FFMA.FTZ R5, R64, c[0x0][0x23c], -R21 ;  /* 0x00008f0040057a23 */ /* 0x002fc80000010815 */
[----:B------:R1:W-:Y:S02]  /*45f0*/  MUFU.EX2 R24, R5 ;  /* 0x0000000500187308 */ /* 0x0003e40000000800 */
[----:B-1----:R-:W-:Y:S01]  /*4600*/  FFMA.FTZ R5, R59, c[0x0][0x23c], -R21 ;  /* 0x00008f003b057a23 */ /* 0x002fe20000010815 */
[----:B--2---:R-:W-:Y:S01]  /*4610*/  FMNMX.FTZ R3, R3, R6, !PT ;  /* 0x0000000603037209 */ /* 0x004fe20007810000 */
[----:B------:R-:W-:-:S04]  /*4620*/  FFMA.FTZ R6, R58, c[0x0][0x23c], -R20 ;  /* 0x00008f003a067a23 */ /* 0x000fc80000010814 */
[----:B------:R1:W2:Y:S01]  /*4630*/  MUFU.EX2 R212, R5 ;  /* 0x0000000500d47308 */ /* 0x0002a20000000800 */
[----:B------:R-:W-:-:S07]  /*4640*/  FSETP.NEU.FTZ.AND P1, PT, R3, -INF , PT ;  /* 0xff8000000300780b */ /* 0x000fce0003f3d000 */
[----:B------:R-:W-:Y:S01]  /*4650*/  MUFU.EX2 R222, R6 ;  /* 0x0000000600de7308 */ /* 0x000fe20000000800 */
[--C-:B-1----:R-:W-:Y:S01]  /*4660*/  FFMA.FTZ R5, R55, c[0x0][0x23c], -R21.reuse ;  /* 0x00008f0037057a23 */ /* 0x102fe20000010815 */
[----:B--2---:R-:W-:Y:S01]  /*4670*/  F2FP.PACK_AB R19, R212, R24 ;  /* 0x00000018d413723e */ /* 0x004fe200000000ff */
[----:B------:R-:W-:Y:S05]  /*4680*/  LDSM.16.MT88.4 R52, [R225+0xc000] ;  /* 0x00c00000e134783b */ /* 0x000fea0000004200 */
[----:B------:R1:W-:Y:S02]  /*4690*/  MUFU.EX2 R216, R5 ;  /* 0x0000000500d87308 */ /* 0x0003e40000000800 */
[----:B-1----:R-:W-:-:S06]  /*46a0*/  FFMA.FTZ R5, R40, c[0x0][0x23c], -R21 ;  /* 0x00008f0028057a23 */ /* 0x002fcc0000010815 */
[----:B------:R1:W-:Y:S02]  /*46b0*/  MUFU.EX2 R202, R5 ;  /* 0x0000000500ca7308 */ /* 0x0003e40000000800 */
[--C-:B-1----:R-:W-:Y:S02]  /*46c0*/  FFMA.FTZ R5, R36, c[0x0][0x23c], -R21.reuse ;  /* 0x00008f0024057a23 */ /* 0x102fe40000010815 */
[----:B------:R-:W1:Y:S04]  /*46d0*/  LDSM.16.MT88.4 R36, [R226+0xc000] ;  /* 0x00c00000e224783b */ /* 0x000e680000004200 */
[----:B------:R2:W-:Y:S02]  /*46e0*/  MUFU.EX2 R219, R5 ;  /* 0x0000000500db7308 */ /* 0x0005e40000000800 */
[----:B--2---:R-:W-:-:S06]  /*46f0*/  FFMA.FTZ R5, R33, c[0x0][0x23c], -R21 ;  /* 0x00008f0021057a23 */ /* 0x004fcc0000010815 */
[----:B------:R2:W-:Y:S02]  /*4700*/  MUFU.EX2 R9, R5 ;  /* 0x0000000500097308 */ /* 0x0005e40000000800 */
[----:B--2---:R-:W-:Y:S01]  /*4710*/  FFMA.FTZ R5, R17, c[0x0][0x23c], -R20 ;  /* 0x00008f0011057a23 */ /* 0x004fe20000010814 */
[----:B------:R-:W-:-:S05]  /*4720*/  F2FP.PACK_AB R17, R197, R198 ;  /* 0x000000c6c511723e */ /* 0x000fca00000000ff */
[----:B------:R2:W-:Y:S02]  /*4730*/  MUFU.EX2 R196, R5 ;  /* 0x0000000500c47308 */ /* 0x0005e40000000800 */
[----:B--2---:R-:W-:-:S06]  /*4740*/  FFMA.FTZ R5, R72, c[0x0][0x23c], -R20 ;  /* 0x00008f0048057a23 */ /* 0x004fcc0000010814 */
[----:B------:R2:W3:Y:S02]  /*4750*/  MUFU.EX2 R175, R5 ;  /* 0x0000000500af7308 */ /* 0x0004e40000000800 */
[----:B--2---:R-:W-:Y:S01]  /*4760*/  FFMA.FTZ R5, R68, c[0x0][0x23c], -R20 ;  /* 0x00008f0044057a23 */ /* 0x004fe20000010814 */
[----:B---3--:R-:W-:-:S05]  /*4770*/  F2FP.PACK_AB R12, R175, R196 ;  /* 0x000000c4af0c723e */ /* 0x008fca00000000ff */
[----:B------:R2:W-:Y:S02]  /*4780*/  MUFU.EX2 R23, R5 ;  /* 0x0000000500177308 */ /* 0x0005e40000000800 */
[----:B--2---:R-:W-:-:S06]  /*4790*/  FFMA.FTZ R5, R60, c[0x0][0x23c], -R20 ;  /* 0x00008f003c057a23 */ /* 0x004fcc0000010814 */
[----:B------:R2:W3:Y:S02]  /*47a0*/  MUFU.EX2 R224, R5 ;  /* 0x0000000500e07308 */ /* 0x0004e40000000800 */
[----:B--2---:R-:W-:Y:S01]  /*47b0*/  FMUL.FTZ R5, R3, c[0x0][0x23c] ;  /* 0x00008f0003057a20 */ /* 0x004fe20000410000 */
[----:B---3--:R-:W-:-:S04]  /*47c0*/  F2FP.PACK_AB R14, R224, R23 ;  /* 0x00000017e00e723e */ /* 0x008fc800000000ff */
[----:B------:R-:W-:Y:S01]  /*47d0*/  FSEL R0, R5, RZ, P1 ;  /* 0x000000ff05007208 */ /* 0x000fe20000800000 */
[----:B------:R-:W-:-:S04]  /*47e0*/  FFMA.FTZ R5, R41, c[0x0][0x23c], -R20 ;  /* 0x00008f0029057a23 */ /* 0x000fc80000010814 */
[--C-:B------:R-:W-:Y:S01]  /*47f0*/  FFMA.FTZ R4, R69, c[0x0][0x23c], -R0.reuse ;  /* 0x00008f0045047a23 */ /* 0x100fe20000010800 */
[----:B------:R2:W-:Y:S08]  /*4800*/  MUFU.EX2 R203, R5 ;  /* 0x0000000500cb7308 */ /* 0x0005f00000000800 */
[----:B------:R3:W-:Y:S01]  /*4810*/  MUFU.EX2 R215, R4 ;  /* 0x0000000400d77308 */ /* 0x0007e20000000800 */
[----:B--2---:R-:W-:Y:S01]  /*4820*/  FFMA.FTZ R5, R18, c[0x0][0x23c], -R0 ;  /* 0x00008f0012057a23 */ /* 0x004fe20000010800 */
[----:B------:R-:W-:-:S06]  /*4830*/  F2FP.PACK_AB R18, R213, R25 ;  /* 0x00000019d512723e */ /* 0x000fcc00000000ff */
[----:B------:R2:W-:Y:S01]  /*4840*/  MUFU.EX2 R221, R5 ;  /* 0x0000000500dd7308 */ /* 0x0005e20000000800 */
[--C-:B---3--:R-:W-:Y:S01]  /*4850*/  FFMA.FTZ R4, R61, c[0x0][0x23c], -R0.reuse ;  /* 0x00008f003d047a23 */ /* 0x108fe20000010800 */
[C---:B-1----:R-:W-:Y:S06]  /*4860*/  HMMA.16816.F32 R56, R16.reuse, R36, RZ ;  /* 0x000000241038723c */ /* 0x042fec00000018ff */
[----:B------:R1:W3:Y:S02]  /*4870*/  MUFU.EX2 R218, R4 ;  /* 0x0000000400da7308 */ /* 0x0002e40000000800 */
[----:B------:R-:W-:Y:S01]  /*4880*/  HMMA.16816.F32 R108, R16, R84, RZ ;  /* 0x00000054106c723c */ /* 0x000fe200000018ff */
[----:B--2---:R-:W-:-:S05]  /*4890*/  FFMA.FTZ R5, R73, c[0x0][0x23c], -R0 ;  /* 0x00008f0049057a23 */ /* 0x004fca0000010800 */
[----:B------:R-:W2:Y:S02]  /*48a0*/  MUFU.EX2 R229, R5 ;  /* 0x0000000500e57308 */ /* 0x000ea40000000800 */
[C---:B------:R-:W-:Y:S01]  /*48b0*/  HMMA.16816.F32 R72, R16.reuse, R52, RZ ;  /* 0x000000341048723c */ /* 0x040fe200000018ff */
[----:B-1----:R-:W-:Y:S01]  /*48c0*/  FFMA.FTZ R4, R44, c[0x0][0x23c], -R20 ;  /* 0x00008f002c047a23 */ /* 0x002fe20000010814 */
[----:B---3--:R-:W-:Y:S01]  /*48d0*/  F2FP.PACK_AB R15, R218, R215 ;  /* 0x000000d7da0f723e */ /* 0x008fe200000000ff */
[----:B------:R-:W1:Y:S03]  /*48e0*/  LDSM.16.MT88.4 R44, [R226+0xc800] ;  /* 0x00c80000e22c783b */ /* 0x000e660000004200 */
[----:B------:R3:W4:Y:S02]  /*48f0*/  MUFU.EX2 R8, R4 ;  /* 0x0000000400087308 */ /* 0x0007240000000800 */
[----:B------:R-:W-:Y:S01]  /*4900*/  HMMA.16816.F32 R92, R16, R112, RZ ;  /* 0x00000070105c723c */ /* 0x000fe200000018ff */
[----:B--2---:R-:W-:-:S07]  /*4910*/  F2FP.PACK_AB R13, R229, R221 ;  /* 0x000000dde50d723e */ /* 0x004fce00000000ff */
[C---:B------:R-:W-:Y:S01]  /*4920*/  HMMA.16816.F32 R68, R12.reuse, R52, RZ ;  /* 0x000000340c44723c */ /* 0x040fe200000018ff */
[----:B---3--:R-:W-:Y:S01]  /*4930*/  FFMA.FTZ R4, R34, c[0x0][0x23c], -R20 ;  /* 0x00008f0022047a23 */ /* 0x008fe20000010814 */
[----:B----4-:R-:W-:Y:S02]  /*4940*/  MOV R2, R8 ;  /* 0x0000000800027202 */ /* 0x010fe40000000f00 */
[----:B------:R-:W-:Y:S01]  /*4950*/  F2FP.PACK_AB R8, R220, R217 ;  /* 0x000000d9dc08723e */ /* 0x000fe200000000ff */
[----:B------:R2:W3:Y:S02]  /*4960*/  MUFU.EX2 R252, R4 ;  /* 0x0000000400fc7308 */ /* 0x0004e40000000800 */
[----:B------:R-:W-:Y:S01]  /*4970*/  IMAD.MOV.U32 R52, RZ, RZ, R10 ;  /* 0x000000ffff347224 */ /* 0x000fe200078e000a */
[----:B------:R-:W-:Y:S01]  /*4980*/  HMMA.16816.F32 R40, R12, R36, RZ ;  /* 0x000000240c28723c */ /* 0x000fe200000018ff */
[----:B------:R-:W-:Y:S02]  /*4990*/  MOV R53, R9 ;  /* 0x0000000900357202 */ /* 0x000fe40000000f00 */
[----:B------:R-:W-:-:S02]  /*49a0*/  F2FP.PACK_AB R9, R202, R216 ;  /* 0x000000d8ca09723e */ /* 0x000fc400000000ff */
[----:B------:R-:W-:Y:S02]  /*49b0*/  F2FP.PACK_AB R10, R52, R214 ;  /* 0x000000d6340a723e */ /* 0x000fe400000000ff */
[----:B------:R-:W-:Y:S01]  /*49c0*/  F2FP.PACK_AB R11, R53, R219 ;  /* 0x000000db350b723e */ /* 0x000fe200000000ff */
[----:B------:R-:W-:Y:S01]  /*49d0*/  HMMA.16816.F32 R88, R12, R28, RZ ;  /* 0x0000001c0c58723c */ /* 0x000fe200000018ff */
[--C-:B--2---:R-:W-:Y:S01]  /*49e0*/  FFMA.FTZ R4, R66, c[0x0][0x23c], -R0.reuse ;  /* 0x00008f0042047a23 */ /* 0x104fe20000010800 */
[----:B---3--:R-:W-:Y:S01]  /*49f0*/  F2FP.PACK_AB R6, R252, R2 ;  /* 0x00000002fc06723e */ /* 0x008fe200000000ff */
[----:B------:R-:W2:Y:S05]  /*4a00*/  LDSM.16.MT88.4 R64, [R225+0xe000] ;  /* 0x00e00000e140783b */ /* 0x000eaa0000004200 */
[C---:B------:R-:W-:Y:S01]  /*4a10*/  HMMA.16816.F32 R156, R8.reuse, R48, R72 ;  /* 0x00000030089c723c */ /* 0x040fe20000001848 */
[----:B------:R3:W-:Y:S01]  /*4a20*/  MUFU.EX2 R26, R4 ;  /* 0x00000004001a7308 */ /* 0x0007e20000000800 */
[----:B------:R-:W-:Y:S06]  /*4a30*/  LDSM.16.MT88.4 R72, [R228+0xe800] ;  /* 0x00e80000e448783b */ /* 0x000fec0000004200 */
[----:B-1----:R-:W-:Y:S01]  /*4a40*/  HMMA.16816.F32 R180, R8, R44, R56 ;  /* 0x0000002c08b4723c */ /* 0x002fe20000001838 */
[----:B------:R-:W1:Y:S07]  /*4a50*/  LDSM.16.MT88.4 R56, [R226+0xe800] ;  /* 0x00e80000e238783b */ /* 0x000e6e0000004200 */
[----:B------:R-:W-:Y:S01]  /*4a60*/  HMMA.16816.F32 R104, R12, R84, RZ ;  /* 0x000000540c68723c */ /* 0x000fe200000018ff */
[----:B---3--:R-:W-:-:S02]  /*4a70*/  FFMA.FTZ R4, R80, c[0x0][0x23c], -R0 ;  /* 0x00008f0050047a23 */ /* 0x008fc40000010800 */
[----:B------:R-:W3:Y:S02]  /*4a80*/  LDSM.16.MT88.4 R80, [R228+0xe000] ;  /* 0x00e00000e450783b */ /* 0x000ee40000004200 */
[----:B------:R4:W4:Y:S02]  /*4a90*/  MUFU.EX2 R201, R4 ;  /* 0x0000000400c97308 */ /* 0x0009240000000800 */
[----:B------:R-:W-:Y:S01]  /*4aa0*/  IMAD.MOV.U32 R85, RZ, RZ, R217 ;  /* 0x000000ffff557224 */ /* 0x000fe200078e00d9 */
[----:B------:R-:W-:Y:S01]  /*4ab0*/  MOV R84, R216 ;  /* 0x000000d800547202 */ /* 0x000fe20000000f00 */
[--C-:B----4-:R-:W-:Y:S01]  /*4ac0*/  FFMA.FTZ R4, R63, c[0x0][0x23c], -R0.reuse ;  /* 0x00008f003f047a23 */ /* 0x110fe20000010800 */
[----:B------:R-:W-:Y:S01]  /*4ad0*/  F2FP.PACK_AB R5, R201, R26 ;  /* 0x0000001ac905723e */ /* 0x000fe200000000ff */
[----:B------:R-:W4:Y:S01]  /*4ae0*/  LDSM.16.MT88.4 R60, [R227+0xc000] ;  /* 0x00c00000e33c783b */ /* 0x000f220000004200 */
[-C--:B--2---:R-:W-:Y:S01]  /*4af0*/  HMMA.16816.F32 R120, R16, R64.reuse, RZ ;  /* 0x000000401078723c */ /* 0x084fe200000018ff */
[----:B------:R2:W-:Y:S07]  /*4b00*/  MUFU.EX2 R27, R4 ;  /* 0x00000004001b7308 */ /* 0x0005ee0000000800 */
[----:B------:R-:W-:Y:S07]  /*4b10*/  HMMA.16816.F32 R116, R12, R64, RZ ;  /* 0x000000400c74723c */ /* 0x000fee00000018ff */
[----:B------:R-:W-:Y:S01]  /*4b20*/  IMAD.MOV.U32 R65, RZ, RZ, R219 ;  /* 0x000000ffff417224 */ /* 0x000fe200078e00db */
[----:B------:R-:W-:Y:S01]  /*4b30*/  MOV R64, R218 ;  /* 0x000000da00407202 */ /* 0x000fe20000000f00 */
[----:B--2---:R-:W-:Y:S01]  /*4b40*/  FFMA.FTZ R4, R35, c[0x0][0x23c], -R0 ;  /* 0x00008f0023047a23 */ /* 0x004fe20000010800 */
[----:B-1----:R-:W-:Y:S03]  /*4b50*/  HMMA.16816.F32 R216, R8, R56, R108 ;  /* 0x0000003808d8723c */ /* 0x002fe6000000186c */
[----:B------:R1:W2:Y:S05]  /*4b60*/  MUFU.EX2 R36, R4 ;  /* 0x0000000400247308 */ /* 0x0002aa0000000800 */
[C---:B------:R-:W-:Y:S07]  /*4b70*/  HMMA.16816.F32 R32, R16.reuse, R28, RZ ;  /* 0x0000001c1020723c */ /* 0x040fee00000018ff */
[----:B------:R-:W-:Y:S01]  /*4b80*/  IMAD.MOV.U32 R29, RZ, RZ, R215 ;  /* 0x000000ffff1d7224 */ /* 0x000fe200078e00d7 */
[----:B---3--:R-:W-:Y:S01]  /*4b90*/  HMMA.16816.F32 R100, R16, R80, RZ ;  /* 0x000000501064723c */ /* 0x008fe200000018ff */
[----:B------:R-:W-:-:S02]  /*4ba0*/  MOV R28, R214 ;  /* 0x000000d6001c7202 */ /* 0x000fc40000000f00 */
[----:B-1----:R-:W-:Y:S02]  /*4bb0*/  F2FP.PACK_AB R4, R203, R222 ;  /* 0x000000decb04723e */ /* 0x002fe400000000ff */
[----:B--2---:R-:W-:-:S03]  /*4bc0*/  F2FP.PACK_AB R7, R36, R27 ;  /* 0x0000001b2407723e */ /* 0x004fc600000000ff */
[----:B----4-:R-:W-:Y:S08]  /*4bd0*/  HMMA.16816.F32 R128, R16, R60, RZ ;  /* 0x0000003c1080723c */ /* 0x010ff000000018ff */
[C---:B------:R-:W-:Y:S01]  /*4be0*/  HMMA.16816.F32 R160, R4.reuse, R48, R68 ;  /* 0x0000003004a0723c */ /* 0x040fe20000001844 */
[----:B------:R-:W1:Y:S06]  /*4bf0*/  LDSM.16.MT88.4 R68, [R227+0xe800] ;  /* 0x00e80000e344783b */ /* 0x000e6c0000004200 */
[----:B------:R-:W-:Y:S01]  /*4c00*/  IMAD.MOV.U32 R49, RZ, RZ, R213 ;  /* 0x000000ffff317224 */ /* 0x000fe200078e00d5 */
[----:B------:R-:W-:Y:S01]  /*4c10*/  HMMA.16816.F32 R184, R4, R76, R88 ;  /* 0x0000004c04b8723c */ /* 0x000fe20000001858 */
[----:B------:R-:W-:-:S07]  /*4c20*/  MOV R48, R212 ;  /* 0x000000d400307202 */ /* 0x000fce0000000f00 */
[----:B------:R-:W-:Y:S07]  /*4c30*/  HMMA.16816.F32 R88, R12, R112, RZ ;  /* 0x000000700c58723c */ /* 0x000fee00000018ff */
[----:B------:R-:W-:Y:S01]  /*4c40*/  MOV R113, R222 ;  /* 0x000000de00717202 */ /* 0x000fe20000000f00 */
[----:B------:R-:W-:Y:S01]  /*4c50*/  HMMA.16816.F32 R188, R8, R76, R32 ;  /* 0x0000004c08bc723c */ /* 0x000fe20000001820 */
[----:B------:R-:W2:Y:S01]  /*4c60*/  LDSM.16.MT88.4 R32, [R225+0xe800] ;  /* 0x00e80000e120783b */ /* 0x000ea20000004200 */
[----:B------:R-:W-:-:S06]  /*4c70*/  IMAD.MOV.U32 R112, RZ, RZ, R28 ;  /* 0x000000ffff707224 */ /* 0x000fcc00078e001c */
[----:B------:R-:W-:Y:S01]  /*4c80*/  HMMA.16816.F32 R176, R4, R44, R40 ;  /* 0x0000002c04b0723c */ /* 0x000fe20000001828 */
[----:B------:R-:W3:Y:S07]  /*4c90*/  LDSM.16.MT88.4 R40, [R227+0xc800] ;  /* 0x00c80000e328783b */ /* 0x000eee0000004200 */
[----:B------:R-:W-:Y:S07]  /*4ca0*/  HMMA.16816.F32 R124, R12, R60, RZ ;  /* 0x0000003c0c7c723c */ /* 0x000fee00000018ff */
[----:B------:R-:W-:Y:S01]  /*4cb0*/  IMAD.MOV.U32 R61, RZ, RZ, R221 ;  /* 0x000000ffff3d7224 */ /* 0x000fe200078e00dd */
[----:B-1----:R-:W-:Y:S01]  /*4cc0*/  HMMA.16816.F32 R244, R4, R68, R88 ;  /* 0x0000004404f4723c */ /* 0x002fe20000001858 */
[----:B------:R-:W-:-:S07]  /*4cd0*/  MOV R60, R220 ;  /* 0x000000dc003c7202 */ /* 0x000fce0000000f00 */
[----:B------:R-:W-:Y:S07]  /*4ce0*/  HMMA.16816.F32 R96, R12, R80, RZ ;  /* 0x000000500c60723c */ /* 0x000fee00000018ff */
[----:B------:R-:W-:Y:S01]  /*4cf0*/  IMAD.MOV.U32 R80, RZ, RZ, R2 ;  /* 0x000000ffff507224 */ /* 0x000fe200078e0002 */
[----:B------:R-:W-:Y:S01]  /*4d00*/  HMMA.16816.F32 R100, R8, R72, R100 ;  /* 0x000000480864723c */ /* 0x000fe20000001864 */
[----:B------:R-:W-:Y:S01]  /*4d10*/  FFMA.FTZ R2, R174, c[0x0][0x23c], -R22 ;  /* 0x00008f00ae027a23 */ /* 0x000fe20000010816 */
[----:B------:R-:W-:-:S06]  /*4d20*/  MOV R81, R27 ;  /* 0x0000001b00517202 */ /* 0x000fcc0000000f00 */
[----:B------:R-:W-:Y:S08]  /*4d30*/  HMMA.16816.F32 R88, R12, R86, RZ ;  /* 0x000000560c58723c */ /* 0x000ff000000018ff */
[-C--:B--2---:R-:W-:Y:S08]  /*4d40*/  HMMA.16816.F32 R208, R8, R32.reuse, R120 ;  /* 0x0000002008d0723c */ /* 0x084ff00000001878 */
[----:B------:R-:W-:Y:S07]  /*4d50*/  HMMA.16816.F32 R204, R4, R32, R116 ;  /* 0x0000002004cc723c */ /* 0x000fee0000001874 */
[----:B------:R-:W-:Y:S01]  /*4d60*/  IMAD.MOV.U32 R33, RZ, RZ, R36 ;  /* 0x000000ffff217224 */ /* 0x000fe200078e0024 */
[----:B---3--:R-:W-:Y:S01]  /*4d70*/  HMMA.16816.F32 R128, R8, R40, R128 ;  /* 0x000000280880723c */ /* 0x008fe20000001880 */
[----:B------:R-:W-:Y:S01]  /*4d80*/  IMAD.MOV.U32 R36, RZ, RZ, R101 ;  /* 0x000000ffff247224 */ /* 0x000fe200078e0065 */
[----:B------:R-:W-:-:S06]  /*4d90*/  MOV R32, R102 ;  /* 0x0000006600207202 */ /* 0x000fcc0000000f00 */
[C---:B------:R-:W-:Y:S07]  /*4da0*/  HMMA.16816.F32 R192, R4.reuse, R40, R124 ;  /* 0x0000002804c0723c */ /* 0x040fee000000187c */
[----:B------:R-:W-:Y:S01]  /*4db0*/  IMAD.MOV.U32 R41, RZ, RZ, R103 ;  /* 0x000000ffff297224 */ /* 0x000fe200078e0067 */
[----:B------:R-:W-:Y:S01]  /*4dc0*/  HMMA.16816.F32 R212, R4, R56, R104 ;  /* 0x0000003804d4723c */ /* 0x000fe20000001868 */
[----:B------:R-:W-:-:S07]  /*4dd0*/  MOV R40, R100 ;  /* 0x0000006400287202 */ /* 0x000fce0000000f00 */
[----:B------:R-:W-:Y:S08]  /*4de0*/  HMMA.16816.F32 R220, R4, R72, R96 ;  /* 0x0000004804dc723c */ /* 0x000ff00000001860 */
[----:B------:R-:W-:Y:S08]  /*4df0*/  HMMA.16816.F32 R248, R8, R68, R92 ;  /* 0x0000004408f8723c */ /* 0x000ff0000000185c */
[----:B------:R-:W-:Y:S08]  /*4e00*/  HMMA.16816.F32 R116, R4, R58, R88 ;  /* 0x0000003a0474723c */ /* 0x000ff00000001858 */
[C---:B------:R-:W-:Y:S08]  /*4e10*/  HMMA.16816.F32 R108, R12.reuse, R54, RZ ;  /* 0x000000360c6c723c */ /* 0x040ff000000018ff */
        /* <DEDUP_REMOVED lines=8> */
[----:B------:R-:W-:Y:S07]  /*4ea0*/  HMMA.16816.F32 R124, R4, R70, R12 ;  /* 0x00000046047c723c */ /* 0x000fee000000180c */
[----:B------:R-:W-:Y:S01]  /*4eb0*/  IMAD.MOV.U32 R13, RZ, RZ, R36 ;  /* 0x000000ffff0d7224 */ /* 0x000fe200078e0024 */
[----:B------:R-:W-:Y:S01]  /*4ec0*/  MOV R14, R53 ;  /* 0x00000035000e7202 */ /* 0x000fe20000000f00 */
[----:B------:R-:W-:Y:S01]  /*4ed0*/  IMAD.MOV.U32 R15, RZ, RZ, R52 ;  /* 0x000000ffff0f7224 */ /* 0x000fe200078e0034 */
[----:B------:R-:W-:Y:S01]  /*4ee0*/  HMMA.16816.F32 R36, R16, R38, RZ ;  /* 0x000000261024723c */ /* 0x000fe200000018ff */
[----:B------:R-:W-:-:S02]  /*4ef0*/  MOV R12, R32 ;  /* 0x00000020000c7202 */ /* 0x000fc40000000f00 */
[----:B------:R-:W-:-:S05]  /*4f00*/  MOV R32, R29 ;  /* 0x0000001d00207202 */ /* 0x000fca0000000f00 */
[C---:B------:R-:W-:Y:S08]  /*4f10*/  HMMA.16816.F32 R100, R4.reuse, R78, R100 ;  /* 0x0000004e0464723c */ /* 0x040ff00000001864 */
[C---:B------:R-:W-:Y:S08]  /*4f20*/  HMMA.16816.F32 R96, R4.reuse, R42, R96 ;  /* 0x0000002a0460723c */ /* 0x040ff00000001860 */
[C---:B------:R-:W-:Y:S08]  /*4f30*/  HMMA.16816.F32 R92, R4.reuse, R34, R92 ;  /* 0x00000022045c723c */ /* 0x040ff0000000185c */
[----:B------:R-:W-:Y:S08]  /*4f40*/  HMMA.16816.F32 R120, R4, R74, R88 ;  /* 0x0000004a0478723c */ /* 0x000ff00000001858 */
[C---:B------:R-:W-:Y:S08]  /*4f50*/  HMMA.16816.F32 R52, R16.reuse, R54, RZ ;  /* 0x000000361034723c */ /* 0x040ff000000018ff */
[----:B------:R-:W-:Y:S07]  /*4f60*/  HMMA.16816.F32 R4, R16, R62, RZ ;  /* 0x0000003e1004723c */ /* 0x000fee00000018ff */
[----:B------:R-:W-:Y:S01]  /*4f70*/  MOV R63, R12 ;  /* 0x0000000c003f7202 */ /* 0x000fe20000000f00 */
[----:B------:R-:W-:Y:S01]  /*4f80*/  HMMA.16816.F32 R88, R8, R46, R36 ;  /* 0x0000002e0858723c */ /* 0x000fe20000001824 */
[----:B------:R-:W-:-:S06]  /*4f90*/  IMAD.MOV.U32 R62, RZ, RZ, R13 ;  /* 0x000000ffff3e7224 */ /* 0x000fcc00078e000d */
[----:B------:R-:W-:Y:S01]  /*4fa0*/  IMAD.MOV.U32 R38, RZ, RZ, R48 ;  /* 0x000000ffff267224 */ /* 0x000fe200078e0030 */
[----:B------:R-:W-:Y:S01]  /*4fb0*/  HMMA.16816.F32 R52, R8, R50, R52 ;  /* 0x000000320834723c */ /* 0x000fe20000001834 */
[----:B------:R-:W-:Y:S01]  /*4fc0*/  MOV R39, R49 ;  /* 0x0000003100277202 */ /* 0x000fe20000000f00 */
[----:B------:R-:W-:-:S06]  /*4fd0*/  FFMA.FTZ R36, R147, c[0x0][0x23c], -R22 ;  /* 0x00008f0093247a23 */ /* 0x000fcc0000010816 */
[----:B------:R-:W-:Y:S07]  /*4fe0*/  HMMA.16816.F32 R48, R8, R42, R4 ;  /* 0x0000002a0830723c */ /* 0x000fee0000001804 */
[----:B------:R-:W-:Y:S01]  /*4ff0*/  MOV R43, R14 ;  /* 0x0000000e002b7202 */ /* 0x000fe20000000f00 */
[----:B------:R-:W-:Y:S01]  /*5000*/  HMMA.16816.F32 R4, R16, R66, RZ ;  /* 0x000000421004723c */ /* 0x000fe200000018ff */
[----:B------:R-:W-:Y:S02]  /*5010*/  IMAD.MOV.U32 R42, RZ, RZ, R15 ;  /* 0x000000ffff2a7224 */ /* 0x000fe400078e000f */
[----:B------:R-:W1:Y:S01]  /*5020*/  LDSM.16.MT88.4 R12, [R225+0xd000] ;  /* 0x00d00000e10c783b */ /* 0x000e620000004200 */
[----:B------:R-:W-:-:S04]  /*5030*/  IMAD.MOV.U32 R174, RZ, RZ, R43 ;  /* 0x000000ffffae7224 */ /* 0x000fc800078e002b */
[----:B------:R-:W-:Y:S11]  /*5040*/  HMMA.16816.F32 R28, R16, R30, RZ ;  /* 0x0000001e101c723c */ /* 0x000ff600000018ff */
[----:B------:R-:W-:Y:S05]  /*5050*/  @!UPT UIADD3 URZ, URZ, URZ, URZ ;  /* 0x0000003f3f3ff290 */ /* 0x000fea000fffe03f */
[----:B------:R-:W-:Y:S07]  /*5060*/  HMMA.16816.F32 R44, R8, R34, R4 ;  /* 0x00000022082c723c */ /* 0x000fee0000001804 */
[--C-:B------:R-:W-:Y:S01]  /*5070*/  FFMA.FTZ R35, R141, c[0x0][0x23c], -R22.reuse ;  /* 0x00008f008d237a23 */ /* 0x100fe20000010816 */
[----:B------:R-:W-:Y:S01]  /*5080*/  HMMA.16816.F32 R4, R16, R86, RZ ;  /* 0x000000561004723c */ /* 0x000fe200000018ff */
[----:B------:R-:W-:-:S07]  /*5090*/  FFMA.FTZ R34, R137, c[0x0][0x23c], -R22 ;  /* 0x00008f0089227a23 */ /* 0x000fce0000010816 */
[----:B------:R-:W-:Y:S07]  /*50a0*/  HMMA.16816.F32 R76, R8, R78, R28 ;  /* 0x0000004e084c723c */ /* 0x000fee000000181c */
[--C-:B------:R-:W-:Y:S02]  /*50b0*/  FFMA.FTZ R28, R133, c[0x0][0x23c], -R21.reuse ;  /* 0x00008f00851c7a23 */ /* 0x100fe40000010815 */
[--C-:B------:R-:W-:Y:S02]  /*50c0*/  FFMA.FTZ R29, R139, c[0x0][0x23c], -R21.reuse ;  /* 0x00008f008b1d7a23 */ /* 0x100fe40000010815 */
[----:B------:R-:W-:-:S02]  /*50d0*/  FFMA.FTZ R31, R151, c[0x0][0x23c], -R21 ;  /* 0x00008f00971f7a23 */ /* 0x000fc40000010815 */
[----:B------:R-:W-:-:S03]  /*50e0*/  FFMA.FTZ R30, R144, c[0x0][0x23c], -R21 ;  /* 0x00008f00901e7a23 */ /* 0x000fc60000010815 */
[----:B------:R-:W-:Y:S08]  /*50f0*/  HMMA.16816.F32 R56, R8, R58, R4 ;  /* 0x0000003a0838723c */ /* 0x000ff00000001804 */
[C---:B------:R-:W-:Y:S07]  /*5100*/  HMMA.16816.F32 R4, R16.reuse, R82, RZ ;  /* 0x000000521004723c */ /* 0x040fee00000018ff */
[----:B------:R-:W-:Y:S01]  /*5110*/  MOV R82, R33 ;  /* 0x0000002100527202 */ /* 0x000fe20000000f00 */
[----:B------:R-:W-:Y:S01]  /*5120*/  HMMA.16816.F32 R16, R16, R114, RZ ;  /* 0x000000721010723c */ /* 0x000fe200000018ff */
[----:B------:R2:W-:Y:S01]  /*5130*/  MUFU.EX2 R114, R2 ;  /* 0x0000000200727308 */ /* 0x0005e20000000800 */
[--C-:B------:R-:W-:Y:S11]  /*5140*/  FFMA.FTZ R33, R132, c[0x0][0x23c], -R22.reuse ;  /* 0x00008f0084217a23 */ /* 0x100ff60000010816 */
[----:B------:R-:W-:Y:S03]  /*5150*/  @!UPT UIADD3 URZ, URZ, URZ, URZ ;  /* 0x0000003f3f3ff290 */ /* 0x000fe6000fffe03f */
[----:B------:R-:W-:Y:S01]  /*5160*/  HMMA.16816.F32 R72, R8, R74, R4 ;  /* 0x0000004a0848723c */ /* 0x000fe20000001804 */
[----:B--2---:R-:W-:-:S06]  /*5170*/  FFMA.FTZ R2, R167, c[0x0][0x23c], -R22 ;  /* 0x00008f00a7027a23 */ /* 0x004fcc0000010816 */
[----:B------:R-:W-:Y:S01]  /*5180*/  IMAD.MOV.U32 R4, RZ, RZ, R82 ;  /* 0x000000ffff047224 */ /* 0x000fe200078e0052 */
[----:B------:R-:W-:Y:S01]  /*5190*/  HMMA.16816.F32 R68, R8, R70, R16 ;  /* 0x000000460844723c */ /* 0x000fe20000001810 */
[----:B------:R2:W-:Y:S01]  /*51a0*/  MUFU.EX2 R18, R2 ;  /* 0x0000000200127308 */ /* 0x0005e20000000800 */
[----:B------:R-:W-:Y:S01]  /*51b0*/  IMAD.MOV.U32 R6, RZ, RZ, R38 ;  /* 0x000000ffff067224 */ /* 0x000fe200078e0026 */
[----:B------:R-:W-:Y:S01]  /*51c0*/  MOV R7, R39 ;  /* 0x0000002700077202 */ /* 0x000fe20000000f00 */
[--C-:B------:R-:W-:Y:S01]  /*51d0*/  FFMA.FTZ R38, R143, c[0x0][0x23c], -R0.reuse ;  /* 0x00008f008f267a23 */ /* 0x100fe20000010800 */
[----:B------:R-:W-:Y:S01]  /*51e0*/  MOV R82, R80 ;  /* 0x0000005000527202 */ /* 0x000fe20000000f00 */
[----:B------:R-:W-:Y:S01]  /*51f0*/  FFMA.FTZ R39, R140, c[0x0][0x23c], -R0 ;  /* 0x00008f008c277a23 */ /* 0x000fe20000010800 */
[----:B------:R-:W-:Y:S01]  /*5200*/  MOV R140, R7 ;  /* 0x00000007008c7202 */ /* 0x000fe20000000f00 */
[----:B------:R-:W-:Y:S02]  /*5210*/  IMAD.MOV.U32 R16, RZ, RZ, R40 ;  /* 0x000000ffff107224 */ /* 0x000fe400078e0028 */
[----:B------:R-:W-:-:S02]  /*5220*/  FADD.FTZ R80, R198, R197 ;  /* 0x000000c5c6507221 */ /* 0x000fc40000010000 */
[----:B--2---:R-:W-:-:S04]  /*5230*/  FFMA.FTZ R2, R164, c[0x0][0x23c], -R22 ;  /* 0x00008f00a4027a23 */ /* 0x004fc80000010816 */
[----:B------:R2:W-:Y:S02]  /*5240*/  MUFU.EX2 R86, R2 ;  /* 0x0000000200567308 */ /* 0x0005e40000000800 */
[----:B--2---:R-:W-:Y:S02]  /*5250*/  FFMA.FTZ R2, R145, c[0x0][0x23c], -R22 ;  /* 0x00008f0091027a23 */ /* 0x004fe40000010816 */
[----:B------:R-:W-:-:S04]  /*5260*/  FFMA.FTZ R22, R148, c[0x0][0x23c], -R20 ;  /* 0x00008f0094167a23 */ /* 0x000fc80000010814 */
[----:B------:R2:W3:Y:S02]  /*5270*/  MUFU.EX2 R67, R2 ;  /* 0x0000000200437308 */ /* 0x0004e40000000800 */
[----:B--2---:R-:W-:Y:S01]  /*5280*/  FFMA.FTZ R2, R170, c[0x0][0x23c], -R21 ;  /* 0x00008f00aa027a23 */ /* 0x004fe20000010815 */
[----:B---3--:R-:W-:-:S05]  /*5290*/  F2FP.PACK_AB R10, R67, R86 ;  /* 0x00000056430a723e */ /* 0x008fca00000000ff */
[----:B------:R2:W3:Y:S02]  /*52a0*/  MUFU.EX2 R37, R2 ;  /* 0x0000000200257308 */ /* 0x0004e40000000800 */
[----:B--2---:R-:W-:Y:S02]  /*52b0*/  FFMA.FTZ R2, R166, c[0x0][0x23c], -R21 ;  /* 0x00008f00a6027a23 */ /* 0x004fe40000010815 */
[----:B---3--:R-:W-:-:S04]  /*52c0*/  IMAD.MOV.U32 R141, RZ, RZ, R37 ;  /* 0x000000ffff8d7224 */ /* 0x008fc800078e0025 */
[----:B------:R2:W3:Y:S01]  /*52d0*/  MUFU.EX2 R19, R2 ;  /* 0x0000000200137308 */ /* 0x0004e20000000800 */
[----:B------:R-:W-:-:S05]  /*52e0*/  IMAD.MOV.U32 R37, RZ, RZ, R252 ;  /* 0x000000ffff257224 */ /* 0x000fca00078e00fc */
[----:B------:R-:W-:Y:S01]  /*52f0*/  MOV R5, R37 ;  /* 0x0000002500057202 */ /* 0x000fe20000000f00 */
[----:B------:R-:W-:Y:S02]  /*5300*/  FFMA.FTZ R37, R150, c[0x0][0x23c], -R0 ;  /* 0x00008f0096257a23 */ /* 0x000fe40000010800 */
[----:B--2---:R-:W-:Y:S01]  /*5310*/  FFMA.FTZ R2, R152, c[0x0][0x23c], -R21 ;  /* 0x00008f0098027a23 */ /* 0x004fe20000010815 */
[----:B---3--:R-:W-:-:S03]  /*5320*/  F2FP.PACK_AB R9, R19, R141 ;  /* 0x0000008d1309723e */ /* 0x008fc600000000ff */
[----:B------:R2:W-:Y:S02]  /*5330*/  MUFU.EX2 R87, R2 ;  /* 0x0000000200577308 */ /* 0x0005e40000000800 */
[----:B--2---:R-:W-:Y:S02]  /*5340*/  FFMA.FTZ R2, R146, c[0x0][0x23c], -R21 ;  /* 0x00008f0092027a23 */ /* 0x004fe40000010815 */
[----:B------:R-:W-:-:S04]  /*5350*/  FFMA.FTZ R21, R142, c[0x0][0x23c], -R20 ;  /* 0x00008f008e157a23 */ /* 0x000fc80000010814 */
[----:B------:R2:W-:Y:S01]  /*5360*/  MUFU.EX2 R115, R2 ;  /* 0x0000000200737308 */ /* 0x0005e20000000800 */
[----:B------:R-:W-:Y:S02]  /*5370*/  IMAD.MOV.U32 R142, RZ, RZ, R114 ;  /* 0x000000ffff8e7224 */ /* 0x000fe400078e0072 */
[----:B------:R-:W-:Y:S02]  /*5380*/  IMAD.MOV.U32 R114, RZ, RZ, R32 ;  /* 0x000000ffff727224 */ /* 0x000fe400078e0020 */
[----:B------:R-:W-:Y:S01]  /*5390*/  FFMA.FTZ R32, R155, c[0x0][0x23c], -R0 ;  /* 0x00008f009b207a23 */ /* 0x000fe20000010800 */
[----:B------:R-:W-:Y:S01]  /*53a0*/  F2FP.PACK_AB R8, R18, R142 ;  /* 0x0000008e1208723e */ /* 0x000fe200000000ff */
[----:B------:R-:W-:Y:S01]  /*53b0*/  IMAD.MOV.U32 R143, RZ, RZ, R114 ;  /* 0x000000ffff8f7224 */ /* 0x000fe200078e0072 */
[----:B------:R-:W-:Y:S01]  /*53c0*/  MOV R114, R42 ;  /* 0x0000002a00727202 */ /* 0x000fe20000000f00 */
[----:B--2---:R-:W-:-:S04]  /*53d0*/  FFMA.FTZ R2, R171, c[0x0][0x23c], -R20 ;  /* 0x00008f00ab027a23 */ /* 0x004fc80000010814 */
[----:B------:R2:W-:Y:S02]  /*53e0*/  MUFU.EX2 R17, R2 ;  /* 0x0000000200117308 */ /* 0x0005e40000000800 */
[----:B--2---:R-:W-:-:S06]  /*53f0*/  FFMA.FTZ R2, R169, c[0x0][0x23c], -R20 ;  /* 0x00008f00a9027a23 */ /* 0x004fcc0000010814 */
[----:B------:R2:W-:Y:S02]  /*5400*/  MUFU.EX2 R83, R2 ;  /* 0x0000000200537308 */ /* 0x0005e40000000800 */
[----:B--2---:R-:W-:-:S06]  /*5410*/  FFMA.FTZ R2, R154, c[0x0][0x23c], -R20 ;  /* 0x00008f009a027a23 */ /* 0x004fcc0000010814 */
[----:B------:R2:W-:Y:S02]  /*5420*/  MUFU.EX2 R66, R2 ;  /* 0x0000000200427308 */ /* 0x0005e40000000800 */
[----:B--2---:R-:W-:-:S06]  /*5430*/  FFMA.FTZ R2, R149, c[0x0][0x23c], -R20 ;  /* 0x00008f0095027a23 */ /* 0x004fcc0000010814 */
[----:B------:R2:W3:Y:S02]  /*5440*/  MUFU.EX2 R27, R2 ;  /* 0x00000002001b7308 */ /* 0x0004e40000000800 */
[----:B--2---:R-:W-:Y:S01]  /*5450*/  FFMA.FTZ R2, R172, c[0x0][0x23c], -R0 ;  /* 0x00008f00ac027a23 */ /* 0x004fe20000010800 */
[----:B---3--:R-:W-:Y:S01]  /*5460*/  MOV R139, R27 ;  /* 0x0000001b008b7202 */ /* 0x008fe20000000f00 */
[----:B------:R-:W-:Y:S01]  /*5470*/  FFMA.FTZ R27, R153, c[0x0][0x23c], -R20 ;  /* 0x00008f00991b7a23 */ /* 0x000fe20000010814 */
[----:B------:R-:W-:-:S03]  /*5480*/  MOV R172, R5 ;  /* 0x0000000500ac7202 */ /* 0x000fc60000000f00 */
[----:B------:R2:W-:Y:S01]  /*5490*/  MUFU.EX2 R252, R2 ;  /* 0x0000000200fc7308 */ /* 0x0005e20000000800 */
[----:B------:R-:W-:Y:S01]  /*54a0*/  FFMA.FTZ R20, R138, c[0x0][0x23c], -R20 ;  /* 0x00008f008a147a23 */ /* 0x000fe20000010814 */
[----:B------:R-:W-:Y:S01]  /*54b0*/  MOV R138, R115 ;  /* 0x00000073008a7202 */ /* 0x000fe20000000f00 */
[----:B------:R-:W-:Y:S02]  /*54c0*/  IMAD.MOV.U32 R115, RZ, RZ, R81 ;  /* 0x000000ffff737224 */ /* 0x000fe400078e0051 */
[----:B------:R-:W-:Y:S01]  /*54d0*/  FADD.FTZ R81, R196, R175 ;  /* 0x000000afc4517221 */ /* 0x000fe20000010000 */
[----:B------:R-:W-:Y:S01]  /*54e0*/  F2FP.PACK_AB R11, R138, R87 ;  /* 0x000000578a0b723e */ /* 0x000fe200000000ff */
[----:B------:R-:W-:-:S06]  /*54f0*/  IMAD.MOV.U32 R175, RZ, RZ, R142 ;  /* 0x000000ffffaf7224 */ /* 0x000fcc00078e008e */
[----:B-1----:R-:W-:Y:S01]  /*5500*/  HMMA.16816.F32 R148, R8, R12, R156 ;  /* 0x0000000c0894723c */ /* 0x002fe2000000189c */
[----:B--2---:R-:W-:Y:S02]  /*5510*/  FFMA.FTZ R2, R173, c[0x0][0x23c], -R0 ;  /* 0x00008f00ad027a23 */ /* 0x004fe40000010800 */
[----:B------:R-:W-:Y:S02]  /*5520*/  IMAD.MOV.U32 R173, RZ, RZ, R4 ;  /* 0x000000ffffad7224 */ /* 0x000fe400078e0004 */
[----:B------:R1:W2:Y:S02]  /*5530*/  MUFU.EX2 R137, R2 ;  /* 0x0000000200897308 */ /* 0x0002a40000000800 */
[----:B------:R-:W-:Y:S01]  /*5540*/  MOV R158, R17 ;  /* 0x00000011009e7202 */ /* 0x000fe20000000f00 */
[----:B------:R-:W-:Y:S01]  /*5550*/  IMAD.MOV.U32 R157, RZ, RZ, R16 ;  /* 0x000000ffff9d7224 */ /* 0x000fe200078e0010 */
[----:B------:R-:W-:Y:S01]  /*5560*/  MOV R17, R62 ;  /* 0x0000003e00117202 */ /* 0x000fe20000000f00 */
[----:B------:R-:W-:Y:S01]  /*5570*/  IMAD.MOV.U32 R62, RZ, RZ, R63 ;  /* 0x000000ffff3e7224 */ /* 0x000fe200078e003f */
[----:B------:R-:W-:-:S02]  /*5580*/  F2FP.PACK_AB R4, R83, R158 ;  /* 0x0000009e5304723e */ /* 0x000fc400000000ff */
[----:B------:R-:W-:Y:S01]  /*5590*/  MOV R63, R41 ;  /* 0x00000029003f7202 */ /* 0x000fe20000000f00 */
[----:B------:R-:W-:Y:S01]  /*55a0*/  IMAD.MOV.U32 R16, RZ, RZ, R62 ;  /* 0x000000ffff107224 */ /* 0x000fe200078e003e */
[----:B------:R-:W-:Y:S01]  /*55b0*/  HMMA.16816.F32 R40, R8, R14, R52 ;  /* 0x0000000e0828723c */ /* 0x000fe20000001834 */
[----:B------:R-:W-:Y:S02]  /*55c0*/  MOV R156, R143 ;  /* 0x0000008f009c7202 */ /* 0x000fe40000000f00 */
[----:B------:R-:W-:Y:S02]  /*55d0*/  MOV R159, R141 ;  /* 0x0000008d009f7202 */ /* 0x000fe40000000f00 */
[----:B------:R-:W-:Y:S01]  /*55e0*/  MOV R62, R203 ;  /* 0x000000cb003e7202 */ /* 0x000fe20000000f00 */
[----:B-1----:R-:W-:Y:S01]  /*55f0*/  FFMA.FTZ R2, R168, c[0x0][0x23c], -R0 ;  /* 0x00008f00a8027a23 */ /* 0x002fe20000010800 */
[----:B--2---:R-:W-:-:S03]  /*5600*/  F2FP.PACK_AB R5, R137, R252 ;  /* 0x000000fc8905723e */ /* 0x004fc600000000ff */
[----:B------:R1:W-:Y:S02]  /*5610*/  MUFU.EX2 R133, R2 ;  /* 0x0000000200857308 */ /* 0x0003e40000000800 */
[----:B-1----:R-:W-:Y:S02]  /*5620*/  FFMA.FTZ R2, R165, c[0x0][0x23c], -R0 ;  /* 0x00008f00a5027a23 */ /* 0x002fe40000010800 */
[----:B------:R-:W-:-:S04]  /*5630*/  FADD.FTZ R0, R200, R199 ;  /* 0x000000c7c8007221 */ /* 0x000fc80000010000 */
[----:B------:R-:W1:Y:S01]  /*5640*/  MUFU.EX2 R132, R2 ;  /* 0x0000000200847308 */ /* 0x000e620000000800 */
[----:B------:R-:W-:Y:S01]  /*5650*/  IMAD.MOV.U32 R200, RZ, RZ, R6 ;  /* 0x000000ffffc87224 */ /* 0x000fe200078e0006 */
[----:B------:R-:W-:Y:S02]  /*5660*/  F2FP.PACK_AB R6, R139, R66 ;  /* 0x000000428b06723e */ /* 0x000fe400000000ff */
[----:B-1----:R-:W-:Y:S02]  /*5670*/  F2FP.PACK_AB R7, R132, R133 ;  /* 0x000000858407723e */ /* 0x002fe400000000ff */
[----:B------:R-:W-:Y:S02]  /*5680*/  MOV R2, R17 ;  /* 0x0000001100027202 */ /* 0x000fe40000000f00 */
[----:B------:R-:W-:Y:S01]  /*5690*/  MOV R17, R63 ;  /* 0x0000003f00117202 */ /* 0x000fe20000000f00 */
[----:B------:R-:W-:Y:S02]  /*56a0*/  IMAD.MOV.U32 R63, RZ, RZ, R202 ;  /* 0x000000ffff3f7224 */ /* 0x000fe400078e00ca */
[C---:B------:R-:W-:Y:S08]  /*56b0*/  HMMA.16816.F32 R144, R4.reuse, R12, R160 ;  /* 0x0000000c0490723c */ /* 0x040ff000000018a0 */
[----:B------:R-:W-:Y:S01]  /*56c0*/  HMMA.16816.F32 R152, R4, R14, R108 ;  /* 0x0000000e0498723c */ /* 0x000fe2000000186c */
[----:B------:R-:W1:Y:S06]  /*56d0*/  LDSM.16.MT88.4 R12, [R226+0xd000] ;  /* 0x00d00000e20c783b */ /* 0x000e6c0000004200 */
[----:B------:R-:W-:Y:S01]  /*56e0*/  IMAD.MOV.U32 R111, RZ, RZ, R140 ;  /* 0x000000ffff6f7224 */ /* 0x000fe200078e008c */
[-C--:B-1----:R-:W-:Y:S08]  /*56f0*/  HMMA.16816.F32 R164, R8, R12.reuse, R180 ;  /* 0x0000000c08a4723c */ /* 0x082ff000000018b4 */
[C---:B------:R-:W-:Y:S08]  /*5700*/  HMMA.16816.F32 R160, R4.reuse, R12, R176 ;  /* 0x0000000c04a0723c */ /* 0x040ff000000018b0 */
[-C--:B------:R-:W-:Y:S08]  /*5710*/  HMMA.16816.F32 R168, R4, R14.reuse, R104 ;  /* 0x0000000e04a8723c */ /* 0x080ff00000001868 */
[----:B------:R-:W-:Y:S01]  /*5720*/  HMMA.16816.F32 R52, R8, R14, R88 ;  /* 0x0000000e0834723c */ /* 0x000fe20000001858 */
[----:B------:R-:W1:Y:S07]  /*5730*/  LDSM.16.MT88.4 R12, [R228+0xd000] ;  /* 0x00d00000e40c783b */ /* 0x000e6e0000004200 */
[-C--:B-1----:R-:W-:Y:S08]  /*5740*/  HMMA.16816.F32 R176, R4, R12.reuse, R184 ;  /* 0x0000000c04b0723c */ /* 0x082ff000000018b8 */
[----:B------:R-:W-:Y:S07]  /*5750*/  HMMA.16816.F32 R180, R8, R12, R188 ;  /* 0x0000000c08b4723c */ /* 0x000fee00000018bc */
[----:B------:R-:W-:Y:S01]  /*5760*/  IMAD.MOV.U32 R191, RZ, RZ, R113 ;  /* 0x000000ffffbf7224 */ /* 0x000fe200078e0071 */
[----:B------:R-:W-:Y:S01]  /*5770*/  HMMA.16816.F32 R184, R4, R14, R100 ;  /* 0x0000000e04b8723c */ /* 0x000fe20000001864 */
[----:B------:R-:W-:Y:S01]  /*5780*/  MOV R113, R201 ;  /* 0x000000c900717202 */ /* 0x000fe20000000f00 */
[----:B------:R-:W-:Y:S01]  /*5790*/  IMAD.MOV.U32 R190, RZ, RZ, R83 ;  /* 0x000000ffffbe7224 */ /* 0x000fe200078e0053 */
[----:B------:R-:W-:Y:S01]  /*57a0*/  MOV R83, R65 ;  /* 0x0000004100537202 */ /* 0x000fe20000000f00 */
[----:B------:R-:W-:Y:S01]  /*57b0*/  IMAD.MOV.U32 R188, RZ, RZ, R87 ;  /* 0x000000ffffbc7224 */ /* 0x000fe200078e0057 */
[----:B------:R-:W-:-:S02]  /*57c0*/  MOV R189, R86 ;  /* 0x0000005600bd7202 */ /* 0x000fc40000000f00 */
[----:B------:R-:W-:Y:S01]  /*57d0*/  MOV R101, R2 ;  /* 0x0000000200657202 */ /* 0x000fe20000000f00 */
[C---:B------:R-:W-:Y:S01]  /*57e0*/  HMMA.16816.F32 R76, R8.reuse, R14, R76 ;  /* 0x0000000e084c723c */ /* 0x040fe2000000184c */
[----:B------:R-:W1:Y:S01]  /*57f0*/  LDSM.16.MT88.4 R12, [R227+0xd000] ;  /* 0x00d00000e30c783b */ /* 0x000e620000004200 */
[----:B------:R-:W-:Y:S01]  /*5800*/  IMAD.MOV.U32 R2, RZ, RZ, R61 ;  /* 0x000000ffff027224 */ /* 0x000fe200078e003d */
[----:B------:R-:W-:Y:S01]  /*5810*/  MOV R103, R17 ;  /* 0x0000001100677202 */ /* 0x000fe20000000f00 */
[----:B------:R-:W-:Y:S02]  /*5820*/  IMAD.MOV.U32 R100, RZ, RZ, R157 ;  /* 0x000000ffff647224 */ /* 0x000fe400078e009d */
[----:B------:R-:W-:Y:S02]  /*5830*/  IMAD.MOV.U32 R102, RZ, RZ, R16 ;  /* 0x000000ffff667224 */ /* 0x000fe400078e0010 */
[----:B------:R-:W-:Y:S01]  /*5840*/  IMAD.MOV.U32 R157, RZ, RZ, R18 ;  /* 0x000000ffff9d7224 */ /* 0x000fe200078e0012 */
[-C--:B-1----:R-:W-:Y:S07]  /*5850*/  HMMA.16816.F32 R196, R8, R12.reuse, R128 ;  /* 0x0000000c08c4723c */ /* 0x082fee0000001880 */
[----:B------:R-:W-:Y:S01]  /*5860*/  MOV R130, R200 ;  /* 0x000000c800827202 */ /* 0x000fe20000000f00 */
[----:B------:R-:W-:Y:S01]  /*5870*/  HMMA.16816.F32 R192, R4, R12, R192 ;  /* 0x0000000c04c0723c */ /* 0x000fe200000018c0 */
[----:B------:R-:W-:Y:S01]  /*5880*/  MOV R129, R66 ;  /* 0x0000004200817202 */ /* 0x000fe20000000f00 */
[----:B------:R-:W-:Y:S01]  /*5890*/  IMAD.MOV.U32 R128, RZ, RZ, R67 ;  /* 0x000000ffff807224 */ /* 0x000fe200078e0043 */
[----:B------:R-:W-:-:S05]  /*58a0*/  MOV R131, R60 ;  /* 0x0000003c00837202 */ /* 0x000fca0000000f00 */
[-C--:B------:R-:W-:Y:S07]  /*58b0*/  HMMA.16816.F32 R200, R4, R14.reuse, R96 ;  /* 0x0000000e04c8723c */ /* 0x080fee0000001860 */
[----:B------:R-:W-:Y:S01]  /*58c0*/  MOV R99, R62 ;  /* 0x0000003e00637202 */ /* 0x000fe20000000f00 */
[----:B------:R-:W-:Y:S01]  /*58d0*/  HMMA.16816.F32 R140, R8, R14, R48 ;  /* 0x0000000e088c723c */ /* 0x000fe20000001830 */
[----:B------:R-:W1:Y:S01]  /*58e0*/  LDSM.16.MT88.4 R12, [R225+0xf000] ;  /* 0x00f00000e10c783b */ /* 0x000e620000004200 */
[----:B------:R-:W-:Y:S01]  /*58f0*/  IMAD.MOV.U32 R98, RZ, RZ, R63 ;  /* 0x000000ffff627224 */ /* 0x000fe200078e003f */
[----:B------:R-:W-:-:S02]  /*5900*/  MOV R97, R84 ;  /* 0x0000005400617202 */ /* 0x000fc40000000f00 */
[----:B------:R-:W-:-:S03]  /*5910*/  MOV R96, R85 ;  /* 0x0000005500607202 */ /* 0x000fc60000000f00 */
[-C--:B-1----:R-:W-:Y:S07]  /*5920*/  HMMA.16816.F32 R48, R4, R12.reuse, R204 ;  /* 0x0000000c0430723c */ /* 0x082fee00000018cc */
[----:B------:R-:W-:Y:S01]  /*5930*/  IMAD.MOV.U32 R207, RZ, RZ, R64 ;  /* 0x000000ffffcf7224 */ /* 0x000fe200078e0040 */
[----:B------:R-:W-:Y:S01]  /*5940*/  HMMA.16816.F32 R208, R8, R12, R208 ;  /* 0x0000000c08d0723c */ /* 0x000fe200000018d0 */
[----:B------:R-:W-:Y:S01]  /*5950*/  MOV R205, R156 ;  /* 0x0000009c00cd7202 */ /* 0x000fe20000000f00 */
[----:B------:R-:W-:Y:S01]  /*5960*/  IMAD.MOV.U32 R206, RZ, RZ, R111 ;  /* 0x000000ffffce7224 */ /* 0x000fe200078e006f */
[----:B------:R-:W-:-:S02]  /*5970*/  MOV R156, R19 ;  /* 0x00000013009c7202 */ /* 0x000fc40000000f00 */
[----:B------:R-:W1:Y:S01]  /*5980*/  LDSM.16.MT88.4 R16, [R228+0xf000] ;  /* 0x00f00000e410783b */ /* 0x000e620000004200 */
[----:B------:R-:W-:Y:S02]  /*5990*/  MOV R204, R229 ;  /* 0x000000e500cc7202 */ /* 0x000fe40000000f00 */
[-C--:B------:R-:W-:Y:S01]  /*59a0*/  HMMA.16816.F32 R60, R4, R14.reuse, R92 ;  /* 0x0000000e043c723c */ /* 0x080fe2000000185c */
[----:B------:R-:W-:Y:S01]  /*59b0*/  FADD.FTZ R0, R25, R0 ;  /* 0x0000000019007221 */ /* 0x000fe20000010000 */
[----:B------:R-:W-:Y:S01]  /*59c0*/  MUFU.EX2 R36, R36 ;  /* 0x0000002400247308 */ /* 0x000fe20000000800 */
[----:B------:R2:W5:Y:S05]  /*59d0*/  LDL.LU R229, [R1+0x104] ;  /* 0x0001040001e57983 */ /* 0x00056a0000300800 */
[----:B------:R-:W-:Y:S01]  /*59e0*/  HMMA.16816.F32 R64, R8, R14, R44 ;  /* 0x0000000e0840723c */ /* 0x000fe2000000182c */
[----:B------:R-:W3:Y:S07]  /*59f0*/  LDSM.16.MT88.4 R12, [R226+0xf000] ;  /* 0x00f00000e20c783b */ /* 0x000eee0000004200 */
[C---:B-1----:R-:W-:Y:S08]  /*5a00*/  HMMA.16816.F32 R108, R4.reuse, R18, R120 ;  /* 0x00000012046c723c */ /* 0x042ff00000001878 */
[----:B------:R-:W-:Y:S08]  /*5a10*/  HMMA.16816.F32 R104, R4, R16, R220 ;  /* 0x000000100468723c */ /* 0x000ff000000018dc */
[-C--:B---3--:R-:W-:Y:S07]  /*5a20*/  HMMA.16816.F32 R84, R8, R12.reuse, R216 ;  /* 0x0000000c0854723c */ /* 0x088fee00000018d8 */
[----:B------:R-:W-:Y:S01]  /*5a30*/  MOV R218, R204 ;  /* 0x000000cc00da7202 */ /* 0x000fe20000000f00 */
[----:B------:R-:W-:Y:S01]  /*5a40*/  HMMA.16816.F32 R88, R4, R12, R212 ;  /* 0x0000000c0458723c */ /* 0x000fe200000018d4 */
[----:B------:R-:W-:Y:S01]  /*5a50*/  IMAD.MOV.U32 R219, RZ, RZ, R205 ;  /* 0x000000ffffdb7224 */ /* 0x000fe200078e00cd */
[----:B------:R-:W-:Y:S01]  /*5a60*/  MOV R204, R206 ;  /* 0x000000ce00cc7202 */ /* 0x000fe20000000f00 */
[----:B------:R-:W-:Y:S01]  /*5a70*/  IMAD.MOV.U32 R206, RZ, RZ, R224 ;  /* 0x000000ffffce7224 */ /* 0x000fe200078e00e0 */
[----:B------:R-:W-:-:S04]  /*5a80*/  MOV R205, R130 ;  /* 0x0000008200cd7202 */ /* 0x000fc80000000f00 */
[-C--:B------:R-:W-:Y:S08]  /*5a90*/  HMMA.16816.F32 R92, R4, R14.reuse, R116 ;  /* 0x0000000e045c723c */ /* 0x080ff00000001874 */
[C---:B------:R-:W-:Y:S01]  /*5aa0*/  HMMA.16816.F32 R56, R8.reuse, R14, R56 ;  /* 0x0000000e0838723c */ /* 0x040fe20000001838 */
[----:B------:R-:W1:Y:S01]  /*5ab0*/  LDSM.16.MT88.4 R12, [R227+0xf000] ;  /* 0x00f00000e30c783b */ /* 0x000e620000004200 */
[----:B------:R-:W-:Y:S01]  /*5ac0*/  FADD.FTZ R2, R2, R218 ;  /* 0x000000da02027221 */ /* 0x000fe20000010000 */
[----:B------:R-:W-:Y:S01]  /*5ad0*/  MOV R216, R204 ;  /* 0x000000cc00d87202 */ /* 0x000fe20000000f00 */
[----:B------:R-:W-:Y:S01]  /*5ae0*/  IMAD.MOV.U32 R217, RZ, RZ, R205 ;  /* 0x000000ffffd97224 */ /* 0x000fe200078e00cd */
[----:B------:R-:W-:Y:S01]  /*5af0*/  MOV R218, R206 ;  /* 0x000000ce00da7202 */ /* 0x000fe20000000f00 */
[----:B------:R-:W-:Y:S01]  /*5b00*/  IMAD.MOV.U32 R204, RZ, RZ, R96 ;  /* 0x000000ffffcc7224 */ /* 0x000fe200078e0060 */
[----:B------:R-:W-:Y:S01]  /*5b10*/  MOV R205, R97 ;  /* 0x0000006100cd7202 */ /* 0x000fe20000000f00 */
[C---:B------:R-:W-:Y:S01]  /*5b20*/  HMMA.16816.F32 R100, R8.reuse, R16, R100 ;  /* 0x000000100864723c */ /* 0x040fe20000001864 */
        /* <DEDUP_REMOVED lines=9> */
[----:B------:R-:W-:Y:S01]  /*5bc0*/  FADD.FTZ R0, R204, R0 ;  /* 0x00000000cc007221 */ /* 0x000fe20000010000 */
[----:B------:R-:W-:Y:S01]  /*5bd0*/  MOV R213, R206 ;  /* 0x000000ce00d57202 */ /* 0x000fe20000000f00 */
[----:B------:R-:W3:Y:S01]  /*5be0*/  MUFU.EX2 R35, R35 ;  /* 0x0000002300237308 */ /* 0x000ee20000000800 */
[----:B------:R-:W-:Y:S01]  /*5bf0*/  MOV R204, R129 ;  /* 0x0000008100cc7202 */ /* 0x000fe20000000f00 */
[----:B------:R2:W5:Y:S01]  /*5c00*/  LDL.LU R224, [R1+0x100] ;  /* 0x0001000001e07983 */ /* 0x0005620000300800 */
[----:B------:R-:W-:Y:S01]  /*5c10*/  MOV R130, R26 ;  /* 0x0000001a00827202 */ /* 0x000fe20000000f00 */
[----:B------:R-:W-:Y:S08]  /*5c20*/  HMMA.16816.F32 R16, R8, R18, R72 ;  /* 0x000000120810723c */ /* 0x000ff00000001848 */
[C---:B-1----:R-:W-:Y:S08]  /*5c30*/  HMMA.16816.F32 R120, R4.reuse, R12, R244 ;  /* 0x0000000c0478723c */ /* 0x042ff000000018f4 */
[----:B------:R-:W-:Y:S08]  /*5c40*/  HMMA.16816.F32 R44, R4, R14, R124 ;  /* 0x0000000e042c723c */ /* 0x000ff0000000187c */
[----:B------:R-:W-:Y:S01]  /*5c50*/  HMMA.16816.F32 R116, R8, R12, R248 ;  /* 0x0000000c0874723c */ /* 0x000fe200000018f8 */
[----:B------:R-:W-:Y:S01]  /*5c60*/  FADD.FTZ R5, R24, R80 ;  /* 0x0000005018057221 */ /* 0x000fe20000010000 */
[----:B------:R-:W-:Y:S01]  /*5c70*/  MUFU.EX2 R34, R34 ;  /* 0x0000002200227308 */ /* 0x000fe20000000800 */
[----:B------:R-:W-:Y:S01]  /*5c80*/  FADD.FTZ R4, R219, R2 ;  /* 0x00000002db047221 */ /* 0x000fe20000010000 */
[----:B------:R-:W-:Y:S01]  /*5c90*/  MOV R219, R207 ;  /* 0x000000cf00db7202 */ /* 0x000fe20000000f00 */
[----:B------:R-:W-:-:S05]  /*5ca0*/  FADD.FTZ R6, R23, R81 ;  /* 0x0000005117067221 */ /* 0x000fca0000010000 */
[----:B------:R-:W-:Y:S01]  /*5cb0*/  MUFU.EX2 R33, R33 ;  /* 0x0000002100217308 */ /* 0x000fe20000000800 */
[----:B------:R-:W-:Y:S01]  /*5cc0*/  IMAD.MOV.U32 R207, RZ, RZ, R99 ;  /* 0x000000ffffcf7224 */ /* 0x000fe200078e0063 */
        /* <DEDUP_REMOVED lines=18> */
[----:B------:R-:W-:Y:S01]  /*5df0*/  HMMA.16816.F32 R12, R8, R14, R68 ;  /* 0x0000000e080c723c */ /* 0x000fe20000001844 */
[----:B------:R-:W-:Y:S01]  /*5e00*/  FADD.FTZ R2, R191, R6 ;  /* 0x00000006bf027221 */ /* 0x000fe20000010000 */
[----:B------:R-:W-:Y:S01]  /*5e10*/  MOV R223, R207 ;  /* 0x000000cf00df7202 */ /* 0x000fe20000000f00 */
[----:B------:R-:W1:Y:S01]  /*5e20*/  LDSM.16.MT88.4 R188, [R228+0xd800] ;  /* 0x00d80000e4bc783b */ /* 0x000e620000004200 */
[----:B------:R-:W-:Y:S01]  /*5e30*/  IMAD.MOV.U32 R212, RZ, RZ, R206 ;  /* 0x000000ffffd47224 */ /* 0x000fe200078e00ce */
[----:B------:R-:W-:Y:S01]  /*5e40*/  MOV R222, R96 ;  /* 0x0000006000de7202 */ /* 0x000fe20000000f00 */
[----:B------:R-:W-:Y:S01]  /*5e50*/  IMAD.MOV.U32 R221, RZ, RZ, R97 ;  /* 0x000000ffffdd7224 */ /* 0x000fe200078e0061 */
        /* <DEDUP_REMOVED lines=9> */
[----:B------:R-:W4:Y:S01]  /*5ef0*/  LDSM.16.MT88.4 R156, [R225+0xd800] ;  /* 0x00d80000e19c783b */ /* 0x000f220000004200 */
[----:B------:R-:W-:Y:S01]  /*5f00*/  MOV R244, R82 ;  /* 0x0000005200f47202 */ /* 0x000fe20000000f00 */
[----:B------:R-:W-:Y:S01]  /*5f10*/  FADD.FTZ R11, R130, R5 ;  /* 0x00000005820b7221 */ /* 0x000fe20000010000 */
[----:B------:R-:W-:Y:S01]  /*5f20*/  MOV R250, R112 ;  /* 0x0000007000fa7202 */ /* 0x000fe20000000f00 */
[----:B------:R-:W1:Y:S01]  /*5f30*/  LDSM.16.MT88.4 R172, [R226+0xd800] ;  /* 0x00d80000e2ac783b */ /* 0x000e620000004200 */
[----:B------:R-:W-:-:S03]  /*5f40*/  MOV R249, R113 ;  /* 0x0000007100f97202 */ /* 0x000fc60000000f00 */
[----:B------:R-:W1:Y:S04]  /*5f50*/  LDSM.16.MT88.4 R204, [R227+0xd800] ;  /* 0x00d80000e3cc783b */ /* 0x000e680000004200 */
[----:B------:R-:W1:Y:S04]  /*5f60*/  LDSM.16.MT88.4 R80, [R225+0xf800] ;  /* 0x00f80000e150783b */ /* 0x000e680000004200 */
[----:B------:R-:W1:Y:S04]  /*5f70*/  LDSM.16.MT88.4 R96, [R226+0xf800] ;  /* 0x00f80000e260783b */ /* 0x000e680000004200 */
[----:B------:R-:W1:Y:S04]  /*5f80*/  LDSM.16.MT88.4 R112, [R228+0xf800] ;  /* 0x00f80000e470783b */ /* 0x000e680000004200 */
[----:B------:R-:W1:Y:S01]  /*5f90*/  LDSM.16.MT88.4 R4, [R227+0xf800] ;  /* 0x00f80000e304783b */ /* 0x000e620000004200 */
        /* <DEDUP_REMOVED lines=8> */
[----:B------:R-:W-:Y:S08]  /*6020*/  MUFU.EX2 R32, R32 ;  /* 0x0000002000207308 */ /* 0x000ff00000000800 */
[----:B------:R-:W1:Y:S08]  /*6030*/  MUFU.EX2 R37, R37 ;  /* 0x0000002500257308 */ /* 0x000e700000000800 */
[----:B------:R-:W-:Y:S08]  /*6040*/  MUFU.EX2 R38, R38 ;  /* 0x0000002600267308 */ /* 0x000ff00000000800 */
[----:B------:R-:W2:Y:S01]  /*6050*/  MUFU.EX2 R39, R39 ;  /* 0x0000002700277308 */ /* 0x000ea20000000800 */
[----:B------:R-:W-:Y:S01]  /*6060*/  MOV R215, R128 ;  /* 0x0000008000d77202 */ /* 0x000fe20000000f00 */
[----:B------:R-:W-:Y:S01]  /*6070*/  FADD.FTZ R10, R131, R0 ;  /* 0x00000000830a7221 */ /* 0x000fe20000010000 */
[----:B---3--:R-:W-:Y:S01]  /*6080*/  F2FP.PACK_AB R128, R35, R36 ;  /* 0x000000242380723e */ /* 0x008fe200000000ff */
[----:B------:R3:W5:Y:S01]  /*6090*/  LDL.LU R26, [R1+0xfc] ;  /* 0x0000fc00011a7983 */ /* 0x0007620000300800 */
[----:B-1----:R-:W-:-:S02]  /*60a0*/  F2FP.PACK_AB R129, R30, R31 ;  /* 0x0000001f1e81723e */ /* 0x002fc400000000ff */
[----:B------:R-:W-:Y:S02]  /*60b0*/  F2FP.PACK_AB R130, R33, R34 ;  /* 0x000000222182723e */ /* 0x000fe400000000ff */
[----:B------:R-:W-:Y:S02]  /*60c0*/  F2FP.PACK_AB R131, R28, R29 ;  /* 0x0000001d1c83723e */ /* 0x000fe400000000ff */
[----:B------:R-:W-:Y:S02]  /*60d0*/  F2FP.PACK_AB R124, R22, R27 ;  /* 0x0000001b167c723e */ /* 0x000fe400000000ff */
[----:B------:R-:W-:Y:S02]  /*60e0*/  F2FP.PACK_AB R125, R37, R32 ;  /* 0x00000020257d723e */ /* 0x000fe400000000ff */
[----:B------:R-:W-:Y:S02]  /*60f0*/  F2FP.PACK_AB R126, R20, R21 ;  /* 0x00000015147e723e */ /* 0x000fe400000000ff */
[----:B--2---:R-:W-:Y:S01]  /*6100*/  F2FP.PACK_AB R127, R39, R38 ;  /* 0x00000026277f723e */ /* 0x004fe200000000ff */
[----:B------:R-:W-:Y:S01]  /*6110*/  HMMA.16816.F32 R180, R128, R188, R180 ;  /* 0x000000bc80b4723c */ /* 0x000fe200000018b4 */
[----:B------:R-:W-:Y:S01]  /*6120*/  FADD.FTZ R0, R249, R11 ;  /* 0x0000000bf9007221 */ /* 0x000fe20000010000 */
[----:B------:R3:W5:Y:S01]  /*6130*/  LDL.LU R25, [R1+0xf8] ;  /* 0x0000f80001197983 */ /* 0x0007620000300800 */
[----:B------:R-:W-:-:S03]  /*6140*/  FADD.FTZ R2, R251, R9 ;  /* 0x00000009fb027221 */ /* 0x000fc60000010000 */
[----:B------:R3:W5:Y:S02]  /*6150*/  LDL.LU R24, [R1+0xf4] ;  /* 0x0000f40001187983 */ /* 0x0007640000300800 */
[C---:B------:R-:W-:Y:S08]  /*6160*/  HMMA.16816.F32 R176, R124.reuse, R188, R176 ;  /* 0x000000bc7cb0723c */ /* 0x040ff000000018b0 */
[-C--:B------:R-:W-:Y:S01]  /*6170*/  HMMA.16816.F32 R184, R124, R190.reuse, R184 ;  /* 0x000000be7cb8723c */ /* 0x080fe200000018b8 */
[----:B------:R-:W-:Y:S01]  /*6180*/  FADD.FTZ R2, R247, R2 ;  /* 0x00000002f7027221 */ /* 0x000fe20000010000 */
[----:B------:R3:W5:Y:S06]  /*6190*/  LDL.LU R23, [R1+0xf0] ;  /* 0x0000f00001177983 */ /* 0x00076c0000300800 */
[C---:B------:R-:W-:Y:S08]  /*61a0*/  HMMA.16816.F32 R188, R128.reuse, R190, R76 ;  /* 0x000000be80bc723c */ /* 0x040ff0000000184c */
[-C--:B----4-:R-:W-:Y:S08]  /*61b0*/  HMMA.16816.F32 R148, R128, R156.reuse, R148 ;  /* 0x0000009c8094723c */ /* 0x090ff00000001894 */
[C---:B------:R-:W-:Y:S08]  /*61c0*/  HMMA.16816.F32 R144, R124.reuse, R156, R144 ;  /* 0x0000009c7c90723c */ /* 0x040ff00000001890 */
[----:B------:R-:W-:Y:S08]  /*61d0*/  HMMA.16816.F32 R152, R124, R158, R152 ;  /* 0x0000009e7c98723c */ /* 0x000ff00000001898 */
        /* <DEDUP_REMOVED lines=74> */
[----:B------:R-:W-:Y:S01]  /*6680*/  IMAD.U32 R0, RZ, RZ, UR4 ;  /* 0x00000004ff007e24 */ /* 0x000fe2000f8e00ff */
[----:B------:R-:W-:Y:S02]  /*6690*/  UISETP.NE.AND UP0, UPT, UR8, 0x2, UPT ;  /* 0x000000020800788c */ /* 0x000fe4000bf05270 */
[----:B------:R-:W-:Y:S02]  /*66a0*/  UIMAD UR5, UR5, UR19, UR6 ;  /* 0x00000013050572a4 */ /* 0x000fe4000f8e0206 */
[----:B------:R-:W-:Y:S01]  /*66b0*/  USHF.L.U32 UR6, UR4, 0x5, URZ ;  /* 0x0000000504067899 */ /* 0x000fe2000800063f */
[----:B------:R-:W-:Y:S01]  /*66c0*/  BAR.SYNC.DEFER_BLOCKING 0x0 ;  /* 0x0000000000007b1d */ /* 0x000fe20000010000 */
[----:B--2---:R-:W-:-:S04]  /*66d0*/  IMAD.WIDE.U32 R4, R4, UR19, R138 ;  /* 0x0000001304047c25 */ /* 0x004fc8000f8e008a */
[----:B------:R-:W-:Y:S01]  /*66e0*/  IMAD.MOV.U32 R139, RZ, RZ, c[0x0][0x1a4] ;  /* 0x00006900ff8b7624 */ /* 0x000fe200078e00ff */
[----:B------:R-:W-:Y:S02]  /*66f0*/  IADD3 R2, R5, UR5, RZ ;  /* 0x0000000505027c10 */ /* 0x000fe4000fffe0ff */
[----:B------:R-:W-:Y:S02]  /*6700*/  LEA R8, P0, R4, c[0x0][0x170], 0x1 ;  /* 0x00005c0004087a11 */ /* 0x000fe400078008ff */
[----:B------:R-:W-:Y:S02]  /*6710*/  SHF.L.U64.HI R0, R0, 0x5, R139 ;  /* 0x0000000500007819 */ /* 0x000fe4000001028b */
[----:B------:R-:W-:Y:S01]  /*6720*/  LEA.HI.X R9, R4, c[0x0][0x174], R2, 0x1, P0 ;  /* 0x00005d0004097a11 */ /* 0x000fe200000f0c02 */
[----:B------:R-:W1:Y:S01]  /*6730*/  S2R R139, SR_TID.X ;  /* 0x00000000008b7919 */ /* 0x000e620000002100 */
[----:B------:R-:W-:-:S03]  /*6740*/  IADD3 R6, P0, R8, UR6, RZ ;  /* 0x0000000608067c10 */ /* 0x000fc6000ff1e0ff */
[----:B------:R-:W-:Y:S01]  /*6750*/  @!PT LDS RZ, [RZ] ;  /* 0x00000000fffff984 */ /* 0x000fe20000000800 */
[----:B------:R-:W-:Y:S01]  /*6760*/  @!PT LDS RZ, [RZ] ;  /* 0x00000000fffff984 */ /* 0x000fe20000000800 */
[----:B------:R-:W-:Y:S01]  /*6770*/  @!PT LDS RZ, [RZ] ;  /* 0x00000000fffff984 */ /* 0x000fe20000000800 */
[----:B------:R2:W-:Y:S02]  /*6780*/  LDGSTS.E.BYPASS.LTC128B.128 [R243+0xc000], [R8.64] ;  /* 0x0c00000008f37fae */ /* 0x0005e4000b901d50 */
[----:B------:R-:W-:Y:S01]  /*6790*/  IMAD.X R7, R0, 0x1, R9, P0 ;  /* 0x0000000100077824 */ /* 0x000fe200000e0609 */
[----:B------:R-:W-:Y:S01]  /*67a0*/  IADD3 R4, P0, R6, UR6, RZ ;  /* 0x0000000606047c10 */ /* 0x000fe2000ff1e0ff */
[----:B------:R2:W-:Y:S03]  /*67b0*/  LDGSTS.E.BYPASS.LTC128B.128 [R243+0xe000], [R8.64+0x80] ;  /* 0x0e00008008f37fae */ /* 0x0005e6000b901d50 */
[----:B------:R-:W-:Y:S01]  /*67c0*/  IADD3.X R5, R7, R0, RZ, P0, !PT ;  /* 0x0000000007057210 */ /* 0x000fe200007fe4ff */
[----:B------:R3:W-:Y:S01]  /*67d0*/  LDGSTS.E.BYPASS.LTC128B.128 [R243+0xc800], [R6.64] ;  /* 0x0c80000006f37fae */ /* 0x0007e2000b901d50 */
[----:B------:R-:W-:-:S03]  /*67e0*/  IADD3 R10, P0, R4, UR6, RZ ;  /* 0x00000006040a7c10 */ /* 0x000fc6000ff1e0ff */
[----:B------:R3:W-:Y:S02]  /*67f0*/  LDGSTS.E.BYPASS.LTC128B.128 [R243+0xe800], [R6.64+0x80] ;  /* 0x0e80008006f37fae */ /* 0x0007e4000b901d50 */
[----:B------:R-:W-:Y:S02]  /*6800*/  IMAD.X R11, R5, 0x1, R0, P0 ;  /* 0x00000001050b7824 */ /* 0x000fe400000e0600 */
[----:B------:R3:W-:Y:S04]  /*6810*/  LDGSTS.E.BYPASS.LTC128B.128 [R243+0xd000], [R4.64] ;  /* 0x0d00000004f37fae */ /* 0x0007e8000b901d50 */
[----:B------:R3:W-:Y:S01]  /*6820*/  LDGSTS.E.BYPASS.LTC128B.128 [R243+0xf000], [R4.64+0x80] ;  /* 0x0f00008004f37fae */ /* 0x0007e2000b901d50 */
[----:B-1----:R-:W-:-:S03]  /*6830*/  SHF.L.U32 R139, R139, 0x1, RZ ;  /* 0x000000018b8b7819 */ /* 0x002fc600000006ff */
[----:B------:R2:W-:Y:S01]  /*6840*/  LDGSTS.E.BYPASS.LTC128B.128 [R243+0xd800], [R10.64] ;  /* 0x0d8000000af37fae */ /* 0x0005e2000b901d50 */
[----:B------:R-:W-:-:S03]  /*6850*/  LOP3.LUT R139, R139, 0x6, RZ, 0xc0, !PT ;  /* 0x000000068b8b7812 */ /* 0x000fc600078ec0ff */
[----:B------:R2:W-:Y:S04]  /*6860*/  LDGSTS.E.BYPASS.LTC128B.128 [R243+0xf800], [R10.64+0x80] ;  /* 0x0f8000800af37fae */ /* 0x0005e8000b901d50 */
[----:B------:R-:W-:Y:S04]  /*6870*/  LDSM.16.M88.4 R16, [R231] ;  /* 0x00000000e710783b */ /* 0x000fe80000000200 */
[----:B------:R-:W-:Y:S04]  /*6880*/  LDSM.16.M88.4 R12, [R231+0x2000] ;  /* 0x00200000e70c783b */ /* 0x000fe80000000200 */
[----:B-----5:R-:W1:Y:S04]  /*6890*/  LDSM.16.M88.4 R48, [R224+0x9000] ;  /* 0x00900000e030783b */ /* 0x020e680000000200 */
[----:B------:R-:W4:Y:S04]  /*68a0*/  LDSM.16.M88.4 R44, [R224+0x9800] ;  /* 0x00980000e02c783b */ /* 0x000f280000000200 */
[----:B------:R-:W4:Y:S04]  /*68b0*/  LDSM.16.M88.4 R56, [R224+0x8000] ;  /* 0x00800000e038783b */ /* 0x000f280000000200 */
[----:B------:R-:W4:Y:S04]  /*68c0*/  LDSM.16.M88.4 R52, [R224+0x8800] ;  /* 0x00880000e034783b */ /* 0x000f280000000200 */
[----:B--2---:R-:W-:Y:S04]  /*68d0*/  LDSM.16.M88.4 R8, [R232] ;  /* 0x00000000e808783b */ /* 0x004fe80000000200 */
[----:B---3--:R-:W-:Y:S04]  /*68e0*/  LDSM.16.M88.4 R4, [R232+0x2000] ;  /* 0x00200000e804783b */ /* 0x008fe80000000200 */
[----:B------:R-:W2:Y:S04]  /*68f0*/  LDSM.16.M88.4 R32, [R241] ;  /* 0x00000000f120783b */ /* 0x000ea80000000200 */
[----:B------:R-:W3:Y:S04]  /*6900*/  LDSM.16.M88.4 R28, [R240] ;  /* 0x00000000f01c783b */ /* 0x000ee80000000200 */
[----:B------:R-:W2:Y:S04]  /*6910*/  LDSM.16.M88.4 R40, [R235] ;  /* 0x00000000eb28783b */ /* 0x000ea80000000200 */
[----:B------:R-:W2:Y:S01]  /*6920*/  LDSM.16.M88.4 R36, [R242] ;  /* 0x00000000f224783b */ /* 0x000ea20000000200 */
[----:B-1----:R-:W-:Y:S03]  /*6930*/  HMMA.16816.F32 R140, R12, R48, RZ ;  /* 0x000000300c8c723c */ /* 0x002fe600000018ff */
        /* <DEDUP_REMOVED lines=8> */
[----:B--2---:R-:W-:Y:S08]  /*69c0*/  HMMA.16816.F32 R140, R4, R32, R140 ;  /* 0x00000020048c723c */ /* 0x004ff0000000188c */
[-C--:B---3--:R-:W-:Y:S08]  /*69d0*/  HMMA.16816.F32 R64, R8, R28.reuse, R64 ;  /* 0x0000001c0840723c */ /* 0x088ff00000001840 */
        /* <DEDUP_REMOVED lines=16> */
[----:B------:R-:W-:Y:S01]  /*6ae0*/  MOV R33, R64 ;  /* 0x0000004000217202 */ /* 0x000fe20000000f00 */
[----:B------:R-:W-:Y:S01]  /*6af0*/  IMAD.MOV.U32 R32, RZ, RZ, R65 ;  /* 0x000000ffff207224 */ /* 0x000fe200078e0041 */
[C---:B------:R-:W-:Y:S08]  /*6b00*/  HMMA.16816.F32 R140, R12.reuse, R58, RZ ;  /* 0x0000003a0c8c723c */ /* 0x040ff000000018ff */
[C---:B------:R-:W-:Y:S07]  /*6b10*/  HMMA.16816.F32 R64, R12.reuse, R54, RZ ;  /* 0x000000360c40723c */ /* 0x040fee00000018ff */
[----:B------:R-:W-:Y:S01]  /*6b20*/  IMAD.MOV.U32 R21, RZ, RZ, R208 ;  /* 0x000000ffff157224 */ /* 0x000fe200078e00d0 */
[----:B------:R-:W-:Y:S01]  /*6b30*/  HMMA.16816.F32 R60, R12, R50, RZ ;  /* 0x000000320c3c723c */ /* 0x000fe200000018ff */
[----:B------:R-:W-:Y:S01]  /*6b40*/  IMAD.MOV.U32 R20, RZ, RZ, R209 ;  /* 0x000000ffff147224 */ /* 0x000fe200078e00d1 */
[----:B------:R-:W-:Y:S01]  /*6b50*/  MOV R0, R211 ;  /* 0x000000d300007202 */ /* 0x000fe20000000f00 */
[----:B------:R-:W-:-:S05]  /*6b60*/  IMAD.MOV.U32 R2, RZ, RZ, R210 ;  /* 0x000000ffff027224 */ /* 0x000fca00078e00d2 */
        /* <DEDUP_REMOVED lines=8> */
[----:B------:R-:W-:Y:S01]  /*6bf0*/  MOV R133, R14 ;  /* 0x0000000e00857202 */ /* 0x000fe20000000f00 */
[----:B------:R-:W-:Y:S01]  /*6c00*/  IMAD.MOV.U32 R137, RZ, RZ, R13 ;  /* 0x000000ffff897224 */ /* 0x000fe200078e000d */
[----:B------:R-:W-:Y:S01]  /*6c10*/  HMMA.16816.F32 R56, R8, R42, R56 ;  /* 0x0000002a0838723c */ /* 0x000fe20000001838 */
[----:B------:R-:W-:-:S02]  /*6c20*/  IMAD.MOV.U32 R132, RZ, RZ, R15 ;  /* 0x000000ffff847224 */ /* 0x000fc400078e000f */
[----:B------:R-:W-:Y:S05]  /*6c30*/  LDSM.16.M88.4 R12, [R230+0x8000] ;  /* 0x00800000e60c783b */ /* 0x000fea0000000200 */
        /* <DEDUP_REMOVED lines=20> */
[----:B------:R-:W-:Y:S01]  /*6d80*/  MOV R140, R41 ;  /* 0x00000029008c7202 */ /* 0x000fe20000000f00 */
[----:B------:R-:W-:Y:S02]  /*6d90*/  IMAD.MOV.U32 R141, RZ, RZ, R40 ;  /* 0x000000ffff8d7224 */ /* 0x000fe400078e0028 */
[----:B------:R-:W-:Y:S02]  /*6da0*/  IMAD.MOV.U32 R142, RZ, RZ, R37 ;  /* 0x000000ffff8e7224 */ /* 0x000fe400078e0025 */
[----:B------:R-:W-:Y:S01]  /*6db0*/  IMAD.MOV.U32 R143, RZ, RZ, R36 ;  /* 0x000000ffff8f7224 */ /* 0x000fe200078e0024 */
[-C--:B-1----:R-:W-:Y:S07]  /*6dc0*/  HMMA.16816.F32 R40, R8, R12.reuse, R248 ;  /* 0x0000000c0828723c */ /* 0x082fee00000018f8 */
[----:B------:R-:W-:Y:S01]  /*6dd0*/  MOV R248, R33 ;  /* 0x0000002100f87202 */ /* 0x000fe20000000f00 */
[----:B------:R-:W-:Y:S01]  /*6de0*/  IMAD.MOV.U32 R249, RZ, RZ, R32 ;  /* 0x000000fffff97224 */ /* 0x000fe200078e0020 */
[----:B------:R-:W-:Y:S01]  /*6df0*/  HMMA.16816.F32 R36, R4, R12, R212 ;  /* 0x0000000c0424723c */ /* 0x000fe200000018d4 */
[----:B------:R-:W-:-:S02]  /*6e00*/  IMAD.MOV.U32 R250, RZ, RZ, R27 ;  /* 0x000000fffffa7224 */ /* 0x000fc400078e001b */
[----:B------:R-:W-:-:S04]  /*6e10*/  IMAD.MOV.U32 R251, RZ, RZ, R22 ;  /* 0x000000fffffb7224 */ /* 0x000fc800078e0016 */
[----:B------:R-:W-:Y:S01]  /*6e20*/  MOV R212, R21 ;  /* 0x0000001500d47202 */ /* 0x000fe20000000f00 */
        /* <DEDUP_REMOVED lines=16> */
[----:B------:R-:W-:Y:S01]  /*6f30*/  MOV R49, R208 ;  /* 0x000000d000317202 */ /* 0x000fe20000000f00 */
[----:B------:R-:W-:-:S02]  /*6f40*/  IMAD.MOV.U32 R48, RZ, RZ, R209 ;  /* 0x000000ffff307224 */ /* 0x000fc400078e00d1 */
[----:B------:R-:W1:Y:S01]  /*6f50*/  LDSM.16.M88.4 R8, [R233] ;  /* 0x00000000e908783b */ /* 0x000e620000000200 */
[----:B------:R-:W-:Y:S02]  /*6f60*/  IMAD.MOV.U32 R27, RZ, RZ, R210 ;  /* 0x000000ffff1b7224 */ /* 0x000fe400078e00d2 */
[----:B------:R-:W-:Y:S01]  /*6f70*/  MOV R133, R4 ;  /* 0x0000000400857202 */ /* 0x000fe20000000f00 */
[----:B------:R-:W-:Y:S02]  /*6f80*/  IMAD.MOV.U32 R132, RZ, RZ, R5 ;  /* 0x000000ffff847224 */ /* 0x000fe400078e0005 */
[----:B------:R-:W-:Y:S02]  /*6f90*/  IMAD.MOV.U32 R51, RZ, RZ, R6 ;  /* 0x000000ffff337224 */ /* 0x000fe400078e0006 */
[----:B------:R-:W-:Y:S02]  /*6fa0*/  IMAD.MOV.U32 R50, RZ, RZ, R7 ;  /* 0x000000ffff327224 */ /* 0x000fe400078e0007 */
[----:B------:R-:W2:Y:S01]  /*6fb0*/  LDSM.16.M88.4 R4, [R233+0x2000] ;  /* 0x00200000e904783b */ /* 0x000ea20000000200 */
[----:B------:R-:W-:Y:S01]  /*6fc0*/  IMAD.MOV.U32 R22, RZ, RZ, R211 ;  /* 0x000000ffff167224 */ /* 0x000fe200078e00d3 */
[C---:B-1----:R-:W-:Y:S08]  /*6fd0*/  HMMA.16816.F32 R52, R8.reuse, R12, R52 ;  /* 0x0000000c0834723c */ /* 0x042ff00000001834 */
[----:B------:R-:W-:Y:S08]  /*6fe0*/  HMMA.16816.F32 R208, R8, R14, R28 ;  /* 0x0000000e08d0723c */ /* 0x000ff0000000181c */
[C---:B--2---:R-:W-:Y:S08]  /*6ff0*/  HMMA.16816.F32 R60, R4.reuse, R12, R60 ;  /* 0x0000000c043c723c */ /* 0x044ff0000000183c */
[----:B------:R-:W-:Y:S01]  /*7000*/  HMMA.16816.F32 R244, R4, R14, R44 ;  /* 0x0000000e04f4723c */ /* 0x000fe2000000182c */
[----:B------:R-:W1:Y:S01]  /*7010*/  LDSM.16.M88.4 R12, [R229+0x800] ;  /* 0x00080000e50c783b */ /* 0x000e620000000200 */
[----:B------:R-:W-:Y:S01]  /*7020*/  IMAD.MOV.U32 R17, RZ, RZ, R54 ;  /* 0x000000ffff117224 */ /* 0x000fe200078e0036 */
[----:B------:R-:W-:Y:S01]  /*7030*/  MOV R19, R52 ;  /* 0x0000003400137202 */ /* 0x000fe20000000f00 */
[----:B------:R-:W-:Y:S01]  /*7040*/  IMAD.MOV.U32 R16, RZ, RZ, R55 ;  /* 0x000000ffff107224 */ /* 0x000fe200078e0037 */
[----:B------:R-:W-:Y:S01]  /*7050*/  MOV R52, R49 ;  /* 0x0000003100347202 */ /* 0x000fe20000000f00 */
[----:B------:R-:W-:-:S02]  /*7060*/  IMAD.MOV.U32 R18, RZ, RZ, R53 ;  /* 0x000000ffff127224 */ /* 0x000fc400078e0035 */
[----:B------:R-:W-:Y:S02]  /*7070*/  IMAD.MOV.U32 R54, RZ, RZ, R27 ;  /* 0x000000ffff367224 */ /* 0x000fe400078e001b */
[----:B------:R-:W-:Y:S02]  /*7080*/  IMAD.MOV.U32 R55, RZ, RZ, R22 ;  /* 0x000000ffff377224 */ /* 0x000fe400078e0016 */
[----:B------:R-:W-:-:S04]  /*7090*/  IMAD.MOV.U32 R53, RZ, RZ, R48 ;  /* 0x000000ffff357224 */ /* 0x000fc800078e0030 */
[----:B------:R-:W-:Y:S01]  /*70a0*/  MOV R21, R60 ;  /* 0x0000003c00157202 */ /* 0x000fe20000000f00 */
[----:B------:R-:W-:Y:S01]  /*70b0*/  IMAD.MOV.U32 R20, RZ, RZ, R61 ;  /* 0x000000ffff147224 */ /* 0x000fe200078e003d */
[----:B------:R-:W-:Y:S01]  /*70c0*/  MOV R60, R133 ;  /* 0x00000085003c7202 */ /* 0x000fe20000000f00 */
[----:B------:R-:W-:Y:S02]  /*70d0*/  IMAD.MOV.U32 R2, RZ, RZ, R62 ;  /* 0x000000ffff027224 */ /* 0x000fe400078e003e */
[----:B------:R-:W-:Y:S02]  /*70e0*/  IMAD.MOV.U32 R0, RZ, RZ, R63 ;  /* 0x000000ffff007224 */ /* 0x000fe400078e003f */
[----:B------:R-:W-:Y:S02]  /*70f0*/  IMAD.MOV.U32 R61, RZ, RZ, R132 ;  /* 0x000000ffff3d7224 */ /* 0x000fe400078e0084 */
[----:B------:R-:W-:Y:S02]  /*7100*/  IMAD.MOV.U32 R62, RZ, RZ, R51 ;  /* 0x000000ffff3e7224 */ /* 0x000fe400078e0033 */
[----:B------:R-:W-:Y:S01]  /*7110*/  IMAD.MOV.U32 R63, RZ, RZ, R50 ;  /* 0x000000ffff3f7224 */ /* 0x000fe200078e0032 */
[-C--:B-1----:R-:W-:Y:S08]  /*7120*/  HMMA.16816.F32 R40, R8, R12.reuse, R40 ;  /* 0x0000000c0828723c */ /* 0x082ff00000001828 */
[----:B------:R-:W-:Y:S08]  /*7130*/  HMMA.16816.F32 R48, R4, R12, R36 ;  /* 0x0000000c0430723c */ /* 0x000ff00000001824 */
[----:B------:R-:W-:Y:S08]  /*7140*/  HMMA.16816.F32 R28, R8, R14, R56 ;  /* 0x0000000e081c723c */ /* 0x000ff00000001838 */
[----:B------:R-:W-:Y:S01]  /*7150*/  MOV R133, R40 ;  /* 0x0000002800857202 */ /* 0x000fe20000000f00 */
[----:B------:R-:W-:-:S02]  /*7160*/  IMAD.MOV.U32 R132, RZ, RZ, R41 ;  /* 0x000000ffff847224 */ /* 0x000fc400078e0029 */
[----:B------:R-:W-:Y:S02]  /*7170*/  IMAD.MOV.U32 R27, RZ, RZ, R42 ;  /* 0x000000ffff1b7224 */ /* 0x000fe400078e002a */
[----:B------:R-:W-:Y:S02]  /*7180*/  IMAD.MOV.U32 R22, RZ, RZ, R43 ;  /* 0x000000ffff167224 */ /* 0x000fe400078e002b */
[C---:B------:R-:W-:Y:S01]  /*7190*/  HMMA.16816.F32 R40, R4.reuse, R14, R32 ;  /* 0x0000000e0428723c */ /* 0x040fe20000001820 */
[----:B------:R-:W1:Y:S07]  /*71a0*/  LDSM.16.M88.4 R12, [R229+0x1000] ;  /* 0x00100000e50c783b */ /* 0x000e6e0000000200 */
[----:B-1----:R-:W-:Y:S07]  /*71b0*/  HMMA.16816.F32 R32, R4, R14, R216 ;  /* 0x0000000e0420723c */ /* 0x002fee00000018d8 */
[----:B------:R-:W-:Y:S01]  /*71c0*/  MOV R216, R19 ;  /* 0x0000001300d87202 */ /* 0x000fe20000000f00 */
[----:B------:R-:W-:Y:S01]  /*71d0*/  IMAD.MOV.U32 R217, RZ, RZ, R18 ;  /* 0x000000ffffd97224 */ /* 0x000fe200078e0012 */
[----:B------:R-:W-:Y:S01]  /*71e0*/  HMMA.16816.F32 R44, R8, R12, R64 ;  /* 0x0000000c082c723c */ /* 0x000fe20000001840 */
[----:B------:R-:W-:-:S02]  /*71f0*/  IMAD.MOV.U32 R218, RZ, RZ, R17 ;  /* 0x000000ffffda7224 */ /* 0x000fc400078e0011 */
[----:B------:R-:W-:-:S05]  /*7200*/  IMAD.MOV.U32 R219, RZ, RZ, R16 ;  /* 0x000000ffffdb7224 */ /* 0x000fca00078e0010 */
[----:B------:R-:W-:Y:S07]  /*7210*/  HMMA.16816.F32 R36, R4, R12, R140 ;  /* 0x0000000c0424723c */ /* 0x000fee000000188c */
[----:B------:R-:W-:Y:S01]  /*7220*/  MOV R140, R133 ;  /* 0x00000085008c7202 */ /* 0x000fe20000000f00 */
[----:B------:R-:W-:Y:S01]  /*7230*/  HMMA.16816.F32 R16, R8, R14, R212 ;  /* 0x0000000e0810723c */ /* 0x000fe200000018d4 */
[----:B------:R-:W1:Y:S01]  /*7240*/  LDSM.16.M88.4 R12, [R229+0x1800] ;  /* 0x00180000e50c783b */ /* 0x000e620000000200 */
        /* <DEDUP_REMOVED lines=17> */
[C---:B------:R-:W-:Y:S01]  /*7360*/  HMMA.16816.F32 R212, R8.reuse, R14, R208 ;  /* 0x0000000e08d4723c */ /* 0x040fe200000018d0 */
[----:B------:R-:W1:Y:S07]  /*7370*/  LDSM.16.M88.4 R12, [R224+0xa800] ;  /* 0x00a80000e00c783b */ /* 0x000e6e0000000200 */
[-C--:B-1----:R-:W-:Y:S08]  /*7380*/  HMMA.16816.F32 R140, R8, R12.reuse, R140 ;  /* 0x0000000c088c723c */ /* 0x082ff0000000188c */
[C---:B------:R-:W-:Y:S08]  /*7390*/  HMMA.16816.F32 R216, R4.reuse, R12, R48 ;  /* 0x0000000c04d8723c */ /* 0x040ff00000001830 */
[----:B------:R-:W-:Y:S08]  /*73a0*/  HMMA.16816.F32 R208, R4, R14, R40 ;  /* 0x0000000e04d0723c */ /* 0x000ff00000001828 */
[----:B------:R-:W-:Y:S01]  /*73b0*/  MOV R133, R140 ;  /* 0x0000008c00857202 */ /* 0x000fe20000000f00 */
[----:B------:R-:W-:-:S02]  /*73c0*/  IMAD.MOV.U32 R132, RZ, RZ, R141 ;  /* 0x000000ffff847224 */ /* 0x000fc400078e008d */
[----:B------:R-:W-:Y:S02]  /*73d0*/  IMAD.MOV.U32 R27, RZ, RZ, R142 ;  /* 0x000000ffff1b7224 */ /* 0x000fe400078e008e */
[----:B------:R-:W-:Y:S02]  /*73e0*/  IMAD.MOV.U32 R22, RZ, RZ, R143 ;  /* 0x000000ffff167224 */ /* 0x000fe400078e008f */
[C---:B------:R-:W-:Y:S01]  /*73f0*/  HMMA.16816.F32 R140, R8.reuse, R14, R28 ;  /* 0x0000000e088c723c */ /* 0x040fe2000000181c */
[----:B------:R-:W1:Y:S07]  /*7400*/  LDSM.16.M88.4 R12, [R224+0xb000] ;  /* 0x00b00000e00c783b */ /* 0x000e6e0000000200 */
[-C--:B-1----:R-:W-:Y:S08]  /*7410*/  HMMA.16816.F32 R44, R8, R12.reuse, R44 ;  /* 0x0000000c082c723c */ /* 0x082ff0000000182c */
[C---:B------:R-:W-:Y:S11]  /*7420*/  HMMA.16816.F32 R48, R4.reuse, R12, R36 ;  /* 0x0000000c0430723c */ /* 0x040ff60000001824 */
[----:B------:R-:W-:Y:S05]  /*7430*/  @!UPT UIADD3 URZ, URZ, URZ, URZ ;  /* 0x0000003f3f3ff290 */ /* 0x000fea000fffe03f */
[----:B------:R-:W-:Y:S01]  /*7440*/  MOV R21, R44 ;  /* 0x0000002c00157202 */ /* 0x000fe20000000f00 */
[----:B------:R-:W-:Y:S02]  /*7450*/  IMAD.MOV.U32 R20, RZ, RZ, R45 ;  /* 0x000000ffff147224 */ /* 0x000fe400078e002d */
[----:B------:R-:W-:Y:S02]  /*7460*/  IMAD.MOV.U32 R2, RZ, RZ, R46 ;  /* 0x000000ffff027224 */ /* 0x000fe400078e002e */
[----:B------:R-:W-:Y:S02]  /*7470*/  IMAD.MOV.U32 R0, RZ, RZ, R47 ;  /* 0x000000ffff007224 */ /* 0x000fe400078e002f */
[-C--:B------:R-:W-:Y:S08]  /*7480*/  HMMA.16816.F32 R44, R4, R14.reuse, R32 ;  /* 0x0000000e042c723c */ /* 0x080ff00000001820 */
[C---:B------:R-:W-:Y:S01]  /*7490*/  HMMA.16816.F32 R32, R8.reuse, R14, R16 ;  /* 0x0000000e0820723c */ /* 0x040fe20000001810 */
[----:B------:R-:W1:Y:S07]  /*74a0*/  LDSM.16.M88.4 R12, [R224+0xb800] ;  /* 0x00b80000e00c783b */ /* 0x000e6e0000000200 */
[-C--:B-1----:R-:W-:Y:S08]  /*74b0*/  HMMA.16816.F32 R40, R8, R12.reuse, R56 ;  /* 0x0000000c0828723c */ /* 0x082ff00000001838 */
[C---:B------:R-:W-:Y:S07]  /*74c0*/  HMMA.16816.F32 R36, R4.reuse, R12, R64 ;  /* 0x0000000c0424723c */ /* 0x040fee0000001840 */
[----:B------:R-:W-:Y:S01]  /*74d0*/  IMAD.MOV.U32 R66, RZ, RZ, R27 ;  /* 0x000000ffff427224 */ /* 0x000fe200078e001b */
[----:B------:R-:W-:Y:S01]  /*74e0*/  HMMA.16816.F32 R28, R4, R14, R60 ;  /* 0x0000000e041c723c */ /* 0x000fe2000000183c */
[----:B------:R-:W-:Y:S01]  /*74f0*/  LDSM.16.M88.4 R4, [R232+0x6000] ;  /* 0x00600000e804783b */ /* 0x000fe20000000200 */
[----:B------:R-:W-:Y:S01]  /*7500*/  IMAD.MOV.U32 R67, RZ, RZ, R22 ;  /* 0x000000ffff437224 */ /* 0x000fe200078e0016 */
[----:B------:R-:W-:Y:S01]  /*7510*/  MOV R64, R133 ;  /* 0x0000008500407202 */ /* 0x000fe20000000f00 */
[----:B------:R-:W-:-:S04]  /*7520*/  IMAD.MOV.U32 R65, RZ, RZ, R132 ;  /* 0x000000ffff417224 */ /* 0x000fc800078e0084 */
        /* <DEDUP_REMOVED lines=10> */
[C---:B------:R-:W-:Y:S01]  /*75d0*/  HMMA.16816.F32 R56, R8.reuse, R12, R220 ;  /* 0x0000000c0838723c */ /* 0x040fe200000018dc */
[----:B------:R-:W1:Y:S07]  /*75e0*/  LDSM.16.M88.4 R12, [R238] ;  /* 0x00000000ee0c783b */ /* 0x000e6e0000000200 */
[-C--:B-1----:R-:W-:Y:S08]  /*75f0*/  HMMA.16816.F32 R220, R8, R12.reuse, R64 ;  /* 0x0000000c08dc723c */ /* 0x082ff00000001840 */
[----:B------:R-:W-:Y:S07]  /*7600*/  HMMA.16816.F32 R244, R4, R12, R216 ;  /* 0x0000000c04f4723c */ /* 0x000fee00000018d8 */
[----:B------:R-:W-:Y:S01]  /*7610*/  MOV R216, R21 ;  /* 0x0000001500d87202 */ /* 0x000fe20000000f00 */
[----:B------:R-:W-:Y:S01]  /*7620*/  HMMA.16816.F32 R212, R8, R14, R140 ;  /* 0x0000000e08d4723c */ /* 0x000fe2000000188c */
[----:B------:R-:W-:-:S02]  /*7630*/  IMAD.MOV.U32 R217, RZ, RZ, R20 ;  /* 0x000000ffffd97224 */ /* 0x000fc400078e0014 */
[----:B------:R-:W-:Y:S02]  /*7640*/  IMAD.MOV.U32 R218, RZ, RZ, R2 ;  /* 0x000000ffffda7224 */ /* 0x000fe400078e0002 */
[----:B------:R-:W-:-:S03]  /*7650*/  IMAD.MOV.U32 R219, RZ, RZ, R0 ;  /* 0x000000ffffdb7224 */ /* 0x000fc600078e0000 */
[----:B------:R-:W-:Y:S01]  /*7660*/  MOV R65, R220 ;  /* 0x000000dc00417202 */ /* 0x000fe20000000f00 */
[----:B------:R-:W-:Y:S02]  /*7670*/  IMAD.MOV.U32 R64, RZ, RZ, R221 ;  /* 0x000000ffff407224 */ /* 0x000fe400078e00dd */
[----:B------:R-:W-:Y:S02]  /*7680*/  IMAD.MOV.U32 R55, RZ, RZ, R222 ;  /* 0x000000ffff377224 */ /* 0x000fe400078e00de */
[----:B------:R-:W-:Y:S02]  /*7690*/  IMAD.MOV.U32 R54, RZ, RZ, R223 ;  /* 0x000000ffff367224 */ /* 0x000fe400078e00df */
[----:B------:R-:W-:Y:S01]  /*76a0*/  HMMA.16816.F32 R220, R4, R14, R208 ;  /* 0x0000000e04dc723c */ /* 0x000fe200000018d0 */
[----:B------:R-:W1:Y:S07]  /*76b0*/  LDSM.16.M88.4 R12, [R237] ;  /* 0x00000000ed0c783b */ /* 0x000e6e0000000200 */
[----:B-1----:R-:W-:Y:S08]  /*76c0*/  HMMA.16816.F32 R216, R8, R12, R216 ;  /* 0x0000000c08d8723c */ /* 0x002ff000000018d8 */
[-C--:B------:R-:W-:Y:S08]  /*76d0*/  HMMA.16816.F32 R208, R4, R14.reuse, R44 ;  /* 0x0000000e04d0723c */ /* 0x080ff0000000182c */
[----:B------:R-:W-:Y:S07]  /*76e0*/  HMMA.16816.F32 R140, R8, R14, R32 ;  /* 0x0000000e088c723c */ /* 0x000fee0000001820 */
[----:B------:R-:W-:Y:S01]  /*76f0*/  MOV R32, R53 ;  /* 0x0000003500207202 */ /* 0x000fe20000000f00 */
[----:B------:R-:W-:Y:S01]  /*7700*/  IMAD.MOV.U32 R20, RZ, RZ, R217 ;  /* 0x000000ffff147224 */ /* 0x000fe200078e00d9 */
[----:B------:R-:W-:Y:S01]  /*7710*/  MOV R21, R216 ;  /* 0x000000d800157202 */ /* 0x000fe20000000f00 */
[----:B------:R-:W-:-:S02]  /*7720*/  IMAD.MOV.U32 R2, RZ, RZ, R218 ;  /* 0x000000ffff027224 */ /* 0x000fc400078e00da */
[----:B------:R-:W-:Y:S02]  /*7730*/  IMAD.MOV.U32 R0, RZ, RZ, R219 ;  /* 0x000000ffff007224 */ /* 0x000fe400078e00db */
[----:B------:R-:W-:Y:S01]  /*7740*/  HMMA.16816.F32 R216, R4, R12, R48 ;  /* 0x0000000c04d8723c */ /* 0x000fe20000001830 */
[----:B------:R-:W1:Y:S01]  /*7750*/  LDSM.16.M88.4 R12, [R236] ;  /* 0x00000000ec0c783b */ /* 0x000e620000000200 */
[----:B------:R-:W-:Y:S02]  /*7760*/  IMAD.MOV.U32 R33, RZ, RZ, R52 ;  /* 0x000000ffff217224 */ /* 0x000fe400078e0034 */
[----:B------:R-:W-:Y:S02]  /*7770*/  IMAD.MOV.U32 R34, RZ, RZ, R27 ;  /* 0x000000ffff227224 */ /* 0x000fe400078e001b */
[----:B------:R-:W-:Y:S01]  /*7780*/  IMAD.MOV.U32 R35, RZ, RZ, R22 ;  /* 0x000000ffff237224 */ /* 0x000fe200078e0016 */
[----:B------:R-:W-:Y:S01]  /*7790*/  MOV R48, R65 ;  /* 0x0000004100307202 */ /* 0x000fe20000000f00 */
[----:B------:R-:W-:-:S02]  /*77a0*/  IMAD.MOV.U32 R49, RZ, RZ, R64 ;  /* 0x000000ffff317224 */ /* 0x000fc400078e0040 */
[----:B------:R-:W-:Y:S02]  /*77b0*/  IMAD.MOV.U32 R50, RZ, RZ, R55 ;  /* 0x000000ffff327224 */ /* 0x000fe400078e0037 */
[----:B------:R-:W-:Y:S01]  /*77c0*/  IMAD.MOV.U32 R51, RZ, RZ, R54 ;  /* 0x000000ffff337224 */ /* 0x000fe200078e0036 */
[-C--:B-1----:R-:W-:Y:S08]  /*77d0*/  HMMA.16816.F32 R64, R8, R12.reuse, R40 ;  /* 0x0000000c0840723c */ /* 0x082ff00000001828 */
[C---:B------:R-:W-:Y:S08]  /*77e0*/  HMMA.16816.F32 R52, R4.reuse, R12, R36 ;  /* 0x0000000c0434723c */ /* 0x040ff00000001824 */
[-C--:B------:R-:W-:Y:S01]  /*77f0*/  HMMA.16816.F32 R44, R4, R14.reuse, R28 ;  /* 0x0000000e042c723c */ /* 0x080fe2000000181c */
[----:B------:R-:W-:Y:S07]  /*7800*/  LDSM.16.M88.4 R4, [R234+0x6000] ;  /* 0x00600000ea04783b */ /* 0x000fee0000000200 */
[----:B------:R-:W-:Y:S01]  /*7810*/  HMMA.16816.F32 R16, R8, R14, R16 ;  /* 0x0000000e0810723c */ /* 0x000fe20000001810 */
[----:B------:R-:W1:Y:S04]  /*7820*/  LDSM.16.M88.4 R12, [R230+0xa000] ;  /* 0x00a00000e60c783b */ /* 0x000e680000000200 */
[----:B------:R-:W2:Y:S03]  /*7830*/  LDSM.16.M88.4 R8, [R234+0x4000] ;  /* 0x00400000ea08783b */ /* 0x000ea60000000200 */
[-C--:B-1----:R-:W-:Y:S08]  /*7840*/  HMMA.16816.F32 R32, R4, R12.reuse, R32 ;  /* 0x0000000c0420723c */ /* 0x082ff00000001820 */
[C---:B--2---:R-:W-:Y:S08]  /*7850*/  HMMA.16816.F32 R36, R8.reuse, R12, R56 ;  /* 0x0000000c0824723c */ /* 0x044ff00000001838 */
[----:B------:R-:W-:Y:S08]  /*7860*/  HMMA.16816.F32 R28, R8, R14, R60 ;  /* 0x0000000e081c723c */ /* 0x000ff0000000183c */
[----:B------:R-:W-:Y:S01]  /*7870*/  MOV R133, R32 ;  /* 0x0000002000857202 */ /* 0x000fe20000000f00 */
[----:B------:R-:W-:-:S02]  /*7880*/  IMAD.MOV.U32 R132, RZ, RZ, R33 ;  /* 0x000000ffff847224 */ /* 0x000fc400078e0021 */
        /* <DEDUP_REMOVED lines=8> */
[----:B-1----:R-:W-:Y:S08]  /*7910*/  HMMA.16816.F32 R40, R8, R12, R48 ;  /* 0x0000000c0828723c */ /* 0x002ff00000001830 */
[-C--:B------:R-:W-:Y:S07]  /*7920*/  HMMA.16816.F32 R48, R4, R14.reuse, R220 ;  /* 0x0000000e0430723c */ /* 0x080fee00000018dc */
        /* <DEDUP_REMOVED lines=10> */
[----:B------:R-:W1:Y:S07]  /*79d0*/  LDSM.16.M88.4 R12, [R230+0xb000] ;  /* 0x00b00000e60c783b */ /* 0x000e6e0000000200 */
[-C--:B-1----:R-:W-:Y:S08]  /*79e0*/  HMMA.16816.F32 R60, R8, R12.reuse, R248 ;  /* 0x0000000c083c723c */ /* 0x082ff000000018f8 */
[----:B------:R-:W-:Y:S08]  /*79f0*/  HMMA.16816.F32 R248, R4, R12, R216 ;  /* 0x0000000c04f8723c */ /* 0x000ff000000018d8 */
[----:B------:R-:W-:Y:S07]  /*7a00*/  HMMA.16816.F32 R244, R8, R14, R140 ;  /* 0x0000000e08f4723c */ /* 0x000fee000000188c */
[----:B------:R-:W-:Y:S01]  /*7a10*/  MOV R140, R21 ;  /* 0x00000015008c7202 */ /* 0x000fe20000000f00 */
[----:B------:R-:W-:Y:S01]  /*7a20*/  IMAD.MOV.U32 R132, RZ, RZ, R61 ;  /* 0x000000ffff847224 */ /* 0x000fe200078e003d */
[----:B------:R-:W-:Y:S01]  /*7a30*/  MOV R133, R60 ;  /* 0x0000003c00857202 */ /* 0x000fe20000000f00 */
[----:B------:R-:W-:-:S02]  /*7a40*/  IMAD.MOV.U32 R27, RZ, RZ, R62 ;  /* 0x000000ffff1b7224 */ /* 0x000fc400078e003e */
[----:B------:R-:W-:Y:S02]  /*7a50*/  IMAD.MOV.U32 R22, RZ, RZ, R63 ;  /* 0x000000ffff167224 */ /* 0x000fe400078e003f */
[----:B------:R-:W-:Y:S01]  /*7a60*/  HMMA.16816.F32 R60, R4, R14, R208 ;  /* 0x0000000e043c723c */ /* 0x000fe200000018d0 */
[----:B------:R-:W1:Y:S01]  /*7a70*/  LDSM.16.M88.4 R12, [R230+0xb800] ;  /* 0x00b80000e60c783b */ /* 0x000e620000000200 */
[----:B------:R-:W-:Y:S02]  /*7a80*/  IMAD.MOV.U32 R141, RZ, RZ, R20 ;  /* 0x000000ffff8d7224 */ /* 0x000fe400078e0014 */
[----:B------:R-:W-:Y:S02]  /*7a90*/  IMAD.MOV.U32 R142, RZ, RZ, R2 ;  /* 0x000000ffff8e7224 */ /* 0x000fe400078e0002 */
[----:B------:R-:W-:Y:S02]  /*7aa0*/  IMAD.MOV.U32 R143, RZ, RZ, R0 ;  /* 0x000000ffff8f7224 */ /* 0x000fe400078e0000 */
[-C--:B-1----:R-:W-:Y:S08]  /*7ab0*/  HMMA.16816.F32 R64, R8, R12.reuse, R64 ;  /* 0x0000000c0840723c */ /* 0x082ff00000001840 */
[C---:B------:R-:W-:Y:S11]  /*7ac0*/  HMMA.16816.F32 R52, R4.reuse, R12, R52 ;  /* 0x0000000c0434723c */ /* 0x040ff60000001834 */
[----:B------:R-:W-:Y:S05]  /*7ad0*/  @!UPT UIADD3 URZ, URZ, URZ, URZ ;  /* 0x0000003f3f3ff290 */ /* 0x000fea000fffe03f */
[----:B------:R-:W-:Y:S01]  /*7ae0*/  MOV R21, R64 ;  /* 0x0000004000157202 */ /* 0x000fe20000000f00 */
[----:B------:R-:W-:Y:S02]  /*7af0*/  IMAD.MOV.U32 R20, RZ, RZ, R65 ;  /* 0x000000ffff147224 */ /* 0x000fe400078e0041 */
[----:B------:R-:W-:Y:S02]  /*7b00*/  IMAD.MOV.U32 R2, RZ, RZ, R66 ;  /* 0x000000ffff027224 */ /* 0x000fe400078e0042 */
[----:B------:R-:W-:Y:S02]  /*7b10*/  IMAD.MOV.U32 R0, RZ, RZ, R67 ;  /* 0x000000ffff007224 */ /* 0x000fe400078e0043 */
[-C--:B------:R-:W-:Y:S01]  /*7b20*/  HMMA.16816.F32 R64, R4, R14.reuse, R44 ;  /* 0x0000000e0440723c */ /* 0x080fe2000000182c */
[----:B------:R-:W-:Y:S07]  /*7b30*/  LDSM.16.M88.4 R4, [R233+0x6000] ;  /* 0x00600000e904783b */ /* 0x000fee0000000200 */
[----:B------:R-:W-:Y:S01]  /*7b40*/  HMMA.16816.F32 R44, R8, R14, R16 ;  /* 0x0000000e082c723c */ /* 0x000fe20000001810 */
[----:B------:R-:W1:Y:S04]  /*7b50*/  LDSM.16.M88.4 R12, [R229+0x2000] ;  /* 0x00200000e50c783b */ /* 0x000e680000000200 */
[----:B------:R-:W2:Y:S02]  /*7b60*/  LDSM.16.M88.4 R8, [R233+0x4000] ;  /* 0x00400000e908783b */ /* 0x000ea40000000200 */
[----:B------:R-:W-:Y:S01]  /*7b70*/  MOV R16, R133 ;  /* 0x0000008500107202 */ /* 0x000fe20000000f00 */
[----:B------:R-:W-:-:S02]  /*7b80*/  IMAD.MOV.U32 R17, RZ, RZ, R132 ;  /* 0x000000ffff117224 */ /* 0x000fc400078e0084 */
[----:B------:R-:W-:Y:S02]  /*7b90*/  IMAD.MOV.U32 R18, RZ, RZ, R27 ;  /* 0x000000ffff127224 */ /* 0x000fe400078e001b */
[----:B------:R-:W-:Y:S01]  /*7ba0*/  IMAD.MOV.U32 R19, RZ, RZ, R22 ;  /* 0x000000ffff137224 */ /* 0x000fe200078e0016 */
[-C--:B-1----:R-:W-:Y:S08]  /*7bb0*/  HMMA.16816.F32 R220, R4, R12.reuse, R220 ;  /* 0x0000000c04dc723c */ /* 0x082ff000000018dc */
[----:B--2---:R-:W-:Y:S08]  /*7bc0*/  HMMA.16816.F32 R216, R8, R12, R36 ;  /* 0x0000000c08d8723c */ /* 0x004ff00000001824 */
[-C--:B------:R-:W-:Y:S08]  /*7bd0*/  HMMA.16816.F32 R212, R4, R14.reuse, R32 ;  /* 0x0000000e04d4723c */ /* 0x080ff00000001820 */
[----:B------:R-:W-:Y:S01]  /*7be0*/  HMMA.16816.F32 R208, R8, R14, R28 ;  /* 0x0000000e08d0723c */ /* 0x000fe2000000181c */
[----:B------:R-:W1:Y:S01]  /*7bf0*/  LDSM.16.M88.4 R12, [R229+0x2800] ;  /* 0x00280000e50c783b */ /* 0x000e620000000200 */
[----:B------:R-:W-:-:S02]  /*7c00*/  FMUL.FTZ R221, R221, c[0x0][0x2ec] ;  /* 0x0000bb00dddd7a20 */ /* 0x000fc40000410000 */
[----:B------:R-:W-:Y:S02]  /*7c10*/  FMUL.FTZ R223, R223, c[0x0][0x2ec] ;  /* 0x0000bb00dfdf7a20 */ /* 0x000fe40000410000 */
[----:B------:R-:W-:Y:S02]  /*7c20*/  FMUL.FTZ R220, R220, c[0x0][0x2ec] ;  /* 0x0000bb00dcdc7a20 */ /* 0x000fe40000410000 */
[----:B------:R-:W-:Y:S01]  /*7c30*/  FMUL.FTZ R217, R217, c[0x0][0x2ec] ;  /* 0x0000bb00d9d97a20 */ /* 0x000fe20000410000 */
[----:B------:R-:W-:Y:S01]  /*7c40*/  MUFU.TANH R221, R221 ;  /* 0x000000dd00dd7308 */ /* 0x000fe20000002400 */
[----:B------:R-:W-:Y:S02]  /*7c50*/  FMUL.FTZ R219, R219, c[0x0][0x2ec] ;  /* 0x0000bb00dbdb7a20 */ /* 0x000fe40000410000 */
[----:B------:R-:W-:Y:S02]  /*7c60*/  FMUL.FTZ R218, R218, c[0x0][0x2ec] ;  /* 0x0000bb00dada7a20 */ /* 0x000fe40000410000 */
[----:B------:R-:W-:-:S02]  /*7c70*/  FMUL.FTZ R222, R222, c[0x0][0x2ec] ;  /* 0x0000bb00dede7a20 */ /* 0x000fc40000410000 */
[----:B------:R-:W-:Y:S01]  /*7c80*/  FMUL.FTZ R214, R214, c[0x0][0x2ec] ;  /* 0x0000bb00d6d67a20 */ /* 0x000fe20000410000 */
[----:B------:R-:W2:Y:S01]  /*7c90*/  MUFU.TANH R27, R223 ;  /* 0x000000df001b7308 */ /* 0x000ea20000002400 */
[----:B------:R-:W-:Y:S02]  /*7ca0*/  FMUL.FTZ R212, R212, c[0x0][0x2ec] ;  /* 0x0000bb00d4d47a20 */ /* 0x000fe40000410000 */
[----:B------:R-:W-:Y:S02]  /*7cb0*/  FMUL.FTZ R213, R213, c[0x0][0x2ec] ;  /* 0x0000bb00d5d57a20 */ /* 0x000fe40000410000 */
[----:B------:R-:W-:Y:S02]  /*7cc0*/  FMUL.FTZ R215, R215, c[0x0][0x2ec] ;  /* 0x0000bb00d7d77a20 */ /* 0x000fe40000410000 */
[----:B------:R-:W-:Y:S01]  /*7cd0*/  FMUL.FTZ R208, R208, c[0x0][0x2ec] ;  /* 0x0000bb00d0d07a20 */ /* 0x000fe20000410000 */
[----:B------:R-:W-:Y:S01]  /*7ce0*/  MUFU.TANH R22, R214 ;  /* 0x000000d600167308 */ /* 0x000fe20000002400 */
[----:B------:R-:W-:-:S02]  /*7cf0*/  FMUL.FTZ R210, R210, c[0x0][0x2ec] ;  /* 0x0000bb00d2d27a20 */ /* 0x000fc40000410000 */
[----:B------:R-:W-:Y:S02]  /*7d00*/  FMUL.FTZ R209, R209, c[0x0][0x2ec] ;  /* 0x0000bb00d1d17a20 */ /* 0x000fe40000410000 */
[----:B------:R-:W-:Y:S02]  /*7d10*/  FMUL.FTZ R211, R211, c[0x0][0x2ec] ;  /* 0x0000bb00d3d37a20 */ /* 0x000fe40000410000 */
[----:B------:R-:W-:Y:S01]  /*7d20*/  FMUL.FTZ R216, R216, c[0x0][0x2ec] ;  /* 0x0000bb00d8d87a20 */ /* 0x000fe20000410000 */
[----:B------:R-:W-:Y:S01]  /*7d30*/  MUFU.TANH R210, R210 ;  /* 0x000000d200d27308 */ /* 0x000fe20000002400 */
[-C--:B-1----:R-:W-:Y:S07]  /*7d40*/  HMMA.16816.F32 R140, R8, R12.reuse, R140 ;  /* 0x0000000c088c723c */ /* 0x082fee000000188c */
[----:B------:R-:W-:Y:S01]  /*7d50*/  MUFU.TANH R211, R211 ;  /* 0x000000d300d37308 */ /* 0x000fe20000002400 */
[C---:B------:R-:W-:Y:S07]  /*7d60*/  HMMA.16816.F32 R40, R4.reuse, R12, R40 ;  /* 0x0000000c0428723c */ /* 0x040fee0000001828 */
[----:B------:R-:W-:Y:S01]  /*7d70*/  MUFU.TANH R213, R213 ;  /* 0x000000d500d57308 */ /* 0x000fe20000002400 */
[-C--:B------:R-:W-:Y:S08]  /*7d80*/  HMMA.16816.F32 R36, R4, R14.reuse, R48 ;  /* 0x0000000e0424723c */ /* 0x080ff00000001830 */
[----:B------:R-:W-:Y:S01]  /*7d90*/  HMMA.16816.F32 R28, R8, R14, R56 ;  /* 0x0000000e081c723c */ /* 0x000fe20000001838 */
[----:B------:R-:W1:Y:S01]  /*7da0*/  LDSM.16.M88.4 R12, [R229+0x3000] ;  /* 0x00300000e50c783b */ /* 0x000e620000000200 */
[----:B------:R-:W-:-:S02]  /*7db0*/  FMUL.FTZ R140, R140, c[0x0][0x2ec] ;  /* 0x0000bb008c8c7a20 */ /* 0x000fc40000410000 */
[----:B------:R-:W-:Y:S02]  /*7dc0*/  FMUL.FTZ R141, R141, c[0x0][0x2ec] ;  /* 0x0000bb008d8d7a20 */ /* 0x000fe40000410000 */
[----:B------:R-:W-:Y:S01]  /*7dd0*/  FMUL.FTZ R142, R142, c[0x0][0x2ec] ;  /* 0x0000bb008e8e7a20 */ /* 0x000fe20000410000 */
[----:B------:R-:W-:Y:S01]  /*7de0*/  MOV R56, R21 ;  /* 0x0000001500387202 */ /* 0x000fe20000000f00 */
[----:B------:R-:W-:Y:S01]  /*7df0*/  IMAD.MOV.U32 R57, RZ, RZ, R20 ;  /* 0x000000ffff397224 */ /* 0x000fe200078e0014 */
[----:B------:R-:W-:Y:S01]  /*7e00*/  MUFU.TANH R140, R140 ;  /* 0x0000008c008c7308 */ /* 0x000fe20000002400 */
[----:B------:R-:W-:Y:S02]  /*7e10*/  IMAD.MOV.U32 R58, RZ, RZ, R2 ;  /* 0x000000ffff3a7224 */ /* 0x000fe400078e0002 */
[----:B------:R-:W-:Y:S02]  /*7e20*/  IMAD.MOV.U32 R59, RZ, RZ, R0 ;  /* 0x000000ffff3b7224 */ /* 0x000fe400078e0000 */
[----:B------:R-:W-:-:S02]  /*7e30*/  IMAD.U32 R0, RZ, RZ, UR14 ;  /* 0x0000000eff007e24 */ /* 0x000fc4000f8e00ff */
[----:B------:R-:W-:Y:S01]  /*7e40*/  FMUL.FTZ R40, R40, c[0x0][0x2ec] ;  /* 0x0000bb0028287a20 */ /* 0x000fe20000410000 */
[----:B------:R-:W3:Y:S01]  /*7e50*/  MUFU.TANH R20, R212 ;  /* 0x000000d400147308 */ /* 0x000ee20000002400 */
[----:B------:R-:W-:Y:S02]  /*7e60*/  IMAD R0, R0, 0x40, R139 ;  /* 0x0000004000007824 */ /* 0x000fe400078e028b */
[----:B------:R-:W-:Y:S02]  /*7e70*/  FMUL.FTZ R41, R41, c[0x0][0x2ec] ;  /* 0x0000bb0029297a20 */ /* 0x000fe40000410000 */
[----:B------:R-:W-:Y:S01]  /*7e80*/  FMUL.FTZ R42, R42, c[0x0][0x2ec] ;  /* 0x0000bb002a2a7a20 */ /* 0x000fe20000410000 */
[----:B------:R-:W-:Y:S01]  /*7e90*/  IADD3 R2, R0, 0x1, RZ ;  /* 0x0000000100027810 */ /* 0x000fe20007ffe0ff */
[----:B------:R-:W-:Y:S01]  /*7ea0*/  FMUL.FTZ R143, R143, c[0x0][0x2ec] ;  /* 0x0000bb008f8f7a20 */ /* 0x000fe20000410000 */
[----:B------:R-:W-:Y:S01]  /*7eb0*/  MUFU.TANH R40, R40 ;  /* 0x0000002800287308 */ /* 0x000fe20000002400 */
[----:B------:R-:W-:Y:S01]  /*7ec0*/  FMUL.FTZ R43, R43, c[0x0][0x2ec] ;  /* 0x0000bb002b2b7a20 */ /* 0x000fe20000410000 */
[----:B------:R-:W-:Y:S01]  /*7ed0*/  ISETP.GE.AND P1, PT, R2, R23, PT ;  /* 0x000000170200720c */ /* 0x000fe20003f26270 */
[----:B------:R-:W-:Y:S01]  /*7ee0*/  FMUL.FTZ R28, R28, c[0x0][0x2ec] ;  /* 0x0000bb001c1c7a20 */ /* 0x000fe20000410000 */
[C---:B------:R-:W-:Y:S01]  /*7ef0*/  ISETP.GE.AND P0, PT, R2.reuse, R24, PT ;  /* 0x000000180200720c */ /* 0x040fe20003f06270 */
[----:B------:R-:W-:Y:S01]  /*7f00*/  FMUL.FTZ R29, R29, c[0x0][0x2ec] ;  /* 0x0000bb001d1d7a20 */ /* 0x000fe20000410000 */
[----:B------:R-:W-:Y:S01]  /*7f10*/  ISETP.GE.AND P4, PT, R2, R26, PT ;  /* 0x0000001a0200720c */ /* 0x000fe20003f86270 */
[----:B------:R-:W-:Y:S01]  /*7f20*/  FMUL.FTZ R30, R30, c[0x0][0x2ec] ;  /* 0x0000bb001e1e7a20 */ /* 0x000fe20000410000 */
[----:B------:R-:W-:Y:S01]  /*7f30*/  ISETP.GE.AND P2, PT, R2, R25, PT ;  /* 0x000000190200720c */ /* 0x000fe20003f46270 */
[----:B------:R-:W-:Y:S01]  /*7f40*/  MUFU.TANH R141, R141 ;  /* 0x0000008d008d7308 */ /* 0x000fe20000002400 */
[----:B------:R-:W-:Y:S01]  /*7f50*/  IADD3 R2, R0, 0x8, RZ ;  /* 0x0000000800027810 */ /* 0x000fe20007ffe0ff */
[----:B------:R-:W-:Y:S01]  /*7f60*/  FMUL.FTZ R36, R36, c[0x0][0x2ec] ;  /* 0x0000bb0024247a20 */ /* 0x000fe20000410000 */
[----:B--2---:R-:W-:Y:S01]  /*7f70*/  FSEL R27, R27, -INF , !P2 ;  /* 0xff8000001b1b7808 */ /* 0x004fe20005000000 */
[----:B------:R-:W-:Y:S01]  /*7f80*/  FMUL.FTZ R38, R38, c[0x0][0x2ec] ;  /* 0x0000bb0026267a20 */ /* 0x000fe20000410000 */
[C---:B------:R-:W-:Y:S01]  /*7f90*/  ISETP.GE.AND P6, PT, R2.reuse, R23, PT ;  /* 0x000000170200720c */ /* 0x040fe20003fc6270 */
[----:B------:R-:W-:Y:S01]  /*7fa0*/  FMUL.FTZ R31, R31, c[0x0][0x2ec] ;  /* 0x0000bb001f1f7a20 */ /* 0x000fe20000410000 */
[----:B-1----:R-:W-:Y:S01]  /*7fb0*/  HMMA.16816.F32 R16, R8, R12, R16 ;  /* 0x0000000c0810723c */ /* 0x002fe20000001810 */
[C---:B------:R-:W-:Y:S01]  /*7fc0*/  ISETP.GE.AND P5, PT, R2.reuse, R24, PT ;  /* 0x000000180200720c */ /* 0x040fe20003fa6270 */
[----:B------:R-:W-:Y:S01]  /*7fd0*/  MUFU.TANH R21, R215 ;  /* 0x000000d700157308 */ /* 0x000fe20000002400 */
[----:B------:R-:W-:Y:S01]  /*7fe0*/  ISETP.GE.AND P3, PT, R2, R26, PT ;  /* 0x0000001a0200720c */ /* 0x000fe20003f66270 */
[----:B------:R-:W-:-:S02]  /*7ff0*/  FMUL.FTZ R37, R37, c[0x0][0x2ec] ;  /* 0x0000bb0025257a20 */ /* 0x000fc40000410000 */
[----:B------:R-:W-:Y:S01]  /*8000*/  FMUL.FTZ R39, R39, c[0x0][0x2ec] ;  /* 0x0000bb0027277a20 */ /* 0x000fe20000410000 */
[----:B---3--:R-:W-:Y:S01]  /*8010*/  FSEL R20, R20, -INF , !P3 ;  /* 0xff80000014147808 */ /* 0x008fe20005800000 */
[C---:B------:R-:W-:Y:S02]  /*8020*/  HMMA.16816.F32 R32, R4.reuse, R12, R248 ;  /* 0x0000000c0420723c */ /* 0x040fe400000018f8 */
[----:B------:R-:W-:Y:S06]  /*8030*/  MUFU.TANH R41, R41 ;  /* 0x0000002900297308 */ /* 0x000fec0000002400 */
[-C--:B------:R-:W-:Y:S02]  /*8040*/  HMMA.16816.F32 R60, R4, R14.reuse, R60 ;  /* 0x0000000e043c723c */ /* 0x080fe4000000183c */
[----:B------:R-:W-:Y:S06]  /*8050*/  MUFU.TANH R142, R142 ;  /* 0x0000008e008e7308 */ /* 0x000fec0000002400 */
[----:B------:R-:W-:Y:S01]  /*8060*/  HMMA.16816.F32 R48, R8, R14, R244 ;  /* 0x0000000e0830723c */ /* 0x000fe200000018f4 */
[----:B------:R-:W1:Y:S01]  /*8070*/  LDSM.16.M88.4 R12, [R229+0x3800] ;  /* 0x00380000e50c783b */ /* 0x000e620000000200 */
[----:B------:R-:W-:Y:S01]  /*8080*/  FMUL.FTZ R18, R18, c[0x0][0x2ec] ;  /* 0x0000bb0012127a20 */ /* 0x000fe20000410000 */
[----:B------:R-:W-:Y:S01]  /*8090*/  MUFU.TANH R42, R42 ;  /* 0x0000002a002a7308 */ /* 0x000fe20000002400 */
[----:B------:R-:W-:Y:S01]  /*80a0*/  FMUL.FTZ R16, R16, c[0x0][0x2ec] ;  /* 0x0000bb0010107a20 */ /* 0x000fe20000410000 */
[----:B------:R-:W-:-:S04]  /*80b0*/  DEPBAR.LE SB0, 0x0 ;  /* 0x000080000000791a */ /* 0x000fc80000000000 */
[----:B------:R-:W-:Y:S02]  /*80c0*/  FMUL.FTZ R17, R17, c[0x0][0x2ec] ;  /* 0x0000bb0011117a20 */ /* 0x000fe40000410000 */
[----:B------:R-:W-:Y:S01]  /*80d0*/  MUFU.TANH R143, R143 ;  /* 0x0000008f008f7308 */ /* 0x000fe20000002400 */
        /* <DEDUP_REMOVED lines=14> */
[----:B------:R-:W-:Y:S01]  /*81c0*/  MUFU.TANH R28, R28 ;  /* 0x0000001c001c7308 */ /* 0x000fe20000002400 */
[----:B------:R-:W-:Y:S01]  /*81d0*/  FMUL.FTZ R63, R63, c[0x0][0x2ec] ;  /* 0x0000bb003f3f7a20 */ /* 0x000fe20000410000 */
[C---:B-1----:R-:W-:Y:S06]  /*81e0*/  HMMA.16816.F32 R52, R4.reuse, R12, R52 ;  /* 0x0000000c0434723c */ /* 0x042fec0000001834 */
[----:B------:R-:W-:Y:S02]  /*81f0*/  MUFU.TANH R29, R29 ;  /* 0x0000001d001d7308 */ /* 0x000fe40000002400 */
[----:B------:R-:W-:Y:S06]  /*8200*/  HMMA.16816.F32 R64, R4, R14, R64 ;  /* 0x0000000e0440723c */ /* 0x000fec0000001840 */
[----:B------:R-:W1:Y:S02]  /*8210*/  MUFU.TANH R7, R217 ;  /* 0x000000d900077308 */ /* 0x000e640000002400 */
[C---:B------:R-:W-:Y:S06]  /*8220*/  HMMA.16816.F32 R56, R8.reuse, R12, R56 ;  /* 0x0000000c0838723c */ /* 0x040fec0000001838 */
[----:B------:R2:W-:Y:S02]  /*8230*/  MUFU.TANH R4, R18 ;  /* 0x0000001200047308 */ /* 0x0005e40000002400 */
[----:B------:R-:W-:Y:S01]  /*8240*/  HMMA.16816.F32 R44, R8, R14, R44 ;  /* 0x0000000e082c723c */ /* 0x000fe2000000182c */
[----:B------:R-:W-:-:S05]  /*8250*/  FMUL.FTZ R52, R52, c[0x0][0x2ec] ;  /* 0x0000bb0034347a20 */ /* 0x000fca0000410000 */
[----:B------:R-:W3:Y:S01]  /*8260*/  MUFU.TANH R15, R219 ;  /* 0x000000db000f7308 */ /* 0x000ee20000002400 */
[----:B-1----:R-:W-:Y:S01]  /*8270*/  FSEL R7, R7, -INF , !P1 ;  /* 0xff80000007077808 */ /* 0x002fe20004800000 */
[----:B------:R-:W-:Y:S01]  /*8280*/  FMUL.FTZ R54, R54, c[0x0][0x2ec] ;  /* 0x0000bb0036367a20 */ /* 0x000fe20000410000 */
[----:B------:R-:W-:Y:S01]  /*8290*/  ISETP.GE.AND P1, PT, R2, R25, PT ;  /* 0x000000190200720c */ /* 0x000fe20003f26270 */
[----:B------:R-:W-:Y:S01]  /*82a0*/  FMUL.FTZ R53, R53, c[0x0][0x2ec] ;  /* 0x0000bb0035357a20 */ /* 0x000fe20000410000 */
[----:B------:R-:W-:Y:S01]  /*82b0*/  IADD3 R2, R0, 0x9, RZ ;  /* 0x0000000900027810 */ /* 0x000fe20007ffe0ff */
[----:B------:R-:W-:Y:S01]  /*82c0*/  FMUL.FTZ R55, R55, c[0x0][0x2ec] ;  /* 0x0000bb0037377a20 */ /* 0x000fe20000410000 */
[----:B------:R-:W-:Y:S01]  /*82d0*/  FSEL R22, R22, -INF , !P1 ;  /* 0xff80000016167808 */ /* 0x000fe20004800000 */
[----:B------:R-:W1:Y:S01]  /*82e0*/  MUFU.TANH R8, R208 ;  /* 0x000000d000087308 */ /* 0x000e620000002400 */
[----:B--2---:R-:W-:Y:S02]  /*82f0*/  FSEL R18, R221, -INF , !P4 ;  /* 0xff800000dd127808 */ /* 0x004fe40006000000 */
[----:B------:R-:W-:-:S02]  /*8300*/  ISETP.GE.AND P4, PT, R2, R24, PT ;  /* 0x000000180200720c */ /* 0x000fc40003f86270 */
[-C--:B------:R-:W-:Y:S01]  /*8310*/  ISETP.GE.AND P2, PT, R2, R26.reuse, PT ;  /* 0x0000001a0200720c */ /* 0x080fe20003f46270 */
[----:B------:R-:W-:Y:S01]  /*8320*/  FMUL.FTZ R56, R56, c[0x0][0x2ec] ;  /* 0x0000bb0038387a20 */ /* 0x000fe20000410000 */
[----:B------:R-:W-:Y:S01]  /*8330*/  FSEL R17, R211, -INF , !P4 ;  /* 0xff800000d3117808 */ /* 0x000fe20006000000 */
[----:B------:R-:W2:Y:S01]  /*8340*/  MUFU.TANH R11, R209 ;  /* 0x000000d1000b7308 */ /* 0x000ea20000002400 */
[----:B---3--:R-:W-:Y:S01]  /*8350*/  FSEL R15, R15, -INF , !P0 ;  /* 0xff8000000f0f7808 */ /* 0x008fe20004000000 */
[----:B------:R-:W-:Y:S01]  /*8360*/  FMUL.FTZ R57, R57, c[0x0][0x2ec] ;  /* 0x0000bb0039397a20 */ /* 0x000fe20000410000 */
[----:B------:R-:W-:Y:S01]  /*8370*/  ISETP.GE.AND P0, PT, R2, R23, PT ;  /* 0x000000170200720c */ /* 0x000fe20003f06270 */
[----:B------:R-:W-:Y:S02]  /*8380*/  FMUL.FTZ R58, R58, c[0x0][0x2ec] ;  /* 0x0000bb003a3a7a20 */ /* 0x000fe40000410000 */
[----:B------:R-:W-:Y:S01]  /*8390*/  FMUL.FTZ R9, R46, c[0x0][0x2ec] ;  /* 0x0000bb002e097a20 */ /* 0x000fe20000410000 */
[----:B-1----:R-:W-:Y:S01]  /*83a0*/  FSEL R8, R8, -INF , !P6 ;  /* 0xff80000008087808 */ /* 0x002fe20007000000 */
[----:B------:R1:W-:Y:S01]  /*83b0*/  MUFU.TANH R5, R16 ;  /* 0x0000001000057308 */ /* 0x0003e20000002400 */
[----:B------:R-:W-:Y:S01]  /*83c0*/  ISETP.GE.AND P6, PT, R2, R25, PT ;  /* 0x000000190200720c */ /* 0x000fe20003fc6270 */
[----:B------:R-:W-:Y:S01]  /*83d0*/  FMUL.FTZ R59, R59, c[0x0][0x2ec] ;  /* 0x0000bb003b3b7a20 */ /* 0x000fe20000410000 */
[----:B------:R-:W-:Y:S01]  /*83e0*/  IADD3 R2, R0, 0x10, RZ ;  /* 0x0000001000027810 */ /* 0x000fe20007ffe0ff */
[----:B------:R-:W-:Y:S01]  /*83f0*/  FMUL.FTZ R44, R44, c[0x0][0x2ec] ;  /* 0x0000bb002c2c7a20 */ /* 0x000fe20000410000 */
[----:B------:R-:W-:Y:S01]  /*8400*/  FSEL R21, R21, -INF , !P6 ;  /* 0xff80000015157808 */ /* 0x000fe20007000000 */
[----:B------:R-:W-:Y:S01]  /*8410*/  FMUL.FTZ R45, R45, c[0x0][0x2ec] ;  /* 0x0000bb002d2d7a20 */ /* 0x000fe20000410000 */
[C---:B------:R-:W-:Y:S01]  /*8420*/  ISETP.GE.AND P1, PT, R2.reuse, R26, PT ;  /* 0x0000001a0200720c */ /* 0x040fe20003f26270 */
[----:B------:R-:W3:Y:S01]  /*8430*/  MUFU.TANH R30, R30 ;  /* 0x0000001e001e7308 */ /* 0x000ee20000002400 */
[----:B--2---:R-:W-:Y:S01]  /*8440*/  FSEL R11, R11, -INF , !P0 ;  /* 0xff8000000b0b7808 */ /* 0x004fe20004000000 */
[----:B------:R-:W-:Y:S01]  /*8450*/  FMUL.FTZ R47, R47, c[0x0][0x2ec] ;  /* 0x0000bb002f2f7a20 */ /* 0x000fe20000410000 */
[----:B------:R-:W-:-:S02]  /*8460*/  ISETP.GE.AND P3, PT, R2, R24, PT ;  /* 0x000000180200720c */ /* 0x000fc40003f66270 */
[----:B------:R-:W-:Y:S02]  /*8470*/  ISETP.GE.AND P0, PT, R2, R25, PT ;  /* 0x000000190200720c */ /* 0x000fe40003f06270 */
[----:B------:R-:W-:Y:S01]  /*8480*/  FSEL R142, R142, -INF , !P3 ;  /* 0xff8000008e8e7808 */ /* 0x000fe20005800000 */
[----:B------:R-:W2:Y:S01]  /*8490*/  MUFU.TANH R36, R36 ;  /* 0x0000002400247308 */ /* 0x000ea20000002400 */
[----:B-1----:R-:W-:Y:S02]  /*84a0*/  FSEL R16, R210, -INF , !P5 ;  /* 0xff800000d2107808 */ /* 0x002fe40006800000 */
[-C--:B------:R-:W-:Y:S02]  /*84b0*/  ISETP.GE.AND P5, PT, R2, R23.reuse, PT ;  /* 0x000000170200720c */ /* 0x080fe40003fa6270 */
[----:B------:R-:W-:Y:S02]  /*84c0*/  IADD3 R2, R0, 0x11, RZ ;  /* 0x0000001100027810 */ /* 0x000fe40007ffe0ff */
[----:B------:R-:W-:Y:S01]  /*84d0*/  FSEL R6, R140, -INF , !P5 ;  /* 0xff8000008c067808 */ /* 0x000fe20006800000 */
[----:B------:R-:W-:Y:S01]  /*84e0*/  MUFU.TANH R38, R38 ;  /* 0x0000002600267308 */ /* 0x000fe20000002400 */
[----:B------:R-:W-:-:S02]  /*84f0*/  ISETP.GE.AND P4, PT, R2, R23, PT ;  /* 0x000000170200720c */ /* 0x000fc40003f86270 */
[C---:B------:R-:W-:Y:S01]  /*8500*/  ISETP.GE.AND P6, PT, R2.reuse, R26, PT ;  /* 0x0000001a0200720c */ /* 0x040fe20003fc6270 */
[----:B------:R1:W-:Y:S01]  /*8510*/  STL [R1+0x30], R6 ;  /* 0x0000300601007387 */ /* 0x0003e20000100800 */
[----:B------:R-:W-:Y:S02]  /*8520*/  ISETP.GE.AND P5, PT, R2, R25, PT ;  /* 0x000000190200720c */ /* 0x000fe40003fa6270 */
[----:B------:R-:W-:Y:S01]  /*8530*/  FSEL R42, R42, -INF , !P0 ;  /* 0xff8000002a2a7808 */ /* 0x000fe20004000000 */
[----:B------:R4:W-:Y:S08]  /*8540*/  MUFU.TANH R247, R19 ;  /* 0x0000001300f77308 */ /* 0x0009f00000002400 */
[----:B------:R-:W-:Y:S01]  /*8550*/  MUFU.TANH R31, R31 ;  /* 0x0000001f001f7308 */ /* 0x000fe20000002400 */
[----:B----4-:R-:W-:-:S07]  /*8560*/  FSEL R19, R213, -INF , !P2 ;  /* 0xff800000d5137808 */ /* 0x010fce0005000000 */
[----:B------:R-:W4:Y:S01]  /*8570*/  MUFU.TANH R37, R37 ;  /* 0x0000002500257308 */ /* 0x000f220000002400 */
[-C--:B------:R-:W-:Y:S02]  /*8580*/  ISETP.GE.AND P2, PT, R2, R24.reuse, PT ;  /* 0x000000180200720c */ /* 0x080fe40003f46270 */
[----:B------:R-:W-:Y:S02]  /*8590*/  IADD3 R2, R0, 0x18, RZ ;  /* 0x0000001800027810 */ /* 0x000fe40007ffe0ff */
[----:B-1----:R-:W-:Y:S02]  /*85a0*/  FSEL R6, R40, -INF , !P1 ;  /* 0xff80000028067808 */ /* 0x002fe40004800000 */
[C---:B------:R-:W-:Y:S01]  /*85b0*/  ISETP.GE.AND P3, PT, R2.reuse, R23, PT ;  /* 0x000000170200720c */ /* 0x040fe20003f66270 */
[----:B------:R-:W1:Y:S01]  /*85c0*/  MUFU.TANH R39, R39 ;  /* 0x0000002700277308 */ /* 0x000e620000002400 */
[C---:B------:R-:W-:Y:S01]  /*85d0*/  ISETP.GE.AND P1, PT, R2.reuse, R24, PT ;  /* 0x000000180200720c */ /* 0x040fe20003f26270 */
[----:B------:R1:W-:Y:S01]  /*85e0*/  STL [R1+0x34], R6 ;  /* 0x0000340601007387 */ /* 0x0003e20000100800 */
[----:B------:R-:W-:-:S02]  /*85f0*/  ISETP.GE.AND P0, PT, R2, R26, PT ;  /* 0x0000001a0200720c */ /* 0x000fc40003f06270 */
[----:B------:R-:W-:Y:S02]  /*8600*/  FSEL R143, R143, -INF , !P2 ;  /* 0xff8000008f8f7808 */ /* 0x000fe40005000000 */
[----:B---3--:R-:W-:Y:S01]  /*8610*/  FSEL R30, R30, -INF , !P1 ;  /* 0xff8000001e1e7808 */ /* 0x008fe20004800000 */
[----:B------:R-:W3:Y:S01]  /*8620*/  MUFU.TANH R32, R32 ;  /* 0x0000002000207308 */ /* 0x000ee20000002400 */
[----:B--2---:R-:W-:-:S07]  /*8630*/  FSEL R36, R36, -INF , !P0 ;  /* 0xff80000024247808 */ /* 0x004fce0004000000 */
[----:B------:R-:W2:Y:S08]  /*8640*/  MUFU.TANH R34, R34 ;  /* 0x0000002200227308 */ /* 0x000eb00000002400 */
[----:B------:R-:W2:Y:S01]  /*8650*/  MUFU.TANH R33, R33 ;  /* 0x0000002100217308 */ /* 0x000ea20000002400 */
[----:B-1----:R-:W-:Y:S02]  /*8660*/  FSEL R6, R141, -INF , !P4 ;  /* 0xff8000008d067808 */ /* 0x002fe40006000000 */
[----:B------:R-:W-:-:S02]  /*8670*/  ISETP.GE.AND P4, PT, R2, R25, PT ;  /* 0x000000190200720c */ /* 0x000fc40003f86270 */
[----:B------:R-:W-:Y:S01]  /*8680*/  IADD3 R2, R0, 0x19, RZ ;  /* 0x0000001900027810 */ /* 0x000fe20007ffe0ff */
[----:B------:R1:W-:Y:S01]  /*8690*/  STL [R1+0x20], R6 ;  /* 0x0000200601007387 */ /* 0x0003e20000100800 */
[----:B------:R-:W-:Y:S01]  /*86a0*/  FSEL R141, R43, -INF , !P5 ;  /* 0xff8000002b8d7808 */ /* 0x000fe20006800000 */
[----:B------:R-:W1:Y:S01]  /*86b0*/  MUFU.TANH R35, R35 ;  /* 0x0000002300237308 */ /* 0x000e620000002400 */
[C---:B------:R-:W-:Y:S02]  /*86c0*/  ISETP.GE.AND P2, PT, R2.reuse, R23, PT ;  /* 0x000000170200720c */ /* 0x040fe40003f46270 */
[----:B------:R-:W-:Y:S02]  /*86d0*/  ISETP.GE.AND P5, PT, R2, R26, PT ;  /* 0x0000001a0200720c */ /* 0x000fe40003fa6270 */
[----:B------:R-:W-:Y:S02]  /*86e0*/  FSEL R140, R29, -INF , !P2 ;  /* 0xff8000001d8c7808 */ /* 0x000fe40005000000 */
[----:B----4-:R-:W-:Y:S01]  /*86f0*/  FSEL R37, R37, -INF , !P5 ;  /* 0xff80000025257808 */ /* 0x010fe20006800000 */
[----:B------:R-:W4:Y:S08]  /*8700*/  MUFU.TANH R48, R48 ;  /* 0x0000003000307308 */ /* 0x000f300000002400 */
[----:B------:R-:W-:Y:S01]  /*8710*/  MUFU.TANH R49, R49 ;  /* 0x0000003100317308 */ /* 0x000fe20000002400 */
[----:B-1----:R-:W-:-:S07]  /*8720*/  FSEL R6, R41, -INF , !P6 ;  /* 0xff80000029067808 */ /* 0x002fce0007000000 */
[----:B------:R-:W1:Y:S01]  /*8730*/  MUFU.TANH R50, R50 ;  /* 0x0000003200327308 */ /* 0x000e620000002400 */
[----:B------:R-:W-:Y:S01]  /*8740*/  ISETP.GE.AND P6, PT, R2, R24, PT ;  /* 0x000000180200720c */ /* 0x000fe20003fc6270 */
[----:B------:R1:W-:Y:S03]  /*8750*/  STL [R1+0x28], R6 ;  /* 0x0000280601007387 */ /* 0x0003e60000100800 */
[----:B------:R-:W-:-:S03]  /*8760*/  FSEL R252, R31, -INF , !P6 ;  /* 0xff8000001ffc7808 */ /* 0x000fc60007000000 */
[----:B------:R-:W1:Y:S08]  /*8770*/  MUFU.TANH R60, R60 ;  /* 0x0000003c003c7308 */ /* 0x000e700000002400 */
[----:B------:R-:W2:Y:S08]  /*8780*/  MUFU.TANH R62, R62 ;  /* 0x0000003e003e7308 */ /* 0x000eb00000002400 */
[----:B------:R-:W-:Y:S01]  /*8790*/  MUFU.TANH R51, R51 ;  /* 0x0000003300337308 */ /* 0x000fe20000002400 */
[----:B-1----:R-:W-:-:S02]  /*87a0*/  FSEL R6, R28, -INF , !P3 ;  /* 0xff8000001c067808 */ /* 0x002fc40005800000 */
[----:B------:R-:W-:-:S05]  /*87b0*/  ISETP.GE.AND P3, PT, R2, R25, PT ;  /* 0x000000190200720c */ /* 0x000fca0003f66270 */
[----:B------:R-:W-:Y:S01]  /*87c0*/  MUFU.TANH R61, R61 ;  /* 0x0000003d003d7308 */ /* 0x000fe20000002400 */
[----:B------:R-:W-:Y:S01]  /*87d0*/  IADD3 R2, R0, 0x20, RZ ;  /* 0x0000002000027810 */ /* 0x000fe20007ffe0ff */
[----:B------:R1:W-:Y:S01]  /*87e0*/  STL [R1+0x14], R6 ;  /* 0x0000140601007387 */ /* 0x0003e20000100800 */
[----:B------:R-:W-:Y:S02]  /*87f0*/  FSEL R28, R38, -INF , !P4 ;  /* 0xff800000261c7808 */ /* 0x000fe40006000000 */
[C---:B------:R-:W-:Y:S02]  /*8800*/  ISETP.GE.AND P1, PT, R2.reuse, R23, PT ;  /* 0x000000170200720c */ /* 0x040fe40003f26270 */
[C---:B------:R-:W-:Y:S01]  /*8810*/  ISETP.GE.AND P0, PT, R2.reuse, R24, PT ;  /* 0x000000180200720c */ /* 0x040fe20003f06270 */
[----:B------:R-:W1:Y:S01]  /*8820*/  MUFU.TANH R63, R63 ;  /* 0x0000003f003f7308 */ /* 0x000e620000002400 */
[C---:B------:R-:W-:Y:S02]  /*8830*/  ISETP.GE.AND P4, PT, R2.reuse, R26, PT ;  /* 0x0000001a0200720c */ /* 0x040fe40003f86270 */
[----:B------:R-:W-:-:S02]  /*8840*/  ISETP.GE.AND P2, PT, R2, R25, PT ;  /* 0x000000190200720c */ /* 0x000fc40003f46270 */
[----:B------:R-:W-:Y:S02]  /*8850*/  IADD3 R2, R0, 0x21, RZ ;  /* 0x0000002100027810 */ /* 0x000fe40007ffe0ff */
[----:B------:R-:W-:Y:S01]  /*8860*/  FSEL R40, R39, -INF , !P3 ;  /* 0xff80000027287808 */ /* 0x000fe20005800000 */
[----:B------:R-:W2:Y:S01]  /*8870*/  MUFU.TANH R56, R56 ;  /* 0x0000003800387308 */ /* 0x000ea20000002400 */
[----:B------:R-:W-:Y:S01]  /*8880*/  FSEL R249, R5, -INF , !P1 ;  /* 0xff80000005f97808 */ /* 0x000fe20004800000 */
[----:B------:R-:W-:Y:S01]  /*8890*/  FMUL.FTZ R5, R65, c[0x0][0x2ec] ;  /* 0x0000bb0041057a20 */ /* 0x000fe20000410000 */
[C---:B------:R-:W-:Y:S02]  /*88a0*/  ISETP.GE.AND P6, PT, R2.reuse, R23, PT ;  /* 0x000000170200720c */ /* 0x040fe40003fc6270 */
[C---:B------:R-:W-:Y:S02]  /*88b0*/  ISETP.GE.AND P5, PT, R2.reuse, R24, PT ;  /* 0x000000180200720c */ /* 0x040fe40003fa6270 */
[C---:B------:R-:W-:Y:S01]  /*88c0*/  ISETP.GE.AND P3, PT, R2.reuse, R26, PT ;  /* 0x0000001a0200720c */ /* 0x040fe20003f66270 */
[----:B------:R4:W-:Y:S01]  /*88d0*/  MUFU.TANH R10, R220 ;  /* 0x000000dc000a7308 */ /* 0x0009e20000002400 */
[----:B------:R-:W-:-:S02]  /*88e0*/  ISETP.GE.AND P1, PT, R2, R25, PT ;  /* 0x000000190200720c */ /* 0x000fc40003f26270 */
[----:B------:R-:W-:Y:S01]  /*88f0*/  IADD3 R2, R0, 0x28, RZ ;  /* 0x0000002800027810 */ /* 0x000fe20007ffe0ff */
[----:B-1----:R-:W-:Y:S01]  /*8900*/  FMUL.FTZ R6, R64, c[0x0][0x2ec] ;  /* 0x0000bb0040067a20 */ /* 0x002fe20000410000 */
[----:B------:R-:W-:Y:S01]  /*8910*/  FSEL R251, R4, -INF , !P0 ;  /* 0xff80000004fb7808 */ /* 0x000fe20004000000 */
[----:B------:R-:W-:Y:S01]  /*8920*/  FMUL.FTZ R4, R67, c[0x0][0x2ec] ;  /* 0x0000bb0043047a20 */ /* 0x000fe20000410000 */
[----:B---3--:R-:W-:Y:S01]  /*8930*/  FSEL R41, R32, -INF , !P4 ;  /* 0xff80000020297808 */ /* 0x008fe20006000000 */
[----:B------:R-:W-:Y:S01]  /*8940*/  MUFU.TANH R57, R57 ;  /* 0x0000003900397308 */ /* 0x000fe20000002400 */
[----:B--2---:R-:W-:Y:S02]  /*8950*/  FSEL R43, R34, -INF , !P2 ;  /* 0xff800000222b7808 */ /* 0x004fe40005000000 */
[----:B------:R-:W-:Y:S02]  /*8960*/  FSEL R245, R245, -INF , !P6 ;  /* 0xff800000f5f57808 */ /* 0x000fe40007000000 */
[----:B------:R-:W-:-:S02]  /*8970*/  ISETP.GE.AND P0, PT, R2, R23, PT ;  /* 0x000000170200720c */ /* 0x000fc40003f06270 */
[C---:B------:R-:W-:Y:S01]  /*8980*/  ISETP.GE.AND P4, PT, R2.reuse, R24, PT ;  /* 0x000000180200720c */ /* 0x040fe20003f86270 */
[----:B------:R-:W1:Y:S01]  /*8990*/  MUFU.TANH R58, R58 ;  /* 0x0000003a003a7308 */ /* 0x000e620000002400 */
[C---:B------:R-:W-:Y:S02]  /*89a0*/  ISETP.GE.AND P2, PT, R2.reuse, R26, PT ;  /* 0x0000001a0200720c */ /* 0x040fe40003f46270 */
[----:B------:R-:W-:Y:S02]  /*89b0*/  ISETP.GE.AND P6, PT, R2, R25, PT ;  /* 0x000000190200720c */ /* 0x000fe40003fc6270 */
[----:B------:R-:W-:Y:S02]  /*89c0*/  IADD3 R2, R0, 0x29, RZ ;  /* 0x0000002900027810 */ /* 0x000fe40007ffe0ff */
[----:B------:R-:W-:Y:S01]  /*89d0*/  FSEL R247, R247, -INF , !P5 ;  /* 0xff800000f7f77808 */ /* 0x000fe20006800000 */
[----:B------:R-:W2:Y:S01]  /*89e0*/  MUFU.TANH R52, R52 ;  /* 0x0000003400347308 */ /* 0x000ea20000002400 */
[----:B------:R-:W-:-:S02]  /*89f0*/  FSEL R248, R33, -INF , !P3 ;  /* 0xff80000021f87808 */ /* 0x000fc40005800000 */
[----:B------:R-:W-:Y:S02]  /*8a00*/  FSEL R35, R35, -INF , !P1 ;  /* 0xff80000023237808 */ /* 0x000fe40004800000 */
[----:B----4-:R-:W-:Y:S02]  /*8a10*/  FSEL R220, R48, -INF , !P0 ;  /* 0xff80000030dc7808 */ /* 0x010fe40004000000 */
[C---:B------:R-:W-:Y:S01]  /*8a20*/  ISETP.GE.AND P5, PT, R2.reuse, R23, PT ;  /* 0x000000170200720c */ /* 0x040fe20003fa6270 */
[----:B------:R-:W3:Y:S01]  /*8a30*/  MUFU.TANH R54, R54 ;  /* 0x0000003600367308 */ /* 0x000ee20000002400 */
[C---:B------:R-:W-:Y:S02]  /*8a40*/  ISETP.GE.AND P3, PT, R2.reuse, R24, PT ;  /* 0x000000180200720c */ /* 0x040fe40003f66270 */
[C---:B------:R-:W-:Y:S02]  /*8a50*/  ISETP.GE.AND P1, PT, R2.reuse, R26, PT ;  /* 0x0000001a0200720c */ /* 0x040fe40003f26270 */
[----:B------:R-:W-:-:S02]  /*8a60*/  ISETP.GE.AND P0, PT, R2, R25, PT ;  /* 0x000000190200720c */ /* 0x000fc40003f06270 */
[----:B------:R-:W-:Y:S01]  /*8a70*/  IADD3 R2, R0, 0x30, RZ ;  /* 0x0000003000027810 */ /* 0x000fe20007ffe0ff */
[----:B------:R-:W4:Y:S01]  /*8a80*/  MUFU.TANH R53, R53 ;  /* 0x0000003500357308 */ /* 0x000f220000002400 */
[----:B------:R-:W-:Y:S02]  /*8a90*/  FSEL R223, R50, -INF , !P4 ;  /* 0xff80000032df7808 */ /* 0x000fe40006000000 */
[----:B------:R-:W-:Y:S02]  /*8aa0*/  FSEL R244, R60, -INF , !P2 ;  /* 0xff8000003cf47808 */ /* 0x000fe40005000000 */
[----:B------:R-:W-:Y:S02]  /*8ab0*/  FSEL R250, R62, -INF , !P6 ;  /* 0xff8000003efa7808 */ /* 0x000fe40007000000 */
[----:B------:R-:W-:Y:S01]  /*8ac0*/  FSEL R217, R49, -INF , !P5 ;  /* 0xff80000031d97808 */ /* 0x000fe20006800000 */
[----:B------:R1:W-:Y:S01]  /*8ad0*/  MUFU.TANH R12, R218 ;  /* 0x000000da000c7308 */ /* 0x0003e20000002400 */
        /* <DEDUP_REMOVED lines=8> */
[C---:B------:R-:W-:Y:S01]  /*8b60*/  ISETP.GE.AND P0, PT, R2.reuse, R26, PT ;  /* 0x0000001a0200720c */ /* 0x040fe20003f06270 */
[----:B------:R-:W3:Y:S01]  /*8b70*/  MUFU.TANH R9, R9 ;  /* 0x0000000900097308 */ /* 0x000ee20000002400 */
[----:B-1----:R-:W-:Y:S02]  /*8b80*/  FSEL R218, R51, -INF , !P3 ;  /* 0xff80000033da7808 */ /* 0x002fe40005800000 */
[C---:B------:R-:W-:Y:S02]  /*8b90*/  ISETP.GE.AND P3, PT, R2.reuse, R23, PT ;  /* 0x000000170200720c */ /* 0x040fe40003f66270 */
[----:B------:R-:W-:Y:S02]  /*8ba0*/  ISETP.GE.AND P4, PT, R2, R25, PT ;  /* 0x000000190200720c */ /* 0x000fe40003f86270 */
[----:B------:R-:W-:Y:S01]  /*8bb0*/  FSEL R215, R58, -INF , !P2 ;  /* 0xff8000003ad77808 */ /* 0x000fe20005000000 */
[----:B------:R-:W1:Y:S01]  /*8bc0*/  MUFU.TANH R59, R59 ;  /* 0x0000003b003b7308 */ /* 0x000e620000002400 */
[----:B--2---:R-:W-:-:S02]  /*8bd0*/  FSEL R222, R61, -INF , !P1 ;  /* 0xff8000003dde7808 */ /* 0x004fc40004800000 */
[----:B------:R-:W-:Y:S02]  /*8be0*/  ISETP.GE.AND P1, PT, R2, R24, PT ;  /* 0x000000180200720c */ /* 0x000fe40003f26270 */
[----:B------:R-:W-:Y:S02]  /*8bf0*/  IADD3 R2, R0, 0x38, RZ ;  /* 0x0000003800027810 */ /* 0x000fe40007ffe0ff */
[----:B------:R-:W-:Y:S01]  /*8c00*/  FSEL R219, R52, -INF , !P6 ;  /* 0xff80000034db7808 */ /* 0x000fe20007000000 */
[----:B------:R-:W-:Y:S01]  /*8c10*/  MUFU.TANH R55, R55 ;  /* 0x0000003700377308 */ /* 0x000fe20000002400 */
[----:B---3--:R-:W-:Y:S02]  /*8c20*/  FSEL R221, R54, -INF , !P5 ;  /* 0xff80000036dd7808 */ /* 0x008fe40006800000 */
[----:B------:R-:W-:Y:S02]  /*8c30*/  FSEL R209, R57, -INF , !P3 ;  /* 0xff80000039d17808 */ /* 0x000fe40005800000 */
[----:B------:R-:W-:-:S02]  /*8c40*/  ISETP.GE.AND P2, PT, R2, R23, PT ;  /* 0x000000170200720c */ /* 0x000fc40003f46270 */
[C---:B------:R-:W-:Y:S01]  /*8c50*/  ISETP.GE.AND P6, PT, R2.reuse, R24, PT ;  /* 0x000000180200720c */ /* 0x040fe20003fc6270 */
[----:B------:R-:W2:Y:S01]  /*8c60*/  MUFU.TANH R44, R44 ;  /* 0x0000002c002c7308 */ /* 0x000ea20000002400 */
[C---:B------:R-:W-:Y:S02]  /*8c70*/  ISETP.GE.AND P5, PT, R2.reuse, R26, PT ;  /* 0x0000001a0200720c */ /* 0x040fe40003fa6270 */
[----:B------:R-:W-:Y:S01]  /*8c80*/  ISETP.GE.AND P3, PT, R2, R25, PT ;  /* 0x000000190200720c */ /* 0x000fe20003f66270 */
[----:B------:R-:W-:Y:S01]  /*8c90*/  FMUL.FTZ R2, R66, c[0x0][0x2ec] ;  /* 0x0000bb0042027a20 */ /* 0x000fe20000410000 */
[----:B----4-:R-:W-:Y:S02]  /*8ca0*/  FSEL R214, R53, -INF , !P0 ;  /* 0xff80000035d67808 */ /* 0x010fe40004000000 */
[----:B------:R-:W-:Y:S01]  /*8cb0*/  ISETP.GE.AND P0, PT, R0, R24, PT ;  /* 0x000000180000720c */ /* 0x000fe20003f06270 */
[----:B------:R-:W3:Y:S01]  /*8cc0*/  MUFU.TANH R6, R6 ;  /* 0x0000000600067308 */ /* 0x000ee20000002400 */
[----:B------:R-:W-:-:S02]  /*8cd0*/  FSEL R138, R9, -INF , !P6 ;  /* 0xff800000098a7808 */ /* 0x000fc40007000000 */
[----:B------:R-:W-:Y:S02]  /*8ce0*/  FSEL R9, R12, -INF , !P0 ;  /* 0xff8000000c097808 */ /* 0x000fe40004000000 */
[----:B------:R-:W-:Y:S02]  /*8cf0*/  PLOP3.LUT P0, PT, PT, PT, UP0, 0x80, 0x0 ;  /* 0x000000000000781c */ /* 0x000fe40003f0f008 */
[----:B-1----:R-:W-:Y:S01]  /*8d00*/  FSEL R208, R59, -INF , !P1 ;  /* 0xff8000003bd07808 */ /* 0x002fe20004800000 */
[----:B------:R1:W4:Y:S01]  /*8d10*/  MUFU.TANH R13, R216 ;  /* 0x000000d8000d7308 */ /* 0x0003220000002400 */
[----:B--2---:R-:W-:Y:S02]  /*8d20*/  FSEL R137, R44, -INF , !P2 ;  /* 0xff8000002c897808 */ /* 0x004fe40005000000 */
[C---:B------:R-:W-:Y:S02]  /*8d30*/  ISETP.GE.AND P1, PT, R0.reuse, R23, PT ;  /* 0x000000170000720c */ /* 0x040fe40003f26270 */
[----:B------:R-:W-:-:S03]  /*8d40*/  ISETP.GE.AND P2, PT, R0, R25, PT ;  /* 0x000000190000720c */ /* 0x000fc60003f46270 */
[----:B------:R-:W2:Y:S01]  /*8d50*/  MUFU.TANH R2, R2 ;  /* 0x0000000200027308 */ /* 0x000ea20000002400 */
[----:B---3--:R-:W-:Y:S02]  /*8d60*/  FSEL R211, R6, -INF , !P5 ;  /* 0xff80000006d37808 */ /* 0x008fe40006800000 */
[----:B------:R-:W-:-:S05]  /*8d70*/  FSEL R14, R14, -INF , !P2 ;  /* 0xff8000000e0e7808 */ /* 0x000fca0005000000 */
[----:B------:R-:W3:Y:S01]  /*8d80*/  MUFU.TANH R45, R45 ;  /* 0x0000002d002d7308 */ /* 0x000ee20000002400 */
[----:B-1----:R-:W-:Y:S01]  /*8d90*/  FSEL R216, R55, -INF , !P4 ;  /* 0xff80000037d87808 */ /* 0x002fe20006000000 */
[----:B------:R-:W-:Y:S01]  /*8da0*/  BAR.SYNC.DEFER_BLOCKING 0x0 ;  /* 0x0000000000007b1d */ /* 0x000fe20000010000 */
[C---:B------:R-:W-:Y:S02]  /*8db0*/  ISETP.GE.AND P4, PT, R0.reuse, R26, PT ;  /* 0x0000001a0000720c */ /* 0x040fe40003f86270 */
[----:B------:R-:W-:Y:S02]  /*8dc0*/  IADD3 R0, R0, 0x39, RZ ;  /* 0x0000003900007810 */ /* 0x000fe40007ffe0ff */
[----:B----4-:R-:W-:Y:S01]  /*8dd0*/  FSEL R6, R13, -INF , !P1 ;  /* 0xff8000000d067808 */ /* 0x010fe20004800000 */
[----:B------:R-:W1:Y:S01]  /*8de0*/  MUFU.TANH R47, R47 ;  /* 0x0000002f002f7308 */ /* 0x000e620000002400 */
[----:B--2---:R-:W-:Y:S02]  /*8df0*/  FSEL R212, R2, -INF , !P3 ;  /* 0xff80000002d47808 */ /* 0x004fe40005800000 */
[----:B------:R-:W-:-:S02]  /*8e00*/  ISETP.GE.AND P6, PT, R0, R23, PT ;  /* 0x000000170000720c */ /* 0x000fc40003fc6270 */
[C---:B------:R-:W-:Y:S02]  /*8e10*/  ISETP.GE.AND P5, PT, R0.reuse, R24, PT ;  /* 0x000000180000720c */ /* 0x040fe40003fa6270 */
[C---:B------:R-:W-:Y:S01]  /*8e20*/  ISETP.GE.AND P3, PT, R0.reuse, R26, PT ;  /* 0x0000001a0000720c */ /* 0x040fe20003f66270 */
[----:B------:R-:W2:Y:S01]  /*8e30*/  MUFU.TANH R5, R5 ;  /* 0x0000000500057308 */ /* 0x000ea20000002400 */
[----:B------:R-:W-:Y:S02]  /*8e40*/  ISETP.GE.AND P1, PT, R0, R25, PT ;  /* 0x000000190000720c */ /* 0x000fe40003f26270 */
[----:B------:R-:W-:Y:S02]  /*8e50*/  FSEL R10, R10, -INF , !P4 ;  /* 0xff8000000a0a7808 */ /* 0x000fe40006000000 */
[----:B---3--:R-:W-:-:S03]  /*8e60*/  FSEL R132, R45, -INF , !P6 ;  /* 0xff8000002d847808 */ /* 0x008fc60007000000 */
[----:B------:R-:W3:Y:S01]  /*8e70*/  MUFU.TANH R4, R4 ;  /* 0x0000000400047308 */ /* 0x000ee20000002400 */
[----:B-1----:R-:W-:Y:S02]  /*8e80*/  FSEL R133, R47, -INF , !P5 ;  /* 0xff8000002f857808 */ /* 0x002fe40006800000 */
[----:B--2---:R-:W-:Y:S02]  /*8e90*/  FSEL R139, R5, -INF , !P3 ;  /* 0xff800000058b7808 */ /* 0x004fe40005800000 */
[----:B---3--:R-:W-:Y:S01]  /*8ea0*/  FSEL R210, R4, -INF , !P1 ;  /* 0xff80000004d27808 */ /* 0x008fe20004800000 */
[----:B------:R-:W-:Y:S05]  /*8eb0*/  @!P0 BRA `(.L_x_78) ;  /* 0x0000024000008947 */ /* 0x000fea0003800000 */
[----:B------:R-:W2:Y:S04]  /*8ec0*/  LDL.64 R32, [R1+0xb8] ;  /* 0x0000b80001207983 */ /* 0x000ea80000100a00 */
[----:B------:R-:W3:Y:S01]  /*8ed0*/  LDL.64 R38, [R1+0xb0] ;  /* 0x0000b00001267983 */ /* 0x000ee20000100a00 */
[----:B------:R-:W-:-:S02]  /*8ee0*/  UIADD3 UR7, UR8, -0x3, URZ ;  /* 0xfffffffd08077890 */ /* 0x000fc4000fffe03f */
[----:B------:R-:W-:Y:S02]  /*8ef0*/  ULDC.64 UR4, c[0x0][0x198] ;  /* 0x0000660000047ab9 */ /* 0x000fe40000000a00 */
[----:B------:R-:W-:Y:S02]  /*8f00*/  USHF.R.S32.HI UR6, URZ, 0x1f, UR7 ;  /* 0x0000001f3f067899 */ /* 0x000fe40008011407 */
[----:B------:R-:W-:Y:S02]  /*8f10*/  UIMAD.WIDE.U32 UR12, UR7, UR4, URZ ;  /* 0x00000004070c72a5 */ /* 0x000fe4000f8e003f */
[----:B------:R-:W-:-:S04]  /*8f20*/  UIMAD UR6, UR6, UR4, URZ ;  /* 0x00000004060672a4 */ /* 0x000fc8000f8e023f */
[----:B------:R-:W-:Y:S01]  /*8f30*/  UIMAD UR6, UR7, UR5, UR6 ;  /* 0x00000005070672a4 */ /* 0x000fe2000f8e0206 */
[----:B------:R-:W-:Y:S02]  /*8f40*/  IMAD.U32 R0, RZ, RZ, UR12 ;  /* 0x0000000cff007e24 */ /* 0x000fe4000f8e00ff */
[----:B------:R-:W-:Y:S01]  /*8f50*/  IMAD.U32 R4, RZ, RZ, UR12 ;  /* 0x0000000cff047e24 */ /* 0x000fe2000f8e00ff */
[----:B------:R-:W-:-:S06]  /*8f60*/  UIADD3 UR6, UR13, UR6, URZ ;  /* 0x000000060d067290 */ /* 0x000fcc000fffe03f */
[----:B------:R-:W-:Y:S01]  /*8f70*/  IMAD.U32 R2, RZ, RZ, UR6 ;  /* 0x00000006ff027e24 */ /* 0x000fe2000f8e00ff */
[----:B------:R-:W-:Y:S02]  /*8f80*/  USHF.L.U32 UR6, UR4, 0x5, URZ ;  /* 0x0000000504067899 */ /* 0x000fe4000800063f */
[----:B------:R-:W-:Y:S01]  /*8f90*/  USHF.L.U64.HI UR4, UR4, 0x5, UR5 ;  /* 0x0000000504047899 */ /* 0x000fe20008010205 */
[----:B--2---:R-:W-:-:S04]  /*8fa0*/  LEA R0, P0, R0, R32, 0x6 ;  /* 0x0000002000007211 */ /* 0x004fc800078030ff */
        /* <DEDUP_REMOVED lines=21> */
.L_x_78:
[----:B------:R-:W2:Y:S04]  /*9100*/  LDL.LU R44, [R1+0x14] ;  /* 0x00001400012c7983 */ /* 0x000ea80000300800 */
[----:B------:R-:W3:Y:S01]  /*9110*/  LDL.LU R51, [R1+0x20] ;  /* 0x0000200001337983 */ /* 0x000ee20000300800 */
[----:B------:R-:W-:-:S03]  /*9120*/  MOV R39, R30 ;  /* 0x0000001e00277202 */ /* 0x000fc60000000f00 */
[----:B------:R-:W4:Y:S01]  /*9130*/  LDL.LU R38, [R1+0x30] ;  /* 0x0000300001267983 */ /* 0x000f220000300800 */
[----:B------:R-:W-:Y:S02]  /*9140*/  MOV R45, R28 ;  /* 0x0000001c002d7202 */ /* 0x000fe40000000f00 */
[----:B------:R-:W-:Y:S01]  /*9150*/  MOV R50, R35 ;  /* 0x0000002300327202 */ /* 0x000fe20000000f00 */
[----:B------:R-:W5:Y:S01]  /*9160*/  LDL.LU R46, [R1+0x28] ;  /* 0x00002800012e7983 */ /* 0x000f620000300800 */
[----:B------:R-:W-:-:S03]  /*9170*/  MOV R47, R141 ;  /* 0x0000008d002f7202 */ /* 0x000fc60000000f00 */
[----:B------:R-:W2:Y:S01]  /*9180*/  LDL.LU R48, [R1+0x34] ;  /* 0x0000340001307983 */ /* 0x000ea20000300800 */
[----:B------:R-:W-:Y:S02]  /*9190*/  FMNMX.FTZ R0, R136, R6, !PT ;  /* 0x0000000688007209 */ /* 0x000fe40007810000 */
[----:B------:R-:W-:Y:S01]  /*91a0*/  MOV R49, R37 ;  /* 0x0000002500317202 */ /* 0x000fe20000000f00 */
[----:B------:R-:W5:Y:S01]  /*91b0*/  LDL.LU R30, [R1+0x9c] ;  /* 0x00009c00011e7983 */ /* 0x000f620000300800 */
[----:B------:R-:W-:Y:S02]  /*91c0*/  FMNMX.FTZ R2, R7, R0, !PT ;  /* 0x0000000007027209 */ /* 0x000fe40007810000 */
[----:B------:R-:W-:Y:S01]  /*91d0*/  FMNMX.FTZ R0, R135, R9, !PT ;  /* 0x0000000987007209 */ /* 0x000fe20007810000 */
[----:B------:R-:W5:Y:S01]  /*91e0*/  LDL.LU R28, [R1+0x7c] ;  /* 0x00007c00011c7983 */ /* 0x000f620000300800 */
[----:B------:R-:W-:Y:S02]  /*91f0*/  FMNMX.FTZ R2, R8, R2, !PT ;  /* 0x0000000208027209 */ /* 0x000fe40007810000 */
[----:B------:R-:W-:-:S02]  /*9200*/  FMNMX.FTZ R0, R15, R0, !PT ;  /* 0x000000000f007209 */ /* 0x000fc40007810000 */
[----:B------:R-:W-:Y:S02]  /*9210*/  FMNMX.FTZ R2, R11, R2, !PT ;  /* 0x000000020b027209 */ /* 0x000fe40007810000 */
        /* <DEDUP_REMOVED lines=12> */
[----:B-1----:R-:W-:-:S04]  /*92e0*/  FMNMX.FTZ R4, R138, R0, !PT ;  /* 0x000000008a047209 */ /* 0x002fc80007810000 */
[----:B------:R-:W-:-:S05]  /*92f0*/  FMNMX.FTZ R4, R133, R4, !PT ;  /* 0x0000000485047209 */ /* 0x000fca0007810000 */
[----:B------:R-:W-:Y:S01]  /*9300*/  SHFL.BFLY PT, R5, R4, 0x2, 0x1f ;  /* 0x0c401f0004057f89 */ /* 0x000fe200000e0000 */
[----:B----4-:R-:W-:-:S04]  /*9310*/  FMNMX.FTZ R2, R38, R2, !PT ;  /* 0x0000000226027209 */ /* 0x010fc80007810000 */
[----:B---3--:R-:W-:-:S04]  /*9320*/  FMNMX.FTZ R2, R51, R2, !PT ;  /* 0x0000000233027209 */ /* 0x008fc80007810000 */
[----:B--2---:R-:W-:-:S04]  /*9330*/  FMNMX.FTZ R2, R44, R2, !PT ;  /* 0x000000022c027209 */ /* 0x004fc80007810000 */
        /* <DEDUP_REMOVED lines=8> */
[----:B------:R-:W-:-:S05]  /*93c0*/  FMNMX.FTZ R0, R132, R2, !PT ;  /* 0x0000000284007209 */ /* 0x000fca0007810000 */
[----:B------:R-:W1:Y:S02]  /*93d0*/  SHFL.BFLY PT, R2, R0, 0x2, 0x1f ;  /* 0x0c401f0000027f89 */ /* 0x000e6400000e0000 */
[----:B-1----:R-:W-:Y:S02]  /*93e0*/  FMNMX.FTZ R2, R0, R2, !PT ;  /* 0x0000000200027209 */ /* 0x002fe40007810000 */
[----:B------:R-:W-:-:S03]  /*93f0*/  FMNMX.FTZ R0, R4, R5, !PT ;  /* 0x0000000504007209 */ /* 0x000fc60007810000 */
[----:B------:R-:W1:Y:S04]  /*9400*/  SHFL.BFLY PT, R5, R2, 0x1, 0x1f ;  /* 0x0c201f0002057f89 */ /* 0x000e6800000e0000 */
[----:B------:R-:W2:Y:S01]  /*9410*/  SHFL.BFLY PT, R4, R0, 0x1, 0x1f ;  /* 0x0c201f0000047f89 */ /* 0x000ea200000e0000 */
[----:B-1----:R-:W-:Y:S02]  /*9420*/  FMNMX.FTZ R33, R2, R5, !PT ;  /* 0x0000000502217209 */ /* 0x002fe40007810000 */
[----:B------:R-:W-:Y:S02]  /*9430*/  FMNMX.FTZ R2, R134, R10, !PT ;  /* 0x0000000a86027209 */ /* 0x000fe40007810000 */
[----:B--2---:R-:W-:Y:S01]  /*9440*/  FMNMX.FTZ R37, R0, R4, !PT ;  /* 0x0000000400257209 */ /* 0x004fe20007810000 */
[----:B------:R-:W-:Y:S01]  /*9450*/  STL [R1+0x6c], R33 ;  /* 0x00006c2101007387 */ /* 0x000fe20000100800 */
[----:B------:R-:W-:Y:S01]  /*9460*/  FMNMX.FTZ R0, R3, R14, !PT ;  /* 0x0000000e03007209 */ /* 0x000fe20007810000 */
[----:B------:R-:W-:Y:S01]  /*9470*/  FMUL.FTZ R13, R33, c[0x0][0x23c] ;  /* 0x00008f00210d7a20 */ /* 0x000fe20000410000 */
        /* <DEDUP_REMOVED lines=9> */
[----:B-----5:R-:W-:Y:S02]  /*9510*/  FMNMX.FTZ R2, R46, R2, !PT ;  /* 0x000000022e027209 */ /* 0x020fe40007810000 */
[----:B------:R-:W-:Y:S02]  /*9520*/  FMNMX.FTZ R0, R47, R0, !PT ;  /* 0x000000002f007209 */ /* 0x000fe40007810000 */
[----:B------:R-:W-:Y:S02]  /*9530*/  FMNMX.FTZ R2, R36, R2, !PT ;  /* 0x0000000224027209 */ /* 0x000fe40007810000 */
[----:B------:R-:W-:Y:S02]  /*9540*/  FMNMX.FTZ R0, R45, R0, !PT ;  /* 0x000000002d007209 */ /* 0x000fe40007810000 */
[----:B------:R-:W-:Y:S02]  /*9550*/  FSETP.NEU.FTZ.AND P1, PT, R33, -INF , PT ;  /* 0xff8000002100780b */ /* 0x000fe40003f3d000 */
[----:B------:R-:W-:-:S02]  /*9560*/  FMNMX.FTZ R2, R49, R2, !PT ;  /* 0x0000000231027209 */ /* 0x000fc40007810000 */
[----:B------:R-:W-:Y:S02]  /*9570*/  FMNMX.FTZ R0, R40, R0, !PT ;  /* 0x0000000028007209 */ /* 0x000fe40007810000 */
[----:B------:R-:W-:Y:S02]  /*9580*/  FSEL R4, R33, RZ, P1 ;  /* 0x000000ff21047208 */ /* 0x000fe40000800000 */
[----:B------:R-:W-:Y:S02]  /*9590*/  FMNMX.FTZ R2, R41, R2, !PT ;  /* 0x0000000229027209 */ /* 0x000fe40007810000 */
[----:B------:R-:W-:Y:S01]  /*95a0*/  FMNMX.FTZ R0, R43, R0, !PT ;  /* 0x000000002b007209 */ /* 0x000fe20007810000 */
[----:B------:R-:W-:Y:S01]  /*95b0*/  FADD.FTZ R5, R136, -R4 ;  /* 0x8000000488057221 */ /* 0x000fe20000010000 */
[----:B------:R-:W-:Y:S02]  /*95c0*/  FSETP.NEU.FTZ.AND P0, PT, R37, -INF , PT ;  /* 0xff8000002500780b */ /* 0x000fe40003f1d000 */
[----:B------:R-:W-:Y:S01]  /*95d0*/  FMNMX.FTZ R2, R248, R2, !PT ;  /* 0x00000002f8027209 */ /* 0x000fe20007810000 */
[----:B------:R-:W-:Y:S01]  /*95e0*/  FMUL.FTZ R5, R5, c[0x0][0x23c] ;  /* 0x00008f0005057a20 */ /* 0x000fe20000410000 */
[----:B------:R-:W-:-:S02]  /*95f0*/  FMNMX.FTZ R0, R50, R0, !PT ;  /* 0x0000000032007209 */ /* 0x000fc40007810000 */
[----:B------:R-:W-:Y:S02]  /*9600*/  FSEL R4, R37, RZ, P0 ;  /* 0x000000ff25047208 */ /* 0x000fe40000000000 */
[----:B------:R-:W-:Y:S02]  /*9610*/  FMNMX.FTZ R2, R244, R2, !PT ;  /* 0x00000002f4027209 */ /* 0x000fe40007810000 */
[----:B------:R-:W-:Y:S01]  /*9620*/  FMNMX.FTZ R0, R250, R0, !PT ;  /* 0x00000000fa007209 */ /* 0x000fe20007810000 */
[----:B------:R-:W-:Y:S01]  /*9630*/  FADD.FTZ R12, R135, -R4 ;  /* 0x80000004870c7221 */ /* 0x000fe20000010000 */
[----:B------:R-:W-:Y:S02]  /*9640*/  FMNMX.FTZ R4, R222, R2, !PT ;  /* 0x00000002de047209 */ /* 0x000fe40007810000 */
[----:B------:R-:W-:Y:S02]  /*9650*/  FMNMX.FTZ R2, R246, R0, !PT ;  /* 0x00000000f6027209 */ /* 0x000fe40007810000 */
[----:B------:R-:W1:Y:S01]  /*9660*/  MUFU.EX2 R0, R5 ;  /* 0x0000000500007308 */ /* 0x000e620000000800 */
[----:B------:R-:W-:-:S02]  /*9670*/  FSEL R13, R13, RZ, P1 ;  /* 0x000000ff0d0d7208 */ /* 0x000fc40000800000 */
[----:B------:R-:W-:Y:S02]  /*9680*/  FMNMX.FTZ R4, R219, R4, !PT ;  /* 0x00000004db047209 */ /* 0x000fe40007810000 */
[----:B------:R-:W-:Y:S01]  /*9690*/  FMNMX.FTZ R2, R221, R2, !PT ;  /* 0x00000002dd027209 */ /* 0x000fe20007810000 */
[----:B------:R-:W-:Y:S01]  /*96a0*/  FFMA.FTZ R6, R6, c[0x0][0x23c], -R13 ;  /* 0x00008f0006067a23 */ /* 0x000fe2000001080d */
[----:B------:R-:W-:Y:S02]  /*96b0*/  FMNMX.FTZ R4, R214, R4, !PT ;  /* 0x00000004d6047209 */ /* 0x000fe40007810000 */
[----:B------:R-:W-:Y:S01]  /*96c0*/  FMNMX.FTZ R2, R216, R2, !PT ;  /* 0x00000002d8027209 */ /* 0x000fe20007810000 */
[----:B------:R-:W2:Y:S01]  /*96d0*/  MUFU.EX2 R136, R6 ;  /* 0x0000000600887308 */ /* 0x000ea20000000800 */
[----:B------:R-:W-:Y:S01]  /*96e0*/  FMNMX.FTZ R4, R211, R4, !PT ;  /* 0x00000004d3047209 */ /* 0x000fe20007810000 */
[-C--:B-1----:R-:W-:Y:S02]  /*96f0*/  FMUL.FTZ R60, R172, R0.reuse ;  /* 0x00000000ac3c7220 */ /* 0x082fe40000410000 */
[----:B------:R-:W-:-:S02]  /*9700*/  FMUL.FTZ R172, R96, R0 ;  /* 0x0000000060ac7220 */ /* 0x000fc40000410000 */
[----:B------:R-:W3:Y:S01]  /*9710*/  LDL.LU R96, [R1+0x80] ;  /* 0x0000800001607983 */ /* 0x000ee20000300800 */
[----:B------:R-:W-:Y:S02]  /*9720*/  FFMA.FTZ R5, R7, c[0x0][0x23c], -R13 ;  /* 0x00008f0007057a23 */ /* 0x000fe4000001080d */
[-C--:B------:R-:W-:Y:S02]  /*9730*/  FMUL.FTZ R53, R189, R0.reuse ;  /* 0x00000000bd357220 */ /* 0x080fe40000410000 */
[----:B------:R1:W-:Y:S01]  /*9740*/  MUFU.EX2 R34, R5 ;  /* 0x0000000500227308 */ /* 0x0003e20000000800 */
[-C--:B------:R-:W-:Y:S02]  /*9750*/  FMUL.FTZ R64, R156, R0.reuse ;  /* 0x000000009c407220 */ /* 0x080fe40000410000 */
[-C--:B------:R-:W-:Y:S02]  /*9760*/  FMUL.FTZ R65, R157, R0.reuse ;  /* 0x000000009d417220 */ /* 0x080fe40000410000 */
[----:B------:R-:W-:Y:S01]  /*9770*/  FMUL.FTZ R189, R85, R0 ;  /* 0x0000000055bd7220 */ /* 0x000fe20000410000 */
[----:B------:R-:W-:Y:S01]  /*9780*/  MOV R85, R140 ;  /* 0x0000008c00557202 */ /* 0x000fe20000000f00 */
[----:B--2---:R-:W-:-:S02]  /*9790*/  FFMA.FTZ R135, R28, R0, R136 ;  /* 0x000000001c877223 */ /* 0x004fc40000010088 */
[-C--:B------:R-:W-:Y:S02]  /*97a0*/  FMUL.FTZ R61, R173, R0.reuse ;  /* 0x00000000ad3d7220 */ /* 0x080fe40000410000 */
[-C--:B------:R-:W-:Y:S02]  /*97b0*/  FMUL.FTZ R56, R180, R0.reuse ;  /* 0x00000000b4387220 */ /* 0x080fe40000410000 */
[-C--:B------:R-:W-:Y:S02]  /*97c0*/  FMUL.FTZ R57, R181, R0.reuse ;  /* 0x00000000b5397220 */ /* 0x080fe40000410000 */
[----:B------:R-:W-:Y:S01]  /*97d0*/  FMUL.FTZ R52, R188, R0 ;  /* 0x00000000bc347220 */ /* 0x000fe20000410000 */
[----:B-1----:R-:W-:Y:S01]  /*97e0*/  FMNMX.FTZ R5, R212, R2, !PT ;  /* 0x00000002d4057209 */ /* 0x002fe20007810000 */
[----:B------:R-:W-:Y:S01]  /*97f0*/  FMUL.FTZ R156, R116, R0 ;  /* 0x00000000749c7220 */ /* 0x000fe20000410000 */
[----:B------:R-:W-:Y:S01]  /*9800*/  FMNMX.FTZ R2, R139, R4, !PT ;  /* 0x000000048b027209 */ /* 0x000fe20007810000 */
[----:B------:R-:W-:Y:S01]  /*9810*/  FMUL.FTZ R4, R12, c[0x0][0x23c] ;  /* 0x00008f000c047a20 */ /* 0x000fe20000410000 */
[----:B------:R-:W-:Y:S01]  /*9820*/  FMNMX.FTZ R5, R210, R5, !PT ;  /* 0x00000005d2057209 */ /* 0x000fe20007810000 */
[----:B------:R-:W-:-:S02]  /*9830*/  FMUL.FTZ R157, R117, R0 ;  /* 0x00000000759d7220 */ /* 0x000fc40000410000 */
[-C--:B------:R-:W-:Y:S01]  /*9840*/  FMUL.FTZ R148, R148, R0.reuse ;  /* 0x0000000094947220 */ /* 0x080fe20000410000 */
[----:B------:R-:W1:Y:S01]  /*9850*/  SHFL.BFLY PT, R7, R2, 0x2, 0x1f ;  /* 0x0c401f0002077f89 */ /* 0x000e6200000e0000 */
[-C--:B------:R-:W-:Y:S02]  /*9860*/  FMUL.FTZ R149, R149, R0.reuse ;  /* 0x0000000095957220 */ /* 0x080fe40000410000 */
[-C--:B------:R-:W-:Y:S02]  /*9870*/  FMUL.FTZ R164, R164, R0.reuse ;  /* 0x00000000a4a47220 */ /* 0x080fe40000410000 */
[-C--:B------:R-:W-:Y:S02]  /*9880*/  FMUL.FTZ R165, R165, R0.reuse ;  /* 0x00000000a5a57220 */ /* 0x080fe40000410000 */
[-C--:B------:R-:W-:Y:S02]  /*9890*/  FMUL.FTZ R196, R196, R0.reuse ;  /* 0x00000000c4c47220 */ /* 0x080fe40000410000 */
[----:B------:R-:W-:-:S02]  /*98a0*/  FMUL.FTZ R197, R197, R0 ;  /* 0x00000000c5c57220 */ /* 0x000fc40000410000 */
[-C--:B------:R-:W-:Y:S02]  /*98b0*/  FMUL.FTZ R204, R204, R0.reuse ;  /* 0x00000000cccc7220 */ /* 0x080fe40000410000 */
[-C--:B------:R-:W-:Y:S02]  /*98c0*/  FMUL.FTZ R205, R205, R0.reuse ;  /* 0x00000000cdcd7220 */ /* 0x080fe40000410000 */
[----:B------:R-:W-:Y:S01]  /*98d0*/  FMUL.FTZ R28, R68, R0 ;  /* 0x00000000441c7220 */ /* 0x000fe20000410000 */
[----:B------:R-:W-:Y:S01]  /*98e0*/  MOV R68, R142 ;  /* 0x0000008e00447202 */ /* 0x000fe20000000f00 */
[-C--:B------:R-:W-:Y:S02]  /*98f0*/  FMUL.FTZ R29, R69, R0.reuse ;  /* 0x00000000451d7220 */ /* 0x080fe40000410000 */
[-C--:B------:R-:W-:Y:S02]  /*9900*/  FMUL.FTZ R80, R80, R0.reuse ;  /* 0x0000000050507220 */ /* 0x080fe40000410000 */
[----:B------:R-:W-:-:S02]  /*9910*/  FMUL.FTZ R81, R81, R0 ;  /* 0x0000000051517220 */ /* 0x000fc40000410000 */
[----:B------:R-:W-:Y:S01]  /*9920*/  FMUL.FTZ R188, R84, R0 ;  /* 0x0000000054bc7220 */ /* 0x000fe20000410000 */
[----:B------:R-:W-:Y:S01]  /*9930*/  MOV R84, R30 ;  /* 0x0000001e00547202 */ /* 0x000fe20000000f00 */
[-C--:B------:R-:W-:Y:S02]  /*9940*/  FMUL.FTZ R173, R97, R0.reuse ;  /* 0x0000000061ad7220 */ /* 0x080fe40000410000 */
[-C--:B------:R-:W-:Y:S02]  /*9950*/  FMUL.FTZ R180, R100, R0.reuse ;  /* 0x0000000064b47220 */ /* 0x080fe40000410000 */
[-C--:B------:R-:W-:Y:S02]  /*9960*/  FMUL.FTZ R181, R101, R0.reuse ;  /* 0x0000000065b57220 */ /* 0x080fe40000410000 */
[-C--:B------:R-:W-:Y:S02]  /*9970*/  FMUL.FTZ R140, R112, R0.reuse ;  /* 0x00000000708c7220 */ /* 0x080fe40000410000 */
[----:B------:R-:W-:-:S02]  /*9980*/  FMUL.FTZ R141, R113, R0 ;  /* 0x00000000718d7220 */ /* 0x000fc40000410000 */
[-C--:B------:R-:W-:Y:S02]  /*9990*/  FMUL.FTZ R116, R128, R0.reuse ;  /* 0x0000000080747220 */ /* 0x080fe40000410000 */
[----:B------:R-:W-:Y:S02]  /*99a0*/  FMUL.FTZ R117, R129, R0 ;  /* 0x0000000081757220 */ /* 0x000fe40000410000 */
[----:B------:R2:W4:Y:S01]  /*99b0*/  MUFU.EX2 R0, R4 ;  /* 0x0000000400007308 */ /* 0x0005220000000800 */
[----:B------:R-:W-:Y:S02]  /*99c0*/  FFMA.FTZ R6, R8, c[0x0][0x23c], -R13 ;  /* 0x00008f0008067a23 */ /* 0x000fe4000001080d */
[----:B------:R-:W-:-:S05]  /*99d0*/  IMAD.MOV.U32 R69, RZ, RZ, R143 ;  /* 0x000000ffff457224 */ /* 0x000fca00078e008f */
[----:B------:R5:W-:Y:S01]  /*99e0*/  MUFU.EX2 R35, R6 ;  /* 0x0000000600237308 */ /* 0x000be20000000800 */
[----:B--2---:R-:W-:-:S05]  /*99f0*/  FMUL.FTZ R4, R37, c[0x0][0x23c] ;  /* 0x00008f0025047a20 */ /* 0x004fca0000410000 */
[----:B------:R-:W-:Y:S01]  /*9a00*/  FSEL R12, R4, RZ, P0 ;  /* 0x000000ff040c7208 */ /* 0x000fe20000000000 */
[----:B-----5:R-:W-:-:S04]  /*9a10*/  FFMA.FTZ R6, R11, c[0x0][0x23c], -R13 ;  /* 0x00008f000b067a23 */ /* 0x020fc8000001080d */
[----:B------:R2:W-:Y:S02]  /*9a20*/  MUFU.EX2 R32, R6 ;  /* 0x0000000600207308 */ /* 0x0005e40000000800 */
[----:B--2---:R-:W-:-:S06]  /*9a30*/  FFMA.FTZ R6, R9, c[0x0][0x23c], -R12 ;  /* 0x00008f0009067a23 */ /* 0x004fcc000001080c */
[----:B------:R-:W3:Y:S01]  /*9a40*/  MUFU.EX2 R9, R6 ;  /* 0x0000000600097308 */ /* 0x000ee20000000800 */
[-C--:B----4-:R-:W-:Y:S02]  /*9a50*/  FMUL.FTZ R142, R114, R0.reuse ;  /* 0x00000000728e7220 */ /* 0x090fe40000410000 */
[----:B---3--:R-:W-:Y:S02]  /*9a60*/  FFMA.FTZ R114, R96, R0, R9 ;  /* 0x0000000060727223 */ /* 0x008fe40000010009 */
[----:B------:R-:W2:Y:S04]  /*9a70*/  LDL.LU R96, [R1+0x84] ;  /* 0x0000840001607983 */ /* 0x000ea80000300800 */
[----:B------:R-:W3:Y:S01]  /*9a80*/  SHFL.BFLY PT, R8, R5, 0x2, 0x1f ;  /* 0x0c401f0005087f89 */ /* 0x000ee200000e0000 */
[----:B-1----:R-:W-:-:S05]  /*9a90*/  FMNMX.FTZ R4, R2, R7, !PT ;  /* 0x0000000702047209 */ /* 0x002fca0007810000 */
[----:B------:R-:W1:Y:S01]  /*9aa0*/  SHFL.BFLY PT, R6, R4, 0x1, 0x1f ;  /* 0x0c201f0004067f89 */ /* 0x000e6200000e0000 */
[----:B---3--:R-:W-:-:S05]  /*9ab0*/  FMNMX.FTZ R2, R5, R8, !PT ;  /* 0x0000000805027209 */ /* 0x008fca0007810000 */
[----:B------:R-:W3:Y:S01]  /*9ac0*/  SHFL.BFLY PT, R5, R2, 0x1, 0x1f ;  /* 0x0c201f0002057f89 */ /* 0x000ee200000e0000 */
        /* <DEDUP_REMOVED lines=10> */
[----:B------:R-:W-:Y:S01]  /*9b70*/  FMUL.FTZ R119, R131, R0 ;  /* 0x0000000083777220 */ /* 0x000fe20000410000 */
[----:B-1----:R-:W-:Y:S01]  /*9b80*/  FMNMX.FTZ R131, R4, R6, !PT ;  /* 0x0000000604837209 */ /* 0x002fe20007810000 */
        /* <DEDUP_REMOVED lines=19> */
[----:B------:R-:W-:Y:S02]  /*9cc0*/  FMUL.FTZ R118, R130, R0 ;  /* 0x0000000082767220 */ /* 0x000fe40000410000 */
[--C-:B------:R-:W-:Y:S01]  /*9cd0*/  FFMA.FTZ R0, R16, c[0x0][0x23c], -R12.reuse ;  /* 0x00008f0010007a23 */ /* 0x100fe2000001080c */
[----:B---3--:R-:W-:Y:S01]  /*9ce0*/  FMNMX.FTZ R70, R2, R5, !PT ;  /* 0x0000000502467209 */ /* 0x008fe20007810000 */
[C---:B------:R-:W-:Y:S01]  /*9cf0*/  FMUL.FTZ R2, R131.reuse, c[0x0][0x23c] ;  /* 0x00008f0083027a20 */ /* 0x040fe20000410000 */
[----:B------:R-:W-:Y:S01]  /*9d00*/  FSETP.NEU.FTZ.AND P0, PT, R131, -INF , PT ;  /* 0xff8000008300780b */ /* 0x000fe20003f1d000 */
[----:B------:R1:W-:Y:S03]  /*9d10*/  MUFU.EX2 R130, R0 ;  /* 0x0000000000827308 */ /* 0x0003e60000000800 */
[----:B------:R-:W-:Y:S01]  /*9d20*/  FSEL R2, R2, RZ, P0 ;  /* 0x000000ff02027208 */ /* 0x000fe20000000000 */
[----:B-1----:R-:W-:-:S04]  /*9d30*/  FFMA.FTZ R0, R17, c[0x0][0x23c], -R12 ;  /* 0x00008f0011007a23 */ /* 0x002fc8000001080c */
[----:B------:R1:W-:Y:S01]  /*9d40*/  MUFU.EX2 R11, R0 ;  /* 0x00000000000b7308 */ /* 0x0003e20000000800 */
[----:B------:R-:W-:-:S07]  /*9d50*/  FFMA.FTZ R4, R10, c[0x0][0x23c], -R2 ;  /* 0x00008f000a047a23 */ /* 0x000fce0000010802 */
[----:B------:R3:W-:Y:S01]  /*9d60*/  MUFU.EX2 R6, R4 ;  /* 0x0000000400067308 */ /* 0x0007e20000000800 */
[----:B-1----:R-:W-:Y:S02]  /*9d70*/  FSEL R0, R131, RZ, P0 ;  /* 0x000000ff83007208 */ /* 0x002fe40000000000 */
[----:B------:R-:W-:-:S03]  /*9d80*/  FSETP.NEU.FTZ.AND P0, PT, R70, -INF , PT ;  /* 0xff8000004600780b */ /* 0x000fc60003f1d000 */
[----:B------:R-:W-:-:S04]  /*9d90*/  FADD.FTZ R0, R134, -R0 ;  /* 0x8000000086007221 */ /* 0x000fc80000010000 */
[----:B---3--:R-:W-:Y:S01]  /*9da0*/  FMUL.FTZ R4, R0, c[0x0][0x23c] ;  /* 0x00008f0000047a20 */ /* 0x008fe20000410000 */
[----:B------:R-:W-:-:S05]  /*9db0*/  FSEL R0, R70, RZ, P0 ;  /* 0x000000ff46007208 */ /* 0x000fca0000000000 */
[----:B------:R-:W-:Y:S02]  /*9dc0*/  FADD.FTZ R5, R3, -R0 ;  /* 0x8000000003057221 */ /* 0x000fe40000010000 */
[----:B------:R-:W-:Y:S02]  /*9dd0*/  FFMA.FTZ R3, R18, c[0x0][0x23c], -R2 ;  /* 0x00008f0012037a23 */ /* 0x000fe40000010802 */
[----:B------:R-:W-:Y:S02]  /*9de0*/  FMUL.FTZ R0, R70, c[0x0][0x23c] ;  /* 0x00008f0046007a20 */ /* 0x000fe40000410000 */
[----:B------:R1:W-:Y:S03]  /*9df0*/  MUFU.EX2 R134, R3 ;  /* 0x0000000300867308 */ /* 0x0003e60000000800 */
[----:B------:R-:W-:-:S05]  /*9e00*/  FSEL R0, R0, RZ, P0 ;  /* 0x000000ff00007208 */ /* 0x000fca0000000000 */
[----:B------:R-:W3:Y:S01]  /*9e10*/  MUFU.EX2 R4, R4 ;  /* 0x0000000400047308 */ /* 0x000ee20000000800 */
[----:B-1----:R-:W-:Y:S02]  /*9e20*/  FMUL.FTZ R3, R5, c[0x0][0x23c] ;  /* 0x00008f0005037a20 */ /* 0x002fe40000410000 */
[----:B------:R-:W-:-:S05]  /*9e30*/  FFMA.FTZ R5, R14, c[0x0][0x23c], -R0 ;  /* 0x00008f000e057a23 */ /* 0x000fca0000010800 */
[----:B------:R-:W1:Y:S01]  /*9e40*/  MUFU.EX2 R3, R3 ;  /* 0x0000000300037308 */ /* 0x000e620000000800 */
[----:B------:R-:W-:Y:S01]  /*9e50*/  FFMA.FTZ R7, R15, c[0x0][0x23c], -R12 ;  /* 0x00008f000f077a23 */ /* 0x000fe2000001080c */
[----:B------:R-:W-:Y:S01]  /*9e60*/  MOV R128, R85 ;  /* 0x0000005500807202 */ /* 0x000fe20000000f00 */
[----:B------:R-:W-:Y:S01]  /*9e70*/  IMAD.MOV.U32 R101, RZ, RZ, R49 ;  /* 0x000000ffff657224 */ /* 0x000fe200078e0031 */
[----:B------:R-:W-:-:S04]  /*9e80*/  MOV R112, R84 ;  /* 0x0000005400707202 */ /* 0x000fc80000000f00 */
[----:B------:R-:W4:Y:S01]  /*9e90*/  MUFU.EX2 R5, R5 ;  /* 0x0000000500057308 */ /* 0x000f220000000800 */
[----:B------:R-:W-:Y:S01]  /*9ea0*/  MOV R100, R48 ;  /* 0x0000003000647202 */ /* 0x000fe20000000f00 */
[----:B------:R-:W-:Y:S01]  /*9eb0*/  IMAD.MOV.U32 R129, RZ, RZ, R36 ;  /* 0x000000ffff817224 */ /* 0x000fe200078e0024 */
[----:B------:R-:W-:Y:S01]  /*9ec0*/  MOV R85, R45 ;  /* 0x0000002d00557202 */ /* 0x000fe20000000f00 */
[----:B---3--:R-:W-:Y:S01]  /*9ed0*/  FMUL.FTZ R144, R144, R4 ;  /* 0x0000000490907220 */ /* 0x008fe20000410000 */
[----:B------:R-:W-:Y:S01]  /*9ee0*/  MOV R84, R44 ;  /* 0x0000002c00547202 */ /* 0x000fe20000000f00 */
[-C--:B------:R-:W-:Y:S01]  /*9ef0*/  FMUL.FTZ R145, R145, R4.reuse ;  /* 0x0000000491917220 */ /* 0x080fe20000410000 */
[----:B------:R-:W-:Y:S01]  /*9f00*/  MOV R86, R37 ;  /* 0x0000002500567202 */ /* 0x000fe20000000f00 */
[-C--:B------:R-:W-:Y:S01]  /*9f10*/  FMUL.FTZ R152, R152, R4.reuse ;  /* 0x0000000498987220 */ /* 0x080fe20000410000 */
[----:B------:R-:W-:Y:S01]  /*9f20*/  MOV R15, R33 ;  /* 0x00000021000f7202 */ /* 0x000fe20000000f00 */
[-C--:B------:R-:W-:Y:S01]  /*9f30*/  FMUL.FTZ R153, R153, R4.reuse ;  /* 0x0000000499997220 */ /* 0x080fe20000410000 */
[----:B------:R-:W-:Y:S01]  /*9f40*/  MOV R87, R41 ;  /* 0x0000002900577202 */ /* 0x000fe20000000f00 */
[----:B------:R-:W-:Y:S01]  /*9f50*/  FMUL.FTZ R160, R160, R4 ;  /* 0x00000004a0a07220 */ /* 0x000fe20000410000 */
        /* <DEDUP_REMOVED lines=29> */
[----:B------:R-:W-:Y:S01]  /*a130*/  MOV R98, R42 ;  /* 0x0000002a00627202 */ /* 0x000fe20000000f00 */
[----:B------:R-:W-:Y:S02]  /*a140*/  IMAD.MOV.U32 R8, RZ, RZ, R43 ;  /* 0x000000ffff087224 */ /* 0x000fe400078e002b */
[----:B-1----:R-:W-:Y:S01]  /*a150*/  FMUL.FTZ R43, R107, R3 ;  /* 0x000000036b2b7220 */ /* 0x002fe20000410000 */
[----:B------:R-:W-:Y:S01]  /*a160*/  MOV R107, R99 ;  /* 0x00000063006b7202 */ /* 0x000fe20000000f00 */
[----:B------:R-:W-:Y:S01]  /*a170*/  IMAD.MOV.U32 R99, RZ, RZ, R8 ;  /* 0x000000ffff637224 */ /* 0x000fe200078e0008 */
[----:B------:R-:W-:Y:S02]  /*a180*/  MOV R103, R98 ;  /* 0x0000006200677202 */ /* 0x000fe40000000f00 */
[----:B------:R-:W-:Y:S01]  /*a190*/  MOV R98, R39 ;  /* 0x0000002700627202 */ /* 0x000fe20000000f00 */
[-C--:B------:R-:W-:Y:S01]  /*a1a0*/  FMUL.FTZ R39, R111, R3.reuse ;  /* 0x000000036f277220 */ /* 0x080fe20000410000 */
[----:B------:R-:W-:Y:S01]  /*a1b0*/  MOV R8, R38 ;  /* 0x0000002600087202 */ /* 0x000fe20000000f00 */
[----:B------:R-:W-:Y:S01]  /*a1c0*/  FMUL.FTZ R38, R110, R3 ;  /* 0x000000036e267220 */ /* 0x000fe20000410000 */
[----:B------:R-:W-:Y:S01]  /*a1d0*/  MOV R115, R87 ;  /* 0x0000005700737202 */ /* 0x000fe20000000f00 */
[----:B------:R-:W1:Y:S01]  /*a1e0*/  MUFU.EX2 R7, R7 ;  /* 0x0000000700077308 */ /* 0x000e620000000800 */
[----:B------:R-:W-:Y:S01]  /*a1f0*/  MOV R102, R86 ;  /* 0x0000005600667202 */ /* 0x000fe20000000f00 */
[----:B------:R-:W-:Y:S01]  /*a200*/  IMAD.MOV.U32 R111, RZ, RZ, R34 ;  /* 0x000000ffff6f7224 */ /* 0x000fe200078e0022 */
[----:B------:R-:W-:Y:S01]  /*a210*/  MOV R97, R47 ;  /* 0x0000002f00617202 */ /* 0x000fe20000000f00 */
[----:B------:R-:W-:Y:S01]  /*a220*/  FMUL.FTZ R146, R146, R3 ;  /* 0x0000000392927220 */ /* 0x000fe20000410000 */
        /* <DEDUP_REMOVED lines=12> */
[----:B--2---:R-:W-:Y:S02]  /*a2f0*/  FFMA.FTZ R113, R96, R4, R6 ;  /* 0x0000000460717223 */ /* 0x004fe40000010006 */
[----:B------:R-:W-:Y:S02]  /*a300*/  FFMA.FTZ R4, R19, c[0x0][0x23c], -R2 ;  /* 0x00008f0013047a23 */ /* 0x000fe40000010802 */
[----:B------:R-:W2:Y:S01]  /*a310*/  LDSM.16.MT88.4 R16, [R225+0xc000] ;  /* 0x00c00000e110783b */ /* 0x000ea20000004200 */
[----:B------:R-:W-:Y:S01]  /*a320*/  MOV R96, R46 ;  /* 0x0000002e00607202 */ /* 0x000fe20000000f00 */
        /* <DEDUP_REMOVED lines=19> */
[----:B----4-:R-:W-:Y:S02]  /*a460*/  FFMA.FTZ R112, R112, R3, R5 ;  /* 0x0000000370707223 */ /* 0x010fe40000010005 */
[----:B------:R-:W-:Y:S01]  /*a470*/  FFMA.FTZ R3, R20, c[0x0][0x23c], -R2 ;  /* 0x00008f0014037a23 */ /* 0x000fe20000010802 */
[----:B------:R-:W-:-:S03]  /*a480*/  MOV R127, R130 ;  /* 0x00000082007f7202 */ /* 0x000fc60000000f00 */
[----:B------:R3:W-:Y:S01]  /*a490*/  MUFU.EX2 R14, R3 ;  /* 0x00000003000e7308 */ /* 0x0007e20000000800 */
[----:B------:R-:W-:Y:S02]  /*a4a0*/  MOV R130, R115 ;  /* 0x0000007300827202 */ /* 0x000fe40000000f00 */
[----:B-1----:R-:W-:Y:S02]  /*a4b0*/  MOV R104, R7 ;  /* 0x0000000700687202 */ /* 0x002fe40000000f00 */
[----:B------:R-:W-:Y:S01]  /*a4c0*/  MOV R7, R102 ;  /* 0x0000006600077202 */ /* 0x000fe20000000f00 */
[----:B---3--:R-:W-:-:S04]  /*a4d0*/  FFMA.FTZ R3, R27, c[0x0][0x23c], -R0 ;  /* 0x00008f001b037a23 */ /* 0x008fc80000010800 */
[----:B------:R1:W3:Y:S01]  /*a4e0*/  MUFU.EX2 R115, R3 ;  /* 0x0000000300737308 */ /* 0x0002e20000000800 */
[----:B------:R-:W-:Y:S01]  /*a4f0*/  MOV R102, R99 ;  /* 0x0000006300667202 */ /* 0x000fe20000000f00 */
[----:B------:R-:W-:Y:S01]  /*a500*/  IMAD.MOV.U32 R99, RZ, RZ, R8 ;  /* 0x000000ffff637224 */ /* 0x000fe200078e0008 */
[----:B------:R-:W-:Y:S02]  /*a510*/  F2FP.PACK_AB R8, R111, R136 ;  /* 0x000000886f08723e */ /* 0x000fe400000000ff */
[----:B------:R-:W-:Y:S01]  /*a520*/  MOV R136, R11 ;  /* 0x0000000b00887202 */ /* 0x000fe20000000f00 */
[----:B-1----:R-:W-:-:S04]  /*a530*/  FFMA.FTZ R3, R22, c[0x0][0x23c], -R0 ;  /* 0x00008f0016037a23 */ /* 0x002fc80000010800 */
[----:B------:R1:W4:Y:S01]  /*a540*/  MUFU.EX2 R105, R3 ;  /* 0x0000000300697308 */ /* 0x0003220000000800 */
[----:B------:R-:W-:Y:S02]  /*a550*/  F2FP.PACK_AB R9, R104, R9 ;  /* 0x000000096809723e */ /* 0x000fe400000000ff */
[----:B------:R-:W-:-:S05]  /*a560*/  F2FP.PACK_AB R10, R107, R110 ;  /* 0x0000006e6b0a723e */ /* 0x000fca00000000ff */
[----:B------:R5:W2:Y:S01]  /*a570*/  MUFU.EX2 R126, R4 ;  /* 0x00000004007e7308 */ /* 0x000aa20000000800 */
[----:B-1----:R-:W-:-:S07]  /*a580*/  FFMA.FTZ R3, R21, c[0x0][0x23c], -R0 ;  /* 0x00008f0015037a23 */ /* 0x002fce0000010800 */
[----:B------:R-:W1:Y:S01]  /*a590*/  MUFU.EX2 R20, R3 ;  /* 0x0000000300147308 */ /* 0x000e620000000800 */
[----:B------:R-:W-:Y:S02]  /*a5a0*/  F2FP.PACK_AB R11, R136, R127 ;  /* 0x0000007f880b723e */ /* 0x000fe400000000ff */
[----:B------:R-:W-:-:S05]  /*a5b0*/  MOV R106, R7 ;  /* 0x00000007006a7202 */ /* 0x000fca0000000f00 */
[----:B--2---:R-:W-:Y:S01]  /*a5c0*/  HMMA.16816.F32 R76, R8, R16, R148 ;  /* 0x00000010084c723c */ /* 0x004fe20000001894 */
[----:B-----5:R-:W-:Y:S02]  /*a5d0*/  F2FP.PACK_AB R4, R134, R6 ;  /* 0x000000068604723e */ /* 0x020fe400000000ff */
[----:B---3--:R-:W-:-:S04]  /*a5e0*/  F2FP.PACK_AB R5, R115, R5 ;  /* 0x000000057305723e */ /* 0x008fc800000000ff */
[----:B----4-:R-:W-:Y:S02]  /*a5f0*/  MOV R150, R105 ;  /* 0x0000006900967202 */ /* 0x010fe40000000f00 */
[----:B------:R-:W-:Y:S02]  /*a600*/  F2FP.PACK_AB R6, R126, R14 ;  /* 0x0000000e7e06723e */ /* 0x000fe400000000ff */
[----:B-1----:R-:W-:Y:S01]  /*a610*/  F2FP.PACK_AB R7, R20, R150 ;  /* 0x000000961407723e */ /* 0x002fe200000000ff */
[----:B------:R-:W-:Y:S08]  /*a620*/  HMMA.16816.F32 R64, R8, R18, R64 ;  /* 0x000000120840723c */ /* 0x000ff00000001840 */
[C---:B------:R-:W-:Y:S08]  /*a630*/  HMMA.16816.F32 R144, R4.reuse, R16, R144 ;  /* 0x000000100490723c */ /* 0x040ff00000001890 */
[----:B------:R-:W-:Y:S01]  /*a640*/  HMMA.16816.F32 R152, R4, R18, R152 ;  /* 0x000000120498723c */ /* 0x000fe20000001898 */
[----:B------:R-:W1:Y:S01]  /*a650*/  LDSM.16.MT88.4 R16, [R226+0xc000] ;  /* 0x00c00000e210783b */ /* 0x000e620000004200 */
[----:B------:R-:W-:Y:S01]  /*a660*/  MOV R148, R104 ;  /* 0x0000006800947202 */ /* 0x000fe20000000f00 */
[----:B------:R-:W-:Y:S01]  /*a670*/  IMAD.MOV.U32 R125, RZ, RZ, R69 ;  /* 0x000000ffff7d7224 */ /* 0x000fe200078e0045 */
[----:B------:R-:W-:Y:S01]  /*a680*/  MOV R108, R103 ;  /* 0x00000067006c7202 */ /* 0x000fe20000000f00 */
[----:B------:R-:W-:Y:S01]  /*a690*/  STL [R1+0x68], R131 ;  /* 0x0000688301007387 */ /* 0x000fe20000100800 */
[----:B------:R-:W-:-:S02]  /*a6a0*/  MOV R103, R71 ;  /* 0x0000004700677202 */ /* 0x000fc40000000f00 */
[----:B------:R-:W-:Y:S01]  /*a6b0*/  MOV R104, R70 ;  /* 0x0000004600687202 */ /* 0x000fe20000000f00 */
[----:B------:R1:W-:Y:S01]  /*a6c0*/  STL [R1+0x64], R70 ;  /* 0x0000644601007387 */ /* 0x0003e20000100800 */
[----:B------:R-:W-:Y:S02]  /*a6d0*/  MOV R124, R68 ;  /* 0x00000044007c7202 */ /* 0x000fe40000000f00 */
[-C--:B-1----:R-:W-:Y:S08]  /*a6e0*/  HMMA.16816.F32 R68, R8, R16.reuse, R164 ;  /* 0x000000100844723c */ /* 0x082ff000000018a4 */
[C---:B------:R-:W-:Y:S08]  /*a6f0*/  HMMA.16816.F32 R160, R4.reuse, R16, R160 ;  /* 0x0000001004a0723c */ /* 0x040ff000000018a0 */
[-C--:B------:R-:W-:Y:S08]  /*a700*/  HMMA.16816.F32 R168, R4, R18.reuse, R168 ;  /* 0x0000001204a8723c */ /* 0x080ff000000018a8 */
[----:B------:R-:W-:Y:S01]  /*a710*/  HMMA.16816.F32 R60, R8, R18, R60 ;  /* 0x00000012083c723c */ /* 0x000fe2000000183c */
[----:B------:R-:W1:Y:S01]  /*a720*/  LDSM.16.MT88.4 R16, [R228+0xc000] ;  /* 0x00c00000e410783b */ /* 0x000e620000004200 */
[----:B------:R-:W-:-:S06]  /*a730*/  IMAD.MOV.U32 R109, RZ, RZ, R130 ;  /* 0x000000ffff6d7224 */ /* 0x000fcc00078e0082 */
        /* <DEDUP_REMOVED lines=8> */
[----:B------:R-:W-:Y:S01]  /*a7c0*/  IMAD.MOV.U32 R27, RZ, RZ, R109 ;  /* 0x000000ffff1b7224 */ /* 0x000fe200078e006d */
[----:B------:R-:W-:Y:S02]  /*a7d0*/  MOV R149, R110 ;  /* 0x0000006e00957202 */ /* 0x000fe40000000f00 */
[----:B------:R-:W-:Y:S02]  /*a7e0*/  MOV R22, R120 ;  /* 0x0000007800167202 */ /* 0x000fe40000000f00 */
[----:B------:R-:W-:Y:S02]  /*a7f0*/  MOV R151, R107 ;  /* 0x0000006b00977202 */ /* 0x000fe40000000f00 */
[----:B------:R-:W-:-:S02]  /*a800*/  MOV R21, R106 ;  /* 0x0000006a00157202 */ /* 0x000fc40000000f00 */
[----:B------:R-:W-:Y:S02]  /*a810*/  MOV R120, R104 ;  /* 0x0000006800787202 */ /* 0x000fe40000000f00 */
[----:B------:R-:W-:Y:S01]  /*a820*/  MOV R122, R102 ;  /* 0x00000066007a7202 */ /* 0x000fe20000000f00 */
[----:B-1----:R-:W-:Y:S07]  /*a830*/  HMMA.16816.F32 R128, R8, R16, R196 ;  /* 0x000000100880723c */ /* 0x002fee00000018c4 */
[----:B------:R-:W-:-:S02]  /*a840*/  MOV R199, R111 ;  /* 0x0000006f00c77202 */ /* 0x000fc40000000f00 */
[----:B------:R-:W-:Y:S02]  /*a850*/  MOV R196, R108 ;  /* 0x0000006c00c47202 */ /* 0x000fe40000000f00 */
[----:B------:R-:W-:Y:S01]  /*a860*/  HMMA.16816.F32 R108, R4, R16, R192 ;  /* 0x00000010046c723c */ /* 0x000fe200000018c0 */
[----:B------:R-:W-:Y:S01]  /*a870*/  MOV R198, R101 ;  /* 0x0000006500c67202 */ /* 0x000fe20000000f00 */
[----:B------:R-:W-:-:S05]  /*a880*/  IMAD.MOV.U32 R197, RZ, RZ, R100 ;  /* 0x000000ffffc57224 */ /* 0x000fca00078e0064 */
[----:B------:R-:W-:Y:S02]  /*a890*/  MOV R193, R105 ;  /* 0x0000006900c17202 */ /* 0x000fe40000000f00 */
[----:B------:R-:W-:Y:S07]  /*a8a0*/  HMMA.16816.F32 R104, R4, R18, R200 ;  /* 0x000000120468723c */ /* 0x000fee00000018c8 */
[----:B------:R-:W-:Y:S01]  /*a8b0*/  MOV R201, R125 ;  /* 0x0000007d00c97202 */ /* 0x000fe20000000f00 */
[----:B------:R-:W-:-:S02]  /*a8c0*/  IMAD.MOV.U32 R125, RZ, RZ, R103 ;  /* 0x000000ffff7d7224 */ /* 0x000fc400078e0067 */
[C---:B------:R-:W-:Y:S01]  /*a8d0*/  HMMA.16816.F32 R100, R8.reuse, R18, R204 ;  /* 0x000000120864723c */ /* 0x040fe200000018cc */
[----:B------:R-:W1:Y:S01]  /*a8e0*/  LDSM.16.MT88.4 R16, [R225+0xe000] ;  /* 0x00e00000e110783b */ /* 0x000e620000004200 */
[----:B------:R-:W-:Y:S02]  /*a8f0*/  MOV R3, R99 ;  /* 0x0000006300037202 */ /* 0x000fe40000000f00 */
        /* <DEDUP_REMOVED lines=19> */
[----:B------:R-:W-:-:S04]  /*aa30*/  FFMA.FTZ R3, R3, c[0x0][0x23c], -R13 ;  /* 0x00008f0003037a23 */ /* 0x000fc8000001080d */
[----:B------:R2:W-:Y:S02]  /*aa40*/  MUFU.EX2 R203, R3 ;  /* 0x0000000300cb7308 */ /* 0x0005e40000000800 */
[-C--:B-1----:R-:W-:Y:S08]  /*aa50*/  HMMA.16816.F32 R180, R8, R16.reuse, R180 ;  /* 0x0000001008b4723c */ /* 0x082ff000000018b4 */
[C---:B------:R-:W-:Y:S08]  /*aa60*/  HMMA.16816.F32 R40, R4.reuse, R16, R40 ;  /* 0x000000100428723c */ /* 0x040ff00000001828 */
[-C--:B------:R-:W-:Y:S08]  /*aa70*/  HMMA.16816.F32 R36, R4, R18.reuse, R36 ;  /* 0x000000120424723c */ /* 0x080ff00000001824 */
[----:B------:R-:W-:Y:S01]  /*aa80*/  HMMA.16816.F32 R164, R8, R18, R140 ;  /* 0x0000001208a4723c */ /* 0x000fe2000000188c */
[----:B------:R-:W1:Y:S01]  /*aa90*/  LDSM.16.MT88.4 R16, [R227+0xe000] ;  /* 0x00e00000e310783b */ /* 0x000e620000004200 */
[----:B--2---:R-:W-:Y:S01]  /*aaa0*/  FFMA.FTZ R3, R202, c[0x0][0x23c], -R13 ;  /* 0x00008f00ca037a23 */ /* 0x004fe2000001080d */
[----:B------:R-:W-:-:S03]  /*aab0*/  MOV R202, R197 ;  /* 0x000000c500ca7202 */ /* 0x000fc60000000f00 */
[----:B------:R2:W-:Y:S02]  /*aac0*/  MUFU.EX2 R197, R3 ;  /* 0x0000000300c57308 */ /* 0x0005e40000000800 */
[--C-:B--2---:R-:W-:Y:S01]  /*aad0*/  FFMA.FTZ R3, R207, c[0x0][0x23c], -R13.reuse ;  /* 0x00008f00cf037a23 */ /* 0x104fe2000001080d */
[C---:B-1----:R-:W-:Y:S08]  /*aae0*/  HMMA.16816.F32 R48, R4.reuse, R16, R48 ;  /* 0x000000100430723c */ /* 0x042ff00000001830 */
[----:B------:R-:W-:Y:S01]  /*aaf0*/  HMMA.16816.F32 R32, R4, R18, R32 ;  /* 0x000000120420723c */ /* 0x000fe20000001820 */
[----:B------:R1:W2:Y:S02]  /*ab00*/  MUFU.EX2 R4, R3 ;  /* 0x0000000300047308 */ /* 0x0002a40000000800 */
[----:B-1----:R-:W-:-:S06]  /*ab10*/  FFMA.FTZ R3, R195, c[0x0][0x23c], -R13 ;  /* 0x00008f00c3037a23 */ /* 0x002fcc000001080d */
[----:B------:R1:W-:Y:S01]  /*ab20*/  MUFU.EX2 R195, R3 ;  /* 0x0000000300c37308 */ /* 0x0003e20000000800 */
[----:B------:R-:W-:Y:S01]  /*ab30*/  HMMA.16816.F32 R156, R8, R16, R156 ;  /* 0x00000010089c723c */ /* 0x000fe2000000189c */
[----:B-1----:R-:W-:-:S06]  /*ab40*/  FFMA.FTZ R3, R200, c[0x0][0x23c], -R12 ;  /* 0x00008f00c8037a23 */ /* 0x002fcc000001080c */
[----:B------:R1:W-:Y:S02]  /*ab50*/  MUFU.EX2 R204, R3 ;  /* 0x0000000300cc7308 */ /* 0x0003e40000000800 */
[----:B-1----:R-:W-:-:S06]  /*ab60*/  FFMA.FTZ R3, R201, c[0x0][0x23c], -R12 ;  /* 0x00008f00c9037a23 */ /* 0x002fcc000001080c */
[----:B------:R1:W3:Y:S01]  /*ab70*/  MUFU.EX2 R7, R3 ;  /* 0x0000000300077308 */ /* 0x0002e20000000800 */
[----:B------:R-:W-:Y:S01]  /*ab80*/  MOV R206, R198 ;  /* 0x000000c600ce7202 */ /* 0x000fe20000000f00 */
[----:B-1----:R-:W-:-:S06]  /*ab90*/  FFMA.FTZ R3, R194, c[0x0][0x23c], -R12 ;  /* 0x00008f00c2037a23 */ /* 0x002fcc000001080c */
[----:B------:R1:W-:Y:S02]  /*aba0*/  MUFU.EX2 R16, R3 ;  /* 0x0000000300107308 */ /* 0x0003e40000000800 */
[----:B-1----:R-:W-:-:S06]  /*abb0*/  FFMA.FTZ R3, R252, c[0x0][0x23c], -R12 ;  /* 0x00008f00fc037a23 */ /* 0x002fcc000001080c */
[----:B------:R1:W4:Y:S01]  /*abc0*/  MUFU.EX2 R194, R3 ;  /* 0x0000000300c27308 */ /* 0x0003220000000800 */
[----:B------:R-:W-:Y:S01]  /*abd0*/  MOV R201, R123 ;  /* 0x0000007b00c97202 */ /* 0x000fe20000000f00 */
[----:B-1----:R-:W-:-:S06]  /*abe0*/  FFMA.FTZ R3, R202, c[0x0][0x23c], -R2 ;  /* 0x00008f00ca037a23 */ /* 0x002fcc0000010802 */
[----:B------:R1:W-:Y:S01]  /*abf0*/  MUFU.EX2 R198, R3 ;  /* 0x0000000300c67308 */ /* 0x0003e20000000800 */
[----:B------:R-:W-:Y:S01]  /*ac00*/  IMAD.MOV.U32 R207, RZ, RZ, R20 ;  /* 0x000000ffffcf7224 */ /* 0x000fe200078e0014 */
[----:B------:R-:W-:Y:S01]  /*ac10*/  MOV R92, R201 ;  /* 0x000000c9005c7202 */ /* 0x000fe20000000f00 */
[----:B-1----:R-:W-:-:S05]  /*ac20*/  FFMA.FTZ R3, R192, c[0x0][0x23c], -R2 ;  /* 0x00008f00c0037a23 */ /* 0x002fca0000010802 */
[----:B------:R1:W5:Y:S01]  /*ac30*/  MUFU.EX2 R6, R3 ;  /* 0x0000000300067308 */ /* 0x0003620000000800 */
[----:B------:R-:W-:Y:S01]  /*ac40*/  MOV R192, R124 ;  /* 0x0000007c00c07202 */ /* 0x000fe20000000f00 */
[--C-:B------:R-:W-:Y:S01]  /*ac50*/  FFMA.FTZ R124, R245, c[0x0][0x23c], -R13.reuse ;  /* 0x00008f00f57c7a23 */ /* 0x100fe2000001080d */
[----:B------:R-:W-:Y:S01]  /*ac60*/  MOV R202, R125 ;  /* 0x0000007d00ca7202 */ /* 0x000fe20000000f00 */
[--C-:B------:R-:W-:Y:S01]  /*ac70*/  FFMA.FTZ R125, R249, c[0x0][0x23c], -R13.reuse ;  /* 0x00008f00f97d7a23 */ /* 0x100fe2000001080d */
[----:B------:R-:W-:Y:S01]  /*ac80*/  MOV R95, R207 ;  /* 0x000000cf005f7202 */ /* 0x000fe20000000f00 */
[----:B-1----:R-:W-:Y:S01]  /*ac90*/  FFMA.FTZ R3, R193, c[0x0][0x23c], -R2 ;  /* 0x00008f00c1037a23 */ /* 0x002fe20000010802 */
[----:B------:R-:W-:Y:S02]  /*aca0*/  MOV R193, R196 ;  /* 0x000000c400c17202 */ /* 0x000fe40000000f00 */
[----:B------:R-:W-:Y:S01]  /*acb0*/  MOV R196, R199 ;  /* 0x000000c700c47202 */ /* 0x000fe20000000f00 */
[----:B------:R1:W1:Y:S01]  /*acc0*/  MUFU.EX2 R5, R3 ;  /* 0x0000000300057308 */ /* 0x0002620000000800 */
[----:B------:R-:W-:Y:S01]  /*acd0*/  IMAD.MOV.U32 R199, RZ, RZ, R148 ;  /* 0x000000ffffc77224 */ /* 0x000fe200078e0094 */
[----:B------:R-:W-:Y:S01]  /*ace0*/  MOV R148, R120 ;  /* 0x0000007800947202 */ /* 0x000fe20000000f00 */
[--C-:B------:R-:W-:Y:S01]  /*acf0*/  FFMA.FTZ R82, R223, c[0x0][0x23c], -R12.reuse ;  /* 0x00008f00df527a23 */ /* 0x100fe2000001080c */
[----:B------:R-:W-:Y:S01]  /*ad00*/  MOV R20, R122 ;  /* 0x0000007a00147202 */ /* 0x000fe20000000f00 */
[--C-:B------:R-:W-:Y:S01]  /*ad10*/  FFMA.FTZ R81, R218, c[0x0][0x23c], -R12.reuse ;  /* 0x00008f00da517a23 */ /* 0x100fe2000001080c */
[----:B------:R-:W-:Y:S01]  /*ad20*/  MOV R207, R148 ;  /* 0x0000009400cf7202 */ /* 0x000fe20000000f00 */
[----:B------:R-:W-:Y:S01]  /*ad30*/  FFMA.FTZ R245, R215, c[0x0][0x23c], -R12 ;  /* 0x00008f00d7f57a23 */ /* 0x000fe2000001080c */
[----:B------:R-:W-:Y:S01]  /*ad40*/  MOV R148, R15 ;  /* 0x0000000f00947202 */ /* 0x000fe20000000f00 */
[----:B------:R-:W-:-:S02]  /*ad50*/  FFMA.FTZ R123, R220, c[0x0][0x23c], -R13 ;  /* 0x00008f00dc7b7a23 */ /* 0x000fc4000001080d */
[----:B-1----:R-:W-:-:S04]  /*ad60*/  FFMA.FTZ R3, R206, c[0x0][0x23c], -R2 ;  /* 0x00008f00ce037a23 */ /* 0x002fc80000010802 */
[----:B------:R1:W-:Y:S01]  /*ad70*/  MUFU.EX2 R201, R3 ;  /* 0x0000000300c97308 */ /* 0x0003e20000000800 */
[--C-:B------:R-:W-:Y:S02]  /*ad80*/  FFMA.FTZ R122, R217, c[0x0][0x23c], -R13.reuse ;  /* 0x00008f00d97a7a23 */ /* 0x100fe4000001080d */
[--C-:B------:R-:W-:Y:S02]  /*ad90*/  FFMA.FTZ R205, R213, c[0x0][0x23c], -R13.reuse ;  /* 0x00008f00d5cd7a23 */ /* 0x100fe4000001080d */
[--C-:B------:R-:W-:Y:S02]  /*ada0*/  FFMA.FTZ R252, R209, c[0x0][0x23c], -R13.reuse ;  /* 0x00008f00d1fc7a23 */ /* 0x100fe4000001080d */
[--C-:B------:R-:W-:Y:S02]  /*adb0*/  FFMA.FTZ R249, R137, c[0x0][0x23c], -R13.reuse ;  /* 0x00008f0089f97a23 */ /* 0x100fe4000001080d */
[----:B------:R-:W-:Y:S02]  /*adc0*/  FFMA.FTZ R200, R132, c[0x0][0x23c], -R13 ;  /* 0x00008f0084c87a23 */ /* 0x000fe4000001080d */
[----:B------:R-:W-:-:S02]  /*add0*/  FFMA.FTZ R120, R251, c[0x0][0x23c], -R12 ;  /* 0x00008f00fb787a23 */ /* 0x000fc4000001080c */
[----:B------:R-:W-:Y:S02]  /*ade0*/  FFMA.FTZ R83, R247, c[0x0][0x23c], -R12 ;  /* 0x00008f00f7537a23 */ /* 0x000fe4000001080c */
[----:B-1----:R-:W-:Y:S01]  /*adf0*/  FFMA.FTZ R3, R193, c[0x0][0x23c], -R0 ;  /* 0x00008f00c1037a23 */ /* 0x002fe20000010800 */
[----:B------:R-:W-:Y:S01]  /*ae00*/  MOV R193, R199 ;  /* 0x000000c700c17202 */ /* 0x000fe20000000f00 */
[--C-:B------:R-:W-:Y:S02]  /*ae10*/  FFMA.FTZ R223, R208, c[0x0][0x23c], -R12.reuse ;  /* 0x00008f00d0df7a23 */ /* 0x100fe4000001080c */
[--C-:B------:R-:W-:Y:S02]  /*ae20*/  FFMA.FTZ R218, R138, c[0x0][0x23c], -R12.reuse ;  /* 0x00008f008ada7a23 */ /* 0x100fe4000001080c */
[----:B------:R-:W-:Y:S02]  /*ae30*/  FFMA.FTZ R215, R133, c[0x0][0x23c], -R12 ;  /* 0x00008f0085d77a23 */ /* 0x000fe4000001080c */
[----:B------:R-:W-:-:S02]  /*ae40*/  IMAD.MOV.U32 R199, RZ, RZ, R14 ;  /* 0x000000ffffc77224 */ /* 0x000fc400078e000e */
[----:B------:R-:W1:Y:S01]  /*ae50*/  LDSM.16.MT88.4 R12, [R225+0xc800] ;  /* 0x00c80000e10c783b */ /* 0x000e620000004200 */
[----:B------:R-:W-:Y:S02]  /*ae60*/  MOV R206, R196 ;  /* 0x000000c400ce7202 */ /* 0x000fe40000000f00 */
[----:B------:R2:W-:Y:S01]  /*ae70*/  MUFU.EX2 R196, R3 ;  /* 0x0000000300c47308 */ /* 0x0005e20000000800 */
[----:B------:R-:W-:Y:S02]  /*ae80*/  MOV R93, R192 ;  /* 0x000000c0005d7202 */ /* 0x000fe40000000f00 */
[----:B------:R-:W-:Y:S02]  /*ae90*/  MOV R94, R202 ;  /* 0x000000ca005e7202 */ /* 0x000fe40000000f00 */
[----:B------:R-:W-:Y:S01]  /*aea0*/  MOV R202, R21 ;  /* 0x0000001500ca7202 */ /* 0x000fe20000000f00 */
[--C-:B------:R-:W-:Y:S01]  /*aeb0*/  FFMA.FTZ R21, R222, c[0x0][0x23c], -R2.reuse ;  /* 0x00008f00de157a23 */ /* 0x100fe20000010802 */
[----:B------:R-:W-:Y:S01]  /*aec0*/  MOV R192, R22 ;  /* 0x0000001600c07202 */ /* 0x000fe20000000f00 */
[----:B------:R-:W-:-:S02]  /*aed0*/  FFMA.FTZ R80, R27, c[0x0][0x23c], -R2 ;  /* 0x00008f001b507a23 */ /* 0x000fc40000010802 */
[----:B--2---:R-:W-:-:S04]  /*aee0*/  FFMA.FTZ R3, R92, c[0x0][0x23c], -R0 ;  /* 0x00008f005c037a23 */ /* 0x004fc80000010800 */
[----:B------:R2:W-:Y:S01]  /*aef0*/  MUFU.EX2 R222, R3 ;  /* 0x0000000300de7308 */ /* 0x0005e20000000800 */
[--C-:B------:R-:W-:Y:S01]  /*af00*/  FFMA.FTZ R27, R248, c[0x0][0x23c], -R2.reuse ;  /* 0x00008f00f81b7a23 */ /* 0x100fe20000010802 */
[----:B------:R-:W-:Y:S01]  /*af10*/  MOV R248, R4 ;  /* 0x0000000400f87202 */ /* 0x000fe20000000f00 */
[--C-:B------:R-:W-:Y:S02]  /*af20*/  FFMA.FTZ R220, R214, c[0x0][0x23c], -R2.reuse ;  /* 0x00008f00d6dc7a23 */ /* 0x100fe40000010802 */
[--C-:B------:R-:W-:Y:S02]  /*af30*/  FFMA.FTZ R22, R244, c[0x0][0x23c], -R2.reuse ;  /* 0x00008f00f4167a23 */ /* 0x100fe40000010802 */
[--C-:B------:R-:W-:Y:S02]  /*af40*/  FFMA.FTZ R219, R219, c[0x0][0x23c], -R2.reuse ;  /* 0x00008f00dbdb7a23 */ /* 0x100fe40000010802 */
[--C-:B------:R-:W-:Y:S02]  /*af50*/  FFMA.FTZ R217, R211, c[0x0][0x23c], -R2.reuse ;  /* 0x00008f00d3d97a23 */ /* 0x100fe40000010802 */
[----:B------:R-:W-:-:S02]  /*af60*/  FFMA.FTZ R214, R139, c[0x0][0x23c], -R2 ;  /* 0x00008f008bd67a23 */ /* 0x000fc40000010802 */
[--C-:B--2---:R-:W-:Y:S01]  /*af70*/  FFMA.FTZ R3, R93, c[0x0][0x23c], -R0.reuse ;  /* 0x00008f005d037a23 */ /* 0x104fe20000010800 */
[----:B------:R-:W-:Y:S01]  /*af80*/  MOV R17, R126 ;  /* 0x0000007e00117202 */ /* 0x000fe20000000f00 */
[--C-:B------:R-:W-:Y:S02]  /*af90*/  FFMA.FTZ R2, R94, c[0x0][0x23c], -R0.reuse ;  /* 0x00008f005e027a23 */ /* 0x100fe40000010800 */
[----:B------:R-:W2:Y:S01]  /*afa0*/  MUFU.EX2 R4, R3 ;  /* 0x0000000300047308 */ /* 0x000ea20000000800 */
[----:B------:R-:W-:Y:S01]  /*afb0*/  FFMA.FTZ R126, R250, c[0x0][0x23c], -R0 ;  /* 0x00008f00fa7e7a23 */ /* 0x000fe20000010800 */
[----:B---3--:R-:W-:Y:S02]  /*afc0*/  MOV R251, R7 ;  /* 0x0000000700fb7202 */ /* 0x008fe40000000f00 */
[----:B------:R-:W-:Y:S01]  /*afd0*/  MOV R250, R202 ;  /* 0x000000ca00fa7202 */ /* 0x000fe20000000f00 */
[----:B------:R-:W-:Y:S03]  /*afe0*/  HMMA.16816.F32 R140, R8, R18, R116 ;  /* 0x00000012088c723c */ /* 0x000fe60000001874 */
[----:B------:R3:W1:Y:S04]  /*aff0*/  MUFU.EX2 R202, R2 ;  /* 0x0000000200ca7308 */ /* 0x0006680000000800 */
[----:B------:R-:W-:-:S02]  /*b000*/  F2FP.PACK_AB R8, R197, R203 ;  /* 0x000000cbc508723e */ /* 0x000fc400000000ff */
[----:B------:R-:W-:Y:S02]  /*b010*/  F2FP.PACK_AB R9, R251, R204 ;  /* 0x000000ccfb09723e */ /* 0x000fe400000000ff */
[----:B------:R-:W-:Y:S02]  /*b020*/  F2FP.PACK_AB R10, R195, R248 ;  /* 0x000000f8c30a723e */ /* 0x000fe400000000ff */
[----:B----4-:R-:W-:Y:S02]  /*b030*/  F2FP.PACK_AB R11, R194, R16 ;  /* 0x00000010c20b723e */ /* 0x010fe400000000ff */
[----:B------:R-:W-:Y:S02]  /*b040*/  MOV R93, R95 ;  /* 0x0000005f005d7202 */ /* 0x000fe40000000f00 */
[----:B------:R-:W-:Y:S01]  /*b050*/  MOV R92, R127 ;  /* 0x0000007f005c7202 */ /* 0x000fe20000000f00 */
[----:B------:R-:W-:Y:S01]  /*b060*/  FFMA.FTZ R127, R246, c[0x0][0x23c], -R0 ;  /* 0x00008f00f67f7a23 */ /* 0x000fe20000010800 */
[----:B------:R-:W-:-:S02]  /*b070*/  MOV R244, R207 ;  /* 0x000000cf00f47202 */ /* 0x000fc40000000f00 */
[----:B------:R-:W-:Y:S02]  /*b080*/  MOV R95, R199 ;  /* 0x000000c7005f7202 */ /* 0x000fe40000000f00 */
[----:B------:R-:W-:Y:S02]  /*b090*/  MOV R246, R148 ;  /* 0x0000009400f67202 */ /* 0x000fe40000000f00 */
[----:B---3--:R-:W-:Y:S02]  /*b0a0*/  MOV R2, R149 ;  /* 0x0000009500027202 */ /* 0x008fe40000000f00 */
[----:B------:R-:W-:Y:S02]  /*b0b0*/  MOV R199, R150 ;  /* 0x0000009600c77202 */ /* 0x000fe40000000f00 */
[----:B------:R-:W-:Y:S01]  /*b0c0*/  MOV R207, R151 ;  /* 0x0000009700cf7202 */ /* 0x000fe20000000f00 */
[----:B-----5:R-:W-:Y:S01]  /*b0d0*/  IMAD.MOV.U32 R247, RZ, RZ, R6 ;  /* 0x000000fffff77224 */ /* 0x020fe200078e0006 */
[----:B-1----:R-:W-:Y:S01]  /*b0e0*/  HMMA.16816.F32 R148, R8, R12, R76 ;  /* 0x0000000c0894723c */ /* 0x002fe2000000184c */
[----:B------:R-:W-:-:S06]  /*b0f0*/  FFMA.FTZ R20, R20, c[0x0][0x23c], -R0 ;  /* 0x00008f0014147a23 */ /* 0x000fcc0000010800 */
[----:B------:R-:W-:Y:S01]  /*b100*/  IMAD.MOV.U32 R77, RZ, RZ, R5 ;  /* 0x000000ffff4d7224 */ /* 0x000fe200078e0005 */
[----:B--2---:R-:W-:Y:S01]  /*b110*/  MOV R79, R4 ;  /* 0x00000004004f7202 */ /* 0x004fe20000000f00 */
[--C-:B------:R-:W-:Y:S01]  /*b120*/  FFMA.FTZ R121, R121, c[0x0][0x23c], -R0.reuse ;  /* 0x00008f0079797a23 */ /* 0x100fe20000010800 */
[----:B------:R-:W-:Y:S01]  /*b130*/  F2FP.PACK_AB R4, R247, R198 ;  /* 0x000000c6f704723e */ /* 0x000fe200000000ff */
[--C-:B------:R-:W-:Y:S01]  /*b140*/  FFMA.FTZ R221, R221, c[0x0][0x23c], -R0.reuse ;  /* 0x00008f00dddd7a23 */ /* 0x100fe20000010800 */
[----:B------:R-:W-:Y:S01]  /*b150*/  F2FP.PACK_AB R5, R222, R196 ;  /* 0x000000c4de05723e */ /* 0x000fe200000000ff */
[--C-:B------:R-:W-:Y:S01]  /*b160*/  FFMA.FTZ R216, R216, c[0x0][0x23c], -R0.reuse ;  /* 0x00008f00d8d87a23 */ /* 0x100fe20000010800 */
[----:B------:R-:W-:Y:S01]  /*b170*/  F2FP.PACK_AB R6, R201, R77 ;  /* 0x0000004dc906723e */ /* 0x000fe200000000ff */
[--C-:B------:R-:W-:Y:S01]  /*b180*/  FFMA.FTZ R212, R212, c[0x0][0x23c], -R0.reuse ;  /* 0x00008f00d4d47a23 */ /* 0x100fe20000010800 */
[----:B------:R-:W-:Y:S01]  /*b190*/  F2FP.PACK_AB R7, R202, R79 ;  /* 0x0000004fca07723e */ /* 0x000fe200000000ff */
[----:B------:R-:W-:-:S02]  /*b1a0*/  FFMA.FTZ R213, R210, c[0x0][0x23c], -R0 ;  /* 0x00008f00d2d57a23 */ /* 0x000fc40000010800 */
[----:B------:R-:W-:Y:S01]  /*b1b0*/  FADD.FTZ R0, R206, R135 ;  /* 0x00000087ce007221 */ /* 0x000fe20000010000 */
[----:B------:R-:W-:Y:S02]  /*b1c0*/  MOV R206, R136 ;  /* 0x0000008800ce7202 */ /* 0x000fe40000000f00 */
[----:B------:R-:W-:Y:S01]  /*b1d0*/  HMMA.16816.F32 R136, R8, R14, R64 ;  /* 0x0000000e0888723c */ /* 0x000fe20000001840 */
[----:B------:R-:W-:-:S06]  /*b1e0*/  MOV R78, R16 ;  /* 0x00000010004e7202 */ /* 0x000fcc0000000f00 */
[----:B------:R-:W-:Y:S01]  /*b1f0*/  MOV R65, R17 ;  /* 0x0000001100417202 */ /* 0x000fe20000000f00 */
[C---:B------:R-:W-:Y:S01]  /*b200*/  HMMA.16816.F32 R144, R4.reuse, R12, R144 ;  /* 0x0000000c0490723c */ /* 0x040fe20000001890 */
[----:B------:R-:W1:Y:S07]  /*b210*/  LDSM.16.MT88.4 R16, [R226+0xc800] ;  /* 0x00c80000e210783b */ /* 0x000e6e0000004200 */
[----:B------:R-:W-:Y:S01]  /*b220*/  HMMA.16816.F32 R152, R4, R14, R152 ;  /* 0x0000000e0498723c */ /* 0x000fe20000001898 */
[----:B------:R-:W2:Y:S01]  /*b230*/  LDSM.16.MT88.4 R12, [R228+0xc800] ;  /* 0x00c80000e40c783b */ /* 0x000ea20000004200 */
[----:B------:R-:W-:-:S02]  /*b240*/  IMAD.MOV.U32 R94, RZ, RZ, R192 ;  /* 0x000000ffff5e7224 */ /* 0x000fc400078e00c0 */
[----:B------:R-:W-:Y:S01]  /*b250*/  FADD.FTZ R192, R134, R113 ;  /* 0x0000007186c07221 */ /* 0x000fe20000010000 */
[----:B------:R-:W-:Y:S01]  /*b260*/  MOV R64, R92 ;  /* 0x0000005c00407202 */ /* 0x000fe20000000f00 */
[----:B------:R-:W-:Y:S01]  /*b270*/  FADD.FTZ R193, R193, R114 ;  /* 0x00000072c1c17221 */ /* 0x000fe20000010000 */
[----:B------:R-:W-:Y:S01]  /*b280*/  MOV R76, R93 ;  /* 0x0000005d004c7202 */ /* 0x000fe20000000f00 */
[----:B------:R-:W-:Y:S01]  /*b290*/  FADD.FTZ R3, R115, R112 ;  /* 0x0000007073037221 */ /* 0x000fe20000010000 */
[-C--:B-1----:R-:W-:Y:S07]  /*b2a0*/  HMMA.16816.F32 R132, R8, R16.reuse, R68 ;  /* 0x000000100884723c */ /* 0x082fee0000001844 */
[----:B------:R-:W-:Y:S01]  /*b2b0*/  MOV R71, R94 ;  /* 0x0000005e00477202 */ /* 0x000fe20000000f00 */
[----:B------:R-:W-:Y:S01]  /*b2c0*/  IMAD.MOV.U32 R70, RZ, RZ, R95 ;  /* 0x000000ffff467224 */ /* 0x000fe200078e005f */
[C---:B------:R-:W-:Y:S08]  /*b2d0*/  HMMA.16816.F32 R160, R4.reuse, R16, R160 ;  /* 0x0000001004a0723c */ /* 0x040ff000000018a0 */
        /* <DEDUP_REMOVED lines=11> */
[----:B------:R-:W-:Y:S02]  /*b390*/  MOV R60, R196 ;  /* 0x000000c4003c7202 */ /* 0x000fe40000000f00 */
[----:B------:R-:W-:Y:S01]  /*b3a0*/  MOV R55, R206 ;  /* 0x000000ce00377202 */ /* 0x000fe20000000f00 */
[----:B-1----:R-:W-:Y:S01]  /*b3b0*/  HMMA.16816.F32 R196, R8, R16, R128 ;  /* 0x0000001008c4723c */ /* 0x002fe20000001880 */
[----:B------:R-:W-:Y:S02]  /*b3c0*/  MOV R63, R205 ;  /* 0x000000cd003f7202 */ /* 0x000fe40000000f00 */
[----:B------:R-:W-:Y:S02]  /*b3d0*/  MOV R62, R204 ;  /* 0x000000cc003e7202 */ /* 0x000fe40000000f00 */
[----:B------:R-:W-:-:S03]  /*b3e0*/  MOV R66, R207 ;  /* 0x000000cf00427202 */ /* 0x000fc60000000f00 */
        /* <DEDUP_REMOVED lines=8> */
[----:B------:R-:W2:Y:S04]  /*b470*/  LDSM.16.MT88.4 R12, [R227+0xe800] ;  /* 0x00e80000e30c783b */ /* 0x000ea80000004200 */
[----:B------:R-:W3:Y:S01]  /*b480*/  LDSM.16.MT88.4 R28, [R226+0xe800] ;  /* 0x00e80000e21c783b */ /* 0x000ee20000004200 */
[----:B------:R-:W-:-:S02]  /*b490*/  MOV R44, R76 ;  /* 0x0000004c002c7202 */ /* 0x000fc40000000f00 */
[----:B------:R-:W-:Y:S02]  /*b4a0*/  MOV R45, R77 ;  /* 0x0000004d002d7202 */ /* 0x000fe40000000f00 */
[----:B------:R-:W-:Y:S02]  /*b4b0*/  MOV R46, R78 ;  /* 0x0000004e002e7202 */ /* 0x000fe40000000f00 */
[----:B------:R-:W-:Y:S02]  /*b4c0*/  MOV R47, R79 ;  /* 0x0000004f002f7202 */ /* 0x000fe40000000f00 */
[----:B-1----:R-:W-:Y:S07]  /*b4d0*/  HMMA.16816.F32 R76, R4, R16, R40 ;  /* 0x00000010044c723c */ /* 0x002fee0000001828 */
[----:B------:R-:W-:Y:S01]  /*b4e0*/  MOV R40, R70 ;  /* 0x0000004600287202 */ /* 0x000fe20000000f00 */
[----:B------:R-:W-:Y:S01]  /*b4f0*/  IMAD.MOV.U32 R41, RZ, RZ, R71 ;  /* 0x000000ffff297224 */ /* 0x000fe200078e0047 */
[----:B------:R-:W-:-:S02]  /*b500*/  MOV R42, R64 ;  /* 0x00000040002a7202 */ /* 0x000fc40000000f00 */
[----:B------:R-:W-:Y:S01]  /*b510*/  MOV R43, R65 ;  /* 0x00000041002b7202 */ /* 0x000fe20000000f00 */
[C---:B------:R-:W-:Y:S07]  /*b520*/  HMMA.16816.F32 R72, R4.reuse, R18, R36 ;  /* 0x000000120448723c */ /* 0x040fee0000001824 */
[----:B------:R-:W-:Y:S01]  /*b530*/  MOV R36, R60 ;  /* 0x0000003c00247202 */ /* 0x000fe20000000f00 */
[----:B------:R-:W-:Y:S01]  /*b540*/  IMAD.MOV.U32 R37, RZ, RZ, R61 ;  /* 0x000000ffff257224 */ /* 0x000fe200078e003d */
[----:B--2---:R-:W-:Y:S01]  /*b550*/  HMMA.16816.F32 R68, R4, R12, R48 ;  /* 0x0000000c0444723c */ /* 0x004fe20000001830 */
[----:B------:R-:W-:-:S06]  /*b560*/  MOV R38, R62 ;  /* 0x0000003e00267202 */ /* 0x000fcc0000000f00 */
[----:B------:R-:W-:Y:S02]  /*b570*/  MOV R50, R66 ;  /* 0x0000004200327202 */ /* 0x000fe40000000f00 */
[----:B------:R-:W-:Y:S02]  /*b580*/  MOV R51, R67 ;  /* 0x0000004300337202 */ /* 0x000fe40000000f00 */
[----:B------:R-:W-:Y:S01]  /*b590*/  HMMA.16816.F32 R64, R4, R14, R32 ;  /* 0x0000000e0440723c */ /* 0x000fe20000001820 */
[----:B------:R-:W-:-:S06]  /*b5a0*/  MOV R39, R63 ;  /* 0x0000003f00277202 */ /* 0x000fcc0000000f00 */
[----:B------:R-:W-:Y:S02]  /*b5b0*/  MOV R35, R59 ;  /* 0x0000003b00237202 */ /* 0x000fe40000000f00 */
[----:B---3--:R-:W-:Y:S01]  /*b5c0*/  HMMA.16816.F32 R56, R8, R30, R172 ;  /* 0x0000001e0838723c */ /* 0x008fe200000018ac */
[----:B------:R-:W-:-:S06]  /*b5d0*/  IMAD.MOV.U32 R34, RZ, RZ, R41 ;  /* 0x000000ffff227224 */ /* 0x000fcc00078e0029 */
[----:B------:R-:W-:Y:S01]  /*b5e0*/  MOV R172, R55 ;  /* 0x0000003700ac7202 */ /* 0x000fe20000000f00 */
[----:B------:R-:W-:Y:S01]  /*b5f0*/  HMMA.16816.F32 R88, R4, R28, R88 ;  /* 0x0000001c0458723c */ /* 0x000fe20000001858 */
[----:B------:R-:W-:Y:S02]  /*b600*/  MOV R173, R43 ;  /* 0x0000002b00ad7202 */ /* 0x000fe40000000f00 */
[----:B------:R-:W-:Y:S02]  /*b610*/  MOV R174, R44 ;  /* 0x0000002c00ae7202 */ /* 0x000fe40000000f00 */
[----:B------:R-:W-:-:S03]  /*b620*/  MOV R175, R45 ;  /* 0x0000002d00af7202 */ /* 0x000fc60000000f00 */
[----:B------:R-:W-:Y:S07]  /*b630*/  HMMA.16816.F32 R84, R4, R30, R84 ;  /* 0x0000001e0454723c */ /* 0x000fee0000001854 */
[----:B------:R-:W-:Y:S01]  /*b640*/  MOV R4, R40 ;  /* 0x0000002800047202 */ /* 0x000fe20000000f00 */
[C---:B------:R-:W-:Y:S07]  /*b650*/  HMMA.16816.F32 R52, R8.reuse, R16, R180 ;  /* 0x000000100834723c */ /* 0x040fee00000018b4 */
[----:B------:R-:W-:Y:S01]  /*b660*/  MOV R183, R50 ;  /* 0x0000003200b77202 */ /* 0x000fe20000000f00 */
[----:B------:R-:W-:Y:S01]  /*b670*/  HMMA.16816.F32 R60, R8, R28, R188 ;  /* 0x0000001c083c723c */ /* 0x000fe200000018bc */
[----:B------:R-:W-:Y:S01]  /*b680*/  MOV R182, R51 ;  /* 0x0000003300b67202 */ /* 0x000fe20000000f00 */
[----:B------:R-:W1:Y:S01]  /*b690*/  LDSM.16.MT88.4 R28, [R225+0xd000] ;  /* 0x00d00000e11c783b */ /* 0x000e620000004200 */
[----:B------:R-:W-:-:S04]  /*b6a0*/  MOV R181, R42 ;  /* 0x0000002a00b57202 */ /* 0x000fc80000000f00 */
[----:B------:R-:W-:Y:S01]  /*b6b0*/  MOV R188, R46 ;  /* 0x0000002e00bc7202 */ /* 0x000fe20000000f00 */
[----:B------:R-:W-:Y:S01]  /*b6c0*/  HMMA.16816.F32 R48, R8, R12, R156 ;  /* 0x0000000c0830723c */ /* 0x000fe2000000189c */
[----:B------:R-:W-:-:S07]  /*b6d0*/  MOV R189, R47 ;  /* 0x0000002f00bd7202 */ /* 0x000fce0000000f00 */
[C---:B------:R-:W-:Y:S01]  /*b6e0*/  HMMA.16816.F32 R40, R8.reuse, R14, R140 ;  /* 0x0000000e0828723c */ /* 0x040fe2000000188c */
[----:B------:R-:W2:Y:S07]  /*b6f0*/  LDSM.16.MT88.4 R12, [R228+0xd000] ;  /* 0x00d00000e40c783b */ /* 0x000eae0000004200 */
[----:B------:R-:W-:Y:S01]  /*b700*/  HMMA.16816.F32 R44, R8, R18, R164 ;  /* 0x00000012082c723c */ /* 0x000fe200000018a4 */
[----:B------:R-:W3:Y:S01]  /*b710*/  LDSM.16.MT88.4 R16, [R226+0xd000] ;  /* 0x00d00000e210783b */ /* 0x000ee20000004200 */
[----:B------:R-:W-:Y:S01]  /*b720*/  IMAD.MOV.U32 R190, RZ, RZ, R246 ;  /* 0x000000ffffbe7224 */ /* 0x000fe200078e00f6 */
[----:B------:R-:W-:Y:S01]  /*b730*/  MOV R191, R250 ;  /* 0x000000fa00bf7202 */ /* 0x000fe20000000f00 */
[----:B------:R-:W-:Y:S01]  /*b740*/  MUFU.EX2 R246, R120 ;  /* 0x0000007800f67308 */ /* 0x000fe20000000800 */
[----:B------:R-:W-:-:S02]  /*b750*/  MOV R6, R248 ;  /* 0x000000f800067202 */ /* 0x000fc40000000f00 */
[----:B------:R-:W-:Y:S02]  /*b760*/  MOV R5, R244 ;  /* 0x000000f400057202 */ /* 0x000fe40000000f00 */
[----:B------:R-:W-:-:S03]  /*b770*/  MOV R7, R222 ;  /* 0x000000de00077202 */ /* 0x000fc60000000f00 */
[----:B------:R-:W-:Y:S01]  /*b780*/  MUFU.EX2 R250, R125 ;  /* 0x0000007d00fa7308 */ /* 0x000fe20000000800 */
[----:B------:R-:W-:Y:S02]  /*b790*/  MOV R32, R247 ;  /* 0x000000f700207202 */ /* 0x000fe40000000f00 */
[----:B------:R-:W-:-:S05]  /*b7a0*/  MOV R33, R251 ;  /* 0x000000fb00217202 */ /* 0x000fca0000000f00 */
[----:B------:R-:W4:Y:S08]  /*b7b0*/  MUFU.EX2 R124, R124 ;  /* 0x0000007c007c7308 */ /* 0x000f300000000800 */
[----:B------:R-:W-:Y:S08]  /*b7c0*/  MUFU.EX2 R123, R123 ;  /* 0x0000007b007b7308 */ /* 0x000ff00000000800 */
[----:B------:R-:W-:Y:S08]  /*b7d0*/  MUFU.EX2 R122, R122 ;  /* 0x0000007a007a7308 */ /* 0x000ff00000000800 */
[----:B------:R-:W5:Y:S08]  /*b7e0*/  MUFU.EX2 R248, R83 ;  /* 0x0000005300f87308 */ /* 0x000f700000000800 */
[----:B------:R-:W-:Y:S08]  /*b7f0*/  MUFU.EX2 R125, R82 ;  /* 0x00000052007d7308 */ /* 0x000ff00000000800 */
[----:B------:R-:W1:Y:S08]  /*b800*/  MUFU.EX2 R120, R81 ;  /* 0x0000005100787308 */ /* 0x000e700000000800 */
[----:B------:R-:W-:Y:S08]  /*b810*/  MUFU.EX2 R222, R80 ;  /* 0x0000005000de7308 */ /* 0x000ff00000000800 */
[----:B------:R-:W1:Y:S08]  /*b820*/  MUFU.EX2 R244, R27 ;  /* 0x0000001b00f47308 */ /* 0x000e700000000800 */
[----:B------:R1:W-:Y:S08]  /*b830*/  MUFU.EX2 R247, R22 ;  /* 0x0000001600f77308 */ /* 0x0003f00000000800 */
[----:B------:R-:W-:Y:S08]  /*b840*/  MUFU.EX2 R251, R21 ;  /* 0x0000001500fb7308 */ /* 0x000ff00000000800 */
[----:B------:R1:W-:Y:S08]  /*b850*/  MUFU.EX2 R140, R20 ;  /* 0x00000014008c7308 */ /* 0x0003f00000000800 */
[----:B------:R1:W1:Y:S08]  /*b860*/  MUFU.EX2 R142, R121 ;  /* 0x00000079008e7308 */ /* 0x0002700000000800 */
[----:B------:R-:W-:Y:S08]  /*b870*/  MUFU.EX2 R141, R126 ;  /* 0x0000007e008d7308 */ /* 0x000ff00000000800 */
[----:B------:R-:W2:Y:S01]  /*b880*/  MUFU.EX2 R143, R127 ;  /* 0x0000007f008f7308 */ /* 0x000ea20000000800 */
[----:B------:R-:W-:-:S02]  /*b890*/  FADD.FTZ R2, R2, R0 ;  /* 0x0000000002027221 */ /* 0x000fc40000010000 */
[----:B------:R-:W-:Y:S02]  /*b8a0*/  FADD.FTZ R3, R182, R3 ;  /* 0x00000003b6037221 */ /* 0x000fe40000010000 */
[----:B------:R-:W-:Y:S01]  /*b8b0*/  FADD.FTZ R4, R4, R192 ;  /* 0x000000c004047221 */ /* 0x000fe20000010000 */
[----:B----4-:R-:W-:Y:S01]  /*b8c0*/  F2FP.PACK_AB R8, R124, R250 ;  /* 0x000000fa7c08723e */ /* 0x010fe200000000ff */
[----:B-1----:R-:W-:Y:S01]  /*b8d0*/  FADD.FTZ R22, R183, R2 ;  /* 0x00000002b7167221 */ /* 0x002fe20000010000 */
[----:B-----5:R-:W-:Y:S01]  /*b8e0*/  F2FP.PACK_AB R9, R248, R246 ;  /* 0x000000f6f809723e */ /* 0x020fe200000000ff */
[----:B------:R-:W-:Y:S01]  /*b8f0*/  FADD.FTZ R20, R174, R3 ;  /* 0x00000003ae147221 */ /* 0x000fe20000010000 */
[----:B------:R-:W-:Y:S01]  /*b900*/  F2FP.PACK_AB R10, R122, R123 ;  /* 0x0000007b7a0a723e */ /* 0x000fe200000000ff */
[----:B------:R-:W-:Y:S01]  /*b910*/  FADD.FTZ R2, R173, R4 ;  /* 0x00000004ad027221 */ /* 0x000fe20000010000 */
[----:B------:R-:W-:Y:S01]  /*b920*/  F2FP.PACK_AB R11, R120, R125 ;  /* 0x0000007d780b723e */ /* 0x000fe200000000ff */
[----:B------:R-:W-:Y:S01]  /*b930*/  IMAD.MOV.U32 R121, RZ, RZ, R7 ;  /* 0x000000ffff797224 */ /* 0x000fe200078e0007 */
[----:B------:R-:W-:-:S02]  /*b940*/  MOV R174, R5 ;  /* 0x0000000500ae7202 */ /* 0x000fc40000000f00 */
[----:B------:R-:W-:Y:S02]  /*b950*/  MOV R156, R6 ;  /* 0x00000006009c7202 */ /* 0x000fe40000000f00 */
[----:B------:R-:W-:Y:S02]  /*b960*/  F2FP.PACK_AB R4, R244, R222 ;  /* 0x000000def404723e */ /* 0x000fe400000000ff */
[----:B------:R-:W-:Y:S02]  /*b970*/  F2FP.PACK_AB R5, R142, R140 ;  /* 0x0000008c8e05723e */ /* 0x000fe400000000ff */
[----:B------:R-:W-:Y:S02]  /*b980*/  F2FP.PACK_AB R6, R251, R247 ;  /* 0x000000f7fb06723e */ /* 0x000fe400000000ff */
[----:B--2---:R-:W-:Y:S01]  /*b990*/  F2FP.PACK_AB R7, R143, R141 ;  /* 0x0000008d8f07723e */ /* 0x004fe200000000ff */
[----:B------:R-:W-:Y:S01]  /*b9a0*/  FADD.FTZ R0, R181, R193 ;  /* 0x000000c1b5007221 */ /* 0x000fe20000010000 */
[----:B------:R-:W-:Y:S01]  /*b9b0*/  HMMA.16816.F32 R80, R8, R30, R136 ;  /* 0x0000001e0850723c */ /* 0x000fe20000001888 */
[----:B------:R-:W-:Y:S01]  /*b9c0*/  IMAD.MOV.U32 R159, RZ, RZ, R175 ;  /* 0x000000ffff9f7224 */ /* 0x000fe200078e00af */
[----:B------:R-:W-:Y:S01]  /*b9d0*/  MOV R27, R39 ;  /* 0x00000027001b7202 */ /* 0x000fe20000000f00 */
[----:B------:R-:W-:Y:S01]  /*b9e0*/  IMAD.MOV.U32 R3, RZ, RZ, R38 ;  /* 0x000000ffff037224 */ /* 0x000fe200078e0026 */
[----:B------:R-:W-:-:S02]  /*b9f0*/  MOV R126, R32 ;  /* 0x00000020007e7202 */ /* 0x000fc40000000f00 */
[----:B------:R-:W-:Y:S02]  /*ba00*/  MOV R127, R33 ;  /* 0x00000021007f7202 */ /* 0x000fe40000000f00 */
[----:B------:R-:W-:Y:S01]  /*ba10*/  HMMA.16816.F32 R180, R8, R12, R112 ;  /* 0x0000000c08b4723c */ /* 0x000fe20000001870 */
[----:B------:R-:W-:-:S06]  /*ba20*/  MOV R175, R34 ;  /* 0x0000002200af7202 */ /* 0x000fcc0000000f00 */
[----:B------:R-:W-:Y:S01]  /*ba30*/  MOV R114, R36 ;  /* 0x0000002400727202 */ /* 0x000fe20000000f00 */
[-C--:B---3--:R-:W-:Y:S01]  /*ba40*/  HMMA.16816.F32 R164, R8, R16.reuse, R132 ;  /* 0x0000001008a4723c */ /* 0x088fe20000001884 */
[----:B------:R-:W-:Y:S02]  /*ba50*/  MOV R113, R37 ;  /* 0x0000002500717202 */ /* 0x000fe40000000f00 */
[----:B------:R-:W-:Y:S01]  /*ba60*/  MOV R115, R35 ;  /* 0x0000002300737202 */ /* 0x000fe20000000f00 */
[----:B------:R-:W-:Y:S04]  /*ba70*/  LDSM.16.MT88.4 R36, [R227+0xd000] ;  /* 0x00d00000e324783b */ /* 0x000fe80000004200 */
[C---:B------:R-:W-:Y:S01]  /*ba80*/  HMMA.16816.F32 R160, R4.reuse, R16, R160 ;  /* 0x0000001004a0723c */ /* 0x040fe200000018a0 */
[----:B------:R-:W1:Y:S07]  /*ba90*/  LDSM.16.MT88.4 R32, [R225+0xf000] ;  /* 0x00f00000e120783b */ /* 0x000e6e0000004200 */
[-C--:B------:R-:W-:Y:S08]  /*baa0*/  HMMA.16816.F32 R168, R4, R18.reuse, R168 ;  /* 0x0000001204a8723c */ /* 0x080ff000000018a8 */
[C---:B------:R-:W-:Y:S01]  /*bab0*/  HMMA.16816.F32 R136, R8.reuse, R18, R116 ;  /* 0x000000120888723c */ /* 0x040fe20000001874 */
[----:B------:R-:W2:Y:S07]  /*bac0*/  LDSM.16.MT88.4 R16, [R228+0xf000] ;  /* 0x00f00000e410783b */ /* 0x000eae0000004200 */
[-C--:B------:R-:W-:Y:S08]  /*bad0*/  HMMA.16816.F32 R148, R8, R28.reuse, R148 ;  /* 0x0000001c0894723c */ /* 0x080ff00000001894 */
[C---:B------:R-:W-:Y:S08]  /*bae0*/  HMMA.16816.F32 R144, R4.reuse, R28, R144 ;  /* 0x0000001c0490723c */ /* 0x040ff00000001890 */
[C---:B------:R-:W-:Y:S01]  /*baf0*/  HMMA.16816.F32 R152, R4.reuse, R30, R152 ;  /* 0x0000001e0498723c */ /* 0x040fe20000001898 */
[----:B------:R-:W3:Y:S07]  /*bb00*/  LDSM.16.MT88.4 R28, [R226+0xf000] ;  /* 0x00f00000e21c783b */ /* 0x000eee0000004200 */
[C---:B------:R-:W-:Y:S08]  /*bb10*/  HMMA.16816.F32 R176, R4.reuse, R12, R176 ;  /* 0x0000000c04b0723c */ /* 0x040ff000000018b0 */
[-C--:B------:R-:W-:Y:S08]  /*bb20*/  HMMA.16816.F32 R184, R4, R14.reuse, R184 ;  /* 0x0000000e04b8723c */ /* 0x080ff000000018b8 */
[----:B------:R-:W-:Y:S01]  /*bb30*/  HMMA.16816.F32 R132, R8, R14, R92 ;  /* 0x0000000e0884723c */ /* 0x000fe2000000185c */
[----:B------:R-:W4:Y:S01]  /*bb40*/  LDSM.16.MT88.4 R12, [R227+0xf000] ;  /* 0x00f00000e30c783b */ /* 0x000f220000004200 */
[----:B------:R-:W-:Y:S01]  /*bb50*/  FADD.FTZ R21, R172, R0 ;  /* 0x00000000ac157221 */ /* 0x000fe20000010000 */
[----:B------:R-:W-:-:S02]  /*bb60*/  MOV R158, R188 ;  /* 0x000000bc009e7202 */ /* 0x000fc40000000f00 */
[----:B------:R-:W-:Y:S02]  /*bb70*/  MOV R157, R189 ;  /* 0x000000bd009d7202 */ /* 0x000fe40000000f00 */
[----:B------:R-:W-:Y:S02]  /*bb80*/  MOV R112, R200 ;  /* 0x000000c800707202 */ /* 0x000fe40000000f00 */
[----:B------:R-:W-:Y:S02]  /*bb90*/  MOV R0, R203 ;  /* 0x000000cb00007202 */ /* 0x000fe40000000f00 */
[----:B------:R-:W-:Y:S02]  /*bba0*/  MOV R188, R202 ;  /* 0x000000ca00bc7202 */ /* 0x000fe40000000f00 */
[----:B------:R-:W-:Y:S01]  /*bbb0*/  MOV R189, R201 ;  /* 0x000000c900bd7202 */ /* 0x000fe20000000f00 */
[C---:B-1----:R-:W-:Y:S08]  /*bbc0*/  HMMA.16816.F32 R92, R4.reuse, R34, R96 ;  /* 0x00000022045c723c */ /* 0x042ff00000001860 */
[----:B------:R-:W-:Y:S01]  /*bbd0*/  HMMA.16816.F32 R200, R4, R38, R104 ;  /* 0x0000002604c8723c */ /* 0x000fe20000001868 */
[----:B------:R-:W-:-:S02]  /*bbe0*/  MOV R97, R113 ;  /* 0x0000007100617202 */ /* 0x000fc40000000f00 */
[----:B------:R-:W-:Y:S02]  /*bbf0*/  MOV R98, R114 ;  /* 0x0000007200627202 */ /* 0x000fe40000000f00 */
[----:B------:R-:W-:-:S03]  /*bc00*/  MOV R99, R115 ;  /* 0x0000007300637202 */ /* 0x000fc60000000f00 */
[----:B--2---:R-:W-:Y:S01]  /*bc10*/  HMMA.16816.F32 R104, R4, R16, R76 ;  /* 0x000000100468723c */ /* 0x004fe2000000184c */
[----:B------:R-:W-:Y:S01]  /*bc20*/  MOV R113, R126 ;  /* 0x0000007e00717202 */ /* 0x000fe20000000f00 */
[----:B------:R-:W-:Y:S01]  /*bc30*/  IMAD.MOV.U32 R115, RZ, RZ, R156 ;  /* 0x000000ffff737224 */ /* 0x000fe200078e009c */
[----:B------:R-:W-:Y:S02]  /*bc40*/  MOV R114, R121 ;  /* 0x0000007900727202 */ /* 0x000fe40000000f00 */
[----:B------:R-:W-:-:S03]  /*bc50*/  MOV R121, R157 ;  /* 0x0000009d00797202 */ /* 0x000fc60000000f00 */
[----:B------:R-:W-:Y:S01]  /*bc60*/  HMMA.16816.F32 R52, R8, R16, R52 ;  /* 0x000000100834723c */ /* 0x000fe20000001834 */
[----:B------:R1:W-:Y:S01]  /*bc70*/  MUFU.EX2 R16, R112 ;  /* 0x0000007000107308 */ /* 0x0003e20000000800 */
[----:B------:R-:W-:Y:S02]  /*bc80*/  MOV R126, R159 ;  /* 0x0000009f007e7202 */ /* 0x000fe40000000f00 */
[----:B-1----:R-:W-:Y:S02]  /*bc90*/  MOV R112, R127 ;  /* 0x0000007f00707202 */ /* 0x002fe40000000f00 */
[----:B------:R-:W-:Y:S02]  /*bca0*/  MOV R127, R158 ;  /* 0x0000009e007f7202 */ /* 0x000fe40000000f00 */
[----:B------:R-:W1:Y:S01]  /*bcb0*/  LDSM.16.MT88.4 R156, [R225+0xd800] ;  /* 0x00d80000e19c783b */ /* 0x000e620000004200 */
[----:B------:R-:W-:Y:S01]  /*bcc0*/  MUFU.EX2 R27, R27 ;  /* 0x0000001b001b7308 */ /* 0x000fe20000000800 */
[----:B------:R-:W-:Y:S01]  /*bcd0*/  MOV R172, R190 ;  /* 0x000000be00ac7202 */ /* 0x000fe20000000f00 */
[----:B------:R-:W-:-:S06]  /*bce0*/  FADD.FTZ R0, R0, R22 ;  /* 0x0000001600007221 */ /* 0x000fcc0000010000 */
[----:B------:R-:W-:Y:S01]  /*bcf0*/  MUFU.EX2 R252, R252 ;  /* 0x000000fc00fc7308 */ /* 0x000fe20000000800 */
[----:B------:R-:W-:Y:S01]  /*bd00*/  MOV R173, R191 ;  /* 0x000000bf00ad7202 */ /* 0x000fe20000000f00 */
[----:B------:R-:W-:-:S06]  /*bd10*/  FADD.FTZ R3, R3, R21 ;  /* 0x0000001503037221 */ /* 0x000fcc0000010000 */
[----:B------:R-:W-:Y:S01]  /*bd20*/  MUFU.EX2 R249, R249 ;  /* 0x000000f900f97308 */ /* 0x000fe20000000800 */
[----:B------:R-:W-:-:S07]  /*bd30*/  MOV R191, R195 ;  /* 0x000000c300bf7202 */ /* 0x000fce0000000f00 */
[----:B------:R-:W-:Y:S01]  /*bd40*/  MUFU.EX2 R245, R245 ;  /* 0x000000f500f57308 */ /* 0x000fe20000000800 */
[----:B------:R-:W-:-:S07]  /*bd50*/  IMAD.MOV.U32 R190, RZ, RZ, R194 ;  /* 0x000000ffffbe7224 */ /* 0x000fce00078e00c2 */
[----:B------:R-:W-:Y:S01]  /*bd60*/  MUFU.EX2 R223, R223 ;  /* 0x000000df00df7308 */ /* 0x000fe20000000800 */
[----:B------:R-:W-:-:S07]  /*bd70*/  FADD.FTZ R2, R97, R2 ;  /* 0x0000000261027221 */ /* 0x000fce0000010000 */
[----:B------:R-:W-:Y:S08]  /*bd80*/  MUFU.EX2 R218, R218 ;  /* 0x000000da00da7308 */ /* 0x000ff00000000800 */
[----:B------:R-:W-:Y:S08]  /*bd90*/  MUFU.EX2 R215, R215 ;  /* 0x000000d700d77308 */ /* 0x000ff00000000800 */
[----:B------:R-:W-:Y:S08]  /*bda0*/  MUFU.EX2 R219, R219 ;  /* 0x000000db00db7308 */ /* 0x000ff00000000800 */
[----:B------:R-:W2:Y:S08]  /*bdb0*/  MUFU.EX2 R220, R220 ;  /* 0x000000dc00dc7308 */ /* 0x000eb00000000800 */
[----:B------:R-:W-:Y:S08]  /*bdc0*/  MUFU.EX2 R217, R217 ;  /* 0x000000d900d97308 */ /* 0x000ff00000000800 */
[----:B------:R-:W-:Y:S08]  /*bdd0*/  MUFU.EX2 R214, R214 ;  /* 0x000000d600d67308 */ /* 0x000ff00000000800 */
[----:B------:R-:W-:Y:S08]  /*bde0*/  MUFU.EX2 R221, R221 ;  /* 0x000000dd00dd7308 */ /* 0x000ff00000000800 */
[----:B------:R-:W5:Y:S08]  /*bdf0*/  MUFU.EX2 R216, R216 ;  /* 0x000000d800d87308 */ /* 0x000f700000000800 */
[----:B------:R-:W-:Y:S08]  /*be00*/  MUFU.EX2 R212, R212 ;  /* 0x000000d400d47308 */ /* 0x000ff00000000800 */
[----:B------:R-:W1:Y:S01]  /*be10*/  MUFU.EX2 R213, R213 ;  /* 0x000000d500d57308 */ /* 0x000e620000000800 */
[----:B------:R-:W-:Y:S01]  /*be20*/  HMMA.16816.F32 R192, R4, R36, R108 ;  /* 0x0000002404c0723c */ /* 0x000fe2000000186c */
[----:B------:R-:W-:Y:S01]  /*be30*/  FADD.FTZ R0, R99, R0 ;  /* 0x0000000063007221 */ /* 0x000fe20000010000 */
[----:B------:R-:W-:-:S06]  /*be40*/  MOV R17, R124 ;  /* 0x0000007c00117202 */ /* 0x000fcc0000000f00 */
[----:B------:R-:W-:Y:S01]  /*be50*/  HMMA.16816.F32 R100, R4, R32, R100 ;  /* 0x000000200464723c */ /* 0x000fe20000001864 */
[----:B--2---:R-:W-:-:S07]  /*be60*/  F2FP.PACK_AB R124, R220, R219 ;  /* 0x000000dbdc7c723e */ /* 0x004fce00000000ff */
[C---:B---3--:R-:W-:Y:S08]  /*be70*/  HMMA.16816.F32 R88, R4.reuse, R28, R88 ;  /* 0x0000001c0458723c */ /* 0x048ff00000001858 */
[C---:B------:R-:W-:Y:S08]  /*be80*/  HMMA.16816.F32 R84, R4.reuse, R30, R84 ;  /* 0x0000001e0454723c */ /* 0x040ff00000001854 */
[C---:B------:R-:W-:Y:S08]  /*be90*/  HMMA.16816.F32 R108, R4.reuse, R18, R72 ;  /* 0x00000012046c723c */ /* 0x040ff00000001848 */
[C---:B----4-:R-:W-:Y:S08]  /*bea0*/  HMMA.16816.F32 R68, R4.reuse, R12, R68 ;  /* 0x0000000c0444723c */ /* 0x050ff00000001844 */
[----:B------:R-:W-:Y:S07]  /*beb0*/  HMMA.16816.F32 R64, R4, R14, R64 ;  /* 0x0000000e0440723c */ /* 0x000fee0000001840 */
[----:B------:R-:W-:Y:S01]  /*bec0*/  FADD.FTZ R5, R112, R3 ;  /* 0x0000000370057221 */ /* 0x000fe20000010000 */
[----:B------:R-:W-:Y:S01]  /*bed0*/  HMMA.16816.F32 R196, R8, R36, R196 ;  /* 0x0000002408c4723c */ /* 0x000fe200000018c4 */
[----:B------:R-:W-:-:S07]  /*bee0*/  FADD.FTZ R3, R113, R2 ;  /* 0x0000000271037221 */ /* 0x000fce0000010000 */
[C---:B------:R-:W-:Y:S01]  /*bef0*/  HMMA.16816.F32 R116, R8.reuse, R32, R204 ;  /* 0x000000200874723c */ /* 0x040fe200000018cc */
[----:B------:R-:W-:Y:S01]  /*bf00*/  FADD.FTZ R4, R98, R20 ;  /* 0x0000001462047221 */ /* 0x000fe20000010000 */
[----:B------:R-:W-:Y:S06]  /*bf10*/  LDSM.16.MT88.4 R204, [R227+0xd800] ;  /* 0x00d80000e3cc783b */ /* 0x000fec0000004200 */
[C---:B------:R-:W-:Y:S08]  /*bf20*/  HMMA.16816.F32 R36, R8.reuse, R38, R208 ;  /* 0x000000260824723c */ /* 0x040ff000000018d0 */
[C---:B------:R-:W-:Y:S01]  /*bf30*/  HMMA.16816.F32 R32, R8.reuse, R34, R128 ;  /* 0x000000220820723c */ /* 0x040fe20000001880 */
[----:B------:R-:W-:Y:S07]  /*bf40*/  LDSM.16.MT88.4 R96, [R226+0xf800] ;  /* 0x00f80000e260783b */ /* 0x000fee0000004200 */
[----:B------:R-:W-:Y:S01]  /*bf50*/  HMMA.16816.F32 R60, R8, R28, R60 ;  /* 0x0000001c083c723c */ /* 0x000fe2000000183c */
[----:B------:R-:W-:-:S02]  /*bf60*/  F2FP.PACK_AB R128, R252, R27 ;  /* 0x0000001bfc80723e */ /* 0x000fc400000000ff */
[----:B------:R-:W-:Y:S02]  /*bf70*/  F2FP.PACK_AB R129, R223, R245 ;  /* 0x000000f5df81723e */ /* 0x000fe400000000ff */
[----:B------:R-:W-:-:S03]  /*bf80*/  F2FP.PACK_AB R130, R16, R249 ;  /* 0x000000f91082723e */ /* 0x000fc600000000ff */
[----:B------:R-:W-:Y:S01]  /*bf90*/  HMMA.16816.F32 R56, R8, R30, R56 ;  /* 0x0000001e0838723c */ /* 0x000fe20000001838 */
[----:B------:R-:W-:-:S07]  /*bfa0*/  F2FP.PACK_AB R131, R215, R218 ;  /* 0x000000dad783723e */ /* 0x000fce00000000ff */
[----:B------:R-:W-:Y:S01]  /*bfb0*/  HMMA.16816.F32 R44, R8, R18, R44 ;  /* 0x00000012082c723c */ /* 0x000fe2000000182c */
[----:B------:R-:W-:Y:S02]  /*bfc0*/  MOV R31, R125 ;  /* 0x0000007d001f7202 */ /* 0x000fe40000000f00 */
[----:B-----5:R-:W-:-:S05]  /*bfd0*/  F2FP.PACK_AB R125, R216, R221 ;  /* 0x000000ddd87d723e */ /* 0x020fca00000000ff */
[C---:B------:R-:W-:Y:S08]  /*bfe0*/  HMMA.16816.F32 R48, R8.reuse, R12, R48 ;  /* 0x0000000c0830723c */ /* 0x040ff00000001830 */
[----:B------:R-:W-:Y:S07]  /*bff0*/  HMMA.16816.F32 R40, R8, R14, R40 ;  /* 0x0000000e0828723c */ /* 0x000fee0000001828 */
[----:B------:R-:W-:-:S02]  /*c000*/  FADD.FTZ R10, R115, R0 ;  /* 0x00000000730a7221 */ /* 0x000fc40000010000 */
[----:B------:R-:W-:Y:S01]  /*c010*/  FADD.FTZ R9, R127, R5 ;  /* 0x000000057f097221 */ /* 0x000fe20000010000 */
[----:B-1----:R-:W-:Y:S01]  /*c020*/  F2FP.PACK_AB R127, R213, R212 ;  /* 0x000000d4d57f723e */ /* 0x002fe200000000ff */
[----:B------:R-:W-:Y:S01]  /*c030*/  FADD.FTZ R0, R126, R3 ;  /* 0x000000037e007221 */ /* 0x000fe20000010000 */
[----:B------:R-:W-:Y:S01]  /*c040*/  F2FP.PACK_AB R126, R214, R217 ;  /* 0x000000d9d67e723e */ /* 0x000fe200000000ff */
[----:B------:R-:W-:Y:S01]  /*c050*/  FADD.FTZ R2, R114, R4 ;  /* 0x0000000472027221 */ /* 0x000fe20000010000 */
[-C--:B------:R-:W-:Y:S01]  /*c060*/  HMMA.16816.F32 R148, R128, R156.reuse, R148 ;  /* 0x0000009c8094723c */ /* 0x080fe20000001894 */
[----:B------:R-:W1:Y:S07]  /*c070*/  LDSM.16.MT88.4 R4, [R227+0xf800] ;  /* 0x00f80000e304783b */ /* 0x000e6e0000004200 */
[C---:B------:R-:W-:Y:S08]  /*c080*/  HMMA.16816.F32 R144, R124.reuse, R156, R144 ;  /* 0x0000009c7c90723c */ /* 0x040ff00000001890 */
[-C--:B------:R-:W-:Y:S01]  /*c090*/  HMMA.16816.F32 R152, R124, R158.reuse, R152 ;  /* 0x0000009e7c98723c */ /* 0x080fe20000001898 */
[----:B------:R-:W-:Y:S01]  /*c0a0*/  MOV R12, R191 ;  /* 0x000000bf000c7202 */ /* 0x000fe20000000f00 */
[----:B------:R-:W-:Y:S01]  /*c0b0*/  IMAD.MOV.U32 R18, RZ, RZ, R189 ;  /* 0x000000ffff127224 */ /* 0x000fe200078e00bd */
[----:B------:R-:W-:Y:S01]  /*c0c0*/  MOV R13, R190 ;  /* 0x000000be000d7202 */ /* 0x000fe20000000f00 */
[----:B------:R-:W-:Y:S01]  /*c0d0*/  IMAD.MOV.U32 R30, RZ, RZ, R123 ;  /* 0x000000ffff1e7224 */ /* 0x000fe200078e007b */
[----:B------:R-:W-:Y:S01]  /*c0e0*/  MOV R19, R188 ;  /* 0x000000bc00137202 */ /* 0x000fe20000000f00 */
[----:B------:R-:W-:Y:S02]  /*c0f0*/  LDSM.16.MT88.4 R112, [R228+0xf800] ;  /* 0x00f80000e470783b */ /* 0x000fe40000004200 */
[----:B------:R-:W-:Y:S02]  /*c100*/  HMMA.16816.F32 R156, R128, R158, R80 ;  /* 0x0000009e809c723c */ /* 0x000fe40000001850 */
[----:B------:R-:W2:Y:S01]  /*c110*/  LDSM.16.MT88.4 R80, [R225+0xf800] ;  /* 0x00f80000e150783b */ /* 0x000ea20000004200 */
        /* <DEDUP_REMOVED lines=8> */
[----:B------:R-:W-:Y:S01]  /*c1a0*/  LDSM.16.MT88.4 R188, [R228+0xd800] ;  /* 0x00d80000e4bc783b */ /* 0x000fe20000004200 */
[----:B-1----:R-:W-:Y:S01]  /*c1b0*/  HMMA.16816.F32 R120, R124, R4, R68 ;  /* 0x000000047c78723c */ /* 0x002fe20000001844 */
[----:B------:R-:W-:-:S02]  /*c1c0*/  MOV R210, R174 ;  /* 0x000000ae00d27202 */ /* 0x000fc40000000f00 */
[----:B------:R-:W-:Y:S02]  /*c1d0*/  MOV R211, R175 ;  /* 0x000000af00d37202 */ /* 0x000fe40000000f00 */
[----:B------:R-:W1:Y:S03]  /*c1e0*/  LDSM.16.MT88.4 R172, [R226+0xd800] ;  /* 0x00d80000e2ac783b */ /* 0x000e660000004200 */
[C---:B--2---:R-:W-:Y:S08]  /*c1f0*/  HMMA.16816.F32 R68, R128.reuse, R80, R116 ;  /* 0x000000508044723c */ /* 0x044ff00000001874 */
        /* <DEDUP_REMOVED lines=40> */
[C---:B------:R-:W-:Y:S08]  /*c480*/  HMMA.16816.F32 R76, R124.reuse, R82, R92 ;  /* 0x000000527c4c723c */ /* 0x040ff0000000185c */
[C---:B------:R-:W-:Y:S08]  /*c490*/  HMMA.16816.F32 R72, R124.reuse, R80, R100 ;  /* 0x000000507c48723c */ /* 0x040ff00000001864 */
[----:B------:R-:W-:Y:S01]  /*c4a0*/  HMMA.16816.F32 R92, R124, R98, R84 ;  /* 0x000000627c5c723c */ /* 0x000fe20000001854 */
[----:B--2---:R-:W-:-:S07]  /*c4b0*/  MOV R3, R210 ;  /* 0x000000d200037202 */ /* 0x004fce0000000f00 */
[C---:B-1----:R-:W-:Y:S08]  /*c4c0*/  HMMA.16816.F32 R160, R124.reuse, R172, R160 ;  /* 0x000000ac7ca0723c */ /* 0x042ff000000018a0 */
        /* <DEDUP_REMOVED lines=14> */
[----:B------:R-:W-:Y:S01]  /*c5b0*/  HMMA.16816.F32 R188, R128, R190, R132 ;  /* 0x000000be80bc723c */ /* 0x000fe20000001884 */
[----:B------:R-:W-:-:S07]  /*c5c0*/  MOV R136, R209 ;  /* 0x000000d100887202 */ /* 0x000fce0000000f00 */
[----:B------:R-:W-:Y:S01]  /*c5d0*/  HMMA.16816.F32 R204, R128, R206, R36 ;  /* 0x000000ce80cc723c */ /* 0x000fe20000001824 */
[----:B------:R-:W-:Y:S02]  /*c5e0*/  MOV R135, R208 ;  /* 0x000000d000877202 */ /* 0x000fe40000000f00 */
[----:B------:R-:W-:-:S05]  /*c5f0*/  MOV R134, R211 ;  /* 0x000000d300867202 */ /* 0x000fca0000000f00 */
[C---:B------:R-:W-:Y:S08]  /*c600*/  HMMA.16816.F32 R80, R128.reuse, R82, R32 ;  /* 0x000000528050723c */ /* 0x040ff00000001820 */
[C---:B------:R-:W-:Y:S08]  /*c610*/  HMMA.16816.F32 R96, R128.reuse, R98, R56 ;  /* 0x000000628060723c */ /* 0x040ff00000001838 */
[----:B------:R-:W-:Y:S08]  /*c620*/  HMMA.16816.F32 R112, R128, R114, R44 ;  /* 0x000000728070723c */ /* 0x000ff0000000182c */
[-C--:B------:R-:W-:Y:S08]  /*c630*/  HMMA.16816.F32 R124, R124, R6.reuse, R64 ;  /* 0x000000067c7c723c */ /* 0x080ff00000001840 */
[----:B------:R-:W-:Y:S01]  /*c640*/  HMMA.16816.F32 R128, R128, R6, R40 ;  /* 0x000000068080723c */ /* 0x000fe20000001828 */
[----:B------:R-:W-:Y:S11]  /*c650*/  @!P0 BRA `(.L_x_77) ;  /* 0x00005cb000008947 */ /* 0x000ff60003800000 */
[----:B---3--:R-:W2:Y:S04]  /*c660*/  LDL.64 R208, [R1+0xd0] ;  /* 0x0000d00001d07983 */ /* 0x008ea80000100a00 */
        /* <DEDUP_REMOVED lines=60> */
[----:B------:R-:W4:Y:S04]  /*ca30*/  LDSM.16.M88.4 R132, [R231+0x2000] ;  /* 0x00200000e784783b */ /* 0x000f280000000200 */
[----:B------:R-:W2:Y:S04]  /*ca40*/  LDSM.16.M88.4 R136, [R231] ;  /* 0x00000000e788783b */ /* 0x000ea80000000200 */
[----:B-1----:R-:W-:Y:S04]  /*ca50*/  LDSM.16.M88.4 R4, [R235] ;  /* 0x00000000eb04783b */ /* 0x002fe80000000200 */
[----:B------:R-:W-:Y:S04]  /*ca60*/  LDSM.16.M88.4 R60, [R232+0x2000] ;  /* 0x00200000e83c783b */ /* 0x000fe80000000200 */
[----:B------:R-:W-:Y:S04]  /*ca70*/  LDSM.16.M88.4 R64, [R232] ;  /* 0x00000000e840783b */ /* 0x000fe80000000200 */
[----:B---3--:R-:W1:Y:S04]  /*ca80*/  LDSM.16.M88.4 R8, [R224+0x8800] ;  /* 0x00880000e008783b */ /* 0x008e680000000200 */
[----:B------:R-:W3:Y:S04]  /*ca90*/  LDSM.16.M88.4 R16, [R242] ;  /* 0x00000000f210783b */ /* 0x000ee80000000200 */
[----:B------:R-:W-:Y:S04]  /*caa0*/  LDSM.16.M88.4 R52, [R234+0x2000] ;  /* 0x00200000ea34783b */ /* 0x000fe80000000200 */
[----:B------:R-:W-:Y:S04]  /*cab0*/  LDSM.16.M88.4 R56, [R234] ;  /* 0x00000000ea38783b */ /* 0x000fe80000000200 */
[----:B------:R-:W-:Y:S01]  /*cac0*/  LDSM.16.M88.4 R48, [R233] ;  /* 0x00000000e930783b */ /* 0x000fe20000000200 */
[----:B----4-:R-:W-:Y:S01]  /*cad0*/  HMMA.16816.F32 R28, R132, R12, RZ ;  /* 0x0000000c841c723c */ /* 0x010fe200000018ff */
[----:B------:R-:W-:-:S02]  /*cae0*/  UIADD3 UR4, UR8, -0x3, URZ ;  /* 0xfffffffd08047890 */ /* 0x000fc4000fffe03f */
[----:B------:R-:W0:Y:S05]  /*caf0*/  LDGDEPBAR ;  /* 0x00000000000079af */ /* 0x000e2a0000000000 */
[----:B--2---:R-:W-:Y:S08]  /*cb00*/  HMMA.16816.F32 R32, R136, R12, RZ ;  /* 0x0000000c8820723c */ /* 0x004ff000000018ff */
[-C--:B------:R-:W-:Y:S08]  /*cb10*/  HMMA.16816.F32 R36, R132, R14.reuse, RZ ;  /* 0x0000000e8424723c */ /* 0x080ff000000018ff */
[C---:B------:R-:W-:Y:S01]  /*cb20*/  HMMA.16816.F32 R44, R136.reuse, R14, RZ ;  /* 0x0000000e882c723c */ /* 0x040fe200000018ff */
[----:B------:R-:W2:Y:S07]  /*cb30*/  LDSM.16.M88.4 R12, [R230+0x8000] ;  /* 0x00800000e60c783b */ /* 0x000eae0000000200 */
[-C--:B-1----:R-:W-:Y:S08]  /*cb40*/  HMMA.16816.F32 R208, R136, R8.reuse, RZ ;  /* 0x0000000888d0723c */ /* 0x082ff000000018ff */
[C---:B------:R-:W-:Y:S08]  /*cb50*/  HMMA.16816.F32 R140, R132.reuse, R8, RZ ;  /* 0x00000008848c723c */ /* 0x040ff000000018ff */
[----:B------:R-:W-:Y:S08]  /*cb60*/  HMMA.16816.F32 R40, R132, R10, RZ ;  /* 0x0000000a8428723c */ /* 0x000ff000000018ff */
[-C--:B------:R-:W-:Y:S01]  /*cb70*/  HMMA.16816.F32 R216, R60, R4.reuse, R28 ;  /* 0x000000043cd8723c */ /* 0x080fe2000000181c */
[----:B------:R-:W1:Y:S07]  /*cb80*/  LDSM.16.M88.4 R28, [R230+0x8800] ;  /* 0x00880000e61c783b */ /* 0x000e6e0000000200 */
[----:B------:R-:W-:Y:S08]  /*cb90*/  HMMA.16816.F32 R72, R64, R4, R32 ;  /* 0x000000044048723c */ /* 0x000ff00000001820 */
[----:B------:R-:W-:Y:S01]  /*cba0*/  HMMA.16816.F32 R32, R136, R10, RZ ;  /* 0x0000000a8820723c */ /* 0x000fe200000018ff */
[----:B------:R-:W-:Y:S07]  /*cbb0*/  LDSM.16.M88.4 R8, [R229] ;  /* 0x00000000e508783b */ /* 0x000fee0000000200 */
[-C--:B------:R-:W-:Y:S08]  /*cbc0*/  HMMA.16816.F32 R36, R60, R6.reuse, R36 ;  /* 0x000000063c24723c */ /* 0x080ff00000001824 */
[C---:B------:R-:W-:Y:S01]  /*cbd0*/  HMMA.16816.F32 R220, R64.reuse, R6, R44 ;  /* 0x0000000640dc723c */ /* 0x040fe2000000182c */
[----:B------:R-:W4:Y:S04]  /*cbe0*/  LDSM.16.M88.4 R44, [R233+0x2000] ;  /* 0x00200000e92c783b */ /* 0x000f280000000200 */
[----:B------:R-:W-:Y:S03]  /*cbf0*/  LDSM.16.M88.4 R4, [R224+0xa000] ;  /* 0x00a00000e004783b */ /* 0x000fe60000000200 */
[-C--:B---3--:R-:W-:Y:S08]  /*cc00*/  HMMA.16816.F32 R68, R64, R16.reuse, R208 ;  /* 0x000000104044723c */ /* 0x088ff000000018d0 */
[C---:B------:R-:W-:Y:S08]  /*cc10*/  HMMA.16816.F32 R248, R60.reuse, R16, R140 ;  /* 0x000000103cf8723c */ /* 0x040ff0000000188c */
[----:B------:R-:W-:Y:S01]  /*cc20*/  HMMA.16816.F32 R244, R60, R18, R40 ;  /* 0x000000123cf4723c */ /* 0x000fe20000001828 */
[----:B------:R-:W-:Y:S07]  /*cc30*/  LDSM.16.M88.4 R40, [R231+0x4000] ;  /* 0x00400000e728783b */ /* 0x000fee0000000200 */
[----:B--2---:R-:W-:Y:S08]  /*cc40*/  HMMA.16816.F32 R208, R52, R12, R216 ;  /* 0x0000000c34d0723c */ /* 0x004ff000000018d8 */
[----:B------:R-:W-:Y:S01]  /*cc50*/  HMMA.16816.F32 R212, R64, R18, R32 ;  /* 0x0000001240d4723c */ /* 0x000fe20000001820 */
[----:B------:R-:W2:Y:S07]  /*cc60*/  LDSM.16.M88.4 R16, [R229+0x800] ;  /* 0x00080000e510783b */ /* 0x000eae0000000200 */
[----:B------:R-:W-:Y:S08]  /*cc70*/  HMMA.16816.F32 R140, R56, R12, R72 ;  /* 0x0000000c388c723c */ /* 0x000ff00000001848 */
[-C--:B------:R-:W-:Y:S01]  /*cc80*/  HMMA.16816.F32 R32, R52, R14.reuse, R36 ;  /* 0x0000000e3420723c */ /* 0x080fe20000001824 */
[----:B------:R-:W3:Y:S07]  /*cc90*/  LDSM.16.M88.4 R36, [R231+0x6000] ;  /* 0x00600000e724783b */ /* 0x000eee0000000200 */
[C---:B------:R-:W-:Y:S08]  /*cca0*/  HMMA.16816.F32 R220, R56.reuse, R14, R220 ;  /* 0x0000000e38dc723c */ /* 0x040ff000000018dc */
[-C--:B-1----:R-:W-:Y:S08]  /*ccb0*/  HMMA.16816.F32 R76, R56, R28.reuse, R68 ;  /* 0x0000001c384c723c */ /* 0x082ff00000001844 */
[C---:B------:R-:W-:Y:S08]  /*ccc0*/  HMMA.16816.F32 R72, R52.reuse, R28, R248 ;  /* 0x0000001c3448723c */ /* 0x040ff000000018f8 */
[----:B------:R-:W-:Y:S08]  /*ccd0*/  HMMA.16816.F32 R68, R52, R30, R244 ;  /* 0x0000001e3444723c */ /* 0x000ff000000018f4 */
[----:B----4-:R-:W-:Y:S01]  /*cce0*/  HMMA.16816.F32 R244, R44, R8, R208 ;  /* 0x000000082cf4723c */ /* 0x010fe200000018d0 */
[----:B------:R-:W-:Y:S07]  /*ccf0*/  LDSM.16.M88.4 R208, [R239] ;  /* 0x00000000efd0783b */ /* 0x000fee0000000200 */
[----:B------:R-:W-:Y:S01]  /*cd00*/  HMMA.16816.F32 R248, R56, R30, R212 ;  /* 0x0000001e38f8723c */ /* 0x000fe200000018d4 */
[----:B------:R-:W-:Y:S07]  /*cd10*/  LDSM.16.M88.4 R28, [R232+0x6000] ;  /* 0x00600000e81c783b */ /* 0x000fee0000000200 */
[----:B------:R-:W-:Y:S01]  /*cd20*/  HMMA.16816.F32 R216, R48, R8, R140 ;  /* 0x0000000830d8723c */ /* 0x000fe2000000188c */
[----:B------:R-:W1:Y:S07]  /*cd30*/  LDSM.16.M88.4 R140, [R224+0xa800] ;  /* 0x00a80000e08c783b */ /* 0x000e6e0000000200 */
[-C--:B------:R-:W-:Y:S01]  /*cd40*/  HMMA.16816.F32 R12, R44, R10.reuse, R32 ;  /* 0x0000000a2c0c723c */ /* 0x080fe20000001820 */
[----:B------:R-:W-:Y:S07]  /*cd50*/  LDSM.16.M88.4 R32, [R232+0x4000] ;  /* 0x00400000e820783b */ /* 0x000fee0000000200 */
[C---:B------:R-:W-:Y:S01]  /*cd60*/  HMMA.16816.F32 R212, R48.reuse, R10, R220 ;  /* 0x0000000a30d4723c */ /* 0x040fe200000018dc */
[----:B------:R-:W-:Y:S07]  /*cd70*/  LDSM.16.M88.4 R8, [R238] ;  /* 0x00000000ee08783b */ /* 0x000fee0000000200 */
[-C--:B--2---:R-:W-:Y:S08]  /*cd80*/  HMMA.16816.F32 R88, R48, R16.reuse, R76 ;  /* 0x000000103058723c */ /* 0x084ff0000000184c */
[C---:B------:R-:W-:Y:S08]  /*cd90*/  HMMA.16816.F32 R80, R44.reuse, R16, R72 ;  /* 0x000000102c50723c */ /* 0x040ff00000001848 */
[----:B------:R-:W-:Y:S08]  /*cda0*/  HMMA.16816.F32 R76, R44, R18, R68 ;  /* 0x000000122c4c723c */ /* 0x000ff00000001844 */
[----:B---3--:R-:W-:Y:S08]  /*cdb0*/  HMMA.16816.F32 R68, R36, R4, R244 ;  /* 0x000000042444723c */ /* 0x008ff000000018f4 */
[----:B------:R-:W-:Y:S01]  /*cdc0*/  HMMA.16816.F32 R72, R48, R18, R248 ;  /* 0x000000123048723c */ /* 0x000fe200000018f8 */
[----:B------:R-:W-:Y:S07]  /*cdd0*/  LDSM.16.M88.4 R16, [R234+0x4000] ;  /* 0x00400000ea10783b */ /* 0x000fee0000000200 */
[----:B------:R-:W-:Y:S08]  /*cde0*/  HMMA.16816.F32 R248, R40, R4, R216 ;  /* 0x0000000428f8723c */ /* 0x000ff000000018d8 */
[-C--:B------:R-:W-:Y:S01]  /*cdf0*/  HMMA.16816.F32 R244, R36, R6.reuse, R12 ;  /* 0x0000000624f4723c */ /* 0x080fe2000000180c */
[----:B------:R-:W-:Y:S07]  /*ce00*/  LDSM.16.M88.4 R12, [R234+0x6000] ;  /* 0x00600000ea0c783b */ /* 0x000fee0000000200 */
[----:B------:R-:W-:Y:S01]  /*ce10*/  HMMA.16816.F32 R220, R40, R6, R212 ;  /* 0x0000000628dc723c */ /* 0x000fe200000018d4 */
[----:B------:R-:W2:Y:S07]  /*ce20*/  LDSM.16.M88.4 R4, [R230+0xa000] ;  /* 0x00a00000e604783b */ /* 0x000eae0000000200 */
[----:B-1----:R-:W-:Y:S08]  /*ce30*/  HMMA.16816.F32 R212, R36, R140, R80 ;  /* 0x0000008c24d4723c */ /* 0x002ff00000001850 */
[----:B------:R-:W-:Y:S08]  /*ce40*/  HMMA.16816.F32 R80, R28, R208, R68 ;  /* 0x000000d01c50723c */ /* 0x000ff00000001844 */
[C---:B------:R-:W-:Y:S08]  /*ce50*/  HMMA.16816.F32 R216, R40.reuse, R140, R88 ;  /* 0x0000008c28d8723c */ /* 0x040ff00000001858 */
[----:B------:R-:W-:Y:S08]  /*ce60*/  HMMA.16816.F32 R88, R40, R142, R72 ;  /* 0x0000008e2858723c */ /* 0x000ff00000001848 */
[----:B------:R-:W-:Y:S08]  /*ce70*/  HMMA.16816.F32 R72, R28, R210, R244 ;  /* 0x000000d21c48723c */ /* 0x000ff000000018f4 */
[----:B--2---:R-:W-:Y:S08]  /*ce80*/  HMMA.16816.F32 R80, R12, R4, R80 ;  /* 0x000000040c50723c */ /* 0x004ff00000001850 */
[----:B------:R-:W-:Y:S01]  /*ce90*/  HMMA.16816.F32 R92, R36, R142, R76 ;  /* 0x0000008e245c723c */ /* 0x000fe2000000184c */
[----:B------:R-:W1:Y:S07]  /*cea0*/  LDSM.16.M88.4 R140, [R230+0xa800] ;  /* 0x00a80000e68c783b */ /* 0x000e6e0000000200 */
[C---:B------:R-:W-:Y:S08]  /*ceb0*/  HMMA.16816.F32 R248, R32.reuse, R208, R248 ;  /* 0x000000d020f8723c */ /* 0x040ff000000018f8 */
[----:B------:R-:W-:Y:S01]  /*cec0*/  IMAD.MOV.U32 R27, RZ, RZ, R80 ;  /* 0x000000ffff1b7224 */ /* 0x000fe200078e0050 */
[----:B------:R-:W-:Y:S01]  /*ced0*/  HMMA.16816.F32 R76, R32, R210, R220 ;  /* 0x000000d2204c723c */ /* 0x000fe200000018dc */
[----:B------:R-:W-:Y:S01]  /*cee0*/  IMAD.MOV.U32 R22, RZ, RZ, R81 ;  /* 0x000000ffff167224 */ /* 0x000fe200078e0051 */
[----:B------:R-:W-:Y:S01]  /*cef0*/  LDSM.16.M88.4 R208, [R229+0x2000] ;  /* 0x00200000e5d0783b */ /* 0x000fe20000000200 */
[----:B------:R-:W-:-:S02]  /*cf00*/  IMAD.MOV.U32 R21, RZ, RZ, R82 ;  /* 0x000000ffff157224 */ /* 0x000fc400078e0052 */
[----:B------:R-:W-:-:S03]  /*cf10*/  IMAD.MOV.U32 R0, RZ, RZ, R83 ;  /* 0x000000ffff007224 */ /* 0x000fc600078e0053 */
[----:B------:R-:W-:Y:S08]  /*cf20*/  HMMA.16816.F32 R80, R12, R6, R72 ;  /* 0x000000060c50723c */ /* 0x000ff00000001848 */
[-C--:B------:R-:W-:Y:S01]  /*cf30*/  HMMA.16816.F32 R68, R32, R8.reuse, R216 ;  /* 0x000000082044723c */ /* 0x080fe200000018d8 */
[----:B------:R-:W-:Y:S07]  /*cf40*/  LDSM.16.M88.4 R216, [R224+0x9800] ;  /* 0x00980000e0d8783b */ /* 0x000fee0000000200 */
[C---:B------:R-:W-:Y:S08]  /*cf50*/  HMMA.16816.F32 R244, R28.reuse, R8, R212 ;  /* 0x000000081cf4723c */ /* 0x040ff000000018d4 */
[----:B------:R-:W-:Y:S01]  /*cf60*/  HMMA.16816.F32 R220, R28, R10, R92 ;  /* 0x0000000a1cdc723c */ /* 0x000fe2000000185c */
[----:B------:R-:W-:-:S02]  /*cf70*/  IMAD.MOV.U32 R72, RZ, RZ, R80 ;  /* 0x000000ffff487224 */ /* 0x000fc400078e0050 */
[----:B------:R-:W-:Y:S02]  /*cf80*/  IMAD.MOV.U32 R20, RZ, RZ, R81 ;  /* 0x000000ffff147224 */ /* 0x000fe400078e0051 */
[----:B------:R-:W-:Y:S02]  /*cf90*/  IMAD.MOV.U32 R3, RZ, RZ, R82 ;  /* 0x000000ffff037224 */ /* 0x000fe400078e0052 */
[----:B------:R-:W-:Y:S01]  /*cfa0*/  IMAD.MOV.U32 R2, RZ, RZ, R83 ;  /* 0x000000ffff027224 */ /* 0x000fe200078e0053 */
[----:B------:R-:W-:Y:S01]  /*cfb0*/  HMMA.16816.F32 R212, R32, R10, R88 ;  /* 0x0000000a20d4723c */ /* 0x000fe20000001858 */
[----:B------:R-:W2:Y:S07]  /*cfc0*/  LDSM.16.M88.4 R8, [R233+0x4000] ;  /* 0x00400000e908783b */ /* 0x000eae0000000200 */
[C---:B------:R-:W-:Y:S08]  /*cfd0*/  HMMA.16816.F32 R248, R16.reuse, R4, R248 ;  /* 0x0000000410f8723c */ /* 0x040ff000000018f8 */
[C---:B------:R-:W-:Y:S01]  /*cfe0*/  HMMA.16816.F32 R92, R16.reuse, R6, R76 ;  /* 0x00000006105c723c */ /* 0x040fe2000000184c */
[----:B------:R-:W3:Y:S07]  /*cff0*/  LDSM.16.M88.4 R4, [R233+0x6000] ;  /* 0x00600000e904783b */ /* 0x000eee0000000200 */
[----:B-1----:R-:W-:Y:S08]  /*d000*/  HMMA.16816.F32 R80, R16, R140, R68 ;  /* 0x0000008c1050723c */ /* 0x002ff00000001844 */
[C---:B------:R-:W-:Y:S08]  /*d010*/  HMMA.16816.F32 R88, R12.reuse, R142, R220 ;  /* 0x0000008e0c58723c */ /* 0x040ff000000018dc */
[----:B------:R-:W-:Y:S07]  /*d020*/  HMMA.16816.F32 R68, R12, R140, R244 ;  /* 0x0000008c0c44723c */ /* 0x000fee00000018f4 */
[----:B------:R-:W-:Y:S01]  /*d030*/  IMAD.MOV.U32 R244, RZ, RZ, R27 ;  /* 0x000000fffff47224 */ /* 0x000fe200078e001b */
[----:B------:R-:W-:Y:S01]  /*d040*/  HMMA.16816.F32 R220, R16, R142, R212 ;  /* 0x0000008e10dc723c */ /* 0x000fe200000018d4 */
[----:B------:R-:W1:Y:S01]  /*d050*/  LDSM.16.M88.4 R140, [R229+0x2800] ;  /* 0x00280000e58c783b */ /* 0x000e620000000200 */
[----:B------:R-:W-:-:S02]  /*d060*/  IMAD.MOV.U32 R245, RZ, RZ, R22 ;  /* 0x000000fffff57224 */ /* 0x000fc400078e0016 */
[----:B------:R-:W-:Y:S01]  /*d070*/  IMAD.MOV.U32 R246, RZ, RZ, R21 ;  /* 0x000000fffff67224 */ /* 0x000fe200078e0015 */
[----:B------:R-:W4:Y:S01]  /*d080*/  LDSM.16.M88.4 R212, [R240] ;  /* 0x00000000f0d4783b */ /* 0x000f220000000200 */
[----:B------:R-:W-:Y:S02]  /*d090*/  IMAD.MOV.U32 R247, RZ, RZ, R0 ;  /* 0x000000fffff77224 */ /* 0x000fe400078e0000 */
[----:B--2---:R-:W-:Y:S07]  /*d0a0*/  HMMA.16816.F32 R76, R8, R208, R248 ;  /* 0x000000d0084c723c */ /* 0x004fee00000018f8 */
[----:B------:R-:W-:Y:S01]  /*d0b0*/  IMAD.MOV.U32 R248, RZ, RZ, R72 ;  /* 0x000000fffff87224 */ /* 0x000fe200078e0048 */
[----:B------:R-:W-:Y:S01]  /*d0c0*/  HMMA.16816.F32 R96, R132, R216, RZ ;  /* 0x000000d88460723c */ /* 0x000fe200000018ff */
[----:B------:R-:W-:-:S02]  /*d0d0*/  IMAD.MOV.U32 R249, RZ, RZ, R20 ;  /* 0x000000fffff97224 */ /* 0x000fc400078e0014 */
[----:B------:R-:W-:Y:S02]  /*d0e0*/  IMAD.MOV.U32 R250, RZ, RZ, R3 ;  /* 0x000000fffffa7224 */ /* 0x000fe400078e0003 */
[----:B------:R-:W-:-:S03]  /*d0f0*/  IMAD.MOV.U32 R251, RZ, RZ, R2 ;  /* 0x000000fffffb7224 */ /* 0x000fc600078e0002 */
[C---:B---3--:R-:W-:Y:S08]  /*d100*/  HMMA.16816.F32 R244, R4.reuse, R208, R244 ;  /* 0x000000d004f4723c */ /* 0x048ff000000018f4 */
[----:B------:R-:W-:Y:S01]  /*d110*/  HMMA.16816.F32 R248, R4, R210, R248 ;  /* 0x000000d204f8723c */ /* 0x000fe200000018f8 */
[----:B------:R-:W-:Y:S02]  /*d120*/  IMAD.MOV.U32 R0, RZ, RZ, R76 ;  /* 0x000000ffff007224 */ /* 0x000fe400078e004c */
[----:B------:R-:W-:-:S02]  /*d130*/  IMAD.MOV.U32 R27, RZ, RZ, R77 ;  /* 0x000000ffff1b7224 */ /* 0x000fc400078e004d */
[----:B------:R-:W-:Y:S02]  /*d140*/  IMAD.MOV.U32 R22, RZ, RZ, R78 ;  /* 0x000000ffff167224 */ /* 0x000fe400078e004e */
[----:B------:R-:W-:Y:S01]  /*d150*/  IMAD.MOV.U32 R21, RZ, RZ, R79 ;  /* 0x000000ffff157224 */ /* 0x000fe200078e004f */
[C---:B------:R-:W-:Y:S01]  /*d160*/  HMMA.16816.F32 R208, R8.reuse, R210, R92 ;  /* 0x000000d208d0723c */ /* 0x040fe2000000185c */
[----:B------:R-:W-:Y:S02]  /*d170*/  IMAD.MOV.U32 R75, RZ, RZ, R96 ;  /* 0x000000ffff4b7224 */ /* 0x000fe400078e0060 */
[----:B------:R-:W-:Y:S02]  /*d180*/  IMAD.MOV.U32 R20, RZ, RZ, R97 ;  /* 0x000000ffff147224 */ /* 0x000fe400078e0061 */
[----:B------:R-:W-:Y:S02]  /*d190*/  IMAD.MOV.U32 R3, RZ, RZ, R98 ;  /* 0x000000ffff037224 */ /* 0x000fe400078e0062 */
[----:B------:R-:W-:Y:S01]  /*d1a0*/  IMAD.MOV.U32 R2, RZ, RZ, R99 ;  /* 0x000000ffff027224 */ /* 0x000fe200078e0063 */
[----:B-1----:R-:W-:Y:S08]  /*d1b0*/  HMMA.16816.F32 R92, R8, R140, R80 ;  /* 0x0000008c085c723c */ /* 0x002ff00000001850 */
[-C--:B------:R-:W-:Y:S08]  /*d1c0*/  HMMA.16816.F32 R88, R4, R142.reuse, R88 ;  /* 0x0000008e0458723c */ /* 0x080ff00000001858 */
[----:B------:R-:W-:Y:S01]  /*d1d0*/  HMMA.16816.F32 R220, R8, R142, R220 ;  /* 0x0000008e08dc723c */ /* 0x000fe200000018dc */
[----:B------:R-:W-:Y:S01]  /*d1e0*/  FMUL.FTZ R0, R0, c[0x0][0x2ec] ;  /* 0x0000bb0000007a20 */ /* 0x000fe20000410000 */
[----:B------:R1:W5:Y:S04]  /*d1f0*/  LDL.LU.64 R98, [R1+0x160] ;  /* 0x0001600001627983 */ /* 0x0003680000300a00 */
[----:B------:R1:W5:Y:S02]  /*d200*/  LDL.LU.64 R96, [R1+0x158] ;  /* 0x0001580001607983 */ /* 0x0003640000300a00 */
[----:B------:R-:W-:Y:S01]  /*d210*/  IMAD.MOV.U32 R84, RZ, RZ, R92 ;  /* 0x000000ffff547224 */ /* 0x000fe200078e005c */
[----:B------:R-:W-:Y:S01]  /*d220*/  HMMA.16816.F32 R76, R136, R216, RZ ;  /* 0x000000d8884c723c */ /* 0x000fe200000018ff */
[----:B------:R-:W-:-:S02]  /*d230*/  IMAD.MOV.U32 R83, RZ, RZ, R93 ;  /* 0x000000ffff537224 */ /* 0x000fc400078e005d */
[----:B------:R-:W-:Y:S02]  /*d240*/  IMAD.MOV.U32 R82, RZ, RZ, R94 ;  /* 0x000000ffff527224 */ /* 0x000fe400078e005e */
[----:B------:R-:W-:Y:S02]  /*d250*/  IMAD.MOV.U32 R81, RZ, RZ, R95 ;  /* 0x000000ffff517224 */ /* 0x000fe400078e005f */
[----:B------:R-:W-:Y:S01]  /*d260*/  IMAD.MOV.U32 R142, RZ, RZ, R3 ;  /* 0x000000ffff8e7224 */ /* 0x000fe200078e0003 */
[----:B------:R-:W-:Y:S01]  /*d270*/  HMMA.16816.F32 R92, R4, R140, R68 ;  /* 0x0000008c045c723c */ /* 0x000fe20000001844 */
[----:B------:R-:W-:-:S06]  /*d280*/  IMAD.MOV.U32 R143, RZ, RZ, R2 ;  /* 0x000000ffff8f7224 */ /* 0x000fcc00078e0002 */
[----:B------:R-:W-:Y:S02]  /*d290*/  IMAD.MOV.U32 R140, RZ, RZ, R75 ;  /* 0x000000ffff8c7224 */ /* 0x000fe400078e004b */
[----:B------:R-:W-:-:S07]  /*d2a0*/  IMAD.MOV.U32 R141, RZ, RZ, R20 ;  /* 0x000000ffff8d7224 */ /* 0x000fce00078e0014 */
[-C--:B----4-:R-:W-:Y:S01]  /*d2b0*/  HMMA.16816.F32 R140, R60, R212.reuse, R140 ;  /* 0x000000d43c8c723c */ /* 0x090fe2000000188c */
[----:B------:R2:W3:Y:S01]  /*d2c0*/  MUFU.TANH R216, R0 ;  /* 0x0000000000d87308 */ /* 0x0004e20000002400 */
[----:B------:R-:W-:Y:S02]  /*d2d0*/  IMAD.MOV.U32 R73, RZ, RZ, R88 ;  /* 0x000000ffff497224 */ /* 0x000fe400078e0058 */
[----:B------:R-:W-:Y:S02]  /*d2e0*/  IMAD.MOV.U32 R72, RZ, RZ, R89 ;  /* 0x000000ffff487224 */ /* 0x000fe400078e0059 */
[----:B--2---:R-:W-:Y:S11]  /*d2f0*/  FMUL.FTZ R0, R27, c[0x0][0x2ec] ;  /* 0x0000bb001b007a20 */ /* 0x004ff60000410000 */
[----:B------:R-:W-:Y:S07]  /*d300*/  @!UPT UIADD3 URZ, URZ, URZ, URZ ;  /* 0x0000003f3f3ff290 */ /* 0x000fee000fffe03f */
[----:B------:R-:W-:Y:S02]  /*d310*/  IMAD.MOV.U32 R3, RZ, RZ, R142 ;  /* 0x000000ffff037224 */ /* 0x000fe400078e008e */
[----:B------:R2:W4:Y:S01]  /*d320*/  MUFU.TANH R142, R0 ;  /* 0x00000000008e7308 */ /* 0x0005220000002400 */
[----:B------:R-:W-:Y:S02]  /*d330*/  IMAD.MOV.U32 R69, RZ, RZ, R90 ;  /* 0x000000ffff457224 */ /* 0x000fe400078e005a */
[----:B------:R-:W-:Y:S02]  /*d340*/  IMAD.MOV.U32 R68, RZ, RZ, R91 ;  /* 0x000000ffff447224 */ /* 0x000fe400078e005b */
[----:B------:R-:W-:Y:S01]  /*d350*/  HMMA.16816.F32 R88, R64, R212, R76 ;  /* 0x000000d44058723c */ /* 0x000fe2000000184c */
[----:B--2---:R-:W-:-:S04]  /*d360*/  FMUL.FTZ R0, R22, c[0x0][0x2ec] ;  /* 0x0000bb0016007a20 */ /* 0x004fc80000410000 */
[----:B------:R2:W-:Y:S01]  /*d370*/  MUFU.TANH R252, R0 ;  /* 0x0000000000fc7308 */ /* 0x0005e20000002400 */
[----:B------:R-:W-:Y:S02]  /*d380*/  IMAD.MOV.U32 R20, RZ, RZ, R140 ;  /* 0x000000ffff147224 */ /* 0x000fe400078e008c */
[----:B--2---:R-:W-:-:S05]  /*d390*/  FMUL.FTZ R0, R21, c[0x0][0x2ec] ;  /* 0x0000bb0015007a20 */ /* 0x004fca0000410000 */
[----:B------:R2:W-:Y:S01]  /*d3a0*/  MUFU.TANH R213, R0 ;  /* 0x0000000000d57308 */ /* 0x0005e20000002400 */
[----:B------:R-:W1:Y:S01]  /*d3b0*/  S2R R140, SR_TID.X ;  /* 0x00000000008c7919 */ /* 0x000e620000002100 */
[----:B------:R-:W-:Y:S02]  /*d3c0*/  IMAD.MOV.U32 R79, RZ, RZ, R143 ;  /* 0x000000ffff4f7224 */ /* 0x000fe400078e008f */
[----:B--2---:R-:W-:-:S04]  /*d3d0*/  FMUL.FTZ R0, R244, c[0x0][0x2ec] ;  /* 0x0000bb00f4007a20 */ /* 0x004fc80000410000 */
[----:B------:R2:W-:Y:S01]  /*d3e0*/  MUFU.TANH R217, R0 ;  /* 0x0000000000d97308 */ /* 0x0005e20000002400 */
[----:B------:R-:W-:Y:S02]  /*d3f0*/  IMAD.MOV.U32 R2, RZ, RZ, R141 ;  /* 0x000000ffff027224 */ /* 0x000fe400078e008d */
[----:B--2---:R-:W-:-:S05]  /*d400*/  FMUL.FTZ R0, R245, c[0x0][0x2ec] ;  /* 0x0000bb00f5007a20 */ /* 0x004fca0000410000 */
[----:B------:R2:W-:Y:S02]  /*d410*/  MUFU.TANH R212, R0 ;  /* 0x0000000000d47308 */ /* 0x0005e40000002400 */
[----:B--2---:R-:W-:-:S06]  /*d420*/  FMUL.FTZ R0, R246, c[0x0][0x2ec] ;  /* 0x0000bb00f6007a20 */ /* 0x004fcc0000410000 */
[----:B------:R2:W-:Y:S02]  /*d430*/  MUFU.TANH R143, R0 ;  /* 0x00000000008f7308 */ /* 0x0005e40000002400 */
[----:B--2---:R-:W-:-:S06]  /*d440*/  FMUL.FTZ R0, R208, c[0x0][0x2ec] ;  /* 0x0000bb00d0007a20 */ /* 0x004fcc0000410000 */
[----:B------:R2:W1:Y:S01]  /*d450*/  MUFU.TANH R141, R0 ;  /* 0x00000000008d7308 */ /* 0x0004620000002400 */
[----:B------:R-:W-:Y:S02]  /*d460*/  IMAD.MOV.U32 R244, RZ, RZ, R20 ;  /* 0x000000fffff47224 */ /* 0x000fe400078e0014 */
[----:B--2---:R-:W-:-:S05]  /*d470*/  FMUL.FTZ R0, R209, c[0x0][0x2ec] ;  /* 0x0000bb00d1007a20 */ /* 0x004fca0000410000 */
[----:B------:R2:W-:Y:S01]  /*d480*/  MUFU.TANH R22, R0 ;  /* 0x0000000000167308 */ /* 0x0005e20000002400 */
[----:B-1----:R-:W-:Y:S02]  /*d490*/  IMAD.SHL.U32 R140, R140, 0x2, RZ ;  /* 0x000000028c8c7824 */ /* 0x002fe400078e00ff */
[----:B--2---:R-:W-:-:S05]  /*d4a0*/  FMUL.FTZ R0, R210, c[0x0][0x2ec] ;  /* 0x0000bb00d2007a20 */ /* 0x004fca0000410000 */
[----:B------:R1:W2:Y:S01]  /*d4b0*/  MUFU.TANH R21, R0 ;  /* 0x0000000000157308 */ /* 0x0002a20000002400 */
[----:B------:R-:W-:Y:S01]  /*d4c0*/  LOP3.LUT R140, R140, 0x6, RZ, 0xc0, !PT ;  /* 0x000000068c8c7812 */ /* 0x000fe200078ec0ff */
[----:B------:R-:W-:Y:S02]  /*d4d0*/  IMAD.MOV.U32 R245, RZ, RZ, R2 ;  /* 0x000000fffff57224 */ /* 0x000fe400078e0002 */
[----:B-1----:R-:W-:-:S04]  /*d4e0*/  FMUL.FTZ R0, R211, c[0x0][0x2ec] ;  /* 0x0000bb00d3007a20 */ /* 0x002fc80000410000 */
[----:B------:R1:W-:Y:S01]  /*d4f0*/  MUFU.TANH R20, R0 ;  /* 0x0000000000147308 */ /* 0x0003e20000002400 */
[----:B------:R-:W-:Y:S02]  /*d500*/  FMUL.FTZ R2, R249, c[0x0][0x2ec] ;  /* 0x0000bb00f9027a20 */ /* 0x000fe40000410000 */
[----:B-1----:R-:W-:-:S05]  /*d510*/  FMUL.FTZ R0, R248, c[0x0][0x2ec] ;  /* 0x0000bb00f8007a20 */ /* 0x002fca0000410000 */
[----:B------:R1:W1:Y:S01]  /*d520*/  MUFU.TANH R27, R0 ;  /* 0x00000000001b7308 */ /* 0x0002620000002400 */
[----:B------:R-:W-:Y:S02]  /*d530*/  IMAD.MOV.U32 R246, RZ, RZ, R3 ;  /* 0x000000fffff67224 */ /* 0x000fe400078e0003 */
[----:B------:R-:W-:Y:S02]  /*d540*/  FMUL.FTZ R3, R247, c[0x0][0x2ec] ;  /* 0x0000bb00f7037a20 */ /* 0x000fe40000410000 */
[----:B-1----:R-:W-:-:S04]  /*d550*/  IMAD.U32 R0, RZ, RZ, UR4 ;  /* 0x00000004ff007e24 */ /* 0x002fc8000f8e00ff */
[----:B------:R-:W-:Y:S02]  /*d560*/  IMAD R0, R0, 0x40, R140 ;  /* 0x0000004000007824 */ /* 0x000fe400078e028c */
[----:B------:R1:W1:Y:S03]  /*d570*/  MUFU.TANH R140, R2 ;  /* 0x00000002008c7308 */ /* 0x0002660000002400 */
[----:B------:R-:W-:Y:S01]  /*d580*/  ISETP.GE.AND P1, PT, R0, R23, PT ;  /* 0x000000170000720c */ /* 0x000fe20003f26270 */
[----:B------:R-:W-:-:S04]  /*d590*/  IMAD.MOV.U32 R71, RZ, RZ, R94 ;  /* 0x000000ffff477224 */ /* 0x000fc800078e005e */
[----:B------:R2:W2:Y:S01]  /*d5a0*/  MUFU.TANH R209, R3 ;  /* 0x0000000300d17308 */ /* 0x0004a20000002400 */
[----:B-1----:R-:W-:-:S04]  /*d5b0*/  IADD3 R2, R0, 0x1, RZ ;  /* 0x0000000100027810 */ /* 0x002fc80007ffe0ff */
[C---:B------:R-:W-:Y:S02]  /*d5c0*/  ISETP.GE.AND P4, PT, R2.reuse, R23, PT ;  /* 0x000000170200720c */ /* 0x040fe40003f86270 */
[C---:B------:R-:W-:Y:S02]  /*d5d0*/  ISETP.GE.AND P2, PT, R2.reuse, R24, PT ;  /* 0x000000180200720c */ /* 0x040fe40003f46270 */
[C---:B------:R-:W-:Y:S02]  /*d5e0*/  ISETP.GE.AND P6, PT, R2.reuse, R26, PT ;  /* 0x0000001a0200720c */ /* 0x040fe40003fc6270 */
[----:B------:R-:W-:Y:S01]  /*d5f0*/  ISETP.GE.AND P5, PT, R2, R25, PT ;  /* 0x000000190200720c */ /* 0x000fe20003fa6270 */
[----:B--2---:R-:W-:Y:S01]  /*d600*/  FMUL.FTZ R3, R250, c[0x0][0x2ec] ;  /* 0x0000bb00fa037a20 */ /* 0x004fe20000410000 */
[----:B------:R-:W-:Y:S01]  /*d610*/  IADD3 R2, R0, 0x8, RZ ;  /* 0x0000000800027810 */ /* 0x000fe20007ffe0ff */
[----:B------:R-:W-:Y:S01]  /*d620*/  IMAD.MOV.U32 R70, RZ, RZ, R95 ;  /* 0x000000ffff467224 */ /* 0x000fe200078e005f */
[----:B---3--:R-:W-:Y:S01]  /*d630*/  FSEL R208, R216, -INF , !P1 ;  /* 0xff800000d8d07808 */ /* 0x008fe20004800000 */
[----:B------:R-:W-:Y:S01]  /*d640*/  IMAD.MOV.U32 R80, RZ, RZ, R92 ;  /* 0x000000ffff507224 */ /* 0x000fe200078e005c */
[----:B------:R-:W-:Y:S01]  /*d650*/  ISETP.GE.AND P0, PT, R2, R23, PT ;  /* 0x000000170200720c */ /* 0x000fe20003f06270 */
[----:B------:R-:W-:Y:S01]  /*d660*/  IMAD.MOV.U32 R74, RZ, RZ, R93 ;  /* 0x000000ffff4a7224 */ /* 0x000fe200078e005d */
[----:B----4-:R-:W-:Y:S01]  /*d670*/  FSEL R142, R142, -INF , !P4 ;  /* 0xff8000008e8e7808 */ /* 0x010fe20006000000 */
[----:B------:R1:W5:Y:S01]  /*d680*/  LDL.LU.64 R94, [R1+0x150] ;  /* 0x00015000015e7983 */ /* 0x0003620000300a00 */
[----:B------:R2:W3:Y:S01]  /*d690*/  MUFU.TANH R211, R3 ;  /* 0x0000000300d37308 */ /* 0x0004e20000002400 */
[C---:B------:R-:W-:Y:S01]  /*d6a0*/  ISETP.GE.AND P3, PT, R2.reuse, R24, PT ;  /* 0x000000180200720c */ /* 0x040fe20003f66270 */
[----:B------:R-:W-:Y:S01]  /*d6b0*/  IMAD.MOV.U32 R76, RZ, RZ, R90 ;  /* 0x000000ffff4c7224 */ /* 0x000fe200078e005a */
[C---:B------:R-:W-:Y:S01]  /*d6c0*/  ISETP.GE.AND P1, PT, R2.reuse, R26, PT ;  /* 0x0000001a0200720c */ /* 0x040fe20003f26270 */
[----:B------:R1:W5:Y:S01]  /*d6d0*/  LDL.LU.64 R92, [R1+0x148] ;  /* 0x00014800015c7983 */ /* 0x0003620000300a00 */
[----:B------:R-:W-:Y:S01]  /*d6e0*/  ISETP.GE.AND P4, PT, R2, R25, PT ;  /* 0x000000190200720c */ /* 0x000fe20003f86270 */
[----:B------:R-:W-:Y:S01]  /*d6f0*/  IMAD.MOV.U32 R75, RZ, RZ, R91 ;  /* 0x000000ffff4b7224 */ /* 0x000fe200078e005b */
[----:B------:R-:W-:Y:S01]  /*d700*/  IADD3 R2, R0, 0x9, RZ ;  /* 0x0000000900027810 */ /* 0x000fe20007ffe0ff */
[----:B------:R-:W-:Y:S01]  /*d710*/  IMAD.MOV.U32 R78, RZ, RZ, R88 ;  /* 0x000000ffff4e7224 */ /* 0x000fe200078e0058 */
[----:B------:R1:W5:Y:S01]  /*d720*/  LDL.LU.64 R90, [R1+0x140] ;  /* 0x00014000015a7983 */ /* 0x0003620000300a00 */
[----:B------:R-:W-:Y:S01]  /*d730*/  IMAD.MOV.U32 R77, RZ, RZ, R89 ;  /* 0x000000ffff4d7224 */ /* 0x000fe200078e0059 */
[----:B------:R-:W-:-:S02]  /*d740*/  FSEL R141, R141, -INF , !P0 ;  /* 0xff8000008d8d7808 */ /* 0x000fc40004000000 */
[----:B------:R1:W5:Y:S01]  /*d750*/  LDL.LU.64 R88, [R1+0x138] ;  /* 0x0001380001587983 */ /* 0x0003620000300a00 */
[----:B--2---:R-:W-:-:S03]  /*d760*/  FMUL.FTZ R3, R251, c[0x0][0x2ec] ;  /* 0x0000bb00fb037a20 */ /* 0x004fc60000410000 */
[----:B------:R2:W-:Y:S01]  /*d770*/  STL [R1+0x10], R208 ;  /* 0x000010d001007387 */ /* 0x0005e20000100800 */
[----:B------:R-:W-:-:S03]  /*d780*/  ISETP.GE.AND P0, PT, R2, R23, PT ;  /* 0x000000170200720c */ /* 0x000fc60003f06270 */
[----:B------:R-:W-:Y:S01]  /*d790*/  STL [R1+0x4c], R142 ;  /* 0x00004c8e01007387 */ /* 0x000fe20000100800 */
[----:B------:R-:W-:Y:S01]  /*d7a0*/  FSEL R21, R21, -INF , !P3 ;  /* 0xff80000015157808 */ /* 0x000fe20005800000 */
[----:B--2---:R2:W4:Y:S02]  /*d7b0*/  MUFU.TANH R208, R3 ;  /* 0x0000000300d07308 */ /* 0x0045240000002400 */
[----:B--2---:R-:W-:Y:S02]  /*d7c0*/  FMUL.FTZ R3, R84, c[0x0][0x2ec] ;  /* 0x0000bb0054037a20 */ /* 0x004fe40000410000 */
[----:B------:R1:W5:Y:S04]  /*d7d0*/  LDL.LU R84, [R1+0x130] ;  /* 0x0001300001547983 */ /* 0x0003680000300800 */
[----:B------:R2:W-:Y:S01]  /*d7e0*/  STL [R1+0x48], R141 ;  /* 0x0000488d01007387 */ /* 0x0005e20000100800 */
[----:B------:R-:W-:-:S02]  /*d7f0*/  FSEL R27, R27, -INF , !P1 ;  /* 0xff8000001b1b7808 */ /* 0x000fc40004800000 */
[----:B--2---:R-:W-:Y:S02]  /*d800*/  FSEL R141, R22, -INF , !P0 ;  /* 0xff800000168d7808 */ /* 0x004fe40004000000 */
[----:B------:R-:W-:-:S03]  /*d810*/  ISETP.GE.AND P0, PT, R0, R24, PT ;  /* 0x000000180000720c */ /* 0x000fc60003f06270 */
[----:B------:R2:W-:Y:S01]  /*d820*/  STL [R1+0x44], R141 ;  /* 0x0000448d01007387 */ /* 0x0005e20000100800 */
[----:B------:R-:W-:-:S03]  /*d830*/  FMUL.FTZ R22, R83, c[0x0][0x2ec] ;  /* 0x0000bb0053167a20 */ /* 0x000fc60000410000 */
[----:B------:R1:W5:Y:S01]  /*d840*/  LDL.LU R83, [R1+0x12c] ;  /* 0x00012c0001537983 */ /* 0x0003620000300800 */
[----:B--2---:R-:W-:Y:S02]  /*d850*/  FSEL R141, R252, -INF , !P0 ;  /* 0xff800000fc8d7808 */ /* 0x004fe40004000000 */
[----:B------:R-:W-:-:S03]  /*d860*/  ISETP.GE.AND P0, PT, R2, R24, PT ;  /* 0x000000180200720c */ /* 0x000fc60003f06270 */
[----:B------:R2:W-:Y:S01]  /*d870*/  STL [R1+0x14], R141 ;  /* 0x0000148d01007387 */ /* 0x0005e20000100800 */
[----:B------:R-:W-:Y:S02]  /*d880*/  FSEL R20, R20, -INF , !P0 ;  /* 0xff80000014147808 */ /* 0x000fe40004000000 */
[----:B------:R-:W-:-:S04]  /*d890*/  ISETP.GE.AND P0, PT, R0, R26, PT ;  /* 0x0000001a0000720c */ /* 0x000fc80003f06270 */
[----:B------:R-:W-:Y:S02]  /*d8a0*/  FSEL R252, R217, -INF , !P0 ;  /* 0xff800000d9fc7808 */ /* 0x000fe40004000000 */
[----:B------:R-:W-:Y:S02]  /*d8b0*/  ISETP.GE.AND P0, PT, R0, R25, PT ;  /* 0x000000190000720c */ /* 0x000fe40003f06270 */
[----:B--2---:R-:W-:Y:S02]  /*d8c0*/  FSEL R141, R213, -INF , !P2 ;  /* 0xff800000d58d7808 */ /* 0x004fe40005000000 */
[----:B------:R-:W-:-:S03]  /*d8d0*/  ISETP.GE.AND P2, PT, R2, R26, PT ;  /* 0x0000001a0200720c */ /* 0x000fc60003f46270 */
[----:B------:R2:W-:Y:S01]  /*d8e0*/  STL [R1+0x54], R141 ;  /* 0x0000548d01007387 */ /* 0x0005e20000100800 */
[----:B------:R-:W-:-:S03]  /*d8f0*/  FSEL R140, R140, -INF , !P2 ;  /* 0xff8000008c8c7808 */ /* 0x000fc60005000000 */
[----:B------:R-:W-:Y:S04]  /*d900*/  STL [R1+0x5c], R21 ;  /* 0x00005c1501007387 */ /* 0x000fe80000100800 */
[----:B------:R-:W-:Y:S01]  /*d910*/  STL [R1+0x58], R20 ;  /* 0x0000581401007387 */ /* 0x000fe20000100800 */
[----:B--2---:R-:W-:-:S05]  /*d920*/  FSEL R141, R212, -INF , !P6 ;  /* 0xff800000d48d7808 */ /* 0x004fca0007000000 */
[----:B------:R-:W-:Y:S04]  /*d930*/  STL [R1+0x50], R141 ;  /* 0x0000508d01007387 */ /* 0x000fe80000100800 */
[----:B------:R2:W-:Y:S01]  /*d940*/  STL [R1+0x30], R27 ;  /* 0x0000301b01007387 */ /* 0x0005e20000100800 */
[----:B------:R-:W1:Y:S01]  /*d950*/  MUFU.TANH R3, R3 ;  /* 0x0000000300037308 */ /* 0x000e620000002400 */
[----:B------:R-:W-:Y:S01]  /*d960*/  ISETP.GE.AND P3, PT, R2, R25, PT ;  /* 0x000000190200720c */ /* 0x000fe20003f66270 */
[----:B------:R-:W-:Y:S02]  /*d970*/  FMUL.FTZ R2, R220, c[0x0][0x2ec] ;  /* 0x0000bb00dc027a20 */ /* 0x000fe40000410000 */
[----:B--2---:R-:W-:Y:S02]  /*d980*/  FMUL.FTZ R27, R82, c[0x0][0x2ec] ;  /* 0x0000bb00521b7a20 */ /* 0x004fe40000410000 */
[----:B------:R2:W5:Y:S04]  /*d990*/  LDL.LU R82, [R1+0x128] ;  /* 0x0001280001527983 */ /* 0x0005680000300800 */
[----:B------:R1:W-:Y:S01]  /*d9a0*/  STL [R1+0x34], R140 ;  /* 0x0000348c01007387 */ /* 0x0003e20000100800 */
[----:B------:R1:W-:Y:S01]  /*d9b0*/  MUFU.TANH R21, R2 ;  /* 0x0000000200157308 */ /* 0x0003e20000002400 */
[----:B------:R-:W-:Y:S01]  /*d9c0*/  FSEL R212, R209, -INF , !P5 ;  /* 0xff800000d1d47808 */ /* 0x000fe20006800000 */
[----:B------:R-:W-:Y:S01]  /*d9d0*/  FMUL.FTZ R20, R221, c[0x0][0x2ec] ;  /* 0x0000bb00dd147a20 */ /* 0x000fe20000410000 */
[----:B-1----:R-:W-:-:S05]  /*d9e0*/  FSEL R140, R143, -INF , !P0 ;  /* 0xff8000008f8c7808 */ /* 0x002fca0004000000 */
[----:B------:R-:W-:Y:S04]  /*d9f0*/  STL [R1+0x18], R140 ;  /* 0x0000188c01007387 */ /* 0x000fe80000100800 */
[----:B------:R-:W1:Y:S01]  /*da00*/  LDSM.16.M88.4 R140, [R224+0x9000] ;  /* 0x00900000e08c783b */ /* 0x000e620000000200 */
[----:B------:R-:W-:Y:S01]  /*da10*/  IADD3 R2, R0, 0x10, RZ ;  /* 0x0000001000027810 */ /* 0x000fe20007ffe0ff */
[----:B------:R-:W1:Y:S01]  /*da20*/  MUFU.TANH R22, R22 ;  /* 0x0000001600167308 */ /* 0x000e620000002400 */
[----:B---3--:R-:W-:Y:S02]  /*da30*/  FSEL R211, R211, -INF , !P4 ;  /* 0xff800000d3d37808 */ /* 0x008fe40006000000 */
[----:B------:R-:W-:Y:S02]  /*da40*/  ISETP.GE.AND P6, PT, R2, R23, PT ;  /* 0x000000170200720c */ /* 0x000fe40003fc6270 */
[----:B----4-:R-:W-:-:S02]  /*da50*/  FSEL R208, R208, -INF , !P3 ;  /* 0xff800000d0d07808 */ /* 0x010fc40005800000 */
[C---:B------:R-:W-:Y:S01]  /*da60*/  ISETP.GE.AND P1, PT, R2.reuse, R24, PT ;  /* 0x000000180200720c */ /* 0x040fe20003f26270 */
[----:B------:R3:W-:Y:S01]  /*da70*/  MUFU.TANH R210, R27 ;  /* 0x0000001b00d27308 */ /* 0x0007e20000002400 */
[C---:B------:R-:W-:Y:S02]  /*da80*/  ISETP.GE.AND P2, PT, R2.reuse, R26, PT ;  /* 0x0000001a0200720c */ /* 0x040fe40003f46270 */
[----:B------:R-:W-:Y:S02]  /*da90*/  ISETP.GE.AND P0, PT, R2, R25, PT ;  /* 0x000000190200720c */ /* 0x000fe40003f06270 */
[----:B------:R-:W-:Y:S02]  /*daa0*/  FSEL R3, R3, -INF , !P6 ;  /* 0xff80000003037808 */ /* 0x000fe40007000000 */
[----:B------:R-:W-:Y:S01]  /*dab0*/  IADD3 R2, R0, 0x11, RZ ;  /* 0x0000001100027810 */ /* 0x000fe20007ffe0ff */
[----:B------:R-:W4:Y:S03]  /*dac0*/  MUFU.TANH R20, R20 ;  /* 0x0000001400147308 */ /* 0x000f260000002400 */
[----:B------:R-:W-:Y:S01]  /*dad0*/  ISETP.GE.AND P5, PT, R2, R23, PT ;  /* 0x000000170200720c */ /* 0x000fe20003fa6270 */
[----:B---3--:R-:W-:-:S02]  /*dae0*/  FMUL.FTZ R27, R81, c[0x0][0x2ec] ;  /* 0x0000bb00511b7a20 */ /* 0x008fc40000410000 */
[----:B------:R2:W5:Y:S04]  /*daf0*/  LDL.LU R81, [R1+0x124] ;  /* 0x0001240001517983 */ /* 0x0005680000300800 */
[----:B------:R3:W-:Y:S01]  /*db00*/  STL [R1+0x1c], R212 ;  /* 0x00001cd401007387 */ /* 0x0007e20000100800 */
[----:B------:R-:W-:-:S03]  /*db10*/  ISETP.GE.AND P4, PT, R2, R24, PT ;  /* 0x000000180200720c */ /* 0x000fc60003f86270 */
[----:B------:R-:W-:Y:S01]  /*db20*/  STL [R1+0x2c], R211 ;  /* 0x00002cd301007387 */ /* 0x000fe20000100800 */
[----:B------:R-:W-:-:S03]  /*db30*/  ISETP.GE.AND P3, PT, R2, R26, PT ;  /* 0x0000001a0200720c */ /* 0x000fc60003f66270 */
[----:B------:R-:W-:Y:S01]  /*db40*/  STL [R1+0x38], R208 ;  /* 0x000038d001007387 */ /* 0x000fe20000100800 */
[----:B------:R-:W-:Y:S01]  /*db50*/  ISETP.GE.AND P6, PT, R2, R25, PT ;  /* 0x000000190200720c */ /* 0x000fe20003fc6270 */
[----:B------:R-:W-:Y:S02]  /*db60*/  FMUL.FTZ R2, R223, c[0x0][0x2ec] ;  /* 0x0000bb00df027a20 */ /* 0x000fe40000410000 */
[----:B------:R2:W-:Y:S01]  /*db70*/  STL [R1+0x98], R3 ;  /* 0x0000980301007387 */ /* 0x0005e20000100800 */
[----:B------:R-:W2:Y:S01]  /*db80*/  MUFU.TANH R209, R27 ;  /* 0x0000001b00d17308 */ /* 0x000ea20000002400 */
[----:B-1----:R-:W-:-:S05]  /*db90*/  FSEL R22, R22, -INF , !P5 ;  /* 0xff80000016167808 */ /* 0x002fca0006800000 */
[----:B------:R1:W-:Y:S02]  /*dba0*/  STL [R1+0x94], R22 ;  /* 0x0000941601007387 */ /* 0x0003e40000100800 */
[----:B---3--:R3:W-:Y:S01]  /*dbb0*/  MUFU.TANH R212, R2 ;  /* 0x0000000200d47308 */ /* 0x0087e20000002400 */
[----:B--2---:R-:W-:-:S04]  /*dbc0*/  IADD3 R3, R0, 0x18, RZ ;  /* 0x0000001800037810 */ /* 0x004fc80007ffe0ff */
[-C--:B------:R-:W-:Y:S02]  /*dbd0*/  ISETP.GE.AND P5, PT, R3, R23.reuse, PT ;  /* 0x000000170300720c */ /* 0x080fe40003fa6270 */
[----:B---3--:R-:W-:Y:S02]  /*dbe0*/  IADD3 R2, R0, 0x19, RZ ;  /* 0x0000001900027810 */ /* 0x008fe40007ffe0ff */
[----:B------:R-:W-:Y:S01]  /*dbf0*/  FSEL R208, R21, -INF , !P5 ;  /* 0xff80000015d07808 */ /* 0x000fe20006800000 */
[----:B-1----:R-:W-:Y:S01]  /*dc00*/  FMUL.FTZ R22, R80, c[0x0][0x2ec] ;  /* 0x0000bb0050167a20 */ /* 0x002fe20000410000 */
[----:B------:R-:W-:Y:S01]  /*dc10*/  ISETP.GE.AND P5, PT, R2, R23, PT ;  /* 0x000000170200720c */ /* 0x000fe20003fa6270 */
[----:B------:R1:W5:Y:S01]  /*dc20*/  LDL.LU R80, [R1+0x120] ;  /* 0x0001200001507983 */ /* 0x0003620000300800 */
[----:B------:R-:W-:-:S03]  /*dc30*/  FMUL.FTZ R27, R222, c[0x0][0x2ec] ;  /* 0x0000bb00de1b7a20 */ /* 0x000fc60000410000 */
[----:B------:R4:W-:Y:S01]  /*dc40*/  STL [R1+0x90], R208 ;  /* 0x000090d001007387 */ /* 0x0009e20000100800 */
[----:B------:R-:W-:Y:S01]  /*dc50*/  IMAD.MOV.U32 R213, RZ, RZ, R246 ;  /* 0x000000ffffd57224 */ /* 0x000fe200078e00f6 */
[----:B------:R-:W-:Y:S01]  /*dc60*/  HMMA.16816.F32 R220, R132, R140, RZ ;  /* 0x0000008c84dc723c */ /* 0x000fe200000018ff */
[----:B------:R-:W-:-:S07]  /*dc70*/  IMAD.MOV.U32 R21, RZ, RZ, R245 ;  /* 0x000000ffff157224 */ /* 0x000fce00078e00f5 */
[----:B------:R-:W-:Y:S01]  /*dc80*/  HMMA.16816.F32 R248, R132, R142, RZ ;  /* 0x0000008e84f8723c */ /* 0x000fe200000018ff */
[----:B----4-:R-:W-:Y:S01]  /*dc90*/  FSEL R208, R20, -INF , !P5 ;  /* 0xff80000014d07808 */ /* 0x010fe20006800000 */
[----:B------:R-:W-:-:S06]  /*dca0*/  IMAD.MOV.U32 R20, RZ, RZ, R244 ;  /* 0x000000ffff147224 */ /* 0x000fcc00078e00f4 */
[----:B------:R-:W-:Y:S01]  /*dcb0*/  HMMA.16816.F32 R244, R132, R218, RZ ;  /* 0x000000da84f4723c */ /* 0x000fe200000018ff */
[----:B------:R2:W-:Y:S06]  /*dcc0*/  STL [R1+0x8c], R208 ;  /* 0x00008cd001007387 */ /* 0x0005ec0000100800 */
[----:B------:R-:W-:Y:S02]  /*dcd0*/  FSEL R133, R210, -INF , !P1 ;  /* 0xff800000d2857808 */ /* 0x000fe40004800000 */
[----:B------:R-:W-:-:S03]  /*dce0*/  FSEL R132, R209, -INF , !P4 ;  /* 0xff800000d1847808 */ /* 0x000fc60006000000 */
[----:B------:R-:W-:Y:S04]  /*dcf0*/  STL [R1+0x88], R133 ;  /* 0x0000888501007387 */ /* 0x000fe80000100800 */
[----:B------:R-:W-:Y:S04]  /*dd00*/  STL [R1+0x78], R132 ;  /* 0x0000788401007387 */ /* 0x000fe80000100800 */
[----:B------:R-:W3:Y:S01]  /*dd10*/  LDSM.16.M88.4 R132, [R241] ;  /* 0x00000000f184783b */ /* 0x000ee20000000200 */
[C---:B------:R-:W-:Y:S08]  /*dd20*/  HMMA.16816.F32 R216, R136.reuse, R218, RZ ;  /* 0x000000da88d8723c */ /* 0x040ff000000018ff */
[C---:B--2---:R-:W-:Y:S08]  /*dd30*/  HMMA.16816.F32 R208, R136.reuse, R140, RZ ;  /* 0x0000008c88d0723c */ /* 0x044ff000000018ff */
[----:B------:R-:W-:Y:S01]  /*dd40*/  HMMA.16816.F32 R140, R136, R142, RZ ;  /* 0x0000008e888c723c */ /* 0x000fe200000018ff */
[----:B------:R-:W2:Y:S01]  /*dd50*/  MUFU.TANH R27, R27 ;  /* 0x0000001b001b7308 */ /* 0x000ea20000002400 */
[----:B------:R-:W-:-:S07]  /*dd60*/  ISETP.GE.AND P5, PT, R3, R24, PT ;  /* 0x000000180300720c */ /* 0x000fce0003fa6270 */
[----:B------:R-:W4:Y:S07]  /*dd70*/  MUFU.TANH R22, R22 ;  /* 0x0000001600167308 */ /* 0x000f2e0000002400 */
[-C--:B---3--:R-:W-:Y:S08]  /*dd80*/  HMMA.16816.F32 R136, R64, R132.reuse, R208 ;  /* 0x000000844088723c */ /* 0x088ff000000018d0 */
[C---:B------:R-:W-:Y:S08]  /*dd90*/  HMMA.16816.F32 R208, R60.reuse, R132, R220 ;  /* 0x000000843cd0723c */ /* 0x040ff000000018dc */
[C---:B------:R-:W-:Y:S08]  /*dda0*/  HMMA.16816.F32 R220, R60.reuse, R134, R248 ;  /* 0x000000863cdc723c */ /* 0x040ff000000018f8 */
[----:B------:R-:W-:Y:S08]  /*ddb0*/  HMMA.16816.F32 R248, R60, R214, R244 ;  /* 0x000000d63cf8723c */ /* 0x000ff000000018f4 */
[C---:B------:R-:W-:Y:S01]  /*ddc0*/  HMMA.16816.F32 R140, R64.reuse, R134, R140 ;  /* 0x00000086408c723c */ /* 0x040fe2000000188c */
[----:B------:R-:W3:Y:S07]  /*ddd0*/  LDSM.16.M88.4 R132, [R230+0x9000] ;  /* 0x00900000e684783b */ /* 0x000eee0000000200 */
[----:B------:R-:W-:Y:S01]  /*dde0*/  HMMA.16816.F32 R60, R64, R214, R216 ;  /* 0x000000d6403c723c */ /* 0x000fe200000018d8 */
[----:B------:R-:W-:-:S02]  /*ddf0*/  ISETP.GE.AND P1, PT, R3, R26, PT ;  /* 0x0000001a0300720c */ /* 0x000fc40003f26270 */
[----:B------:R-:W-:Y:S02]  /*de00*/  ISETP.GE.AND P4, PT, R3, R25, PT ;  /* 0x000000190300720c */ /* 0x000fe40003f86270 */
[----:B--2---:R-:W-:Y:S02]  /*de10*/  FSEL R3, R27, -INF , !P5 ;  /* 0xff8000001b037808 */ /* 0x004fe40006800000 */
[----:B------:R-:W-:-:S03]  /*de20*/  ISETP.GE.AND P5, PT, R2, R24, PT ;  /* 0x000000180200720c */ /* 0x000fc60003fa6270 */
[----:B------:R4:W-:Y:S01]  /*de30*/  STL [R1+0x74], R3 ;  /* 0x0000740301007387 */ /* 0x0009e20000100800 */
[----:B------:R-:W-:Y:S01]  /*de40*/  FSEL R27, R212, -INF , !P5 ;  /* 0xff800000d41b7808 */ /* 0x000fe20006800000 */
[----:B------:R-:W-:Y:S01]  /*de50*/  IMAD.MOV.U32 R244, RZ, RZ, R20 ;  /* 0x000000fffff47224 */ /* 0x000fe200078e0014 */
[----:B------:R-:W-:Y:S01]  /*de60*/  ISETP.GE.AND P5, PT, R2, R26, PT ;  /* 0x0000001a0200720c */ /* 0x000fe20003fa6270 */
[----:B------:R-:W-:Y:S02]  /*de70*/  IMAD.MOV.U32 R245, RZ, RZ, R21 ;  /* 0x000000fffff57224 */ /* 0x000fe400078e0015 */
[----:B------:R-:W-:Y:S08]  /*de80*/  STL [R1+0x60], R27 ;  /* 0x0000601b01007387 */ /* 0x000ff00000100800 */
[----:B------:R-:W-:-:S02]  /*de90*/  IMAD.MOV.U32 R21, RZ, RZ, R60 ;  /* 0x000000ffff157224 */ /* 0x000fc400078e003c */
[----:B------:R-:W-:Y:S01]  /*dea0*/  IMAD.MOV.U32 R20, RZ, RZ, R61 ;  /* 0x000000ffff147224 */ /* 0x000fe200078e003d */
[----:B----4-:R-:W-:Y:S02]  /*deb0*/  FSEL R3, R22, -INF , !P2 ;  /* 0xff80000016037808 */ /* 0x010fe40005000000 */
[----:B------:R-:W-:Y:S01]  /*dec0*/  ISETP.GE.AND P2, PT, R2, R25, PT ;  /* 0x000000190200720c */ /* 0x000fe20003f46270 */
[----:B------:R-:W-:Y:S02]  /*ded0*/  IMAD.MOV.U32 R2, RZ, RZ, R63 ;  /* 0x000000ffff027224 */ /* 0x000fe400078e003f */
[----:B------:R2:W-:Y:S01]  /*dee0*/  STL [R1+0x40], R3 ;  /* 0x0000400301007387 */ /* 0x0005e20000100800 */
[-C--:B---3--:R-:W-:Y:S01]  /*def0*/  HMMA.16816.F32 R136, R56, R132.reuse, R136 ;  /* 0x000000843888723c */ /* 0x088fe20000001888 */
[----:B--2---:R-:W-:Y:S02]  /*df00*/  IMAD.MOV.U32 R3, RZ, RZ, R62 ;  /* 0x000000ffff037224 */ /* 0x004fe400078e003e */
[----:B------:R-:W2:Y:S05]  /*df10*/  LDSM.16.M88.4 R60, [R229+0x1000] ;  /* 0x00100000e53c783b */ /* 0x000eaa0000000200 */
[----:B------:R-:W-:Y:S01]  /*df20*/  HMMA.16816.F32 R64, R52, R132, R208 ;  /* 0x000000843440723c */ /* 0x000fe200000018d0 */
[----:B------:R-:W-:-:S07]  /*df30*/  IMAD.MOV.U32 R246, RZ, RZ, R213 ;  /* 0x000000fffff67224 */ /* 0x000fce00078e00d5 */
[-C--:B------:R-:W-:Y:S08]  /*df40*/  HMMA.16816.F32 R212, R52, R134.reuse, R220 ;  /* 0x0000008634d4723c */ /* 0x080ff000000018dc */
[----:B------:R-:W-:Y:S01]  /*df50*/  HMMA.16816.F32 R208, R56, R134, R140 ;  /* 0x0000008638d0723c */ /* 0x000fe2000000188c */
[----:B------:R-:W3:Y:S01]  /*df60*/  LDSM.16.M88.4 R132, [R230+0x9800] ;  /* 0x00980000e684783b */ /* 0x000ee20000000200 */
[----:B------:R-:W-:-:S02]  /*df70*/  IMAD.MOV.U32 R247, RZ, RZ, R79 ;  /* 0x000000fffff77224 */ /* 0x000fc400078e004f */
[----:B------:R-:W-:Y:S01]  /*df80*/  IMAD.MOV.U32 R216, RZ, RZ, R78 ;  /* 0x000000ffffd87224 */ /* 0x000fe200078e004e */
[----:B------:R1:W5:Y:S01]  /*df90*/  LDL.LU R79, [R1+0x11c] ;  /* 0x00011c00014f7983 */ /* 0x0003620000300800 */
[----:B------:R-:W-:Y:S02]  /*dfa0*/  IMAD.MOV.U32 R217, RZ, RZ, R77 ;  /* 0x000000ffffd97224 */ /* 0x000fe400078e004d */
[----:B------:R-:W-:Y:S01]  /*dfb0*/  IMAD.MOV.U32 R218, RZ, RZ, R76 ;  /* 0x000000ffffda7224 */ /* 0x000fe200078e004c */
[----:B------:R1:W5:Y:S01]  /*dfc0*/  LDL.LU R78, [R1+0x118] ;  /* 0x00011800014e7983 */ /* 0x0003620000300800 */
[----:B------:R-:W-:-:S03]  /*dfd0*/  IMAD.MOV.U32 R219, RZ, RZ, R75 ;  /* 0x000000ffffdb7224 */ /* 0x000fc600078e004b */
[----:B------:R1:W5:Y:S04]  /*dfe0*/  LDL.LU R77, [R1+0x114] ;  /* 0x00011400014d7983 */ /* 0x0003680000300800 */
[----:B------:R1:W5:Y:S04]  /*dff0*/  LDL.LU R76, [R1+0x110] ;  /* 0x00011000014c7983 */ /* 0x0003680000300800 */
[----:B------:R1:W5:Y:S01]  /*e000*/  LDL.LU R75, [R1+0x10c] ;  /* 0x00010c00014b7983 */ /* 0x0003620000300800 */
[-C--:B--2---:R-:W-:Y:S08]  /*e010*/  HMMA.16816.F32 R140, R48, R60.reuse, R136 ;  /* 0x0000003c308c723c */ /* 0x084ff00000001888 */
[C---:B------:R-:W-:Y:S01]  /*e020*/  HMMA.16816.F32 R136, R44.reuse, R60, R64 ;  /* 0x0000003c2c88723c */ /* 0x040fe20000001840 */
[----:B------:R-:W2:Y:S07]  /*e030*/  LDSM.16.M88.4 R64, [R224+0xb000] ;  /* 0x00b00000e040783b */ /* 0x000eae0000000200 */
[----:B------:R-:W-:Y:S08]  /*e040*/  HMMA.16816.F32 R212, R44, R62, R212 ;  /* 0x0000003e2cd4723c */ /* 0x000ff000000018d4 */
[C---:B---3--:R-:W-:Y:S08]  /*e050*/  HMMA.16816.F32 R244, R52.reuse, R132, R244 ;  /* 0x0000008434f4723c */ /* 0x048ff000000018f4 */
[----:B------:R-:W-:Y:S01]  /*e060*/  HMMA.16816.F32 R220, R52, R134, R248 ;  /* 0x0000008634dc723c */ /* 0x000fe200000018f8 */
[----:B------:R-:W3:Y:S07]  /*e070*/  LDSM.16.M88.4 R52, [R237] ;  /* 0x00000000ed34783b */ /* 0x000eee0000000200 */
[----:B------:R-:W-:Y:S01]  /*e080*/  HMMA.16816.F32 R208, R48, R62, R208 ;  /* 0x0000003e30d0723c */ /* 0x000fe200000018d0 */
[----:B------:R-:W4:Y:S01]  /*e090*/  LDSM.16.M88.4 R60, [R229+0x1800] ;  /* 0x00180000e53c783b */ /* 0x000f220000000200 */
[----:B------:R-:W-:-:S02]  /*e0a0*/  IMAD.MOV.U32 R248, RZ, RZ, R21 ;  /* 0x000000fffff87224 */ /* 0x000fc400078e0015 */
[----:B------:R-:W-:Y:S02]  /*e0b0*/  IMAD.MOV.U32 R249, RZ, RZ, R20 ;  /* 0x000000fffff97224 */ /* 0x000fe400078e0014 */
[----:B------:R-:W-:Y:S02]  /*e0c0*/  IMAD.MOV.U32 R250, RZ, RZ, R3 ;  /* 0x000000fffffa7224 */ /* 0x000fe400078e0003 */
[----:B------:R-:W-:Y:S01]  /*e0d0*/  IMAD.MOV.U32 R251, RZ, RZ, R2 ;  /* 0x000000fffffb7224 */ /* 0x000fe200078e0002 */
[----:B--2---:R-:W-:Y:S08]  /*e0e0*/  HMMA.16816.F32 R136, R36, R64, R136 ;  /* 0x000000402488723c */ /* 0x004ff00000001888 */
[C---:B------:R-:W-:Y:S08]  /*e0f0*/  HMMA.16816.F32 R216, R56.reuse, R132, R216 ;  /* 0x0000008438d8723c */ /* 0x040ff000000018d8 */
[----:B------:R-:W-:Y:S08]  /*e100*/  HMMA.16816.F32 R56, R56, R134, R248 ;  /* 0x000000863838723c */ /* 0x000ff000000018f8 */
[----:B------:R-:W-:Y:S08]  /*e110*/  HMMA.16816.F32 R140, R40, R64, R140 ;  /* 0x00000040288c723c */ /* 0x000ff0000000188c */
[-C--:B------:R-:W-:Y:S08]  /*e120*/  HMMA.16816.F32 R212, R36, R66.reuse, R212 ;  /* 0x0000004224d4723c */ /* 0x080ff000000018d4 */
[----:B------:R-:W-:Y:S08]  /*e130*/  HMMA.16816.F32 R132, R40, R66, R208 ;  /* 0x000000422884723c */ /* 0x000ff000000018d0 */
[----:B---3--:R-:W-:Y:S08]  /*e140*/  HMMA.16816.F32 R64, R28, R52, R136 ;  /* 0x000000341c40723c */ /* 0x008ff00000001888 */
[C---:B----4-:R-:W-:Y:S08]  /*e150*/  HMMA.16816.F32 R244, R44.reuse, R60, R244 ;  /* 0x0000003c2cf4723c */ /* 0x050ff000000018f4 */
[----:B------:R-:W-:Y:S01]  /*e160*/  HMMA.16816.F32 R220, R44, R62, R220 ;  /* 0x0000003e2cdc723c */ /* 0x000fe200000018dc */
[----:B------:R-:W2:Y:S07]  /*e170*/  LDSM.16.M88.4 R44, [R230+0xb000] ;  /* 0x00b00000e62c783b */ /* 0x000eae0000000200 */
[C---:B------:R-:W-:Y:S08]  /*e180*/  HMMA.16816.F32 R136, R48.reuse, R60, R216 ;  /* 0x0000003c3088723c */ /* 0x040ff000000018d8 */
[----:B------:R-:W-:Y:S01]  /*e190*/  HMMA.16816.F32 R60, R48, R62, R56 ;  /* 0x0000003e303c723c */ /* 0x000fe20000001838 */
[----:B------:R-:W3:Y:S04]  /*e1a0*/  LDSM.16.M88.4 R56, [R224+0xb800] ;  /* 0x00b80000e038783b */ /* 0x000ee80000000200 */
[----:B------:R-:W4:Y:S03]  /*e1b0*/  LDSM.16.M88.4 R48, [R229+0x3000] ;  /* 0x00300000e530783b */ /* 0x000f260000000200 */
[----:B------:R-:W-:Y:S08]  /*e1c0*/  HMMA.16816.F32 R140, R32, R52, R140 ;  /* 0x00000034208c723c */ /* 0x000ff0000000188c */
[-C--:B------:R-:W-:Y:S08]  /*e1d0*/  HMMA.16816.F32 R208, R28, R54.reuse, R212 ;  /* 0x000000361cd0723c */ /* 0x080ff000000018d4 */
[----:B------:R-:W-:Y:S08]  /*e1e0*/  HMMA.16816.F32 R52, R32, R54, R132 ;  /* 0x000000362034723c */ /* 0x000ff00000001884 */
[-C--:B--2---:R-:W-:Y:S08]  /*e1f0*/  HMMA.16816.F32 R212, R12, R44.reuse, R64 ;  /* 0x0000002c0cd4723c */ /* 0x084ff00000001840 */
[----:B------:R-:W-:Y:S08]  /*e200*/  HMMA.16816.F32 R132, R16, R44, R140 ;  /* 0x0000002c1084723c */ /* 0x000ff0000000188c */
[C---:B---3--:R-:W-:Y:S08]  /*e210*/  HMMA.16816.F32 R136, R40.reuse, R56, R136 ;  /* 0x000000382888723c */ /* 0x048ff00000001888 */
[----:B------:R-:W-:Y:S08]  /*e220*/  HMMA.16816.F32 R64, R40, R58, R60 ;  /* 0x0000003a2840723c */ /* 0x000ff0000000183c */
[-C--:B------:R-:W-:Y:S08]  /*e230*/  HMMA.16816.F32 R140, R12, R46.reuse, R208 ;  /* 0x0000002e0c8c723c */ /* 0x080ff000000018d0 */
[----:B------:R-:W-:Y:S01]  /*e240*/  HMMA.16816.F32 R40, R16, R46, R52 ;  /* 0x0000002e1028723c */ /* 0x000fe20000001834 */
[----:B------:R-:W2:Y:S07]  /*e250*/  LDSM.16.M88.4 R44, [R236] ;  /* 0x00000000ec2c783b */ /* 0x000eae0000000200 */
[C---:B----4-:R-:W-:Y:S11]  /*e260*/  HMMA.16816.F32 R60, R8.reuse, R48, R132 ;  /* 0x00000030083c723c */ /* 0x050ff60000001884 */
[----:B------:R-:W-:Y:S05]  /*e270*/  @!UPT UIADD3 URZ, URZ, URZ, URZ ;  /* 0x0000003f3f3ff290 */ /* 0x000fea000fffe03f */
[----:B------:R-:W-:Y:S01]  /*e280*/  HMMA.16816.F32 R52, R8, R50, R40 ;  /* 0x000000320834723c */ /* 0x000fe20000001828 */
[----:B------:R-:W-:Y:S07]  /*e290*/  LDSM.16.M88.4 R40, [R229+0x3800] ;  /* 0x00380000e528783b */ /* 0x000fee0000000200 */
[C---:B--2---:R-:W-:Y:S08]  /*e2a0*/  HMMA.16816.F32 R136, R32.reuse, R44, R136 ;  /* 0x0000002c2088723c */ /* 0x044ff00000001888 */
[----:B------:R-:W-:Y:S01]  /*e2b0*/  HMMA.16816.F32 R64, R32, R46, R64 ;  /* 0x0000002e2040723c */ /* 0x000fe20000001840 */
[----:B------:R-:W2:Y:S01]  /*e2c0*/  LDSM.16.M88.4 R32, [R230+0xb800] ;  /* 0x00b80000e620783b */ /* 0x000ea20000000200 */
[----:B------:R-:W-:Y:S01]  /*e2d0*/  FMUL.FTZ R60, R60, c[0x0][0x2ec] ;  /* 0x0000bb003c3c7a20 */ /* 0x000fe20000410000 */
[----:B------:R-:W-:Y:S01]  /*e2e0*/  UISETP.NE.AND UP0, UPT, UR8, 0x3, UPT ;  /* 0x000000030800788c */ /* 0x000fe2000bf05270 */
[----:B------:R-:W-:Y:S01]  /*e2f0*/  FMUL.FTZ R61, R61, c[0x0][0x2ec] ;  /* 0x0000bb003d3d7a20 */ /* 0x000fe20000410000 */
[----:B------:R-:W-:-:S04]  /*e300*/  DEPBAR.LE SB0, 0x0 ;  /* 0x000080000000791a */ /* 0x000fc80000000000 */
[----:B------:R-:W-:Y:S02]  /*e310*/  FMUL.FTZ R62, R62, c[0x0][0x2ec] ;  /* 0x0000bb003e3e7a20 */ /* 0x000fe40000410000 */
[----:B------:R-:W-:Y:S01]  /*e320*/  FMUL.FTZ R63, R63, c[0x0][0x2ec] ;  /* 0x0000bb003f3f7a20 */ /* 0x000fe20000410000 */
[----:B------:R-:W-:Y:S08]  /*e330*/  MUFU.TANH R216, R60 ;  /* 0x0000003c00d87308 */ /* 0x000ff00000002400 */
[----:B------:R-:W-:Y:S08]  /*e340*/  MUFU.TANH R211, R61 ;  /* 0x0000003d00d37308 */ /* 0x000ff00000002400 */
[----:B------:R-:W-:Y:S08]  /*e350*/  MUFU.TANH R208, R62 ;  /* 0x0000003e00d07308 */ /* 0x000ff00000002400 */
[----:B------:R3:W-:Y:S02]  /*e360*/  MUFU.TANH R27, R63 ;  /* 0x0000003f001b7308 */ /* 0x0007e40000002400 */
[C---:B---3--:R-:W-:Y:S08]  /*e370*/  HMMA.16816.F32 R60, R36.reuse, R56, R244 ;  /* 0x00000038243c723c */ /* 0x048ff000000018f4 */
[----:B------:R-:W-:Y:S01]  /*e380*/  HMMA.16816.F32 R36, R36, R58, R220 ;  /* 0x0000003a2424723c */ /* 0x000fe200000018dc */
[----:B------:R-:W-:-:S02]  /*e390*/  FMUL.FTZ R52, R52, c[0x0][0x2ec] ;  /* 0x0000bb0034347a20 */ /* 0x000fc40000410000 */
[----:B------:R-:W-:Y:S02]  /*e3a0*/  FMUL.FTZ R53, R53, c[0x0][0x2ec] ;  /* 0x0000bb0035357a20 */ /* 0x000fe40000410000 */
[----:B------:R-:W-:Y:S02]  /*e3b0*/  FMUL.FTZ R54, R54, c[0x0][0x2ec] ;  /* 0x0000bb0036367a20 */ /* 0x000fe40000410000 */
[----:B------:R-:W-:Y:S01]  /*e3c0*/  FMUL.FTZ R55, R55, c[0x0][0x2ec] ;  /* 0x0000bb0037377a20 */ /* 0x000fe20000410000 */
[----:B------:R-:W-:Y:S01]  /*e3d0*/  MUFU.TANH R210, R52 ;  /* 0x0000003400d27308 */ /* 0x000fe20000002400 */
[C---:B------:R-:W-:Y:S07]  /*e3e0*/  HMMA.16816.F32 R132, R4.reuse, R48, R212 ;  /* 0x000000300484723c */ /* 0x040fee00000018d4 */
[----:B------:R-:W-:Y:S01]  /*e3f0*/  MUFU.TANH R209, R53 ;  /* 0x0000003500d17308 */ /* 0x000fe20000002400 */
[----:B------:R-:W-:Y:S07]  /*e400*/  HMMA.16816.F32 R140, R4, R50, R140 ;  /* 0x00000032048c723c */ /* 0x000fee000000188c */
[----:B------:R-:W-:Y:S01]  /*e410*/  MUFU.TANH R22, R54 ;  /* 0x0000003600167308 */ /* 0x000fe20000002400 */
[----:B--2---:R-:W-:Y:S07]  /*e420*/  HMMA.16816.F32 R48, R16, R34, R64 ;  /* 0x000000221030723c */ /* 0x004fee0000001840 */
[----:B------:R2:W-:Y:S01]  /*e430*/  MUFU.TANH R21, R55 ;  /* 0x0000003700157308 */ /* 0x0005e20000002400 */
[----:B------:R-:W-:-:S02]  /*e440*/  FMUL.FTZ R2, R74, c[0x0][0x2ec] ;  /* 0x0000bb004a027a20 */ /* 0x000fc40000410000 */
[----:B------:R-:W-:Y:S01]  /*e450*/  FMUL.FTZ R132, R132, c[0x0][0x2ec] ;  /* 0x0000bb0084847a20 */ /* 0x000fe20000410000 */
[----:B------:R1:W5:Y:S01]  /*e460*/  LDL.LU R74, [R1+0x108] ;  /* 0x00010800014a7983 */ /* 0x0003620000300800 */
[----:B--2---:R-:W-:Y:S08]  /*e470*/  HMMA.16816.F32 R52, R16, R32, R136 ;  /* 0x000000201034723c */ /* 0x004ff00000001888 */
[C---:B------:R-:W-:Y:S08]  /*e480*/  HMMA.16816.F32 R16, R28.reuse, R44, R60 ;  /* 0x0000002c1c10723c */ /* 0x040ff0000000183c */
[----:B------:R-:W-:Y:S01]  /*e490*/  HMMA.16816.F32 R28, R28, R46, R36 ;  /* 0x0000002e1c1c723c */ /* 0x000fe20000001824 */
[----:B------:R2:W3:Y:S07]  /*e4a0*/  MUFU.TANH R249, R2 ;  /* 0x0000000200f97308 */ /* 0x0004ee0000002400 */
[----:B------:R-:W-:Y:S01]  /*e4b0*/  HMMA.16816.F32 R52, R8, R40, R52 ;  /* 0x000000280834723c */ /* 0x000fe20000001834 */
[----:B--2---:R-:W-:-:S07]  /*e4c0*/  FMUL.FTZ R2, R73, c[0x0][0x2ec] ;  /* 0x0000bb0049027a20 */ /* 0x004fce0000410000 */
[----:B------:R-:W-:Y:S01]  /*e4d0*/  HMMA.16816.F32 R48, R8, R42, R48 ;  /* 0x0000002a0830723c */ /* 0x000fe20000001830 */
[----:B------:R-:W-:Y:S01]  /*e4e0*/  MUFU.TANH R20, R132 ;  /* 0x0000008400147308 */ /* 0x000fe20000002400 */
[----:B------:R-:W-:Y:S01]  /*e4f0*/  FMUL.FTZ R134, R134, c[0x0][0x2ec] ;  /* 0x0000bb0086867a20 */ /* 0x000fe20000410000 */
[----:B---3--:R-:W-:Y:S01]  /*e500*/  FSEL R66, R249, -INF , !P3 ;  /* 0xff800000f9427808 */ /* 0x008fe20005800000 */
[----:B------:R-:W-:Y:S01]  /*e510*/  FMUL.FTZ R135, R135, c[0x0][0x2ec] ;  /* 0x0000bb0087877a20 */ /* 0x000fe20000410000 */
[----:B------:R1:W5:Y:S04]  /*e520*/  LDL.LU R73, [R1+0x104] ;  /* 0x0001040001497983 */ /* 0x0003680000300800 */
[----:B------:R2:W3:Y:S01]  /*e530*/  MUFU.TANH R248, R2 ;  /* 0x0000000200f87308 */ /* 0x0004e20000002400 */
[C---:B------:R-:W-:Y:S08]  /*e540*/  HMMA.16816.F32 R8, R12.reuse, R32, R16 ;  /* 0x000000200c08723c */ /* 0x040ff00000001810 */
[----:B------:R-:W-:Y:S01]  /*e550*/  HMMA.16816.F32 R12, R12, R34, R28 ;  /* 0x000000220c0c723c */ /* 0x000fe2000000181c */
[----:B--2---:R-:W-:Y:S01]  /*e560*/  FMUL.FTZ R2, R72, c[0x0][0x2ec] ;  /* 0x0000bb0048027a20 */ /* 0x004fe20000410000 */
[----:B---3--:R-:W-:Y:S01]  /*e570*/  FSEL R67, R248, -INF , !P1 ;  /* 0xff800000f8437808 */ /* 0x008fe20004800000 */
[----:B------:R-:W-:Y:S01]  /*e580*/  FMUL.FTZ R142, R142, c[0x0][0x2ec] ;  /* 0x0000bb008e8e7a20 */ /* 0x000fe20000410000 */
[----:B------:R-:W-:Y:S02]  /*e590*/  MUFU.TANH R134, R134 ;  /* 0x0000008600867308 */ /* 0x000fe40000002400 */
[----:B------:R-:W-:Y:S01]  /*e5a0*/  FMUL.FTZ R49, R49, c[0x0][0x2ec] ;  /* 0x0000bb0031317a20 */ /* 0x000fe20000410000 */
[----:B------:R1:W5:Y:S05]  /*e5b0*/  LDL.LU R72, [R1+0x100] ;  /* 0x0001000001487983 */ /* 0x00036a0000300800 */
[----:B------:R2:W3:Y:S02]  /*e5c0*/  MUFU.TANH R219, R2 ;  /* 0x0000000200db7308 */ /* 0x0004e40000002400 */
[----:B--2---:R-:W-:-:S02]  /*e5d0*/  FMUL.FTZ R2, R71, c[0x0][0x2ec] ;  /* 0x0000bb0047027a20 */ /* 0x004fc40000410000 */
[C---:B------:R-:W-:Y:S01]  /*e5e0*/  HMMA.16816.F32 R8, R4.reuse, R40, R8 ;  /* 0x000000280408723c */ /* 0x040fe20000001808 */
[----:B---3--:R-:W-:Y:S01]  /*e5f0*/  FSEL R132, R219, -INF , !P5 ;  /* 0xff800000db847808 */ /* 0x008fe20006800000 */
[----:B------:R-:W-:Y:S02]  /*e600*/  FMUL.FTZ R54, R54, c[0x0][0x2ec] ;  /* 0x0000bb0036367a20 */ /* 0x000fe40000410000 */
[----:B------:R2:W3:Y:S01]  /*e610*/  MUFU.TANH R3, R2 ;  /* 0x0000000200037308 */ /* 0x0004e20000002400 */
[----:B------:R-:W-:Y:S01]  /*e620*/  FMUL.FTZ R140, R140, c[0x0][0x2ec] ;  /* 0x0000bb008c8c7a20 */ /* 0x000fe20000410000 */
[----:B------:R1:W5:Y:S01]  /*e630*/  LDL.LU R71, [R1+0xfc] ;  /* 0x0000fc0001477983 */ /* 0x0003620000300800 */
[----:B--2---:R-:W-:Y:S01]  /*e640*/  FMUL.FTZ R2, R70, c[0x0][0x2ec] ;  /* 0x0000bb0046027a20 */ /* 0x004fe20000410000 */
[----:B------:R-:W-:Y:S01]  /*e650*/  HMMA.16816.F32 R40, R4, R42, R12 ;  /* 0x0000002a0428723c */ /* 0x000fe2000000180c */
[----:B---3--:R-:W-:-:S03]  /*e660*/  FSEL R137, R3, -INF , !P0 ;  /* 0xff80000003897808 */ /* 0x008fc60004000000 */
[----:B------:R-:W-:Y:S01]  /*e670*/  MUFU.TANH R135, R135 ;  /* 0x0000008700877308 */ /* 0x000fe20000002400 */
[----:B------:R-:W-:Y:S01]  /*e680*/  FMUL.FTZ R141, R141, c[0x0][0x2ec] ;  /* 0x0000bb008d8d7a20 */ /* 0x000fe20000410000 */
[----:B------:R1:W5:Y:S06]  /*e690*/  LDL.LU R70, [R1+0xf8] ;  /* 0x0000f80001467983 */ /* 0x00036c0000300800 */
[----:B------:R2:W3:Y:S01]  /*e6a0*/  MUFU.TANH R250, R2 ;  /* 0x0000000200fa7308 */ /* 0x0004e20000002400 */
[----:B------:R-:W-:Y:S01]  /*e6b0*/  IADD3 R4, R0, 0x21, RZ ;  /* 0x0000002100047810 */ /* 0x000fe20007ffe0ff */
[----:B--2---:R-:W-:Y:S01]  /*e6c0*/  FMUL.FTZ R2, R69, c[0x0][0x2ec] ;  /* 0x0000bb0045027a20 */ /* 0x004fe20000410000 */
[----:B---3--:R-:W-:-:S02]  /*e6d0*/  FSEL R63, R250, -INF , !P6 ;  /* 0xff800000fa3f7808 */ /* 0x008fc40007000000 */
[----:B------:R-:W-:-:S03]  /*e6e0*/  IADD3 R3, R0, 0x28, RZ ;  /* 0x0000002800037810 */ /* 0x000fc60007ffe0ff */
[----:B------:R2:W3:Y:S01]  /*e6f0*/  MUFU.TANH R218, R2 ;  /* 0x0000000200da7308 */ /* 0x0004e20000002400 */
[----:B------:R-:W-:Y:S01]  /*e700*/  ISETP.GE.AND P6, PT, R4, R23, PT ;  /* 0x000000170400720c */ /* 0x000fe20003fc6270 */
[----:B------:R-:W-:Y:S01]  /*e710*/  FMUL.FTZ R133, R133, c[0x0][0x2ec] ;  /* 0x0000bb0085857a20 */ /* 0x000fe20000410000 */
[----:B------:R1:W5:Y:S01]  /*e720*/  LDL.LU R69, [R1+0xf4] ;  /* 0x0000f40001457983 */ /* 0x0003620000300800 */
[----:B--2---:R-:W-:Y:S01]  /*e730*/  FMUL.FTZ R2, R68, c[0x0][0x2ec] ;  /* 0x0000bb0044027a20 */ /* 0x004fe20000410000 */
[----:B---3--:R-:W-:Y:S02]  /*e740*/  FSEL R65, R218, -INF , !P4 ;  /* 0xff800000da417808 */ /* 0x008fe40006000000 */
[----:B------:R-:W-:Y:S01]  /*e750*/  FSEL R34, R211, -INF , !P6 ;  /* 0xff800000d3227808 */ /* 0x000fe20007000000 */
[----:B------:R2:W3:Y:S01]  /*e760*/  MUFU.TANH R217, R2 ;  /* 0x0000000200d97308 */ /* 0x0004e20000002400 */
[----:B------:R-:W-:Y:S01]  /*e770*/  ISETP.GE.AND P4, PT, R4, R24, PT ;  /* 0x000000180400720c */ /* 0x000fe20003f86270 */
[----:B------:R-:W-:Y:S01]  /*e780*/  FMUL.FTZ R53, R53, c[0x0][0x2ec] ;  /* 0x0000bb0035357a20 */ /* 0x000fe20000410000 */
[----:B------:R1:W5:Y:S01]  /*e790*/  LDL.LU R68, [R1+0xf0] ;  /* 0x0000f00001447983 */ /* 0x0003620000300800 */
[----:B--2---:R-:W-:-:S04]  /*e7a0*/  IADD3 R2, R0, 0x20, RZ ;  /* 0x0000002000027810 */ /* 0x004fc80007ffe0ff */
[C---:B------:R-:W-:Y:S02]  /*e7b0*/  ISETP.GE.AND P3, PT, R2.reuse, R23, PT ;  /* 0x000000170200720c */ /* 0x040fe40003f66270 */
[C---:B------:R-:W-:Y:S02]  /*e7c0*/  ISETP.GE.AND P1, PT, R2.reuse, R24, PT ;  /* 0x000000180200720c */ /* 0x040fe40003f26270 */
[C---:B------:R-:W-:Y:S02]  /*e7d0*/  ISETP.GE.AND P5, PT, R2.reuse, R26, PT ;  /* 0x0000001a0200720c */ /* 0x040fe40003fa6270 */
[----:B------:R-:W-:Y:S02]  /*e7e0*/  ISETP.GE.AND P0, PT, R2, R25, PT ;  /* 0x000000190200720c */ /* 0x000fe40003f06270 */
[----:B------:R-:W-:-:S04]  /*e7f0*/  IADD3 R2, R0, 0x29, RZ ;  /* 0x0000002900027810 */ /* 0x000fc80007ffe0ff */
[-C--:B------:R-:W-:Y:S01]  /*e800*/  ISETP.GE.AND P6, PT, R2, R23.reuse, PT ;  /* 0x000000170200720c */ /* 0x080fe20003fc6270 */
[----:B------:R-:W2:Y:S01]  /*e810*/  MUFU.TANH R57, R140 ;  /* 0x0000008c00397308 */ /* 0x000ea20000002400 */
[----:B------:R-:W-:Y:S01]  /*e820*/  FSEL R35, R216, -INF , !P3 ;  /* 0xff800000d8237808 */ /* 0x000fe20005800000 */
[----:B------:R-:W-:Y:S01]  /*e830*/  FMUL.FTZ R48, R48, c[0x0][0x2ec] ;  /* 0x0000bb0030307a20 */ /* 0x000fe20000410000 */
[----:B------:R-:W-:Y:S02]  /*e840*/  FSEL R32, R209, -INF , !P6 ;  /* 0xff800000d1207808 */ /* 0x000fe40007000000 */
[----:B------:R-:W-:Y:S02]  /*e850*/  FSEL R58, R27, -INF , !P4 ;  /* 0xff8000001b3a7808 */ /* 0x000fe40006000000 */
[C---:B------:R-:W-:Y:S01]  /*e860*/  ISETP.GE.AND P3, PT, R3.reuse, R23, PT ;  /* 0x000000170300720c */ /* 0x040fe20003f66270 */
[----:B------:R-:W4:Y:S01]  /*e870*/  MUFU.TANH R142, R142 ;  /* 0x0000008e008e7308 */ /* 0x000f220000002400 */
[----:B------:R-:W-:-:S02]  /*e880*/  ISETP.GE.AND P6, PT, R3, R24, PT ;  /* 0x000000180300720c */ /* 0x000fc40003fc6270 */
[----:B------:R-:W-:-:S05]  /*e890*/  ISETP.GE.AND P4, PT, R2, R24, PT ;  /* 0x000000180200720c */ /* 0x000fca0003f86270 */
[----:B------:R-:W1:Y:S01]  /*e8a0*/  MUFU.TANH R49, R49 ;  /* 0x0000003100317308 */ /* 0x000e620000002400 */
[----:B------:R-:W-:Y:S01]  /*e8b0*/  FMUL.FTZ R143, R143, c[0x0][0x2ec] ;  /* 0x0000bb008f8f7a20 */ /* 0x000fe20000410000 */
[----:B------:R-:W-:-:S06]  /*e8c0*/  FSEL R33, R210, -INF , !P3 ;  /* 0xff800000d2217808 */ /* 0x000fcc0005800000 */
[----:B------:R-:W1:Y:S01]  /*e8d0*/  MUFU.TANH R54, R54 ;  /* 0x0000003600367308 */ /* 0x000e620000002400 */
[----:B------:R-:W-:Y:S02]  /*e8e0*/  FSEL R59, R208, -INF , !P1 ;  /* 0xff800000d03b7808 */ /* 0x000fe40004800000 */
[----:B------:R-:W-:Y:S02]  /*e8f0*/  FSEL R62, R22, -INF , !P6 ;  /* 0xff800000163e7808 */ /* 0x000fe40007000000 */
[----:B------:R-:W-:-:S03]  /*e900*/  FSEL R60, R21, -INF , !P4 ;  /* 0xff800000153c7808 */ /* 0x000fc60006000000 */
[----:B------:R-:W1:Y:S01]  /*e910*/  MUFU.TANH R64, R141 ;  /* 0x0000008d00407308 */ /* 0x000e620000002400 */
[----:B------:R-:W-:Y:S02]  /*e920*/  FSEL R61, R20, -INF , !P5 ;  /* 0xff800000143d7808 */ /* 0x000fe40006800000 */
[----:B------:R-:W-:Y:S02]  /*e930*/  ISETP.GE.AND P3, PT, R4, R25, PT ;  /* 0x000000190400720c */ /* 0x000fe40003f66270 */
[----:B------:R-:W-:-:S03]  /*e940*/  ISETP.GE.AND P1, PT, R3, R26, PT ;  /* 0x0000001a0300720c */ /* 0x000fc60003f26270 */
[----:B------:R3:W1:Y:S01]  /*e950*/  MUFU.TANH R56, R133 ;  /* 0x0000008500387308 */ /* 0x0006620000002400 */
[-C--:B------:R-:W-:Y:S02]  /*e960*/  ISETP.GE.AND P6, PT, R3, R25.reuse, PT ;  /* 0x000000190300720c */ /* 0x080fe40003fc6270 */
[C---:B------:R-:W-:Y:S02]  /*e970*/  ISETP.GE.AND P4, PT, R2.reuse, R26, PT ;  /* 0x0000001a0200720c */ /* 0x040fe40003f86270 */
[----:B------:R-:W-:Y:S02]  /*e980*/  ISETP.GE.AND P5, PT, R2, R25, PT ;  /* 0x000000190200720c */ /* 0x000fe40003fa6270 */
[C---:B------:R-:W-:Y:S01]  /*e990*/  IADD3 R3, R0.reuse, 0x31, RZ ;  /* 0x0000003100037810 */ /* 0x040fe20007ffe0ff */
[----:B------:R-:W1:Y:S01]  /*e9a0*/  MUFU.TANH R53, R53 ;  /* 0x0000003500357308 */ /* 0x000e620000002400 */
[----:B------:R-:W-:Y:S01]  /*e9b0*/  IADD3 R2, R0, 0x38, RZ ;  /* 0x0000003800027810 */ /* 0x000fe20007ffe0ff */
[----:B------:R-:W-:Y:S01]  /*e9c0*/  FMUL.FTZ R52, R52, c[0x0][0x2ec] ;  /* 0x0000bb0034347a20 */ /* 0x000fe20000410000 */
[----:B---3--:R-:W-:-:S05]  /*e9d0*/  FSEL R133, R217, -INF , !P2 ;  /* 0xff800000d9857808 */ /* 0x008fca0005000000 */
[----:B------:R-:W3:Y:S01]  /*e9e0*/  MUFU.TANH R48, R48 ;  /* 0x0000003000307308 */ /* 0x000ee20000002400 */
[----:B------:R-:W-:Y:S02]  /*e9f0*/  ISETP.GE.AND P2, PT, R4, R26, PT ;  /* 0x0000001a0400720c */ /* 0x000fe40003f46270 */
[C---:B------:R-:W-:Y:S02]  /*ea00*/  IADD3 R4, R0.reuse, 0x30, RZ ;  /* 0x0000003000047810 */ /* 0x040fe40007ffe0ff */
[----:B------:R-:W-:Y:S01]  /*ea10*/  IADD3 R0, R0, 0x39, RZ ;  /* 0x0000003900007810 */ /* 0x000fe20007ffe0ff */
[----:B------:R-:W-:Y:S01]  /*ea20*/  FMUL.FTZ R50, R50, c[0x0][0x2ec] ;  /* 0x0000bb0032327a20 */ /* 0x000fe20000410000 */
[----:B------:R-:W-:Y:S01]  /*ea30*/  FSEL R251, R134, -INF , !P0 ;  /* 0xff80000086fb7808 */ /* 0x000fe20004000000 */
[----:B------:R-:W-:Y:S01]  /*ea40*/  FMUL.FTZ R8, R8, c[0x0][0x2ec] ;  /* 0x0000bb0008087a20 */ /* 0x000fe20000410000 */
[----:B------:R-:W-:Y:S01]  /*ea50*/  MUFU.TANH R143, R143 ;  /* 0x0000008f008f7308 */ /* 0x000fe20000002400 */
[----:B------:R-:W-:Y:S01]  /*ea60*/  FSEL R215, R135, -INF , !P3 ;  /* 0xff80000087d77808 */ /* 0x000fe20005800000 */
[----:B------:R-:W-:Y:S01]  /*ea70*/  FMUL.FTZ R6, R10, c[0x0][0x2ec] ;  /* 0x0000bb000a067a20 */ /* 0x000fe20000410000 */
[----:B------:R-:W-:-:S02]  /*ea80*/  ISETP.GE.AND P0, PT, R0, R23, PT ;  /* 0x000000170000720c */ /* 0x000fc40003f06270 */
[-C--:B------:R-:W-:Y:S01]  /*ea90*/  ISETP.GE.AND P3, PT, R4, R24.reuse, PT ;  /* 0x000000180400720c */ /* 0x080fe20003f66270 */
[----:B------:R-:W-:Y:S01]  /*eaa0*/  FMUL.FTZ R51, R51, c[0x0][0x2ec] ;  /* 0x0000bb0033337a20 */ /* 0x000fe20000410000 */
[----:B--2---:R-:W-:Y:S01]  /*eab0*/  FSEL R57, R57, -INF , !P1 ;  /* 0xff80000039397808 */ /* 0x004fe20004800000 */
[----:B------:R-:W2:Y:S01]  /*eac0*/  MUFU.TANH R52, R52 ;  /* 0x0000003400347308 */ /* 0x000ea20000002400 */
[----:B----4-:R-:W-:Y:S01]  /*ead0*/  FSEL R10, R142, -INF , !P6 ;  /* 0xff8000008e0a7808 */ /* 0x010fe20007000000 */
[----:B------:R-:W-:Y:S01]  /*eae0*/  FMUL.FTZ R55, R55, c[0x0][0x2ec] ;  /* 0x0000bb0037377a20 */ /* 0x000fe20000410000 */
[----:B-1----:R-:W-:Y:S01]  /*eaf0*/  FSEL R28, R49, -INF , !P0 ;  /* 0xff800000311c7808 */ /* 0x002fe20004000000 */
[----:B------:R-:W-:Y:S01]  /*eb00*/  FMUL.FTZ R5, R11, c[0x0][0x2ec] ;  /* 0x0000bb000b057a20 */ /* 0x000fe20000410000 */
[----:B------:R-:W-:Y:S02]  /*eb10*/  FSEL R54, R54, -INF , !P3 ;  /* 0xff80000036367808 */ /* 0x000fe40005800000 */
[C---:B------:R-:W-:Y:S01]  /*eb20*/  ISETP.GE.AND P1, PT, R3.reuse, R23, PT ;  /* 0x000000170300720c */ /* 0x040fe20003f26270 */
[----:B------:R-:W-:Y:S01]  /*eb30*/  MUFU.TANH R50, R50 ;  /* 0x0000003200327308 */ /* 0x000fe20000002400 */
[----:B------:R-:W-:-:S02]  /*eb40*/  ISETP.GE.AND P6, PT, R3, R24, PT ;  /* 0x000000180300720c */ /* 0x000fc40003fc6270 */
[C---:B------:R-:W-:Y:S02]  /*eb50*/  ISETP.GE.AND P0, PT, R3.reuse, R26, PT ;  /* 0x0000001a0300720c */ /* 0x040fe40003f06270 */
[----:B------:R-:W-:Y:S01]  /*eb60*/  ISETP.GE.AND P3, PT, R3, R25, PT ;  /* 0x000000190300720c */ /* 0x000fe20003f66270 */
[----:B------:R-:W-:Y:S02]  /*eb70*/  FMUL.FTZ R3, R43, c[0x0][0x2ec] ;  /* 0x0000bb002b037a20 */ /* 0x000fe40000410000 */
[----:B------:R-:W1:Y:S01]  /*eb80*/  MUFU.TANH R8, R8 ;  /* 0x0000000800087308 */ /* 0x000e620000002400 */
[----:B------:R-:W-:Y:S02]  /*eb90*/  FSEL R64, R64, -INF , !P4 ;  /* 0xff80000040407808 */ /* 0x000fe40006000000 */
[----:B------:R-:W-:Y:S01]  /*eba0*/  ISETP.GE.AND P4, PT, R2, R23, PT ;  /* 0x000000170200720c */ /* 0x000fe20003f86270 */
[----:B------:R-:W-:-:S04]  /*ebb0*/  FMUL.FTZ R42, R42, c[0x0][0x2ec] ;  /* 0x0000bb002a2a7a20 */ /* 0x000fc80000410000 */
[----:B------:R-:W4:Y:S01]  /*ebc0*/  MUFU.TANH R6, R6 ;  /* 0x0000000600067308 */ /* 0x000f220000002400 */
[----:B------:R-:W-:Y:S02]  /*ebd0*/  FSEL R56, R56, -INF , !P2 ;  /* 0xff80000038387808 */ /* 0x000fe40005000000 */
[----:B------:R-:W-:Y:S02]  /*ebe0*/  FSEL R30, R53, -INF , !P1 ;  /* 0xff800000351e7808 */ /* 0x000fe40004800000 */
[----:B---3--:R-:W-:-:S03]  /*ebf0*/  FSEL R29, R48, -INF , !P4 ;  /* 0xff800000301d7808 */ /* 0x008fc60006000000 */
[----:B------:R-:W3:Y:S01]  /*ec00*/  MUFU.TANH R51, R51 ;  /* 0x0000003300337308 */ /* 0x000ee20000002400 */
[C---:B------:R-:W-:Y:S02]  /*ec10*/  ISETP.GE.AND P2, PT, R4.reuse, R23, PT ;  /* 0x000000170400720c */ /* 0x040fe40003f46270 */
[C---:B------:R-:W-:Y:S02]  /*ec20*/  ISETP.GE.AND P1, PT, R4.reuse, R26, PT ;  /* 0x0000001a0400720c */ /* 0x040fe40003f26270 */
[----:B------:R-:W-:-:S03]  /*ec30*/  ISETP.GE.AND P4, PT, R4, R25, PT ;  /* 0x000000190400720c */ /* 0x000fc60003f86270 */
[----:B------:R-:W1:Y:S01]  /*ec40*/  MUFU.TANH R55, R55 ;  /* 0x0000003700377308 */ /* 0x000e620000002400 */
[----:B------:R1:W-:Y:S01]  /*ec50*/  STL [R1+0x24], R10 ;  /* 0x0000240a01007387 */ /* 0x0003e20000100800 */
[----:B------:R-:W-:-:S06]  /*ec60*/  FMUL.FTZ R9, R9, c[0x0][0x2ec] ;  /* 0x0000bb0009097a20 */ /* 0x000fcc0000410000 */
[----:B------:R-:W1:Y:S01]  /*ec70*/  MUFU.TANH R5, R5 ;  /* 0x0000000500057308 */ /* 0x000e620000002400 */
[----:B--2---:R-:W-:-:S07]  /*ec80*/  FSEL R31, R52, -INF , !P2 ;  /* 0xff800000341f7808 */ /* 0x004fce0005000000 */
[----:B------:R-:W-:Y:S01]  /*ec90*/  MUFU.TANH R3, R3 ;  /* 0x0000000300037308 */ /* 0x000fe20000002400 */
[----:B------:R-:W-:-:S07]  /*eca0*/  ISETP.GE.AND P2, PT, R0, R24, PT ;  /* 0x000000180000720c */ /* 0x000fce0003f46270 */
[----:B------:R-:W2:Y:S01]  /*ecb0*/  MUFU.TANH R4, R42 ;  /* 0x0000002a00047308 */ /* 0x000ea20000002400 */
[----:B-1----:R-:W-:Y:S02]  /*ecc0*/  FSEL R10, R143, -INF , !P5 ;  /* 0xff8000008f0a7808 */ /* 0x002fe40006800000 */
[----:B------:R-:W-:Y:S02]  /*ecd0*/  ISETP.GE.AND P5, PT, R2, R24, PT ;  /* 0x000000180200720c */ /* 0x000fe40003fa6270 */
[----:B------:R-:W-:Y:S02]  /*ece0*/  FSEL R49, R8, -INF , !P1 ;  /* 0xff80000008317808 */ /* 0x000fe40004800000 */
[----:B------:R-:W-:Y:S01]  /*ecf0*/  FSEL R23, R50, -INF , !P5 ;  /* 0xff80000032177808 */ /* 0x000fe20006800000 */
[----:B------:R-:W1:Y:S01]  /*ed00*/  MUFU.TANH R9, R9 ;  /* 0x0000000900097308 */ /* 0x000e620000002400 */
[C---:B------:R-:W-:Y:S02]  /*ed10*/  ISETP.GE.AND P5, PT, R0.reuse, R26, PT ;  /* 0x0000001a0000720c */ /* 0x040fe40003fa6270 */
[----:B------:R-:W-:-:S02]  /*ed20*/  ISETP.GE.AND P1, PT, R0, R25, PT ;  /* 0x000000190000720c */ /* 0x000fc40003f26270 */
[----:B----4-:R-:W-:Y:S02]  /*ed30*/  FSEL R0, R6, -INF , !P4 ;  /* 0xff80000006007808 */ /* 0x010fe40006000000 */
[----:B---3--:R-:W-:Y:S01]  /*ed40*/  FSEL R21, R51, -INF , !P2 ;  /* 0xff80000033157808 */ /* 0x008fe20005000000 */
[----:B------:R-:W-:Y:S04]  /*ed50*/  STL [R1+0x20], R10 ;  /* 0x0000200a01007387 */ /* 0x000fe80000100800 */
[----:B------:R-:W-:Y:S01]  /*ed60*/  BAR.SYNC.DEFER_BLOCKING 0x0 ;  /* 0x0000000000007b1d */ /* 0x000fe20000010000 */
[----:B------:R-:W-:Y:S02]  /*ed70*/  ISETP.GE.AND P2, PT, R2, R25, PT ;  /* 0x000000190200720c */ /* 0x000fe40003f46270 */
[----:B------:R-:W-:-:S02]  /*ed80*/  FSEL R47, R55, -INF , !P6 ;  /* 0xff800000372f7808 */ /* 0x000fc40007000000 */
[----:B------:R-:W-:Y:S01]  /*ed90*/  FSEL R5, R5, -INF , !P3 ;  /* 0xff80000005057808 */ /* 0x000fe20005800000 */
[----:B------:R3:W-:Y:S01]  /*eda0*/  STL [R1+0xc], R0 ;  /* 0x00000c0001007387 */ /* 0x0007e20000100800 */
[----:B------:R-:W-:Y:S02]  /*edb0*/  ISETP.GE.AND P6, PT, R2, R26, PT ;  /* 0x0000001a0200720c */ /* 0x000fe40003fc6270 */
[----:B--2---:R-:W-:Y:S01]  /*edc0*/  FSEL R2, R4, -INF , !P2 ;  /* 0xff80000004027808 */ /* 0x004fe20005000000 */
[----:B------:R-:W-:Y:S01]  /*edd0*/  FMUL.FTZ R40, R40, c[0x0][0x2ec] ;  /* 0x0000bb0028287a20 */ /* 0x000fe20000410000 */
[----:B------:R2:W-:Y:S01]  /*ede0*/  STL [R1+0x8], R5 ;  /* 0x0000080501007387 */ /* 0x0005e20000100800 */
[----:B------:R-:W-:Y:S01]  /*edf0*/  FMUL.FTZ R7, R41, c[0x0][0x2ec] ;  /* 0x0000bb0029077a20 */ /* 0x000fe20000410000 */
[----:B-1----:R-:W-:Y:S02]  /*ee00*/  FSEL R48, R9, -INF , !P0 ;  /* 0xff80000009307808 */ /* 0x002fe40004000000 */
[----:B------:R-:W-:Y:S01]  /*ee10*/  PLOP3.LUT P0, PT, PT, PT, UP0, 0x80, 0x0 ;  /* 0x000000000000781c */ /* 0x000fe20003f0f008 */
[----:B------:R-:W1:Y:S01]  /*ee20*/  MUFU.TANH R40, R40 ;  /* 0x0000002800287308 */ /* 0x000e620000002400 */
[----:B---3--:R-:W-:-:S05]  /*ee30*/  FSEL R0, R3, -INF , !P1 ;  /* 0xff80000003007808 */ /* 0x008fca0004800000 */
[----:B------:R2:W-:Y:S04]  /*ee40*/  STL [R1], R0 ;  /* 0x0000000001007387 */ /* 0x0005e80000100800 */
[----:B------:R2:W-:Y:S01]  /*ee50*/  STL [R1+0x4], R2 ;  /* 0x0000040201007387 */ /* 0x0005e20000100800 */
[----:B------:R-:W3:Y:S01]  /*ee60*/  MUFU.TANH R7, R7 ;  /* 0x0000000700077308 */ /* 0x000ee20000002400 */
[----:B-1----:R-:W-:Y:S02]  /*ee70*/  FSEL R46, R40, -INF , !P6 ;  /* 0xff800000282e7808 */ /* 0x002fe40007000000 */
[----:B---3--:R-:W-:Y:S01]  /*ee80*/  FSEL R22, R7, -INF , !P5 ;  /* 0xff80000007167808 */ /* 0x008fe20006800000 */
[----:B------:R-:W-:Y:S05]  /*ee90*/  @!P0 BRA `(.L_x_79) ;  /* 0x0000024000008947 */ /* 0x000fea0003800000 */
[----:B------:R-:W3:Y:S04]  /*eea0*/  LDL.64 R246, [R1+0xb8] ;  /* 0x0000b80001f67983 */ /* 0x000ee80000100a00 */
[----:B------:R-:W4:Y:S01]  /*eeb0*/  LDL.64 R212, [R1+0xb0] ;  /* 0x0000b00001d47983 */ /* 0x000f220000100a00 */
[----:B------:R-:W-:-:S02]  /*eec0*/  UIADD3 UR7, UR8, -0x4, URZ ;  /* 0xfffffffc08077890 */ /* 0x000fc4000fffe03f */
[----:B------:R-:W-:Y:S02]  /*eed0*/  ULDC.64 UR4, c[0x0][0x198] ;  /* 0x0000660000047ab9 */ /* 0x000fe40000000a00 */
[----:B------:R-:W-:Y:S02]  /*eee0*/  USHF.R.S32.HI UR6, URZ, 0x1f, UR7 ;  /* 0x0000001f3f067899 */ /* 0x000fe40008011407 */
[----:B------:R-:W-:Y:S02]  /*eef0*/  UIMAD.WIDE.U32 UR12, UR7, UR4, URZ ;  /* 0x00000004070c72a5 */ /* 0x000fe4000f8e003f */
[----:B------:R-:W-:-:S04]  /*ef00*/  UIMAD UR6, UR6, UR4, URZ ;  /* 0x00000004060672a4 */ /* 0x000fc8000f8e023f */
[----:B------:R-:W-:Y:S01]  /*ef10*/  UIMAD UR6, UR7, UR5, UR6 ;  /* 0x00000005070672a4 */ /* 0x000fe2000f8e0206 */
[----:B--2---:R-:W-:Y:S02]  /*ef20*/  IMAD.U32 R0, RZ, RZ, UR12 ;  /* 0x0000000cff007e24 */ /* 0x004fe4000f8e00ff */
[----:B------:R-:W-:Y:S01]  /*ef30*/  IMAD.U32 R3, RZ, RZ, UR12 ;  /* 0x0000000cff037e24 */ /* 0x000fe2000f8e00ff */
[----:B------:R-:W-:-:S06]  /*ef40*/  UIADD3 UR6, UR13, UR6, URZ ;  /* 0x000000060d067290 */ /* 0x000fcc000fffe03f */
[----:B------:R-:W-:Y:S01]  /*ef50*/  IMAD.U32 R2, RZ, RZ, UR6 ;  /* 0x00000006ff027e24 */ /* 0x000fe2000f8e00ff */
[----:B------:R-:W-:Y:S02]  /*ef60*/  USHF.L.U32 UR6, UR4, 0x5, URZ ;  /* 0x0000000504067899 */ /* 0x000fe4000800063f */
[----:B------:R-:W-:Y:S01]  /*ef70*/  USHF.L.U64.HI UR4, UR4, 0x5, UR5 ;  /* 0x0000000504047899 */ /* 0x000fe20008010205 */
[----:B---3--:R-:W-:-:S04]  /*ef80*/  LEA R0, P0, R0, R246, 0x6 ;  /* 0x000000f600007211 */ /* 0x008fc800078030ff */
        /* <DEDUP_REMOVED lines=21> */
.L_x_79:
[----:B--2---:R-:W2:Y:S04]  /*f0e0*/  LDL.LU R5, [R1+0x8c] ;  /* 0x00008c0001057983 */ /* 0x004ea80000300800 */
[----:B------:R-:W3:Y:S04]  /*f0f0*/  LDL.LU R4, [R1+0x90] ;  /* 0x0000900001047983 */ /* 0x000ee80000300800 */
[----:B-1----:R-:W4:Y:S04]  /*f100*/  LDL.LU R3, [R1+0x94] ;  /* 0x0000940001037983 */ /* 0x002f280000300800 */
[----:B------:R-:W4:Y:S04]  /*f110*/  LDL.LU R2, [R1+0x98] ;  /* 0x0000980001027983 */ /* 0x000f280000300800 */
[----:B------:R-:W4:Y:S04]  /*f120*/  LDL.LU R0, [R1+0x88] ;  /* 0x0000880001007983 */ /* 0x000f280000300800 */
[----:B------:R-:W4:Y:S01]  /*f130*/  LDL.LU R7, [R1+0x6c] ;  /* 0x00006c0001077983 */ /* 0x000f220000300800 */
[----:B------:R-:W-:-:S02]  /*f140*/  MOV R53, R251 ;  /* 0x000000fb00357202 */ /* 0x000fc40000000f00 */
[----:B------:R-:W-:Y:S01]  /*f150*/  MOV R52, R215 ;  /* 0x000000d700347202 */ /* 0x000fe20000000f00 */
        /* <DEDUP_REMOVED lines=31> */
[----:B--2---:R-:W-:-:S02]  /*f350*/  MOV R27, R5 ;  /* 0x00000005001b7202 */ /* 0x004fc40000000f00 */
[----:B---3--:R-:W-:Y:S02]  /*f360*/  MOV R26, R4 ;  /* 0x00000004001a7202 */ /* 0x008fe40000000f00 */
[----:B----4-:R-:W-:Y:S02]  /*f370*/  MOV R25, R3 ;  /* 0x0000000300197202 */ /* 0x010fe40000000f00 */
[----:B------:R-:W-:Y:S02]  /*f380*/  MOV R24, R2 ;  /* 0x0000000200187202 */ /* 0x000fe40000000f00 */
[----:B------:R-:W-:Y:S02]  /*f390*/  MOV R10, R0 ;  /* 0x00000000000a7202 */ /* 0x000fe40000000f00 */
        /* <DEDUP_REMOVED lines=14> */
[----:B------:R-:W-:-:S04]  /*f480*/  FMNMX.FTZ R0, R17, R9, !PT ;  /* 0x0000000911007209 */ /* 0x000fc80007810000 */
[----:B------:R-:W-:Y:S02]  /*f490*/  FMNMX.FTZ R0, R38, R0, !PT ;  /* 0x0000000026007209 */ /* 0x000fe40007810000 */
[----:B------:R-:W-:Y:S02]  /*f4a0*/  FMNMX.FTZ R136, R29, R136, !PT ;  /* 0x000000881d887209 */ /* 0x000fe40007810000 */
[----:B------:R-:W-:Y:S02]  /*f4b0*/  FMNMX.FTZ R0, R12, R0, !PT ;  /* 0x000000000c007209 */ /* 0x000fe40007810000 */
        /* <DEDUP_REMOVED lines=18> */
[----:B------:R-:W-:Y:S01]  /*f5e0*/  FMNMX.FTZ R2, R60, R2, !PT ;  /* 0x000000023c027209 */ /* 0x000fe20007810000 */
[----:B------:R1:W-:Y:S01]  /*f5f0*/  STL [R1+0xf4], R229 ;  /* 0x0000f4e501007387 */ /* 0x0003e20000100800 */
[----:B------:R-:W-:Y:S02]  /*f600*/  FMNMX.FTZ R3, R67, R3, !PT ;  /* 0x0000000343037209 */ /* 0x000fe40007810000 */
[----:B------:R-:W-:Y:S02]  /*f610*/  FMNMX.FTZ R0, R19, R0, !PT ;  /* 0x0000000013007209 */ /* 0x000fe40007810000 */
[----:B------:R-:W-:-:S02]  /*f620*/  FMNMX.FTZ R4, R54, R2, !PT ;  /* 0x0000000236047209 */ /* 0x000fc40007810000 */
[----:B------:R-:W-:Y:S02]  /*f630*/  FMNMX.FTZ R3, R132, R3, !PT ;  /* 0x0000000384037209 */ /* 0x000fe40007810000 */
[----:B------:R-:W-:Y:S02]  /*f640*/  FMNMX.FTZ R0, R18, R0, !PT ;  /* 0x0000000012007209 */ /* 0x000fe40007810000 */
[----:B------:R-:W-:Y:S02]  /*f650*/  FMNMX.FTZ R4, R47, R4, !PT ;  /* 0x000000042f047209 */ /* 0x000fe40007810000 */
[----:B------:R-:W-:Y:S02]  /*f660*/  FMNMX.FTZ R3, R61, R3, !PT ;  /* 0x000000033d037209 */ /* 0x000fe40007810000 */
[----:B------:R-:W-:Y:S01]  /*f670*/  FMNMX.FTZ R0, R16, R0, !PT ;  /* 0x0000000010007209 */ /* 0x000fe20007810000 */
[----:B-1----:R-:W2:Y:S04]  /*f680*/  LDL.LU R229, [R1+0x4] ;  /* 0x0000040001e57983 */ /* 0x002ea80000300800 */
[----:B------:R1:W-:Y:S01]  /*f690*/  STL [R1+0xf0], R224 ;  /* 0x0000f0e001007387 */ /* 0x0003e20000100800 */
[----:B------:R-:W-:-:S02]  /*f6a0*/  FMNMX.FTZ R4, R23, R4, !PT ;  /* 0x0000000417047209 */ /* 0x000fc40007810000 */
[----:B------:R-:W-:Y:S02]  /*f6b0*/  FMNMX.FTZ R3, R56, R3, !PT ;  /* 0x0000000338037209 */ /* 0x000fe40007810000 */
[----:B------:R-:W-:Y:S02]  /*f6c0*/  FMNMX.FTZ R2, R137, R0, !PT ;  /* 0x0000000089027209 */ /* 0x000fe40007810000 */
[----:B------:R-:W-:Y:S02]  /*f6d0*/  FMNMX.FTZ R0, R21, R4, !PT ;  /* 0x0000000415007209 */ /* 0x000fe40007810000 */
[----:B------:R-:W-:Y:S01]  /*f6e0*/  FMNMX.FTZ R134, R57, R3, !PT ;  /* 0x0000000339867209 */ /* 0x000fe20007810000 */
[----:B-1----:R-:W3:Y:S03]  /*f6f0*/  LDL.LU R224, [R1] ;  /* 0x0000000001e07983 */ /* 0x002ee60000300800 */
[----:B------:R-:W-:Y:S01]  /*f700*/  FMNMX.FTZ R134, R64, R134, !PT ;  /* 0x0000008640867209 */ /* 0x000fe20007810000 */
[----:B------:R-:W1:Y:S01]  /*f710*/  SHFL.BFLY PT, R3, R0, 0x2, 0x1f ;  /* 0x0c401f0000037f89 */ /* 0x000e6200000e0000 */
[----:B------:R-:W-:-:S02]  /*f720*/  FMNMX.FTZ R2, R63, R2, !PT ;  /* 0x000000023f027209 */ /* 0x000fc40007810000 */
[----:B------:R-:W-:Y:S01]  /*f730*/  FMNMX.FTZ R134, R49, R134, !PT ;  /* 0x0000008631867209 */ /* 0x000fe20007810000 */
[----:B------:R-:W4:Y:S01]  /*f740*/  SHFL.BFLY PT, R4, R136, 0x1, 0x1f ;  /* 0x0c201f0088047f89 */ /* 0x000f2200000e0000 */
[----:B------:R-:W-:Y:S02]  /*f750*/  FMNMX.FTZ R2, R65, R2, !PT ;  /* 0x0000000241027209 */ /* 0x000fe40007810000 */
[----:B------:R-:W-:Y:S02]  /*f760*/  FMNMX.FTZ R134, R48, R134, !PT ;  /* 0x0000008630867209 */ /* 0x000fe40007810000 */
[----:B------:R-:W-:Y:S02]  /*f770*/  FMNMX.FTZ R2, R133, R2, !PT ;  /* 0x0000000285027209 */ /* 0x000fe40007810000 */
[----:B------:R-:W-:Y:S02]  /*f780*/  FMNMX.FTZ R134, R46, R134, !PT ;  /* 0x000000862e867209 */ /* 0x000fe40007810000 */
[----:B------:R-:W-:-:S02]  /*f790*/  FMNMX.FTZ R2, R53, R2, !PT ;  /* 0x0000000235027209 */ /* 0x000fc40007810000 */
[----:B------:R-:W-:Y:S02]  /*f7a0*/  FMNMX.FTZ R134, R22, R134, !PT ;  /* 0x0000008616867209 */ /* 0x000fe40007810000 */
[----:B------:R-:W-:-:S03]  /*f7b0*/  FMNMX.FTZ R2, R52, R2, !PT ;  /* 0x0000000234027209 */ /* 0x000fc60007810000 */
[----:B------:R-:W4:Y:S01]  /*f7c0*/  SHFL.BFLY PT, R5, R134, 0x2, 0x1f ;  /* 0x0c401f0086057f89 */ /* 0x000f2200000e0000 */
[----:B------:R-:W-:Y:S02]  /*f7d0*/  FMNMX.FTZ R2, R233, R2, !PT ;  /* 0x00000002e9027209 */ /* 0x000fe40007810000 */
[----:B-1----:R-:W-:Y:S02]  /*f7e0*/  FMNMX.FTZ R0, R0, R3, !PT ;  /* 0x0000000300007209 */ /* 0x002fe40007810000 */
[----:B------:R-:W-:Y:S02]  /*f7f0*/  FMNMX.FTZ R2, R232, R2, !PT ;  /* 0x00000002e8027209 */ /* 0x000fe40007810000 */
[----:B----4-:R-:W-:Y:S01]  /*f800*/  FMNMX.FTZ R136, R136, R4, !PT ;  /* 0x0000000488887209 */ /* 0x010fe20007810000 */
[----:B------:R-:W1:Y:S01]  /*f810*/  SHFL.BFLY PT, R135, R0, 0x1, 0x1f ;  /* 0x0c201f0000877f89 */ /* 0x000e6200000e0000 */
[----:B------:R-:W-:Y:S02]  /*f820*/  FMNMX.FTZ R2, R231, R2, !PT ;  /* 0x00000002e7027209 */ /* 0x000fe40007810000 */
[----:B------:R-:W-:-:S02]  /*f830*/  FSETP.NEU.FTZ.AND P3, PT, R136, -INF , PT ;  /* 0xff8000008800780b */ /* 0x000fc40003f7d000 */
[----:B------:R-:W-:Y:S01]  /*f840*/  FMNMX.FTZ R3, R230, R2, !PT ;  /* 0x00000002e6037209 */ /* 0x000fe20007810000 */
[----:B------:R-:W-:-:S05]  /*f850*/  FMUL.FTZ R2, R136, c[0x0][0x23c] ;  /* 0x00008f0088027a20 */ /* 0x000fca0000410000 */
[----:B------:R-:W-:Y:S02]  /*f860*/  FSEL R2, R2, RZ, P3 ;  /* 0x000000ff02027208 */ /* 0x000fe40001800000 */
[----:B------:R-:W-:-:S03]  /*f870*/  FMNMX.FTZ R134, R134, R5, !PT ;  /* 0x0000000586867209 */ /* 0x000fc60007810000 */
[----:B------:R-:W-:-:S04]  /*f880*/  FFMA.FTZ R4, R8, c[0x0][0x23c], -R2 ;  /* 0x00008f0008047a23 */ /* 0x000fc80000010802 */
[----:B------:R4:W-:Y:S01]  /*f890*/  MUFU.EX2 R8, R4 ;  /* 0x0000000400087308 */ /* 0x0009e20000000800 */
[----:B-1----:R-:W-:Y:S01]  /*f8a0*/  FMNMX.FTZ R135, R0, R135, !PT ;  /* 0x0000008700877209 */ /* 0x002fe20007810000 */
[----:B------:R-:W-:-:S03]  /*f8b0*/  FFMA.FTZ R0, R40, c[0x0][0x23c], -R2 ;  /* 0x00008f0028007a23 */ /* 0x000fc60000010802 */
[----:B------:R-:W-:-:S03]  /*f8c0*/  FSETP.NEU.FTZ.AND P2, PT, R135, -INF , PT ;  /* 0xff8000008700780b */ /* 0x000fc60003f5d000 */
[----:B------:R1:W-:Y:S01]  /*f8d0*/  MUFU.EX2 R245, R0 ;  /* 0x0000000000f57308 */ /* 0x0003e20000000800 */
[----:B----4-:R-:W-:Y:S02]  /*f8e0*/  FFMA.FTZ R4, R6, c[0x0][0x23c], -R2 ;  /* 0x00008f0006047a23 */ /* 0x010fe40000010802 */
[----:B------:R-:W4:Y:S05]  /*f8f0*/  SHFL.BFLY PT, R6, R134, 0x1, 0x1f ;  /* 0x0c201f0086067f89 */ /* 0x000f2a00000e0000 */
[----:B------:R4:W-:Y:S01]  /*f900*/  MUFU.EX2 R50, R4 ;  /* 0x0000000400327308 */ /* 0x0009e20000000800 */
[----:B-1----:R-:W-:-:S05]  /*f910*/  FMUL.FTZ R0, R135, c[0x0][0x23c] ;  /* 0x00008f0087007a20 */ /* 0x002fca0000410000 */
[----:B------:R-:W-:Y:S01]  /*f920*/  FSEL R0, R0, RZ, P2 ;  /* 0x000000ff00007208 */ /* 0x000fe20001000000 */
[----:B----4-:R-:W-:-:S04]  /*f930*/  FFMA.FTZ R4, R39, c[0x0][0x23c], -R2 ;  /* 0x00008f0027047a23 */ /* 0x010fc80000010802 */
[----:B------:R1:W-:Y:S01]  /*f940*/  MUFU.EX2 R55, R4 ;  /* 0x0000000400377308 */ /* 0x0003e20000000800 */
[----:B------:R-:W-:Y:S01]  /*f950*/  FMNMX.FTZ R134, R134, R6, !PT ;  /* 0x0000000686867209 */ /* 0x000fe20007810000 */
        /* <DEDUP_REMOVED lines=14> */
[----:B------:R-:W4:Y:S01]  /*fa40*/  LDL.LU R11, [R1+0x7c] ;  /* 0x00007c00010b7983 */ /* 0x000f220000300800 */
[----:B--2---:R-:W-:-:S04]  /*fa50*/  FMNMX.FTZ R3, R229, R3, !PT ;  /* 0x00000003e5037209 */ /* 0x004fc80007810000 */
[----:B---3--:R-:W-:-:S05]  /*fa60*/  FMNMX.FTZ R3, R224, R3, !PT ;  /* 0x00000003e0037209 */ /* 0x008fca0007810000 */
[----:B------:R-:W1:Y:S02]  /*fa70*/  SHFL.BFLY PT, R5, R3, 0x2, 0x1f ;  /* 0x0c401f0003057f89 */ /* 0x000e6400000e0000 */
[----:B-1----:R-:W-:-:S05]  /*fa80*/  FMNMX.FTZ R3, R3, R5, !PT ;  /* 0x0000000503037209 */ /* 0x002fca0007810000 */
[----:B------:R-:W1:Y:S01]  /*fa90*/  SHFL.BFLY PT, R5, R3, 0x1, 0x1f ;  /* 0x0c201f0003057f89 */ /* 0x000e6200000e0000 */
        /* <DEDUP_REMOVED lines=18> */
[----:B------:R-:W4:Y:S02]  /*fbc0*/  MUFU.EX2 R4, R4 ;  /* 0x0000000400047308 */ /* 0x000f240000000800 */
[----:B----4-:R-:W-:Y:S02]  /*fbd0*/  FFMA.FTZ R234, R11, R4, R8 ;  /* 0x000000040bea7223 */ /* 0x010fe40000010008 */
        /* <DEDUP_REMOVED lines=11> */
[----:B------:R-:W-:Y:S01]  /*fc90*/  FMUL.FTZ R7, R7, c[0x0][0x23c] ;  /* 0x00008f0007077a20 */ /* 0x000fe20000410000 */
[----:B------:R-:W-:Y:S08]  /*fca0*/  MUFU.EX2 R14, R14 ;  /* 0x0000000e000e7308 */ /* 0x000ff00000000800 */
[----:B------:R3:W-:Y:S01]  /*fcb0*/  MUFU.EX2 R20, R6 ;  /* 0x0000000600147308 */ /* 0x0007e20000000800 */
[----:B------:R-:W-:-:S07]  /*fcc0*/  FMUL.FTZ R40, R116, R4 ;  /* 0x0000000474287220 */ /* 0x000fce0000410000 */
[----:B------:R-:W-:Y:S08]  /*fcd0*/  MUFU.EX2 R15, R7 ;  /* 0x00000007000f7308 */ /* 0x000ff00000000800 */
[----:B------:R4:W1:Y:S01]  /*fce0*/  MUFU.EX2 R247, R5 ;  /* 0x0000000500f77308 */ /* 0x0008620000000800 */
[----:B------:R-:W-:Y:S01]  /*fcf0*/  MOV R116, R36 ;  /* 0x0000002400747202 */ /* 0x000fe20000000f00 */
[-C--:B------:R-:W-:Y:S01]  /*fd00*/  FMUL.FTZ R36, R128, R4.reuse ;  /* 0x0000000480247220 */ /* 0x080fe20000410000 */
[----:B------:R-:W-:Y:S01]  /*fd10*/  MOV R128, R37 ;  /* 0x0000002500807202 */ /* 0x000fe20000000f00 */
[----:B------:R-:W-:Y:S01]  /*fd20*/  FMUL.FTZ R37, R129, R4 ;  /* 0x0000000481257220 */ /* 0x000fe20000410000 */
[----:B------:R-:W-:Y:S01]  /*fd30*/  MOV R129, R38 ;  /* 0x0000002600817202 */ /* 0x000fe20000000f00 */
[----:B------:R-:W-:Y:S01]  /*fd40*/  FMUL.FTZ R41, R117, R4 ;  /* 0x0000000475297220 */ /* 0x000fe20000410000 */
[----:B------:R-:W-:Y:S01]  /*fd50*/  MOV R252, R10 ;  /* 0x0000000a00fc7202 */ /* 0x000fe20000000f00 */
[----:B------:R-:W-:Y:S01]  /*fd60*/  FMUL.FTZ R148, R148, R4 ;  /* 0x0000000494947220 */ /* 0x000fe20000410000 */
[----:B------:R-:W-:Y:S01]  /*fd70*/  F2FP.PACK_AB R8, R50, R8 ;  /* 0x000000083208723e */ /* 0x000fe200000000ff */
[-C--:B------:R-:W-:Y:S01]  /*fd80*/  FMUL.FTZ R149, R149, R4.reuse ;  /* 0x0000000495957220 */ /* 0x080fe20000410000 */
[----:B------:R-:W-:Y:S01]  /*fd90*/  F2FP.PACK_AB R10, R55, R245 ;  /* 0x000000f5370a723e */ /* 0x000fe200000000ff */
[-C--:B------:R-:W-:Y:S01]  /*fda0*/  FMUL.FTZ R156, R156, R4.reuse ;  /* 0x000000049c9c7220 */ /* 0x080fe20000410000 */
[----:B---3--:R-:W-:Y:S01]  /*fdb0*/  F2FP.PACK_AB R6, R128, R139 ;  /* 0x0000008b8006723e */ /* 0x008fe200000000ff */
[----:B------:R-:W-:-:S02]  /*fdc0*/  FMUL.FTZ R157, R157, R4 ;  /* 0x000000049d9d7220 */ /* 0x000fc40000410000 */
[----:B------:R-:W-:Y:S01]  /*fdd0*/  FMUL.FTZ R164, R164, R4 ;  /* 0x00000004a4a47220 */ /* 0x000fe20000410000 */
[----:B----4-:R-:W-:Y:S01]  /*fde0*/  F2FP.PACK_AB R5, R246, R44 ;  /* 0x0000002cf605723e */ /* 0x010fe200000000ff */
[----:B------:R-:W-:Y:S01]  /*fdf0*/  FMUL.FTZ R165, R165, R4 ;  /* 0x00000004a5a57220 */ /* 0x000fe20000410000 */
[----:B-1----:R-:W-:Y:S01]  /*fe00*/  F2FP.PACK_AB R7, R247, R248 ;  /* 0x000000f8f707723e */ /* 0x002fe200000000ff */
        /* <DEDUP_REMOVED lines=65> */
[C---:B------:R-:W-:Y:S01]  /*10220*/  HMMA.16816.F32 R216, R8.reuse, R18, R156 ;  /* 0x0000001208d8723c */ /* 0x040fe2000000189c */
[----:B------:R-:W1:Y:S07]  /*10230*/  LDSM.16.MT88.4 R16, [R226+0xc000] ;  /* 0x00c00000e210783b */ /* 0x000e6e0000004200 */
        /* <DEDUP_REMOVED lines=30> */
[----:B------:R-:W-:-:S07]  /*10420*/  FMUL.FTZ R75, R75, R14 ;  /* 0x0000000e4b4b7220 */ /* 0x000fce0000410000 */
[----:B-1----:R-:W-:Y:S01]  /*10430*/  HMMA.16816.F32 R160, R4, R16, R72 ;  /* 0x0000001004a0723c */ /* 0x002fe20000001848 */
[----:B------:R-:W2:Y:S04]  /*10440*/  LDL.LU R74, [R1+0x84] ;  /* 0x00008400014a7983 */ /* 0x000ea80000300800 */
[----:B------:R-:W3:Y:S01]  /*10450*/  LDL.LU R75, [R1+0x9c] ;  /* 0x00009c00014b7983 */ /* 0x000ee20000300800 */
        /* <DEDUP_REMOVED lines=8> */
[----:B------:R-:W-:Y:S07]  /*104e0*/  HMMA.16816.F32 R164, R8, R16, R68 ;  /* 0x0000001008a4723c */ /* 0x000fee0000001844 */
[----:B------:R-:W-:Y:S01]  /*104f0*/  MOV R71, R27 ;  /* 0x0000001b00477202 */ /* 0x000fe20000000f00 */
[----:B------:R-:W-:Y:S01]  /*10500*/  HMMA.16816.F32 R140, R4, R18, R76 ;  /* 0x00000012048c723c */ /* 0x000fe2000000184c */
[----:B------:R-:W-:-:S02]  /*10510*/  MOV R70, R26 ;  /* 0x0000001a00467202 */ /* 0x000fc40000000f00 */
[----:B------:R-:W-:Y:S02]  /*10520*/  MOV R69, R25 ;  /* 0x0000001900457202 */ /* 0x000fe40000000f00 */
[----:B------:R-:W-:-:S03]  /*10530*/  MOV R68, R24 ;  /* 0x0000001800447202 */ /* 0x000fc60000000f00 */
[----:B------:R-:W-:Y:S01]  /*10540*/  HMMA.16816.F32 R24, R8, R18, R80 ;  /* 0x000000120818723c */ /* 0x000fe20000001850 */
[----:B------:R-:W1:Y:S01]  /*10550*/  LDSM.16.MT88.4 R16, [R226+0xe000] ;  /* 0x00e00000e210783b */ /* 0x000e620000004200 */
[-C--:B------:R-:W-:Y:S02]  /*10560*/  FMUL.FTZ R86, R86, R20.reuse ;  /* 0x0000001456567220 */ /* 0x080fe40000410000 */
[----:B------:R-:W-:Y:S02]  /*10570*/  FMUL.FTZ R87, R87, R20 ;  /* 0x0000001457577220 */ /* 0x000fe40000410000 */
[-C--:B------:R-:W-:Y:S02]  /*10580*/  FMUL.FTZ R88, R88, R15.reuse ;  /* 0x0000000f58587220 */ /* 0x080fe40000410000 */
[----:B------:R-:W-:Y:S02]  /*10590*/  FMUL.FTZ R89, R89, R15 ;  /* 0x0000000f59597220 */ /* 0x000fe40000410000 */
[----:B------:R-:W-:-:S02]  /*105a0*/  FMUL.FTZ R90, R90, R14 ;  /* 0x0000000e5a5a7220 */ /* 0x000fc40000410000 */
[-C--:B------:R-:W-:Y:S02]  /*105b0*/  FMUL.FTZ R91, R91, R14.reuse ;  /* 0x0000000e5b5b7220 */ /* 0x080fe40000410000 */
[-C--:B------:R-:W-:Y:S02]  /*105c0*/  FMUL.FTZ R92, R92, R15.reuse ;  /* 0x0000000f5c5c7220 */ /* 0x080fe40000410000 */
[----:B------:R-:W-:Y:S02]  /*105d0*/  FMUL.FTZ R93, R93, R15 ;  /* 0x0000000f5d5d7220 */ /* 0x000fe40000410000 */
[-C--:B------:R-:W-:Y:S02]  /*105e0*/  FMUL.FTZ R94, R94, R14.reuse ;  /* 0x0000000e5e5e7220 */ /* 0x080fe40000410000 */
[----:B------:R-:W-:Y:S02]  /*105f0*/  FMUL.FTZ R95, R95, R14 ;  /* 0x0000000e5f5f7220 */ /* 0x000fe40000410000 */
[----:B------:R-:W-:-:S02]  /*10600*/  FMUL.FTZ R98, R98, R20 ;  /* 0x0000001462627220 */ /* 0x000fc40000410000 */
        /* <DEDUP_REMOVED lines=30> */
[----:B------:R-:W-:Y:S02]  /*107f0*/  FMUL.FTZ R127, R127, R14 ;  /* 0x0000000e7f7f7220 */ /* 0x000fe40000410000 */
[----:B------:R-:W-:Y:S01]  /*10800*/  FMUL.FTZ R43, R119, R20 ;  /* 0x00000014772b7220 */ /* 0x000fe20000410000 */
[C---:B-1----:R-:W-:Y:S08]  /*10810*/  HMMA.16816.F32 R120, R4.reuse, R16, R120 ;  /* 0x000000100478723c */ /* 0x042ff00000001878 */
[----:B------:R-:W-:Y:S07]  /*10820*/  HMMA.16816.F32 R124, R4, R18, R124 ;  /* 0x00000012047c723c */ /* 0x000fee000000187c */
[----:B------:R-:W-:-:S04]  /*10830*/  FFMA.FTZ R4, R68, c[0x0][0x23c], -R2 ;  /* 0x00008f0044047a23 */ /* 0x000fc80000010802 */
[----:B------:R1:W-:Y:S02]  /*10840*/  MUFU.EX2 R112, R4 ;  /* 0x0000000400707308 */ /* 0x0003e40000000800 */
[----:B-1----:R-:W-:-:S06]  /*10850*/  FFMA.FTZ R4, R69, c[0x0][0x23c], -R2 ;  /* 0x00008f0045047a23 */ /* 0x002fcc0000010802 */
[----:B------:R1:W4:Y:S01]  /*10860*/  MUFU.EX2 R72, R4 ;  /* 0x0000000400487308 */ /* 0x0003220000000800 */
[----:B------:R-:W-:Y:S02]  /*10870*/  FMUL.FTZ R39, R131, R20 ;  /* 0x0000001483277220 */ /* 0x000fe40000410000 */
[----:B-1----:R-:W-:-:S05]  /*10880*/  FFMA.FTZ R4, R70, c[0x0][0x23c], -R2 ;  /* 0x00008f0046047a23 */ /* 0x002fca0000010802 */
[----:B------:R1:W-:Y:S02]  /*10890*/  MUFU.EX2 R119, R4 ;  /* 0x0000000400777308 */ /* 0x0003e40000000800 */
[----:B-1----:R-:W-:-:S06]  /*108a0*/  FFMA.FTZ R4, R71, c[0x0][0x23c], -R2 ;  /* 0x00008f0047047a23 */ /* 0x002fcc0000010802 */
[----:B------:R1:W-:Y:S02]  /*108b0*/  MUFU.EX2 R100, R4 ;  /* 0x0000000400647308 */ /* 0x0003e40000000800 */
[----:B-1----:R-:W-:-:S06]  /*108c0*/  FFMA.FTZ R4, R252, c[0x0][0x23c], -R0 ;  /* 0x00008f00fc047a23 */ /* 0x002fcc0000010800 */
[----:B------:R1:W-:Y:S02]  /*108d0*/  MUFU.EX2 R131, R4 ;  /* 0x0000000400837308 */ /* 0x0003e40000000800 */
[----:B-1----:R-:W-:-:S06]  /*108e0*/  FFMA.FTZ R4, R51, c[0x0][0x23c], -R0 ;  /* 0x00008f0033047a23 */ /* 0x002fcc0000010800 */
[----:B------:R1:W1:Y:S01]  /*108f0*/  MUFU.EX2 R51, R4 ;  /* 0x0000000400337308 */ /* 0x0002620000000800 */
[----:B------:R-:W-:Y:S02]  /*10900*/  FMUL.FTZ R38, R130, R20 ;  /* 0x0000001482267220 */ /* 0x000fe40000410000 */
[----:B-1----:R-:W-:-:S05]  /*10910*/  FFMA.FTZ R4, R251, c[0x0][0x23c], -R0 ;  /* 0x00008f00fb047a23 */ /* 0x002fca0000010800 */
[----:B------:R1:W-:Y:S01]  /*10920*/  MUFU.EX2 R88, R4 ;  /* 0x0000000400587308 */ /* 0x0003e20000000800 */
[----:B------:R-:W-:Y:S01]  /*10930*/  FMUL.FTZ R42, R118, R20 ;  /* 0x00000014762a7220 */ /* 0x000fe20000410000 */
[----:B------:R-:W-:Y:S01]  /*10940*/  MOV R71, R50 ;  /* 0x0000003200477202 */ /* 0x000fe20000000f00 */
[----:B-1----:R-:W-:-:S05]  /*10950*/  FFMA.FTZ R4, R250, c[0x0][0x23c], -R0 ;  /* 0x00008f00fa047a23 */ /* 0x002fca0000010800 */
[----:B------:R1:W1:Y:S01]  /*10960*/  MUFU.EX2 R101, R4 ;  /* 0x0000000400657308 */ /* 0x0002620000000800 */
[----:B------:R-:W-:Y:S01]  /*10970*/  HMMA.16816.F32 R40, R8, R16, R40 ;  /* 0x000000100828723c */ /* 0x000fe20000001828 */
[----:B-1----:R-:W-:-:S06]  /*10980*/  FFMA.FTZ R4, R249, c[0x0][0x23c], -R12 ;  /* 0x00008f00f9047a23 */ /* 0x002fcc000001080c */
[----:B------:R1:W-:Y:S01]  /*10990*/  MUFU.EX2 R130, R4 ;  /* 0x0000000400827308 */ /* 0x0003e20000000800 */
[----:B------:R-:W-:Y:S01]  /*109a0*/  HMMA.16816.F32 R36, R8, R18, R36 ;  /* 0x000000120824723c */ /* 0x000fe20000001824 */
[----:B------:R-:W3:Y:S01]  /*109b0*/  LDSM.16.MT88.4 R16, [R225+0xc800] ;  /* 0x00c80000e110783b */ /* 0x000ee20000004200 */
[----:B-1----:R-:W-:-:S05]  /*109c0*/  FFMA.FTZ R4, R66, c[0x0][0x23c], -R12 ;  /* 0x00008f0042047a23 */ /* 0x002fca000001080c */
[----:B------:R1:W1:Y:S01]  /*109d0*/  MUFU.EX2 R50, R4 ;  /* 0x0000000400327308 */ /* 0x0002620000000800 */
[----:B--2---:R-:W-:Y:S01]  /*109e0*/  FFMA.FTZ R45, R74, R15, R45 ;  /* 0x0000000f4a2d7223 */ /* 0x004fe2000001002d */
[----:B------:R-:W-:Y:S01]  /*109f0*/  MOV R115, R248 ;  /* 0x000000f800737202 */ /* 0x000fe20000000f00 */
[----:B------:R-:W-:Y:S02]  /*10a00*/  FFMA.FTZ R252, R31, c[0x0][0x23c], -R2 ;  /* 0x00008f001ffc7a23 */ /* 0x000fe40000010802 */
[----:B-1----:R-:W-:-:S04]  /*10a10*/  FFMA.FTZ R4, R67, c[0x0][0x23c], -R12 ;  /* 0x00008f0043047a23 */ /* 0x002fc8000001080c */
[----:B------:R1:W-:Y:S01]  /*10a20*/  MUFU.EX2 R89, R4 ;  /* 0x0000000400597308 */ /* 0x0003e20000000800 */
[----:B------:R-:W-:Y:S01]  /*10a30*/  MOV R91, R246 ;  /* 0x000000f6005b7202 */ /* 0x000fe20000000f00 */
[--C-:B------:R-:W-:Y:S01]  /*10a40*/  FFMA.FTZ R250, R30, c[0x0][0x23c], -R2.reuse ;  /* 0x00008f001efa7a23 */ /* 0x100fe20000010802 */
[----:B------:R-:W-:Y:S01]  /*10a50*/  MOV R74, R244 ;  /* 0x000000f4004a7202 */ /* 0x000fe20000000f00 */
[--C-:B------:R-:W-:Y:S01]  /*10a60*/  FFMA.FTZ R249, R29, c[0x0][0x23c], -R2.reuse ;  /* 0x00008f001df97a23 */ /* 0x100fe20000010802 */
[----:B------:R-:W-:Y:S01]  /*10a70*/  MOV R66, R138 ;  /* 0x0000008a00427202 */ /* 0x000fe20000000f00 */
[----:B------:R-:W-:Y:S02]  /*10a80*/  FFMA.FTZ R251, R28, c[0x0][0x23c], -R2 ;  /* 0x00008f001cfb7a23 */ /* 0x000fe40000010802 */
[----:B-1----:R-:W-:-:S04]  /*10a90*/  FFMA.FTZ R4, R132, c[0x0][0x23c], -R12 ;  /* 0x00008f0084047a23 */ /* 0x002fc8000001080c */
[----:B------:R1:W-:Y:S01]  /*10aa0*/  MUFU.EX2 R102, R4 ;  /* 0x0000000400667308 */ /* 0x0003e20000000800 */
[--C-:B------:R-:W-:Y:S02]  /*10ab0*/  FFMA.FTZ R35, R35, c[0x0][0x23c], -R2.reuse ;  /* 0x00008f0023237a23 */ /* 0x100fe40000010802 */
[--C-:B------:R-:W-:Y:S02]  /*10ac0*/  FFMA.FTZ R34, R34, c[0x0][0x23c], -R2.reuse ;  /* 0x00008f0022227a23 */ /* 0x100fe40000010802 */
[--C-:B------:R-:W-:Y:S02]  /*10ad0*/  FFMA.FTZ R33, R33, c[0x0][0x23c], -R2.reuse ;  /* 0x00008f0021217a23 */ /* 0x100fe40000010802 */
[----:B------:R-:W-:Y:S02]  /*10ae0*/  FFMA.FTZ R32, R32, c[0x0][0x23c], -R2 ;  /* 0x00008f0020207a23 */ /* 0x000fe40000010802 */
[--C-:B------:R-:W-:Y:S02]  /*10af0*/  FFMA.FTZ R31, R59, c[0x0][0x23c], -R0.reuse ;  /* 0x00008f003b1f7a23 */ /* 0x100fe40000010800 */
[----:B------:R-:W-:-:S02]  /*10b00*/  FFMA.FTZ R30, R58, c[0x0][0x23c], -R0 ;  /* 0x00008f003a1e7a23 */ /* 0x000fc40000010800 */
[----:B-1----:R-:W-:Y:S02]  /*10b10*/  FFMA.FTZ R4, R137, c[0x0][0x23c], -R13 ;  /* 0x00008f0089047a23 */ /* 0x002fe4000001080d */
[--C-:B------:R-:W-:Y:S02]  /*10b20*/  FFMA.FTZ R29, R62, c[0x0][0x23c], -R0.reuse ;  /* 0x00008f003e1d7a23 */ /* 0x100fe40000010800 */
[----:B------:R1:W-:Y:S01]  /*10b30*/  MUFU.EX2 R113, R4 ;  /* 0x0000000400717308 */ /* 0x0003e20000000800 */
[--C-:B------:R-:W-:Y:S02]  /*10b40*/  FFMA.FTZ R28, R60, c[0x0][0x23c], -R0.reuse ;  /* 0x00008f003c1c7a23 */ /* 0x100fe40000010800 */
[--C-:B------:R-:W-:Y:S02]  /*10b50*/  FFMA.FTZ R248, R54, c[0x0][0x23c], -R0.reuse ;  /* 0x00008f0036f87a23 */ /* 0x100fe40000010800 */
[--C-:B------:R-:W-:Y:S02]  /*10b60*/  FFMA.FTZ R246, R47, c[0x0][0x23c], -R0.reuse ;  /* 0x00008f002ff67a23 */ /* 0x100fe40000010800 */
[----:B------:R-:W-:-:S02]  /*10b70*/  FFMA.FTZ R244, R23, c[0x0][0x23c], -R0 ;  /* 0x00008f0017f47a23 */ /* 0x000fc40000010800 */
[----:B------:R-:W-:Y:S02]  /*10b80*/  FFMA.FTZ R138, R21, c[0x0][0x23c], -R0 ;  /* 0x00008f00158a7a23 */ /* 0x000fe40000010800 */
[--C-:B------:R-:W-:Y:S02]  /*10b90*/  FFMA.FTZ R2, R65, c[0x0][0x23c], -R13.reuse ;  /* 0x00008f0041027a23 */ /* 0x100fe4000001080d */
[--C-:B------:R-:W-:Y:S02]  /*10ba0*/  FFMA.FTZ R0, R133, c[0x0][0x23c], -R13.reuse ;  /* 0x00008f0085007a23 */ /* 0x100fe4000001080d */
[----:B-1----:R-:W-:Y:S01]  /*10bb0*/  FFMA.FTZ R4, R63, c[0x0][0x23c], -R13 ;  /* 0x00008f003f047a23 */ /* 0x002fe2000001080d */
[----:B------:R-:W-:Y:S08]  /*10bc0*/  MUFU.EX2 R90, R2 ;  /* 0x00000002005a7308 */ /* 0x000ff00000000800 */
[----:B------:R1:W2:Y:S08]  /*10bd0*/  MUFU.EX2 R118, R4 ;  /* 0x0000000400767308 */ /* 0x0002b00000000800 */
[----:B------:R-:W3:Y:S01]  /*10be0*/  MUFU.EX2 R103, R0 ;  /* 0x0000000000677308 */ /* 0x000ee20000000800 */
[----:B------:R-:W-:Y:S01]  /*10bf0*/  MOV R73, R139 ;  /* 0x0000008b00497202 */ /* 0x000fe20000000f00 */
[----:B------:R-:W-:Y:S01]  /*10c00*/  FFMA.FTZ R139, R22, c[0x0][0x23c], -R12 ;  /* 0x00008f00168b7a23 */ /* 0x000fe2000001080c */
[----:B----4-:R-:W-:Y:S01]  /*10c10*/  F2FP.PACK_AB R8, R72, R112 ;  /* 0x000000704808723e */ /* 0x010fe200000000ff */
[----:B------:R-:W4:Y:S01]  /*10c20*/  LDSM.16.MT88.4 R20, [R226+0xc800] ;  /* 0x00c80000e214783b */ /* 0x000f220000004200 */
[----:B------:R-:W-:-:S02]  /*10c30*/  F2FP.PACK_AB R9, R51, R131 ;  /* 0x000000833309723e */ /* 0x000fc400000000ff */
[----:B------:R-:W-:Y:S02]  /*10c40*/  F2FP.PACK_AB R10, R100, R119 ;  /* 0x00000077640a723e */ /* 0x000fe400000000ff */
[----:B------:R-:W-:Y:S02]  /*10c50*/  F2FP.PACK_AB R11, R101, R88 ;  /* 0x00000058650b723e */ /* 0x000fe400000000ff */
[----:B-1----:R-:W-:Y:S02]  /*10c60*/  F2FP.PACK_AB R4, R50, R130 ;  /* 0x000000823204723e */ /* 0x002fe400000000ff */
[----:B--2---:R-:W-:Y:S02]  /*10c70*/  F2FP.PACK_AB R5, R118, R113 ;  /* 0x000000717605723e */ /* 0x004fe400000000ff */
[----:B------:R-:W-:Y:S02]  /*10c80*/  F2FP.PACK_AB R6, R102, R89 ;  /* 0x000000596606723e */ /* 0x000fe400000000ff */
[----:B---3--:R-:W-:Y:S01]  /*10c90*/  F2FP.PACK_AB R7, R103, R90 ;  /* 0x0000005a6707723e */ /* 0x008fe200000000ff */
[----:B------:R-:W-:Y:S01]  /*10ca0*/  FFMA.FTZ R15, R61, c[0x0][0x23c], -R12 ;  /* 0x00008f003d0f7a23 */ /* 0x000fe2000001080c */
[-C--:B------:R-:W-:Y:S08]  /*10cb0*/  HMMA.16816.F32 R148, R8, R16.reuse, R148 ;  /* 0x000000100894723c */ /* 0x080ff00000001894 */
[C---:B------:R-:W-:Y:S08]  /*10cc0*/  HMMA.16816.F32 R144, R4.reuse, R16, R144 ;  /* 0x000000100490723c */ /* 0x040ff00000001890 */
[-C--:B------:R-:W-:Y:S08]  /*10cd0*/  HMMA.16816.F32 R152, R4, R18.reuse, R152 ;  /* 0x000000120498723c */ /* 0x080ff00000001898 */
[----:B------:R-:W-:Y:S01]  /*10ce0*/  HMMA.16816.F32 R60, R8, R18, R216 ;  /* 0x00000012083c723c */ /* 0x000fe200000018d8 */
[----:B------:R-:W1:Y:S01]  /*10cf0*/  LDSM.16.MT88.4 R16, [R228+0xc800] ;  /* 0x00c80000e410783b */ /* 0x000e620000004200 */
[----:B------:R-:W-:Y:S01]  /*10d00*/  FFMA.FTZ R44, R75, R14, R44 ;  /* 0x0000000e4b2c7223 */ /* 0x000fe2000001002c */
[----:B------:R-:W-:Y:S01]  /*10d10*/  MOV R75, R245 ;  /* 0x000000f5004b7202 */ /* 0x000fe20000000f00 */
[----:B------:R-:W-:-:S04]  /*10d20*/  FFMA.FTZ R2, R64, c[0x0][0x23c], -R12 ;  /* 0x00008f0040027a23 */ /* 0x000fc8000001080c */
[----:B----4-:R-:W-:Y:S01]  /*10d30*/  HMMA.16816.F32 R76, R8, R20, R220 ;  /* 0x00000014084c723c */ /* 0x010fe200000018dc */
[----:B------:R-:W-:Y:S01]  /*10d40*/  FFMA.FTZ R245, R46, c[0x0][0x23c], -R12 ;  /* 0x00008f002ef57a23 */ /* 0x000fe2000001080c */
[----:B------:R-:W-:-:S05]  /*10d50*/  MOV R46, R116 ;  /* 0x00000074002e7202 */ /* 0x000fca0000000f00 */
[----:B------:R-:W-:Y:S02]  /*10d60*/  MOV R222, R71 ;  /* 0x0000004700de7202 */ /* 0x000fe40000000f00 */
[----:B------:R-:W-:Y:S01]  /*10d70*/  HMMA.16816.F32 R68, R4, R20, R212 ;  /* 0x000000140444723c */ /* 0x000fe200000018d4 */
[----:B------:R-:W-:Y:S02]  /*10d80*/  MOV R47, R55 ;  /* 0x00000037002f7202 */ /* 0x000fe40000000f00 */
[----:B------:R-:W-:-:S04]  /*10d90*/  MOV R116, R52 ;  /* 0x0000003400747202 */ /* 0x000fc80000000f00 */
[----:B------:R-:W-:Y:S02]  /*10da0*/  MOV R214, R66 ;  /* 0x0000004200d67202 */ /* 0x000fe40000000f00 */
[----:B------:R-:W-:Y:S01]  /*10db0*/  HMMA.16816.F32 R64, R4, R22, R208 ;  /* 0x000000160440723c */ /* 0x000fe200000018d0 */
[----:B------:R-:W-:Y:S01]  /*10dc0*/  MOV R114, R247 ;  /* 0x000000f700727202 */ /* 0x000fe20000000f00 */
[--C-:B------:R-:W-:Y:S02]  /*10dd0*/  FFMA.FTZ R137, R49, c[0x0][0x23c], -R12.reuse ;  /* 0x00008f0031897a23 */ /* 0x100fe4000001080c */
[----:B------:R-:W-:-:S03]  /*10de0*/  FFMA.FTZ R247, R48, c[0x0][0x23c], -R12 ;  /* 0x00008f0030f77a23 */ /* 0x000fc6000001080c */
[----:B------:R-:W-:Y:S02]  /*10df0*/  MOV R208, R128 ;  /* 0x0000008000d07202 */ /* 0x000fe40000000f00 */
[----:B------:R-:W-:Y:S02]  /*10e00*/  MOV R128, R53 ;  /* 0x0000003500807202 */ /* 0x000fe40000000f00 */
[----:B------:R-:W-:Y:S01]  /*10e10*/  MOV R132, R73 ;  /* 0x0000004900847202 */ /* 0x000fe20000000f00 */
[----:B-1----:R-:W-:Y:S01]  /*10e20*/  HMMA.16816.F32 R52, R8, R16, R180 ;  /* 0x000000100834723c */ /* 0x002fe200000018b4 */
[----:B------:R-:W-:Y:S01]  /*10e30*/  MOV R133, R75 ;  /* 0x0000004b00857202 */ /* 0x000fe20000000f00 */
[----:B------:R-:W-:-:S05]  /*10e40*/  FFMA.FTZ R14, R56, c[0x0][0x23c], -R12 ;  /* 0x00008f00380e7a23 */ /* 0x000fca000001080c */
[----:B------:R-:W-:Y:S02]  /*10e50*/  MOV R181, R51 ;  /* 0x0000003300b57202 */ /* 0x000fe40000000f00 */
[----:B------:R-:W-:Y:S02]  /*10e60*/  MOV R180, R50 ;  /* 0x0000003200b47202 */ /* 0x000fe40000000f00 */
[----:B------:R-:W-:Y:S01]  /*10e70*/  HMMA.16816.F32 R48, R4, R16, R176 ;  /* 0x000000100430723c */ /* 0x000fe200000018b0 */
[----:B------:R-:W-:Y:S01]  /*10e80*/  MOV R183, R72 ;  /* 0x0000004800b77202 */ /* 0x000fe20000000f00 */
[----:B------:R-:W-:-:S05]  /*10e90*/  FFMA.FTZ R0, R57, c[0x0][0x23c], -R12 ;  /* 0x00008f0039007a23 */ /* 0x000fca000001080c */
[----:B------:R-:W-:Y:S01]  /*10ea0*/  MOV R176, R74 ;  /* 0x0000004a00b07202 */ /* 0x000fe20000000f00 */
[-C--:B------:R-:W-:Y:S08]  /*10eb0*/  HMMA.16816.F32 R184, R4, R18.reuse, R184 ;  /* 0x0000001204b8723c */ /* 0x080ff000000018b8 */
[C---:B------:R-:W-:Y:S01]  /*10ec0*/  HMMA.16816.F32 R72, R8.reuse, R18, R188 ;  /* 0x000000120848723c */ /* 0x040fe200000018bc */
[----:B------:R-:W1:Y:S07]  /*10ed0*/  LDSM.16.MT88.4 R16, [R225+0xe800] ;  /* 0x00e80000e110783b */ /* 0x000e6e0000004200 */
[----:B------:R-:W-:Y:S01]  /*10ee0*/  HMMA.16816.F32 R56, R8, R22, R172 ;  /* 0x000000160838723c */ /* 0x000fe200000018ac */
[----:B------:R-:W2:Y:S01]  /*10ef0*/  LDSM.16.MT88.4 R20, [R227+0xc800] ;  /* 0x00c80000e314783b */ /* 0x000ea20000004200 */
[----:B------:R-:W-:-:S02]  /*10f00*/  MOV R191, R91 ;  /* 0x0000005b00bf7202 */ /* 0x000fc40000000f00 */
[----:B------:R-:W-:-:S03]  /*10f10*/  MOV R12, R131 ;  /* 0x00000083000c7202 */ /* 0x000fc60000000f00 */
[----:B------:R-:W-:Y:S02]  /*10f20*/  MOV R173, R90 ;  /* 0x0000005a00ad7202 */ /* 0x000fe40000000f00 */
[----:B------:R-:W-:Y:S02]  /*10f30*/  MOV R174, R89 ;  /* 0x0000005900ae7202 */ /* 0x000fe40000000f00 */
[----:B------:R-:W-:Y:S02]  /*10f40*/  MOV R175, R88 ;  /* 0x0000005800af7202 */ /* 0x000fe40000000f00 */
[----:B------:R-:W-:Y:S01]  /*10f50*/  MOV R215, R130 ;  /* 0x0000008200d77202 */ /* 0x000fe20000000f00 */
[----:B-1----:R-:W-:Y:S07]  /*10f60*/  HMMA.16816.F32 R88, R4, R16, R160 ;  /* 0x000000100458723c */ /* 0x002fee00000018a0 */
[----:B------:R-:W-:-:S02]  /*10f70*/  MOV R163, R129 ;  /* 0x0000008100a37202 */ /* 0x000fc40000000f00 */
[----:B------:R-:W-:Y:S01]  /*10f80*/  MOV R160, R128 ;  /* 0x0000008000a07202 */ /* 0x000fe20000000f00 */
[----:B--2---:R-:W-:Y:S08]  /*10f90*/  HMMA.16816.F32 R196, R8, R20, R196 ;  /* 0x0000001408c4723c */ /* 0x004ff000000018c4 */
[C---:B------:R-:W-:Y:S08]  /*10fa0*/  HMMA.16816.F32 R128, R4.reuse, R18, R140 ;  /* 0x000000120480723c */ /* 0x040ff0000000188c */
[C---:B------:R-:W-:Y:S08]  /*10fb0*/  HMMA.16816.F32 R192, R4.reuse, R20, R192 ;  /* 0x0000001404c0723c */ /* 0x040ff000000018c0 */
[-C--:B------:R-:W-:Y:S08]  /*10fc0*/  HMMA.16816.F32 R200, R4, R22.reuse, R200 ;  /* 0x0000001604c8723c */ /* 0x080ff000000018c8 */
[C---:B------:R-:W-:Y:S01]  /*10fd0*/  HMMA.16816.F32 R204, R8.reuse, R22, R204 ;  /* 0x0000001608cc723c */ /* 0x040fe200000018cc */
[----:B------:R-:W1:Y:S07]  /*10fe0*/  LDSM.16.MT88.4 R20, [R228+0xe800] ;  /* 0x00e80000e414783b */ /* 0x000e6e0000004200 */
[C---:B------:R-:W-:Y:S08]  /*10ff0*/  HMMA.16816.F32 R164, R8.reuse, R16, R164 ;  /* 0x0000001008a4723c */ /* 0x040ff000000018a4 */
[----:B------:R-:W-:Y:S01]  /*11000*/  HMMA.16816.F32 R140, R8, R18, R24 ;  /* 0x00000012088c723c */ /* 0x000fe20000001818 */
[----:B------:R-:W2:Y:S04]  /*11010*/  LDSM.16.MT88.4 R24, [R226+0xe800] ;  /* 0x00e80000e218783b */ /* 0x000ea80000004200 */
[----:B------:R-:W3:Y:S01]  /*11020*/  LDSM.16.MT88.4 R16, [R227+0xe800] ;  /* 0x00e80000e310783b */ /* 0x000ee20000004200 */
[----:B------:R-:W-:-:S02]  /*11030*/  MOV R161, R116 ;  /* 0x0000007400a17202 */ /* 0x000fc40000000f00 */
[----:B------:R-:W-:Y:S02]  /*11040*/  MOV R211, R113 ;  /* 0x0000007100d37202 */ /* 0x000fe40000000f00 */
[----:B------:R-:W-:Y:S02]  /*11050*/  MOV R210, R112 ;  /* 0x0000007000d27202 */ /* 0x000fe40000000f00 */
[----:B------:R-:W-:Y:S02]  /*11060*/  MOV R209, R114 ;  /* 0x0000007200d17202 */ /* 0x000fe40000000f00 */
[----:B------:R-:W-:Y:S01]  /*11070*/  MOV R182, R115 ;  /* 0x0000007300b67202 */ /* 0x000fe20000000f00 */
[----:B------:R4:W-:Y:S01]  /*11080*/  MUFU.EX2 R219, R0 ;  /* 0x0000000000db7308 */ /* 0x0009e20000000800 */
[----:B------:R-:W-:Y:S01]  /*11090*/  MOV R162, R117 ;  /* 0x0000007500a27202 */ /* 0x000fe20000000f00 */
[C---:B-1----:R-:W-:Y:S08]  /*110a0*/  HMMA.16816.F32 R104, R4.reuse, R20, R104 ;  /* 0x000000140468723c */ /* 0x042ff00000001868 */
[----:B------:R-:W-:Y:S01]  /*110b0*/  HMMA.16816.F32 R108, R4, R22, R108 ;  /* 0x00000016046c723c */ /* 0x000fe2000000186c */
[----:B----4-:R-:W-:Y:S01]  /*110c0*/  FFMA.FTZ R0, R160, c[0x0][0x23c], -R13 ;  /* 0x00008f00a0007a23 */ /* 0x010fe2000001080d */
[----:B------:R-:W-:-:S06]  /*110d0*/  MOV R160, R222 ;  /* 0x000000de00a07202 */ /* 0x000fcc0000000f00 */
[C---:B--2---:R-:W-:Y:S01]  /*110e0*/  HMMA.16816.F32 R112, R4.reuse, R24, R80 ;  /* 0x000000180470723c */ /* 0x044fe20000001850 */
[----:B------:R1:W-:Y:S07]  /*110f0*/  MUFU.EX2 R222, R2 ;  /* 0x0000000200de7308 */ /* 0x0003ee0000000800 */
[C---:B------:R-:W-:Y:S08]  /*11100*/  HMMA.16816.F32 R92, R4.reuse, R26, R92 ;  /* 0x0000001a045c723c */ /* 0x040ff0000000185c */
[C---:B---3--:R-:W-:Y:S08]  /*11110*/  HMMA.16816.F32 R120, R4.reuse, R16, R120 ;  /* 0x000000100478723c */ /* 0x048ff00000001878 */
[----:B------:R-:W-:Y:S07]  /*11120*/  HMMA.16816.F32 R124, R4, R18, R124 ;  /* 0x00000012047c723c */ /* 0x000fee000000187c */
[----:B------:R-:W-:-:S02]  /*11130*/  MOV R7, R161 ;  /* 0x000000a100077202 */ /* 0x000fc40000000f00 */
[----:B------:R-:W-:Y:S02]  /*11140*/  MOV R161, R234 ;  /* 0x000000ea00a17202 */ /* 0x000fe40000000f00 */
[----:B------:R-:W-:Y:S01]  /*11150*/  MOV R178, R102 ;  /* 0x0000006600b27202 */ /* 0x000fe20000000f00 */
[--C-:B-1----:R-:W-:Y:S01]  /*11160*/  FFMA.FTZ R2, R7, c[0x0][0x23c], -R13.reuse ;  /* 0x00008f0007027a23 */ /* 0x102fe2000001080d */
[----:B------:R-:W-:Y:S02]  /*11170*/  MOV R7, R161 ;  /* 0x000000a100077202 */ /* 0x000fe40000000f00 */
[----:B------:R-:W-:Y:S02]  /*11180*/  MOV R179, R103 ;  /* 0x0000006700b37202 */ /* 0x000fe40000000f00 */
[----:B------:R-:W-:Y:S02]  /*11190*/  MOV R212, R118 ;  /* 0x0000007600d47202 */ /* 0x000fe40000000f00 */
[----:B------:R-:W-:Y:S01]  /*111a0*/  MOV R213, R119 ;  /* 0x0000007700d57202 */ /* 0x000fe20000000f00 */
[C---:B------:R-:W-:Y:S01]  /*111b0*/  HMMA.16816.F32 R96, R8.reuse, R20, R96 ;  /* 0x000000140860723c */ /* 0x040fe20000001860 */
[----:B------:R-:W-:Y:S01]  /*111c0*/  MOV R161, R162 ;  /* 0x000000a200a17202 */ /* 0x000fe20000000f00 */
[----:B------:R-:W-:Y:S01]  /*111d0*/  MUFU.EX2 R221, R35 ;  /* 0x0000002300dd7308 */ /* 0x000fe20000000800 */
[----:B------:R-:W-:Y:S01]  /*111e0*/  MOV R162, R163 ;  /* 0x000000a300a27202 */ /* 0x000fe20000000f00 */
[--C-:B------:R-:W-:Y:S01]  /*111f0*/  FFMA.FTZ R4, R233, c[0x0][0x23c], -R13.reuse ;  /* 0x00008f00e9047a23 */ /* 0x100fe2000001080d */
[----:B------:R-:W-:Y:S01]  /*11200*/  MOV R163, R191 ;  /* 0x000000bf00a37202 */ /* 0x000fe20000000f00 */
[----:B------:R-:W-:Y:S01]  /*11210*/  FFMA.FTZ R5, R232, c[0x0][0x23c], -R13 ;  /* 0x00008f00e8057a23 */ /* 0x000fe2000001080d */
[----:B------:R-:W-:Y:S01]  /*11220*/  MOV R191, R176 ;  /* 0x000000b000bf7202 */ /* 0x000fe20000000f00 */
[----:B------:R-:W-:Y:S01]  /*11230*/  HMMA.16816.F32 R84, R8, R22, R84 ;  /* 0x000000160854723c */ /* 0x000fe20000001854 */
[----:B------:R-:W-:Y:S01]  /*11240*/  MOV R176, R178 ;  /* 0x000000b200b07202 */ /* 0x000fe20000000f00 */
[----:B------:R1:W-:Y:S01]  /*11250*/  MUFU.EX2 R190, R34 ;  /* 0x0000002200be7308 */ /* 0x0003e20000000800 */
[----:B------:R-:W-:Y:S01]  /*11260*/  MOV R178, R179 ;  /* 0x000000b300b27202 */ /* 0x000fe20000000f00 */
[----:B------:R-:W2:Y:S01]  /*11270*/  LDSM.16.MT88.4 R20, [R225+0xd000] ;  /* 0x00d00000e114783b */ /* 0x000ea20000004200 */
[----:B------:R-:W-:-:S02]  /*11280*/  MOV R179, R180 ;  /* 0x000000b400b37202 */ /* 0x000fc40000000f00 */
[----:B------:R-:W-:Y:S01]  /*11290*/  MOV R180, R181 ;  /* 0x000000b500b47202 */ /* 0x000fe20000000f00 */
[C---:B------:R-:W-:Y:S01]  /*112a0*/  HMMA.16816.F32 R80, R8.reuse, R16, R40 ;  /* 0x000000100850723c */ /* 0x040fe20000001828 */
[----:B------:R-:W-:Y:S01]  /*112b0*/  MOV R181, R182 ;  /* 0x000000b600b57202 */ /* 0x000fe20000000f00 */
[----:B------:R3:W-:Y:S01]  /*112c0*/  MUFU.EX2 R189, R33 ;  /* 0x0000002100bd7308 */ /* 0x0007e20000000800 */
[----:B------:R-:W-:Y:S01]  /*112d0*/  MOV R182, R208 ;  /* 0x000000d000b67202 */ /* 0x000fe20000000f00 */
[----:B------:R4:W5:Y:S01]  /*112e0*/  LDL.LU R234, [R1+0x108] ;  /* 0x0001080001ea7983 */ /* 0x0009620000300800 */
[----:B------:R-:W-:Y:S02]  /*112f0*/  MOV R208, R209 ;  /* 0x000000d100d07202 */ /* 0x000fe40000000f00 */
[----:B------:R-:W-:Y:S01]  /*11300*/  MOV R209, R210 ;  /* 0x000000d200d17202 */ /* 0x000fe20000000f00 */
[----:B------:R-:W-:Y:S01]  /*11310*/  HMMA.16816.F32 R116, R8, R24, R168 ;  /* 0x000000180874723c */ /* 0x000fe200000018a8 */
[----:B------:R-:W-:Y:S01]  /*11320*/  MOV R210, R211 ;  /* 0x000000d300d27202 */ /* 0x000fe20000000f00 */
[----:B------:R4:W-:Y:S01]  /*11330*/  MUFU.EX2 R188, R32 ;  /* 0x0000002000bc7308 */ /* 0x0009e20000000800 */
[----:B------:R-:W-:Y:S01]  /*11340*/  MOV R211, R212 ;  /* 0x000000d400d37202 */ /* 0x000fe20000000f00 */
[----:B-1----:R-:W-:-:S06]  /*11350*/  FFMA.FTZ R34, R231, c[0x0][0x23c], -R13 ;  /* 0x00008f00e7227a23 */ /* 0x002fcc000001080d */
[----:B------:R-:W-:Y:S01]  /*11360*/  MUFU.EX2 R216, R15 ;  /* 0x0000000f00d87308 */ /* 0x000fe20000000800 */
[----:B------:R-:W-:Y:S01]  /*11370*/  FADD.FTZ R168, R163, R44 ;  /* 0x0000002ca3a87221 */ /* 0x000fe20000010000 */
[----:B------:R-:W-:Y:S01]  /*11380*/  MOV R163, R180 ;  /* 0x000000b400a37202 */ /* 0x000fe20000000f00 */
[----:B------:R-:W-:Y:S01]  /*11390*/  HMMA.16816.F32 R36, R8, R18, R36 ;  /* 0x000000120824723c */ /* 0x000fe20000001824 */
[----:B------:R-:W-:Y:S01]  /*113a0*/  MOV R180, R208 ;  /* 0x000000d000b47202 */ /* 0x000fe20000000f00 */
[----:B------:R-:W1:Y:S01]  /*113b0*/  LDSM.16.MT88.4 R16, [R226+0xd000] ;  /* 0x00d00000e210783b */ /* 0x000e620000004200 */
[----:B------:R-:W-:Y:S01]  /*113c0*/  MOV R208, R211 ;  /* 0x000000d300d07202 */ /* 0x000fe20000000f00 */
[--C-:B---3--:R-:W-:Y:S01]  /*113d0*/  FFMA.FTZ R33, R230, c[0x0][0x23c], -R13.reuse ;  /* 0x00008f00e6217a23 */ /* 0x108fe2000001080d */
[----:B------:R3:W1:Y:S01]  /*113e0*/  MUFU.EX2 R217, R14 ;  /* 0x0000000e00d97308 */ /* 0x0006620000000800 */
[--C-:B----4-:R-:W-:Y:S01]  /*113f0*/  FFMA.FTZ R32, R229, c[0x0][0x23c], -R13.reuse ;  /* 0x00008f00e5207a23 */ /* 0x110fe2000001080d */
[----:B------:R-:W-:Y:S01]  /*11400*/  MOV R211, R12 ;  /* 0x0000000c00d37202 */ /* 0x000fe20000000f00 */
[----:B------:R-:W-:-:S05]  /*11410*/  FFMA.FTZ R35, R224, c[0x0][0x23c], -R13 ;  /* 0x00008f00e0237a23 */ /* 0x000fca000001080d */
[----:B------:R-:W-:Y:S01]  /*11420*/  MUFU.EX2 R218, R31 ;  /* 0x0000001f00da7308 */ /* 0x000fe20000000800 */
[----:B------:R-:W-:-:S07]  /*11430*/  FADD.FTZ R6, R214, R161 ;  /* 0x000000a1d6067221 */ /* 0x000fce0000010000 */
[----:B------:R-:W4:Y:S01]  /*11440*/  MUFU.EX2 R220, R30 ;  /* 0x0000001e00dc7308 */ /* 0x000f220000000800 */
[----:B---3--:R-:W3:Y:S01]  /*11450*/  LDSM.16.MT88.4 R12, [R228+0xd000] ;  /* 0x00d00000e40c783b */ /* 0x008ee20000004200 */
[----:B------:R-:W-:Y:S02]  /*11460*/  MOV R161, R191 ;  /* 0x000000bf00a17202 */ /* 0x000fe40000000f00 */
[----:B------:R-:W-:Y:S01]  /*11470*/  MOV R191, R178 ;  /* 0x000000b200bf7202 */ /* 0x000fe20000000f00 */
[----:B------:R1:W5:Y:S03]  /*11480*/  LDL.LU R233, [R1+0x104] ;  /* 0x0001040001e97983 */ /* 0x0003660000300800 */
[----:B------:R2:W-:Y:S01]  /*11490*/  MUFU.EX2 R214, R2 ;  /* 0x0000000200d67308 */ /* 0x0005e20000000800 */
[----:B------:R-:W-:Y:S01]  /*114a0*/  MOV R178, R181 ;  /* 0x000000b500b27202 */ /* 0x000fe20000000f00 */
[----:B------:R1:W5:Y:S01]  /*114b0*/  LDL.LU R232, [R1+0x100] ;  /* 0x0001000001e87983 */ /* 0x0003620000300800 */
[----:B------:R-:W-:-:S02]  /*114c0*/  MOV R181, R209 ;  /* 0x000000d100b57202 */ /* 0x000fc40000000f00 */
[----:B------:R-:W-:Y:S01]  /*114d0*/  MOV R209, R213 ;  /* 0x000000d500d17202 */ /* 0x000fe20000000f00 */
[----:B------:R1:W5:Y:S02]  /*114e0*/  LDL.LU R231, [R1+0xfc] ;  /* 0x0000fc0001e77983 */ /* 0x0003640000300800 */
[----:B------:R-:W-:Y:S08]  /*114f0*/  MUFU.EX2 R223, R29 ;  /* 0x0000001d00df7308 */ /* 0x000ff00000000800 */
[----:B------:R1:W1:Y:S01]  /*11500*/  MUFU.EX2 R171, R28 ;  /* 0x0000001c00ab7308 */ /* 0x0002620000000800 */
[----:B--2---:R-:W-:Y:S01]  /*11510*/  FADD.FTZ R2, R162, R45 ;  /* 0x0000002da2027221 */ /* 0x004fe20000010000 */
[----:B------:R-:W-:Y:S01]  /*11520*/  MOV R162, R179 ;  /* 0x000000b300a27202 */ /* 0x000fe20000000f00 */
[----:B------:R2:W5:Y:S01]  /*11530*/  LDL.LU R230, [R1+0xf8] ;  /* 0x0000f80001e67983 */ /* 0x0005620000300800 */
[----:B------:R-:W-:-:S02]  /*11540*/  MOV R179, R182 ;  /* 0x000000b600b37202 */ /* 0x000fc40000000f00 */
[----:B------:R-:W-:Y:S02]  /*11550*/  MOV R182, R210 ;  /* 0x000000d200b67202 */ /* 0x000fe40000000f00 */
[----:B------:R3:W2:Y:S01]  /*11560*/  MUFU.EX2 R212, R0 ;  /* 0x0000000000d47308 */ /* 0x0006a20000000800 */
[----:B------:R-:W-:-:S07]  /*11570*/  MOV R210, R215 ;  /* 0x000000d700d27202 */ /* 0x000fce0000000f00 */
[----:B------:R2:W-:Y:S01]  /*11580*/  MUFU.EX2 R213, R4 ;  /* 0x0000000400d57308 */ /* 0x0005e20000000800 */
[----:B------:R-:W-:Y:S02]  /*11590*/  MOV R177, R101 ;  /* 0x0000006500b17202 */ /* 0x000fe40000000f00 */
[----:B------:R-:W-:Y:S01]  /*115a0*/  MOV R172, R100 ;  /* 0x0000006400ac7202 */ /* 0x000fe20000000f00 */
[----:B------:R-:W-:Y:S01]  /*115b0*/  FADD.FTZ R132, R132, R2 ;  /* 0x0000000284847221 */ /* 0x000fe20000010000 */
[----:B------:R-:W-:Y:S01]  /*115c0*/  MOV R170, R162 ;  /* 0x000000a200aa7202 */ /* 0x000fe20000000f00 */
[----:B-1----:R-:W-:Y:S02]  /*115d0*/  LDSM.16.MT88.4 R28, [R227+0xd000] ;  /* 0x00d00000e31c783b */ /* 0x002fe40000004200 */
[----:B------:R1:W1:Y:S01]  /*115e0*/  MUFU.EX2 R215, R5 ;  /* 0x0000000500d77308 */ /* 0x0002620000000800 */
[----:B---3--:R-:W-:Y:S01]  /*115f0*/  FADD.FTZ R0, R160, R7 ;  /* 0x00000007a0007221 */ /* 0x008fe20000010000 */
[----:B------:R-:W-:Y:S01]  /*11600*/  HMMA.16816.F32 R100, R8, R26, R156 ;  /* 0x0000001a0864723c */ /* 0x000fe2000000189c */
[----:B------:R-:W-:Y:S01]  /*11610*/  MOV R169, R163 ;  /* 0x000000a300a97202 */ /* 0x000fe20000000f00 */
[----:B------:R-:W3:Y:S01]  /*11620*/  LDSM.16.MT88.4 R24, [R225+0xf000] ;  /* 0x00f00000e118783b */ /* 0x000ee20000004200 */
[----:B------:R-:W-:-:S02]  /*11630*/  FADD.FTZ R133, R133, R0 ;  /* 0x0000000085857221 */ /* 0x000fc40000010000 */
[----:B------:R-:W-:Y:S01]  /*11640*/  FADD.FTZ R0, R161, R6 ;  /* 0x00000006a1007221 */ /* 0x000fe20000010000 */
[----:B--2---:R-:W-:Y:S01]  /*11650*/  F2FP.PACK_AB R4, R217, R216 ;  /* 0x000000d8d904723e */ /* 0x004fe200000000ff */
[----:B------:R-:W-:Y:S01]  /*11660*/  MUFU.EX2 R252, R252 ;  /* 0x000000fc00fc7308 */ /* 0x000fe20000000800 */
[----:B------:R-:W-:Y:S01]  /*11670*/  F2FP.PACK_AB R8, R190, R221 ;  /* 0x000000ddbe08723e */ /* 0x000fe200000000ff */
[----:B------:R2:W5:Y:S01]  /*11680*/  LDL.LU R229, [R1+0xf4] ;  /* 0x0000f40001e57983 */ /* 0x0005620000300800 */
[----:B----4-:R-:W-:Y:S02]  /*11690*/  F2FP.PACK_AB R9, R220, R218 ;  /* 0x000000dadc09723e */ /* 0x010fe400000000ff */
[----:B------:R-:W-:Y:S01]  /*116a0*/  F2FP.PACK_AB R10, R188, R189 ;  /* 0x000000bdbc0a723e */ /* 0x000fe200000000ff */
[----:B------:R2:W5:Y:S01]  /*116b0*/  LDL.LU R224, [R1+0xf0] ;  /* 0x0000f00001e07983 */ /* 0x0005620000300800 */
[----:B------:R-:W-:Y:S02]  /*116c0*/  F2FP.PACK_AB R11, R171, R223 ;  /* 0x000000dfab0b723e */ /* 0x000fe400000000ff */
[----:B-1----:R-:W-:-:S02]  /*116d0*/  F2FP.PACK_AB R5, R214, R212 ;  /* 0x000000d4d605723e */ /* 0x002fc400000000ff */
[----:B------:R-:W-:Y:S02]  /*116e0*/  F2FP.PACK_AB R6, R222, R219 ;  /* 0x000000dbde06723e */ /* 0x000fe400000000ff */
[----:B------:R-:W-:Y:S01]  /*116f0*/  F2FP.PACK_AB R7, R215, R213 ;  /* 0x000000d5d707723e */ /* 0x000fe200000000ff */
[----:B------:R-:W-:Y:S01]  /*11700*/  HMMA.16816.F32 R148, R8, R20, R148 ;  /* 0x000000140894723c */ /* 0x000fe20000001894 */
[----:B------:R-:W-:Y:S02]  /*11710*/  MOV R157, R180 ;  /* 0x000000b4009d7202 */ /* 0x000fe40000000f00 */
[----:B------:R-:W-:Y:S02]  /*11720*/  MOV R156, R181 ;  /* 0x000000b5009c7202 */ /* 0x000fe40000000f00 */
[----:B------:R-:W-:-:S03]  /*11730*/  MOV R2, R182 ;  /* 0x000000b600027202 */ /* 0x000fc60000000f00 */
[----:B------:R-:W-:Y:S01]  /*11740*/  HMMA.16816.F32 R144, R4, R20, R144 ;  /* 0x000000140490723c */ /* 0x000fe20000001890 */
[----:B------:R-:W-:Y:S02]  /*11750*/  MOV R159, R178 ;  /* 0x000000b2009f7202 */ /* 0x000fe40000000f00 */
[----:B------:R-:W-:-:S05]  /*11760*/  MOV R158, R179 ;  /* 0x000000b3009e7202 */ /* 0x000fca0000000f00 */
[----:B------:R-:W-:Y:S01]  /*11770*/  HMMA.16816.F32 R152, R4, R22, R152 ;  /* 0x000000160498723c */ /* 0x000fe20000001898 */
[----:B------:R-:W-:-:S07]  /*11780*/  MOV R179, R208 ;  /* 0x000000d000b37202 */ /* 0x000fce0000000f00 */
[----:B------:R-:W-:Y:S01]  /*11790*/  HMMA.16816.F32 R40, R8, R22, R60 ;  /* 0x000000160828723c */ /* 0x000fe2000000183c */
[----:B------:R-:W1:Y:S01]  /*117a0*/  LDSM.16.MT88.4 R20, [R226+0xf000] ;  /* 0x00f00000e214783b */ /* 0x000e620000004200 */
[----:B------:R-:W-:-:S06]  /*117b0*/  MOV R178, R209 ;  /* 0x000000d100b27202 */ /* 0x000fcc0000000f00 */
[----:B------:R-:W-:Y:S01]  /*117c0*/  HMMA.16816.F32 R160, R4, R16, R68 ;  /* 0x0000001004a0723c */ /* 0x000fe20000001844 */
[----:B------:R-:W-:-:S06]  /*117d0*/  MOV R44, R210 ;  /* 0x000000d2002c7202 */ /* 0x000fcc0000000f00 */
[----:B------:R-:W-:Y:S01]  /*117e0*/  MOV R71, R183 ;  /* 0x000000b700477202 */ /* 0x000fe20000000f00 */
[----:B------:R-:W-:Y:S01]  /*117f0*/  HMMA.16816.F32 R60, R8, R18, R56 ;  /* 0x00000012083c723c */ /* 0x000fe20000001838 */
[----:B------:R-:W-:-:S07]  /*11800*/  MOV R45, R211 ;  /* 0x000000d3002d7202 */ /* 0x000fce0000000f00 */
[-C--:B------:R-:W-:Y:S08]  /*11810*/  HMMA.16816.F32 R180, R8, R12.reuse, R52 ;  /* 0x0000000c08b4723c */ /* 0x080ff00000001834 */
[C---:B------:R-:W-:Y:S08]  /*11820*/  HMMA.16816.F32 R48, R4.reuse, R12, R48 ;  /* 0x0000000c0430723c */ /* 0x040ff00000001830 */
[-C--:B------:R-:W-:Y:S08]  /*11830*/  HMMA.16816.F32 R184, R4, R14.reuse, R184 ;  /* 0x0000000e04b8723c */ /* 0x080ff000000018b8 */
[C---:B------:R-:W-:Y:S01]  /*11840*/  HMMA.16816.F32 R56, R8.reuse, R14, R72 ;  /* 0x0000000e0838723c */ /* 0x040fe20000001848 */
[----:B------:R-:W4:Y:S07]  /*11850*/  LDSM.16.MT88.4 R12, [R227+0xf000] ;  /* 0x00f00000e30c783b */ /* 0x000f2e0000004200 */
[----:B------:R-:W-:Y:S08]  /*11860*/  HMMA.16816.F32 R208, R8, R16, R76 ;  /* 0x0000001008d0723c */ /* 0x000ff0000000184c */
[C---:B------:R-:W-:Y:S01]  /*11870*/  HMMA.16816.F32 R64, R4.reuse, R18, R64 ;  /* 0x000000120440723c */ /* 0x040fe20000001840 */
[----:B------:R-:W2:Y:S07]  /*11880*/  LDSM.16.MT88.4 R16, [R228+0xf000] ;  /* 0x00f00000e410783b */ /* 0x000eae0000004200 */
[C---:B---3--:R-:W-:Y:S08]  /*11890*/  HMMA.16816.F32 R72, R4.reuse, R24, R88 ;  /* 0x000000180448723c */ /* 0x048ff00000001858 */
[C---:B------:R-:W-:Y:S07]  /*118a0*/  HMMA.16816.F32 R76, R4.reuse, R26, R128 ;  /* 0x0000001a044c723c */ /* 0x040fee0000001880 */
[----:B------:R-:W-:Y:S01]  /*118b0*/  MOV R131, R2 ;  /* 0x0000000200837202 */ /* 0x000fe20000000f00 */
[----:B-1----:R-:W-:Y:S01]  /*118c0*/  HMMA.16816.F32 R88, R4, R20, R112 ;  /* 0x000000140458723c */ /* 0x002fe20000001870 */
[----:B------:R-:W-:-:S02]  /*118d0*/  MOV R130, R44 ;  /* 0x0000002c00827202 */ /* 0x000fc40000000f00 */
[----:B------:R-:W-:Y:S02]  /*118e0*/  MOV R129, R45 ;  /* 0x0000002d00817202 */ /* 0x000fe40000000f00 */
[----:B------:R-:W-:Y:S02]  /*118f0*/  MOV R2, R47 ;  /* 0x0000002f00027202 */ /* 0x000fe40000000f00 */
[----:B------:R-:W-:Y:S02]  /*11900*/  MOV R112, R46 ;  /* 0x0000002e00707202 */ /* 0x000fe40000000f00 */
[----:B----4-:R-:W-:Y:S01]  /*11910*/  HMMA.16816.F32 R44, R4, R14, R124 ;  /* 0x0000000e042c723c */ /* 0x010fe2000000187c */
[----:B------:R-:W-:Y:S01]  /*11920*/  MOV R128, R156 ;  /* 0x0000009c00807202 */ /* 0x000fe20000000f00 */
[----:B------:R-:W-:Y:S01]  /*11930*/  FADD.FTZ R2, R2, R133 ;  /* 0x0000008502027221 */ /* 0x000fe20000010000 */
[----:B------:R-:W-:-:S04]  /*11940*/  MOV R114, R157 ;  /* 0x0000009d00727202 */ /* 0x000fc80000000f00 */
[----:B------:R-:W-:Y:S01]  /*11950*/  MOV R127, R159 ;  /* 0x0000009f007f7202 */ /* 0x000fe20000000f00 */
[C---:B------:R-:W-:Y:S01]  /*11960*/  HMMA.16816.F32 R192, R4.reuse, R28, R192 ;  /* 0x0000001c04c0723c */ /* 0x040fe200000018c0 */
[----:B------:R-:W-:Y:S02]  /*11970*/  MOV R113, R158 ;  /* 0x0000009e00717202 */ /* 0x000fe40000000f00 */
[----:B------:R-:W-:Y:S01]  /*11980*/  MOV R115, R71 ;  /* 0x0000004700737202 */ /* 0x000fe20000000f00 */
[----:B------:R-:W1:Y:S04]  /*11990*/  LDSM.16.MT88.4 R156, [R225+0xd800] ;  /* 0x00d80000e19c783b */ /* 0x000e680000004200 */
[----:B------:R-:W-:Y:S01]  /*119a0*/  HMMA.16816.F32 R200, R4, R30, R200 ;  /* 0x0000001e04c8723c */ /* 0x000fe200000018c8 */
[----:B------:R-:W-:-:S07]  /*119b0*/  FADD.FTZ R0, R112, R0 ;  /* 0x0000000070007221 */ /* 0x000fce0000010000 */
[C---:B------:R-:W-:Y:S08]  /*119c0*/  HMMA.16816.F32 R92, R4.reuse, R22, R92 ;  /* 0x00000016045c723c */ /* 0x040ff0000000185c */
[C---:B--2---:R-:W-:Y:S08]  /*119d0*/  HMMA.16816.F32 R104, R4.reuse, R16, R104 ;  /* 0x000000100468723c */ /* 0x044ff00000001868 */
[C---:B------:R-:W-:Y:S08]  /*119e0*/  HMMA.16816.F32 R108, R4.reuse, R18, R108 ;  /* 0x00000012046c723c */ /* 0x040ff0000000186c */
[----:B------:R-:W-:Y:S07]  /*119f0*/  HMMA.16816.F32 R120, R4, R12, R120 ;  /* 0x0000000c0478723c */ /* 0x000fee0000001878 */
[----:B------:R-:W-:Y:S01]  /*11a00*/  FADD.FTZ R6, R127, R168 ;  /* 0x000000a87f067221 */ /* 0x000fe20000010000 */
[----:B------:R-:W-:Y:S01]  /*11a10*/  HMMA.16816.F32 R68, R8, R24, R164 ;  /* 0x000000180844723c */ /* 0x000fe200000018a4 */
[----:B------:R-:W-:-:S02]  /*11a20*/  FADD.FTZ R4, R113, R132 ;  /* 0x0000008471047221 */ /* 0x000fc40000010000 */
[----:B------:R-:W-:Y:S02]  /*11a30*/  FADD.FTZ R6, R114, R6 ;  /* 0x0000000672067221 */ /* 0x000fe40000010000 */
[----:B------:R-:W-:-:S03]  /*11a40*/  FADD.FTZ R5, R128, R2 ;  /* 0x0000000280057221 */ /* 0x000fc60000010000 */
[----:B------:R-:W-:Y:S01]  /*11a50*/  HMMA.16816.F32 R52, R8, R26, R140 ;  /* 0x0000001a0834723c */ /* 0x000fe2000000188c */
[----:B------:R-:W-:Y:S01]  /*11a60*/  FADD.FTZ R2, R129, R0 ;  /* 0x0000000081027221 */ /* 0x000fe20000010000 */
[----:B------:R-:W-:Y:S01]  /*11a70*/  MOV R133, R174 ;  /* 0x000000ae00857202 */ /* 0x000fe20000000f00 */
[----:B------:R-:W-:Y:S01]  /*11a80*/  FADD.FTZ R0, R130, R4 ;  /* 0x0000000482007221 */ /* 0x000fe20000010000 */
[----:B------:R-:W-:-:S04]  /*11a90*/  MOV R132, R175 ;  /* 0x000000af00847202 */ /* 0x000fc80000000f00 */
[----:B------:R-:W-:Y:S01]  /*11aa0*/  HMMA.16816.F32 R24, R8, R20, R116 ;  /* 0x000000140818723c */ /* 0x000fe20000001874 */
[----:B------:R-:W-:Y:S02]  /*11ab0*/  MOV R142, R188 ;  /* 0x000000bc008e7202 */ /* 0x000fe40000000f00 */
[----:B------:R-:W-:Y:S02]  /*11ac0*/  MOV R141, R189 ;  /* 0x000000bd008d7202 */ /* 0x000fe40000000f00 */
[----:B------:R-:W-:-:S03]  /*11ad0*/  MOV R140, R190 ;  /* 0x000000be008c7202 */ /* 0x000fc60000000f00 */
[C---:B------:R-:W-:Y:S08]  /*11ae0*/  HMMA.16816.F32 R20, R8.reuse, R22, R100 ;  /* 0x000000160814723c */ /* 0x040ff00000001864 */
[C---:B------:R-:W-:Y:S08]  /*11af0*/  HMMA.16816.F32 R196, R8.reuse, R28, R196 ;  /* 0x0000001c08c4723c */ /* 0x040ff000000018c4 */
[C---:B------:R-:W-:Y:S01]  /*11b00*/  HMMA.16816.F32 R100, R8.reuse, R16, R96 ;  /* 0x000000100864723c */ /* 0x040fe20000001860 */
[----:B------:R-:W-:Y:S07]  /*11b10*/  LDSM.16.MT88.4 R96, [R226+0xf800] ;  /* 0x00f80000e260783b */ /* 0x000fee0000004200 */
[C---:B------:R-:W-:Y:S01]  /*11b20*/  HMMA.16816.F32 R28, R8.reuse, R30, R204 ;  /* 0x0000001e081c723c */ /* 0x040fe200000018cc */
[----:B------:R-:W-:Y:S07]  /*11b30*/  LDSM.16.MT88.4 R204, [R227+0xd800] ;  /* 0x00d80000e3cc783b */ /* 0x000fee0000004200 */
[C---:B------:R-:W-:Y:S08]  /*11b40*/  HMMA.16816.F32 R16, R8.reuse, R18, R84 ;  /* 0x000000120810723c */ /* 0x040ff00000001854 */
[C---:B------:R-:W-:Y:S01]  /*11b50*/  HMMA.16816.F32 R116, R8.reuse, R12, R80 ;  /* 0x0000000c0874723c */ /* 0x040fe20000001850 */
[----:B------:R-:W-:Y:S06]  /*11b60*/  LDSM.16.MT88.4 R80, [R225+0xf800] ;  /* 0x00f80000e150783b */ /* 0x000fec0000004200 */
[----:B------:R-:W-:Y:S01]  /*11b70*/  MOV R13, R191 ;  /* 0x000000bf000d7202 */ /* 0x000fe20000000f00 */
[----:B------:R-:W-:Y:S01]  /*11b80*/  HMMA.16816.F32 R36, R8, R14, R36 ;  /* 0x0000000e0824723c */ /* 0x000fe20000001824 */
[----:B------:R-:W-:Y:S06]  /*11b90*/  LDSM.16.MT88.4 R188, [R228+0xd800] ;  /* 0x00d80000e4bc783b */ /* 0x000fec0000004200 */
[----:B------:R-:W-:Y:S01]  /*11ba0*/  FADD.FTZ R9, R115, R5 ;  /* 0x0000000573097221 */ /* 0x000fe20000010000 */
[----:B------:R-:W-:Y:S01]  /*11bb0*/  MOV R14, R172 ;  /* 0x000000ac000e7202 */ /* 0x000fe20000000f00 */
[----:B------:R-:W-:Y:S01]  /*11bc0*/  FADD.FTZ R10, R131, R6 ;  /* 0x00000006830a7221 */ /* 0x000fe20000010000 */
[----:B------:R-:W-:Y:S01]  /*11bd0*/  MOV R11, R173 ;  /* 0x000000ad000b7202 */ /* 0x000fe20000000f00 */
[----:B------:R-:W-:Y:S04]  /*11be0*/  LDSM.16.MT88.4 R112, [R228+0xf800] ;  /* 0x00f80000e470783b */ /* 0x000fe80000004200 */
[----:B------:R-:W2:Y:S04]  /*11bf0*/  LDSM.16.MT88.4 R172, [R226+0xd800] ;  /* 0x00d80000e2ac783b */ /* 0x000ea80000004200 */
[----:B------:R-:W3:Y:S01]  /*11c00*/  LDSM.16.MT88.4 R4, [R227+0xf800] ;  /* 0x00f80000e304783b */ /* 0x000ee20000004200 */
[----:B------:R-:W4:Y:S08]  /*11c10*/  MUFU.EX2 R250, R250 ;  /* 0x000000fa00fa7308 */ /* 0x000f300000000800 */
[----:B------:R-:W-:Y:S08]  /*11c20*/  MUFU.EX2 R249, R249 ;  /* 0x000000f900f97308 */ /* 0x000ff00000000800 */
        /* <DEDUP_REMOVED lines=13> */
[----:B----4-:R-:W-:-:S02]  /*11d00*/  F2FP.PACK_AB R128, R250, R252 ;  /* 0x000000fcfa80723e */ /* 0x010fc400000000ff */
[----:B-1----:R-:W-:Y:S02]  /*11d10*/  F2FP.PACK_AB R129, R246, R248 ;  /* 0x000000f8f681723e */ /* 0x002fe400000000ff */
[----:B------:R-:W-:Y:S02]  /*11d20*/  F2FP.PACK_AB R130, R251, R249 ;  /* 0x000000f9fb82723e */ /* 0x000fe400000000ff */
[----:B------:R-:W-:Y:S02]  /*11d30*/  F2FP.PACK_AB R131, R138, R244 ;  /* 0x000000f48a83723e */ /* 0x000fe400000000ff */
[----:B------:R-:W-:Y:S02]  /*11d40*/  F2FP.PACK_AB R124, R247, R137 ;  /* 0x00000089f77c723e */ /* 0x000fe400000000ff */
[----:B------:R-:W-:Y:S02]  /*11d50*/  F2FP.PACK_AB R125, R33, R34 ;  /* 0x00000022217d723e */ /* 0x000fe400000000ff */
[----:B------:R-:W-:-:S02]  /*11d60*/  F2FP.PACK_AB R126, R139, R245 ;  /* 0x000000f58b7e723e */ /* 0x000fc400000000ff */
[----:B--2---:R-:W-:Y:S01]  /*11d70*/  F2FP.PACK_AB R127, R35, R32 ;  /* 0x00000020237f723e */ /* 0x004fe200000000ff */
[----:B------:R-:W-:Y:S01]  /*11d80*/  FADD.FTZ R8, R170, R0 ;  /* 0x00000000aa087221 */ /* 0x000fe20000010000 */
[----:B------:R-:W-:Y:S01]  /*11d90*/  HMMA.16816.F32 R148, R128, R156, R148 ;  /* 0x0000009c8094723c */ /* 0x000fe20000001894 */
[----:B------:R-:W-:Y:S01]  /*11da0*/  MOV R0, R179 ;  /* 0x000000b300007202 */ /* 0x000fe20000000f00 */
[----:B------:R-:W-:Y:S01]  /*11db0*/  FADD.FTZ R2, R169, R2 ;  /* 0x00000002a9027221 */ /* 0x000fe20000010000 */
[----:B------:R-:W-:-:S05]  /*11dc0*/  MOV R143, R171 ;  /* 0x000000ab008f7202 */ /* 0x000fca0000000f00 */
[----:B------:R-:W-:Y:S01]  /*11dd0*/  HMMA.16816.F32 R144, R124, R156, R144 ;  /* 0x0000009c7c90723c */ /* 0x000fe20000001890 */
[----:B------:R-:W-:Y:S01]  /*11de0*/  MOV R12, R176 ;  /* 0x000000b0000c7202 */ /* 0x000fe20000000f00 */
[----:B------:R-:W-:Y:S01]  /*11df0*/  FADD.FTZ R0, R0, R10 ;  /* 0x0000000a00007221 */ /* 0x000fe20000010000 */
[----:B------:R-:W-:-:S05]  /*11e00*/  MOV R15, R177 ;  /* 0x000000b1000f7202 */ /* 0x000fca0000000f00 */
[----:B------:R-:W-:Y:S01]  /*11e10*/  HMMA.16816.F32 R152, R124, R158, R152 ;  /* 0x0000009e7c98723c */ /* 0x000fe20000001898 */
[----:B------:R-:W-:-:S07]  /*11e20*/  FADD.FTZ R2, R132, R2 ;  /* 0x0000000284027221 */ /* 0x000fce0000010000 */
[----:B------:R-:W-:Y:S07]  /*11e30*/  HMMA.16816.F32 R156, R128, R158, R40 ;  /* 0x0000009e809c723c */ /* 0x000fee0000001828 */
[----:B------:R-:W-:Y:S01]  /*11e40*/  MOV R43, R178 ;  /* 0x000000b2002b7202 */ /* 0x000fe20000000f00 */
[----:B------:R-:W-:Y:S01]  /*11e50*/  HMMA.16816.F32 R160, R124, R172, R160 ;  /* 0x000000ac7ca0723c */ /* 0x000fe200000018a0 */
        /* <DEDUP_REMOVED lines=18> */
[----:B---3--:R-:W-:Y:S08]  /*11f80*/  HMMA.16816.F32 R120, R124, R4, R120 ;  /* 0x000000047c78723c */ /* 0x008ff00000001878 */
        /* <DEDUP_REMOVED lines=56> */
.L_x_77:
[----:B---3--:R-:W-:-:S12]  /*12310*/  UIADD3 UR8, UR14, -0x1, URZ ;  /* 0xffffffff0e087890 */ /* 0x008fd8000fffe03f */
.L_x_80:
[----:B------:R-:W-:-:S13]  /*12320*/  ISETP.LE.AND P0, PT, RZ, UR8, PT ;  /* 0x00000008ff007c0c */ /* 0x000fda000bf03270 */
[----:B------:R-:W-:Y:S05]  /*12330*/  @!P0 BRA `(.L_x_81) ;  /* 0x000048e000008947 */ /* 0x000fea0003800000 */
[----:B------:R-:W2:Y:S01]  /*12340*/  LDL.LU.64 R6, [R1+0xc8] ;  /* 0x0000c80001067983 */ /* 0x000ea20000300a00 */
[----:B------:R-:W-:Y:S01]  /*12350*/  MOV R141, R3 ;  /* 0x00000003008d7202 */ /* 0x000fe20000000f00 */
[----:B------:R-:W-:Y:S01]  /*12360*/  ULDC.64 UR6, c[0x0][0x198] ;  /* 0x0000660000067ab9 */ /* 0x000fe20000000a00 */
[----:B------:R-:W-:Y:S01]  /*12370*/  IMAD.MOV.U32 R139, RZ, RZ, R135 ;  /* 0x000000ffff8b7224 */ /* 0x000fe200078e0087 */
[----:B-1----:R-:W3:Y:S01]  /*12380*/  LDL.LU.64 R4, [R1+0xd0] ;  /* 0x0000d00001047983 */ /* 0x002ee20000300a00 */
[----:B------:R-:W-:Y:S01]  /*12390*/  IMAD.MOV.U32 R132, RZ, RZ, R136 ;  /* 0x000000ffff847224 */ /* 0x000fe200078e0088 */
[----:B------:R-:W-:Y:S01]  /*123a0*/  ULDC.64 UR4, c[0x0][0x1a0] ;  /* 0x0000680000047ab9 */ /* 0x000fe20000000a00 */
[----:B------:R-:W-:Y:S01]  /*123b0*/  IMAD.MOV.U32 R140, RZ, RZ, R134 ;  /* 0x000000ffff8c7224 */ /* 0x000fe200078e0086 */
[----:B------:R-:W-:Y:S02]  /*123c0*/  USHF.L.U64.HI UR7, UR6, 0x5, UR7 ;  /* 0x0000000506077899 */ /* 0x000fe40008010207 */
[----:B------:R-:W-:-:S02]  /*123d0*/  USHF.L.U64.HI UR11, UR4, 0x5, UR5 ;  /* 0x00000005040b7899 */ /* 0x000fc40008010205 */
[----:B------:R-:W-:Y:S02]  /*123e0*/  USHF.L.U32 UR12, UR4, 0x5, URZ ;  /* 0x00000005040c7899 */ /* 0x000fe4000800063f */
[----:B------:R-:W-:Y:S01]  /*123f0*/  USHF.L.U32 UR6, UR6, 0x5, URZ ;  /* 0x0000000506067899 */ /* 0x000fe2000800063f */
[----:B--2---:R-:W-:Y:S02]  /*12400*/  MOV R3, R7 ;  /* 0x0000000700037202 */ /* 0x004fe40000000f00 */
[----:B---3--:R-:W-:-:S05]  /*12410*/  MOV R2, R4 ;  /* 0x0000000400027202 */ /* 0x008fca0000000f00 */
[----:B------:R1:W-:Y:S01]  /*12420*/  STL.64 [R1+0xa0], R2 ;  /* 0x0000a00201007387 */ /* 0x0003e20000100a00 */
[----:B------:R-:W-:Y:S05]  /*12430*/  BRA `(.L_x_82) ;  /* 0x0000023000007947 */ /* 0x000fea0003800000 */
.L_x_84:
        /* <DEDUP_REMOVED lines=35> */
.L_x_82:
[----:B------:R-:W2:Y:S01]  /*12670*/  LDL.64 R4, [R1+0xa0] ;  /* 0x0000a00001047983 */ /* 0x000ea20000100a00 */
[----:B------:R-:W-:Y:S04]  /*12680*/  DEPBAR.LE SB0, 0x0 ;  /* 0x000080000000791a */ /* 0x000fe80000000000 */
[----:B-1----:R-:W-:Y:S01]  /*12690*/  MOV R2, UR8 ;  /* 0x0000000800027c02 */ /* 0x002fe20008000f00 */
[----:B------:R-:W-:Y:S01]  /*126a0*/  BAR.SYNC.DEFER_BLOCKING 0x0 ;  /* 0x0000000000007b1d */ /* 0x000fe20000010000 */
[----:B------:R-:W-:Y:S02]  /*126b0*/  USHF.R.S32.HI UR5, URZ, 0x1f, UR8 ;  /* 0x0000001f3f057899 */ /* 0x000fe40008011408 */
[----:B------:R-:W-:Y:S04]  /*126c0*/  UIMAD UR4, UR18, UR8, URZ ;  /* 0x00000008120472a4 */ /* 0x000fe8000f8e023f */
        /* <DEDUP_REMOVED lines=11> */
[----:B------:R-:W-:Y:S04]  /*12780*/  IADD3 R2, P0, R4, UR12, RZ ;  /* 0x0000000c04027c10 */ /* 0x000fe8000ff1e0ff */
[----:B------:R-:W-:Y:S01]  /*12790*/  IADD3.X R3, R5, UR11, RZ, P0, !PT ;  /* 0x0000000b05037c10 */ /* 0x000fe200087fe4ff */
[----:B------:R1:W-:Y:S01]  /*127a0*/  LDGSTS.E.BYPASS.LTC128B.128 [R243+0xe000], [R6.64+0x80] ;  /* 0x0e00008006f37fae */ /* 0x0003e2000b901d50 */
[----:B------:R-:W-:Y:S04]  /*127b0*/  IADD3 R8, P0, R2, UR12, RZ ;  /* 0x0000000c02087c10 */ /* 0x000fe8000ff1e0ff */
[----:B------:R-:W-:Y:S02]  /*127c0*/  IADD3.X R9, R3, UR11, RZ, P0, !PT ;  /* 0x0000000b03097c10 */ /* 0x000fe400087fe4ff */
[----:B------:R-:W-:Y:S01]  /*127d0*/  ISETP.LT.AND P0, PT, RZ, UR8, PT ;  /* 0x00000008ff007c0c */ /* 0x000fe2000bf01270 */
[----:B------:R1:W-:Y:S08]  /*127e0*/  LDGSTS.E.BYPASS.LTC128B.128 [R243+0xc800], [R4.64] ;  /* 0x0c80000004f37fae */ /* 0x0003f0000b901d50 */
[----:B------:R1:W-:Y:S08]  /*127f0*/  LDGSTS.E.BYPASS.LTC128B.128 [R243+0xe800], [R4.64+0x80] ;  /* 0x0e80008004f37fae */ /* 0x0003f0000b901d50 */
[----:B------:R2:W-:Y:S08]  /*12800*/  LDGSTS.E.BYPASS.LTC128B.128 [R243+0xd000], [R2.64] ;  /* 0x0d00000002f37fae */ /* 0x0005f0000b901d50 */
[----:B------:R2:W-:Y:S08]  /*12810*/  LDGSTS.E.BYPASS.LTC128B.128 [R243+0xf000], [R2.64+0x80] ;  /* 0x0f00008002f37fae */ /* 0x0005f0000b901d50 */
[----:B------:R3:W-:Y:S08]  /*12820*/  LDGSTS.E.BYPASS.LTC128B.128 [R243+0xd800], [R8.64] ;  /* 0x0d80000008f37fae */ /* 0x0007f0000b901d50 */
[----:B------:R3:W-:Y:S08]  /*12830*/  LDGSTS.E.BYPASS.LTC128B.128 [R243+0xf800], [R8.64+0x80] ;  /* 0x0f80008008f37fae */ /* 0x0007f0000b901d50 */
[----:B-----5:R-:W-:Y:S08]  /*12840*/  LDSM.16.M88.4 R64, [R231] ;  /* 0x00000000e740783b */ /* 0x020ff00000000200 */
[----:B------:R-:W1:Y:S08]  /*12850*/  LDSM.16.M88.4 R16, [R224+0x8000] ;  /* 0x00800000e010783b */ /* 0x000e700000000200 */
        /* <DEDUP_REMOVED lines=40> */
[-C--:B-1----:R-:W-:Y:S08]  /*12ae0*/  HMMA.16816.F32 R52, R212, R208.reuse, R52 ;  /* 0x000000d0d434723c */ /* 0x082ff00000001834 */
[C---:B------:R-:W-:Y:S08]  /*12af0*/  HMMA.16816.F32 R56, R220.reuse, R208, R56 ;  /* 0x000000d0dc38723c */ /* 0x040ff00000001838 */
[-C--:B------:R-:W-:Y:S01]  /*12b00*/  HMMA.16816.F32 R60, R220, R210.reuse, R60 ;  /* 0x000000d2dc3c723c */ /* 0x080fe2000000183c */
[----:B------:R-:W1:Y:S07]  /*12b10*/  LDSM.16.M88.4 R220, [R230+0x8000] ;  /* 0x00800000e6dc783b */ /* 0x000e6e0000000200 */
[----:B------:R-:W-:Y:S01]  /*12b20*/  HMMA.16816.F32 R64, R212, R210, R64 ;  /* 0x000000d2d440723c */ /* 0x000fe20000001840 */
[----:B------:R-:W2:Y:S08]  /*12b30*/  LDSM.16.M88.4 R208, [R234+0x2000] ;  /* 0x00200000ead0783b */ /* 0x000eb00000000200 */
        /* <DEDUP_REMOVED lines=65> */
[----:B------:R-:W2:Y:S08]  /*12f50*/  LDSM.16.M88.4 R212, [R232+0x6000] ;  /* 0x00600000e8d4783b */ /* 0x000eb00000000200 */
        /* <DEDUP_REMOVED lines=43> */
[----:B------:R-:W2:Y:S07]  /*13210*/  LDSM.16.M88.4 R212, [R233+0x6000] ;  /* 0x00600000e9d4783b */ /* 0x000eae0000000200 */
[-C--:B-1----:R-:W-:Y:S08]  /*13220*/  HMMA.16816.F32 R4, R220, R208.reuse, R4 ;  /* 0x000000d0dc04723c */ /* 0x082ff00000001804 */
[C---:B--2---:R-:W-:Y:S08]  /*13230*/  HMMA.16816.F32 R8, R212.reuse, R208, R8 ;  /* 0x000000d0d408723c */ /* 0x044ff00000001808 */
[-C--:B------:R-:W-:Y:S08]  /*13240*/  HMMA.16816.F32 R12, R212, R210.reuse, R12 ;  /* 0x000000d2d40c723c */ /* 0x080ff0000000180c */
[----:B------:R-:W-:Y:S01]  /*13250*/  FMUL.FTZ R4, R4, c[0x0][0x2ec] ;  /* 0x0000bb0004047a20 */ /* 0x000fe20000410000 */
[C---:B------:R-:W-:Y:S03]  /*13260*/  HMMA.16816.F32 R16, R220.reuse, R210, R16 ;  /* 0x000000d2dc10723c */ /* 0x040fe60000001810 */
[----:B------:R-:W-:Y:S01]  /*13270*/  MUFU.TANH R219, R4 ;  /* 0x0000000400db7308 */ /* 0x000fe20000002400 */
[----:B------:R-:W-:Y:S02]  /*13280*/  FMUL.FTZ R5, R5, c[0x0][0x2ec] ;  /* 0x0000bb0005057a20 */ /* 0x000fe40000410000 */
[----:B------:R-:W-:Y:S02]  /*13290*/  FMUL.FTZ R6, R6, c[0x0][0x2ec] ;  /* 0x0000bb0006067a20 */ /* 0x000fe40000410000 */
[----:B------:R-:W-:Y:S04]  /*132a0*/  FMUL.FTZ R7, R7, c[0x0][0x2ec] ;  /* 0x0000bb0007077a20 */ /* 0x000fe80000410000 */
[----:B------:R-:W-:Y:S01]  /*132b0*/  FMUL.FTZ R9, R9, c[0x0][0x2ec] ;  /* 0x0000bb0009097a20 */ /* 0x000fe20000410000 */
[----:B------:R-:W-:Y:S01]  /*132c0*/  MUFU.TANH R249, R5 ;  /* 0x0000000500f97308 */ /* 0x000fe20000002400 */
[----:B------:R-:W-:Y:S02]  /*132d0*/  FMUL.FTZ R11, R11, c[0x0][0x2ec] ;  /* 0x0000bb000b0b7a20 */ /* 0x000fe40000410000 */
[----:B------:R-:W-:Y:S02]  /*132e0*/  FMUL.FTZ R8, R8, c[0x0][0x2ec] ;  /* 0x0000bb0008087a20 */ /* 0x000fe40000410000 */
[----:B------:R-:W-:Y:S02]  /*132f0*/  FMUL.FTZ R10, R10, c[0x0][0x2ec] ;  /* 0x0000bb000a0a7a20 */ /* 0x000fe40000410000 */
[----:B------:R-:W-:Y:S02]  /*13300*/  FMUL.FTZ R12, R12, c[0x0][0x2ec] ;  /* 0x0000bb000c0c7a20 */ /* 0x000fe40000410000 */
[----:B------:R-:W-:Y:S01]  /*13310*/  FMUL.FTZ R13, R13, c[0x0][0x2ec] ;  /* 0x0000bb000d0d7a20 */ /* 0x000fe20000410000 */
[----:B------:R-:W-:Y:S01]  /*13320*/  MUFU.TANH R244, R6 ;  /* 0x0000000600f47308 */ /* 0x000fe20000002400 */
[----:B------:R-:W-:Y:S02]  /*13330*/  FMUL.FTZ R14, R14, c[0x0][0x2ec] ;  /* 0x0000bb000e0e7a20 */ /* 0x000fe40000410000 */
[----:B------:R-:W-:Y:S02]  /*13340*/  FMUL.FTZ R15, R15, c[0x0][0x2ec] ;  /* 0x0000bb000f0f7a20 */ /* 0x000fe40000410000 */
[----:B------:R-:W-:Y:S02]  /*13350*/  FMUL.FTZ R16, R16, c[0x0][0x2ec] ;  /* 0x0000bb0010107a20 */ /* 0x000fe40000410000 */
[----:B------:R-:W-:Y:S02]  /*13360*/  FMUL.FTZ R17, R17, c[0x0][0x2ec] ;  /* 0x0000bb0011117a20 */ /* 0x000fe40000410000 */
[----:B------:R-:W-:Y:S01]  /*13370*/  FMUL.FTZ R18, R18, c[0x0][0x2ec] ;  /* 0x0000bb0012127a20 */ /* 0x000fe20000410000 */
[----:B------:R1:W-:Y:S01]  /*13380*/  MUFU.TANH R250, R7 ;  /* 0x0000000700fa7308 */ /* 0x0003e20000002400 */
[----:B------:R-:W-:Y:S09]  /*13390*/  FMUL.FTZ R19, R19, c[0x0][0x2ec] ;  /* 0x0000bb0013137a20 */ /* 0x000ff20000410000 */
[----:B------:R-:W2:Y:S10]  /*133a0*/  MUFU.TANH R0, R9 ;  /* 0x0000000900007308 */ /* 0x000eb40000002400 */
[----:B------:R-:W-:Y:S01]  /*133b0*/  MUFU.TANH R246, R8 ;  /* 0x0000000800f67308 */ /* 0x000fe20000002400 */
[----:B-1----:R-:W1:Y:S09]  /*133c0*/  LDSM.16.M88.4 R4, [R229+0x2800] ;  /* 0x00280000e504783b */ /* 0x002e720000000200 */
[----:B------:R-:W-:Y:S01]  /*133d0*/  MUFU.TANH R245, R10 ;  /* 0x0000000a00f57308 */ /* 0x000fe20000002400 */
[----:B--2---:R2:W-:Y:S09]  /*133e0*/  STL [R1], R0 ;  /* 0x0000000001007387 */ /* 0x0045f20000100800 */
[----:B------:R-:W-:Y:S10]  /*133f0*/  MUFU.TANH R248, R12 ;  /* 0x0000000c00f87308 */ /* 0x000ff40000002400 */
[----:B------:R-:W-:Y:S10]  /*13400*/  MUFU.TANH R247, R13 ;  /* 0x0000000d00f77308 */ /* 0x000ff40000002400 */
[----:B--2---:R2:W3:Y:S01]  /*13410*/  MUFU.TANH R0, R11 ;  /* 0x0000000b00007308 */ /* 0x0044e20000002400 */
[-C--:B-1----:R-:W-:Y:S09]  /*13420*/  HMMA.16816.F32 R20, R220, R4.reuse, R20 ;  /* 0x00000004dc14723c */ /* 0x082ff20000001814 */
[----:B------:R-:W-:Y:S01]  /*13430*/  MUFU.TANH R252, R14 ;  /* 0x0000000e00fc7308 */ /* 0x000fe20000002400 */
[C---:B------:R-:W-:Y:S09]  /*13440*/  HMMA.16816.F32 R24, R212.reuse, R4, R24 ;  /* 0x00000004d418723c */ /* 0x040ff20000001818 */
[----:B------:R-:W-:Y:S01]  /*13450*/  MUFU.TANH R251, R15 ;  /* 0x0000000f00fb7308 */ /* 0x000fe20000002400 */
[-C--:B------:R-:W-:Y:S01]  /*13460*/  HMMA.16816.F32 R28, R212, R6.reuse, R28 ;  /* 0x00000006d41c723c */ /* 0x080fe2000000181c */
[----:B--2---:R-:W1:Y:S03]  /*13470*/  LDSM.16.M88.4 R8, [R229+0x3000] ;  /* 0x00300000e508783b */ /* 0x004e660000000200 */
[----:B------:R-:W-:Y:S04]  /*13480*/  FMUL.FTZ R22, R22, c[0x0][0x2ec] ;  /* 0x0000bb0016167a20 */ /* 0x000fe80000410000 */
[C---:B------:R-:W-:Y:S01]  /*13490*/  HMMA.16816.F32 R32, R220.reuse, R6, R32 ;  /* 0x00000006dc20723c */ /* 0x040fe20000001820 */
[----:B------:R-:W-:Y:S01]  /*134a0*/  MUFU.TANH R210, R16 ;  /* 0x0000001000d27308 */ /* 0x000fe20000002400 */
[----:B------:R-:W2:Y:S01]  /*134b0*/  LDSM.16.M88.4 R4, [R229+0x3800] ;  /* 0x00380000e504783b */ /* 0x000ea20000000200 */
[----:B------:R-:W-:Y:S04]  /*134c0*/  DEPBAR.LE SB0, 0x0 ;  /* 0x000080000000791a */ /* 0x000fe80000000000 */
[----:B------:R-:W-:Y:S04]  /*134d0*/  FMUL.FTZ R24, R24, c[0x0][0x2ec] ;  /* 0x0000bb0018187a20 */ /* 0x000fe80000410000 */
[----:B------:R-:W-:Y:S01]  /*134e0*/  MUFU.TANH R208, R17 ;  /* 0x0000001100d07308 */ /* 0x000fe20000002400 */
[----:B---3--:R3:W-:Y:S01]  /*134f0*/  STL [R1+0x4], R0 ;  /* 0x0000040001007387 */ /* 0x0087e20000100800 */
[----:B------:R-:W-:Y:S02]  /*13500*/  FMUL.FTZ R25, R25, c[0x0][0x2ec] ;  /* 0x0000bb0019197a20 */ /* 0x000fe40000410000 */
[----:B------:R-:W-:Y:S02]  /*13510*/  FMUL.FTZ R26, R26, c[0x0][0x2ec] ;  /* 0x0000bb001a1a7a20 */ /* 0x000fe40000410000 */
[----:B------:R-:W-:Y:S02]  /*13520*/  FMUL.FTZ R28, R28, c[0x0][0x2ec] ;  /* 0x0000bb001c1c7a20 */ /* 0x000fe40000410000 */
[----:B------:R-:W-:Y:S02]  /*13530*/  FMUL.FTZ R29, R29, c[0x0][0x2ec] ;  /* 0x0000bb001d1d7a20 */ /* 0x000fe40000410000 */
[----:B------:R-:W-:Y:S01]  /*13540*/  MUFU.TANH R143, R18 ;  /* 0x00000012008f7308 */ /* 0x000fe20000002400 */
[----:B------:R-:W-:Y:S01]  /*13550*/  BAR.SYNC.DEFER_BLOCKING 0x0 ;  /* 0x0000000000007b1d */ /* 0x000fe20000010000 */
[----:B------:R-:W-:Y:S02]  /*13560*/  FMUL.FTZ R23, R23, c[0x0][0x2ec] ;  /* 0x0000bb0017177a20 */ /* 0x000fe40000410000 */
[----:B------:R-:W-:Y:S02]  /*13570*/  FMUL.FTZ R27, R27, c[0x0][0x2ec] ;  /* 0x0000bb001b1b7a20 */ /* 0x000fe40000410000 */
[----:B------:R-:W-:Y:S02]  /*13580*/  FMUL.FTZ R30, R30, c[0x0][0x2ec] ;  /* 0x0000bb001e1e7a20 */ /* 0x000fe40000410000 */
[----:B------:R-:W-:Y:S02]  /*13590*/  FMUL.FTZ R31, R31, c[0x0][0x2ec] ;  /* 0x0000bb001f1f7a20 */ /* 0x000fe40000410000 */
[----:B------:R-:W-:Y:S01]  /*135a0*/  MUFU.TANH R209, R19 ;  /* 0x0000001300d17308 */ /* 0x000fe20000002400 */
[----:B------:R-:W-:Y:S02]  /*135b0*/  FMUL.FTZ R32, R32, c[0x0][0x2ec] ;  /* 0x0000bb0020207a20 */ /* 0x000fe40000410000 */
[----:B------:R-:W-:Y:S01]  /*135c0*/  FMUL.FTZ R20, R20, c[0x0][0x2ec] ;  /* 0x0000bb0014147a20 */ /* 0x000fe20000410000 */
[-C--:B-1----:R-:W-:Y:S05]  /*135d0*/  HMMA.16816.F32 R36, R220, R8.reuse, R36 ;  /* 0x00000008dc24723c */ /* 0x082fea0000001824 */
[----:B------:R-:W-:Y:S01]  /*135e0*/  FMUL.FTZ R21, R21, c[0x0][0x2ec] ;  /* 0x0000bb0015157a20 */ /* 0x000fe20000410000 */
[----:B---3--:R-:W1:Y:S02]  /*135f0*/  MUFU.TANH R0, R24 ;  /* 0x0000001800007308 */ /* 0x008e640000002400 */
[C---:B------:R-:W-:Y:S08]  /*13600*/  HMMA.16816.F32 R40, R212.reuse, R8, R40 ;  /* 0x00000008d428723c */ /* 0x040ff00000001828 */
[----:B------:R-:W-:Y:S01]  /*13610*/  MUFU.TANH R216, R22 ;  /* 0x0000001600d87308 */ /* 0x000fe20000002400 */
[-C--:B------:R-:W-:Y:S08]  /*13620*/  HMMA.16816.F32 R44, R212, R10.reuse, R44 ;  /* 0x0000000ad42c723c */ /* 0x080ff0000000182c */
[C---:B------:R-:W-:Y:S01]  /*13630*/  HMMA.16816.F32 R48, R220.reuse, R10, R48 ;  /* 0x0000000adc30723c */ /* 0x040fe20000001830 */
[----:B------:R-:W-:Y:S01]  /*13640*/  MUFU.TANH R211, R23 ;  /* 0x0000001700d37308 */ /* 0x000fe20000002400 */
[----:B-1----:R1:W-:Y:S05]  /*13650*/  STL [R1+0x3c], R0 ;  /* 0x00003c0001007387 */ /* 0x0023ea0000100800 */
[----:B------:R-:W-:Y:S01]  /*13660*/  FMUL.FTZ R40, R40, c[0x0][0x2ec] ;  /* 0x0000bb0028287a20 */ /* 0x000fe20000410000 */
[-C--:B--2---:R-:W-:Y:S03]  /*13670*/  HMMA.16816.F32 R52, R220, R4.reuse, R52 ;  /* 0x00000004dc34723c */ /* 0x084fe60000001834 */
[----:B------:R2:W-:Y:S01]  /*13680*/  MUFU.TANH R23, R27 ;  /* 0x0000001b00177308 */ /* 0x0005e20000002400 */
[----:B------:R-:W-:Y:S02]  /*13690*/  FMUL.FTZ R41, R41, c[0x0][0x2ec] ;  /* 0x0000bb0029297a20 */ /* 0x000fe40000410000 */
[----:B------:R-:W-:Y:S02]  /*136a0*/  FMUL.FTZ R42, R42, c[0x0][0x2ec] ;  /* 0x0000bb002a2a7a20 */ /* 0x000fe40000410000 */
[C---:B------:R-:W-:Y:S04]  /*136b0*/  HMMA.16816.F32 R56, R212.reuse, R4, R56 ;  /* 0x00000004d438723c */ /* 0x040fe80000001838 */
[----:B------:R-:W-:Y:S01]  /*136c0*/  FMUL.FTZ R43, R43, c[0x0][0x2ec] ;  /* 0x0000bb002b2b7a20 */ /* 0x000fe20000410000 */
[----:B------:R3:W-:Y:S01]  /*136d0*/  MUFU.TANH R22, R30 ;  /* 0x0000001e00167308 */ /* 0x0007e20000002400 */
[----:B------:R-:W-:Y:S02]  /*136e0*/  FMUL.FTZ R44, R44, c[0x0][0x2ec] ;  /* 0x0000bb002c2c7a20 */ /* 0x000fe40000410000 */
[-C--:B------:R-:W-:Y:S04]  /*136f0*/  HMMA.16816.F32 R60, R212, R6.reuse, R60 ;  /* 0x00000006d43c723c */ /* 0x080fe8000000183c */
[----:B------:R-:W-:Y:S02]  /*13700*/  FMUL.FTZ R24, R49, c[0x0][0x2ec] ;  /* 0x0000bb0031187a20 */ /* 0x000fe40000410000 */
[----:B------:R-:W-:Y:S01]  /*13710*/  FMUL.FTZ R19, R50, c[0x0][0x2ec] ;  /* 0x0000bb0032137a20 */ /* 0x000fe20000410000 */
[----:B-1----:R-:W1:Y:S01]  /*13720*/  MUFU.TANH R0, R25 ;  /* 0x0000001900007308 */ /* 0x002e620000002400 */
[----:B------:R-:W-:Y:S04]  /*13730*/  HMMA.16816.F32 R64, R220, R6, R64 ;  /* 0x00000006dc40723c */ /* 0x000fe80000001840 */
[----:B--2---:R-:W-:Y:S02]  /*13740*/  FMUL.FTZ R27, R38, c[0x0][0x2ec] ;  /* 0x0000bb00261b7a20 */ /* 0x004fe40000410000 */
[----:B------:R-:W-:Y:S02]  /*13750*/  FMUL.FTZ R18, R51, c[0x0][0x2ec] ;  /* 0x0000bb0033127a20 */ /* 0x000fe40000410000 */
[----:B------:R-:W-:Y:S01]  /*13760*/  FMUL.FTZ R17, R52, c[0x0][0x2ec] ;  /* 0x0000bb0034117a20 */ /* 0x000fe20000410000 */
[----:B------:R2:W-:Y:S03]  /*13770*/  MUFU.TANH R134, R31 ;  /* 0x0000001f00867308 */ /* 0x0005e60000002400 */
[----:B------:R-:W-:Y:S02]  /*13780*/  FMUL.FTZ R16, R53, c[0x0][0x2ec] ;  /* 0x0000bb0035107a20 */ /* 0x000fe40000410000 */
[----:B---3--:R-:W-:Y:S02]  /*13790*/  FMUL.FTZ R30, R35, c[0x0][0x2ec] ;  /* 0x0000bb00231e7a20 */ /* 0x008fe40000410000 */
[----:B------:R-:W-:Y:S02]  /*137a0*/  FMUL.FTZ R15, R54, c[0x0][0x2ec] ;  /* 0x0000bb00360f7a20 */ /* 0x000fe40000410000 */
[----:B------:R-:W-:Y:S01]  /*137b0*/  FMUL.FTZ R14, R55, c[0x0][0x2ec] ;  /* 0x0000bb00370e7a20 */ /* 0x000fe20000410000 */
[----:B------:R3:W-:Y:S01]  /*137c0*/  MUFU.TANH R142, R32 ;  /* 0x00000020008e7308 */ /* 0x0007e20000002400 */
[----:B------:R-:W-:Y:S02]  /*137d0*/  FMUL.FTZ R45, R45, c[0x0][0x2ec] ;  /* 0x0000bb002d2d7a20 */ /* 0x000fe40000410000 */
[----:B------:R-:W-:Y:S01]  /*137e0*/  FMUL.FTZ R46, R46, c[0x0][0x2ec] ;  /* 0x0000bb002e2e7a20 */ /* 0x000fe20000410000 */
[----:B-1----:R1:W-:Y:S01]  /*137f0*/  STL [R1+0x34], R0 ;  /* 0x0000340001007387 */ /* 0x0023e20000100800 */
[----:B------:R-:W-:Y:S02]  /*13800*/  FMUL.FTZ R25, R48, c[0x0][0x2ec] ;  /* 0x0000bb0030197a20 */ /* 0x000fe40000410000 */
[----:B------:R-:W-:Y:S02]  /*13810*/  FMUL.FTZ R13, R64, c[0x0][0x2ec] ;  /* 0x0000bb00400d7a20 */ /* 0x000fe40000410000 */
[----:B------:R-:W-:Y:S01]  /*13820*/  FMUL.FTZ R12, R65, c[0x0][0x2ec] ;  /* 0x0000bb00410c7a20 */ /* 0x000fe20000410000 */
[----:B------:R-:W-:Y:S01]  /*13830*/  MUFU.TANH R218, R20 ;  /* 0x0000001400da7308 */ /* 0x000fe20000002400 */
[----:B------:R-:W-:Y:S02]  /*13840*/  FMUL.FTZ R11, R66, c[0x0][0x2ec] ;  /* 0x0000bb00420b7a20 */ /* 0x000fe40000410000 */
[----:B------:R-:W-:Y:S02]  /*13850*/  FMUL.FTZ R10, R67, c[0x0][0x2ec] ;  /* 0x0000bb00430a7a20 */ /* 0x000fe40000410000 */
[----:B--2---:R-:W-:Y:S02]  /*13860*/  FMUL.FTZ R31, R34, c[0x0][0x2ec] ;  /* 0x0000bb00221f7a20 */ /* 0x004fe40000410000 */
[----:B------:R-:W-:Y:S02]  /*13870*/  FMUL.FTZ R47, R47, c[0x0][0x2ec] ;  /* 0x0000bb002f2f7a20 */ /* 0x000fe40000410000 */
[----:B------:R-:W-:Y:S01]  /*13880*/  FMUL.FTZ R56, R56, c[0x0][0x2ec] ;  /* 0x0000bb0038387a20 */ /* 0x000fe20000410000 */
[----:B------:R-:W-:Y:S01]  /*13890*/  MUFU.TANH R217, R21 ;  /* 0x0000001500d97308 */ /* 0x000fe20000002400 */
[----:B------:R-:W-:Y:S02]  /*138a0*/  FMUL.FTZ R57, R57, c[0x0][0x2ec] ;  /* 0x0000bb0039397a20 */ /* 0x000fe40000410000 */
[----:B------:R-:W-:Y:S02]  /*138b0*/  FMUL.FTZ R58, R58, c[0x0][0x2ec] ;  /* 0x0000bb003a3a7a20 */ /* 0x000fe40000410000 */
[----:B---3--:R-:W-:Y:S02]  /*138c0*/  FMUL.FTZ R32, R33, c[0x0][0x2ec] ;  /* 0x0000bb0021207a20 */ /* 0x008fe40000410000 */
[----:B------:R-:W-:Y:S02]  /*138d0*/  FMUL.FTZ R59, R59, c[0x0][0x2ec] ;  /* 0x0000bb003b3b7a20 */ /* 0x000fe40000410000 */
[----:B------:R-:W-:Y:S01]  /*138e0*/  FMUL.FTZ R60, R60, c[0x0][0x2ec] ;  /* 0x0000bb003c3c7a20 */ /* 0x000fe20000410000 */
[----:B-1----:R-:W1:Y:S01]  /*138f0*/  MUFU.TANH R0, R26 ;  /* 0x0000001a00007308 */ /* 0x002e620000002400 */
[----:B------:R-:W-:Y:S02]  /*13900*/  FMUL.FTZ R61, R61, c[0x0][0x2ec] ;  /* 0x0000bb003d3d7a20 */ /* 0x000fe40000410000 */
[----:B------:R-:W-:Y:S07]  /*13910*/  FMUL.FTZ R62, R62, c[0x0][0x2ec] ;  /* 0x0000bb003e3e7a20 */ /* 0x000fee0000410000 */
[----:B------:R-:W-:Y:S10]  /*13920*/  MUFU.TANH R32, R32 ;  /* 0x0000002000207308 */ /* 0x000ff40000002400 */
[----:B------:R-:W-:Y:S01]  /*13930*/  MUFU.TANH R31, R31 ;  /* 0x0000001f001f7308 */ /* 0x000fe20000002400 */
[----:B-1----:R1:W-:Y:S01]  /*13940*/  STL [R1+0x30], R0 ;  /* 0x0000300001007387 */ /* 0x0023e20000100800 */
[----:B------:R-:W-:Y:S08]  /*13950*/  FMUL.FTZ R26, R39, c[0x0][0x2ec] ;  /* 0x0000bb00271a7a20 */ /* 0x000ff00000410000 */
[----:B------:R-:W-:Y:S10]  /*13960*/  MUFU.TANH R30, R30 ;  /* 0x0000001e001e7308 */ /* 0x000ff40000002400 */
[----:B------:R-:W-:Y:S10]  /*13970*/  MUFU.TANH R27, R27 ;  /* 0x0000001b001b7308 */ /* 0x000ff40000002400 */
[----:B-1----:R-:W1:Y:S10]  /*13980*/  MUFU.TANH R0, R28 ;  /* 0x0000001c00007308 */ /* 0x002e740000002400 */
[----:B------:R-:W-:Y:S10]  /*13990*/  MUFU.TANH R26, R26 ;  /* 0x0000001a001a7308 */ /* 0x000ff40000002400 */
[----:B------:R-:W-:Y:S01]  /*139a0*/  MUFU.TANH R133, R40 ;  /* 0x0000002800857308 */ /* 0x000fe20000002400 */
[----:B-1----:R1:W-:Y:S01]  /*139b0*/  STL [R1+0x2c], R0 ;  /* 0x00002c0001007387 */ /* 0x0023e20000100800 */
[----:B------:R-:W-:Y:S08]  /*139c0*/  FMUL.FTZ R28, R37, c[0x0][0x2ec] ;  /* 0x0000bb00251c7a20 */ /* 0x000ff00000410000 */
[----:B------:R-:W-:Y:S10]  /*139d0*/  MUFU.TANH R135, R41 ;  /* 0x0000002900877308 */ /* 0x000ff40000002400 */
[----:B------:R-:W-:Y:S10]  /*139e0*/  MUFU.TANH R28, R28 ;  /* 0x0000001c001c7308 */ /* 0x000ff40000002400 */
[----:B-1----:R-:W1:Y:S10]  /*139f0*/  MUFU.TANH R0, R29 ;  /* 0x0000001d00007308 */ /* 0x002e740000002400 */
[----:B------:R2:W3:Y:S10]  /*13a00*/  MUFU.TANH R34, R42 ;  /* 0x0000002a00227308 */ /* 0x0004f40000002400 */
[----:B------:R2:W4:Y:S01]  /*13a10*/  MUFU.TANH R21, R43 ;  /* 0x0000002b00157308 */ /* 0x0005220000002400 */
[----:B-1----:R1:W-:Y:S01]  /*13a20*/  STL [R1+0x38], R0 ;  /* 0x0000380001007387 */ /* 0x0023e20000100800 */
[----:B------:R-:W-:Y:S08]  /*13a30*/  FMUL.FTZ R29, R36, c[0x0][0x2ec] ;  /* 0x0000bb00241d7a20 */ /* 0x000ff00000410000 */
[----:B------:R2:W2:Y:S10]  /*13a40*/  MUFU.TANH R33, R44 ;  /* 0x0000002c00217308 */ /* 0x0004b40000002400 */
[----:B------:R-:W2:Y:S01]  /*13a50*/  MUFU.TANH R29, R29 ;  /* 0x0000001d001d7308 */ /* 0x000ea20000002400 */
[----:B-1----:R-:W-:Y:S09]  /*13a60*/  FMUL.FTZ R0, R63, c[0x0][0x2ec] ;  /* 0x0000bb003f007a20 */ /* 0x002ff20000410000 */
[----:B------:R1:W1:Y:S10]  /*13a70*/  MUFU.TANH R35, R45 ;  /* 0x0000002d00237308 */ /* 0x0002740000002400 */
[----:B------:R1:W1:Y:S10]  /*13a80*/  MUFU.TANH R20, R46 ;  /* 0x0000002e00147308 */ /* 0x0002740000002400 */
[----:B------:R1:W1:Y:S10]  /*13a90*/  MUFU.TANH R136, R47 ;  /* 0x0000002f00887308 */ /* 0x0002740000002400 */
[----:B------:R-:W1:Y:S10]  /*13aa0*/  MUFU.TANH R25, R25 ;  /* 0x0000001900197308 */ /* 0x000e740000002400 */
[----:B------:R-:W1:Y:S10]  /*13ab0*/  MUFU.TANH R24, R24 ;  /* 0x0000001800187308 */ /* 0x000e740000002400 */
[----:B------:R-:W1:Y:S10]  /*13ac0*/  MUFU.TANH R19, R19 ;  /* 0x0000001300137308 */ /* 0x000e740000002400 */
[----:B------:R-:W1:Y:S10]  /*13ad0*/  MUFU.TANH R18, R18 ;  /* 0x0000001200127308 */ /* 0x000e740000002400 */
[----:B------:R-:W1:Y:S10]  /*13ae0*/  MUFU.TANH R17, R17 ;  /* 0x0000001100117308 */ /* 0x000e740000002400 */
[----:B------:R-:W1:Y:S10]  /*13af0*/  MUFU.TANH R16, R16 ;  /* 0x0000001000107308 */ /* 0x000e740000002400 */
[----:B------:R-:W1:Y:S10]  /*13b00*/  MUFU.TANH R15, R15 ;  /* 0x0000000f000f7308 */ /* 0x000e740000002400 */
        /* <DEDUP_REMOVED lines=9> */
[----:B------:R-:W1:Y:S10]  /*13ba0*/  MUFU.TANH R13, R13 ;  /* 0x0000000d000d7308 */ /* 0x000e740000002400 */
[----:B------:R-:W1:Y:S10]  /*13bb0*/  MUFU.TANH R12, R12 ;  /* 0x0000000c000c7308 */ /* 0x000e740000002400 */
[----:B------:R-:W1:Y:S10]  /*13bc0*/  MUFU.TANH R11, R11 ;  /* 0x0000000b000b7308 */ /* 0x000e740000002400 */
[----:B------:R-:W1:Y:S02]  /*13bd0*/  MUFU.TANH R10, R10 ;  /* 0x0000000a000a7308 */ /* 0x000e640000002400 */
[----:B-1234-:R-:W-:-:S05]  /*13be0*/  @P0 BRA `(.L_x_84) ;  /* 0xffffe85000000947 */ /* 0x01efca000383ffff */
.L_x_83:
[----:B-1----:R-:W2:Y:S01]  /*13bf0*/  LDL.LU R2, [R1+0x38] ;  /* 0x0000380001027983 */ /* 0x002ea20000300800 */
[----:B------:R-:W-:Y:S01]  /*13c00*/  MOV R48, R136 ;  /* 0x0000008800307202 */ /* 0x000fe20000000f00 */
[----:B------:R-:W-:Y:S01]  /*13c10*/  UIADD3 UR8, UR8, -0x1, URZ ;  /* 0xffffffff08087890 */ /* 0x000fe2000fffe03f */
[----:B------:R-:W-:Y:S01]  /*13c20*/  MOV R54, R133 ;  /* 0x0000008500367202 */ /* 0x000fe20000000f00 */
[----:B------:R-:W3:Y:S01]  /*13c30*/  LDL.LU R0, [R1+0x2c] ;  /* 0x00002c0001007983 */ /* 0x000ee20000300800 */
[----:B------:R-:W-:Y:S02]  /*13c40*/  MOV R52, R135 ;  /* 0x0000008700347202 */ /* 0x000fe40000000f00 */
[----:B------:R-:W-:Y:S01]  /*13c50*/  MOV R53, R134 ;  /* 0x0000008600357202 */ /* 0x000fe20000000f00 */
[----:B------:R-:W4:Y:S01]  /*13c60*/  LDL.LU R41, [R1+0x3c] ;  /* 0x00003c0001297983 */ /* 0x000f220000300800 */
[----:B------:R-:W-:Y:S02]  /*13c70*/  MOV R40, R23 ;  /* 0x0000001700287202 */ /* 0x000fe40000000f00 */
[----:B------:R-:W-:Y:S01]  /*13c80*/  MOV R45, R22 ;  /* 0x00000016002d7202 */ /* 0x000fe20000000f00 */
[----:B------:R-:W4:Y:S01]  /*13c90*/  LDL.LU R42, [R1+0x34] ;  /* 0x00003400012a7983 */ /* 0x000f220000300800 */
[----:B------:R-:W-:Y:S02]  /*13ca0*/  MOV R46, R21 ;  /* 0x00000015002e7202 */ /* 0x000fe40000000f00 */
[----:B------:R-:W-:Y:S01]  /*13cb0*/  MOV R47, R20 ;  /* 0x00000014002f7202 */ /* 0x000fe20000000f00 */
[----:B------:R-:W4:Y:S04]  /*13cc0*/  LDL.LU R43, [R1+0x30] ;  /* 0x00003000012b7983 */ /* 0x000f280000300800 */
[----:B------:R-:W4:Y:S04]  /*13cd0*/  LDL.LU R9, [R1] ;  /* 0x0000000001097983 */ /* 0x000f280000300800 */
[----:B------:R-:W4:Y:S04]  /*13ce0*/  LDL.LU R8, [R1+0x4] ;  /* 0x0000040001087983 */ /* 0x000f280000300800 */
        /* <DEDUP_REMOVED lines=10> */
[----:B------:R2:W-:Y:S04]  /*13d90*/  STL [R1+0xf0], R224 ;  /* 0x0000f0e001007387 */ /* 0x0005e80000100800 */
[----:B------:R-:W-:Y:S01]  /*13da0*/  LDSM.16.MT88.4 R20, [R225+0xc000] ;  /* 0x00c00000e114783b */ /* 0x000fe20000004200 */
[----:B--2---:R-:W-:Y:S02]  /*13db0*/  MOV R224, R2 ;  /* 0x0000000200e07202 */ /* 0x004fe40000000f00 */
[----:B---3--:R-:W-:Y:S02]  /*13dc0*/  MOV R44, R0 ;  /* 0x00000000002c7202 */ /* 0x008fe40000000f00 */
[----:B------:R-:W-:Y:S04]  /*13dd0*/  FMNMX.FTZ R0, R219, R132, !PT ;  /* 0x00000084db007209 */ /* 0x000fe80007810000 */
        /* <DEDUP_REMOVED lines=8> */
[----:B----4-:R-:W-:Y:S02]  /*13e60*/  FMNMX.FTZ R2, R9, R0, !PT ;  /* 0x0000000009027209 */ /* 0x010fe40007810000 */
        /* <DEDUP_REMOVED lines=35> */
[----:B------:R-:W2:Y:S01]  /*140a0*/  SHFL.BFLY PT, R5, R4, 0x2, 0x1f ;  /* 0x0c401f0004057f89 */ /* 0x000ea200000e0000 */
        /* <DEDUP_REMOVED lines=10> */
[----:B------:R-:W-:Y:S02]  /*14150*/  FMNMX.FTZ R3, R10, R3, !PT ;  /* 0x000000030a037209 */ /* 0x000fe40007810000 */
[----:B------:R-:W-:Y:S03]  /*14160*/  FMNMX.FTZ R0, R40, R0, !PT ;  /* 0x0000000028007209 */ /* 0x000fe60007810000 */
[----:B------:R-:W3:Y:S01]  /*14170*/  SHFL.BFLY PT, R135, R3, 0x2, 0x1f ;  /* 0x0c401f0003877f89 */ /* 0x000ee200000e0000 */
[----:B--2---:R-:W-:Y:S02]  /*14180*/  FMNMX.FTZ R4, R4, R5, !PT ;  /* 0x0000000504047209 */ /* 0x004fe40007810000 */
[----:B------:R-:W-:Y:S04]  /*14190*/  FMNMX.FTZ R0, R45, R0, !PT ;  /* 0x000000002d007209 */ /* 0x000fe80007810000 */
[----:B------:R-:W-:Y:S01]  /*141a0*/  FMNMX.FTZ R0, R53, R0, !PT ;  /* 0x0000000035007209 */ /* 0x000fe20007810000 */
[----:B------:R-:W2:Y:S03]  /*141b0*/  SHFL.BFLY PT, R134, R4, 0x1, 0x1f ;  /* 0x0c201f0004867f89 */ /* 0x000ea600000e0000 */
[----:B------:R-:W-:Y:S02]  /*141c0*/  FMNMX.FTZ R0, R34, R0, !PT ;  /* 0x0000000022007209 */ /* 0x000fe40007810000 */
[----:B-1----:R-:W-:Y:S02]  /*141d0*/  FMNMX.FTZ R136, R136, R6, !PT ;  /* 0x0000000688887209 */ /* 0x002fe40007810000 */
[----:B------:R-:W-:Y:S02]  /*141e0*/  FMNMX.FTZ R0, R46, R0, !PT ;  /* 0x000000002e007209 */ /* 0x000fe40007810000 */
[C---:B------:R-:W-:Y:S01]  /*141f0*/  FSETP.NEU.FTZ.AND P1, PT, R136.reuse, -INF , PT ;  /* 0xff8000008800780b */ /* 0x040fe20003f3d000 */
[----:B------:R-:W-:Y:S01]  /*14200*/  FMUL.FTZ R5, R136, c[0x0][0x23c] ;  /* 0x00008f0088057a20 */ /* 0x000fe20000410000 */
[----:B------:R-:W-:Y:S02]  /*14210*/  FMNMX.FTZ R0, R47, R0, !PT ;  /* 0x000000002f007209 */ /* 0x000fe40007810000 */
[----:B---3--:R-:W-:Y:S02]  /*14220*/  FMNMX.FTZ R135, R3, R135, !PT ;  /* 0x0000008703877209 */ /* 0x008fe40007810000 */
[----:B------:R-:W-:Y:S02]  /*14230*/  FSEL R5, R5, RZ, P1 ;  /* 0x000000ff05057208 */ /* 0x000fe40000800000 */
[----:B------:R-:W-:Y:S01]  /*14240*/  FMNMX.FTZ R0, R48, R0, !PT ;  /* 0x0000000030007209 */ /* 0x000fe20007810000 */
[----:B------:R-:W1:Y:S02]  /*14250*/  SHFL.BFLY PT, R7, R135, 0x1, 0x1f ;  /* 0x0c201f0087077f89 */ /* 0x000e6400000e0000 */
[--C-:B------:R-:W-:Y:S01]  /*14260*/  FFMA.FTZ R6, R249, c[0x0][0x23c], -R5.reuse ;  /* 0x00008f00f9067a23 */ /* 0x100fe20000010805 */
[----:B--2---:R-:W-:Y:S01]  /*14270*/  FMNMX.FTZ R134, R4, R134, !PT ;  /* 0x0000008604867209 */ /* 0x004fe20007810000 */
[--C-:B------:R-:W-:Y:S01]  /*14280*/  FFMA.FTZ R4, R219, c[0x0][0x23c], -R5.reuse ;  /* 0x00008f00db047a23 */ /* 0x100fe20000010805 */
[----:B------:R-:W-:Y:S01]  /*14290*/  FMNMX.FTZ R0, R49, R0, !PT ;  /* 0x0000000031007209 */ /* 0x000fe20007810000 */
[----:B------:R-:W-:Y:S01]  /*142a0*/  MUFU.EX2 R58, R6 ;  /* 0x00000006003a7308 */ /* 0x000fe20000000800 */
[--C-:B------:R-:W-:Y:S02]  /*142b0*/  FFMA.FTZ R238, R16, c[0x0][0x23c], -R5.reuse ;  /* 0x00008f0010ee7a23 */ /* 0x100fe40000010805 */
[----:B------:R-:W-:Y:S01]  /*142c0*/  FMNMX.FTZ R0, R50, R0, !PT ;  /* 0x0000000032007209 */ /* 0x000fe20007810000 */
[--C-:B------:R-:W-:Y:S02]  /*142d0*/  FFMA.FTZ R237, R13, c[0x0][0x23c], -R5.reuse ;  /* 0x00008f000ded7a23 */ /* 0x100fe40000010805 */
[--C-:B------:R-:W-:Y:S01]  /*142e0*/  FFMA.FTZ R236, R12, c[0x0][0x23c], -R5.reuse ;  /* 0x00008f000cec7a23 */ /* 0x100fe20000010805 */
[----:B------:R-:W-:Y:S01]  /*142f0*/  FMNMX.FTZ R0, R138, R0, !PT ;  /* 0x000000008a007209 */ /* 0x000fe20007810000 */
[--C-:B------:R-:W-:Y:S02]  /*14300*/  FFMA.FTZ R220, R218, c[0x0][0x23c], -R5.reuse ;  /* 0x00008f00dadc7a23 */ /* 0x100fe40000010805 */
[----:B------:R2:W-:Y:S01]  /*14310*/  MUFU.EX2 R51, R4 ;  /* 0x0000000400337308 */ /* 0x0005e20000000800 */
[----:B------:R-:W-:Y:S01]  /*14320*/  FMNMX.FTZ R0, R137, R0, !PT ;  /* 0x0000000089007209 */ /* 0x000fe20007810000 */
[--C-:B------:R-:W-:Y:S02]  /*14330*/  FFMA.FTZ R218, R142, c[0x0][0x23c], -R5.reuse ;  /* 0x00008f008eda7a23 */ /* 0x100fe40000010805 */
[--C-:B------:R-:W-:Y:S02]  /*14340*/  FFMA.FTZ R219, R217, c[0x0][0x23c], -R5.reuse ;  /* 0x00008f00d9db7a23 */ /* 0x100fe40000010805 */
[----:B------:R-:W3:Y:S01]  /*14350*/  SHFL.BFLY PT, R2, R0, 0x2, 0x1f ;  /* 0x0c401f0000027f89 */ /* 0x000ee200000e0000 */
[--C-:B------:R-:W-:Y:S01]  /*14360*/  FFMA.FTZ R217, R32, c[0x0][0x23c], -R5.reuse ;  /* 0x00008f0020d97a23 */ /* 0x100fe20000010805 */
[----:B-1----:R-:W-:Y:S02]  /*14370*/  FMNMX.FTZ R135, R135, R7, !PT ;  /* 0x0000000787877209 */ /* 0x002fe40007810000 */
[----:B------:R-:W-:Y:S02]  /*14380*/  MUFU.EX2 R220, R220 ;  /* 0x000000dc00dc7308 */ /* 0x000fe40000000800 */
[C---:B------:R-:W-:Y:S08]  /*14390*/  FSETP.NEU.FTZ.AND P1, PT, R135.reuse, -INF , PT ;  /* 0xff8000008700780b */ /* 0x040ff00003f3d000 */
[----:B------:R-:W-:Y:S01]  /*143a0*/  MUFU.EX2 R219, R219 ;  /* 0x000000db00db7308 */ /* 0x000fe20000000800 */
[----:B--2---:R-:W-:Y:S05]  /*143b0*/  FMUL.FTZ R4, R135, c[0x0][0x23c] ;  /* 0x00008f0087047a20 */ /* 0x004fea0000410000 */
[----:B------:R-:W-:Y:S02]  /*143c0*/  FSEL R4, R4, RZ, P1 ;  /* 0x000000ff04047208 */ /* 0x000fe40000800000 */
[----:B---3--:R-:W-:Y:S01]  /*143d0*/  FMNMX.FTZ R2, R0, R2, !PT ;  /* 0x0000000200027209 */ /* 0x008fe20007810000 */
[----:B------:R-:W-:Y:S01]  /*143e0*/  FADD.FTZ R0, -R136, R132 ;  /* 0x0000008488007221 */ /* 0x000fe20000010100 */
[----:B------:R-:W-:Y:S01]  /*143f0*/  FSETP.NEU.FTZ.AND P1, PT, R134, -INF , PT ;  /* 0xff8000008600780b */ /* 0x000fe20003f3d000 */
[--C-:B------:R-:W-:Y:S02]  /*14400*/  FFMA.FTZ R6, R244, c[0x0][0x23c], -R4.reuse ;  /* 0x00008f00f4067a23 */ /* 0x100fe40000010804 */
[----:B------:R-:W-:Y:S01]  /*14410*/  FMUL.FTZ R0, R0, c[0x0][0x23c] ;  /* 0x00008f0000007a20 */ /* 0x000fe20000410000 */
[----:B------:R-:W1:Y:S01]  /*14420*/  SHFL.BFLY PT, R3, R2, 0x1, 0x1f ;  /* 0x0c201f0002037f89 */ /* 0x000e6200000e0000 */
[----:B------:R2:W-:Y:S01]  /*14430*/  MUFU.EX2 R56, R6 ;  /* 0x0000000600387308 */ /* 0x0005e20000000800 */
[--C-:B------:R-:W-:Y:S02]  /*14440*/  FFMA.FTZ R7, R209, c[0x0][0x23c], -R4.reuse ;  /* 0x00008f00d1077a23 */ /* 0x100fe40000010804 */
[--C-:B------:R-:W-:Y:S02]  /*14450*/  FFMA.FTZ R223, R26, c[0x0][0x23c], -R4.reuse ;  /* 0x00008f001adf7a23 */ /* 0x100fe40000010804 */
        /* <DEDUP_REMOVED lines=9> */
[----:B------:R4:W-:Y:S01]  /*144f0*/  MUFU.EX2 R231, R7 ;  /* 0x0000000700e77308 */ /* 0x0009e20000000800 */
[----:B-1----:R-:W-:Y:S01]  /*14500*/  FMNMX.FTZ R3, R2, R3, !PT ;  /* 0x0000000302037209 */ /* 0x002fe20007810000 */
[--C-:B--2---:R-:W-:Y:S02]  /*14510*/  FFMA.FTZ R6, R250, c[0x0][0x23c], -R4.reuse ;  /* 0x00008f00fa067a23 */ /* 0x104fe40000010804 */
[----:B------:R-:W-:Y:S06]  /*14520*/  FFMA.FTZ R250, R17, c[0x0][0x23c], -R5 ;  /* 0x00008f0011fa7a23 */ /* 0x000fec0000010805 */
[----:B------:R1:W-:Y:S01]  /*14530*/  MUFU.EX2 R39, R6 ;  /* 0x0000000600277308 */ /* 0x0003e20000000800 */
[----:B---3--:R-:W-:Y:S02]  /*14540*/  FADD.FTZ R0, -R135, R139 ;  /* 0x0000008b87007221 */ /* 0x008fe40000010100 */
[----:B------:R-:W-:Y:S02]  /*14550*/  FMUL.FTZ R139, R134, c[0x0][0x23c] ;  /* 0x00008f00868b7a20 */ /* 0x000fe40000410000 */
[----:B------:R-:W-:Y:S02]  /*14560*/  FMUL.FTZ R0, R0, c[0x0][0x23c] ;  /* 0x00008f0000007a20 */ /* 0x000fe40000410000 */
[----:B----4-:R-:W-:Y:S01]  /*14570*/  FMUL.FTZ R16, R133, R156 ;  /* 0x0000009c85107220 */ /* 0x010fe20000410000 */
[----:B------:R-:W-:Y:S02]  /*14580*/  FSEL R139, R139, RZ, P1 ;  /* 0x000000ff8b8b7208 */ /* 0x000fe40000800000 */
[----:B------:R2:W3:Y:S01]  /*14590*/  MUFU.EX2 R132, R0 ;  /* 0x0000000000847308 */ /* 0x0004e20000000800 */
[----:B------:R-:W-:Y:S01]  /*145a0*/  FSETP.NEU.FTZ.AND P1, PT, R3, -INF , PT ;  /* 0xff8000000300780b */ /* 0x000fe20003f3d000 */
[----:B------:R-:W-:Y:S01]  /*145b0*/  FMUL.FTZ R17, R133, R157 ;  /* 0x0000009d85117220 */ /* 0x000fe20000410000 */
[----:B------:R-:W-:Y:S01]  /*145c0*/  MOV R157, R34 ;  /* 0x00000022009d7202 */ /* 0x000fe20000000f00 */
[----:B------:R-:W-:Y:S01]  /*145d0*/  FFMA.FTZ R7, R247, c[0x0][0x23c], -R139 ;  /* 0x00008f00f7077a23 */ /* 0x000fe2000001088b */
[----:B------:R-:W-:Y:S01]  /*145e0*/  MOV R156, R46 ;  /* 0x0000002e009c7202 */ /* 0x000fe20000000f00 */
[--C-:B------:R-:W-:Y:S02]  /*145f0*/  FFMA.FTZ R247, R28, c[0x0][0x23c], -R5.reuse ;  /* 0x00008f001cf77a23 */ /* 0x100fe40000010805 */
[C---:B------:R-:W-:Y:S01]  /*14600*/  FMUL.FTZ R32, R133.reuse, R172 ;  /* 0x000000ac85207220 */ /* 0x040fe20000410000 */
[----:B------:R-:W-:Y:S01]  /*14610*/  MOV R172, R53 ;  /* 0x0000003500ac7202 */ /* 0x000fe20000000f00 */
[----:B------:R4:W-:Y:S01]  /*14620*/  MUFU.EX2 R230, R7 ;  /* 0x0000000700e67308 */ /* 0x0009e20000000800 */
[----:B------:R-:W-:Y:S02]  /*14630*/  FMUL.FTZ R64, R133, R204 ;  /* 0x000000cc85407220 */ /* 0x000fe40000410000 */
[--C-:B-1----:R-:W-:Y:S02]  /*14640*/  FFMA.FTZ R6, R210, c[0x0][0x23c], -R5.reuse ;  /* 0x00008f00d2067a23 */ /* 0x102fe40000010805 */
[----:B------:R-:W-:Y:S02]  /*14650*/  FFMA.FTZ R210, R31, c[0x0][0x23c], -R4 ;  /* 0x00008f001fd27a23 */ /* 0x000fe40000010804 */
[C---:B------:R-:W-:Y:S02]  /*14660*/  FMUL.FTZ R65, R133.reuse, R205 ;  /* 0x000000cd85417220 */ /* 0x040fe40000410000 */
[C---:B------:R-:W-:Y:S01]  /*14670*/  FMUL.FTZ R68, R133.reuse, R68 ;  /* 0x0000004485447220 */ /* 0x040fe20000410000 */
[----:B------:R1:W-:Y:S01]  /*14680*/  MUFU.EX2 R36, R6 ;  /* 0x0000000600247308 */ /* 0x0003e20000000800 */
[C---:B------:R-:W-:Y:S02]  /*14690*/  FMUL.FTZ R69, R133.reuse, R69 ;  /* 0x0000004585457220 */ /* 0x040fe40000410000 */
[----:B------:R-:W-:Y:S02]  /*146a0*/  FMUL.FTZ R80, R133, R80 ;  /* 0x0000005085507220 */ /* 0x000fe40000410000 */
[----:B--2---:R-:W-:Y:S01]  /*146b0*/  FADD.FTZ R0, -R134, R140 ;  /* 0x0000008c86007221 */ /* 0x004fe20000010100 */
[----:B------:R-:W-:Y:S01]  /*146c0*/  F2FP.PACK_AB R140, R58, R51 ;  /* 0x000000333a8c723e */ /* 0x000fe200000000ff */
[----:B---3--:R-:W-:Y:S01]  /*146d0*/  FMUL.FTZ R18, R132, R158 ;  /* 0x0000009e84127220 */ /* 0x008fe20000410000 */
[----:B------:R-:W-:Y:S01]  /*146e0*/  MOV R158, R58 ;  /* 0x0000003a009e7202 */ /* 0x000fe20000000f00 */
[----:B------:R-:W-:Y:S01]  /*146f0*/  FMUL.FTZ R0, R0, c[0x0][0x23c] ;  /* 0x00008f0000007a20 */ /* 0x000fe20000410000 */
[----:B------:R-:W-:Y:S01]  /*14700*/  MUFU.EX2 R216, R216 ;  /* 0x000000d800d87308 */ /* 0x000fe20000000800 */
[C---:B------:R-:W-:Y:S01]  /*14710*/  FMUL.FTZ R19, R132.reuse, R159 ;  /* 0x0000009f84137220 */ /* 0x040fe20000410000 */
[----:B------:R-:W-:Y:S01]  /*14720*/  MOV R159, R54 ;  /* 0x00000036009f7202 */ /* 0x000fe20000000f00 */
[C---:B------:R-:W-:Y:S01]  /*14730*/  FMUL.FTZ R34, R132.reuse, R174 ;  /* 0x000000ae84227220 */ /* 0x040fe20000410000 */
[----:B------:R-:W-:Y:S01]  /*14740*/  MOV R174, R45 ;  /* 0x0000002d00ae7202 */ /* 0x000fe20000000f00 */
[C---:B----4-:R-:W-:Y:S02]  /*14750*/  FMUL.FTZ R7, R132.reuse, R151 ;  /* 0x0000009784077220 */ /* 0x050fe40000410000 */
[C---:B------:R-:W-:Y:S02]  /*14760*/  FMUL.FTZ R66, R132.reuse, R206 ;  /* 0x000000ce84427220 */ /* 0x040fe40000410000 */
[C---:B------:R-:W-:Y:S01]  /*14770*/  FMUL.FTZ R67, R132.reuse, R207 ;  /* 0x000000cf84437220 */ /* 0x040fe20000410000 */
[----:B------:R2:W3:Y:S01]  /*14780*/  MUFU.EX2 R2, R0 ;  /* 0x0000000000027308 */ /* 0x0004e20000000800 */
[C---:B------:R-:W-:Y:S02]  /*14790*/  FMUL.FTZ R70, R132.reuse, R70 ;  /* 0x0000004684467220 */ /* 0x040fe40000410000 */
[----:B------:R-:W-:Y:S02]  /*147a0*/  FMUL.FTZ R71, R132, R71 ;  /* 0x0000004784477220 */ /* 0x000fe40000410000 */
[----:B-1----:R-:W-:Y:S02]  /*147b0*/  FFMA.FTZ R6, R208, c[0x0][0x23c], -R5 ;  /* 0x00008f00d0067a23 */ /* 0x002fe40000010805 */
[----:B------:R-:W-:Y:S02]  /*147c0*/  FMUL.FTZ R208, R3, c[0x0][0x23c] ;  /* 0x00008f0003d07a20 */ /* 0x000fe40000410000 */
[C---:B------:R-:W-:Y:S01]  /*147d0*/  FMUL.FTZ R81, R133.reuse, R81 ;  /* 0x0000005185517220 */ /* 0x040fe20000410000 */
[----:B------:R-:W1:Y:S01]  /*147e0*/  MUFU.EX2 R232, R6 ;  /* 0x0000000600e87308 */ /* 0x000e620000000800 */
[----:B------:R-:W-:Y:S01]  /*147f0*/  FMUL.FTZ R82, R132, R82 ;  /* 0x0000005284527220 */ /* 0x000fe20000410000 */
[----:B------:R-:W-:Y:S01]  /*14800*/  FSEL R208, R208, RZ, P1 ;  /* 0x000000ffd0d07208 */ /* 0x000fe20000800000 */
[C---:B------:R-:W-:Y:S02]  /*14810*/  FMUL.FTZ R83, R132.reuse, R83 ;  /* 0x0000005384537220 */ /* 0x040fe40000410000 */
[C---:B------:R-:W-:Y:S02]  /*14820*/  FMUL.FTZ R84, R133.reuse, R84 ;  /* 0x0000005485547220 */ /* 0x040fe40000410000 */
[C---:B------:R-:W-:Y:S02]  /*14830*/  FMUL.FTZ R85, R133.reuse, R85 ;  /* 0x0000005585557220 */ /* 0x040fe40000410000 */
[C---:B------:R-:W-:Y:S01]  /*14840*/  FMUL.FTZ R86, R132.reuse, R86 ;  /* 0x0000005684567220 */ /* 0x040fe20000410000 */
[----:B------:R-:W-:Y:S01]  /*14850*/  MUFU.EX2 R205, R222 ;  /* 0x000000de00cd7308 */ /* 0x000fe20000000800 */
[----:B------:R-:W-:Y:S02]  /*14860*/  FMUL.FTZ R87, R132, R87 ;  /* 0x0000005784577220 */ /* 0x000fe40000410000 */
        /* <DEDUP_REMOVED lines=9> */
[----:B------:R-:W-:Y:S01]  /*14900*/  FMUL.FTZ R28, R2, R168 ;  /* 0x000000a8021c7220 */ /* 0x000fe20000410000 */
[----:B-1----:R-:W-:Y:S01]  /*14910*/  F2FP.PACK_AB R142, R232, R36 ;  /* 0x00000024e88e723e */ /* 0x002fe200000000ff */
[----:B------:R-:W-:Y:S01]  /*14920*/  FFMA.FTZ R6, R143, c[0x0][0x23c], -R4 ;  /* 0x00008f008f067a23 */ /* 0x000fe20000010804 */
[----:B------:R-:W-:Y:S01]  /*14930*/  MOV R168, R41 ;  /* 0x0000002900a87202 */ /* 0x000fe20000000f00 */
[----:B------:R-:W-:Y:S01]  /*14940*/  FMUL.FTZ R33, R133, R173 ;  /* 0x000000ad85217220 */ /* 0x000fe20000410000 */
[----:B------:R-:W-:Y:S01]  /*14950*/  MOV R173, R51 ;  /* 0x0000003300ad7202 */ /* 0x000fe20000000f00 */
[----:B------:R-:W-:Y:S01]  /*14960*/  FMUL.FTZ R35, R132, R175 ;  /* 0x000000af84237220 */ /* 0x000fe20000410000 */
[----:B------:R-:W1:Y:S01]  /*14970*/  MUFU.EX2 R59, R6 ;  /* 0x00000006003b7308 */ /* 0x000e620000000800 */
[C---:B------:R-:W-:Y:S01]  /*14980*/  FMUL.FTZ R41, R2.reuse, R177 ;  /* 0x000000b102297220 */ /* 0x040fe20000410000 */
[----:B------:R-:W-:Y:S01]  /*14990*/  MOV R175, R44 ;  /* 0x0000002c00af7202 */ /* 0x000fe20000000f00 */
[C---:B------:R-:W-:Y:S02]  /*149a0*/  FMUL.FTZ R44, R2.reuse, R184 ;  /* 0x000000b8022c7220 */ /* 0x040fe40000410000 */
[----:B------:R-:W-:Y:S02]  /*149b0*/  FMUL.FTZ R45, R2, R185 ;  /* 0x000000b9022d7220 */ /* 0x000fe40000410000 */
[----:B------:R-:W-:Y:S02]  /*149c0*/  FMUL.FTZ R51, R132, R191 ;  /* 0x000000bf84337220 */ /* 0x000fe40000410000 */
[C---:B------:R-:W-:Y:S01]  /*149d0*/  FMUL.FTZ R60, R2.reuse, R200 ;  /* 0x000000c8023c7220 */ /* 0x040fe20000410000 */
[----:B------:R-:W2:Y:S01]  /*149e0*/  MUFU.EX2 R0, R0 ;  /* 0x0000000000007308 */ /* 0x000ea20000000800 */
[C---:B------:R-:W-:Y:S02]  /*149f0*/  FMUL.FTZ R61, R2.reuse, R201 ;  /* 0x000000c9023d7220 */ /* 0x040fe40000410000 */
[C---:B------:R-:W-:Y:S02]  /*14a00*/  FMUL.FTZ R72, R2.reuse, R72 ;  /* 0x0000004802487220 */ /* 0x040fe40000410000 */
[C---:B------:R-:W-:Y:S02]  /*14a10*/  FMUL.FTZ R73, R2.reuse, R73 ;  /* 0x0000004902497220 */ /* 0x040fe40000410000 */
[C---:B------:R-:W-:Y:S02]  /*14a20*/  FMUL.FTZ R76, R2.reuse, R76 ;  /* 0x0000004c024c7220 */ /* 0x040fe40000410000 */
[C---:B------:R-:W-:Y:S01]  /*14a30*/  FMUL.FTZ R77, R2.reuse, R77 ;  /* 0x0000004d024d7220 */ /* 0x040fe20000410000 */
[----:B------:R-:W-:Y:S01]  /*14a40*/  MUFU.EX2 R201, R247 ;  /* 0x000000f700c97308 */ /* 0x000fe20000000800 */
[C---:B------:R-:W-:Y:S02]  /*14a50*/  FMUL.FTZ R88, R2.reuse, R88 ;  /* 0x0000005802587220 */ /* 0x040fe40000410000 */
[----:B------:R-:W-:Y:S01]  /*14a60*/  FMUL.FTZ R89, R2, R89 ;  /* 0x0000005902597220 */ /* 0x000fe20000410000 */
[----:B-1----:R-:W-:Y:S01]  /*14a70*/  F2FP.PACK_AB R143, R231, R59 ;  /* 0x0000003be78f723e */ /* 0x002fe200000000ff */
[----:B------:R-:W-:Y:S02]  /*14a80*/  FFMA.FTZ R6, R246, c[0x0][0x23c], -R139 ;  /* 0x00008f00f6067a23 */ /* 0x000fe4000001088b */
[----:B------:R-:W-:Y:S02]  /*14a90*/  FFMA.FTZ R246, R25, c[0x0][0x23c], -R5 ;  /* 0x00008f0019f67a23 */ /* 0x000fe40000010805 */
[C---:B------:R-:W-:Y:S01]  /*14aa0*/  FMUL.FTZ R25, R2.reuse, R161 ;  /* 0x000000a102197220 */ /* 0x040fe20000410000 */
[----:B------:R-:W1:Y:S01]  /*14ab0*/  MUFU.EX2 R55, R6 ;  /* 0x0000000600377308 */ /* 0x000e620000000800 */
[C---:B------:R-:W-:Y:S02]  /*14ac0*/  FMUL.FTZ R92, R2.reuse, R92 ;  /* 0x0000005c025c7220 */ /* 0x040fe40000410000 */
[----:B------:R-:W-:Y:S02]  /*14ad0*/  FMUL.FTZ R93, R2, R93 ;  /* 0x0000005d025d7220 */ /* 0x000fe40000410000 */
[C---:B--2---:R-:W-:Y:S02]  /*14ae0*/  FMUL.FTZ R11, R0.reuse, R147 ;  /* 0x00000093000b7220 */ /* 0x044fe40000410000 */
[C---:B------:R-:W-:Y:S01]  /*14af0*/  FMUL.FTZ R14, R0.reuse, R154 ;  /* 0x0000009a000e7220 */ /* 0x040fe20000410000 */
[----:B------:R-:W-:Y:S01]  /*14b00*/  MOV R154, R52 ;  /* 0x00000034009a7202 */ /* 0x000fe20000000f00 */
[C---:B------:R-:W-:Y:S01]  /*14b10*/  FMUL.FTZ R27, R0.reuse, R163 ;  /* 0x000000a3001b7220 */ /* 0x040fe20000410000 */
[----:B------:R-:W-:Y:S01]  /*14b20*/  MOV R163, R36 ;  /* 0x0000002400a37202 */ /* 0x000fe20000000f00 */
[C---:B------:R-:W-:Y:S01]  /*14b30*/  FMUL.FTZ R31, R0.reuse, R171 ;  /* 0x000000ab001f7220 */ /* 0x040fe20000410000 */
[----:B------:R-:W-:Y:S01]  /*14b40*/  MUFU.EX2 R250, R250 ;  /* 0x000000fa00fa7308 */ /* 0x000fe20000000800 */
[C---:B------:R-:W-:Y:S01]  /*14b50*/  FMUL.FTZ R26, R0.reuse, R162 ;  /* 0x000000a2001a7220 */ /* 0x040fe20000410000 */
[----:B------:R-:W-:Y:S01]  /*14b60*/  MOV R162, R47 ;  /* 0x0000002f00a27202 */ /* 0x000fe20000000f00 */
[C---:B------:R-:W-:Y:S01]  /*14b70*/  FMUL.FTZ R30, R0.reuse, R170 ;  /* 0x000000aa001e7220 */ /* 0x040fe20000410000 */
[----:B------:R-:W-:Y:S01]  /*14b80*/  MOV R170, R56 ;  /* 0x0000003800aa7202 */ /* 0x000fe20000000f00 */
[C---:B------:R-:W-:Y:S02]  /*14b90*/  FMUL.FTZ R46, R0.reuse, R186 ;  /* 0x000000ba002e7220 */ /* 0x040fe40000410000 */
[----:B------:R-:W-:Y:S02]  /*14ba0*/  FMUL.FTZ R47, R0, R187 ;  /* 0x000000bb002f7220 */ /* 0x000fe40000410000 */
[----:B------:R-:W-:Y:S01]  /*14bb0*/  FMUL.FTZ R56, R2, R192 ;  /* 0x000000c002387220 */ /* 0x000fe20000410000 */
[----:B------:R-:W-:Y:S01]  /*14bc0*/  MUFU.EX2 R186, R210 ;  /* 0x000000d200ba7308 */ /* 0x000fe20000000800 */
[----:B------:R-:W-:Y:S01]  /*14bd0*/  FMUL.FTZ R58, R0, R194 ;  /* 0x000000c2003a7220 */ /* 0x000fe20000410000 */
[----:B-1----:R-:W-:Y:S01]  /*14be0*/  MOV R171, R55 ;  /* 0x0000003700ab7202 */ /* 0x002fe20000000f00 */
[----:B------:R-:W-:Y:S02]  /*14bf0*/  FFMA.FTZ R6, R9, c[0x0][0x23c], -R139 ;  /* 0x00008f0009067a23 */ /* 0x000fe4000001088b */
[----:B------:R-:W-:Y:S02]  /*14c00*/  FMUL.FTZ R9, R2, R145 ;  /* 0x0000009102097220 */ /* 0x000fe40000410000 */
[C---:B------:R-:W-:Y:S02]  /*14c10*/  FMUL.FTZ R62, R0.reuse, R202 ;  /* 0x000000ca003e7220 */ /* 0x040fe40000410000 */
[C---:B------:R-:W-:Y:S01]  /*14c20*/  FMUL.FTZ R63, R0.reuse, R203 ;  /* 0x000000cb003f7220 */ /* 0x040fe20000410000 */
[----:B------:R1:W2:Y:S01]  /*14c30*/  MUFU.EX2 R38, R6 ;  /* 0x0000000600267308 */ /* 0x0002a20000000800 */
[C---:B------:R-:W-:Y:S02]  /*14c40*/  FMUL.FTZ R74, R0.reuse, R74 ;  /* 0x0000004a004a7220 */ /* 0x040fe40000410000 */
[C---:B------:R-:W-:Y:S02]  /*14c50*/  FMUL.FTZ R75, R0.reuse, R75 ;  /* 0x0000004b004b7220 */ /* 0x040fe40000410000 */
[C---:B------:R-:W-:Y:S02]  /*14c60*/  FMUL.FTZ R78, R0.reuse, R78 ;  /* 0x0000004e004e7220 */ /* 0x040fe40000410000 */
[C---:B------:R-:W-:Y:S02]  /*14c70*/  FMUL.FTZ R79, R0.reuse, R79 ;  /* 0x0000004f004f7220 */ /* 0x040fe40000410000 */
[C---:B------:R-:W-:Y:S01]  /*14c80*/  FMUL.FTZ R90, R0.reuse, R90 ;  /* 0x0000005a005a7220 */ /* 0x040fe20000410000 */
[----:B------:R-:W-:Y:S01]  /*14c90*/  MUFU.EX2 R202, R223 ;  /* 0x000000df00ca7308 */ /* 0x000fe20000000800 */
[C---:B------:R-:W-:Y:S02]  /*14ca0*/  FMUL.FTZ R91, R0.reuse, R91 ;  /* 0x0000005b005b7220 */ /* 0x040fe40000410000 */
[C---:B------:R-:W-:Y:S02]  /*14cb0*/  FMUL.FTZ R94, R0.reuse, R94 ;  /* 0x0000005e005e7220 */ /* 0x040fe40000410000 */
[----:B------:R-:W-:Y:S02]  /*14cc0*/  FMUL.FTZ R95, R0, R95 ;  /* 0x0000005f005f7220 */ /* 0x000fe40000410000 */
[C---:B------:R-:W-:Y:S02]  /*14cd0*/  FMUL.FTZ R97, R133.reuse, R97 ;  /* 0x0000006185617220 */ /* 0x040fe40000410000 */
[C---:B------:R-:W-:Y:S01]  /*14ce0*/  FMUL.FTZ R98, R132.reuse, R98 ;  /* 0x0000006284627220 */ /* 0x040fe20000410000 */
[----:B------:R-:W-:Y:S01]  /*14cf0*/  MUFU.EX2 R192, R235 ;  /* 0x000000eb00c07308 */ /* 0x000fe20000000800 */
[----:B------:R-:W-:Y:S02]  /*14d00*/  FMUL.FTZ R99, R132, R99 ;  /* 0x0000006384637220 */ /* 0x000fe40000410000 */
[----:B------:R-:W-:Y:S02]  /*14d10*/  FMUL.FTZ R100, R133, R100 ;  /* 0x0000006485647220 */ /* 0x000fe40000410000 */
[--C-:B-1----:R-:W-:Y:S02]  /*14d20*/  FFMA.FTZ R6, R245, c[0x0][0x23c], -R208.reuse ;  /* 0x00008f00f5067a23 */ /* 0x102fe400000108d0 */
[----:B------:R-:W-:Y:S02]  /*14d30*/  FFMA.FTZ R245, R24, c[0x0][0x23c], -R5 ;  /* 0x00008f0018f57a23 */ /* 0x000fe40000010805 */
[----:B------:R-:W-:Y:S01]  /*14d40*/  FMUL.FTZ R24, R2, R160 ;  /* 0x000000a002187220 */ /* 0x000fe20000410000 */
[----:B------:R1:W-:Y:S01]  /*14d50*/  MUFU.EX2 R57, R6 ;  /* 0x0000000600397308 */ /* 0x0003e20000000800 */
[----:B--2---:R-:W-:Y:S01]  /*14d60*/  MOV R160, R38 ;  /* 0x0000002600a07202 */ /* 0x004fe20000000f00 */
[C---:B------:R-:W-:Y:S02]  /*14d70*/  FMUL.FTZ R101, R133.reuse, R101 ;  /* 0x0000006585657220 */ /* 0x040fe40000410000 */
[C---:B------:R-:W-:Y:S02]  /*14d80*/  FMUL.FTZ R102, R132.reuse, R102 ;  /* 0x0000006684667220 */ /* 0x040fe40000410000 */
[----:B------:R-:W-:Y:S02]  /*14d90*/  FMUL.FTZ R103, R132, R103 ;  /* 0x0000006784677220 */ /* 0x000fe40000410000 */
[C---:B------:R-:W-:Y:S02]  /*14da0*/  FMUL.FTZ R104, R2.reuse, R104 ;  /* 0x0000006802687220 */ /* 0x040fe40000410000 */
[----:B------:R-:W-:Y:S01]  /*14db0*/  FMUL.FTZ R105, R2, R105 ;  /* 0x0000006902697220 */ /* 0x000fe20000410000 */
[----:B------:R-:W-:Y:S01]  /*14dc0*/  MUFU.EX2 R204, R245 ;  /* 0x000000f500cc7308 */ /* 0x000fe20000000800 */
[C---:B------:R-:W-:Y:S02]  /*14dd0*/  FMUL.FTZ R106, R0.reuse, R106 ;  /* 0x0000006a006a7220 */ /* 0x040fe40000410000 */
[----:B------:R-:W-:Y:S02]  /*14de0*/  FMUL.FTZ R107, R0, R107 ;  /* 0x0000006b006b7220 */ /* 0x000fe40000410000 */
[C---:B------:R-:W-:Y:S02]  /*14df0*/  FMUL.FTZ R108, R2.reuse, R108 ;  /* 0x0000006c026c7220 */ /* 0x040fe40000410000 */
[----:B------:R-:W-:Y:S02]  /*14e00*/  FMUL.FTZ R109, R2, R109 ;  /* 0x0000006d026d7220 */ /* 0x000fe40000410000 */
[C---:B------:R-:W-:Y:S01]  /*14e10*/  FMUL.FTZ R110, R0.reuse, R110 ;  /* 0x0000006e006e7220 */ /* 0x040fe20000410000 */
[----:B------:R-:W-:Y:S01]  /*14e20*/  MUFU.EX2 R203, R246 ;  /* 0x000000f600cb7308 */ /* 0x000fe20000000800 */
[----:B------:R-:W-:Y:S02]  /*14e30*/  FMUL.FTZ R111, R0, R111 ;  /* 0x0000006f006f7220 */ /* 0x000fe40000410000 */
[--C-:B-1----:R-:W-:Y:S02]  /*14e40*/  FFMA.FTZ R6, R8, c[0x0][0x23c], -R208.reuse ;  /* 0x00008f0008067a23 */ /* 0x102fe400000108d0 */
[----:B------:R-:W-:Y:S01]  /*14e50*/  FMUL.FTZ R8, R2, R144 ;  /* 0x0000009002087220 */ /* 0x000fe20000410000 */
[----:B------:R-:W-:Y:S01]  /*14e60*/  F2FP.PACK_AB R144, R38, R55 ;  /* 0x000000372690723e */ /* 0x000fe200000000ff */
[C---:B------:R-:W-:Y:S01]  /*14e70*/  FMUL.FTZ R112, R133.reuse, R112 ;  /* 0x0000007085707220 */ /* 0x040fe20000410000 */
[----:B------:R-:W-:Y:S01]  /*14e80*/  LDSM.16.MT88.4 R52, [R228+0xc000] ;  /* 0x00c00000e434783b */ /* 0x000fe20000004200 */
[C---:B------:R-:W-:Y:S01]  /*14e90*/  FMUL.FTZ R113, R133.reuse, R113 ;  /* 0x0000007185717220 */ /* 0x040fe20000410000 */
[----:B------:R-:W1:Y:S01]  /*14ea0*/  MUFU.EX2 R37, R6 ;  /* 0x0000000600257308 */ /* 0x000e620000000800 */
        /* <DEDUP_REMOVED lines=10> */
[C---:B------:R-:W-:Y:S02]  /*14f50*/  FMUL.FTZ R124, R2.reuse, R124 ;  /* 0x0000007c027c7220 */ /* 0x040fe40000410000 */
[----:B------:R-:W-:Y:S01]  /*14f60*/  FMUL.FTZ R125, R2, R125 ;  /* 0x0000007d027d7220 */ /* 0x000fe20000410000 */
[----:B-1----:R-:W-:Y:S01]  /*14f70*/  F2FP.PACK_AB R145, R37, R57 ;  /* 0x000000392591723e */ /* 0x002fe200000000ff */
[----:B------:R-:W-:Y:S01]  /*14f80*/  FFMA.FTZ R6, R248, c[0x0][0x23c], -R139 ;  /* 0x00008f00f8067a23 */ /* 0x000fe2000001088b */
[----:B------:R-:W-:Y:S01]  /*14f90*/  MOV R161, R37 ;  /* 0x0000002500a17202 */ /* 0x000fe20000000f00 */
[----:B------:R-:W-:Y:S02]  /*14fa0*/  FFMA.FTZ R248, R29, c[0x0][0x23c], -R5 ;  /* 0x00008f001df87a23 */ /* 0x000fe40000010805 */
[----:B------:R-:W1:Y:S01]  /*14fb0*/  MUFU.EX2 R234, R6 ;  /* 0x0000000600ea7308 */ /* 0x000e620000000800 */
[----:B------:R-:W-:Y:S02]  /*14fc0*/  FFMA.FTZ R5, R251, c[0x0][0x23c], -R208 ;  /* 0x00008f00fb057a23 */ /* 0x000fe400000108d0 */
[----:B------:R-:W-:Y:S02]  /*14fd0*/  FFMA.FTZ R251, R10, c[0x0][0x23c], -R4 ;  /* 0x00008f000afb7a23 */ /* 0x000fe40000010804 */
[----:B------:R-:W-:Y:S02]  /*14fe0*/  FMUL.FTZ R10, R0, R146 ;  /* 0x00000092000a7220 */ /* 0x000fe40000410000 */
[----:B------:R-:W-:Y:S01]  /*14ff0*/  FMUL.FTZ R29, R2, R169 ;  /* 0x000000a9021d7220 */ /* 0x000fe20000410000 */
[----:B------:R-:W-:Y:S01]  /*15000*/  MOV R169, R59 ;  /* 0x0000003b00a97202 */ /* 0x000fe20000000f00 */
[C---:B------:R-:W-:Y:S01]  /*15010*/  FMUL.FTZ R59, R0.reuse, R195 ;  /* 0x000000c3003b7220 */ /* 0x040fe20000410000 */
[----:B------:R2:W-:Y:S01]  /*15020*/  MUFU.EX2 R229, R5 ;  /* 0x0000000500e57308 */ /* 0x0005e20000000800 */
[C---:B------:R-:W-:Y:S02]  /*15030*/  FMUL.FTZ R126, R0.reuse, R126 ;  /* 0x0000007e007e7220 */ /* 0x040fe40000410000 */
[----:B------:R-:W-:Y:S02]  /*15040*/  FMUL.FTZ R127, R0, R127 ;  /* 0x0000007f007f7220 */ /* 0x000fe40000410000 */
[C---:B------:R-:W-:Y:S02]  /*15050*/  FMUL.FTZ R128, R133.reuse, R128 ;  /* 0x0000008085807220 */ /* 0x040fe40000410000 */
[----:B------:R-:W-:Y:S02]  /*15060*/  FMUL.FTZ R129, R133, R129 ;  /* 0x0000008185817220 */ /* 0x000fe40000410000 */
[C---:B------:R-:W-:Y:S01]  /*15070*/  FMUL.FTZ R130, R132.reuse, R130 ;  /* 0x0000008284827220 */ /* 0x040fe20000410000 */
[----:B------:R-:W-:Y:S01]  /*15080*/  MUFU.EX2 R194, R248 ;  /* 0x000000f800c27308 */ /* 0x000fe20000000800 */
[----:B------:R-:W-:Y:S02]  /*15090*/  FMUL.FTZ R131, R132, R131 ;  /* 0x0000008384837220 */ /* 0x000fe40000410000 */
[--C-:B------:R-:W-:Y:S01]  /*150a0*/  FFMA.FTZ R157, R157, c[0x0][0x23c], -R208.reuse ;  /* 0x00008f009d9d7a23 */ /* 0x100fe200000108d0 */
[----:B-1----:R-:W-:Y:S01]  /*150b0*/  F2FP.PACK_AB R146, R230, R234 ;  /* 0x000000eae692723e */ /* 0x002fe200000000ff */
[----:B------:R-:W-:Y:S02]  /*150c0*/  FFMA.FTZ R6, R252, c[0x0][0x23c], -R208 ;  /* 0x00008f00fc067a23 */ /* 0x000fe400000108d0 */
[----:B------:R-:W-:Y:S02]  /*150d0*/  FFMA.FTZ R252, R15, c[0x0][0x23c], -R4 ;  /* 0x00008f000ffc7a23 */ /* 0x000fe40000010804 */
[C---:B------:R-:W-:Y:S01]  /*150e0*/  FMUL.FTZ R4, R133.reuse, R148 ;  /* 0x0000009485047220 */ /* 0x040fe20000410000 */
[----:B------:R1:W3:Y:S01]  /*150f0*/  MUFU.EX2 R233, R6 ;  /* 0x0000000600e97308 */ /* 0x0002e20000000800 */
[----:B------:R-:W-:Y:S01]  /*15100*/  FMUL.FTZ R15, R0, R155 ;  /* 0x0000009b000f7220 */ /* 0x000fe20000410000 */
[----:B------:R-:W-:Y:S01]  /*15110*/  MOV R155, R57 ;  /* 0x00000039009b7202 */ /* 0x000fe20000000f00 */
[----:B------:R-:W-:Y:S02]  /*15120*/  FMUL.FTZ R57, R2, R193 ;  /* 0x000000c102397220 */ /* 0x000fe40000410000 */
[----:B--2---:R-:W-:Y:S02]  /*15130*/  FMUL.FTZ R5, R133, R149 ;  /* 0x0000009585057220 */ /* 0x004fe40000410000 */
[--C-:B------:R-:W-:Y:S02]  /*15140*/  FFMA.FTZ R156, R156, c[0x0][0x23c], -R208.reuse ;  /* 0x00008f009c9c7a23 */ /* 0x100fe400000108d0 */
[--C-:B------:R-:W-:Y:S01]  /*15150*/  FFMA.FTZ R162, R162, c[0x0][0x23c], -R208.reuse ;  /* 0x00008f00a2a27a23 */ /* 0x100fe200000108d0 */
[----:B------:R-:W-:Y:S01]  /*15160*/  MUFU.EX2 R200, R157 ;  /* 0x0000009d00c87308 */ /* 0x000fe20000000800 */
[--C-:B------:R-:W-:Y:S02]  /*15170*/  FFMA.FTZ R159, R159, c[0x0][0x23c], -R139.reuse ;  /* 0x00008f009f9f7a23 */ /* 0x100fe4000001088b */
[--C-:B------:R-:W-:Y:S02]  /*15180*/  FFMA.FTZ R215, R215, c[0x0][0x23c], -R139.reuse ;  /* 0x00008f00d7d77a23 */ /* 0x100fe4000001088b */
[--C-:B------:R-:W-:Y:S02]  /*15190*/  FFMA.FTZ R214, R214, c[0x0][0x23c], -R139.reuse ;  /* 0x00008f00d6d67a23 */ /* 0x100fe4000001088b */
[--C-:B------:R-:W-:Y:S02]  /*151a0*/  FFMA.FTZ R213, R213, c[0x0][0x23c], -R139.reuse ;  /* 0x00008f00d5d57a23 */ /* 0x100fe4000001088b */
[--C-:B------:R-:W-:Y:S01]  /*151b0*/  FFMA.FTZ R138, R138, c[0x0][0x23c], -R208.reuse ;  /* 0x00008f008a8a7a23 */ /* 0x100fe200000108d0 */
[----:B------:R-:W-:Y:S01]  /*151c0*/  MUFU.EX2 R193, R237 ;  /* 0x000000ed00c17308 */ /* 0x000fe20000000800 */
[----:B-1----:R-:W-:Y:S01]  /*151d0*/  FMUL.FTZ R6, R132, R150 ;  /* 0x0000009684067220 */ /* 0x002fe20000410000 */
[----:B---3--:R-:W-:Y:S01]  /*151e0*/  F2FP.PACK_AB R147, R229, R233 ;  /* 0x000000e9e593723e */ /* 0x008fe200000000ff */
[----:B------:R-:W-:Y:S07]  /*151f0*/  LDSM.16.MT88.4 R148, [R227+0xc000] ;  /* 0x00c00000e394783b */ /* 0x000fee0000004200 */
[----:B------:R-:W-:Y:S01]  /*15200*/  MUFU.EX2 R246, R213 ;  /* 0x000000d500f67308 */ /* 0x000fe20000000800 */
[-C--:B------:R-:W-:Y:S08]  /*15210*/  HMMA.16816.F32 R4, R140, R20.reuse, R4 ;  /* 0x000000148c04723c */ /* 0x080ff00000001804 */
[C---:B------:R-:W-:Y:S01]  /*15220*/  HMMA.16816.F32 R8, R144.reuse, R20, R8 ;  /* 0x000000149008723c */ /* 0x040fe20000001808 */
[----:B------:R-:W-:Y:S06]  /*15230*/  MUFU.EX2 R195, R244 ;  /* 0x000000f400c37308 */ /* 0x000fec0000000800 */
[C---:B------:R-:W-:Y:S01]  /*15240*/  FMUL.FTZ R20, R133.reuse, R164 ;  /* 0x000000a485147220 */ /* 0x040fe20000410000 */
[-C--:B------:R-:W-:Y:S03]  /*15250*/  HMMA.16816.F32 R12, R144, R22.reuse, R12 ;  /* 0x00000016900c723c */ /* 0x080fe6000000180c */
[----:B------:R-:W-:Y:S01]  /*15260*/  MUFU.EX2 R244, R138 ;  /* 0x0000008a00f47308 */ /* 0x000fe20000000800 */
[C---:B------:R-:W-:Y:S01]  /*15270*/  FMUL.FTZ R21, R133.reuse, R165 ;  /* 0x000000a585157220 */ /* 0x040fe20000410000 */
[----:B------:R-:W-:Y:S01]  /*15280*/  MOV R165, R49 ;  /* 0x0000003100a57202 */ /* 0x000fe20000000f00 */
[C---:B------:R-:W-:Y:S01]  /*15290*/  FMUL.FTZ R49, R133.reuse, R189 ;  /* 0x000000bd85317220 */ /* 0x040fe20000410000 */
[----:B------:R-:W-:Y:S01]  /*152a0*/  MOV R164, R48 ;  /* 0x0000003000a47202 */ /* 0x000fe20000000f00 */
[C---:B------:R-:W-:Y:S04]  /*152b0*/  HMMA.16816.F32 R16, R140.reuse, R22, R16 ;  /* 0x000000168c10723c */ /* 0x040fe80000001810 */
[----:B------:R-:W-:Y:S01]  /*152c0*/  FMUL.FTZ R48, R133, R188 ;  /* 0x000000bc85307220 */ /* 0x000fe20000410000 */
[----:B------:R-:W-:Y:S01]  /*152d0*/  MUFU.EX2 R189, R162 ;  /* 0x000000a200bd7308 */ /* 0x000fe20000000800 */
[--C-:B------:R-:W-:Y:S02]  /*152e0*/  FFMA.FTZ R164, R164, c[0x0][0x23c], -R208.reuse ;  /* 0x00008f00a4a47a23 */ /* 0x100fe400000108d0 */
[C---:B------:R-:W-:Y:S01]  /*152f0*/  FMUL.FTZ R23, R132.reuse, R167 ;  /* 0x000000a784177220 */ /* 0x040fe20000410000 */
[----:B------:R-:W-:Y:S02]  /*15300*/  MOV R167, R39 ;  /* 0x0000002700a77202 */ /* 0x000fe40000000f00 */
[----:B------:R-:W1:Y:S01]  /*15310*/  LDSM.16.MT88.4 R36, [R226+0xc000] ;  /* 0x00c00000e224783b */ /* 0x000e620000004200 */
[C---:B------:R-:W-:Y:S01]  /*15320*/  FMUL.FTZ R22, R132.reuse, R166 ;  /* 0x000000a684167220 */ /* 0x040fe20000410000 */
[----:B------:R-:W-:Y:S01]  /*15330*/  MOV R166, R50 ;  /* 0x0000003200a67202 */ /* 0x000fe20000000f00 */
[----:B------:R-:W-:Y:S01]  /*15340*/  FMUL.FTZ R50, R132, R190 ;  /* 0x000000be84327220 */ /* 0x000fe20000410000 */
[----:B------:R-:W-:Y:S01]  /*15350*/  MUFU.EX2 R184, R164 ;  /* 0x000000a400b87308 */ /* 0x000fe20000000800 */
[--C-:B------:R-:W-:Y:S02]  /*15360*/  FFMA.FTZ R165, R165, c[0x0][0x23c], -R208.reuse ;  /* 0x00008f00a5a57a23 */ /* 0x100fe400000108d0 */
[--C-:B------:R-:W-:Y:S07]  /*15370*/  FFMA.FTZ R166, R166, c[0x0][0x23c], -R208.reuse ;  /* 0x00008f00a6a67a23 */ /* 0x100fee00000108d0 */
[----:B------:R-:W-:Y:S10]  /*15380*/  MUFU.EX2 R252, R252 ;  /* 0x000000fc00fc7308 */ /* 0x000ff40000000800 */
[----:B------:R-:W-:Y:S10]  /*15390*/  MUFU.EX2 R247, R166 ;  /* 0x000000a600f77308 */ /* 0x000ff40000000800 */
[----:B------:R-:W2:Y:S01]  /*153a0*/  MUFU.EX2 R248, R165 ;  /* 0x000000a500f87308 */ /* 0x000ea20000000800 */
[-C--:B-1----:R-:W-:Y:S08]  /*153b0*/  HMMA.16816.F32 R20, R140, R36.reuse, R20 ;  /* 0x000000248c14723c */ /* 0x082ff00000001814 */
[C---:B------:R-:W-:Y:S07]  /*153c0*/  HMMA.16816.F32 R24, R144.reuse, R36, R24 ;  /* 0x000000249018723c */ /* 0x040fee0000001818 */
[C---:B------:R-:W-:Y:S01]  /*153d0*/  FMUL.FTZ R36, R133.reuse, R180 ;  /* 0x000000b485247220 */ /* 0x040fe20000410000 */
[-C--:B------:R-:W-:Y:S04]  /*153e0*/  HMMA.16816.F32 R28, R144, R38.reuse, R28 ;  /* 0x00000026901c723c */ /* 0x080fe8000000181c */
[----:B------:R-:W-:Y:S01]  /*153f0*/  FMUL.FTZ R37, R133, R181 ;  /* 0x000000b585257220 */ /* 0x000fe20000410000 */
[----:B------:R-:W-:Y:S01]  /*15400*/  MOV R180, R40 ;  /* 0x0000002800b47202 */ /* 0x000fe20000000f00 */
[----:B------:R-:W-:Y:S01]  /*15410*/  FMUL.FTZ R40, R2, R176 ;  /* 0x000000b002287220 */ /* 0x000fe20000410000 */
[----:B------:R-:W-:Y:S01]  /*15420*/  MOV R176, R42 ;  /* 0x0000002a00b07202 */ /* 0x000fe20000000f00 */
[C---:B------:R-:W-:Y:S01]  /*15430*/  HMMA.16816.F32 R32, R140.reuse, R38, R32 ;  /* 0x000000268c20723c */ /* 0x040fe20000001820 */
[----:B------:R2:W-:Y:S03]  /*15440*/  MUFU.EX2 R181, R209 ;  /* 0x000000d100b57308 */ /* 0x0005e60000000800 */
[----:B------:R-:W-:Y:S03]  /*15450*/  FMUL.FTZ R42, R0, R178 ;  /* 0x000000b2002a7220 */ /* 0x000fe60000410000 */
[C---:B------:R-:W-:Y:S02]  /*15460*/  FMUL.FTZ R38, R132.reuse, R182 ;  /* 0x000000b684267220 */ /* 0x040fe40000410000 */
[----:B------:R-:W-:Y:S02]  /*15470*/  FMUL.FTZ R39, R132, R183 ;  /* 0x000000b784277220 */ /* 0x000fe40000410000 */
[----:B------:R-:W-:Y:S01]  /*15480*/  MUFU.EX2 R182, R217 ;  /* 0x000000d900b67308 */ /* 0x000fe20000000800 */
[----:B------:R-:W-:Y:S01]  /*15490*/  MOV R183, R43 ;  /* 0x0000002b00b77202 */ /* 0x000fe20000000f00 */
[----:B------:R-:W-:Y:S03]  /*154a0*/  FMUL.FTZ R43, R0, R179 ;  /* 0x000000b3002b7220 */ /* 0x000fe60000410000 */
[-C--:B------:R-:W-:Y:S08]  /*154b0*/  HMMA.16816.F32 R36, R140, R52.reuse, R36 ;  /* 0x000000348c24723c */ /* 0x080ff00000001824 */
[C---:B------:R-:W-:Y:S04]  /*154c0*/  HMMA.16816.F32 R40, R144.reuse, R52, R40 ;  /* 0x000000349028723c */ /* 0x040fe80000001828 */
[----:B--2---:R-:W-:Y:S03]  /*154d0*/  F2FP.PACK_AB R209, R247, R248 ;  /* 0x000000f8f7d1723e */ /* 0x004fe600000000ff */
[C---:B------:R-:W-:Y:S01]  /*154e0*/  FMUL.FTZ R52, R133.reuse, R196 ;  /* 0x000000c485347220 */ /* 0x040fe20000410000 */
[-C--:B------:R-:W-:Y:S01]  /*154f0*/  HMMA.16816.F32 R44, R144, R54.reuse, R44 ;  /* 0x00000036902c723c */ /* 0x080fe2000000182c */
[----:B------:R-:W1:Y:S03]  /*15500*/  MUFU.EX2 R196, R218 ;  /* 0x000000da00c47308 */ /* 0x000e660000000800 */
[----:B------:R-:W-:Y:S04]  /*15510*/  FMUL.FTZ R53, R133, R197 ;  /* 0x000000c585357220 */ /* 0x000fe80000410000 */
[C---:B------:R-:W-:Y:S03]  /*15520*/  HMMA.16816.F32 R48, R140.reuse, R54, R48 ;  /* 0x000000368c30723c */ /* 0x040fe60000001830 */
[----:B------:R-:W-:Y:S04]  /*15530*/  MUFU.EX2 R197, R236 ;  /* 0x000000ec00c57308 */ /* 0x000fe80000000800 */
[C---:B------:R-:W-:Y:S02]  /*15540*/  FMUL.FTZ R54, R132.reuse, R198 ;  /* 0x000000c684367220 */ /* 0x040fe40000410000 */
[----:B------:R-:W-:Y:S04]  /*15550*/  FMUL.FTZ R55, R132, R199 ;  /* 0x000000c784377220 */ /* 0x000fe80000410000 */
[----:B------:R-:W-:Y:S03]  /*15560*/  MUFU.EX2 R199, R159 ;  /* 0x0000009f00c77308 */ /* 0x000fe60000000800 */
[-C--:B------:R-:W-:Y:S07]  /*15570*/  HMMA.16816.F32 R52, R140, R148.reuse, R52 ;  /* 0x000000948c34723c */ /* 0x080fee0000001834 */
[----:B------:R-:W-:Y:S01]  /*15580*/  MUFU.EX2 R198, R251 ;  /* 0x000000fb00c67308 */ /* 0x000fe20000000800 */
[C---:B------:R-:W-:Y:S08]  /*15590*/  HMMA.16816.F32 R56, R144.reuse, R148, R56 ;  /* 0x000000949038723c */ /* 0x040ff00000001838 */
[-C--:B------:R-:W-:Y:S01]  /*155a0*/  HMMA.16816.F32 R60, R144, R150.reuse, R60 ;  /* 0x00000096903c723c */ /* 0x080fe2000000183c */
[----:B------:R-:W-:Y:S07]  /*155b0*/  MUFU.EX2 R251, R215 ;  /* 0x000000d700fb7308 */ /* 0x000fee0000000800 */
[C---:B------:R-:W-:Y:S01]  /*155c0*/  HMMA.16816.F32 R64, R140.reuse, R150, R64 ;  /* 0x000000968c40723c */ /* 0x040fe20000001840 */
[----:B------:R-:W2:Y:S07]  /*155d0*/  LDSM.16.MT88.4 R148, [R225+0xe000] ;  /* 0x00e00000e194783b */ /* 0x000eae0000004200 */
[-C--:B--2---:R-:W-:Y:S08]  /*155e0*/  HMMA.16816.F32 R68, R140, R148.reuse, R68 ;  /* 0x000000948c44723c */ /* 0x084ff00000001844 */
[C---:B------:R-:W-:Y:S08]  /*155f0*/  HMMA.16816.F32 R72, R144.reuse, R148, R72 ;  /* 0x000000949048723c */ /* 0x040ff00000001848 */
[-C--:B------:R-:W-:Y:S08]  /*15600*/  HMMA.16816.F32 R76, R144, R150.reuse, R76 ;  /* 0x00000096904c723c */ /* 0x080ff0000000184c */
        /* <DEDUP_REMOVED lines=13> */
[C---:B------:R-:W-:Y:S07]  /*156e0*/  HMMA.16816.F32 R120, R144.reuse, R148, R120 ;  /* 0x000000949078723c */ /* 0x040fee0000001878 */
[--C-:B------:R-:W-:Y:S01]  /*156f0*/  FFMA.FTZ R148, R168, c[0x0][0x23c], -R139.reuse ;  /* 0x00008f00a8947a23 */ /* 0x100fe2000001088b */
[-C--:B------:R-:W-:Y:S03]  /*15700*/  HMMA.16816.F32 R124, R144, R150.reuse, R124 ;  /* 0x00000096907c723c */ /* 0x080fe6000000187c */
[----:B------:R2:W-:Y:S05]  /*15710*/  MUFU.EX2 R168, R148 ;  /* 0x0000009400a87308 */ /* 0x0005ea0000000800 */
[----:B------:R-:W-:Y:S01]  /*15720*/  HMMA.16816.F32 R128, R140, R150, R128 ;  /* 0x000000968c80723c */ /* 0x000fe20000001880 */
[----:B------:R-:W3:Y:S04]  /*15730*/  LDL.LU R141, [R1+0x7c] ;  /* 0x00007c00018d7983 */ /* 0x000ee80000300800 */
[----:B------:R-:W4:Y:S02]  /*15740*/  LDL.LU R149, [R1+0x80] ;  /* 0x0000800001957983 */ /* 0x000f240000300800 */
[----:B-1----:R-:W-:Y:S02]  /*15750*/  F2FP.PACK_AB R142, R182, R196 ;  /* 0x000000c4b68e723e */ /* 0x002fe400000000ff */
[----:B------:R-:W-:Y:S03]  /*15760*/  F2FP.PACK_AB R143, R181, R186 ;  /* 0x000000bab58f723e */ /* 0x000fe600000000ff */
[--C-:B--2---:R-:W-:Y:S04]  /*15770*/  FFMA.FTZ R148, R176, c[0x0][0x23c], -R139.reuse ;  /* 0x00008f00b0947a23 */ /* 0x104fe8000001088b */
[----:B------:R1:W-:Y:S02]  /*15780*/  MUFU.EX2 R187, R148 ;  /* 0x0000009400bb7308 */ /* 0x0003e40000000800 */
[--C-:B-1----:R-:W-:Y:S01]  /*15790*/  FFMA.FTZ R148, R183, c[0x0][0x23c], -R208.reuse ;  /* 0x00008f00b7947a23 */ /* 0x102fe200000108d0 */
[----:B------:R-:W-:Y:S02]  /*157a0*/  MOV R183, R175 ;  /* 0x000000af00b77202 */ /* 0x000fe40000000f00 */
[----:B------:R-:W-:Y:S02]  /*157b0*/  MOV R175, R174 ;  /* 0x000000ae00af7202 */ /* 0x000fe40000000f00 */
[----:B------:R-:W-:Y:S02]  /*157c0*/  MOV R174, R173 ;  /* 0x000000ad00ae7202 */ /* 0x000fe40000000f00 */
[----:B------:R-:W-:Y:S01]  /*157d0*/  MOV R173, R172 ;  /* 0x000000ac00ad7202 */ /* 0x000fe20000000f00 */
[--C-:B------:R-:W-:Y:S01]  /*157e0*/  FFMA.FTZ R140, R175, c[0x0][0x23c], -R208.reuse ;  /* 0x00008f00af8c7a23 */ /* 0x100fe200000108d0 */
[----:B------:R-:W-:Y:S02]  /*157f0*/  MOV R172, R171 ;  /* 0x000000ab00ac7202 */ /* 0x000fe40000000f00 */
[----:B------:R-:W-:Y:S02]  /*15800*/  MOV R171, R170 ;  /* 0x000000aa00ab7202 */ /* 0x000fe40000000f00 */
[----:B------:R-:W-:Y:S02]  /*15810*/  MOV R170, R169 ;  /* 0x000000a900aa7202 */ /* 0x000fe40000000f00 */
[----:B------:R-:W-:Y:S02]  /*15820*/  MOV R169, R163 ;  /* 0x000000a300a97202 */ /* 0x000fe40000000f00 */
[----:B------:R-:W-:Y:S02]  /*15830*/  MOV R163, R161 ;  /* 0x000000a100a37202 */ /* 0x000fe40000000f00 */
[----:B------:R-:W-:Y:S02]  /*15840*/  MOV R161, R160 ;  /* 0x000000a000a17202 */ /* 0x000fe40000000f00 */
[----:B------:R-:W-:Y:S02]  /*15850*/  MOV R160, R167 ;  /* 0x000000a700a07202 */ /* 0x000fe40000000f00 */
[----:B------:R1:W-:Y:S01]  /*15860*/  MUFU.EX2 R167, R148 ;  /* 0x0000009400a77308 */ /* 0x0003e20000000800 */
[----:B------:R-:W-:Y:S02]  /*15870*/  MOV R178, R174 ;  /* 0x000000ae00b27202 */ /* 0x000fe40000000f00 */
[----:B------:R-:W-:Y:S02]  /*15880*/  MOV R175, R172 ;  /* 0x000000ac00af7202 */ /* 0x000fe40000000f00 */
[----:B------:R-:W-:Y:S02]  /*15890*/  MOV R172, R170 ;  /* 0x000000aa00ac7202 */ /* 0x000fe40000000f00 */
[----:B------:R-:W-:Y:S02]  /*158a0*/  MOV R174, R163 ;  /* 0x000000a300ae7202 */ /* 0x000fe40000000f00 */
[----:B------:R-:W-:Y:S02]  /*158b0*/  MOV R163, R155 ;  /* 0x0000009b00a37202 */ /* 0x000fe40000000f00 */
[----:B------:R-:W-:Y:S01]  /*158c0*/  MOV R170, R160 ;  /* 0x000000a000aa7202 */ /* 0x000fe20000000f00 */
[--C-:B------:R-:W-:Y:S04]  /*158d0*/  FFMA.FTZ R160, R153, c[0x0][0x23c], -R139.reuse ;  /* 0x00008f0099a07a23 */ /* 0x100fe8000001088b */
[----:B------:R-:W-:Y:S01]  /*158e0*/  MUFU.EX2 R188, R160 ;  /* 0x000000a000bc7308 */ /* 0x000fe20000000800 */
[--C-:B-1----:R-:W-:Y:S01]  /*158f0*/  FFMA.FTZ R148, R180, c[0x0][0x23c], -R208.reuse ;  /* 0x00008f00b4947a23 */ /* 0x102fe200000108d0 */
[----:B------:R-:W-:Y:S08]  /*15900*/  MOV R180, R224 ;  /* 0x000000e000b47202 */ /* 0x000ff00000000f00 */
[----:B------:R1:W-:Y:S01]  /*15910*/  MUFU.EX2 R224, R148 ;  /* 0x0000009400e07308 */ /* 0x0003e20000000800 */
[--C-:B------:R-:W-:Y:S01]  /*15920*/  FFMA.FTZ R144, R180, c[0x0][0x23c], -R139.reuse ;  /* 0x00008f00b4907a23 */ /* 0x100fe2000001088b */
[----:B------:R-:W-:Y:S02]  /*15930*/  MOV R180, R171 ;  /* 0x000000ab00b47202 */ /* 0x000fe40000000f00 */
[----:B------:R-:W-:Y:S01]  /*15940*/  MOV R171, R161 ;  /* 0x000000a100ab7202 */ /* 0x000fe20000000f00 */
[--C-:B------:R-:W-:Y:S05]  /*15950*/  FFMA.FTZ R161, R152, c[0x0][0x23c], -R139.reuse ;  /* 0x00008f0098a17a23 */ /* 0x100fea000001088b */
[----:B------:R2:W-:Y:S10]  /*15960*/  MUFU.EX2 R179, R144 ;  /* 0x0000009000b37308 */ /* 0x0005f40000000800 */
[----:B------:R-:W-:Y:S01]  /*15970*/  MUFU.EX2 R185, R161 ;  /* 0x000000a100b97308 */ /* 0x000fe20000000800 */
[--C-:B-1----:R-:W-:Y:S09]  /*15980*/  FFMA.FTZ R148, R183, c[0x0][0x23c], -R139.reuse ;  /* 0x00008f00b7947a23 */ /* 0x102ff2000001088b */
[----:B------:R1:W1:Y:S01]  /*15990*/  MUFU.EX2 R176, R148 ;  /* 0x0000009400b07308 */ /* 0x0002620000000800 */
[----:B--2---:R-:W3:Y:S09]  /*159a0*/  LDSM.16.MT88.4 R144, [R225+0xc800] ;  /* 0x00c80000e190783b */ /* 0x004ef20000004200 */
[----:B------:R1:W-:Y:S02]  /*159b0*/  MUFU.EX2 R183, R140 ;  /* 0x0000008c00b77308 */ /* 0x0003e40000000800 */
[----:B-1----:R-:W2:Y:S01]  /*159c0*/  LDL.LU R148, [R1+0x84] ;  /* 0x0000840001947983 */ /* 0x002ea20000300800 */
[----:B------:R-:W-:Y:S01]  /*159d0*/  F2FP.PACK_AB R150, R179, R176 ;  /* 0x000000b0b396723e */ /* 0x000fe200000000ff */
[--C-:B------:R-:W-:Y:S01]  /*159e0*/  FFMA.FTZ R140, R173, c[0x0][0x23c], -R208.reuse ;  /* 0x00008f00ad8c7a23 */ /* 0x100fe200000108d0 */
[----:B------:R-:W-:Y:S01]  /*159f0*/  MOV R173, R169 ;  /* 0x000000a900ad7202 */ /* 0x000fe20000000f00 */
[----:B------:R-:W-:Y:S01]  /*15a00*/  FFMA.FTZ R208, R137, c[0x0][0x23c], -R208 ;  /* 0x00008f0089d07a23 */ /* 0x000fe200000108d0 */
[----:B------:R-:W-:Y:S03]  /*15a10*/  MOV R169, R158 ;  /* 0x0000009e00a97202 */ /* 0x000fe60000000f00 */
[----:B------:R1:W1:Y:S01]  /*15a20*/  MUFU.EX2 R177, R140 ;  /* 0x0000008c00b17308 */ /* 0x0002620000000800 */
[--C-:B------:R-:W-:Y:S02]  /*15a30*/  FFMA.FTZ R158, R154, c[0x0][0x23c], -R139.reuse ;  /* 0x00008f009a9e7a23 */ /* 0x100fe4000001088b */
[----:B------:R-:W2:Y:S01]  /*15a40*/  LDSM.16.MT88.4 R152, [R226+0xc800] ;  /* 0x00c80000e298783b */ /* 0x000ea20000004200 */
[----:B------:R-:W-:Y:S06]  /*15a50*/  FFMA.FTZ R139, R212, c[0x0][0x23c], -R139 ;  /* 0x00008f00d48b7a23 */ /* 0x000fec000001088b */
[----:B------:R-:W1:Y:S10]  /*15a60*/  MUFU.EX2 R245, R139 ;  /* 0x0000008b00f57308 */ /* 0x000e740000000800 */
[----:B------:R-:W-:Y:S01]  /*15a70*/  MUFU.EX2 R139, R208 ;  /* 0x000000d0008b7308 */ /* 0x000fe20000000800 */
[----:B-1----:R-:W-:Y:S02]  /*15a80*/  F2FP.PACK_AB R140, R219, R220 ;  /* 0x000000dcdb8c723e */ /* 0x002fe400000000ff */
[----:B------:R-:W-:Y:S02]  /*15a90*/  F2FP.PACK_AB R151, R177, R183 ;  /* 0x000000b7b197723e */ /* 0x000fe400000000ff */
[----:B------:R-:W-:Y:S01]  /*15aa0*/  F2FP.PACK_AB R210, R245, R246 ;  /* 0x000000f6f5d2723e */ /* 0x000fe200000000ff */
[----:B---3--:R-:W-:Y:S01]  /*15ab0*/  FFMA.FTZ R137, R133, R141, R178 ;  /* 0x0000008d85897223 */ /* 0x008fe200000100b2 */
[----:B------:R-:W-:Y:S02]  /*15ac0*/  F2FP.PACK_AB R141, R211, R216 ;  /* 0x000000d8d38d723e */ /* 0x000fe400000000ff */
[----:B------:R-:W-:Y:S01]  /*15ad0*/  MOV R178, R169 ;  /* 0x000000a900b27202 */ /* 0x000fe20000000f00 */
[----:B----4-:R-:W-:Y:S01]  /*15ae0*/  FFMA.FTZ R132, R132, R149, R180 ;  /* 0x0000009584847223 */ /* 0x010fe200000100b4 */
[----:B------:R-:W1:Y:S01]  /*15af0*/  MUFU.EX2 R169, R158 ;  /* 0x0000009e00a97308 */ /* 0x000e620000000800 */
[----:B------:R-:W-:Y:S02]  /*15b00*/  F2FP.PACK_AB R149, R224, R167 ;  /* 0x000000a7e095723e */ /* 0x000fe400000000ff */
[-C--:B------:R-:W-:Y:S03]  /*15b10*/  HMMA.16816.F32 R4, R140, R144.reuse, R4 ;  /* 0x000000908c04723c */ /* 0x080fe60000001804 */
[----:B------:R-:W-:Y:S04]  /*15b20*/  MOV R180, R170 ;  /* 0x000000aa00b47202 */ /* 0x000fe80000000f00 */
[----:B------:R-:W3:Y:S01]  /*15b30*/  MUFU.EX2 R170, R221 ;  /* 0x000000dd00aa7308 */ /* 0x000ee20000000800 */
[----:B------:R-:W-:Y:S09]  /*15b40*/  FADD.FTZ R132, R180, R132 ;  /* 0x00000084b4847221 */ /* 0x000ff20000010000 */
[----:B------:R4:W-:Y:S01]  /*15b50*/  MUFU.EX2 R180, R238 ;  /* 0x000000ee00b47308 */ /* 0x0009e20000000800 */
[----:B--2---:R-:W-:Y:S01]  /*15b60*/  FFMA.FTZ R133, R2, R148, R175 ;  /* 0x0000009402857223 */ /* 0x004fe200000100af */
[----:B------:R-:W-:Y:S01]  /*15b70*/  F2FP.PACK_AB R148, R187, R168 ;  /* 0x000000a8bb94723e */ /* 0x000fe200000000ff */
[----:B------:R-:W2:Y:S01]  /*15b80*/  LDL.LU R2, [R1+0x9c] ;  /* 0x00009c0001027983 */ /* 0x000ea20000300800 */
[----:B------:R-:W-:Y:S06]  /*15b90*/  MOV R175, R171 ;  /* 0x000000ab00af7202 */ /* 0x000fec0000000f00 */
[----:B------:R1:W1:Y:S01]  /*15ba0*/  MUFU.EX2 R171, R156 ;  /* 0x0000009c00ab7308 */ /* 0x0002620000000800 */
[----:B----4-:R4:W5:Y:S01]  /*15bb0*/  LDL.LU R238, [R1+0x118] ;  /* 0x0001180001ee7983 */ /* 0x0109620000300800 */
[C---:B------:R-:W-:Y:S03]  /*15bc0*/  HMMA.16816.F32 R8, R148.reuse, R144, R8 ;  /* 0x000000909408723c */ /* 0x040fe60000001808 */
[----:B------:R4:W5:Y:S04]  /*15bd0*/  LDL.LU R237, [R1+0x114] ;  /* 0x0001140001ed7983 */ /* 0x0009680000300800 */
[----:B------:R4:W5:Y:S01]  /*15be0*/  LDL.LU R236, [R1+0x110] ;  /* 0x0001100001ec7983 */ /* 0x0009620000300800 */
[-C--:B------:R-:W-:Y:S03]  /*15bf0*/  HMMA.16816.F32 R12, R148, R146.reuse, R12 ;  /* 0x00000092940c723c */ /* 0x080fe6000000180c */
[----:B------:R4:W5:Y:S05]  /*15c00*/  LDL.LU R235, [R1+0x10c] ;  /* 0x00010c0001eb7983 */ /* 0x00096a0000300800 */
[C---:B------:R-:W-:Y:S01]  /*15c10*/  HMMA.16816.F32 R16, R140.reuse, R146, R16 ;  /* 0x000000928c10723c */ /* 0x040fe20000001810 */
[----:B------:R-:W3:Y:S07]  /*15c20*/  LDSM.16.MT88.4 R144, [R228+0xc800] ;  /* 0x00c80000e490783b */ /* 0x000eee0000004200 */
[-C--:B------:R-:W-:Y:S01]  /*15c30*/  HMMA.16816.F32 R20, R140, R152.reuse, R20 ;  /* 0x000000988c14723c */ /* 0x080fe20000001814 */
[----:B-1----:R-:W-:Y:S07]  /*15c40*/  LDSM.16.MT88.4 R156, [R226+0xd000] ;  /* 0x00d00000e29c783b */ /* 0x002fee0000004200 */
[C---:B------:R-:W-:Y:S08]  /*15c50*/  HMMA.16816.F32 R24, R148.reuse, R152, R24 ;  /* 0x000000989418723c */ /* 0x040ff00000001818 */
[-C--:B------:R-:W-:Y:S08]  /*15c60*/  HMMA.16816.F32 R28, R148, R154.reuse, R28 ;  /* 0x0000009a941c723c */ /* 0x080ff0000000181c */
[C---:B------:R-:W-:Y:S01]  /*15c70*/  HMMA.16816.F32 R32, R140.reuse, R154, R32 ;  /* 0x0000009a8c20723c */ /* 0x040fe20000001820 */
[----:B------:R-:W1:Y:S07]  /*15c80*/  LDSM.16.MT88.4 R152, [R227+0xc800] ;  /* 0x00c80000e398783b */ /* 0x000e6e0000004200 */
[-C--:B---3--:R-:W-:Y:S08]  /*15c90*/  HMMA.16816.F32 R36, R140, R144.reuse, R36 ;  /* 0x000000908c24723c */ /* 0x088ff00000001824 */
        /* <DEDUP_REMOVED lines=37> */
[-C--:B---3--:R-:W-:Y:S08]  /*15ef0*/  HMMA.16816.F32 R4, R140, R144.reuse, R4 ;  /* 0x000000908c04723c */ /* 0x088ff00000001804 */
[C---:B------:R-:W-:Y:S08]  /*15f00*/  HMMA.16816.F32 R8, R148.reuse, R144, R8 ;  /* 0x000000909408723c */ /* 0x040ff00000001808 */
[-C--:B------:R-:W-:Y:S08]  /*15f10*/  HMMA.16816.F32 R12, R148, R146.reuse, R12 ;  /* 0x00000092940c723c */ /* 0x080ff0000000180c */
[C---:B------:R-:W-:Y:S01]  /*15f20*/  HMMA.16816.F32 R16, R140.reuse, R146, R16 ;  /* 0x000000928c10723c */ /* 0x040fe20000001810 */
[----:B------:R-:W-:Y:S03]  /*15f30*/  LDSM.16.MT88.4 R144, [R225+0xf000] ;  /* 0x00f00000e190783b */ /* 0x000fe60000004200 */
[----:B--2---:R-:W-:Y:S02]  /*15f40*/  FFMA.FTZ R0, R0, R2, R163 ;  /* 0x0000000200007223 */ /* 0x004fe400000100a3 */
[----:B------:R-:W-:Y:S02]  /*15f50*/  FADD.FTZ R2, R178, R137 ;  /* 0x00000089b2027221 */ /* 0x000fe40000010000 */
[-C--:B------:R-:W-:Y:S01]  /*15f60*/  HMMA.16816.F32 R20, R140, R156.reuse, R20 ;  /* 0x0000009c8c14723c */ /* 0x080fe20000001814 */
[----:B------:R-:W1:Y:S01]  /*15f70*/  LDSM.16.MT88.4 R160, [R228+0xd000] ;  /* 0x00d00000e4a0783b */ /* 0x000e620000004200 */
[----:B------:R-:W-:Y:S02]  /*15f80*/  MUFU.EX2 R178, R249 ;  /* 0x000000f900b27308 */ /* 0x000fe40000000800 */
[----:B------:R-:W-:Y:S02]  /*15f90*/  FADD.FTZ R137, R175, R133 ;  /* 0x00000085af897221 */ /* 0x000fe40000010000 */
[----:B------:R-:W-:Y:S02]  /*15fa0*/  FADD.FTZ R0, R174, R0 ;  /* 0x00000000ae007221 */ /* 0x000fe40000010000 */
[C---:B------:R-:W-:Y:S04]  /*15fb0*/  HMMA.16816.F32 R24, R148.reuse, R156, R24 ;  /* 0x0000009c9418723c */ /* 0x040fe80000001818 */
[----:B------:R-:W2:Y:S01]  /*15fc0*/  MUFU.EX2 R249, R214 ;  /* 0x000000d600f97308 */ /* 0x000ea20000000800 */
[----:B------:R-:W-:Y:S02]  /*15fd0*/  FADD.FTZ R2, R173, R2 ;  /* 0x00000002ad027221 */ /* 0x000fe40000010000 */
[----:B------:R-:W-:Y:S01]  /*15fe0*/  FADD.FTZ R133, R172, R132 ;  /* 0x00000084ac857221 */ /* 0x000fe20000010000 */
[-C--:B------:R-:W-:Y:S01]  /*15ff0*/  HMMA.16816.F32 R28, R148, R158.reuse, R28 ;  /* 0x0000009e941c723c */ /* 0x080fe2000000181c */
[----:B------:R-:W-:Y:S03]  /*16000*/  LDSM.16.MT88.4 R172, [R226+0xd800] ;  /* 0x00d80000e2ac783b */ /* 0x000fe60000004200 */
[----:B------:R-:W-:Y:S02]  /*16010*/  FADD.FTZ R0, R233, R0 ;  /* 0x00000000e9007221 */ /* 0x000fe40000010000 */
[----:B------:R-:W-:Y:S02]  /*16020*/  FADD.FTZ R132, R232, R2 ;  /* 0x00000002e8847221 */ /* 0x000fe40000010000 */
[C---:B------:R-:W-:Y:S01]  /*16030*/  HMMA.16816.F32 R32, R140.reuse, R158, R32 ;  /* 0x0000009e8c20723c */ /* 0x040fe20000001820 */
[----:B------:R-:W3:Y:S03]  /*16040*/  LDSM.16.MT88.4 R156, [R226+0xf000] ;  /* 0x00f00000e29c783b */ /* 0x000ee60000004200 */
[----:B------:R-:W-:Y:S02]  /*16050*/  FADD.FTZ R133, R231, R133 ;  /* 0x00000085e7857221 */ /* 0x000fe40000010000 */
[----:B------:R-:W-:Y:S02]  /*16060*/  FADD.FTZ R2, R229, R0 ;  /* 0x00000000e5027221 */ /* 0x000fe40000010000 */
[----:B------:R-:W-:Y:S02]  /*16070*/  FADD.FTZ R0, R220, R132 ;  /* 0x00000084dc007221 */ /* 0x000fe40000010000 */
[----:B------:R-:W-:Y:S02]  /*16080*/  LDSM.16.MT88.4 R220, [R228+0xf800] ;  /* 0x00f80000e4dc783b */ /* 0x000fe40000004200 */
[----:B------:R-:W-:Y:S01]  /*16090*/  FADD.FTZ R132, R216, R133 ;  /* 0x00000085d8847221 */ /* 0x000fe20000010000 */
[----:B--2---:R-:W-:Y:S01]  /*160a0*/  F2FP.PACK_AB R208, R249, R251 ;  /* 0x000000fbf9d0723e */ /* 0x004fe200000000ff */
[----:B------:R-:W-:Y:S02]  /*160b0*/  FADD.FTZ R137, R234, R137 ;  /* 0x00000089ea897221 */ /* 0x000fe40000010000 */
[----:B------:R-:W-:Y:S01]  /*160c0*/  FADD.FTZ R138, R219, R0 ;  /* 0x00000000db8a7221 */ /* 0x000fe20000010000 */
[-C--:B-1----:R-:W-:Y:S01]  /*160d0*/  HMMA.16816.F32 R36, R140, R160.reuse, R36 ;  /* 0x000000a08c24723c */ /* 0x082fe20000001824 */
[----:B------:R-:W-:Y:S02]  /*160e0*/  LDSM.16.MT88.4 R212, [R225+0xf800] ;  /* 0x00f80000e1d4783b */ /* 0x000fe40000004200 */
[----:B------:R-:W-:Y:S01]  /*160f0*/  MOV R0, R204 ;  /* 0x000000cc00007202 */ /* 0x000fe20000000f00 */
[----:B------:R-:W-:Y:S02]  /*16100*/  FADD.FTZ R137, R230, R137 ;  /* 0x00000089e6897221 */ /* 0x000fe40000010000 */
[----:B------:R-:W-:Y:S01]  /*16110*/  FADD.FTZ R133, R167, R2 ;  /* 0x00000002a7857221 */ /* 0x000fe20000010000 */
[----:B------:R-:W-:Y:S01]  /*16120*/  MOV R2, R187 ;  /* 0x000000bb00027202 */ /* 0x000fe20000000f00 */
[C---:B------:R-:W-:Y:S01]  /*16130*/  HMMA.16816.F32 R40, R148.reuse, R160, R40 ;  /* 0x000000a09428723c */ /* 0x040fe20000001828 */
[----:B------:R-:W-:Y:S03]  /*16140*/  LDSM.16.MT88.4 R216, [R226+0xf800] ;  /* 0x00f80000e2d8783b */ /* 0x000fe60000004200 */
[----:B------:R-:W-:Y:S01]  /*16150*/  FADD.FTZ R137, R168, R137 ;  /* 0x00000089a8897221 */ /* 0x000fe20000010000 */
[----:B------:R-:W-:Y:S01]  /*16160*/  MOV R168, R205 ;  /* 0x000000cd00a87202 */ /* 0x000fe20000000f00 */
[----:B------:R-:W-:Y:S01]  /*16170*/  FADD.FTZ R132, R211, R132 ;  /* 0x00000084d3847221 */ /* 0x000fe20000010000 */
[----:B------:R-:W-:Y:S01]  /*16180*/  F2FP.PACK_AB R211, R139, R244 ;  /* 0x000000f48bd3723e */ /* 0x000fe200000000ff */
[-C--:B------:R-:W-:Y:S01]  /*16190*/  HMMA.16816.F32 R44, R148, R162.reuse, R44 ;  /* 0x000000a2942c723c */ /* 0x080fe2000000182c */
[----:B------:R-:W-:Y:S03]  /*161a0*/  LDSM.16.MT88.4 R204, [R227+0xd800] ;  /* 0x00d80000e3cc783b */ /* 0x000fe60000004200 */
[----:B------:R-:W-:Y:S04]  /*161b0*/  FADD.FTZ R2, R2, R137 ;  /* 0x0000008902027221 */ /* 0x000fe80000010000 */
[C---:B------:R-:W-:Y:S01]  /*161c0*/  HMMA.16816.F32 R48, R140.reuse, R162, R48 ;  /* 0x000000a28c30723c */ /* 0x040fe20000001830 */
[----:B------:R-:W1:Y:S07]  /*161d0*/  LDSM.16.MT88.4 R160, [R228+0xf000] ;  /* 0x00f00000e4a0783b */ /* 0x000e6e0000004200 */
[-C--:B------:R-:W-:Y:S01]  /*161e0*/  HMMA.16816.F32 R52, R140, R152.reuse, R52 ;  /* 0x000000988c34723c */ /* 0x080fe20000001834 */
[----:B------:R4:W5:Y:S04]  /*161f0*/  LDL.LU R234, [R1+0x108] ;  /* 0x0001080001ea7983 */ /* 0x0009680000300800 */
[----:B------:R4:W5:Y:S03]  /*16200*/  LDL.LU R233, [R1+0x104] ;  /* 0x0001040001e97983 */ /* 0x0009660000300800 */
[C---:B------:R-:W-:Y:S01]  /*16210*/  HMMA.16816.F32 R56, R148.reuse, R152, R56 ;  /* 0x000000989438723c */ /* 0x040fe20000001838 */
[----:B------:R4:W5:Y:S04]  /*16220*/  LDL.LU R232, [R1+0x100] ;  /* 0x0001000001e87983 */ /* 0x0009680000300800 */
[----:B------:R4:W5:Y:S03]  /*16230*/  LDL.LU R231, [R1+0xfc] ;  /* 0x0000fc0001e77983 */ /* 0x0009660000300800 */
[-C--:B------:R-:W-:Y:S01]  /*16240*/  HMMA.16816.F32 R60, R148, R154.reuse, R60 ;  /* 0x0000009a943c723c */ /* 0x080fe2000000183c */
[----:B------:R4:W5:Y:S04]  /*16250*/  LDL.LU R230, [R1+0xf8] ;  /* 0x0000f80001e67983 */ /* 0x0009680000300800 */
[----:B------:R4:W5:Y:S03]  /*16260*/  LDL.LU R229, [R1+0xf4] ;  /* 0x0000f40001e57983 */ /* 0x0009660000300800 */
[C---:B------:R-:W-:Y:S01]  /*16270*/  HMMA.16816.F32 R64, R140.reuse, R154, R64 ;  /* 0x0000009a8c40723c */ /* 0x040fe20000001840 */
[----:B------:R-:W2:Y:S07]  /*16280*/  LDSM.16.MT88.4 R152, [R227+0xf000] ;  /* 0x00f00000e398783b */ /* 0x000eae0000004200 */
[-C--:B------:R-:W-:Y:S08]  /*16290*/  HMMA.16816.F32 R68, R140, R144.reuse, R68 ;  /* 0x000000908c44723c */ /* 0x080ff00000001844 */
[C---:B------:R-:W-:Y:S08]  /*162a0*/  HMMA.16816.F32 R72, R148.reuse, R144, R72 ;  /* 0x000000909448723c */ /* 0x040ff00000001848 */
[-C--:B------:R-:W-:Y:S08]  /*162b0*/  HMMA.16816.F32 R76, R148, R146.reuse, R76 ;  /* 0x00000092944c723c */ /* 0x080ff0000000184c */
[C---:B------:R-:W-:Y:S08]  /*162c0*/  HMMA.16816.F32 R80, R140.reuse, R146, R80 ;  /* 0x000000928c50723c */ /* 0x040ff00000001850 */
[-C--:B---3--:R-:W-:Y:S08]  /*162d0*/  HMMA.16816.F32 R84, R140, R156.reuse, R84 ;  /* 0x0000009c8c54723c */ /* 0x088ff00000001854 */
[C---:B------:R-:W-:Y:S08]  /*162e0*/  HMMA.16816.F32 R88, R148.reuse, R156, R88 ;  /* 0x0000009c9458723c */ /* 0x040ff00000001858 */
[-C--:B------:R-:W-:Y:S08]  /*162f0*/  HMMA.16816.F32 R92, R148, R158.reuse, R92 ;  /* 0x0000009e945c723c */ /* 0x080ff0000000185c */
[C---:B------:R-:W-:Y:S01]  /*16300*/  HMMA.16816.F32 R96, R140.reuse, R158, R96 ;  /* 0x0000009e8c60723c */ /* 0x040fe20000001860 */
[----:B------:R-:W3:Y:S07]  /*16310*/  LDSM.16.MT88.4 R156, [R225+0xd800] ;  /* 0x00d80000e19c783b */ /* 0x000eee0000004200 */
[-C--:B-1----:R-:W-:Y:S08]  /*16320*/  HMMA.16816.F32 R100, R140, R160.reuse, R100 ;  /* 0x000000a08c64723c */ /* 0x082ff00000001864 */
[C---:B------:R-:W-:Y:S07]  /*16330*/  HMMA.16816.F32 R104, R148.reuse, R160, R104 ;  /* 0x000000a09468723c */ /* 0x040fee0000001868 */
[----:B------:R-:W-:Y:S01]  /*16340*/  MOV R160, R189 ;  /* 0x000000bd00a07202 */ /* 0x000fe20000000f00 */
[-C--:B------:R-:W-:Y:S04]  /*16350*/  HMMA.16816.F32 R108, R148, R162.reuse, R108 ;  /* 0x000000a2946c723c */ /* 0x080fe8000000186c */
[----:B------:R-:W-:Y:S02]  /*16360*/  MOV R161, R188 ;  /* 0x000000bc00a17202 */ /* 0x000fe40000000f00 */
[----:B------:R-:W1:Y:S02]  /*16370*/  LDSM.16.MT88.4 R188, [R228+0xd800] ;  /* 0x00d80000e4bc783b */ /* 0x000e640000004200 */
[C---:B------:R-:W-:Y:S08]  /*16380*/  HMMA.16816.F32 R112, R140.reuse, R162, R112 ;  /* 0x000000a28c70723c */ /* 0x040ff00000001870 */
[-C--:B--2---:R-:W-:Y:S08]  /*16390*/  HMMA.16816.F32 R116, R140, R152.reuse, R116 ;  /* 0x000000988c74723c */ /* 0x084ff00000001874 */
[C---:B------:R-:W-:Y:S08]  /*163a0*/  HMMA.16816.F32 R120, R148.reuse, R152, R120 ;  /* 0x000000989478723c */ /* 0x040ff00000001878 */
[-C--:B------:R-:W-:Y:S08]  /*163b0*/  HMMA.16816.F32 R124, R148, R154.reuse, R124 ;  /* 0x0000009a947c723c */ /* 0x080ff0000000187c */
[----:B------:R-:W-:Y:S07]  /*163c0*/  HMMA.16816.F32 R128, R140, R154, R128 ;  /* 0x0000009a8c80723c */ /* 0x000fee0000001880 */
[----:B------:R-:W-:Y:S02]  /*163d0*/  F2FP.PACK_AB R140, R180, R250 ;  /* 0x000000fab48c723e */ /* 0x000fe400000000ff */
[----:B------:R-:W-:Y:S03]  /*163e0*/  F2FP.PACK_AB R141, R178, R252 ;  /* 0x000000fcb28d723e */ /* 0x000fe600000000ff */
[----:B------:R-:W-:Y:S02]  /*163f0*/  F2FP.PACK_AB R142, R197, R193 ;  /* 0x000000c1c58e723e */ /* 0x000fe400000000ff */
[----:B------:R-:W-:Y:S07]  /*16400*/  F2FP.PACK_AB R143, R198, R192 ;  /* 0x000000c0c68f723e */ /* 0x000fee00000000ff */
[-C--:B---3--:R-:W-:Y:S01]  /*16410*/  HMMA.16816.F32 R148, R140, R156.reuse, R4 ;  /* 0x0000009c8c94723c */ /* 0x088fe20000001804 */
[----:B------:R-:W2:Y:S07]  /*16420*/  LDSM.16.MT88.4 R4, [R227+0xf800] ;  /* 0x00f80000e304783b */ /* 0x000eae0000004200 */
[C---:B------:R-:W-:Y:S07]  /*16430*/  HMMA.16816.F32 R144, R208.reuse, R156, R8 ;  /* 0x0000009cd090723c */ /* 0x040fee0000001808 */
[----:B------:R-:W-:Y:S01]  /*16440*/  MOV R10, R179 ;  /* 0x000000b3000a7202 */ /* 0x000fe20000000f00 */
[-C--:B------:R-:W-:Y:S04]  /*16450*/  HMMA.16816.F32 R152, R208, R158.reuse, R12 ;  /* 0x0000009ed098723c */ /* 0x080fe8000000180c */
        /* <DEDUP_REMOVED lines=8> */
[----:B------:R-:W-:Y:S04]  /*164e0*/  MOV R21, R160 ;  /* 0x000000a000157202 */ /* 0x000fe80000000f00 */
[----:B------:R-:W-:Y:S02]  /*164f0*/  MOV R20, R161 ;  /* 0x000000a100147202 */ /* 0x000fe40000000f00 */
[C---:B------:R-:W-:Y:S04]  /*16500*/  HMMA.16816.F32 R160, R208.reuse, R172, R24 ;  /* 0x000000acd0a0723c */ /* 0x040fe80000001818 */
[----:B------:R-:W-:Y:S02]  /*16510*/  MOV R22, R170 ;  /* 0x000000aa00167202 */ /* 0x000fe40000000f00 */
[----:B------:R-:W-:Y:S02]  /*16520*/  MOV R23, R185 ;  /* 0x000000b900177202 */ /* 0x000fe40000000f00 */
[----:B------:R-:W-:Y:S04]  /*16530*/  MOV R27, R168 ;  /* 0x000000a8001b7202 */ /* 0x000fe80000000f00 */
[----:B------:R-:W-:Y:S02]  /*16540*/  MOV R25, R171 ;  /* 0x000000ab00197202 */ /* 0x000fe40000000f00 */
        /* <DEDUP_REMOVED lines=9> */
[----:B------:R-:W-:Y:S02]  /*165e0*/  MOV R32, R183 ;  /* 0x000000b700207202 */ /* 0x000fe40000000f00 */
[-C--:B-1----:R-:W-:Y:S03]  /*165f0*/  HMMA.16816.F32 R180, R140, R188.reuse, R36 ;  /* 0x000000bc8cb4723c */ /* 0x082fe60000001824 */
[----:B------:R-:W-:Y:S02]  /*16600*/  MOV R29, R200 ;  /* 0x000000c8001d7202 */ /* 0x000fe40000000f00 */
[----:B------:R-:W-:Y:S02]  /*16610*/  MOV R31, R202 ;  /* 0x000000ca001f7202 */ /* 0x000fe40000000f00 */
[----:B------:R-:W-:Y:S02]  /*16620*/  MOV R28, R199 ;  /* 0x000000c7001c7202 */ /* 0x000fe40000000f00 */
[----:B------:R-:W-:Y:S03]  /*16630*/  MOV R35, R195 ;  /* 0x000000c300237202 */ /* 0x000fe60000000f00 */
[----:B------:R-:W-:Y:S02]  /*16640*/  MOV R34, R194 ;  /* 0x000000c200227202 */ /* 0x000fe40000000f00 */
[----:B------:R-:W-:Y:S02]  /*16650*/  MOV R39, R176 ;  /* 0x000000b000277202 */ /* 0x000fe40000000f00 */
[C---:B------:R-:W-:Y:S04]  /*16660*/  HMMA.16816.F32 R176, R208.reuse, R188, R40 ;  /* 0x000000bcd0b0723c */ /* 0x040fe80000001828 */
[----:B------:R-:W-:Y:S02]  /*16670*/  MOV R38, R39 ;  /* 0x0000002700267202 */ /* 0x000fe40000000f00 */
[----:B------:R-:W-:Y:S02]  /*16680*/  MOV R39, R32 ;  /* 0x0000002000277202 */ /* 0x000fe40000000f00 */
[----:B------:R-:W-:Y:S01]  /*16690*/  MOV R32, R33 ;  /* 0x0000002100207202 */ /* 0x000fe20000000f00 */
[----:B------:R-:W-:Y:S03]  /*166a0*/  FADD.FTZ R2, R38, R2 ;  /* 0x0000000226027221 */ /* 0x000fe60000010000 */
        /* <DEDUP_REMOVED lines=17> */
[-C--:B------:R-:W-:Y:S03]  /*167c0*/  HMMA.16816.F32 R184, R208, R190.reuse, R44 ;  /* 0x000000bed0b8723c */ /* 0x080fe6000000182c */
[----:B------:R-:W-:Y:S01]  /*167d0*/  FADD.FTZ R8, R8, R132 ;  /* 0x0000008408087221 */ /* 0x000fe20000010000 */
[----:B------:R-:W-:Y:S01]  /*167e0*/  MOV R12, R196 ;  /* 0x000000c4000c7202 */ /* 0x000fe20000000f00 */
[----:B------:R-:W-:Y:S01]  /*167f0*/  FADD.FTZ R0, R39, R0 ;  /* 0x0000000027007221 */ /* 0x000fe20000010000 */
[----:B------:R-:W-:Y:S01]  /*16800*/  MOV R132, R136 ;  /* 0x0000008800847202 */ /* 0x000fe20000000f00 */
[----:B------:R-:W-:Y:S01]  /*16810*/  FADD.FTZ R11, R11, R8 ;  /* 0x000000080b0b7221 */ /* 0x000fe20000010000 */
        /* <DEDUP_REMOVED lines=33> */
[-C--:B--2---:R-:W-:Y:S08]  /*16a30*/  HMMA.16816.F32 R116, R140, R4.reuse, R116 ;  /* 0x000000048c74723c */ /* 0x084ff00000001874 */
        /* <DEDUP_REMOVED lines=10> */
[----:B------:R-:W-:Y:S01]  /*16ae0*/  FADD.FTZ R8, R251, R2 ;  /* 0x00000002fb087221 */ /* 0x000fe20000010000 */
[----:B------:R-:W-:Y:S03]  /*16af0*/  MOV R140, R134 ;  /* 0x00000086008c7202 */ /* 0x000fe60000000f00 */
        /* <DEDUP_REMOVED lines=17> */
[----:B----45:R-:W-:-:S05]  /*16c10*/  @P0 BRA `(.L_x_82) ;  /* 0xffffba5000000947 */ /* 0x030fca000383ffff */
.L_x_81:
[----:B-1----:R-:W2:Y:S01]  /*16c20*/  LDL.LU R2, [R1+0x7c] ;  /* 0x00007c0001027983 */ /* 0x002ea20000300800 */
        /* <DEDUP_REMOVED lines=67> */
[----:B------:R-:W4:Y:S01]  /*17060*/  @P4 MUFU.RCP R4, R132 ;  /* 0x0000008400044308 */ /* 0x000f220000001000 */
[----:B-1----:R-:W-:Y:S02]  /*17070*/  FADD.FTZ R138, R5, R7 ;  /* 0x00000007058a7221 */ /* 0x002fe40000010000 */
[----:B--2---:R-:W-:-:S03]  /*17080*/  FADD.FTZ R137, R2, R6 ;  /* 0x0000000602897221 */ /* 0x004fc60000010000 */
[----:B------:R-:W-:Y:S01]  /*17090*/  FSETP.NE.FTZ.AND P3, PT, R138, RZ, PT ;  /* 0x000000ff8a00720b */ /* 0x000fe20003f75000 */
[C---:B---3--:R-:W-:Y:S01]  /*170a0*/  FMUL.FTZ R50, R0.reuse, R85 ;  /* 0x0000005500327220 */ /* 0x048fe20000410000 */
[----:B------:R-:W-:Y:S01]  /*170b0*/  MOV R2, 0x3f800000 ;  /* 0x3f80000000027802 */ /* 0x000fe20000000f00 */
[----:B------:R-:W1:Y:S01]  /*170c0*/  S2R R85, SR_TID.X ;  /* 0x0000000000557919 */ /* 0x000e620000002100 */
[----:B------:R-:W-:Y:S01]  /*170d0*/  FSETP.NE.FTZ.AND P0, PT, R137, RZ, PT ;  /* 0x000000ff8900720b */ /* 0x000fe20003f15000 */
[C---:B------:R-:W-:Y:S02]  /*170e0*/  FMUL.FTZ R148, R0.reuse, R148 ;  /* 0x0000009400947220 */ /* 0x040fe40000410000 */
[C---:B------:R-:W-:Y:S02]  /*170f0*/  FMUL.FTZ R7, R0.reuse, R149 ;  /* 0x0000009500077220 */ /* 0x040fe40000410000 */
[C---:B------:R-:W-:Y:S02]  /*17100*/  FMUL.FTZ R156, R0.reuse, R156 ;  /* 0x0000009c009c7220 */ /* 0x040fe40000410000 */
[C---:B------:R-:W-:Y:S01]  /*17110*/  FMUL.FTZ R5, R0.reuse, R157 ;  /* 0x0000009d00057220 */ /* 0x040fe20000410000 */
[----:B------:R-:W-:Y:S01]  /*17120*/  F2FP.PACK_AB R7, R7, R148 ;  /* 0x000000940707723e */ /* 0x000fe200000000ff */
[----:B------:R-:W2:Y:S01]  /*17130*/  @P3 MUFU.RCP R2, R138 ;  /* 0x0000008a00023308 */ /* 0x000ea20000001000 */
[----:B------:R-:W-:-:S02]  /*17140*/  FMUL.FTZ R164, R0, R164 ;  /* 0x000000a400a47220 */ /* 0x000fc40000410000 */
[C---:B------:R-:W-:Y:S01]  /*17150*/  FMUL.FTZ R13, R0.reuse, R165 ;  /* 0x000000a5000d7220 */ /* 0x040fe20000410000 */
[----:B------:R-:W-:Y:S01]  /*17160*/  F2FP.PACK_AB R5, R5, R156 ;  /* 0x0000009c0505723e */ /* 0x000fe200000000ff */
[C---:B------:R-:W-:Y:S02]  /*17170*/  FMUL.FTZ R172, R0.reuse, R172 ;  /* 0x000000ac00ac7220 */ /* 0x040fe40000410000 */
        /* <DEDUP_REMOVED lines=37> */
[C---:B----4-:R-:W-:Y:S01]  /*173d0*/  FMUL.FTZ R57, R4.reuse, R71 ;  /* 0x0000004704397220 */ /* 0x050fe20000410000 */
[----:B-1----:R-:W-:Y:S01]  /*173e0*/  SHF.R.S32.HI R71, RZ, 0x1f, R85 ;  /* 0x0000001fff477819 */ /* 0x002fe20000011455 */
[----:B------:R-:W-:Y:S01]  /*173f0*/  FMUL.FTZ R150, R4, R150 ;  /* 0x0000009604967220 */ /* 0x000fe20000410000 */
[----:B------:R-:W-:Y:S01]  /*17400*/  F2FP.PACK_AB R34, R34, R116 ;  /* 0x000000742222723e */ /* 0x000fe200000000ff */
[C---:B------:R-:W-:Y:S01]  /*17410*/  FMUL.FTZ R6, R4.reuse, R151 ;  /* 0x0000009704067220 */ /* 0x040fe20000410000 */
[CC--:B------:R-:W-:Y:S01]  /*17420*/  LEA.HI R26, R71.reuse, R85.reuse, RZ, 0x2 ;  /* 0x00000055471a7211 */ /* 0x0c0fe200078f10ff */
[----:B------:R-:W1:Y:S01]  /*17430*/  @P0 MUFU.RCP R0, R137 ;  /* 0x0000008900000308 */ /* 0x000e620000001000 */
[C---:B------:R-:W-:Y:S01]  /*17440*/  FMUL.FTZ R158, R4.reuse, R158 ;  /* 0x0000009e049e7220 */ /* 0x040fe20000410000 */
[----:B------:R-:W-:Y:S01]  /*17450*/  LEA.HI R84, R71, R85, RZ, 0x5 ;  /* 0x0000005547547211 */ /* 0x000fe200078f28ff */
[----:B------:R-:W-:Y:S01]  /*17460*/  FMUL.FTZ R8, R4, R159 ;  /* 0x0000009f04087220 */ /* 0x000fe20000410000 */
[----:B------:R-:W-:Y:S01]  /*17470*/  F2FP.PACK_AB R6, R6, R150 ;  /* 0x000000960606723e */ /* 0x000fe200000000ff */
        /* <DEDUP_REMOVED lines=40> */
[----:B------:R-:W-:Y:S01]  /*17700*/  FMUL.FTZ R29, R4, R131 ;  /* 0x00000083041d7220 */ /* 0x000fe20000410000 */
[----:B------:R-:W-:Y:S01]  /*17710*/  SHF.R.S32.HI R4, RZ, 0x1f, R26 ;  /* 0x0000001fff047819 */ /* 0x000fe2000001141a */
[C---:B--2---:R-:W-:Y:S01]  /*17720*/  FMUL.FTZ R144, R2.reuse, R144 ;  /* 0x0000009002907220 */ /* 0x044fe20000410000 */
[----:B------:R-:W-:Y:S01]  /*17730*/  F2FP.PACK_AB R33, R33, R118 ;  /* 0x000000762121723e */ /* 0x000fe200000000ff */
        /* <DEDUP_REMOVED lines=46> */
[----:B------:R-:W-:Y:S01]  /*17a20*/  SHF.R.S32.HI R2, RZ, 0x2, R26 ;  /* 0x00000002ff027819 */ /* 0x000fe2000001141a */
[----:B-1----:R-:W-:Y:S01]  /*17a30*/  FMUL.FTZ R147, R0, R147 ;  /* 0x0000009300937220 */ /* 0x002fe20000410000 */
        /* <DEDUP_REMOVED lines=50> */
[----:B------:R-:W-:Y:S02]  /*17d60*/  LOP3.LUT R0, R26, 0x3ffffffc, RZ, 0xc0, !PT ;  /* 0x3ffffffc1a007812 */ /* 0x000fe400078ec0ff */
[----:B------:R-:W-:Y:S02]  /*17d70*/  SHF.R.S32.HI R26, RZ, 0x5, R84 ;  /* 0x00000005ff1a7819 */ /* 0x000fe40000011454 */
[----:B------:R-:W-:Y:S02]  /*17d80*/  IADD3 R28, -R0, R85, RZ ;  /* 0x00000055001c7210 */ /* 0x000fe40007ffe1ff */
[----:B------:R-:W-:-:S02]  /*17d90*/  LOP3.LUT R0, R2, 0x1c0, RZ, 0xc0, !PT ;  /* 0x000001c002007812 */ /* 0x000fc400078ec0ff */
[----:B------:R-:W-:Y:S02]  /*17da0*/  LOP3.LUT R2, R4, 0x1, RZ, 0xc0, !PT ;  /* 0x0000000104027812 */ /* 0x000fe400078ec0ff */
[----:B------:R-:W-:Y:S02]  /*17db0*/  LEA R28, R26, R28, 0x9 ;  /* 0x0000001c1a1c7211 */ /* 0x000fe400078e48ff */
[----:B------:R-:W-:Y:S02]  /*17dc0*/  LEA.HI R0, R0, R0, RZ, 0x1d ;  /* 0x0000000000007211 */ /* 0x000fe400078fe8ff */
[----:B------:R-:W-:Y:S02]  /*17dd0*/  ISETP.NE.U32.AND P1, PT, R2, 0x1, PT ;  /* 0x000000010200780c */ /* 0x000fe40003f25070 */
[----:B------:R-:W-:Y:S02]  /*17de0*/  LEA R0, R28, R0, 0x1 ;  /* 0x000000001c007211 */ /* 0x000fe400078e08ff */
[----:B------:R-:W-:-:S02]  /*17df0*/  F2FP.PACK_AB R31, R123, R31 ;  /* 0x0000001f7b1f723e */ /* 0x000fc400000000ff */
[----:B------:R-:W-:Y:S02]  /*17e00*/  SHF.L.U32 R0, R0, 0x1, RZ ;  /* 0x0000000100007819 */ /* 0x000fe400000006ff */
[----:B------:R-:W-:Y:S02]  /*17e10*/  F2FP.PACK_AB R28, R125, R124 ;  /* 0x0000007c7d1c723e */ /* 0x000fe400000000ff */
[C---:B------:R-:W-:Y:S01]  /*17e20*/  IADD3 R2, R0.reuse, -0x10, RZ ;  /* 0xfffffff000027810 */ /* 0x040fe20007ffe0ff */
[----:B------:R1:W-:Y:S01]  /*17e30*/  STS [R0+0x400], R6 ;  /* 0x0004000600007388 */ /* 0x0003e20000000800 */
[----:B------:R-:W-:Y:S02]  /*17e40*/  F2FP.PACK_AB R69, R127, R69 ;  /* 0x000000457f45723e */ /* 0x000fe400000000ff */
[----:B------:R-:W-:Y:S01]  /*17e50*/  @P1 IADD3 R2, R0, 0x10, RZ ;  /* 0x0000001000021810 */ /* 0x000fe20007ffe0ff */
[----:B------:R-:W-:Y:S01]  /*17e60*/  STS [R0], R7 ;  /* 0x0000000700007388 */ /* 0x000fe20000000800 */
[----:B------:R-:W-:-:S02]  /*17e70*/  R2P PR, R4, 0x6 ;  /* 0x0000000604007804 */ /* 0x000fc40000000000 */
[----:B------:R-:W-:Y:S01]  /*17e80*/  MOV R4, 0x20 ;  /* 0x0000002000047802 */ /* 0x000fe20000000f00 */
[----:B------:R2:W-:Y:S03]  /*17e90*/  STS [R2], R5 ;  /* 0x0000000502007388 */ /* 0x0005e60000000800 */
[----:B------:R-:W-:Y:S01]  /*17ea0*/  SEL R4, R4, 0xffffffe0, !P1 ;  /* 0xffffffe004047807 */ /* 0x000fe20004800000 */
[----:B------:R3:W-:Y:S04]  /*17eb0*/  STS [R2+0x400], R8 ;  /* 0x0004000802007388 */ /* 0x0007e80000000800 */
[----:B------:R-:W-:Y:S04]  /*17ec0*/  STS [R0+0x2000], R10 ;  /* 0x0020000a00007388 */ /* 0x000fe80000000800 */
[----:B------:R4:W-:Y:S04]  /*17ed0*/  STS [R0+0x2400], R9 ;  /* 0x0024000900007388 */ /* 0x0009e80000000800 */
[----:B------:R-:W-:Y:S01]  /*17ee0*/  STS [R2+0x2000], R11 ;  /* 0x0020000b02007388 */ /* 0x000fe20000000800 */
[----:B-1----:R-:W-:-:S03]  /*17ef0*/  MOV R6, 0x40 ;  /* 0x0000004000067802 */ /* 0x002fc60000000f00 */
[----:B------:R1:W-:Y:S01]  /*17f00*/  STS [R2+0x2400], R14 ;  /* 0x0024000e02007388 */ /* 0x0003e20000000800 */
[----:B------:R-:W-:Y:S02]  /*17f10*/  SEL R6, R6, 0xffffffc0, !P2 ;  /* 0xffffffc006067807 */ /* 0x000fe40005000000 */
        /* <DEDUP_REMOVED lines=9> */
[----:B------:R-:W-:Y:S01]  /*17fb0*/  STS [R4+0x400], R15 ;  /* 0x0004000f04007388 */ /* 0x000fe20000000800 */
[----:B-1----:R-:W-:-:S03]  /*17fc0*/  MOV R14, 0x7f800000 ;  /* 0x7f800000000e7802 */ /* 0x002fc60000000f00 */
[----:B------:R-:W-:Y:S04]  /*17fd0*/  STS [R5+0x2000], R17 ;  /* 0x0020001105007388 */ /* 0x000fe80000000800 */
        /* <DEDUP_REMOVED lines=46> */
[----:B-1----:R-:W1:Y:S01]  /*182c0*/  @P5 MUFU.LG2 R5, R133 ;  /* 0x0000008500055308 */ /* 0x002e620000000c00 */
[----:B---3--:R-:W-:-:S02]  /*182d0*/  @P0 FMUL.FTZ R0, R0, 0.69314718246459960938 ;  /* 0x3f31721800000820 */ /* 0x008fc40000410000 */
[----:B------:R-:W-:Y:S02]  /*182e0*/  STS [R8+0x6000], R40 ;  /* 0x0060002808007388 */ /* 0x000fe40000000800 */
[----:B------:R-:W-:Y:S02]  /*182f0*/  @P0 FFMA.FTZ R12, R3, c[0x0][0x238], R0 ;  /* 0x00008e00030c0a23 */ /* 0x000fe40000010000 */
[----:B------:R-:W-:Y:S01]  /*18300*/  STS [R8+0x6400], R39 ;  /* 0x0064002708007388 */ /* 0x000fe20000000800 */
[----:B--2---:R-:W-:-:S03]  /*18310*/  @P4 FMUL.FTZ R4, R2, 0.69314718246459960938 ;  /* 0x3f31721802044820 */ /* 0x004fc60000410000 */
[----:B------:R-:W-:Y:S01]  /*18320*/  STS [R9+0x6000], R36 ;  /* 0x0060002409007388 */ /* 0x000fe20000000800 */
[----:B------:R-:W-:-:S03]  /*18330*/  @P4 FFMA.FTZ R14, R135, c[0x0][0x238], R4 ;  /* 0x00008e00870e4a23 */ /* 0x000fc60000010004 */
[----:B------:R2:W-:Y:S01]  /*18340*/  STS [R9+0x6400], R35 ;  /* 0x0064002309007388 */ /* 0x0005e20000000800 */
[----:B-1----:R-:W-:-:S03]  /*18350*/  @P5 FMUL.FTZ R5, R5, 0.69314718246459960938 ;  /* 0x3f31721805055820 */ /* 0x002fc60000410000 */
[----:B------:R-:W-:Y:S01]  /*18360*/  STS [R7+0x4000], R34 ;  /* 0x0040002207007388 */ /* 0x000fe20000000800 */
[----:B------:R-:W-:-:S03]  /*18370*/  @P5 FFMA.FTZ R13, R136, c[0x0][0x238], R5 ;  /* 0x00008e00880d5a23 */ /* 0x000fc60000010005 */
        /* <DEDUP_REMOVED lines=8> */
[----:B------:R-:W-:Y:S06]  /*18400*/  BAR.SYNC.DEFER_BLOCKING 0x0 ;  /* 0x0000000000007b1d */ /* 0x000fec0000010000 */
[----:B-1----:R-:W1:Y:S01]  /*18410*/  @P3 MUFU.LG2 R6, R138 ;  /* 0x0000008a00063308 */ /* 0x002e620000000c00 */
[----:B------:R2:W3:Y:S04]  /*18420*/  LDS.128 R20, [R243] ;  /* 0x00000000f3147984 */ /* 0x0004e80000000c00 */
[----:B------:R2:W4:Y:S04]  /*18430*/  LDS.128 R32, [R243+0x800] ;  /* 0x00080000f3207984 */ /* 0x0005280000000c00 */
[----:B------:R2:W2:Y:S04]  /*18440*/  LDS.128 R40, [R243+0x1000] ;  /* 0x00100000f3287984 */ /* 0x0004a80000000c00 */
[----:B------:R2:W2:Y:S01]  /*18450*/  LDS.128 R48, [R243+0x1800] ;  /* 0x00180000f3307984 */ /* 0x0004a20000000c00 */
[----:B-1----:R-:W-:-:S03]  /*18460*/  @P3 FMUL.FTZ R2, R6, 0.69314718246459960938 ;  /* 0x3f31721806023820 */ /* 0x002fc60000410000 */
[----:B------:R1:W1:Y:S01]  /*18470*/  LDS.128 R56, [R243+0x2000] ;  /* 0x00200000f3387984 */ /* 0x0002620000000c00 */
[----:B------:R-:W-:-:S03]  /*18480*/  @P3 FFMA.FTZ R9, R134, c[0x0][0x238], R2 ;  /* 0x00008e0086093a23 */ /* 0x000fc60000010002 */
        /* <DEDUP_REMOVED lines=49> */
.L_x_86:
[----:B--234-:R-:W-:Y:S05]  /*187a0*/  BSYNC B0 ;  /* 0x0000000000007941 */ /* 0x01cfea0003800000 */
.L_x_85:
        /* <DEDUP_REMOVED lines=27> */
.L_x_88:
[----:B-1----:R-:W-:Y:S05]  /*18960*/  BSYNC B0 ;  /* 0x0000000000007941 */ /* 0x002fea0003800000 */
.L_x_87:
        /* <DEDUP_REMOVED lines=16> */
.L_x_90:
[----:B------:R-:W-:Y:S05]  /*18a70*/  BSYNC B0 ;  /* 0x0000000000007941 */ /* 0x000fea0003800000 */
.L_x_89:
        /* <DEDUP_REMOVED lines=16> */
.L_x_92:
[----:B------:R-:W-:Y:S05]  /*18b80*/  BSYNC B0 ;  /* 0x0000000000007941 */ /* 0x000fea0003800000 */
.L_x_91:
        /* <DEDUP_REMOVED lines=16> */
.L_x_94:
[----:B------:R-:W-:Y:S05]  /*18c90*/  BSYNC B0 ;  /* 0x0000000000007941 */ /* 0x000fea0003800000 */
.L_x_93:
        /* <DEDUP_REMOVED lines=16> */
.L_x_96:
[----:B------:R-:W-:Y:S05]  /*18da0*/  BSYNC B0 ;  /* 0x0000000000007941 */ /* 0x000fea0003800000 */
.L_x_95:
        /* <DEDUP_REMOVED lines=16> */
.L_x_98:
[----:B------:R-:W-:Y:S05]  /*18eb0*/  BSYNC B0 ;  /* 0x0000000000007941 */ /* 0x000fea0003800000 */
.L_x_97:
        /* <DEDUP_REMOVED lines=16> */
.L_x_100:
[----:B------:R-:W-:Y:S05]  /*18fc0*/  BSYNC B0 ;  /* 0x0000000000007941 */ /* 0x000fea0003800000 */
.L_x_99:
        /* <DEDUP_REMOVED lines=16> */
.L_x_73:
        /* <DEDUP_REMOVED lines=71> */
.L_x_102:
[----:B------:R-:W-:Y:S05]  /*19540*/  BSYNC B0 ;  /* 0x0000000000007941 */ /* 0x000fea0003800000 */
.L_x_101:
        /* <DEDUP_REMOVED lines=16> */
.L_x_104:
[----:B------:R-:W-:Y:S05]  /*19650*/  BSYNC B0 ;  /* 0x0000000000007941 */ /* 0x000fea0003800000 */
.L_x_103:
        /* <DEDUP_REMOVED lines=16> */
.L_x_106:
[----:B------:R-:W-:Y:S05]  /*19760*/  BSYNC B0 ;  /* 0x0000000000007941 */ /* 0x000fea0003800000 */
.L_x_105:
        /* <DEDUP_REMOVED lines=16> */
.L_x_108:
[----:B------:R-:W-:Y:S05]  /*19870*/  BSYNC B0 ;  /* 0x0000000000007941 */ /* 0x000fea0003800000 */
.L_x_107:
        /* <DEDUP_REMOVED lines=16> */
.L_x_110:
[----:B------:R-:W-:Y:S05]  /*19980*/  BSYNC B0 ;  /* 0x0000000000007941 */ /* 0x000fea0003800000 */
.L_x_109:
        /* <DEDUP_REMOVED lines=16> */
.L_x_112:
[----:B------:R-:W-:Y:S05]  /*19a90*/  BSYNC B0 ;  /* 0x0000000000007941 */ /* 0x000fea0003800000 */
.L_x_111:
        /* <DEDUP_REMOVED lines=16> */
.L_x_114:
[----:B------:R-:W-:Y:S05]  /*19ba0*/  BSYNC B0 ;  /* 0x0000000000007941 */ /* 0x000fea0003800000 */
.L_x_113:
        /* <DEDUP_REMOVED lines=16> */
.L_x_116:
[----:B------:R-:W-:Y:S05]  /*19cb0*/  BSYNC B0 ;  /* 0x0000000000007941 */ /* 0x000fea0003800000 */
.L_x_115:
        /* <DEDUP_REMOVED lines=67> */
.L_x_117:
        /* <DEDUP_REMOVED lines=9> */
.L_x_1395:


//--------------------- .text._ZN5flash16flash_fwd_kernelI23Flash_fwd_kernel_traitsILi128ELi128ELi64ELi4ELb0ELb0EN7cutlass6half_tE19Flash_kernel_traitsILi128ELi128ELi64ELi4ES3_EELb0ELb1ELb0ELb0ELb0ELb0ELb0ELb0EEEvNS_16Flash_fwd_paramsE --------------------------
	.section	.text._ZN5flash16flash_fwd_kernelI23Flash_fwd_kernel_traitsILi128ELi128ELi64ELi4ELb0ELb0EN7cutlass6half_tE19Flash_kernel_traitsILi128ELi128ELi64ELi4ES3_EELb0ELb1ELb0ELb0ELb0ELb0ELb0ELb0EEEvNS_16Flash_fwd_paramsE,"ax",@progbits
	.sectioninfo	@"SHI_REGISTERS=255"
	.align	128
        .global         _ZN5flash16flash_fwd_kernelI23Flash_fwd_kernel_traitsILi128ELi128ELi64ELi4ELb0ELb0EN7cutlass6half_tE19Flash_kernel_traitsILi128ELi128ELi64ELi4ES3_EELb0ELb1ELb0ELb0ELb0ELb0ELb0ELb0EEEvNS_16Flash_fwd_paramsE
        .type           _ZN5flash16flash_fwd_kernelI23Flash_fwd_kernel_traitsILi128ELi128ELi64ELi4ELb0ELb0EN7cutlass6half_tE19Flash_kernel_traitsILi128ELi128ELi64ELi4ES3_EELb0ELb1ELb0ELb0ELb0ELb0ELb0ELb0EEEvNS_16Flash_fwd_paramsE,@function
        .size           _ZN5flash16flash_fwd_kernelI23Flash_fwd_kernel_traitsILi128ELi128ELi64ELi4ELb0ELb0EN7cutlass6half_tE19Flash_kernel_traitsILi128ELi128ELi64ELi4ES3_EELb0ELb1ELb0ELb0ELb0ELb0ELb0ELb0EEEvNS_16Flash_fwd_paramsE,(.L_x_1396 - _ZN5flash16flash_fwd_kernelI23Flash_fwd_kernel_traitsILi128ELi128ELi64ELi4ELb0ELb0EN7cutlass6half_tE19Flash_kernel_traitsILi128ELi128ELi64ELi4ES3_EELb0ELb1ELb0ELb0ELb0ELb0ELb0ELb0EEEvNS_16Flash_fwd_paramsE)
        .other          _ZN5flash16flash_fwd_kernelI23Flash_fwd_kernel_traitsILi128ELi128ELi64ELi4ELb0ELb0EN7cutlass6half_tE19Flash_kernel_traitsILi128ELi128ELi64ELi4ES3_EELb0ELb1ELb0ELb0ELb0ELb0ELb0ELb0EEEvNS_16Flash_fwd_paramsE,@"STO_CUDA_ENTRY STV_DEFAULT"
_ZN5flash16flash_fwd_kernelI23Flash_fwd_kernel_traitsILi128ELi128ELi64ELi4ELb0ELb0EN7cutlass6half_tE19Flash_kernel_traitsILi128ELi128ELi64ELi4ES3_EELb0ELb1ELb0ELb0ELb0ELb0ELb0ELb0EEEvNS_16Flash_fwd_paramsE:
.text._ZN5flash16flash_fwd_kernelI23Flash_fwd_kernel_traitsILi128ELi128ELi64ELi4ELb0ELb0EN7cutlass6half_tE19Flash_kernel_traitsILi128ELi128ELi64ELi4ES3_EELb0ELb1ELb0ELb0ELb0ELb0ELb0ELb0EEEvNS_16Flash_fwd_paramsE:
        /* <DEDUP_REMOVED lines=56> */
.L_x_118:
[----:B------:R-:W-:Y:S02]  /*0380*/  ULDC UR6, c[0x0][0x218] ;  /* 0x0000860000067ab9 */ /* 0x000fe40000000800 */
.L_x_119:
        /* <DEDUP_REMOVED lines=42> */
[----:B------:R-:W-:Y:S02]  /*0630*/  @!UP1 USHF.R.S32.HI UR24, URZ, 0x1f, UR11 ;  /* 0x0000001f3f189899 */ /* 0x000fe4000801140b */
[----:B------:R-:W-:Y:S02]  /*0640*/  @UP1 UIMAD.WIDE.U32 UR26, UR10, UR4, URZ ;  /* 0x000000040a1a12a5 */ /* 0x000fe4000f8e003f */
[----:B------:R-:W-:Y:S02]  /*0650*/  @UP0 UIADD3 UR25, UR20, UR21, URZ ;  /* 0x0000001514190290 */ /* 0x000fe4000fffe03f */
[----:B------:R-:W-:Y:S02]  /*0660*/  @!UP1 UIMAD UR24, UR24, UR6, URZ ;  /* 0x00000006181892a4 */ /* 0x000fe4000f8e023f */
[----:B------:R-:W-:Y:S02]  /*0670*/  @UP1 UIMAD UR17, UR10, UR5, UR27 ;  /* 0x000000050a1112a4 */ /* 0x000fe4000f8e021b */
[----:B------:R-:W-:-:S02]  /*0680*/  @!UP1 UIMAD.WIDE.U32 UR22, UR11, UR6, URZ ;  /* 0x000000060b1692a5 */ /* 0x000fc4000f8e003f */
[----:B------:R-:W-:Y:S02]  /*0690*/  ULDC.64 UR4, c[0x0][0x198] ;  /* 0x0000660000047ab9 */ /* 0x000fe40000000a00 */
[----:B------:R-:W-:Y:S02]  /*06a0*/  @UP0 UIMAD.WIDE.U32 UR28, UR25, UR4, URZ ;  /* 0x00000004191c02a5 */ /* 0x000fe4000f8e003f */
[----:B------:R-:W-:Y:S02]  /*06b0*/  @!UP1 UIMAD UR24, UR11, UR7, UR24 ;  /* 0x000000070b1892a4 */ /* 0x000fe4000f8e0218 */
[----:B------:R-:W-:Y:S02]  /*06c0*/  @UP1 UMOV UR6, UR26 ;  /* 0x0000001a00061c82 */ /* 0x000fe40008000000 */
[----:B------:R-:W-:Y:S02]  /*06d0*/  @UP0 UIMAD UR7, UR25, UR5, UR29 ;  /* 0x00000005190702a4 */ /* 0x000fe4000f8e021d */
[----:B------:R-:W-:-:S02]  /*06e0*/  @!UP1 UIADD3 UR17, UR23, UR24, URZ ;  /* 0x0000001817119290 */ /* 0x000fc4000fffe03f */
[----:B------:R-:W-:Y:S01]  /*06f0*/  @!UP1 UMOV UR6, UR22 ;  /* 0x0000001600069c82 */ /* 0x000fe20008000000 */
[----:B------:R-:W-:Y:S05]  /*0700*/  @P0 BRA `(.L_x_121) ;  /* 0x000000d000000947 */ /* 0x000fea0003800000 */
[----:B------:R-:W-:Y:S02]  /*0710*/  USHF.R.S32.HI UR22, URZ, 0x1f, UR20 ;  /* 0x0000001f3f167899 */ /* 0x000fe40008011414 */
[----:B------:R-:W-:Y:S02]  /*0720*/  ULDC.64 UR4, c[0x0][0x198] ;  /* 0x0000660000047ab9 */ /* 0x000fe40000000a00 */
[----:B------:R-:W-:Y:S02]  /*0730*/  UIMAD UR22, UR22, UR4, URZ ;  /* 0x00000004161672a4 */ /* 0x000fe4000f8e023f */
[----:B------:R-:W-:Y:S02]  /*0740*/  UIMAD.WIDE.U32 UR24, UR20, UR4, URZ ;  /* 0x00000004141872a5 */ /* 0x000fe4000f8e003f */
[----:B------:R-:W-:Y:S02]  /*0750*/  UIMAD UR22, UR20, UR5, UR22 ;  /* 0x00000005141672a4 */ /* 0x000fe4000f8e0216 */
[----:B------:R-:W-:-:S02]  /*0760*/  USHF.R.S32.HI UR7, URZ, 0x1f, UR11 ;  /* 0x0000001f3f077899 */ /* 0x000fc4000801140b */
[----:B------:R-:W-:Y:S02]  /*0770*/  ULDC.64 UR4, c[0x0][0x180] ;  /* 0x0000600000047ab9 */ /* 0x000fe40000000a00 */
[----:B------:R-:W-:Y:S02]  /*0780*/  UIADD3 UR23, UR25, UR22, URZ ;  /* 0x0000001619177290 */ /* 0x000fe4000fffe03f */
[----:B------:R-:W-:Y:S02]  /*0790*/  UIMAD UR7, UR7, UR4, URZ ;  /* 0x00000004070772a4 */ /* 0x000fe4000f8e023f */
[----:B------:R-:W-:Y:S02]  /*07a0*/  UMOV UR22, UR24 ;  /* 0x0000001800167c82 */ /* 0x000fe40008000000 */
[----:B------:R-:W-:Y:S02]  /*07b0*/  UIMAD UR7, UR11, UR5, UR7 ;  /* 0x000000050b0772a4 */ /* 0x000fe4000f8e0207 */
[----:B------:R-:W-:-:S04]  /*07c0*/  UIMAD.WIDE.U32 UR28, UR11, UR4, UR22 ;  /* 0x000000040b1c72a5 */ /* 0x000fc8000f8e0016 */
[----:B------:R-:W-:Y:S02]  /*07d0*/  UIADD3 UR7, UR29, UR7, URZ ;  /* 0x000000071d077290 */ /* 0x000fe4000fffe03f */
.L_x_121:
        /* <DEDUP_REMOVED lines=19> */
[----:B------:R-:W-:Y:S01]  /*0910*/  IMAD.HI.U32 R0, R3, R0, R2 ;  /* 0x0000000003007227 */ /* 0x000fe200078e0002 */
[----:B------:R-:W-:-:S05]  /*0920*/  MOV R3, R5 ;  /* 0x0000000500037202 */ /* 0x000fca0000000f00 */
[----:B------:R-:W-:-:S04]  /*0930*/  IMAD.HI.U32 R0, R0, R3, RZ ;  /* 0x0000000300007227 */ /* 0x000fc800078e00ff */
[----:B------:R-:W-:-:S04]  /*0940*/  IMAD.MOV R2, RZ, RZ, -R0 ;  /* 0x000000ffff027224 */ /* 0x000fc800078e0a00 */
[----:B------:R-:W-:-:S05]  /*0950*/  IMAD R2, R4, R2, R3 ;  /* 0x0000000204027224 */ /* 0x000fca00078e0203 */
[----:B------:R-:W-:-:S13]  /*0960*/  ISETP.GT.U32.AND P2, PT, R4, R2, PT ;  /* 0x000000020400720c */ /* 0x000fda0003f44070 */
[----:B------:R-:W-:Y:S01]  /*0970*/  @!P2 IMAD.IADD R2, R2, 0x1, -R4 ;  /* 0x000000010202a824 */ /* 0x000fe200078e0a04 */
[----:B------:R-:W-:Y:S02]  /*0980*/  @!P2 IADD3 R0, R0, 0x1, RZ ;  /* 0x000000010000a810 */ /* 0x000fe40007ffe0ff */
[----:B------:R-:W-:Y:S02]  /*0990*/  ISETP.NE.AND P2, PT, RZ, c[0x0][0x1c8], PT ;  /* 0x00007200ff007a0c */ /* 0x000fe40003f45270 */
[----:B------:R-:W-:-:S13]  /*09a0*/  ISETP.GE.U32.AND P3, PT, R2, R4, PT ;  /* 0x000000040200720c */ /* 0x000fda0003f66070 */
[----:B------:R-:W-:-:S04]  /*09b0*/  @P3 IADD3 R0, R0, 0x1, RZ ;  /* 0x0000000100003810 */ /* 0x000fc80007ffe0ff */
        /* <DEDUP_REMOVED lines=16> */
.L_x_122:
[----:B------:R-:W-:Y:S01]  /*0ac0*/  SHF.R.S32.HI R16, RZ, 0x1f, R25 ;  /* 0x0000001fff107819 */ /* 0x000fe20000011419 */
[----:B------:R-:W1:Y:S01]  /*0ad0*/  S2R R14, SR_CTAID.Z ;  /* 0x00000000000e7919 */ /* 0x000e620000002700 */
[----:B------:R-:W-:Y:S01]  /*0ae0*/  IMAD.U32 R10, RZ, RZ, UR13 ;  /* 0x0000000dff0a7e24 */ /* 0x000fe2000f8e00ff */
[----:B------:R-:W-:Y:S01]  /*0af0*/  ULDC.64 UR4, c[0x0][0x1a8] ;  /* 0x00006a0000047ab9 */ /* 0x000fe20000000a00 */
[CC--:B------:R-:W-:Y:S01]  /*0b00*/  LEA.HI R3, R16.reuse, R25.reuse, RZ, 0x3 ;  /* 0x0000001910037211 */ /* 0x0c0fe200078f18ff */
[----:B------:R-:W-:Y:S01]  /*0b10*/  UIMAD UR4, UR21, UR4, URZ ;  /* 0x00000004150472a4 */ /* 0x000fe2000f8e023f */
[-C--:B------:R-:W-:Y:S01]  /*0b20*/  LEA.HI R24, R16, R25.reuse, RZ, 0x4 ;  /* 0x0000001910187211 */ /* 0x080fe200078f20ff */
[----:B------:R-:W-:Y:S01]  /*0b30*/  IMAD.MOV.U32 R26, RZ, RZ, 0x10 ;  /* 0x00000010ff1a7424 */ /* 0x000fe200078e00ff */
[----:B------:R-:W-:Y:S01]  /*0b40*/  SHF.R.S32.HI R2, RZ, 0x3, R3 ;  /* 0x00000003ff027819 */ /* 0x000fe20000011403 */
[----:B------:R-:W-:Y:S01]  /*0b50*/  UIMAD UR4, UR12, UR5, UR4 ;  /* 0x000000050c0472a4 */ /* 0x000fe2000f8e0204 */
[----:B------:R-:W-:Y:S01]  /*0b60*/  LOP3.LUT R3, R3, 0xfffffff8, RZ, 0xc0, !PT ;  /* 0xfffffff803037812 */ /* 0x000fe200078ec0ff */
[----:B------:R-:W-:Y:S01]  /*0b70*/  IMAD.MOV.U32 R27, RZ, RZ, 0x20 ;  /* 0x00000020ff1b7424 */ /* 0x000fe200078e00ff */
[----:B------:R-:W-:Y:S01]  /*0b80*/  LOP3.LUT R4, R24, 0xfffffff0, RZ, 0xc0, !PT ;  /* 0xfffffff018047812 */ /* 0x000fe200078ec0ff */
[----:B------:R-:W-:Y:S01]  /*0b90*/  IMAD.SHL.U32 R5, R2, 0x40, RZ ;  /* 0x0000004002057824 */ /* 0x000fe200078e00ff */
[----:B------:R-:W-:Y:S01]  /*0ba0*/  LEA.HI R9, R16, R25, RZ, 0x6 ;  /* 0x0000001910097211 */ /* 0x000fe200078f30ff */
[C---:B------:R-:W-:Y:S01]  /*0bb0*/  IMAD.IADD R21, R25.reuse, 0x1, -R3 ;  /* 0x0000000119157824 */ /* 0x040fe200078e0a03 */
[----:B------:R-:W-:Y:S01]  /*0bc0*/  SHF.R.S32.HI R3, RZ, 0x1f, R2 ;  /* 0x0000001fff037819 */ /* 0x000fe20000011402 */
[----:B------:R-:W-:Y:S01]  /*0bd0*/  IMAD.IADD R4, R25, 0x1, -R4 ;  /* 0x0000000119047824 */ /* 0x000fe200078e0a04 */
[----:B------:R-:W-:Y:S01]  /*0be0*/  LOP3.LUT R5, R5, 0x1c0, RZ, 0xc0, !PT ;  /* 0x000001c005057812 */ /* 0x000fe200078ec0ff */
[----:B------:R-:W-:Y:S01]  /*0bf0*/  IMAD.SHL.U32 R180, R21, 0x8, RZ ;  /* 0x0000000815b47824 */ /* 0x000fe200078e00ff */
[----:B------:R-:W-:Y:S01]  /*0c00*/  BSSY B0, `(.L_x_123) ;  /* 0x000004b000007945 */ /* 0x000fe20003800000 */
[----:B------:R-:W-:Y:S01]  /*0c10*/  IMAD.SHL.U32 R9, R9, 0x8, RZ ;  /* 0x0000000809097824 */ /* 0x000fe200078e00ff */
[----:B------:R-:W-:Y:S01]  /*0c20*/  SHF.R.S32.HI R7, RZ, 0x1f, R4 ;  /* 0x0000001fff077819 */ /* 0x000fe20000011404 */
[----:B------:R-:W-:Y:S01]  /*0c30*/  IMAD R13, R3, c[0x0][0x1a0], RZ ;  /* 0x00006800030d7a24 */ /* 0x000fe200078e02ff */
[----:B------:R-:W-:-:S02]  /*0c40*/  LOP3.LUT R6, R5, 0x38, R180, 0xf8, !PT ;  /* 0x0000003805067812 */ /* 0x000fc400078ef8b4 */
[----:B------:R-:W-:Y:S02]  /*0c50*/  SHF.R.U32.HI R5, RZ, 0x3, R5 ;  /* 0x00000003ff057819 */ /* 0x000fe40000011605 */
[----:B------:R-:W-:Y:S02]  /*0c60*/  LEA.HI R23, R7, R4, RZ, 0x3 ;  /* 0x0000000407177211 */ /* 0x000fe400078f18ff */
[----:B------:R-:W-:Y:S01]  /*0c70*/  LOP3.LUT R8, R6, R5, RZ, 0x3c, !PT ;  /* 0x0000000506087212 */ /* 0x000fe200078e3cff */
[----:B------:R-:W-:Y:S01]  /*0c80*/  IMAD.WIDE R6, R10, 0x80, R2 ;  /* 0x000000800a067825 */ /* 0x000fe200078e0202 */
[----:B------:R-:W-:Y:S02]  /*0c90*/  LOP3.LUT R5, R23, 0xfffffff8, RZ, 0xc0, !PT ;  /* 0xfffffff817057812 */ /* 0x000fe400078ec0ff */
[--C-:B------:R-:W-:Y:S02]  /*0ca0*/  SHF.R.S32.HI R181, RZ, 0x1f, R180.reuse ;  /* 0x0000001fffb57819 */ /* 0x100fe400000114b4 */
[----:B------:R-:W-:Y:S01]  /*0cb0*/  LOP3.LUT R244, R8, 0xfffffe00, R9, 0xf8, !PT ;  /* 0xfffffe0008f47812 */ /* 0x000fe200078ef809 */
[----:B------:R-:W-:Y:S01]  /*0cc0*/  IMAD.IADD R22, R4, 0x1, -R5 ;  /* 0x0000000104167824 */ /* 0x000fe200078e0a05 */
[C---:B------:R-:W-:Y:S01]  /*0cd0*/  IADD3 R4, P0, R180.reuse, UR6, RZ ;  /* 0x00000006b4047c10 */ /* 0x040fe2000ff1e0ff */
[----:B------:R-:W-:Y:S01]  /*0ce0*/  IMAD R8, R3, c[0x0][0x198], RZ ;  /* 0x0000660003087a24 */ /* 0x000fe200078e02ff */
[----:B------:R-:W-:Y:S01]  /*0cf0*/  IADD3 R166, R180, 0x40, RZ ;  /* 0x00000040b4a67810 */ /* 0x000fe20007ffe0ff */
[C---:B------:R-:W-:Y:S01]  /*0d00*/  IMAD.WIDE.U32 R10, R2.reuse, c[0x0][0x198], R180 ;  /* 0x00006600020a7a25 */ /* 0x040fe200078e00b4 */
[----:B------:R-:W-:Y:S01]  /*0d10*/  IADD3.X R5, R181, UR17, RZ, P0, !PT ;  /* 0x00000011b5057c10 */ /* 0x000fe200087fe4ff */
[----:B------:R2:W-:Y:S01]  /*0d20*/  STL.64 [R1+0x68], R180 ;  /* 0x000068b401007387 */ /* 0x0005e20000100a00 */
[----:B------:R-:W-:Y:S01]  /*0d30*/  UIADD3 UR6, -UR14, UR16, URZ ;  /* 0x000000100e067290 */ /* 0x000fe2000fffe13f */
[----:B------:R-:W-:Y:S01]  /*0d40*/  IMAD R12, R2, c[0x0][0x19c], R8 ;  /* 0x00006700020c7a24 */ /* 0x000fe200078e0208 */
[----:B------:R-:W-:Y:S01]  /*0d50*/  IADD3 R10, P0, R10, UR28, RZ ;  /* 0x0000001c0a0a7c10 */ /* 0x000fe2000ff1e0ff */
[----:B------:R-:W-:-:S03]  /*0d60*/  IMAD.WIDE.U32 R8, R2, c[0x0][0x1a0], R180 ;  /* 0x0000680002087a25 */ /* 0x000fc600078e00b4 */
[----:B------:R-:W-:Y:S01]  /*0d70*/  IADD3.X R11, R11, UR7, R12, P0, !PT ;  /* 0x000000070b0b7c10 */ /* 0x000fe200087fe40c */
[----:B-1----:R-:W-:Y:S01]  /*0d80*/  IMAD.WIDE.U32 R14, R14, c[0x0][0x1a8], R4 ;  /* 0x00006a000e0e7a25 */ /* 0x002fe200078e0004 */
[----:B------:R-:W-:Y:S02]  /*0d90*/  SHF.R.S32.HI R5, RZ, 0x1f, R0 ;  /* 0x0000001fff057819 */ /* 0x000fe40000011400 */
[----:B------:R-:W-:Y:S01]  /*0da0*/  IADD3 R4, P0, R8, UR24, RZ ;  /* 0x0000001808047c10 */ /* 0x000fe2000ff1e0ff */
[----:B------:R-:W-:Y:S02]  /*0db0*/  IMAD R12, R2, c[0x0][0x1a4], R13 ;  /* 0x00006900020c7a24 */ /* 0x000fe400078e020d */
[C---:B------:R-:W-:Y:S01]  /*0dc0*/  IMAD R13, R5.reuse, c[0x0][0x1b0], RZ ;  /* 0x00006c00050d7a24 */ /* 0x040fe200078e02ff */
[----:B------:R-:W-:Y:S01]  /*0dd0*/  R2P PR, R22, 0x6 ;  /* 0x0000000616007804 */ /* 0x000fe20000000000 */
[----:B------:R-:W-:Y:S01]  /*0de0*/  IMAD R8, R5, c[0x0][0x1b8], RZ ;  /* 0x00006e0005087a24 */ /* 0x000fe200078e02ff */
[----:B------:R-:W-:Y:S01]  /*0df0*/  IADD3.X R5, R9, UR22, R12, P0, !PT ;  /* 0x0000001609057c10 */ /* 0x000fe200087fe40c */
[----:B------:R-:W-:Y:S01]  /*0e00*/  IMAD R13, R0, c[0x0][0x1b4], R13 ;  /* 0x00006d00000d7a24 */ /* 0x000fe200078e020d */
[----:B------:R-:W-:Y:S01]  /*0e10*/  ISETP.GE.AND P0, PT, R2, UR6, PT ;  /* 0x0000000602007c0c */ /* 0x000fe2000bf06270 */
[C---:B------:R-:W-:Y:S01]  /*0e20*/  IMAD R8, R0.reuse, c[0x0][0x1bc], R8 ;  /* 0x00006f0000087a24 */ /* 0x040fe200078e0208 */
[----:B------:R-:W-:Y:S01]  /*0e30*/  IADD3 R9, R15, UR4, RZ ;  /* 0x000000040f097c10 */ /* 0x000fe2000fffe0ff */
[----:B------:R-:W-:Y:S01]  /*0e40*/  IMAD.WIDE.U32 R28, R0, c[0x0][0x1b8], R4 ;  /* 0x00006e00001c7a25 */ /* 0x000fe200078e0004 */
[----:B------:R-:W-:-:S03]  /*0e50*/  LEA.HI R4, R16, R25, RZ, 0x5 ;  /* 0x0000001910047211 */ /* 0x000fc600078f28ff */
[----:B------:R-:W-:Y:S01]  /*0e60*/  IMAD.WIDE.U32 R32, R0, c[0x0][0x1b0], R10 ;  /* 0x00006c0000207a25 */ /* 0x000fe200078e000a */
[----:B------:R-:W-:Y:S02]  /*0e70*/  LOP3.LUT R0, R4, 0xffffffe0, RZ, 0xc0, !PT ;  /* 0xffffffe004007812 */ /* 0x000fe400078ec0ff */
[----:B------:R-:W-:Y:S01]  /*0e80*/  SHF.R.S32.HI R20, RZ, 0x5, R4 ;  /* 0x00000005ff147819 */ /* 0x000fe20000011404 */
[----:B------:R-:W-:Y:S01]  /*0e90*/  IMAD.IADD R31, R29, 0x1, R8 ;  /* 0x000000011d1f7824 */ /* 0x000fe200078e0208 */
[----:B------:R2:W-:Y:S01]  /*0ea0*/  STL.64 [R1+0x80], R32 ;  /* 0x0000802001007387 */ /* 0x0005e20000100a00 */
[----:B------:R-:W-:Y:S01]  /*0eb0*/  IMAD.IADD R35, R33, 0x1, R13 ;  /* 0x0000000121237824 */ /* 0x000fe200078e020d */
[----:B------:R-:W-:Y:S01]  /*0ec0*/  SEL R4, R26, 0xfffffff0, !P1 ;  /* 0xfffffff01a047807 */ /* 0x000fe20004800000 */
[----:B------:R-:W-:Y:S01]  /*0ed0*/  IMAD.IADD R19, R25, 0x1, -R0 ;  /* 0x0000000119137824 */ /* 0x000fe200078e0a00 */
[----:B------:R2:W-:Y:S01]  /*0ee0*/  STL.64 [R1+0xa8], R28 ;  /* 0x0000a81c01007387 */ /* 0x0005e20000100a00 */
[----:B------:R-:W-:Y:S01]  /*0ef0*/  IMAD.SHL.U32 R244, R244, 0x2, RZ ;  /* 0x00000002f4f47824 */ /* 0x000fe200078e00ff */
[----:B------:R-:W-:-:S02]  /*0f00*/  SEL R0, R27, 0xffffffe0, !P2 ;  /* 0xffffffe01b007807 */ /* 0x000fc40005000000 */
[----:B------:R2:W-:Y:S04]  /*0f10*/  STL [R1+0x70], R166 ;  /* 0x000070a601007387 */ /* 0x0005e80000100800 */
[----:B------:R2:W-:Y:S04]  /*0f20*/  STL [R1+0xa4], R31 ;  /* 0x0000a41f01007387 */ /* 0x0005e80000100800 */
[----:B------:R2:W-:Y:S01]  /*0f30*/  STL [R1+0x7c], R35 ;  /* 0x00007c2301007387 */ /* 0x0005e20000100800 */
[----:B------:R-:W-:Y:S05]  /*0f40*/  @P0 BRA `(.L_x_124) ;  /* 0x0000016000000947 */ /* 0x000fea0003800000 */
[----:B------:R-:W-:Y:S01]  /*0f50*/  ISETP.GE.AND P2, PT, R180, c[0x0][0x220], PT ;  /* 0x00008800b4007a0c */ /* 0x000fe20003f46270 */
[----:B------:R-:W-:Y:S01]  /*0f60*/  IMAD R5, R7, c[0x0][0x190], RZ ;  /* 0x0000640007057a24 */ /* 0x000fe200078e02ff */
[----:B------:R-:W-:Y:S01]  /*0f70*/  ISETP.GE.AND P1, PT, R166, c[0x0][0x220], PT ;  /* 0x00008800a6007a0c */ /* 0x000fe20003f26270 */
[----:B------:R-:W-:-:S02]  /*0f80*/  IMAD.MOV.U32 R8, RZ, RZ, R14 ;  /* 0x000000ffff087224 */ /* 0x000fc400078e000e */
[C---:B------:R-:W-:Y:S02]  /*0f90*/  IMAD R5, R6.reuse, c[0x0][0x194], R5 ;  /* 0x0000650006057a24 */ /* 0x040fe400078e0205 */
[----:B------:R-:W-:-:S05]  /*0fa0*/  IMAD.WIDE.U32 R12, R6, c[0x0][0x190], R8 ;  /* 0x00006400060c7a25 */ /* 0x000fca00078e0008 */
[----:B------:R-:W-:Y:S01]  /*0fb0*/  IADD3 R5, R13, R5, RZ ;  /* 0x000000050d057210 */ /* 0x000fe20007ffe0ff */
[----:B------:R1:W-:Y:S01]  /*0fc0*/  @P2 STS.128 [R244], RZ ;  /* 0x000000fff4002388 */ /* 0x0003e20000000c00 */
[----:B------:R-:W-:-:S04]  /*0fd0*/  @!P2 LEA R10, P0, R12, c[0x0][0x160], 0x1 ;  /* 0x000058000c0aaa11 */ /* 0x000fc800078008ff */
[----:B------:R-:W-:-:S05]  /*0fe0*/  @!P2 LEA.HI.X R11, R12, c[0x0][0x164], R5, 0x1, P0 ;  /* 0x000059000c0baa11 */ /* 0x000fca00000f0c05 */
[----:B------:R-:W-:Y:S01]  /*0ff0*/  @!PT LDS RZ, [RZ] ;  /* 0x00000000fffff984 */ /* 0x000fe20000000800 */
[----:B------:R-:W-:Y:S01]  /*1000*/  @!PT LDS RZ, [RZ] ;  /* 0x00000000fffff984 */ /* 0x000fe20000000800 */
[----:B------:R-:W-:Y:S01]  /*1010*/  @!PT LDS RZ, [RZ] ;  /* 0x00000000fffff984 */ /* 0x000fe20000000800 */
[----:B------:R1:W-:Y:S04]  /*1020*/  @!P2 LDGSTS.E.BYPASS.LTC128B.128 [R244], [R10.64] ;  /* 0x000000000af4afae */ /* 0x0003e8000b901d52 */
[----:B------:R1:W-:Y:S01]  /*1030*/  @P1 STS.128 [R244+0x4000], RZ ;  /* 0x004000fff4001388 */ /* 0x0003e20000000c00 */
[----:B------:R-:W-:Y:S05]  /*1040*/  @P1 BRA `(.L_x_124) ;  /* 0x0000006000001947 */ /* 0x000fea0003800000 */
[----:B-1----:R-:W-:-:S04]  /*1050*/  LEA R10, P0, R12, c[0x0][0x160], 0x1 ;  /* 0x000058000c0a7a11 */ /* 0x002fc800078008ff */
[----:B------:R-:W-:-:S05]  /*1060*/  LEA.HI.X R11, R12, c[0x0][0x164], R5, 0x1, P0 ;  /* 0x000059000c0b7a11 */ /* 0x000fca00000f0c05 */
[----:B------:R-:W-:Y:S01]  /*1070*/  @!PT LDS RZ, [RZ] ;  /* 0x00000000fffff984 */ /* 0x000fe20000000800 */
[----:B------:R-:W-:Y:S01]  /*1080*/  @!PT LDS RZ, [RZ] ;  /* 0x00000000fffff984 */ /* 0x000fe20000000800 */
[----:B------:R-:W-:Y:S01]  /*1090*/  @!PT LDS RZ, [RZ] ;  /* 0x00000000fffff984 */ /* 0x000fe20000000800 */
[----:B------:R1:W-:Y:S04]  /*10a0*/  LDGSTS.E.BYPASS.LTC128B.128 [R244+0x4000], [R10.64+0x80] ;  /* 0x040000800af47fae */ /* 0x0003e8000b901d52 */
.L_x_124:
[----:B------:R-:W-:Y:S05]  /*10b0*/  BSYNC B0 ;  /* 0x0000000000007941 */ /* 0x000fea0003800000 */
.L_x_123:
[----:B------:R-:W-:Y:S01]  /*10c0*/  IADD3 R18, R2, 0x10, RZ ;  /* 0x0000001002127810 */ /* 0x000fe20007ffe0ff */
[----:B------:R-:W-:Y:S03]  /*10d0*/  BSSY B0, `(.L_x_125) ;  /* 0x000001c000007945 */ /* 0x000fe60003800000 */
[----:B------:R-:W-:-:S13]  /*10e0*/  ISETP.GE.AND P0, PT, R18, UR6, PT ;  /* 0x0000000612007c0c */ /* 0x000fda000bf06270 */
[----:B------:R-:W-:Y:S05]  /*10f0*/  @P0 BRA `(.L_x_126) ;  /* 0x0000019000000947 */ /* 0x000fea0003800000 */
[----:B------:R-:W-:Y:S02]  /*1100*/  IADD3 R5, P0, R6, 0x10, RZ ;  /* 0x0000001006057810 */ /* 0x000fe40007f1e0ff */
[----:B------:R-:W-:Y:S02]  /*1110*/  ISETP.GE.AND P1, PT, R180, c[0x0][0x220], PT ;  /* 0x00008800b4007a0c */ /* 0x000fe40003f26270 */
[----:B-1----:R-:W-:Y:S01]  /*1120*/  MOV R11, R9 ;  /* 0x00000009000b7202 */ /* 0x002fe20000000f00 */
[----:B------:R-:W-:Y:S01]  /*1130*/  IMAD.X R10, RZ, RZ, R7, P0 ;  /* 0x000000ffff0a7224 */ /* 0x000fe200000e0607 */
[----:B------:R-:W-:-:S03]  /*1140*/  ISETP.GE.AND P0, PT, R166, c[0x0][0x220], PT ;  /* 0x00008800a6007a0c */ /* 0x000fc60003f06270 */
[----:B------:R-:W-:Y:S02]  /*1150*/  IMAD R12, R10, c[0x0][0x190], RZ ;  /* 0x000064000a0c7a24 */ /* 0x000fe400078e02ff */
[----:B------:R-:W-:-:S04]  /*1160*/  IMAD.MOV.U32 R10, RZ, RZ, R14 ;  /* 0x000000ffff0a7224 */ /* 0x000fc800078e000e */
[C---:B------:R-:W-:Y:S01]  /*1170*/  IMAD.WIDE.U32 R10, R5.reuse, c[0x0][0x190], R10 ;  /* 0x00006400050a7a25 */ /* 0x040fe200078e000a */
[----:B------:R1:W-:Y:S03]  /*1180*/  @P1 STS.128 [R244+0x800], RZ ;  /* 0x000800fff4001388 */ /* 0x0003e60000000c00 */
[----:B------:R-:W-:Y:S01]  /*1190*/  IMAD R5, R5, c[0x0][0x194], R12 ;  /* 0x0000650005057a24 */ /* 0x000fe200078e020c */
[----:B------:R-:W-:-:S03]  /*11a0*/  @!P1 LEA R12, P2, R10, c[0x0][0x160], 0x1 ;  /* 0x000058000a0c9a11 */ /* 0x000fc600078408ff */
[----:B------:R-:W-:-:S05]  /*11b0*/  IMAD.IADD R5, R11, 0x1, R5 ;  /* 0x000000010b057824 */ /* 0x000fca00078e0205 */
[----:B------:R-:W-:-:S05]  /*11c0*/  @!P1 LEA.HI.X R13, R10, c[0x0][0x164], R5, 0x1, P2 ;  /* 0x000059000a0d9a11 */ /* 0x000fca00010f0c05 */
[----:B------:R-:W-:Y:S01]  /*11d0*/  @!PT LDS RZ, [RZ] ;  /* 0x00000000fffff984 */ /* 0x000fe20000000800 */
[----:B------:R-:W-:Y:S01]  /*11e0*/  @!PT LDS RZ, [RZ] ;  /* 0x00000000fffff984 */ /* 0x000fe20000000800 */
[----:B------:R-:W-:Y:S01]  /*11f0*/  @!PT LDS RZ, [RZ] ;  /* 0x00000000fffff984 */ /* 0x000fe20000000800 */
[----:B------:R1:W-:Y:S04]  /*1200*/  @!P1 LDGSTS.E.BYPASS.LTC128B.128 [R244+0x800], [R12.64] ;  /* 0x008000000cf49fae */ /* 0x0003e8000b901d52 */
        /* <DEDUP_REMOVED lines=8> */
.L_x_126:
[----:B------:R-:W-:Y:S05]  /*1290*/  BSYNC B0 ;  /* 0x0000000000007941 */ /* 0x000fea0003800000 */
.L_x_125:
        /* <DEDUP_REMOVED lines=29> */
.L_x_128:
[----:B------:R-:W-:Y:S05]  /*1470*/  BSYNC B0 ;  /* 0x0000000000007941 */ /* 0x000fea0003800000 */
.L_x_127:
        /* <DEDUP_REMOVED lines=29> */
.L_x_130:
[----:B------:R-:W-:Y:S05]  /*1650*/  BSYNC B0 ;  /* 0x0000000000007941 */ /* 0x000fea0003800000 */
.L_x_129:
        /* <DEDUP_REMOVED lines=29> */
.L_x_132:
[----:B------:R-:W-:Y:S05]  /*1830*/  BSYNC B0 ;  /* 0x0000000000007941 */ /* 0x000fea0003800000 */
.L_x_131:
        /* <DEDUP_REMOVED lines=29> */
.L_x_134:
[----:B------:R-:W-:Y:S05]  /*1a10*/  BSYNC B0 ;  /* 0x0000000000007941 */ /* 0x000fea0003800000 */
.L_x_133:
        /* <DEDUP_REMOVED lines=29> */
.L_x_136:
[----:B------:R-:W-:Y:S05]  /*1bf0*/  BSYNC B0 ;  /* 0x0000000000007941 */ /* 0x000fea0003800000 */
.L_x_135:
[----:B------:R-:W-:Y:S01]  /*1c00*/  IADD3 R5, R2, 0x70, RZ ;  /* 0x0000007002057810 */ /* 0x000fe20007ffe0ff */
[----:B------:R-:W-:Y:S01]  /*1c10*/  UMOV UR12, 0x6 ;  /* 0x00000006000c7882 */ /* 0x000fe20000000000 */
[----:B------:R-:W-:Y:S01]  /*1c20*/  BSSY B0, `(.L_x_137) ;  /* 0x000001e000007945 */ /* 0x000fe20003800000 */
[----:B------:R-:W-:Y:S01]  /*1c30*/  ULDC.64 UR4, c[0x0][0x198] ;  /* 0x0000660000047ab9 */ /* 0x000fe20000000a00 */
[----:B------:R-:W-:Y:S01]  /*1c40*/  ISETP.GE.AND P0, PT, R5, UR6, PT ;  /* 0x0000000605007c0c */ /* 0x000fe2000bf06270 */
[----:B------:R-:W-:Y:S02]  /*1c50*/  USHF.L.U64.HI UR22, UR4, UR12, UR5 ;  /* 0x0000000c04167299 */ /* 0x000fe40008010205 */
[----:B------:R-:W-:-:S10]  /*1c60*/  USHF.L.U32 UR23, UR4, 0x6, URZ ;  /* 0x0000000604177899 */ /* 0x000fd4000800063f */
[----:B------:R-:W-:Y:S05]  /*1c70*/  @P0 BRA `(.L_x_138) ;  /* 0x0000018000000947 */ /* 0x000fea0003800000 */
[----:B------:R-:W-:Y:S02]  /*1c80*/  IADD3 R5, P0, R6, 0x70, RZ ;  /* 0x0000007006057810 */ /* 0x000fe40007f1e0ff */
[----:B------:R-:W-:Y:S02]  /*1c90*/  ISETP.GE.AND P1, PT, R180, c[0x0][0x220], PT ;  /* 0x00008800b4007a0c */ /* 0x000fe40003f26270 */
[----:B------:R-:W-:Y:S01]  /*1ca0*/  MOV R8, R14 ;  /* 0x0000000e00087202 */ /* 0x000fe20000000f00 */
[----:B------:R-:W-:Y:S01]  /*1cb0*/  IMAD.X R6, RZ, RZ, R7, P0 ;  /* 0x000000ffff067224 */ /* 0x000fe200000e0607 */
[----:B------:R-:W-:-:S03]  /*1cc0*/  ISETP.GE.AND P0, PT, R166, c[0x0][0x220], PT ;  /* 0x00008800a6007a0c */ /* 0x000fc60003f06270 */
[----:B------:R-:W-:Y:S02]  /*1cd0*/  IMAD R6, R6, c[0x0][0x190], RZ ;  /* 0x0000640006067a24 */ /* 0x000fe400078e02ff */
[----:B------:R-:W-:-:S04]  /*1ce0*/  IMAD.WIDE.U32 R8, R5, c[0x0][0x190], R8 ;  /* 0x0000640005087a25 */ /* 0x000fc800078e0008 */
[----:B------:R-:W-:Y:S01]  /*1cf0*/  IMAD R5, R5, c[0x0][0x194], R6 ;  /* 0x0000650005057a24 */ /* 0x000fe200078e0206 */
[----:B------:R-:W-:Y:S01]  /*1d00*/  @!P1 LEA R6, P2, R8, c[0x0][0x160], 0x1 ;  /* 0x0000580008069a11 */ /* 0x000fe200078408ff */
[----:B------:R3:W-:Y:S02]  /*1d10*/  @P1 STS.128 [R244+0x3800], RZ ;  /* 0x003800fff4001388 */ /* 0x0007e40000000c00 */
        /* <DEDUP_REMOVED lines=8> */
[----:B---3--:R-:W-:-:S04]  /*1da0*/  LEA R6, P0, R8, c[0x0][0x160], 0x1 ;  /* 0x0000580008067a11 */ /* 0x008fc800078008ff */
[----:B------:R-:W-:-:S05]  /*1db0*/  LEA.HI.X R7, R8, c[0x0][0x164], R5, 0x1, P0 ;  /* 0x0000590008077a11 */ /* 0x000fca00000f0c05 */
[----:B------:R-:W-:Y:S01]  /*1dc0*/  @!PT LDS RZ, [RZ] ;  /* 0x00000000fffff984 */ /* 0x000fe20000000800 */
[----:B------:R-:W-:Y:S01]  /*1dd0*/  @!PT LDS RZ, [RZ] ;  /* 0x00000000fffff984 */ /* 0x000fe20000000800 */
[----:B------:R-:W-:Y:S01]  /*1de0*/  @!PT LDS RZ, [RZ] ;  /* 0x00000000fffff984 */ /* 0x000fe20000000800 */
[----:B------:R3:W-:Y:S04]  /*1df0*/  LDGSTS.E.BYPASS.LTC128B.128 [R244+0x7800], [R6.64+0x80] ;  /* 0x0780008006f47fae */ /* 0x0007e8000b901d52 */
.L_x_138:
[----:B------:R-:W-:Y:S05]  /*1e00*/  BSYNC B0 ;  /* 0x0000000000007941 */ /* 0x000fea0003800000 */
.L_x_137:
[----:B------:R-:W-:Y:S01]  /*1e10*/  IMAD.MOV.U32 R154, RZ, RZ, R34 ;  /* 0x000000ffff9a7224 */ /* 0x000fe200078e0022 */
[----:B------:R-:W-:Y:S01]  /*1e20*/  UIADD3 UR21, UR8, -0x1, URZ ;  /* 0xffffffff08157890 */ /* 0x000fe2000fffe03f */
[----:B------:R-:W-:Y:S01]  /*1e30*/  IMAD.MOV.U32 R155, RZ, RZ, R35 ;  /* 0x000000ffff9b7224 */ /* 0x000fe200078e0023 */
[----:B------:R-:W-:Y:S01]  /*1e40*/  MOV R154, R32 ;  /* 0x00000020009a7202 */ /* 0x000fe20000000f00 */
[----:B------:R-:W-:Y:S01]  /*1e50*/  BSSY B0, `(.L_x_139) ;  /* 0x000001c000007945 */ /* 0x000fe20003800000 */
[----:B------:R-:W-:Y:S01]  /*1e60*/  UIMAD UR20, UR21, -0x40, UR15 ;  /* 0xffffffc0151478a4 */ /* 0x000fe2000f8e020f */
[----:B------:R-:W-:Y:S01]  /*1e70*/  MOV R153, UR23 ;  /* 0x0000001700997c02 */ /* 0x000fe20008000f00 */
[----:B------:R-:W-:Y:S01]  /*1e80*/  USHF.R.S32.HI UR24, URZ, 0x1f, UR21 ;  /* 0x0000001f3f187899 */ /* 0x000fe20008011415 */
[----:B------:R4:W-:Y:S01]  /*1e90*/  STL.64 [R1+0x78], R154 ;  /* 0x0000789a01007387 */ /* 0x0009e20000100a00 */
[----:B------:R-:W-:Y:S02]  /*1ea0*/  UIMAD UR5, UR22, UR21, URZ ;  /* 0x00000015160572a4 */ /* 0x000fe4000f8e023f */
[----:B------:R-:W-:Y:S01]  /*1eb0*/  ISETP.GE.AND P0, PT, R2, UR20, PT ;  /* 0x0000001402007c0c */ /* 0x000fe2000bf06270 */
[----:B---3--:R-:W-:Y:S01]  /*1ec0*/  IMAD.WIDE.U32 R6, R153, UR21, R154 ;  /* 0x0000001599067c25 */ /* 0x008fe2000f8e009a */
[----:B------:R-:W-:-:S06]  /*1ed0*/  UIMAD UR5, UR24, UR23, UR5 ;  /* 0x00000017180572a4 */ /* 0x000fcc000f8e0205 */
[----:B------:R-:W-:-:S05]  /*1ee0*/  IADD3 R9, R7, UR5, RZ ;  /* 0x0000000507097c10 */ /* 0x000fca000fffe0ff */
[----:B------:R-:W-:Y:S05]  /*1ef0*/  @P0 BRA `(.L_x_140) ;  /* 0x0000011000000947 */ /* 0x000fea0003800000 */
[----:B------:R-:W-:Y:S02]  /*1f00*/  ISETP.GE.AND P1, PT, R180, c[0x0][0x220], PT ;  /* 0x00008800b4007a0c */ /* 0x000fe40003f26270 */
[----:B------:R-:W-:-:S11]  /*1f10*/  ISETP.GE.AND P0, PT, R166, c[0x0][0x220], PT ;  /* 0x00008800a6007a0c */ /* 0x000fd60003f06270 */
[C---:B-1----:R-:W-:Y:S01]  /*1f20*/  @!P1 LEA R10, P2, R6.reuse, c[0x0][0x168], 0x1 ;  /* 0x00005a00060a9a11 */ /* 0x042fe200078408ff */
[----:B------:R1:W-:Y:S03]  /*1f30*/  @P1 STS.128 [R244+0x8000], RZ ;  /* 0x008000fff4001388 */ /* 0x0003e60000000c00 */
        /* <DEDUP_REMOVED lines=13> */
.L_x_140:
[----:B------:R-:W-:Y:S05]  /*2010*/  BSYNC B0 ;  /* 0x0000000000007941 */ /* 0x000fea0003800000 */
.L_x_139:
[----:B------:R-:W-:Y:S01]  /*2020*/  ISETP.GE.AND P0, PT, R18, UR20, PT ;  /* 0x0000001412007c0c */ /* 0x000fe2000bf06270 */
[----:B------:R-:W-:Y:S01]  /*2030*/  ULDC UR11, c[0x0][0x19c] ;  /* 0x00006700000b7ab9 */ /* 0x000fe20000000800 */
[----:B------:R-:W-:Y:S01]  /*2040*/  BSSY B0, `(.L_x_141) ;  /* 0x0000017000007945 */ /* 0x000fe20003800000 */
[----:B------:R-:W-:Y:S02]  /*2050*/  USHF.L.U32 UR7, UR4, 0x4, URZ ;  /* 0x0000000404077899 */ /* 0x000fe4000800063f */
[----:B------:R-:W-:-:S08]  /*2060*/  USHF.L.U64.HI UR11, UR4, UR9, UR11 ;  /* 0x00000009040b7299 */ /* 0x000fd0000801020b */
[----:B------:R-:W-:Y:S05]  /*2070*/  @P0 BRA `(.L_x_142) ;  /* 0x0000013000000947 */ /* 0x000fea0003800000 */
[----:B------:R-:W-:Y:S02]  /*2080*/  ISETP.GE.AND P1, PT, R180, c[0x0][0x220], PT ;  /* 0x00008800b4007a0c */ /* 0x000fe40003f26270 */
[----:B------:R-:W-:Y:S02]  /*2090*/  IADD3 R5, P2, R6, UR7, RZ ;  /* 0x0000000706057c10 */ /* 0x000fe4000ff5e0ff */
[----:B------:R-:W-:Y:S02]  /*20a0*/  ISETP.GE.AND P0, PT, R166, c[0x0][0x220], PT ;  /* 0x00008800a6007a0c */ /* 0x000fe40003f06270 */
[----:B-1----:R-:W-:-:S07]  /*20b0*/  IADD3.X R12, R9, UR11, RZ, P2, !PT ;  /* 0x0000000b090c7c10 */ /* 0x002fce00097fe4ff */
[C---:B------:R-:W-:Y:S01]  /*20c0*/  @!P1 LEA R10, P2, R5.reuse, c[0x0][0x168], 0x1 ;  /* 0x00005a00050a9a11 */ /* 0x040fe200078408ff */
        /* <DEDUP_REMOVED lines=14> */
.L_x_142:
[----:B------:R-:W-:Y:S05]  /*21b0*/  BSYNC B0 ;  /* 0x0000000000007941 */ /* 0x000fea0003800000 */
.L_x_141:
[----:B------:R-:W-:Y:S01]  /*21c0*/  ISETP.GE.AND P0, PT, R17, UR20, PT ;  /* 0x0000001411007c0c */ /* 0x000fe2000bf06270 */
[----:B------:R-:W-:-:S12]  /*21d0*/  BSSY B0, `(.L_x_143) ;  /* 0x0000017000007945 */ /* 0x000fd80003800000 */
[----:B------:R-:W-:Y:S05]  /*21e0*/  @P0 BRA `(.L_x_144) ;  /* 0x0000015000000947 */ /* 0x000fea0003800000 */
[----:B------:R-:W-:Y:S01]  /*21f0*/  ISETP.GE.AND P1, PT, R180, c[0x0][0x220], PT ;  /* 0x00008800b4007a0c */ /* 0x000fe20003f26270 */
[----:B-1----:R-:W-:Y:S01]  /*2200*/  IMAD.MOV.U32 R12, RZ, RZ, c[0x0][0x198] ;  /* 0x00006600ff0c7624 */ /* 0x002fe200078e00ff */
[----:B------:R-:W-:Y:S01]  /*2210*/  ISETP.GE.AND P0, PT, R166, c[0x0][0x220], PT ;  /* 0x00008800a6007a0c */ /* 0x000fe20003f06270 */
[----:B------:R-:W-:-:S03]  /*2220*/  IMAD.MOV.U32 R10, RZ, RZ, c[0x0][0x19c] ;  /* 0x00006700ff0a7624 */ /* 0x000fc600078e00ff */
[----:B------:R-:W-:-:S04]  /*2230*/  LEA R5, P2, R12, R6, 0x5 ;  /* 0x000000060c057211 */ /* 0x000fc800078428ff */
[----:B------:R-:W-:-:S03]  /*2240*/  LEA.HI.X R12, R12, R9, R10, 0x5, P2 ;  /* 0x000000090c0c7211 */ /* 0x000fc600010f2c0a */
        /* <DEDUP_REMOVED lines=15> */
.L_x_144:
[----:B------:R-:W-:Y:S05]  /*2340*/  BSYNC B0 ;  /* 0x0000000000007941 */ /* 0x000fea0003800000 */
.L_x_143:
[----:B------:R-:W-:Y:S01]  /*2350*/  ISETP.GE.AND P0, PT, R16, UR20, PT ;  /* 0x0000001410007c0c */ /* 0x000fe2000bf06270 */
[----:B------:R-:W-:Y:S01]  /*2360*/  ULDC.64 UR4, c[0x0][0x1a0] ;  /* 0x0000680000047ab9 */ /* 0x000fe20000000a00 */
[----:B------:R-:W-:Y:S01]  /*2370*/  BSSY B0, `(.L_x_145) ;  /* 0x000001b000007945 */ /* 0x000fe20003800000 */
[----:B------:R-:W-:Y:S02]  /*2380*/  USHF.L.U64.HI UR12, UR4, UR12, UR5 ;  /* 0x0000000c040c7299 */ /* 0x000fe40008010205 */
[----:B------:R-:W-:-:S08]  /*2390*/  USHF.L.U32 UR17, UR4, 0x6, URZ ;  /* 0x0000000604117899 */ /* 0x000fd0000800063f */
[----:B------:R-:W-:Y:S05]  /*23a0*/  @P0 BRA `(.L_x_146) ;  /* 0x0000017000000947 */ /* 0x000fea0003800000 */
[----:B------:R-:W-:Y:S01]  /*23b0*/  ISETP.GE.AND P1, PT, R180, c[0x0][0x220], PT ;  /* 0x00008800b4007a0c */ /* 0x000fe20003f26270 */
[----:B------:R-:W-:Y:S01]  /*23c0*/  IMAD.MOV.U32 R5, RZ, RZ, c[0x0][0x198] ;  /* 0x00006600ff057624 */ /* 0x000fe200078e00ff */
[----:B------:R-:W-:Y:S01]  /*23d0*/  ULDC UR5, c[0x0][0x19c] ;  /* 0x0000670000057ab9 */ /* 0x000fe20000000800 */
[----:B------:R-:W-:Y:S01]  /*23e0*/  IMAD.MOV.U32 R8, RZ, RZ, R6 ;  /* 0x000000ffff087224 */ /* 0x000fe200078e0006 */
[----:B------:R-:W-:Y:S01]  /*23f0*/  UIMAD UR5, UR5, 0x30, URZ ;  /* 0x00000030050578a4 */ /* 0x000fe2000f8e023f */
[----:B------:R-:W-:Y:S02]  /*2400*/  ISETP.GE.AND P0, PT, R166, c[0x0][0x220], PT ;  /* 0x00008800a6007a0c */ /* 0x000fe40003f06270 */
[----:B------:R-:W-:-:S05]  /*2410*/  IMAD.WIDE.U32 R8, R5, 0x30, R8 ;  /* 0x0000003005087825 */ /* 0x000fca00078e0008 */
[----:B------:R-:W-:Y:S01]  /*2420*/  IADD3 R5, R9, UR5, RZ ;  /* 0x0000000509057c10 */ /* 0x000fe2000fffe0ff */
[----:B------:R3:W-:Y:S01]  /*2430*/  @P1 STS.128 [R244+0x9800], RZ ;  /* 0x009800fff4001388 */ /* 0x0007e20000000c00 */
[----:B------:R-:W-:-:S04]  /*2440*/  @!P1 LEA R6, P2, R8, c[0x0][0x168], 0x1 ;  /* 0x00005a0008069a11 */ /* 0x000fc800078408ff */
        /* <DEDUP_REMOVED lines=13> */
.L_x_146:
[----:B------:R-:W-:Y:S05]  /*2520*/  BSYNC B0 ;  /* 0x0000000000007941 */ /* 0x000fea0003800000 */
.L_x_145:
[----:B------:R-:W0:Y:S01]  /*2530*/  LDGDEPBAR ;  /* 0x00000000000079af */ /* 0x000e220000000000 */
[----:B------:R-:W-:Y:S01]  /*2540*/  SHF.R.S32.HI R8, RZ, 0x4, R24 ;  /* 0x00000004ff087819 */ /* 0x000fe20000011418 */
[----:B------:R-:W-:Y:S01]  /*2550*/  IMAD.SHL.U32 R3, R21, 0x40, RZ ;  /* 0x0000004015037824 */ /* 0x000fe200078e00ff */
[----:B------:R-:W-:Y:S01]  /*2560*/  SHF.R.S32.HI R5, RZ, 0x1f, R19 ;  /* 0x0000001fff057819 */ /* 0x000fe20000011413 */
[----:B---3--:R-:W-:Y:S01]  /*2570*/  IMAD.SHL.U32 R6, R2, 0x8, RZ ;  /* 0x0000000802067824 */ /* 0x008fe200078e00ff */
[----:B------:R-:W-:Y:S01]  /*2580*/  LEA.HI R7, R24, R8, RZ, 0x1 ;  /* 0x0000000818077211 */ /* 0x000fe200078f08ff */
[----:B-1----:R-:W-:Y:S01]  /*2590*/  IMAD.MOV.U32 R12, RZ, RZ, R30 ;  /* 0x000000ffff0c7224 */ /* 0x002fe200078e001e */
[----:B------:R-:W-:Y:S01]  /*25a0*/  ISETP.GE.AND P0, PT, R2, UR20, PT ;  /* 0x0000001402007c0c */ /* 0x000fe2000bf06270 */
[----:B------:R-:W-:Y:S01]  /*25b0*/  IMAD.MOV.U32 R13, RZ, RZ, R31 ;  /* 0x000000ffff0d7224 */ /* 0x000fe200078e001f */
[----:B------:R-:W-:Y:S01]  /*25c0*/  LOP3.LUT R7, R7, 0xfffffffe, RZ, 0xc0, !PT ;  /* 0xfffffffe07077812 */ /* 0x000fe200078ec0ff */
[----:B------:R-:W-:Y:S01]  /*25d0*/  IMAD.MOV.U32 R12, RZ, RZ, R28 ;  /* 0x000000ffff0c7224 */ /* 0x000fe200078e001c */
[----:B------:R-:W-:Y:S01]  /*25e0*/  LOP3.LUT R3, R3, 0x1c0, RZ, 0xc0, !PT ;  /* 0x000001c003037812 */ /* 0x000fe200078ec0ff */
[----:B------:R-:W-:Y:S01]  /*25f0*/  UIMAD UR5, UR12, UR21, URZ ;  /* 0x000000150c0572a4 */ /* 0x000fe2000f8e023f */
[----:B------:R-:W-:Y:S01]  /*2600*/  LEA.HI R5, R5, R19, RZ, 0x2 ;  /* 0x0000001305057211 */ /* 0x000fe200078f10ff */
[----:B------:R-:W-:Y:S01]  /*2610*/  IMAD.IADD R7, R8, 0x1, -R7 ;  /* 0x0000000108077824 */ /* 0x000fe200078e0a07 */
[----:B------:R-:W-:Y:S01]  /*2620*/  LOP3.LUT R8, R3, 0x8, R6, 0xf8, !PT ;  /* 0x0000000803087812 */ /* 0x000fe200078ef806 */
[----:B------:R-:W-:Y:S01]  /*2630*/  IMAD.SHL.U32 R6, R22, 0x40, RZ ;  /* 0x0000004016067824 */ /* 0x000fe200078e00ff */
[----:B------:R-:W-:Y:S01]  /*2640*/  SHF.R.U32.HI R2, RZ, 0x3, R3 ;  /* 0x00000003ff027819 */ /* 0x000fe20000011603 */
[----:B------:R1:W-:Y:S01]  /*2650*/  STL.64 [R1+0xa0], R12 ;  /* 0x0000a00c01007387 */ /* 0x0003e20000100a00 */
[----:B------:R-:W-:Y:S01]  /*2660*/  LEA R10, R20, UR14, 0x4 ;  /* 0x0000000e140a7c11 */ /* 0x000fe2000f8e20ff */
[----:B------:R-:W-:Y:S01]  /*2670*/  UIMAD UR5, UR24, UR17, UR5 ;  /* 0x00000011180572a4 */ /* 0x000fe2000f8e0205 */
[----:B------:R-:W-:Y:S01]  /*2680*/  SHF.R.S32.HI R3, RZ, 0x2, R5 ;  /* 0x00000002ff037819 */ /* 0x000fe20000011405 */
[----:B------:R-:W-:Y:S01]  /*2690*/  IMAD.SHL.U32 R25, R25, 0x2, RZ ;  /* 0x0000000219197824 */ /* 0x000fe200078e00ff */
[----:B------:R-:W-:Y:S01]  /*26a0*/  LOP3.LUT R5, R8, R2, RZ, 0x3c, !PT ;  /* 0x0000000208057212 */ /* 0x000fe200078e3cff */
[----:B------:R-:W-:-:S04]  /*26b0*/  DEPBAR.LE SB0, 0x0 ;  /* 0x000080000000791a */ /* 0x000fc80000000000 */
[----:B------:R-:W-:Y:S01]  /*26c0*/  BAR.SYNC.DEFER_BLOCKING 0x0 ;  /* 0x0000000000007b1d */ /* 0x000fe20000010000 */
[----:B------:R-:W-:Y:S01]  /*26d0*/  IADD3 R10, R10, 0x1, R3 ;  /* 0x000000010a0a7810 */ /* 0x000fe20007ffe003 */
[C---:B------:R-:W-:Y:S01]  /*26e0*/  IMAD.SHL.U32 R3, R7.reuse, 0x8, RZ ;  /* 0x0000000807037824 */ /* 0x040fe200078e00ff */
[----:B------:R-:W-:Y:S01]  /*26f0*/  LOP3.LUT R2, R6, 0x1c0, RZ, 0xc0, !PT ;  /* 0x000001c006027812 */ /* 0x000fe200078ec0ff */
[----:B------:R-:W-:Y:S01]  /*2700*/  IMAD R5, R7, 0x200, R5 ;  /* 0x0000020007057824 */ /* 0x000fe200078e0205 */
[----:B------:R-:W-:Y:S01]  /*2710*/  LOP3.LUT R156, R25, 0x6, RZ, 0xc0, !PT ;  /* 0x00000006199c7812 */ /* 0x000fe200078ec0ff */
[----:B------:R-:W-:Y:S01]  /*2720*/  IMAD.SHL.U32 R7, R23, 0x40, RZ ;  /* 0x0000004017077824 */ /* 0x000fe200078e00ff */
[----:B------:R-:W-:Y:S01]  /*2730*/  LOP3.LUT R3, R2, 0x8, R3, 0xf8, !PT ;  /* 0x0000000802037812 */ /* 0x000fe200078ef803 */
[----:B------:R-:W-:Y:S01]  /*2740*/  IMAD.U32 R8, RZ, RZ, UR21 ;  /* 0x00000015ff087e24 */ /* 0x000fe2000f8e00ff */
[----:B------:R-:W-:Y:S01]  /*2750*/  SHF.R.U32.HI R2, RZ, 0x3, R2 ;  /* 0x00000003ff027819 */ /* 0x000fe20000011602 */
[----:B------:R-:W-:Y:S01]  /*2760*/  BSSY B0, `(.L_x_147) ;  /* 0x000001f000007945 */ /* 0x000fe20003800000 */
[----:B------:R-:W-:Y:S01]  /*2770*/  LOP3.LUT R7, R7, 0xfffffe00, RZ, 0xc0, !PT ;  /* 0xfffffe0007077812 */ /* 0x000fe200078ec0ff */
[----:B------:R-:W-:Y:S01]  /*2780*/  IMAD.WIDE.U32 R8, R8, UR17, R12 ;  /* 0x0000001108087c25 */ /* 0x000fe2000f8e000c */
[----:B------:R-:W-:-:S03]  /*2790*/  LOP3.LUT R2, R3, R2, RZ, 0x3c, !PT ;  /* 0x0000000203027212 */ /* 0x000fc600078e3cff */
[----:B------:R-:W-:Y:S01]  /*27a0*/  IMAD.U32 R3, RZ, RZ, UR15 ;  /* 0x0000000fff037e24 */ /* 0x000fe2000f8e00ff */
[----:B------:R-:W-:Y:S01]  /*27b0*/  IADD3 R11, R9, UR5, RZ ;  /* 0x00000005090b7c10 */ /* 0x000fe2000fffe0ff */
[----:B------:R-:W-:Y:S01]  /*27c0*/  IMAD R6, R20, 0x400, R7 ;  /* 0x0000040014067824 */ /* 0x000fe200078e0207 */
[C---:B------:R-:W-:Y:S02]  /*27d0*/  LOP3.LUT R7, R2.reuse, R7, RZ, 0xfc, !PT ;  /* 0x0000000702077212 */ /* 0x040fe400078efcff */
[----:B------:R-:W-:Y:S01]  /*27e0*/  IADD3 R3, R3, -UR16, R10 ;  /* 0x8000001003037c10 */ /* 0x000fe2000fffe00a */
[----:B------:R-:W-:Y:S01]  /*27f0*/  IMAD.IADD R6, R2, 0x1, R6 ;  /* 0x0000000102067824 */ /* 0x000fe200078e0206 */
[----:B------:R1:W-:Y:S02]  /*2800*/  @P0 STS.128 [R244+0xc000], RZ ;  /* 0x00c000fff4000388 */ /* 0x0003e40000000c00 */
[----:B------:R-:W-:Y:S02]  /*2810*/  IADD3 R152, R3, c[0x0][0x2e8], RZ ;  /* 0x0000ba0003987a10 */ /* 0x000fe40007ffe0ff */
[----:B------:R1:W-:Y:S01]  /*2820*/  @P0 STS.128 [R244+0xe000], RZ ;  /* 0x00e000fff4000388 */ /* 0x0003e20000000c00 */
[----:B------:R-:W-:Y:S05]  /*2830*/  @P0 BRA `(.L_x_148) ;  /* 0x0000011000000947 */ /* 0x000fea0003800000 */
[----:B------:R-:W-:Y:S02]  /*2840*/  ISETP.GE.AND P1, PT, R180, c[0x0][0x220], PT ;  /* 0x00008800b4007a0c */ /* 0x000fe40003f26270 */
[----:B------:R-:W-:-:S11]  /*2850*/  ISETP.GE.AND P0, PT, R166, c[0x0][0x220], PT ;  /* 0x00008800a6007a0c */ /* 0x000fd60003f06270 */
        /* <DEDUP_REMOVED lines=15> */
.L_x_148:
[----:B------:R-:W-:Y:S05]  /*2950*/  BSYNC B0 ;  /* 0x0000000000007941 */ /* 0x000fea0003800000 */
.L_x_147:
[----:B------:R-:W-:Y:S01]  /*2960*/  ISETP.GE.AND P0, PT, R18, UR20, PT ;  /* 0x0000001412007c0c */ /* 0x000fe2000bf06270 */
[----:B------:R-:W-:Y:S01]  /*2970*/  ULDC UR5, c[0x0][0x1a4] ;  /* 0x0000690000057ab9 */ /* 0x000fe20000000800 */
[----:B------:R-:W-:Y:S01]  /*2980*/  BSSY B0, `(.L_x_149) ;  /* 0x0000019000007945 */ /* 0x000fe20003800000 */
[----:B------:R-:W-:Y:S02]  /*2990*/  USHF.L.U32 UR14, UR4, 0x4, URZ ;  /* 0x00000004040e7899 */ /* 0x000fe4000800063f */
[----:B------:R-:W-:-:S08]  /*29a0*/  USHF.L.U64.HI UR9, UR4, UR9, UR5 ;  /* 0x0000000904097299 */ /* 0x000fd00008010205 */
[----:B------:R1:W-:Y:S04]  /*29b0*/  @P0 STS.128 [R244+0xc800], RZ ;  /* 0x00c800fff4000388 */ /* 0x0003e80000000c00 */
[----:B------:R1:W-:Y:S01]  /*29c0*/  @P0 STS.128 [R244+0xe800], RZ ;  /* 0x00e800fff4000388 */ /* 0x0003e20000000c00 */
[----:B------:R-:W-:Y:S05]  /*29d0*/  @P0 BRA `(.L_x_150) ;  /* 0x0000013000000947 */ /* 0x000fea0003800000 */
[----:B------:R-:W-:Y:S02]  /*29e0*/  ISETP.GE.AND P1, PT, R180, c[0x0][0x220], PT ;  /* 0x00008800b4007a0c */ /* 0x000fe40003f26270 */
[----:B---3--:R-:W-:Y:S02]  /*29f0*/  IADD3 R2, P2, R8, UR14, RZ ;  /* 0x0000000e08027c10 */ /* 0x008fe4000ff5e0ff */
[----:B------:R-:W-:Y:S02]  /*2a00*/  ISETP.GE.AND P0, PT, R166, c[0x0][0x220], PT ;  /* 0x00008800a6007a0c */ /* 0x000fe40003f06270 */
[----:B------:R-:W-:-:S07]  /*2a10*/  IADD3.X R3, R11, UR9, RZ, P2, !PT ;  /* 0x000000090b037c10 */ /* 0x000fce00097fe4ff */
        /* <DEDUP_REMOVED lines=15> */
.L_x_150:
[----:B------:R-:W-:Y:S05]  /*2b10*/  BSYNC B0 ;  /* 0x0000000000007941 */ /* 0x000fea0003800000 */
.L_x_149:
[----:B------:R-:W-:Y:S01]  /*2b20*/  ISETP.GE.AND P0, PT, R17, UR20, PT ;  /* 0x0000001411007c0c */ /* 0x000fe2000bf06270 */
[----:B------:R-:W-:-:S12]  /*2b30*/  BSSY B0, `(.L_x_151) ;  /* 0x0000019000007945 */ /* 0x000fd80003800000 */
[----:B------:R1:W-:Y:S04]  /*2b40*/  @P0 STS.128 [R244+0xd000], RZ ;  /* 0x00d000fff4000388 */ /* 0x0003e80000000c00 */
[----:B------:R1:W-:Y:S01]  /*2b50*/  @P0 STS.128 [R244+0xf000], RZ ;  /* 0x00f000fff4000388 */ /* 0x0003e20000000c00 */
[----:B------:R-:W-:Y:S05]  /*2b60*/  @P0 BRA `(.L_x_152) ;  /* 0x0000015000000947 */ /* 0x000fea0003800000 */
[----:B------:R-:W-:Y:S01]  /*2b70*/  ISETP.GE.AND P1, PT, R180, c[0x0][0x220], PT ;  /* 0x00008800b4007a0c */ /* 0x000fe20003f26270 */
[----:B---3--:R-:W-:Y:S01]  /*2b80*/  IMAD.MOV.U32 R3, RZ, RZ, c[0x0][0x1a0] ;  /* 0x00006800ff037624 */ /* 0x008fe200078e00ff */
[----:B------:R-:W-:Y:S01]  /*2b90*/  ISETP.GE.AND P0, PT, R166, c[0x0][0x220], PT ;  /* 0x00008800a6007a0c */ /* 0x000fe20003f06270 */
[----:B-1----:R-:W-:-:S03]  /*2ba0*/  IMAD.MOV.U32 R12, RZ, RZ, c[0x0][0x1a4] ;  /* 0x00006900ff0c7624 */ /* 0x002fc600078e00ff */
        /* <DEDUP_REMOVED lines=17> */
.L_x_152:
[----:B------:R-:W-:Y:S05]  /*2cc0*/  BSYNC B0 ;  /* 0x0000000000007941 */ /* 0x000fea0003800000 */
.L_x_151:
[----:B------:R-:W-:Y:S01]  /*2cd0*/  ISETP.GE.AND P0, PT, R16, UR20, PT ;  /* 0x0000001410007c0c */ /* 0x000fe2000bf06270 */
[----:B------:R-:W-:Y:S03]  /*2ce0*/  BSSY B0, `(.L_x_153) ;  /* 0x000001e000007945 */ /* 0x000fe60003800000 */
[----:B------:R-:W-:-:S05]  /*2cf0*/  R2P PR, R21, 0x6 ;  /* 0x0000000615007804 */ /* 0x000fca0000000000 */
[----:B---3--:R-:W-:Y:S02]  /*2d00*/  SEL R3, R26, 0xfffffff0, !P1 ;  /* 0xfffffff01a037807 */ /* 0x008fe40004800000 */
[----:B------:R-:W-:Y:S02]  /*2d10*/  SEL R2, R27, 0xffffffe0, !P2 ;  /* 0xffffffe01b027807 */ /* 0x000fe40005000000 */
[----:B------:R3:W-:Y:S04]  /*2d20*/  @P0 STS.128 [R244+0xd800], RZ ;  /* 0x00d800fff4000388 */ /* 0x0007e80000000c00 */
[----:B------:R3:W-:Y:S01]  /*2d30*/  @P0 STS.128 [R244+0xf800], RZ ;  /* 0x00f800fff4000388 */ /* 0x0007e20000000c00 */
[----:B------:R-:W-:Y:S05]  /*2d40*/  @P0 BRA `(.L_x_154) ;  /* 0x0000017000000947 */ /* 0x000fea0003800000 */
[----:B------:R-:W-:Y:S01]  /*2d50*/  ISETP.GE.AND P1, PT, R180, c[0x0][0x220], PT ;  /* 0x00008800b4007a0c */ /* 0x000fe20003f26270 */
[----:B------:R-:W-:Y:S01]  /*2d60*/  IMAD.MOV.U32 R9, RZ, RZ, c[0x0][0x1a0] ;  /* 0x00006800ff097624 */ /* 0x000fe200078e00ff */
[----:B------:R-:W-:Y:S01]  /*2d70*/  ULDC UR4, c[0x0][0x1a4] ;  /* 0x0000690000047ab9 */ /* 0x000fe20000000800 */
[----:B------:R-:W-:Y:S01]  /*2d80*/  IMAD.MOV.U32 R10, RZ, RZ, R8 ;  /* 0x000000ffff0a7224 */ /* 0x000fe200078e0008 */
[----:B------:R-:W-:Y:S01]  /*2d90*/  UIMAD UR4, UR4, 0x30, URZ ;  /* 0x00000030040478a4 */ /* 0x000fe2000f8e023f */
[----:B------:R-:W-:-:S02]  /*2da0*/  ISETP.GE.AND P0, PT, R166, c[0x0][0x220], PT ;  /* 0x00008800a6007a0c */ /* 0x000fc40003f06270 */
[----:B------:R-:W-:-:S05]  /*2db0*/  IMAD.WIDE.U32 R10, R9, 0x30, R10 ;  /* 0x00000030090a7825 */ /* 0x000fca00078e000a */
[----:B-1----:R-:W-:Y:S01]  /*2dc0*/  IADD3 R12, R11, UR4, RZ ;  /* 0x000000040b0c7c10 */ /* 0x002fe2000fffe0ff */
        /* <DEDUP_REMOVED lines=15> */
.L_x_154:
[----:B------:R-:W-:Y:S05]  /*2ec0*/  BSYNC B0 ;  /* 0x0000000000007941 */ /* 0x000fea0003800000 */
.L_x_153:
[----:B------:R-:W-:Y:S01]  /*2ed0*/  IMAD.SHL.U32 R240, R6, 0x2, RZ ;  /* 0x0000000206f07824 */ /* 0x000fe200078e00ff */
[----:B------:R-:W0:Y:S01]  /*2ee0*/  LDGDEPBAR ;  /* 0x00000000000079af */ /* 0x000e220000000000 */
[----:B------:R-:W-:Y:S01]  /*2ef0*/  IMAD.SHL.U32 R232, R5, 0x2, RZ ;  /* 0x0000000205e87824 */ /* 0x000fe200078e00ff */
[----:B------:R-:W-:Y:S01]  /*2f00*/  UISETP.GE.AND UP0, UPT, UR8, 0x2, UPT ;  /* 0x000000020800788c */ /* 0x000fe2000bf06270 */
[----:B------:R-:W-:Y:S01]  /*2f10*/  IMAD R241, R4, 0x2, R240 ;  /* 0x0000000204f17824 */ /* 0x000fe200078e02f0 */
[----:B-1----:R-:W-:Y:S01]  /*2f20*/  LDSM.16.M88.4 R12, [R240] ;  /* 0x00000000f00c783b */ /* 0x002fe20000000200 */
[----:B------:R-:W-:Y:S01]  /*2f30*/  IMAD R6, R3, 0x2, R232 ;  /* 0x0000000203067824 */ /* 0x000fe200078e02e8 */
[----:B------:R-:W-:Y:S01]  /*2f40*/  IADD3 R5, R232, 0x8000, RZ ;  /* 0x00008000e8057810 */ /* 0x000fe20007ffe0ff */
[----:B------:R-:W-:Y:S01]  /*2f50*/  IMAD R243, R0, 0x2, R240 ;  /* 0x0000000200f37824 */ /* 0x000fe200078e02f0 */
[----:B------:R-:W1:Y:S01]  /*2f60*/  LDSM.16.M88.4 R20, [R232+0x8000] ;  /* 0x00800000e814783b */ /* 0x000e620000000200 */
[----:B------:R-:W-:-:S02]  /*2f70*/  IMAD R238, R2, 0x2, R232 ;  /* 0x0000000202ee7824 */ /* 0x000fc400078e02e8 */
[----:B------:R-:W-:Y:S01]  /*2f80*/  IMAD R239, R3, 0x2, R5 ;  /* 0x0000000203ef7824 */ /* 0x000fe200078e0205 */
[----:B------:R-:W5:Y:S01]  /*2f90*/  LDSM.16.M88.4 R8, [R240+0x2000] ;  /* 0x00200000f008783b */ /* 0x000f620000000200 */
[----:B------:R-:W-:Y:S01]  /*2fa0*/  IMAD R242, R0, 0x2, R241 ;  /* 0x0000000200f27824 */ /* 0x000fe200078e02f1 */
[----:B------:R-:W-:Y:S01]  /*2fb0*/  IADD3 R5, R152, 0x8, RZ ;  /* 0x0000000898057810 */ /* 0x000fe20007ffe0ff */
[----:B------:R-:W-:Y:S01]  /*2fc0*/  IMAD R237, R2, 0x2, R239 ;  /* 0x0000000202ed7824 */ /* 0x000fe200078e02ef */
[----:B--2---:R-:W2:Y:S01]  /*2fd0*/  LDSM.16.M88.4 R28, [R232+0x9000] ;  /* 0x00900000e81c783b */ /* 0x004ea20000000200 */
[----:B------:R-:W-:-:S03]  /*2fe0*/  IMAD.U32 R2, RZ, RZ, UR21 ;  /* 0x00000015ff027e24 */ /* 0x000fc6000f8e00ff */
[----:B------:R-:W3:Y:S01]  /*2ff0*/  LDSM.16.M88.4 R24, [R232+0x9800] ;  /* 0x00980000e818783b */ /* 0x000ee20000000200 */
[----:B------:R-:W-:-:S03]  /*3000*/  IMAD R2, R2, 0x40, R156 ;  /* 0x0000004002027824 */ /* 0x000fc600078e029c */
[----:B------:R-:W4:Y:S02]  /*3010*/  LDSM.16.M88.4 R32, [R232+0x8800] ;  /* 0x00880000e820783b */ /* 0x000f240000000200 */
[----:B------:R-:W-:Y:S02]  /*3020*/  IADD3 R3, R2, 0x1, RZ ;  /* 0x0000000102037810 */ /* 0x000fe40007ffe0ff */
[----:B------:R-:W-:Y:S04]  /*3030*/  LDSM.16.M88.4 R16, [R241+0x2000] ;  /* 0x00200000f110783b */ /* 0x000fe80000000200 */
[----:B------:R-:W2:Y:S04]  /*3040*/  LDSM.16.M88.4 R48, [R6+0x9000] ;  /* 0x009000000630783b */ /* 0x000ea80000000200 */
[----:B------:R-:W2:Y:S04]  /*3050*/  LDSM.16.M88.4 R44, [R6+0x9800] ;  /* 0x00980000062c783b */ /* 0x000ea80000000200 */
[----:B------:R-:W2:Y:S04]  /*3060*/  LDSM.16.M88.4 R40, [R6+0x8000] ;  /* 0x008000000628783b */ /* 0x000ea80000000200 */
[----:B------:R-:W3:Y:S01]  /*3070*/  LDSM.16.M88.4 R36, [R6+0x8800] ;  /* 0x008800000624783b */ /* 0x000ee20000000200 */
[-C--:B-1----:R-:W-:Y:S08]  /*3080*/  HMMA.16816.F32 R104, R12, R20.reuse, RZ ;  /* 0x000000140c68723c */ /* 0x082ff000000018ff */
[C---:B-----5:R-:W-:Y:S08]  /*3090*/  HMMA.16816.F32 R72, R8.reuse, R20, RZ ;  /* 0x000000140848723c */ /* 0x060ff000000018ff */
[-C--:B------:R-:W-:Y:S08]  /*30a0*/  HMMA.16816.F32 R68, R8, R22.reuse, RZ ;  /* 0x000000160844723c */ /* 0x080ff000000018ff */
[----:B------:R-:W-:Y:S08]  /*30b0*/  HMMA.16816.F32 R108, R12, R22, RZ ;  /* 0x000000160c6c723c */ /* 0x000ff000000018ff */
[C---:B--2---:R-:W-:Y:S08]  /*30c0*/  HMMA.16816.F32 R52, R8.reuse, R28, RZ ;  /* 0x0000001c0834723c */ /* 0x044ff000000018ff */
[C---:B---3--:R-:W-:Y:S08]  /*30d0*/  HMMA.16816.F32 R20, R8.reuse, R24, RZ ;  /* 0x000000180814723c */ /* 0x048ff000000018ff */
[C---:B----4-:R-:W-:Y:S08]  /*30e0*/  HMMA.16816.F32 R60, R8.reuse, R32, RZ ;  /* 0x00000020083c723c */ /* 0x050ff000000018ff */
[C---:B------:R-:W-:Y:S08]  /*30f0*/  HMMA.16816.F32 R56, R8.reuse, R34, RZ ;  /* 0x000000220838723c */ /* 0x040ff000000018ff */
[C---:B------:R-:W-:Y:S08]  /*3100*/  HMMA.16816.F32 R64, R8.reuse, R30, RZ ;  /* 0x0000001e0840723c */ /* 0x040ff000000018ff */
[----:B------:R-:W-:Y:S01]  /*3110*/  HMMA.16816.F32 R76, R8, R26, RZ ;  /* 0x0000001a084c723c */ /* 0x000fe200000018ff */
[----:B------:R-:W1:Y:S07]  /*3120*/  LDSM.16.M88.4 R8, [R241] ;  /* 0x00000000f108783b */ /* 0x000e6e0000000200 */
[C---:B------:R-:W-:Y:S08]  /*3130*/  HMMA.16816.F32 R88, R12.reuse, R32, RZ ;  /* 0x000000200c58723c */ /* 0x040ff000000018ff */
[C---:B------:R-:W-:Y:S01]  /*3140*/  HMMA.16816.F32 R100, R12.reuse, R34, RZ ;  /* 0x000000220c64723c */ /* 0x040fe200000018ff */
[----:B------:R-:W-:Y:S07]  /*3150*/  LDSM.16.M88.4 R32, [R238+0x8800] ;  /* 0x00880000ee20783b */ /* 0x000fee0000000200 */
[C---:B------:R-:W-:Y:S08]  /*3160*/  HMMA.16816.F32 R84, R12.reuse, R28, RZ ;  /* 0x0000001c0c54723c */ /* 0x040ff000000018ff */
[C---:B------:R-:W-:Y:S01]  /*3170*/  HMMA.16816.F32 R96, R12.reuse, R30, RZ ;  /* 0x0000001e0c60723c */ /* 0x040fe200000018ff */
[----:B------:R-:W-:Y:S07]  /*3180*/  LDSM.16.M88.4 R28, [R238+0x9000] ;  /* 0x00900000ee1c783b */ /* 0x000fee0000000200 */
[----:B------:R-:W-:Y:S08]  /*3190*/  HMMA.16816.F32 R80, R12, R24, RZ ;  /* 0x000000180c50723c */ /* 0x000ff000000018ff */
[C---:B------:R-:W-:Y:S01]  /*31a0*/  HMMA.16816.F32 R116, R16.reuse, R48, R52 ;  /* 0x000000301074723c */ /* 0x040fe20000001834 */
[----:B------:R-:W-:Y:S07]  /*31b0*/  LDSM.16.M88.4 R52, [R238+0x8000] ;  /* 0x00800000ee34783b */ /* 0x000fee0000000200 */
[----:B------:R-:W-:Y:S01]  /*31c0*/  HMMA.16816.F32 R124, R16, R44, R20 ;  /* 0x0000002c107c723c */ /* 0x000fe20000001814 */
[----:B------:R-:W2:Y:S07]  /*31d0*/  LDSM.16.M88.4 R20, [R243+0x2000] ;  /* 0x00200000f314783b */ /* 0x000eae0000000200 */
[----:B------:R-:W-:Y:S01]  /*31e0*/  HMMA.16816.F32 R12, R12, R26, RZ ;  /* 0x0000001a0c0c723c */ /* 0x000fe200000018ff */
[----:B------:R-:W3:Y:S07]  /*31f0*/  LDSM.16.M88.4 R24, [R238+0x9800] ;  /* 0x00980000ee18783b */ /* 0x000eee0000000200 */
[C---:B------:R-:W-:Y:S08]  /*3200*/  HMMA.16816.F32 R92, R16.reuse, R40, R72 ;  /* 0x00000028105c723c */ /* 0x040ff00000001848 */
[C---:B------:R-:W-:Y:S08]  /*3210*/  HMMA.16816.F32 R72, R16.reuse, R36, R60 ;  /* 0x000000241048723c */ /* 0x040ff0000000183c */
[C---:B------:R-:W-:Y:S08]  /*3220*/  HMMA.16816.F32 R148, R16.reuse, R42, R68 ;  /* 0x0000002a1094723c */ /* 0x040ff00000001844 */
[C---:B------:R-:W-:Y:S08]  /*3230*/  HMMA.16816.F32 R144, R16.reuse, R38, R56 ;  /* 0x000000261090723c */ /* 0x040ff00000001838 */
[C---:B------:R-:W-:Y:S08]  /*3240*/  HMMA.16816.F32 R140, R16.reuse, R50, R64 ;  /* 0x00000032108c723c */ /* 0x040ff00000001840 */
[----:B------:R-:W-:Y:S01]  /*3250*/  HMMA.16816.F32 R120, R16, R46, R76 ;  /* 0x0000002e1078723c */ /* 0x000fe2000000184c */
[----:B------:R-:W4:Y:S07]  /*3260*/  LDSM.16.M88.4 R16, [R243] ;  /* 0x00000000f310783b */ /* 0x000f2e0000000200 */
[C---:B-1----:R-:W-:Y:S08]  /*3270*/  HMMA.16816.F32 R64, R8.reuse, R38, R100 ;  /* 0x000000260840723c */ /* 0x042ff00000001864 */
[C---:B------:R-:W-:Y:S08]  /*3280*/  HMMA.16816.F32 R60, R8.reuse, R50, R96 ;  /* 0x00000032083c723c */ /* 0x040ff00000001860 */
[C---:B------:R-:W-:Y:S08]  /*3290*/  HMMA.16816.F32 R76, R8.reuse, R40, R104 ;  /* 0x00000028084c723c */ /* 0x040ff00000001868 */
[C---:B------:R-:W-:Y:S01]  /*32a0*/  HMMA.16816.F32 R128, R8.reuse, R36, R88 ;  /* 0x000000240880723c */ /* 0x040fe20000001858 */
[----:B------:R-:W-:Y:S07]  /*32b0*/  LDSM.16.M88.4 R36, [R237] ;  /* 0x00000000ed24783b */ /* 0x000fee0000000200 */
[C---:B------:R-:W-:Y:S01]  /*32c0*/  HMMA.16816.F32 R132, R8.reuse, R48, R84 ;  /* 0x000000300884723c */ /* 0x040fe20000001854 */
[----:B------:R-:W-:Y:S07]  /*32d0*/  LDSM.16.M88.4 R48, [R237+0x800] ;  /* 0x00080000ed30783b */ /* 0x000fee0000000200 */
[C---:B------:R-:W-:Y:S08]  /*32e0*/  HMMA.16816.F32 R136, R8.reuse, R44, R80 ;  /* 0x0000002c0888723c */ /* 0x040ff00000001850 */
[C---:B------:R-:W-:Y:S01]  /*32f0*/  HMMA.16816.F32 R68, R8.reuse, R42, R108 ;  /* 0x0000002a0844723c */ /* 0x040fe2000000186c */
[----:B------:R-:W-:Y:S07]  /*3300*/  LDSM.16.M88.4 R40, [R237+0x1800] ;  /* 0x00180000ed28783b */ /* 0x000fee0000000200 */
[----:B------:R-:W-:Y:S01]  /*3310*/  HMMA.16816.F32 R56, R8, R46, R12 ;  /* 0x0000002e0838723c */ /* 0x000fe2000000180c */
[----:B------:R-:W1:Y:S04]  /*3320*/  LDSM.16.M88.4 R8, [R242+0x2000] ;  /* 0x00200000f208783b */ /* 0x000e680000000200 */
[----:B------:R-:W5:Y:S03]  /*3330*/  LDSM.16.M88.4 R44, [R237+0x1000] ;  /* 0x00100000ed2c783b */ /* 0x000f660000000200 */
[C---:B--2---:R-:W-:Y:S01]  /*3340*/  HMMA.16816.F32 R112, R20.reuse, R52, R92 ;  /* 0x000000341470723c */ /* 0x044fe2000000185c */
[----:B------:R-:W2:Y:S07]  /*3350*/  LDSM.16.M88.4 R12, [R242] ;  /* 0x00000000f20c783b */ /* 0x000eae0000000200 */
[C---:B------:R-:W-:Y:S08]  /*3360*/  HMMA.16816.F32 R104, R20.reuse, R32, R72 ;  /* 0x000000201468723c */ /* 0x040ff00000001848 */
[C---:B------:R-:W-:Y:S08]  /*3370*/  HMMA.16816.F32 R88, R20.reuse, R28, R116 ;  /* 0x0000001c1458723c */ /* 0x040ff00000001874 */
[C---:B---3--:R-:W-:Y:S08]  /*3380*/  HMMA.16816.F32 R80, R20.reuse, R24, R124 ;  /* 0x000000181450723c */ /* 0x048ff0000000187c */
[C---:B------:R-:W-:Y:S08]  /*3390*/  HMMA.16816.F32 R100, R20.reuse, R54, R148 ;  /* 0x000000361464723c */ /* 0x040ff00000001894 */
[C---:B------:R-:W-:Y:S08]  /*33a0*/  HMMA.16816.F32 R92, R20.reuse, R34, R144 ;  /* 0x00000022145c723c */ /* 0x040ff00000001890 */
[C---:B------:R-:W-:Y:S08]  /*33b0*/  HMMA.16816.F32 R84, R20.reuse, R30, R140 ;  /* 0x0000001e1454723c */ /* 0x040ff0000000188c */
[----:B------:R-:W-:Y:S08]  /*33c0*/  HMMA.16816.F32 R20, R20, R26, R120 ;  /* 0x0000001a1414723c */ /* 0x000ff00000001878 */
[C---:B----4-:R-:W-:Y:S08]  /*33d0*/  HMMA.16816.F32 R72, R16.reuse, R34, R64 ;  /* 0x000000221048723c */ /* 0x050ff00000001840 */
[C---:B------:R-:W-:Y:S08]  /*33e0*/  HMMA.16816.F32 R64, R16.reuse, R30, R60 ;  /* 0x0000001e1040723c */ /* 0x040ff0000000183c */
[C---:B------:R-:W-:Y:S08]  /*33f0*/  HMMA.16816.F32 R108, R16.reuse, R52, R76 ;  /* 0x00000034106c723c */ /* 0x040ff0000000184c */
[C---:B------:R-:W-:Y:S01]  /*3400*/  HMMA.16816.F32 R96, R16.reuse, R54, R68 ;  /* 0x000000361060723c */ /* 0x040fe20000001844 */
[----:B------:R-:W-:Y:S07]  /*3410*/  LDSM.16.M88.4 R52, [R232+0xa000] ;  /* 0x00a00000e834783b */ /* 0x000fee0000000200 */
[C---:B------:R-:W-:Y:S08]  /*3420*/  HMMA.16816.F32 R60, R16.reuse, R24, R136 ;  /* 0x00000018103c723c */ /* 0x040ff00000001888 */
[C---:B------:R-:W-:Y:S01]  /*3430*/  HMMA.16816.F32 R76, R16.reuse, R32, R128 ;  /* 0x00000020104c723c */ /* 0x040fe20000001880 */
[----:B------:R-:W-:Y:S07]  /*3440*/  LDSM.16.M88.4 R32, [R232+0xa800] ;  /* 0x00a80000e820783b */ /* 0x000fee0000000200 */
[C---:B------:R-:W-:Y:S01]  /*3450*/  HMMA.16816.F32 R68, R16.reuse, R28, R132 ;  /* 0x0000001c1044723c */ /* 0x040fe20000001884 */
[----:B------:R-:W-:Y:S07]  /*3460*/  LDSM.16.M88.4 R28, [R232+0xb000] ;  /* 0x00b00000e81c783b */ /* 0x000fee0000000200 */
[----:B------:R-:W-:Y:S01]  /*3470*/  HMMA.16816.F32 R24, R16, R26, R56 ;  /* 0x0000001a1018723c */ /* 0x000fe20000001838 */
[----:B------:R-:W3:Y:S07]  /*3480*/  LDSM.16.M88.4 R16, [R240+0x6000] ;  /* 0x00600000f010783b */ /* 0x000eee0000000200 */
[C---:B-1----:R-:W-:Y:S01]  /*3490*/  HMMA.16816.F32 R120, R8.reuse, R42, R20 ;  /* 0x0000002a0878723c */ /* 0x042fe20000001814 */
[----:B------:R-:W1:Y:S07]  /*34a0*/  LDSM.16.M88.4 R20, [R232+0xb800] ;  /* 0x00b80000e814783b */ /* 0x000e6e0000000200 */
[C---:B------:R-:W-:Y:S08]  /*34b0*/  HMMA.16816.F32 R56, R8.reuse, R36, R112 ;  /* 0x000000240838723c */ /* 0x040ff00000001870 */
[C---:B-----5:R-:W-:Y:S08]  /*34c0*/  HMMA.16816.F32 R132, R8.reuse, R44, R88 ;  /* 0x0000002c0884723c */ /* 0x060ff00000001858 */
[C---:B------:R-:W-:Y:S08]  /*34d0*/  HMMA.16816.F32 R116, R8.reuse, R38, R100 ;  /* 0x000000260874723c */ /* 0x040ff00000001864 */
[C---:B------:R-:W-:Y:S08]  /*34e0*/  HMMA.16816.F32 R140, R8.reuse, R48, R104 ;  /* 0x00000030088c723c */ /* 0x040ff00000001868 */
[C---:B------:R-:W-:Y:S08]  /*34f0*/  HMMA.16816.F32 R136, R8.reuse, R50, R92 ;  /* 0x000000320888723c */ /* 0x040ff0000000185c */
[----:B------:R-:W-:Y:S08]  /*3500*/  HMMA.16816.F32 R128, R8, R46, R84 ;  /* 0x0000002e0880723c */ /* 0x000ff00000001854 */
[C---:B--2---:R-:W-:Y:S08]  /*3510*/  HMMA.16816.F32 R88, R12.reuse, R36, R108 ;  /* 0x000000240c58723c */ /* 0x044ff0000000186c */
[----:B------:R-:W-:Y:S08]  /*3520*/  HMMA.16816.F32 R112, R12, R38, R96 ;  /* 0x000000260c70723c */ /* 0x000ff00000001860 */
[----:B------:R-:W-:Y:S01]  /*3530*/  HMMA.16816.F32 R124, R8, R40, R80 ;  /* 0x00000028087c723c */ /* 0x000fe20000001850 */
[----:B------:R-:W-:Y:S07]  /*3540*/  LDSM.16.M88.4 R8, [R241+0x6000] ;  /* 0x00600000f108783b */ /* 0x000fee0000000200 */
        /* <DEDUP_REMOVED lines=9> */
[----:B------:R-:W2:Y:S04]  /*35e0*/  LDSM.16.M88.4 R12, [R240+0x4000] ;  /* 0x00400000f00c783b */ /* 0x000ea80000000200 */
[----:B------:R-:W-:Y:S03]  /*35f0*/  LDSM.16.M88.4 R24, [R241+0x4000] ;  /* 0x00400000f118783b */ /* 0x000fe60000000200 */
[C---:B---3--:R-:W-:Y:S01]  /*3600*/  HMMA.16816.F32 R80, R16.reuse, R52, R56 ;  /* 0x000000341050723c */ /* 0x048fe20000001838 */
[----:B------:R3:W4:Y:S07]  /*3610*/  LDSM.16.M88.4 R56, [R6+0xb800] ;  /* 0x00b800000638783b */ /* 0x00072e0000000200 */
[C---:B------:R-:W-:Y:S08]  /*3620*/  HMMA.16816.F32 R76, R16.reuse, R54, R116 ;  /* 0x00000036104c723c */ /* 0x040ff00000001874 */
[C---:B------:R-:W-:Y:S08]  /*3630*/  HMMA.16816.F32 R72, R16.reuse, R32, R140 ;  /* 0x000000201048723c */ /* 0x040ff0000000188c */
[----:B------:R-:W-:Y:S01]  /*3640*/  HMMA.16816.F32 R68, R16, R34, R136 ;  /* 0x000000221044723c */ /* 0x000fe20000001888 */
[----:B---3--:R-:W-:-:S07]  /*3650*/  IADD3 R6, R152, 0x40, RZ ;  /* 0x0000004098067810 */ /* 0x008fce0007ffe0ff */
[C---:B------:R-:W-:Y:S08]  /*3660*/  HMMA.16816.F32 R64, R16.reuse, R28, R132 ;  /* 0x0000001c1040723c */ /* 0x040ff00000001884 */
[C---:B------:R-:W-:Y:S08]  /*3670*/  HMMA.16816.F32 R40, R16.reuse, R30, R128 ;  /* 0x0000001e1028723c */ /* 0x040ff00000001880 */
[C---:B-1----:R-:W-:Y:S08]  /*3680*/  HMMA.16816.F32 R36, R16.reuse, R20, R124 ;  /* 0x000000141024723c */ /* 0x042ff0000000187c */
[----:B------:R-:W-:Y:S08]  /*3690*/  HMMA.16816.F32 R16, R16, R22, R120 ;  /* 0x000000161010723c */ /* 0x000ff00000001878 */
[C---:B--2---:R-:W-:Y:S08]  /*36a0*/  HMMA.16816.F32 R88, R12.reuse, R52, R88 ;  /* 0x000000340c58723c */ /* 0x044ff00000001858 */
[C---:B------:R-:W-:Y:S08]  /*36b0*/  HMMA.16816.F32 R112, R12.reuse, R54, R112 ;  /* 0x000000360c70723c */ /* 0x040ff00000001870 */
[C---:B------:R-:W-:Y:S08]  /*36c0*/  HMMA.16816.F32 R132, R12.reuse, R30, R96 ;  /* 0x0000001e0c84723c */ /* 0x040ff00000001860 */
[----:B------:R-:W-:Y:S08]  /*36d0*/  HMMA.16816.F32 R52, R12, R22, R84 ;  /* 0x000000160c34723c */ /* 0x000ff00000001854 */
[C---:B------:R-:W-:Y:S01]  /*36e0*/  HMMA.16816.F32 R96, R8.reuse, R62, R40 ;  /* 0x0000003e0860723c */ /* 0x040fe20000001828 */
[----:B------:R-:W-:Y:S07]  /*36f0*/  LDSM.16.M88.4 R40, [R238+0xa000] ;  /* 0x00a00000ee28783b */ /* 0x000fee0000000200 */
[----:B----4-:R-:W-:Y:S01]  /*3700*/  HMMA.16816.F32 R84, R8, R58, R16 ;  /* 0x0000003a0854723c */ /* 0x010fe20000001810 */
[----:B------:R-:W1:Y:S07]  /*3710*/  LDSM.16.M88.4 R16, [R243+0x4000] ;  /* 0x00400000f310783b */ /* 0x000e6e0000000200 */
[C---:B------:R-:W-:Y:S01]  /*3720*/  HMMA.16816.F32 R116, R12.reuse, R20, R92 ;  /* 0x000000140c74723c */ /* 0x040fe2000000185c */
[----:B------:R-:W2:Y:S07]  /*3730*/  LDSM.16.M88.4 R20, [R243+0x6000] ;  /* 0x00600000f314783b */ /* 0x000eae0000000200 */
[C---:B------:R-:W-:Y:S08]  /*3740*/  HMMA.16816.F32 R108, R12.reuse, R32, R108 ;  /* 0x000000200c6c723c */ /* 0x040ff0000000186c */
[C---:B------:R-:W-:Y:S01]  /*3750*/  HMMA.16816.F32 R136, R12.reuse, R34, R104 ;  /* 0x000000220c88723c */ /* 0x040fe20000001868 */
[----:B------:R-:W-:Y:S07]  /*3760*/  LDSM.16.M88.4 R32, [R238+0xb000] ;  /* 0x00b00000ee20783b */ /* 0x000fee0000000200 */
[----:B------:R-:W-:Y:S01]  /*3770*/  HMMA.16816.F32 R140, R12, R28, R100 ;  /* 0x0000001c0c8c723c */ /* 0x000fe20000001864 */
[----:B------:R-:W-:Y:S04]  /*3780*/  LDSM.16.M88.4 R28, [R238+0xb800] ;  /* 0x00b80000ee1c783b */ /* 0x000fe80000000200 */
[----:B------:R-:W-:Y:S03]  /*3790*/  LDSM.16.M88.4 R12, [R242+0x4000] ;  /* 0x00400000f20c783b */ /* 0x000fe60000000200 */
[C---:B------:R-:W-:Y:S08]  /*37a0*/  HMMA.16816.F32 R104, R8.reuse, R44, R80 ;  /* 0x0000002c0868723c */ /* 0x040ff00000001850 */
[C---:B------:R-:W-:Y:S08]  /*37b0*/  HMMA.16816.F32 R100, R8.reuse, R46, R76 ;  /* 0x0000002e0864723c */ /* 0x040ff0000000184c */
[----:B------:R-:W-:Y:S01]  /*37c0*/  HMMA.16816.F32 R92, R8, R56, R36 ;  /* 0x00000038085c723c */ /* 0x000fe20000001824 */
[----:B------:R-:W3:Y:S07]  /*37d0*/  LDSM.16.M88.4 R36, [R238+0xa800] ;  /* 0x00a80000ee24783b */ /* 0x000eee0000000200 */
[C---:B------:R-:W-:Y:S08]  /*37e0*/  HMMA.16816.F32 R88, R24.reuse, R44, R88 ;  /* 0x0000002c1858723c */ /* 0x040ff00000001858 */
[----:B------:R-:W-:Y:S08]  /*37f0*/  HMMA.16816.F32 R44, R24, R46, R112 ;  /* 0x0000002e182c723c */ /* 0x000ff00000001870 */
[C---:B------:R-:W-:Y:S08]  /*3800*/  HMMA.16816.F32 R128, R8.reuse, R48, R72 ;  /* 0x000000300880723c */ /* 0x040ff00000001848 */
[C---:B------:R-:W-:Y:S01]  /*3810*/  HMMA.16816.F32 R124, R8.reuse, R50, R68 ;  /* 0x00000032087c723c */ /* 0x040fe20000001844 */
[----:B------:R-:W-:Y:S07]  /*3820*/  LDSM.16.M88.4 R68, [R237+0x2000] ;  /* 0x00200000ed44783b */ /* 0x000fee0000000200 */
[----:B------:R-:W-:Y:S01]  /*3830*/  HMMA.16816.F32 R120, R8, R60, R64 ;  /* 0x0000003c0878723c */ /* 0x000fe20000001840 */
[----:B------:R-:W4:Y:S07]  /*3840*/  LDSM.16.M88.4 R8, [R242+0x6000] ;  /* 0x00600000f208783b */ /* 0x000f2e0000000200 */
[C---:B------:R-:W-:Y:S08]  /*3850*/  HMMA.16816.F32 R76, R24.reuse, R48, R108 ;  /* 0x00000030184c723c */ /* 0x040ff0000000186c */
[C---:B------:R-:W-:Y:S08]  /*3860*/  HMMA.16816.F32 R72, R24.reuse, R60, R140 ;  /* 0x0000003c1848723c */ /* 0x040ff0000000188c */
[C---:B------:R-:W-:Y:S08]  /*3870*/  HMMA.16816.F32 R64, R24.reuse, R62, R132 ;  /* 0x0000003e1840723c */ /* 0x040ff00000001884 */
[C---:B------:R-:W-:Y:S08]  /*3880*/  HMMA.16816.F32 R60, R24.reuse, R56, R116 ;  /* 0x00000038183c723c */ /* 0x040ff00000001874 */
[----:B------:R-:W-:Y:S08]  /*3890*/  HMMA.16816.F32 R52, R24, R58, R52 ;  /* 0x0000003a1834723c */ /* 0x000ff00000001834 */
[----:B-1----:R-:W-:Y:S01]  /*38a0*/  HMMA.16816.F32 R56, R16, R42, R44 ;  /* 0x0000002a1038723c */ /* 0x002fe2000000182c */
[----:B------:R-:W1:Y:S07]  /*38b0*/  LDSM.16.M88.4 R44, [R237+0x2800] ;  /* 0x00280000ed2c783b */ /* 0x000e6e0000000200 */
[----:B------:R-:W-:Y:S08]  /*38c0*/  HMMA.16816.F32 R80, R24, R50, R136 ;  /* 0x000000321850723c */ /* 0x000ff00000001888 */
[C---:B--2---:R-:W-:Y:S08]  /*38d0*/  HMMA.16816.F32 R24, R20.reuse, R42, R100 ;  /* 0x0000002a1418723c */ /* 0x044ff00000001864 */
[C---:B------:R-:W-:Y:S08]  /*38e0*/  HMMA.16816.F32 R48, R20.reuse, R40, R104 ;  /* 0x000000281430723c */ /* 0x040ff00000001868 */
[C---:B---3--:R-:W-:Y:S08]  /*38f0*/  HMMA.16816.F32 R100, R20.reuse, R36, R128 ;  /* 0x000000241464723c */ /* 0x048ff00000001880 */
[C---:B------:R-:W-:Y:S08]  /*3900*/  HMMA.16816.F32 R104, R20.reuse, R38, R124 ;  /* 0x000000261468723c */ /* 0x040ff0000000187c */
[C---:B------:R-:W-:Y:S08]  /*3910*/  HMMA.16816.F32 R120, R20.reuse, R32, R120 ;  /* 0x000000201478723c */ /* 0x040ff00000001878 */
[C---:B------:R-:W-:Y:S08]  /*3920*/  HMMA.16816.F32 R96, R20.reuse, R34, R96 ;  /* 0x000000221460723c */ /* 0x040ff00000001860 */
[C---:B------:R-:W-:Y:S08]  /*3930*/  HMMA.16816.F32 R92, R20.reuse, R28, R92 ;  /* 0x0000001c145c723c */ /* 0x040ff0000000185c */
[----:B------:R-:W-:Y:S08]  /*3940*/  HMMA.16816.F32 R108, R20, R30, R84 ;  /* 0x0000001e146c723c */ /* 0x000ff00000001854 */
[C---:B------:R-:W-:Y:S08]  /*3950*/  HMMA.16816.F32 R20, R16.reuse, R36, R76 ;  /* 0x000000241014723c */ /* 0x040ff0000000184c */
[C---:B------:R-:W-:Y:S08]  /*3960*/  HMMA.16816.F32 R80, R16.reuse, R38, R80 ;  /* 0x000000261050723c */ /* 0x040ff00000001850 */
[----:B------:R-:W-:Y:S08]  /*3970*/  HMMA.16816.F32 R76, R16, R28, R60 ;  /* 0x0000001c104c723c */ /* 0x000ff0000000183c */
[C---:B----4-:R-:W-:Y:S08]  /*3980*/  HMMA.16816.F32 R36, R8.reuse, R70, R24 ;  /* 0x000000460824723c */ /* 0x050ff00000001818 */
[----:B------:R-:W-:Y:S08]  /*3990*/  HMMA.16816.F32 R60, R8, R68, R48 ;  /* 0x00000044083c723c */ /* 0x000ff00000001830 */
[----:B------:R-:W-:Y:S08]  /*39a0*/  HMMA.16816.F32 R24, R12, R70, R56 ;  /* 0x000000460c18723c */ /* 0x000ff00000001838 */
[C---:B------:R-:W-:Y:S08]  /*39b0*/  HMMA.16816.F32 R72, R16.reuse, R32, R72 ;  /* 0x000000201048723c */ /* 0x040ff00000001848 */
[----:B------:R-:W-:Y:S08]  /*39c0*/  HMMA.16816.F32 R64, R16, R34, R64 ;  /* 0x000000221040723c */ /* 0x000ff00000001840 */
[----:B-1----:R-:W-:Y:S01]  /*39d0*/  HMMA.16816.F32 R32, R12, R44, R20 ;  /* 0x0000002c0c20723c */ /* 0x002fe20000001814 */
[----:B------:R-:W1:Y:S07]  /*39e0*/  LDSM.16.M88.4 R20, [R237+0x3000] ;  /* 0x00300000ed14783b */ /* 0x000e6e0000000200 */
[C---:B------:R-:W-:Y:S08]  /*39f0*/  HMMA.16816.F32 R88, R16.reuse, R40, R88 ;  /* 0x000000281058723c */ /* 0x040ff00000001858 */
[----:B------:R-:W-:Y:S07]  /*3a00*/  HMMA.16816.F32 R84, R16, R30, R52 ;  /* 0x0000001e1054723c */ /* 0x000fee0000001834 */
[----:B------:R-:W-:Y:S01]  /*3a10*/  IADD3 R19, R152, 0x48, RZ ;  /* 0x0000004898137810 */ /* 0x000fe20007ffe0ff */
[----:B------:R-:W-:Y:S01]  /*3a20*/  HMMA.16816.F32 R48, R8, R44, R100 ;  /* 0x0000002c0830723c */ /* 0x000fe20000001864 */
[----:B------:R-:W-:-:S02]  /*3a30*/  IMNMX R17, R5, UR15, PT ;  /* 0x0000000f05117c17 */ /* 0x000fc4000b800200 */
[----:B------:R-:W-:Y:S02]  /*3a40*/  IMNMX R16, R152, UR15, PT ;  /* 0x0000000f98107c17 */ /* 0x000fe4000b800200 */
[----:B------:R-:W-:Y:S02]  /*3a50*/  IMNMX R18, R6, UR15, PT ;  /* 0x0000000f06127c17 */ /* 0x000fe4000b800200 */
[----:B------:R-:W-:Y:S01]  /*3a60*/  IMNMX R19, R19, UR15, PT ;  /* 0x0000000f13137c17 */ /* 0x000fe2000b800200 */
[----:B------:R-:W-:Y:S01]  /*3a70*/  HMMA.16816.F32 R28, R12, R46, R80 ;  /* 0x0000002e0c1c723c */ /* 0x000fe20000001850 */
[----:B------:R-:W-:Y:S02]  /*3a80*/  IADD3 R5, R2, 0x8, RZ ;  /* 0x0000000802057810 */ /* 0x000fe40007ffe0ff */
[C---:B------:R-:W-:Y:S02]  /*3a90*/  ISETP.GE.AND P5, PT, R3.reuse, R16, PT ;  /* 0x000000100300720c */ /* 0x040fe40003fa6270 */
[----:B------:R-:W-:-:S02]  /*3aa0*/  ISETP.GE.AND P1, PT, R3, R17, PT ;  /* 0x000000110300720c */ /* 0x000fc40003f26270 */
[C---:B------:R-:W-:Y:S01]  /*3ab0*/  ISETP.GE.AND P2, PT, R3.reuse, R18, PT ;  /* 0x000000120300720c */ /* 0x040fe20003f46270 */
[C---:B------:R-:W-:Y:S01]  /*3ac0*/  HMMA.16816.F32 R52, R8.reuse, R46, R104 ;  /* 0x0000002e0834723c */ /* 0x040fe20000001868 */
[----:B------:R-:W-:Y:S02]  /*3ad0*/  ISETP.GE.AND P0, PT, R3, R19, PT ;  /* 0x000000130300720c */ /* 0x000fe40003f06270 */
[----:B------:R-:W-:Y:S02]  /*3ae0*/  ISETP.GE.AND P6, PT, R5, R16, PT ;  /* 0x000000100500720c */ /* 0x000fe40003fc6270 */
[----:B------:R-:W-:Y:S02]  /*3af0*/  IADD3 R3, R2, 0x9, RZ ;  /* 0x0000000902037810 */ /* 0x000fe40007ffe0ff */
[----:B------:R-:W-:Y:S01]  /*3b00*/  FSEL R59, R63, -INF , !P0 ;  /* 0xff8000003f3b7808 */ /* 0x000fe20004000000 */
[----:B-1----:R-:W-:Y:S01]  /*3b10*/  HMMA.16816.F32 R40, R8, R20, R120 ;  /* 0x000000140828723c */ /* 0x002fe20000001878 */
[----:B------:R-:W-:-:S02]  /*3b20*/  FSEL R165, R24, -INF , !P6 ;  /* 0xff80000018a57808 */ /* 0x000fc40007000000 */
[-C--:B------:R-:W-:Y:S02]  /*3b30*/  ISETP.GE.AND P3, PT, R5, R17.reuse, PT ;  /* 0x000000110500720c */ /* 0x080fe40003f66270 */
[C---:B------:R-:W-:Y:S02]  /*3b40*/  ISETP.GE.AND P0, PT, R3.reuse, R16, PT ;  /* 0x000000100300720c */ /* 0x040fe40003f06270 */
[----:B------:R-:W-:Y:S01]  /*3b50*/  ISETP.GE.AND P6, PT, R3, R17, PT ;  /* 0x000000110300720c */ /* 0x000fe20003fc6270 */
[----:B------:R-:W-:Y:S01]  /*3b60*/  HMMA.16816.F32 R44, R8, R22, R96 ;  /* 0x00000016082c723c */ /* 0x000fe20000001860 */
[----:B------:R-:W-:Y:S02]  /*3b70*/  FSEL R170, R26, -INF , !P3 ;  /* 0xff8000001aaa7808 */ /* 0x000fe40005800000 */
[----:B------:R-:W-:Y:S02]  /*3b80*/  FSEL R164, R25, -INF , !P0 ;  /* 0xff80000019a47808 */ /* 0x000fe40004000000 */
[----:B------:R-:W-:-:S02]  /*3b90*/  FSEL R169, R27, -INF , !P6 ;  /* 0xff8000001ba97808 */ /* 0x000fc40007000000 */
[----:B------:R-:W1:Y:S01]  /*3ba0*/  LDSM.16.M88.4 R24, [R237+0x3800] ;  /* 0x00380000ed18783b */ /* 0x000e620000000200 */
[----:B------:R-:W-:Y:S01]  /*3bb0*/  FSEL R58, R61, -INF , !P2 ;  /* 0xff8000003d3a7808 */ /* 0x000fe20005000000 */
[----:B------:R-:W-:-:S04]  /*3bc0*/  DEPBAR.LE SB0, 0x0 ;  /* 0x000080000000791a */ /* 0x000fc80000000000 */
[----:B------:R-:W-:Y:S01]  /*3bd0*/  BAR.SYNC.DEFER_BLOCKING 0x0 ;  /* 0x0000000000007b1d */ /* 0x000fe20000010000 */
[CC--:B------:R-:W-:Y:S02]  /*3be0*/  ISETP.GE.AND P4, PT, R5.reuse, R18.reuse, PT ;  /* 0x000000120500720c */ /* 0x0c0fe40003f86270 */
[-C--:B------:R-:W-:Y:S02]  /*3bf0*/  ISETP.GE.AND P2, PT, R5, R19.reuse, PT ;  /* 0x000000130500720c */ /* 0x080fe40003f46270 */
[----:B------:R-:W-:Y:S02]  /*3c00*/  IADD3 R5, R2, 0x10, RZ ;  /* 0x0000001002057810 */ /* 0x000fe40007ffe0ff */
[C---:B------:R-:W-:Y:S02]  /*3c10*/  ISETP.GE.AND P3, PT, R3.reuse, R18, PT ;  /* 0x000000120300720c */ /* 0x040fe40003f66270 */
[----:B------:R-:W-:Y:S02]  /*3c20*/  ISETP.GE.AND P0, PT, R3, R19, PT ;  /* 0x000000130300720c */ /* 0x000fe40003f06270 */
[----:B------:R-:W-:-:S02]  /*3c30*/  ISETP.GE.AND P6, PT, R5, R16, PT ;  /* 0x000000100500720c */ /* 0x000fc40003fc6270 */
[----:B------:R-:W-:Y:S02]  /*3c40*/  IADD3 R3, R2, 0x11, RZ ;  /* 0x0000001102037810 */ /* 0x000fe40007ffe0ff */
[----:B------:R-:W-:Y:S02]  /*3c50*/  FSEL R63, R38, -INF , !P2 ;  /* 0xff800000263f7808 */ /* 0x000fe40005000000 */
[----:B------:R-:W-:Y:S02]  /*3c60*/  FSEL R61, R39, -INF , !P0 ;  /* 0xff800000273d7808 */ /* 0x000fe40004000000 */
[----:B------:R-:W-:Y:S02]  /*3c70*/  FSEL R161, R32, -INF , !P6 ;  /* 0xff80000020a17808 */ /* 0x000fe40007000000 */
[----:B------:R-:W-:Y:S02]  /*3c80*/  ISETP.GE.AND P2, PT, R5, R17, PT ;  /* 0x000000110500720c */ /* 0x000fe40003f46270 */
[----:B------:R-:W-:-:S02]  /*3c90*/  ISETP.GE.AND P0, PT, R3, R16, PT ;  /* 0x000000100300720c */ /* 0x000fc40003f06270 */
[----:B------:R-:W-:Y:S02]  /*3ca0*/  ISETP.GE.AND P6, PT, R3, R17, PT ;  /* 0x000000110300720c */ /* 0x000fe40003fc6270 */
[----:B------:R-:W-:Y:S02]  /*3cb0*/  FSEL R163, R34, -INF , !P2 ;  /* 0xff80000022a37808 */ /* 0x000fe40005000000 */
[----:B------:R-:W-:Y:S02]  /*3cc0*/  FSEL R160, R33, -INF , !P0 ;  /* 0xff80000021a07808 */ /* 0x000fe40004000000 */
[----:B------:R-:W-:Y:S02]  /*3cd0*/  FSEL R162, R35, -INF , !P6 ;  /* 0xff80000023a27808 */ /* 0x000fe40007000000 */
[----:B------:R-:W-:Y:S01]  /*3ce0*/  HMMA.16816.F32 R32, R12, R20, R72 ;  /* 0x000000140c20723c */ /* 0x000fe20000001848 */
[----:B------:R-:W-:Y:S02]  /*3cf0*/  FSEL R57, R36, -INF , !P4 ;  /* 0xff80000024397808 */ /* 0x000fe40006000000 */
[----:B------:R-:W-:-:S02]  /*3d00*/  FSEL R56, R37, -INF , !P3 ;  /* 0xff80000025387808 */ /* 0x000fc40005800000 */
[CC--:B------:R-:W-:Y:S02]  /*3d10*/  ISETP.GE.AND P4, PT, R5.reuse, R18.reuse, PT ;  /* 0x000000120500720c */ /* 0x0c0fe40003f86270 */
[-C--:B------:R-:W-:Y:S01]  /*3d20*/  ISETP.GE.AND P3, PT, R5, R19.reuse, PT ;  /* 0x000000130500720c */ /* 0x080fe20003f66270 */
[C---:B------:R-:W-:Y:S01]  /*3d30*/  HMMA.16816.F32 R36, R12.reuse, R22, R64 ;  /* 0x000000160c24723c */ /* 0x040fe20000001840 */
[C---:B------:R-:W-:Y:S02]  /*3d40*/  ISETP.GE.AND P2, PT, R3.reuse, R18, PT ;  /* 0x000000120300720c */ /* 0x040fe40003f46270 */
[----:B------:R-:W-:Y:S02]  /*3d50*/  ISETP.GE.AND P0, PT, R3, R19, PT ;  /* 0x000000130300720c */ /* 0x000fe40003f06270 */
[C---:B------:R-:W-:Y:S02]  /*3d60*/  IADD3 R5, R2.reuse, 0x18, RZ ;  /* 0x0000001802057810 */ /* 0x040fe40007ffe0ff */
[----:B------:R-:W-:Y:S01]  /*3d70*/  IADD3 R3, R2, 0x19, RZ ;  /* 0x0000001902037810 */ /* 0x000fe20007ffe0ff */
[----:B-1----:R-:W-:Y:S01]  /*3d80*/  HMMA.16816.F32 R20, R12, R24, R76 ;  /* 0x000000180c14723c */ /* 0x002fe2000000184c */
[----:B------:R-:W-:-:S02]  /*3d90*/  FSEL R72, R50, -INF , !P3 ;  /* 0xff80000032487808 */ /* 0x000fc40005800000 */
[----:B------:R-:W-:Y:S02]  /*3da0*/  FSEL R73, R51, -INF , !P0 ;  /* 0xff80000033497808 */ /* 0x000fe40004000000 */
[CC--:B------:R-:W-:Y:S02]  /*3db0*/  ISETP.GE.AND P6, PT, R5.reuse, R16.reuse, PT ;  /* 0x000000100500720c */ /* 0x0c0fe40003fc6270 */
[----:B------:R-:W-:Y:S02]  /*3dc0*/  ISETP.GE.AND P3, PT, R5, R17, PT ;  /* 0x000000110500720c */ /* 0x000fe40003f66270 */
[----:B------:R-:W-:Y:S02]  /*3dd0*/  ISETP.GE.AND P0, PT, R3, R16, PT ;  /* 0x000000100300720c */ /* 0x000fe40003f06270 */
[----:B------:R-:W-:Y:S02]  /*3de0*/  FSEL R70, R48, -INF , !P4 ;  /* 0xff80000030467808 */ /* 0x000fe40006000000 */
        /* <DEDUP_REMOVED lines=8> */
[----:B------:R-:W-:Y:S02]  /*3e70*/  ISETP.GE.AND P0, PT, R3, R19, PT ;  /* 0x000000130300720c */ /* 0x000fe40003f06270 */
[C---:B------:R-:W-:Y:S02]  /*3e80*/  IADD3 R5, R2.reuse, 0x20, RZ ;  /* 0x0000002002057810 */ /* 0x040fe40007ffe0ff */
[----:B------:R-:W-:Y:S02]  /*3e90*/  IADD3 R3, R2, 0x21, RZ ;  /* 0x0000002102037810 */ /* 0x000fe40007ffe0ff */
[----:B------:R-:W-:Y:S02]  /*3ea0*/  FSEL R159, R31, -INF , !P6 ;  /* 0xff8000001f9f7808 */ /* 0x000fe40007000000 */
[----:B------:R-:W-:Y:S01]  /*3eb0*/  FSEL R54, R54, -INF , !P2 ;  /* 0xff80000036367808 */ /* 0x000fe20005000000 */
[----:B------:R-:W-:Y:S01]  /*3ec0*/  HMMA.16816.F32 R28, R8, R24, R92 ;  /* 0x00000018081c723c */ /* 0x000fe2000000185c */
[----:B------:R-:W-:-:S02]  /*3ed0*/  FSEL R64, R55, -INF , !P0 ;  /* 0xff80000037407808 */ /* 0x000fc40004000000 */
[CC--:B------:R-:W-:Y:S02]  /*3ee0*/  ISETP.GE.AND P6, PT, R5.reuse, R16.reuse, PT ;  /* 0x000000100500720c */ /* 0x0c0fe40003fc6270 */
[----:B------:R-:W-:Y:S02]  /*3ef0*/  ISETP.GE.AND P2, PT, R5, R17, PT ;  /* 0x000000110500720c */ /* 0x000fe40003f46270 */
[----:B------:R-:W-:Y:S01]  /*3f00*/  ISETP.GE.AND P0, PT, R3, R16, PT ;  /* 0x000000100300720c */ /* 0x000fe20003f06270 */
[----:B------:R-:W-:Y:S01]  /*3f10*/  HMMA.16816.F32 R8, R8, R26, R108 ;  /* 0x0000001a0808723c */ /* 0x000fe2000000186c */
[----:B------:R-:W-:Y:S02]  /*3f20*/  FSEL R52, R52, -INF , !P4 ;  /* 0xff80000034347808 */ /* 0x000fe40006000000 */
[----:B------:R-:W-:Y:S02]  /*3f30*/  FSEL R53, R53, -INF , !P3 ;  /* 0xff80000035357808 */ /* 0x000fe40005800000 */
[----:B------:R-:W-:-:S02]  /*3f40*/  FSEL R190, R32, -INF , !P6 ;  /* 0xff80000020be7808 */ /* 0x000fc40007000000 */
[----:B------:R-:W-:Y:S02]  /*3f50*/  FSEL R193, R34, -INF , !P2 ;  /* 0xff80000022c17808 */ /* 0x000fe40005000000 */
[----:B------:R-:W-:Y:S02]  /*3f60*/  FSEL R189, R33, -INF , !P0 ;  /* 0xff80000021bd7808 */ /* 0x000fe40004000000 */
[CC--:B------:R-:W-:Y:S02]  /*3f70*/  ISETP.GE.AND P4, PT, R5.reuse, R18.reuse, PT ;  /* 0x000000120500720c */ /* 0x0c0fe40003f86270 */
[----:B------:R-:W-:Y:S02]  /*3f80*/  ISETP.GE.AND P3, PT, R5, R19, PT ;  /* 0x000000130500720c */ /* 0x000fe40003f66270 */
[C---:B------:R-:W-:Y:S02]  /*3f90*/  ISETP.GE.AND P6, PT, R3.reuse, R17, PT ;  /* 0x000000110300720c */ /* 0x040fe40003fc6270 */
[----:B------:R-:W-:-:S02]  /*3fa0*/  ISETP.GE.AND P2, PT, R3, R18, PT ;  /* 0x000000120300720c */ /* 0x000fc40003f46270 */
        /* <DEDUP_REMOVED lines=19> */
[----:B------:R-:W-:-:S02]  /*40e0*/  ISETP.GE.AND P0, PT, R3, R16, PT ;  /* 0x000000100300720c */ /* 0x000fc40003f06270 */
[----:B------:R-:W-:Y:S02]  /*40f0*/  FSEL R188, R40, -INF , !P4 ;  /* 0xff80000028bc7808 */ /* 0x000fe40006000000 */
[----:B------:R-:W-:Y:S02]  /*4100*/  FSEL R187, R41, -INF , !P2 ;  /* 0xff80000029bb7808 */ /* 0x000fe40005000000 */
[C---:B------:R-:W-:Y:S02]  /*4110*/  ISETP.GE.AND P4, PT, R5.reuse, R18, PT ;  /* 0x000000120500720c */ /* 0x040fe40003f86270 */
[----:B------:R-:W-:Y:S02]  /*4120*/  ISETP.GE.AND P2, PT, R5, R19, PT ;  /* 0x000000130500720c */ /* 0x000fe40003f46270 */
[----:B------:R-:W-:Y:S02]  /*4130*/  FSEL R226, R21, -INF , !P0 ;  /* 0xff80000015e27808 */ /* 0x000fe40004000000 */
[----:B------:R-:W-:-:S02]  /*4140*/  IADD3 R5, R2, 0x30, RZ ;  /* 0x0000003002057810 */ /* 0x000fc40007ffe0ff */
[----:B------:R-:W-:Y:S02]  /*4150*/  ISETP.GE.AND P0, PT, R3, R19, PT ;  /* 0x000000130300720c */ /* 0x000fe40003f06270 */
[----:B------:R-:W-:Y:S02]  /*4160*/  FSEL R171, R39, -INF , !P6 ;  /* 0xff80000027ab7808 */ /* 0x000fe40007000000 */
[-C--:B------:R-:W-:Y:S02]  /*4170*/  ISETP.GE.AND P6, PT, R5, R16.reuse, PT ;  /* 0x000000100500720c */ /* 0x080fe40003fc6270 */
[----:B------:R-:W-:Y:S02]  /*4180*/  FSEL R197, R31, -INF , !P0 ;  /* 0xff8000001fc57808 */ /* 0x000fe40004000000 */
[----:B------:R-:W-:Y:S02]  /*4190*/  ISETP.GE.AND P0, PT, R2, R16, PT ;  /* 0x000000100200720c */ /* 0x000fe40003f06270 */
[----:B------:R-:W-:-:S02]  /*41a0*/  FSEL R246, R20, -INF , !P6 ;  /* 0xff80000014f67808 */ /* 0x000fc40007000000 */
[----:B------:R-:W-:Y:S02]  /*41b0*/  ISETP.GE.AND P6, PT, R3, R17, PT ;  /* 0x000000110300720c */ /* 0x000fe40003fc6270 */
[----:B------:R-:W-:Y:S02]  /*41c0*/  FSEL R132, R32, -INF , !P0 ;  /* 0xff80000020847808 */ /* 0x000fe40004000000 */
[----:B------:R-:W-:Y:S02]  /*41d0*/  FSEL R186, R46, -INF , !P2 ;  /* 0xff8000002eba7808 */ /* 0x000fe40005000000 */
[----:B------:R-:W-:Y:S02]  /*41e0*/  ISETP.GE.AND P0, PT, R2, R19, PT ;  /* 0x000000130200720c */ /* 0x000fe40003f06270 */
[----:B------:R-:W-:Y:S02]  /*41f0*/  ISETP.GE.AND P2, PT, R5, R17, PT ;  /* 0x000000110500720c */ /* 0x000fe40003f46270 */
[----:B------:R-:W-:-:S02]  /*4200*/  FSEL R225, R23, -INF , !P6 ;  /* 0xff80000017e17808 */ /* 0x000fc40007000000 */
[----:B------:R-:W-:Y:S02]  /*4210*/  FSEL R23, R62, -INF , !P0 ;  /* 0xff8000003e177808 */ /* 0x000fe40004000000 */
[----:B------:R-:W-:Y:S02]  /*4220*/  FSEL R184, R45, -INF , !P3 ;  /* 0xff8000002db87808 */ /* 0x000fe40005800000 */
[----:B------:R-:W-:Y:S02]  /*4230*/  FSEL R178, R22, -INF , !P2 ;  /* 0xff80000016b27808 */ /* 0x000fe40005000000 */
[----:B------:R-:W-:Y:S02]  /*4240*/  PLOP3.LUT P0, PT, PT, PT, UP0, 0x80, 0x0 ;  /* 0x000000000000781c */ /* 0x000fe40003f0f008 */
[----:B------:R-:W-:Y:S02]  /*4250*/  ISETP.GE.AND P3, PT, R5, R19, PT ;  /* 0x000000130500720c */ /* 0x000fe40003f66270 */
[----:B------:R-:W-:-:S02]  /*4260*/  ISETP.GE.AND P2, PT, R3, R18, PT ;  /* 0x000000120300720c */ /* 0x000fc40003f46270 */
[----:B------:R-:W-:Y:S02]  /*4270*/  IADD3 R3, R2, 0x38, RZ ;  /* 0x0000003802037810 */ /* 0x000fe40007ffe0ff */
[----:B------:R-:W-:Y:S02]  /*4280*/  FSEL R174, R44, -INF , !P4 ;  /* 0xff8000002cae7808 */ /* 0x000fe40006000000 */
[----:B------:R-:W-:Y:S02]  /*4290*/  FSEL R176, R30, -INF , !P3 ;  /* 0xff8000001eb07808 */ /* 0x000fe40005800000 */
[----:B------:R-:W-:Y:S02]  /*42a0*/  FSEL R247, R29, -INF , !P2 ;  /* 0xff8000001df77808 */ /* 0x000fe40005000000 */
[----:B------:R-:W-:Y:S02]  /*42b0*/  FSEL R133, R33, -INF , !P5 ;  /* 0xff80000021857808 */ /* 0x000fe40006800000 */
[----:B------:R-:W-:-:S02]  /*42c0*/  FSEL R135, R35, -INF , !P1 ;  /* 0xff80000023877808 */ /* 0x000fc40004800000 */
[-C--:B------:R-:W-:Y:S02]  /*42d0*/  ISETP.GE.AND P4, PT, R5, R18.reuse, PT ;  /* 0x000000120500720c */ /* 0x080fe40003f86270 */
[CC--:B------:R-:W-:Y:S02]  /*42e0*/  ISETP.GE.AND P3, PT, R3.reuse, R18.reuse, PT ;  /* 0x000000120300720c */ /* 0x0c0fe40003f66270 */
[----:B------:R-:W-:Y:S02]  /*42f0*/  ISETP.GE.AND P2, PT, R3, R19, PT ;  /* 0x000000130300720c */ /* 0x000fe40003f46270 */
[C---:B------:R-:W-:Y:S02]  /*4300*/  ISETP.GE.AND P5, PT, R2.reuse, R17, PT ;  /* 0x000000110200720c */ /* 0x040fe40003fa6270 */
[C---:B------:R-:W-:Y:S02]  /*4310*/  ISETP.GE.AND P1, PT, R2.reuse, R18, PT ;  /* 0x000000120200720c */ /* 0x040fe40003f26270 */
[----:B------:R-:W-:-:S02]  /*4320*/  IADD3 R2, R2, 0x39, RZ ;  /* 0x0000003902027810 */ /* 0x000fc40007ffe0ff */
[----:B------:R-:W-:Y:S02]  /*4330*/  FSEL R252, R28, -INF , !P4 ;  /* 0xff8000001cfc7808 */ /* 0x000fe40006000000 */
[----:B------:R-:W-:Y:S02]  /*4340*/  FSEL R134, R34, -INF , !P5 ;  /* 0xff80000022867808 */ /* 0x000fe40006800000 */
[----:B------:R-:W-:Y:S02]  /*4350*/  FSEL R224, R8, -INF , !P3 ;  /* 0xff80000008e07808 */ /* 0x000fe40005800000 */
[----:B------:R-:W-:Y:S02]  /*4360*/  FSEL R245, R10, -INF , !P2 ;  /* 0xff8000000af57808 */ /* 0x000fe40005000000 */
[----:B------:R-:W-:Y:S02]  /*4370*/  FSEL R22, R60, -INF , !P1 ;  /* 0xff8000003c167808 */ /* 0x000fe40004800000 */
[----:B------:R-:W-:-:S02]  /*4380*/  ISETP.GE.AND P6, PT, R3, R16, PT ;  /* 0x000000100300720c */ /* 0x000fc40003fc6270 */
[-C--:B------:R-:W-:Y:S02]  /*4390*/  ISETP.GE.AND P4, PT, R3, R17.reuse, PT ;  /* 0x000000110300720c */ /* 0x080fe40003f86270 */
        /* <DEDUP_REMOVED lines=9> */
[----:B------:R-:W-:Y:S01]  /*4430*/  FSEL R217, R15, -INF , !P3 ;  /* 0xff8000000fd97808 */ /* 0x000fe20005800000 */
[----:B------:R-:W-:Y:S05]  /*4440*/  @!P0 BRA `(.L_x_155) ;  /* 0x000004a000008947 */ /* 0x000fea0003800000 */
[----:B------:R-:W-:Y:S01]  /*4450*/  UIADD3 UR5, UR8, -0x2, URZ ;  /* 0xfffffffe08057890 */ /* 0x000fe2000fffe03f */
[----:B------:R-:W-:Y:S01]  /*4460*/  ISETP.GE.AND P3, PT, R180, c[0x0][0x220], PT ;  /* 0x00008800b4007a0c */ /* 0x000fe20003f66270 */
[----:B------:R-:W-:Y:S01]  /*4470*/  BSSY B0, `(.L_x_156) ;  /* 0x0000046000007945 */ /* 0x000fe20003800000 */
[----:B------:R-:W-:Y:S01]  /*4480*/  ISETP.GE.AND P2, PT, R166, c[0x0][0x220], PT ;  /* 0x00008800a6007a0c */ /* 0x000fe20003f46270 */
[----:B------:R-:W-:-:S02]  /*4490*/  USHF.R.S32.HI UR4, URZ, 0x1f, UR5 ;  /* 0x0000001f3f047899 */ /* 0x000fc40008011405 */
[----:B------:R-:W-:Y:S01]  /*44a0*/  UIMAD UR22, UR22, UR5, URZ ;  /* 0x00000005161672a4 */ /* 0x000fe2000f8e023f */
[----:B------:R-:W-:-:S03]  /*44b0*/  IMAD.WIDE.U32 R2, R153, UR5, R154 ;  /* 0x0000000599027c25 */ /* 0x000fc6000f8e009a */
[----:B------:R-:W-:-:S04]  /*44c0*/  UIMAD UR4, UR4, UR23, UR22 ;  /* 0x00000017040472a4 */ /* 0x000fc8000f8e0216 */
[C---:B------:R-:W-:Y:S01]  /*44d0*/  @!P3 LEA R8, P5, R2.reuse, c[0x0][0x168], 0x1 ;  /* 0x00005a000208ba11 */ /* 0x040fe200078a08ff */
[----:B------:R1:W-:Y:S01]  /*44e0*/  @P3 STS.128 [R244+0x8000], RZ ;  /* 0x008000fff4003388 */ /* 0x0003e20000000c00 */
[----:B------:R-:W-:Y:S02]  /*44f0*/  IADD3 R6, R3, UR4, RZ ;  /* 0x0000000403067c10 */ /* 0x000fe4000fffe0ff */
[C---:B------:R-:W-:Y:S02]  /*4500*/  @!P2 LEA R10, P4, R2.reuse, c[0x0][0x168], 0x1 ;  /* 0x00005a00020aaa11 */ /* 0x040fe400078808ff */
[C---:B------:R-:W-:Y:S02]  /*4510*/  IADD3 R3, P1, R2.reuse, UR7, RZ ;  /* 0x0000000702037c10 */ /* 0x040fe4000ff3e0ff */
[C-C-:B------:R-:W-:Y:S02]  /*4520*/  @!P3 LEA.HI.X R9, R2.reuse, c[0x0][0x16c], R6.reuse, 0x1, P5 ;  /* 0x00005b000209ba11 */ /* 0x140fe400028f0c06 */
[----:B------:R-:W-:-:S02]  /*4530*/  @!P2 LEA.HI.X R11, R2, c[0x0][0x16c], R6, 0x1, P4 ;  /* 0x00005b00020baa11 */ /* 0x000fc400020f0c06 */
[----:B------:R-:W-:Y:S01]  /*4540*/  IADD3.X R6, R6, UR11, RZ, P1, !PT ;  /* 0x0000000b06067c10 */ /* 0x000fe20008ffe4ff */
[----:B------:R-:W-:Y:S01]  /*4550*/  @!PT LDS RZ, [RZ] ;  /* 0x00000000fffff984 */ /* 0x000fe20000000800 */
[----:B------:R-:W-:Y:S01]  /*4560*/  @!PT LDS RZ, [RZ] ;  /* 0x00000000fffff984 */ /* 0x000fe20000000800 */
[----:B------:R-:W-:Y:S01]  /*4570*/  @!PT LDS RZ, [RZ] ;  /* 0x00000000fffff984 */ /* 0x000fe20000000800 */
[----:B------:R2:W-:Y:S01]  /*4580*/  @!P3 LDGSTS.E.BYPASS.LTC128B.128 [R244+0x8000], [R8.64] ;  /* 0x0800000008f4bfae */ /* 0x0005e2000b901d52 */
[C---:B------:R-:W-:Y:S02]  /*4590*/  @!P3 LEA R20, P5, R3.reuse, c[0x0][0x168], 0x1 ;  /* 0x00005a000314ba11 */ /* 0x040fe400078a08ff */
[C---:B------:R-:W-:Y:S01]  /*45a0*/  @!P2 LEA R12, P1, R3.reuse, c[0x0][0x168], 0x1 ;  /* 0x00005a00030caa11 */ /* 0x040fe200078208ff */
[----:B------:R1:W-:Y:S01]  /*45b0*/  @P2 STS.128 [R244+0xa000], RZ ;  /* 0x00a000fff4002388 */ /* 0x0003e20000000c00 */
[C---:B------:R-:W-:Y:S02]  /*45c0*/  IADD3 R2, P4, R3.reuse, UR7, RZ ;  /* 0x0000000703027c10 */ /* 0x040fe4000ff9e0ff */
[C-C-:B------:R-:W-:Y:S01]  /*45d0*/  @!P3 LEA.HI.X R21, R3.reuse, c[0x0][0x16c], R6.reuse, 0x1, P5 ;  /* 0x00005b000315ba11 */ /* 0x140fe200028f0c06 */
[----:B------:R-:W-:Y:S01]  /*45e0*/  @!PT LDS RZ, [RZ] ;  /* 0x00000000fffff984 */ /* 0x000fe20000000800 */
[----:B------:R-:W-:Y:S01]  /*45f0*/  @!PT LDS RZ, [RZ] ;  /* 0x00000000fffff984 */ /* 0x000fe20000000800 */
[----:B------:R-:W-:Y:S01]  /*4600*/  @!PT LDS RZ, [RZ] ;  /* 0x00000000fffff984 */ /* 0x000fe20000000800 */
[----:B------:R3:W-:Y:S01]  /*4610*/  @!P2 LDGSTS.E.BYPASS.LTC128B.128 [R244+0xa000], [R10.64+0x80] ;  /* 0x0a0000800af4afae */ /* 0x0007e2000b901d52 */
[----:B------:R-:W-:-:S02]  /*4620*/  @!P2 LEA.HI.X R13, R3, c[0x0][0x16c], R6, 0x1, P1 ;  /* 0x00005b00030daa11 */ /* 0x000fc400008f0c06 */
[----:B------:R-:W-:Y:S01]  /*4630*/  @!P3 LEA R14, P6, R2, c[0x0][0x168], 0x1 ;  /* 0x00005a00020eba11 */ /* 0x000fe200078c08ff */
[----:B------:R1:W-:Y:S01]  /*4640*/  @P3 STS.128 [R244+0x8800], RZ ;  /* 0x008800fff4003388 */ /* 0x0003e20000000c00 */
[----:B------:R-:W-:Y:S02]  /*4650*/  IADD3.X R3, R6, UR11, RZ, P4, !PT ;  /* 0x0000000b06037c10 */ /* 0x000fe4000a7fe4ff */
[C---:B------:R-:W-:Y:S01]  /*4660*/  IADD3 R5, P5, R2.reuse, UR7, RZ ;  /* 0x0000000702057c10 */ /* 0x040fe2000ffbe0ff */
[----:B------:R-:W-:Y:S01]  /*4670*/  @!PT LDS RZ, [RZ] ;  /* 0x00000000fffff984 */ /* 0x000fe20000000800 */
[----:B------:R-:W-:Y:S01]  /*4680*/  @!PT LDS RZ, [RZ] ;  /* 0x00000000fffff984 */ /* 0x000fe20000000800 */
[----:B------:R-:W-:Y:S01]  /*4690*/  @!PT LDS RZ, [RZ] ;  /* 0x00000000fffff984 */ /* 0x000fe20000000800 */
[----:B------:R1:W-:Y:S01]  /*46a0*/  @!P3 LDGSTS.E.BYPASS.LTC128B.128 [R244+0x8800], [R20.64] ;  /* 0x0880000014f4bfae */ /* 0x0003e2000b901d52 */
[----:B------:R-:W-:-:S03]  /*46b0*/  @!P3 LEA.HI.X R15, R2, c[0x0][0x16c], R3, 0x1, P6 ;  /* 0x00005b00020fba11 */ /* 0x000fc600030f0c03 */
[----:B------:R1:W-:Y:S04]  /*46c0*/  @P2 STS.128 [R244+0xa800], RZ ;  /* 0x00a800fff4002388 */ /* 0x0003e80000000c00 */
[----:B------:R-:W-:Y:S01]  /*46d0*/  @!PT LDS RZ, [RZ] ;  /* 0x00000000fffff984 */ /* 0x000fe20000000800 */
[----:B------:R-:W-:Y:S01]  /*46e0*/  @!PT LDS RZ, [RZ] ;  /* 0x00000000fffff984 */ /* 0x000fe20000000800 */
[----:B------:R-:W-:Y:S01]  /*46f0*/  @!PT LDS RZ, [RZ] ;  /* 0x00000000fffff984 */ /* 0x000fe20000000800 */
[----:B------:R1:W-:Y:S01]  /*4700*/  @!P2 LDGSTS.E.BYPASS.LTC128B.128 [R244+0xa800], [R12.64+0x80] ;  /* 0x0a8000800cf4afae */ /* 0x0003e2000b901d52 */
[----:B--2---:R-:W-:-:S03]  /*4710*/  @!P2 LEA R8, P1, R2, c[0x0][0x168], 0x1 ;  /* 0x00005a000208aa11 */ /* 0x004fc600078208ff */
[----:B------:R1:W-:Y:S01]  /*4720*/  @P3 STS.128 [R244+0x9000], RZ ;  /* 0x009000fff4003388 */ /* 0x0003e20000000c00 */
[----:B------:R-:W-:-:S03]  /*4730*/  @!P2 LEA.HI.X R9, R2, c[0x0][0x16c], R3, 0x1, P1 ;  /* 0x00005b000209aa11 */ /* 0x000fc600008f0c03 */
[----:B------:R-:W-:Y:S01]  /*4740*/  @!PT LDS RZ, [RZ] ;  /* 0x00000000fffff984 */ /* 0x000fe20000000800 */
[----:B------:R-:W-:Y:S01]  /*4750*/  @!PT LDS RZ, [RZ] ;  /* 0x00000000fffff984 */ /* 0x000fe20000000800 */
[----:B------:R-:W-:Y:S01]  /*4760*/  @!PT LDS RZ, [RZ] ;  /* 0x00000000fffff984 */ /* 0x000fe20000000800 */
[----:B------:R1:W-:Y:S01]  /*4770*/  @!P3 LDGSTS.E.BYPASS.LTC128B.128 [R244+0x9000], [R14.64] ;  /* 0x090000000ef4bfae */ /* 0x0003e2000b901d52 */
[----:B------:R-:W-:Y:S02]  /*4780*/  IADD3.X R3, R3, UR11, RZ, P5, !PT ;  /* 0x0000000b03037c10 */ /* 0x000fe4000affe4ff */
[C---:B---3--:R-:W-:Y:S01]  /*4790*/  @!P3 LEA R10, P4, R5.reuse, c[0x0][0x168], 0x1 ;  /* 0x00005a00050aba11 */ /* 0x048fe200078808ff */
[----:B------:R1:W-:Y:S03]  /*47a0*/  @P2 STS.128 [R244+0xb000], RZ ;  /* 0x00b000fff4002388 */ /* 0x0003e60000000c00 */
[----:B------:R-:W-:Y:S01]  /*47b0*/  @!P3 LEA.HI.X R11, R5, c[0x0][0x16c], R3, 0x1, P4 ;  /* 0x00005b00050bba11 */ /* 0x000fe200020f0c03 */
[----:B------:R-:W-:Y:S01]  /*47c0*/  @!PT LDS RZ, [RZ] ;  /* 0x00000000fffff984 */ /* 0x000fe20000000800 */
[----:B------:R-:W-:Y:S01]  /*47d0*/  @!PT LDS RZ, [RZ] ;  /* 0x00000000fffff984 */ /* 0x000fe20000000800 */
[----:B------:R-:W-:Y:S01]  /*47e0*/  @!PT LDS RZ, [RZ] ;  /* 0x00000000fffff984 */ /* 0x000fe20000000800 */
[----:B------:R1:W-:Y:S04]  /*47f0*/  @!P2 LDGSTS.E.BYPASS.LTC128B.128 [R244+0xb000], [R8.64+0x80] ;  /* 0x0b00008008f4afae */ /* 0x0003e8000b901d52 */
[----:B------:R1:W-:Y:S04]  /*4800*/  @P3 STS.128 [R244+0x9800], RZ ;  /* 0x009800fff4003388 */ /* 0x0003e80000000c00 */
[----:B------:R-:W-:Y:S01]  /*4810*/  @!PT LDS RZ, [RZ] ;  /* 0x00000000fffff984 */ /* 0x000fe20000000800 */
[----:B------:R-:W-:Y:S01]  /*4820*/  @!PT LDS RZ, [RZ] ;  /* 0x00000000fffff984 */ /* 0x000fe20000000800 */
[----:B------:R-:W-:Y:S01]  /*4830*/  @!PT LDS RZ, [RZ] ;  /* 0x00000000fffff984 */ /* 0x000fe20000000800 */
[----:B------:R1:W-:Y:S04]  /*4840*/  @!P3 LDGSTS.E.BYPASS.LTC128B.128 [R244+0x9800], [R10.64] ;  /* 0x098000000af4bfae */ /* 0x0003e8000b901d52 */
[----:B------:R1:W-:Y:S01]  /*4850*/  @P2 STS.128 [R244+0xb800], RZ ;  /* 0x00b800fff4002388 */ /* 0x0003e20000000c00 */
[----:B------:R-:W-:Y:S05]  /*4860*/  @P2 BRA `(.L_x_157) ;  /* 0x0000006000002947 */ /* 0x000fea0003800000 */
[----:B------:R-:W-:-:S04]  /*4870*/  LEA R2, P1, R5, c[0x0][0x168], 0x1 ;  /* 0x00005a0005027a11 */ /* 0x000fc800078208ff */
[----:B------:R-:W-:-:S05]  /*4880*/  LEA.HI.X R3, R5, c[0x0][0x16c], R3, 0x1, P1 ;  /* 0x00005b0005037a11 */ /* 0x000fca00008f0c03 */
[----:B------:R-:W-:Y:S01]  /*4890*/  @!PT LDS RZ, [RZ] ;  /* 0x00000000fffff984 */ /* 0x000fe20000000800 */
[----:B------:R-:W-:Y:S01]  /*48a0*/  @!PT LDS RZ, [RZ] ;  /* 0x00000000fffff984 */ /* 0x000fe20000000800 */
[----:B------:R-:W-:Y:S01]  /*48b0*/  @!PT LDS RZ, [RZ] ;  /* 0x00000000fffff984 */ /* 0x000fe20000000800 */
[----:B------:R2:W-:Y:S04]  /*48c0*/  LDGSTS.E.BYPASS.LTC128B.128 [R244+0xb800], [R2.64+0x80] ;  /* 0x0b80008002f47fae */ /* 0x0005e8000b901d52 */
.L_x_157:
[----:B------:R-:W-:Y:S05]  /*48d0*/  BSYNC B0 ;  /* 0x0000000000007941 */ /* 0x000fea0003800000 */
.L_x_156:
[----:B------:R-:W0:Y:S02]  /*48e0*/  LDGDEPBAR ;  /* 0x00000000000079af */ /* 0x000e240000000000 */
.L_x_155:
[----:B--2---:R-:W-:Y:S01]  /*48f0*/  FMNMX.FTZ R2, R22, R58, !PT ;  /* 0x0000003a16027209 */ /* 0x004fe20007810000 */
[----:B------:R-:W-:Y:S01]  /*4900*/  STL [R1+0xe0], R244 ;  /* 0x0000e0f401007387 */ /* 0x000fe20000100800 */
[----:B------:R-:W-:Y:S02]  /*4910*/  SHF.L.U32 R233, R7, 0x1, RZ ;  /* 0x0000000107e97819 */ /* 0x000fe400000006ff */
[----:B------:R-:W-:Y:S01]  /*4920*/  FMNMX.FTZ R2, R57, R2, !PT ;  /* 0x0000000239027209 */ /* 0x000fe20007810000 */
[----:B------:R-:W-:Y:S01]  /*4930*/  STL [R1+0xdc], R243 ;  /* 0x0000dcf301007387 */ /* 0x000fe20000100800 */
[----:B------:R-:W-:Y:S01]  /*4940*/  LEA R236, R0, R233, 0x1 ;  /* 0x000000e900ec7211 */ /* 0x000fe200078e08ff */
[----:B------:R-:W-:Y:S01]  /*4950*/  IMAD R234, R4, 0x2, R233 ;  /* 0x0000000204ea7824 */ /* 0x000fe200078e02e9 */
[----:B------:R-:W-:Y:S01]  /*4960*/  FMNMX.FTZ R2, R56, R2, !PT ;  /* 0x0000000238027209 */ /* 0x000fe20007810000 */
[----:B------:R-:W-:Y:S01]  /*4970*/  STL [R1+0xd8], R242 ;  /* 0x0000d8f201007387 */ /* 0x000fe20000100800 */
[----:B-1----:R-:W-:Y:S01]  /*4980*/  FMNMX.FTZ R8, R134, R135, !PT ;  /* 0x0000008786087209 */ /* 0x002fe20007810000 */
[----:B------:R-:W-:Y:S01]  /*4990*/  IMAD R235, R0, 0x2, R234 ;  /* 0x0000000200eb7824 */ /* 0x000fe200078e02ea */
        /* <DEDUP_REMOVED lines=31> */
[----:B------:R-:W-:Y:S01]  /*4b90*/  LDSM.16.MT88.4 R44, [R233+0xc000] ;  /* 0x00c00000e92c783b */ /* 0x000fe20000004200 */
[----:B------:R-:W-:Y:S02]  /*4ba0*/  FMNMX.FTZ R2, R186, R2, !PT ;  /* 0x00000002ba027209 */ /* 0x000fe40007810000 */
[----:B------:R-:W-:Y:S01]  /*4bb0*/  FMNMX.FTZ R166, R219, R166, !PT ;  /* 0x000000a6dba67209 */ /* 0x000fe20007810000 */
[----:B------:R-:W-:Y:S01]  /*4bc0*/  LDSM.16.MT88.4 R48, [R234+0xc000] ;  /* 0x00c00000ea30783b */ /* 0x000fe20000004200 */
[----:B------:R-:W-:Y:S02]  /*4bd0*/  FMNMX.FTZ R2, R185, R2, !PT ;  /* 0x00000002b9027209 */ /* 0x000fe40007810000 */
[----:B------:R-:W-:Y:S01]  /*4be0*/  FMNMX.FTZ R0, R165, R0, !PT ;  /* 0x00000000a5007209 */ /* 0x000fe20007810000 */
[----:B------:R-:W1:Y:S01]  /*4bf0*/  SHFL.BFLY PT, R5, R166, 0x2, 0x1f ;  /* 0x0c401f00a6057f89 */ /* 0x000e6200000e0000 */
        /* <DEDUP_REMOVED lines=8> */
[----:B------:R-:W-:Y:S01]  /*4c80*/  LDSM.16.MT88.4 R96, [R233+0xe000] ;  /* 0x00e00000e960783b */ /* 0x000fe20000004200 */
[----:B------:R-:W-:-:S02]  /*4c90*/  FMNMX.FTZ R2, R227, R2, !PT ;  /* 0x00000002e3027209 */ /* 0x000fc40007810000 */
[----:B------:R-:W-:Y:S01]  /*4ca0*/  FMNMX.FTZ R0, R157, R0, !PT ;  /* 0x000000009d007209 */ /* 0x000fe20007810000 */
[----:B------:R-:W-:Y:S03]  /*4cb0*/  LDSM.16.MT88.4 R104, [R234+0xe000] ;  /* 0x00e00000ea68783b */ /* 0x000fe60000004200 */
[----:B------:R-:W-:Y:S01]  /*4cc0*/  FMNMX.FTZ R0, R156, R0, !PT ;  /* 0x000000009c007209 */ /* 0x000fe20007810000 */
[----:B------:R-:W2:Y:S03]  /*4cd0*/  SHFL.BFLY PT, R3, R2, 0x2, 0x1f ;  /* 0x0c401f0002037f89 */ /* 0x000ea600000e0000 */
[----:B------:R-:W-:Y:S01]  /*4ce0*/  FMNMX.FTZ R0, R190, R0, !PT ;  /* 0x00000000be007209 */ /* 0x000fe20007810000 */
[----:B------:R-:W-:Y:S01]  /*4cf0*/  LDSM.16.MT88.4 R112, [R236+0xe000] ;  /* 0x00e00000ec70783b */ /* 0x000fe20000004200 */
[----:B-1----:R-:W-:-:S02]  /*4d00*/  FMNMX.FTZ R166, R166, R5, !PT ;  /* 0x00000005a6a67209 */ /* 0x002fc40007810000 */
[----:B------:R-:W-:Y:S01]  /*4d10*/  FMNMX.FTZ R0, R189, R0, !PT ;  /* 0x00000000bd007209 */ /* 0x000fe20007810000 */
[----:B------:R-:W-:Y:S03]  /*4d20*/  LDSM.16.MT88.4 R116, [R235+0xe000] ;  /* 0x00e00000eb74783b */ /* 0x000fe60000004200 */
[----:B------:R-:W-:Y:S01]  /*4d30*/  FMNMX.FTZ R0, R173, R0, !PT ;  /* 0x00000000ad007209 */ /* 0x000fe20007810000 */
[----:B------:R-:W1:Y:S03]  /*4d40*/  SHFL.BFLY PT, R5, R166, 0x1, 0x1f ;  /* 0x0c201f00a6057f89 */ /* 0x000e6600000e0000 */
[----:B------:R-:W-:Y:S01]  /*4d50*/  FMNMX.FTZ R0, R172, R0, !PT ;  /* 0x00000000ac007209 */ /* 0x000fe20007810000 */
[----:B------:R-:W-:Y:S04]  /*4d60*/  LDSM.16.MT88.4 R80, [R236+0xc800] ;  /* 0x00c80000ec50783b */ /* 0x000fe80000004200 */
[----:B------:R-:W-:Y:S01]  /*4d70*/  LDSM.16.MT88.4 R76, [R233+0xe800] ;  /* 0x00e80000e94c783b */ /* 0x000fe20000004200 */
[----:B--2---:R-:W-:-:S05]  /*4d80*/  FMNMX.FTZ R2, R2, R3, !PT ;  /* 0x0000000302027209 */ /* 0x004fca0007810000 */
[----:B------:R-:W2:Y:S01]  /*4d90*/  SHFL.BFLY PT, R6, R2, 0x1, 0x1f ;  /* 0x0c201f0002067f89 */ /* 0x000ea200000e0000 */
[----:B-1----:R-:W-:-:S04]  /*4da0*/  FMNMX.FTZ R166, R166, R5, !PT ;  /* 0x00000005a6a67209 */ /* 0x002fc80007810000 */
[C---:B------:R-:W-:Y:S01]  /*4db0*/  FSETP.NEU.FTZ.AND P1, PT, R166.reuse, -INF , PT ;  /* 0xff800000a600780b */ /* 0x040fe20003f3d000 */
[----:B------:R-:W-:Y:S01]  /*4dc0*/  FMUL.FTZ R13, R166, c[0x0][0x23c] ;  /* 0x00008f00a60d7a20 */ /* 0x000fe20000410000 */
[----:B------:R1:W-:Y:S04]  /*4dd0*/  STL [R1+0xe4], R166 ;  /* 0x0000e4a601007387 */ /* 0x0003e80000100800 */
[----:B------:R-:W-:-:S05]  /*4de0*/  FSEL R13, R13, RZ, P1 ;  /* 0x000000ff0d0d7208 */ /* 0x000fca0000800000 */
[----:B------:R-:W-:-:S04]  /*4df0*/  FFMA.FTZ R3, R22, c[0x0][0x23c], -R13 ;  /* 0x00008f0016037a23 */ /* 0x000fc8000001080d */
[----:B------:R2:W3:Y:S02]  /*4e00*/  MUFU.EX2 R244, R3 ;  /* 0x0000000300f47308 */ /* 0x0004e40000000800 */
[----:B--2---:R-:W-:Y:S01]  /*4e10*/  FMNMX.FTZ R3, R2, R6, !PT ;  /* 0x0000000602037209 */ /* 0x004fe20007810000 */
[----:B------:R-:W-:-:S03]  /*4e20*/  FFMA.FTZ R2, R58, c[0x0][0x23c], -R13 ;  /* 0x00008f003a027a23 */ /* 0x000fc6000001080d */
[C---:B------:R-:W-:Y:S02]  /*4e30*/  FSETP.NEU.FTZ.AND P1, PT, R3.reuse, -INF , PT ;  /* 0xff8000000300780b */ /* 0x040fe40003f3d000 */
[----:B-1----:R1:W2:Y:S01]  /*4e40*/  MUFU.EX2 R166, R2 ;  /* 0x0000000200a67308 */ /* 0x0022a20000000800 */
[----:B------:R-:W-:Y:S01]  /*4e50*/  FMUL.FTZ R12, R3, c[0x0][0x23c] ;  /* 0x00008f00030c7a20 */ /* 0x000fe20000410000 */
[----:B------:R-:W-:Y:S04]  /*4e60*/  STL [R1+0xe8], R3 ;  /* 0x0000e80301007387 */ /* 0x000fe80000100800 */
[----:B------:R-:W-:Y:S01]  /*4e70*/  FSEL R12, R12, RZ, P1 ;  /* 0x000000ff0c0c7208 */ /* 0x000fe20000800000 */
[----:B---3--:R-:W-:Y:S01]  /*4e80*/  STL [R1+0xf0], R244 ;  /* 0x0000f0f401007387 */ /* 0x008fe20000100800 */
[----:B-1----:R-:W-:Y:S01]  /*4e90*/  FFMA.FTZ R2, R57, c[0x0][0x23c], -R13 ;  /* 0x00008f0039027a23 */ /* 0x002fe2000001080d */
[----:B--2---:R-:W-:-:S02]  /*4ea0*/  F2FP.PACK_AB R4, R166, R244 ;  /* 0x000000f4a604723e */ /* 0x004fc400000000ff */
[----:B------:R-:W-:Y:S01]  /*4eb0*/  STL [R1+0xec], R166 ;  /* 0x0000eca601007387 */ /* 0x000fe20000100800 */
[----:B------:R1:W-:Y:S02]  /*4ec0*/  MUFU.EX2 R239, R2 ;  /* 0x0000000200ef7308 */ /* 0x0003e40000000800 */
[----:B-1----:R-:W-:-:S06]  /*4ed0*/  FFMA.FTZ R2, R56, c[0x0][0x23c], -R13 ;  /* 0x00008f0038027a23 */ /* 0x002fcc000001080d */
[----:B------:R1:W2:Y:S02]  /*4ee0*/  MUFU.EX2 R19, R2 ;  /* 0x0000000200137308 */ /* 0x0002a40000000800 */
[----:B-1----:R-:W-:Y:S01]  /*4ef0*/  FFMA.FTZ R2, R23, c[0x0][0x23c], -R12 ;  /* 0x00008f0017027a23 */ /* 0x002fe2000001080c */
[----:B--2---:R-:W-:-:S05]  /*4f00*/  F2FP.PACK_AB R6, R19, R239 ;  /* 0x000000ef1306723e */ /* 0x004fca00000000ff */
[----:B------:R1:W-:Y:S02]  /*4f10*/  MUFU.EX2 R243, R2 ;  /* 0x0000000200f37308 */ /* 0x0003e40000000800 */
[--C-:B-1----:R-:W-:Y:S02]  /*4f20*/  FFMA.FTZ R2, R59, c[0x0][0x23c], -R12.reuse ;  /* 0x00008f003b027a23 */ /* 0x102fe4000001080c */
[----:B------:R-:W-:Y:S04]  /*4f30*/  LDSM.16.MT88.4 R56, [R236+0xe800] ;  /* 0x00e80000ec38783b */ /* 0x000fe80000004200 */
[----:B------:R1:W2:Y:S02]  /*4f40*/  MUFU.EX2 R242, R2 ;  /* 0x0000000200f27308 */ /* 0x0002a40000000800 */
[----:B-1----:R-:W-:Y:S01]  /*4f50*/  FFMA.FTZ R2, R63, c[0x0][0x23c], -R12 ;  /* 0x00008f003f027a23 */ /* 0x002fe2000001080c */
[----:B--2---:R-:W-:-:S05]  /*4f60*/  F2FP.PACK_AB R5, R242, R243 ;  /* 0x000000f3f205723e */ /* 0x004fca00000000ff */
[----:B------:R1:W-:Y:S02]  /*4f70*/  MUFU.EX2 R238, R2 ;  /* 0x0000000200ee7308 */ /* 0x0003e40000000800 */
[----:B-1----:R-:W-:Y:S02]  /*4f80*/  FFMA.FTZ R2, R61, c[0x0][0x23c], -R12 ;  /* 0x00008f003d027a23 */ /* 0x002fe4000001080c */
[----:B------:R-:W-:Y:S04]  /*4f90*/  LDSM.16.MT88.4 R60, [R233+0xc800] ;  /* 0x00c80000e93c783b */ /* 0x000fe80000004200 */
[----:B------:R1:W2:Y:S02]  /*4fa0*/  MUFU.EX2 R18, R2 ;  /* 0x0000000200127308 */ /* 0x0002a40000000800 */
[----:B-1----:R-:W-:Y:S01]  /*4fb0*/  FFMA.FTZ R2, R70, c[0x0][0x23c], -R13 ;  /* 0x00008f0046027a23 */ /* 0x002fe2000001080d */
[----:B--2---:R-:W-:-:S05]  /*4fc0*/  F2FP.PACK_AB R7, R18, R238 ;  /* 0x000000ee1207723e */ /* 0x004fca00000000ff */
[----:B------:R1:W-:Y:S02]  /*4fd0*/  MUFU.EX2 R232, R2 ;  /* 0x0000000200e87308 */ /* 0x0003e40000000800 */
[C---:B------:R-:W-:Y:S08]  /*4fe0*/  HMMA.16816.F32 R124, R4.reuse, R44, RZ ;  /* 0x0000002c047c723c */ /* 0x040ff000000018ff */
[----:B------:R-:W-:Y:S01]  /*4ff0*/  HMMA.16816.F32 R144, R4, R48, RZ ;  /* 0x000000300490723c */ /* 0x000fe200000018ff */
[----:B-1----:R-:W-:-:S02]  /*5000*/  FMNMX.FTZ R2, R246, R0, !PT ;  /* 0x00000000f6027209 */ /* 0x002fc40007810000 */
[----:B------:R-:W-:Y:S01]  /*5010*/  FMNMX.FTZ R0, R170, R8, !PT ;  /* 0x00000008aa007209 */ /* 0x000fe20007810000 */
[----:B------:R-:W-:Y:S01]  /*5020*/  FFMA.FTZ R8, R71, c[0x0][0x23c], -R13 ;  /* 0x00008f0047087a23 */ /* 0x000fe2000001080d */
[----:B------:R-:W-:-:S03]  /*5030*/  FMNMX.FTZ R2, R226, R2, !PT ;  /* 0x00000002e2027209 */ /* 0x000fc60007810000 */
[C---:B------:R-:W-:Y:S01]  /*5040*/  HMMA.16816.F32 R152, R4.reuse, R88, RZ ;  /* 0x000000580498723c */ /* 0x040fe200000018ff */
[----:B------:R-:W-:Y:S01]  /*5050*/  FMNMX.FTZ R0, R169, R0, !PT ;  /* 0x00000000a9007209 */ /* 0x000fe20007810000 */
[----:B------:R1:W-:Y:S01]  /*5060*/  MUFU.EX2 R21, R8 ;  /* 0x0000000800157308 */ /* 0x0003e20000000800 */
[----:B------:R-:W-:Y:S01]  /*5070*/  FMNMX.FTZ R9, R216, R2, !PT ;  /* 0x00000002d8097209 */ /* 0x000fe20007810000 */
[----:B------:R-:W-:Y:S01]  /*5080*/  FFMA.FTZ R2, R52, c[0x0][0x23c], -R13 ;  /* 0x00008f0034027a23 */ /* 0x000fe2000001080d */
[----:B------:R-:W-:Y:S03]  /*5090*/  LDSM.16.MT88.4 R68, [R235+0xe800] ;  /* 0x00e80000eb44783b */ /* 0x000fe60000004200 */
[C---:B------:R-:W-:Y:S02]  /*50a0*/  HMMA.16816.F32 R148, R4.reuse, R92, RZ ;  /* 0x0000005c0494723c */ /* 0x040fe400000018ff */
[----:B------:R2:W-:Y:S06]  /*50b0*/  MUFU.EX2 R196, R2 ;  /* 0x0000000200c47308 */ /* 0x0005ec0000000800 */
[----:B------:R-:W-:Y:S01]  /*50c0*/  HMMA.16816.F32 R140, R4, R96, RZ ;  /* 0x00000060048c723c */ /* 0x000fe200000018ff */
[----:B-1----:R-:W-:-:S02]  /*50d0*/  FMNMX.FTZ R8, R163, R0, !PT ;  /* 0x00000000a3087209 */ /* 0x002fc40007810000 */
[----:B------:R-:W-:-:S05]  /*50e0*/  FMNMX.FTZ R0, R195, R9, !PT ;  /* 0x00000009c3007209 */ /* 0x000fca0007810000 */
[----:B------:R-:W-:Y:S01]  /*50f0*/  HMMA.16816.F32 R136, R4, R104, RZ ;  /* 0x000000680488723c */ /* 0x000fe200000018ff */
[----:B------:R-:W1:Y:S01]  /*5100*/  SHFL.BFLY PT, R9, R0, 0x2, 0x1f ;  /* 0x0c401f0000097f89 */ /* 0x000e6200000e0000 */
[----:B--2---:R-:W-:Y:S01]  /*5110*/  FMNMX.FTZ R2, R162, R8, !PT ;  /* 0x00000008a2027209 */ /* 0x004fe20007810000 */
[----:B------:R-:W-:-:S03]  /*5120*/  FFMA.FTZ R8, R53, c[0x0][0x23c], -R13 ;  /* 0x00008f0035087a23 */ /* 0x000fc6000001080d */
[----:B------:R-:W-:Y:S01]  /*5130*/  FMNMX.FTZ R2, R158, R2, !PT ;  /* 0x000000029e027209 */ /* 0x000fe20007810000 */
[----:B------:R2:W3:Y:S01]  /*5140*/  MUFU.EX2 R199, R8 ;  /* 0x0000000800c77308 */ /* 0x0004e20000000800 */
[----:B------:R-:W-:Y:S02]  /*5150*/  HMMA.16816.F32 R128, R4, R112, RZ ;  /* 0x000000700480723c */ /* 0x000fe400000018ff */
[----:B------:R-:W-:-:S04]  /*5160*/  FMNMX.FTZ R2, R159, R2, !PT ;  /* 0x000000029f027209 */ /* 0x000fc80007810000 */
[----:B------:R-:W-:Y:S02]  /*5170*/  FMNMX.FTZ R2, R193, R2, !PT ;  /* 0x00000002c1027209 */ /* 0x000fe40007810000 */
[----:B------:R-:W-:Y:S02]  /*5180*/  HMMA.16816.F32 R120, R4, R116, RZ ;  /* 0x000000740478723c */ /* 0x000fe400000018ff */
[----:B------:R-:W-:-:S04]  /*5190*/  FMNMX.FTZ R2, R191, R2, !PT ;  /* 0x00000002bf027209 */ /* 0x000fc80007810000 */
[----:B------:R-:W-:Y:S01]  /*51a0*/  FMNMX.FTZ R2, R175, R2, !PT ;  /* 0x00000002af027209 */ /* 0x000fe20007810000 */
[--C-:B--2---:R-:W-:Y:S01]  /*51b0*/  FFMA.FTZ R8, R72, c[0x0][0x23c], -R12.reuse ;  /* 0x00008f0048087a23 */ /* 0x104fe2000001080c */
[C---:B------:R-:W-:Y:S01]  /*51c0*/  HMMA.16816.F32 R108, R4.reuse, R46, RZ ;  /* 0x0000002e046c723c */ /* 0x040fe200000018ff */
[----:B-1----:R-:W-:Y:S02]  /*51d0*/  FMNMX.FTZ R0, R0, R9, !PT ;  /* 0x0000000900007209 */ /* 0x002fe40007810000 */
[----:B------:R1:W-:Y:S01]  /*51e0*/  MUFU.EX2 R177, R8 ;  /* 0x0000000800b17308 */ /* 0x0003e20000000800 */
[----:B---3--:R-:W-:Y:S02]  /*51f0*/  F2FP.PACK_AB R10, R199, R196 ;  /* 0x000000c4c70a723e */ /* 0x008fe400000000ff */
[----:B------:R-:W2:Y:S02]  /*5200*/  SHFL.BFLY PT, R20, R0, 0x1, 0x1f ;  /* 0x0c201f0000147f89 */ /* 0x000ea400000e0000 */
[C---:B------:R-:W-:Y:S08]  /*5210*/  HMMA.16816.F32 R100, R4.reuse, R50, RZ ;  /* 0x000000320464723c */ /* 0x040ff000000018ff */
[----:B------:R-:W-:Y:S01]  /*5220*/  HMMA.16816.F32 R84, R4, R90, RZ ;  /* 0x0000005a0454723c */ /* 0x000fe200000018ff */
[----:B-1----:R-:W-:-:S02]  /*5230*/  FFMA.FTZ R8, R73, c[0x0][0x23c], -R12 ;  /* 0x00008f0049087a23 */ /* 0x002fc4000001080c */
[----:B------:R-:W-:Y:S02]  /*5240*/  LDSM.16.MT88.4 R72, [R234+0xe800] ;  /* 0x00e80000ea48783b */ /* 0x000fe40000004200 */
[----:B------:R1:W3:Y:S03]  /*5250*/  MUFU.EX2 R3, R8 ;  /* 0x0000000800037308 */ /* 0x0002e60000000800 */
[----:B------:R-:W-:Y:S01]  /*5260*/  HMMA.16816.F32 R40, R4, R94, RZ ;  /* 0x0000005e0428723c */ /* 0x000fe200000018ff */
[----:B--2---:R-:W-:-:S07]  /*5270*/  FMNMX.FTZ R168, R0, R20, !PT ;  /* 0x0000001400a87209 */ /* 0x004fce0007810000 */
[----:B------:R-:W-:Y:S01]  /*5280*/  HMMA.16816.F32 R36, R4, R98, RZ ;  /* 0x000000620424723c */ /* 0x000fe200000018ff */
[----:B------:R-:W-:Y:S02]  /*5290*/  FSETP.NEU.FTZ.AND P1, PT, R168, -INF , PT ;  /* 0xff800000a800780b */ /* 0x000fe40003f3d000 */
[----:B-1----:R-:W-:Y:S01]  /*52a0*/  FMNMX.FTZ R8, R171, R2, !PT ;  /* 0x00000002ab087209 */ /* 0x002fe20007810000 */
[----:B------:R-:W-:-:S04]  /*52b0*/  FFMA.FTZ R2, R54, c[0x0][0x23c], -R12 ;  /* 0x00008f0036027a23 */ /* 0x000fc8000001080c */
[C---:B------:R-:W-:Y:S01]  /*52c0*/  HMMA.16816.F32 R32, R4.reuse, R106, RZ ;  /* 0x0000006a0420723c */ /* 0x040fe200000018ff */
[----:B---3--:R-:W-:Y:S01]  /*52d0*/  F2FP.PACK_AB R9, R3, R177 ;  /* 0x000000b10309723e */ /* 0x008fe200000000ff */
[----:B------:R-:W-:Y:S01]  /*52e0*/  LDSM.16.MT88.4 R52, [R234+0xc800] ;  /* 0x00c80000ea34783b */ /* 0x000fe20000004200 */
[----:B------:R-:W-:Y:S01]  /*52f0*/  FMNMX.FTZ R8, R178, R8, !PT ;  /* 0x00000008b2087209 */ /* 0x000fe20007810000 */
[----:B------:R1:W-:Y:S04]  /*5300*/  MUFU.EX2 R198, R2 ;  /* 0x0000000200c67308 */ /* 0x0003e80000000800 */
[C---:B------:R-:W-:Y:S08]  /*5310*/  HMMA.16816.F32 R28, R4.reuse, R114, RZ ;  /* 0x00000072041c723c */ /* 0x040ff000000018ff */
[----:B------:R-:W-:Y:S01]  /*5320*/  HMMA.16816.F32 R24, R4, R118, RZ ;  /* 0x000000760418723c */ /* 0x000fe200000018ff */
[----:B-1----:R-:W-:Y:S01]  /*5330*/  FMNMX.FTZ R2, R225, R8, !PT ;  /* 0x00000008e1027209 */ /* 0x002fe20007810000 */
[----:B------:R-:W-:-:S02]  /*5340*/  FFMA.FTZ R8, R64, c[0x0][0x23c], -R12 ;  /* 0x00008f0040087a23 */ /* 0x000fc4000001080c */
[----:B------:R-:W-:Y:S01]  /*5350*/  LDSM.16.MT88.4 R64, [R235+0xc800] ;  /* 0x00c80000eb40783b */ /* 0x000fe20000004200 */
[----:B------:R-:W-:Y:S01]  /*5360*/  FMNMX.FTZ R2, R218, R2, !PT ;  /* 0x00000002da027209 */ /* 0x000fe20007810000 */
[----:B------:R1:W2:Y:S03]  /*5370*/  MUFU.EX2 R244, R8 ;  /* 0x0000000800f47308 */ /* 0x0002a60000000800 */
[----:B------:R-:W-:Y:S01]  /*5380*/  FMNMX.FTZ R14, R217, R2, !PT ;  /* 0x00000002d90e7209 */ /* 0x000fe20007810000 */
[----:B------:R-:W-:-:S04]  /*5390*/  FMUL.FTZ R2, R168, c[0x0][0x23c] ;  /* 0x00008f00a8027a20 */ /* 0x000fc80000410000 */
[----:B------:R-:W3:Y:S01]  /*53a0*/  SHFL.BFLY PT, R15, R14, 0x2, 0x1f ;  /* 0x0c401f000e0f7f89 */ /* 0x000ee200000e0000 */
[----:B------:R-:W-:-:S05]  /*53b0*/  FSEL R2, R2, RZ, P1 ;  /* 0x000000ff02027208 */ /* 0x000fca0000800000 */
[----:B------:R-:W-:Y:S01]  /*53c0*/  FFMA.FTZ R4, R132, c[0x0][0x23c], -R2 ;  /* 0x00008f0084047a23 */ /* 0x000fe20000010802 */
[----:B-1----:R-:W-:-:S03]  /*53d0*/  F2FP.PACK_AB R8, R21, R232 ;  /* 0x000000e81508723e */ /* 0x002fc600000000ff */
[----:B------:R1:W4:Y:S01]  /*53e0*/  MUFU.EX2 R167, R4 ;  /* 0x0000000400a77308 */ /* 0x0003220000000800 */
[----:B--2---:R-:W-:-:S07]  /*53f0*/  F2FP.PACK_AB R11, R244, R198 ;  /* 0x000000c6f40b723e */ /* 0x004fce00000000ff */
[----:B------:R-:W-:Y:S01]  /*5400*/  HMMA.16816.F32 R204, R8, R80, R152 ;  /* 0x0000005008cc723c */ /* 0x000fe20000001898 */
[----:B---3--:R-:W-:-:S06]  /*5410*/  FMNMX.FTZ R0, R14, R15, !PT ;  /* 0x0000000f0e007209 */ /* 0x008fcc0007810000 */
[----:B------:R-:W-:Y:S01]  /*5420*/  IMAD.MOV.U32 R153, RZ, RZ, R21 ;  /* 0x000000ffff997224 */ /* 0x000fe200078e0015 */
[C---:B------:R-:W-:Y:S01]  /*5430*/  HMMA.16816.F32 R228, R8.reuse, R56, R128 ;  /* 0x0000003808e4723c */ /* 0x040fe20000001880 */
[--C-:B-1----:R-:W-:Y:S01]  /*5440*/  FFMA.FTZ R4, R133, c[0x0][0x23c], -R2.reuse ;  /* 0x00008f0085047a23 */ /* 0x102fe20000010802 */
[----:B------:R-:W-:Y:S01]  /*5450*/  MOV R154, R176 ;  /* 0x000000b0009a7202 */ /* 0x000fe20000000f00 */
[----:B------:R-:W1:Y:S01]  /*5460*/  SHFL.BFLY PT, R5, R0, 0x1, 0x1f ;  /* 0x0c201f0000057f89 */ /* 0x000e6200000e0000 */
[----:B------:R-:W-:Y:S01]  /*5470*/  IMAD.MOV.U32 R155, RZ, RZ, R177 ;  /* 0x000000ffff9b7224 */ /* 0x000fe200078e00b1 */
[----:B------:R2:W-:Y:S03]  /*5480*/  MUFU.EX2 R14, R4 ;  /* 0x00000004000e7308 */ /* 0x0005e60000000800 */
[C---:B------:R-:W-:Y:S08]  /*5490*/  HMMA.16816.F32 R180, R8.reuse, R76, R140 ;  /* 0x0000004c08b4723c */ /* 0x040ff0000000188c */
[----:B------:R-:W-:Y:S01]  /*54a0*/  HMMA.16816.F32 R200, R8, R60, R124 ;  /* 0x0000003c08c8723c */ /* 0x000fe2000000187c */
[----:B--2---:R-:W-:-:S02]  /*54b0*/  FFMA.FTZ R4, R165, c[0x0][0x23c], -R2 ;  /* 0x00008f00a5047a23 */ /* 0x004fc40000010802 */
[----:B------:R-:W-:-:S05]  /*54c0*/  IMAD.MOV.U32 R165, RZ, RZ, R155 ;  /* 0x000000ffffa57224 */ /* 0x000fca00078e009b */
[C---:B------:R-:W-:Y:S01]  /*54d0*/  HMMA.16816.F32 R124, R8.reuse, R82, R84 ;  /* 0x00000052087c723c */ /* 0x040fe20000001854 */
[----:B------:R2:W-:Y:S07]  /*54e0*/  MUFU.EX2 R241, R4 ;  /* 0x0000000400f17308 */ /* 0x0005ee0000000800 */
[----:B------:R-:W-:Y:S01]  /*54f0*/  HMMA.16816.F32 R212, R8, R64, R148 ;  /* 0x0000004008d4723c */ /* 0x000fe20000001894 */
[----:B------:R-:W-:Y:S01]  /*5500*/  MOV R143, R181 ;  /* 0x000000b5008f7202 */ /* 0x000fe20000000f00 */
[----:B------:R-:W-:Y:S01]  /*5510*/  IMAD.MOV.U32 R142, RZ, RZ, R182 ;  /* 0x000000ffff8e7224 */ /* 0x000fe200078e00b6 */
[----:B------:R-:W-:Y:S01]  /*5520*/  MOV R141, R183 ;  /* 0x000000b7008d7202 */ /* 0x000fe20000000f00 */
[----:B------:R-:W-:-:S04]  /*5530*/  IMAD.MOV.U32 R140, RZ, RZ, R180 ;  /* 0x000000ffff8c7224 */ /* 0x000fc800078e00b4 */
[C---:B------:R-:W-:Y:S01]  /*5540*/  HMMA.16816.F32 R248, R8.reuse, R72, R136 ;  /* 0x0000004808f8723c */ /* 0x040fe20000001888 */
[--C-:B--2---:R-:W-:Y:S01]  /*5550*/  FFMA.FTZ R4, R164, c[0x0][0x23c], -R2.reuse ;  /* 0x00008f00a4047a23 */ /* 0x104fe20000010802 */
[----:B----4-:R-:W-:Y:S02]  /*5560*/  MOV R164, R167 ;  /* 0x000000a700a47202 */ /* 0x010fe40000000f00 */
[----:B-1----:R-:W-:Y:S01]  /*5570*/  FMNMX.FTZ R167, R0, R5, !PT ;  /* 0x0000000500a77209 */ /* 0x002fe20007810000 */
[----:B------:R1:W-:Y:S01]  /*5580*/  MUFU.EX2 R237, R4 ;  /* 0x0000000400ed7308 */ /* 0x0003e20000000800 */
[--C-:B------:R-:W-:Y:S02]  /*5590*/  FFMA.FTZ R0, R160, c[0x0][0x23c], -R2.reuse ;  /* 0x00008f00a0007a23 */ /* 0x100fe40000010802 */
[----:B------:R-:W-:Y:S01]  /*55a0*/  FSETP.NEU.FTZ.AND P1, PT, R167, -INF , PT ;  /* 0xff800000a700780b */ /* 0x000fe20003f3d000 */
[C---:B------:R-:W-:Y:S04]  /*55b0*/  HMMA.16816.F32 R220, R8.reuse, R68, R120 ;  /* 0x0000004408dc723c */ /* 0x040fe80000001878 */
[----:B------:R2:W-:Y:S04]  /*55c0*/  MUFU.EX2 R152, R0 ;  /* 0x0000000000987308 */ /* 0x0005e80000000800 */
[----:B------:R-:W-:Y:S01]  /*55d0*/  HMMA.16816.F32 R144, R8, R52, R144 ;  /* 0x000000340890723c */ /* 0x000fe20000001890 */
[----:B-1----:R-:W-:-:S04]  /*55e0*/  FFMA.FTZ R4, R161, c[0x0][0x23c], -R2 ;  /* 0x00008f00a1047a23 */ /* 0x002fc80000010802 */
[----:B------:R1:W-:Y:S03]  /*55f0*/  MUFU.EX2 R17, R4 ;  /* 0x0000000400117308 */ /* 0x0003e60000000800 */
[----:B------:R-:W-:Y:S01]  /*5600*/  HMMA.16816.F32 R180, R8, R62, R108 ;  /* 0x0000003e08b4723c */ /* 0x000fe2000000186c */
[----:B--2---:R-:W-:-:S05]  /*5610*/  FMUL.FTZ R0, R167, c[0x0][0x23c] ;  /* 0x00008f00a7007a20 */ /* 0x004fca0000410000 */
[----:B------:R-:W-:Y:S02]  /*5620*/  FSEL R0, R0, RZ, P1 ;  /* 0x000000ff00007208 */ /* 0x000fe40000800000 */
[----:B------:R-:W-:Y:S01]  /*5630*/  HMMA.16816.F32 R120, R8, R54, R100 ;  /* 0x000000360878723c */ /* 0x000fe20000001864 */
[----:B-1----:R-:W-:-:S07]  /*5640*/  FFMA.FTZ R4, R157, c[0x0][0x23c], -R2 ;  /* 0x00008f009d047a23 */ /* 0x002fce0000010802 */
[C---:B------:R-:W-:Y:S01]  /*5650*/  HMMA.16816.F32 R208, R8.reuse, R78, R36 ;  /* 0x0000004e08d0723c */ /* 0x040fe20000001824 */
[----:B------:R-:W-:Y:S01]  /*5660*/  IMAD.MOV.U32 R157, RZ, RZ, R178 ;  /* 0x000000ffff9d7224 */ /* 0x000fe200078e00b2 */
[----:B------:R1:W-:Y:S06]  /*5670*/  MUFU.EX2 R166, R4 ;  /* 0x0000000400a67308 */ /* 0x0003ec0000000800 */
[C---:B------:R-:W-:Y:S08]  /*5680*/  HMMA.16816.F32 R136, R8.reuse, R74, R32 ;  /* 0x0000004a0888723c */ /* 0x040ff00000001820 */
[----:B------:R-:W-:Y:S01]  /*5690*/  HMMA.16816.F32 R148, R8, R58, R28 ;  /* 0x0000003a0894723c */ /* 0x000fe2000000181c */
[----:B-1----:R-:W-:Y:S01]  /*56a0*/  FFMA.FTZ R4, R156, c[0x0][0x23c], -R2 ;  /* 0x00008f009c047a23 */ /* 0x002fe20000010802 */
[----:B------:R-:W-:-:S03]  /*56b0*/  MOV R156, R199 ;  /* 0x000000c7009c7202 */ /* 0x000fc60000000f00 */
[----:B------:R1:W2:Y:S02]  /*56c0*/  MUFU.EX2 R5, R4 ;  /* 0x0000000400057308 */ /* 0x0002a40000000800 */
[----:B-1----:R-:W-:-:S06]  /*56d0*/  FFMA.FTZ R4, R134, c[0x0][0x23c], -R0 ;  /* 0x00008f0086047a23 */ /* 0x002fcc0000010800 */
[----:B------:R1:W-:Y:S02]  /*56e0*/  MUFU.EX2 R129, R4 ;  /* 0x0000000400817308 */ /* 0x0003e40000000800 */
[--C-:B-1----:R-:W-:Y:S02]  /*56f0*/  FFMA.FTZ R4, R135, c[0x0][0x23c], -R0.reuse ;  /* 0x00008f0087047a23 */ /* 0x102fe40000010800 */
[----:B------:R-:W-:Y:S04]  /*5700*/  HMMA.16816.F32 R132, R8, R66, R40 ;  /* 0x000000420884723c */ /* 0x000fe80000001828 */
[----:B------:R1:W3:Y:S02]  /*5710*/  MUFU.EX2 R128, R4 ;  /* 0x0000000400807308 */ /* 0x0002e40000000800 */
[----:B-1----:R-:W-:-:S06]  /*5720*/  FFMA.FTZ R4, R170, c[0x0][0x23c], -R0 ;  /* 0x00008f00aa047a23 */ /* 0x002fcc0000010800 */
[----:B------:R1:W-:Y:S02]  /*5730*/  MUFU.EX2 R240, R4 ;  /* 0x0000000400f07308 */ /* 0x0003e40000000800 */
[----:B-1----:R-:W-:Y:S01]  /*5740*/  FFMA.FTZ R4, R169, c[0x0][0x23c], -R0 ;  /* 0x00008f00a9047a23 */ /* 0x002fe20000010800 */
[----:B--2---:R-:W-:-:S05]  /*5750*/  MOV R169, R5 ;  /* 0x0000000500a97202 */ /* 0x004fca0000000f00 */
[----:B------:R1:W2:Y:S01]  /*5760*/  MUFU.EX2 R15, R4 ;  /* 0x00000004000f7308 */ /* 0x0002a20000000800 */
[----:B------:R-:W-:Y:S01]  /*5770*/  F2FP.PACK_AB R6, R169, R166 ;  /* 0x000000a6a906723e */ /* 0x000fe200000000ff */
[----:B-1----:R-:W-:-:S06]  /*5780*/  FFMA.FTZ R4, R163, c[0x0][0x23c], -R0 ;  /* 0x00008f00a3047a23 */ /* 0x002fcc0000010800 */
[----:B------:R1:W-:Y:S02]  /*5790*/  MUFU.EX2 R16, R4 ;  /* 0x0000000400107308 */ /* 0x0003e40000000800 */
[----:B-1----:R-:W-:Y:S02]  /*57a0*/  FFMA.FTZ R4, R162, c[0x0][0x23c], -R0 ;  /* 0x00008f00a2047a23 */ /* 0x002fe40000010800 */
[----:B------:R-:W-:Y:S04]  /*57b0*/  HMMA.16816.F32 R160, R8, R70, R24 ;  /* 0x0000004608a0723c */ /* 0x000fe80000001818 */
[----:B------:R1:W-:Y:S03]  /*57c0*/  MUFU.EX2 R84, R4 ;  /* 0x0000000400547308 */ /* 0x0003e60000000800 */
[----:B------:R-:W-:-:S02]  /*57d0*/  F2FP.PACK_AB R8, R14, R164 ;  /* 0x000000a40e08723e */ /* 0x000fc400000000ff */
[----:B------:R-:W-:Y:S02]  /*57e0*/  F2FP.PACK_AB R10, R237, R241 ;  /* 0x000000f1ed0a723e */ /* 0x000fe400000000ff */
[----:B---3--:R-:W-:Y:S02]  /*57f0*/  F2FP.PACK_AB R9, R128, R129 ;  /* 0x000000818009723e */ /* 0x008fe400000000ff */
[----:B--2---:R-:W-:Y:S01]  /*5800*/  F2FP.PACK_AB R11, R15, R240 ;  /* 0x000000f00f0b723e */ /* 0x004fe200000000ff */
[----:B-1----:R-:W-:-:S06]  /*5810*/  FFMA.FTZ R4, R158, c[0x0][0x23c], -R0 ;  /* 0x00008f009e047a23 */ /* 0x002fcc0000010800 */
[C---:B------:R-:W-:Y:S01]  /*5820*/  HMMA.16816.F32 R24, R8.reuse, R44, RZ ;  /* 0x0000002c0818723c */ /* 0x040fe200000018ff */
[----:B------:R-:W-:Y:S01]  /*5830*/  IMAD.MOV.U32 R158, RZ, RZ, R198 ;  /* 0x000000ffff9e7224 */ /* 0x000fe200078e00c6 */
[----:B------:R1:W2:Y:S06]  /*5840*/  MUFU.EX2 R5, R4 ;  /* 0x0000000400057308 */ /* 0x0002ac0000000800 */
[C---:B------:R-:W-:Y:S08]  /*5850*/  HMMA.16816.F32 R20, R8.reuse, R48, RZ ;  /* 0x000000300814723c */ /* 0x040ff000000018ff */
[----:B------:R-:W-:Y:S01]  /*5860*/  HMMA.16816.F32 R40, R8, R88, RZ ;  /* 0x000000580828723c */ /* 0x000fe200000018ff */
[----:B-1----:R-:W-:Y:S01]  /*5870*/  FFMA.FTZ R4, R159, c[0x0][0x23c], -R0 ;  /* 0x00008f009f047a23 */ /* 0x002fe20000010800 */
[----:B--2---:R-:W-:-:S02]  /*5880*/  MOV R159, R5 ;  /* 0x00000005009f7202 */ /* 0x004fc40000000f00 */
[----:B------:R-:W-:Y:S01]  /*5890*/  F2FP.PACK_AB R5, R84, R16 ;  /* 0x000000105405723e */ /* 0x000fe200000000ff */
[----:B------:R1:W2:Y:S02]  /*58a0*/  MUFU.EX2 R170, R4 ;  /* 0x0000000400aa7308 */ /* 0x0002a40000000800 */
[----:B------:R-:W-:Y:S01]  /*58b0*/  MOV R88, R197 ;  /* 0x000000c500587202 */ /* 0x000fe20000000f00 */
[----:B------:R-:W-:Y:S01]  /*58c0*/  HMMA.16816.F32 R36, R8, R92, RZ ;  /* 0x0000005c0824723c */ /* 0x000fe200000018ff */
[----:B------:R-:W-:-:S06]  /*58d0*/  IMAD.MOV.U32 R89, RZ, RZ, R196 ;  /* 0x000000ffff597224 */ /* 0x000fcc00078e00c4 */
[----:B------:R-:W-:Y:S01]  /*58e0*/  IMAD.MOV.U32 R92, RZ, RZ, R154 ;  /* 0x000000ffff5c7224 */ /* 0x000fe200078e009a */
[----:B------:R-:W-:Y:S01]  /*58f0*/  HMMA.16816.F32 R32, R8, R96, RZ ;  /* 0x000000600820723c */ /* 0x000fe200000018ff */
[----:B------:R-:W-:Y:S02]  /*5900*/  MOV R93, R152 ;  /* 0x00000098005d7202 */ /* 0x000fe40000000f00 */
[----:B-1----:R-:W-:-:S04]  /*5910*/  F2FP.PACK_AB R4, R152, R17 ;  /* 0x000000119804723e */ /* 0x002fc800000000ff */
[----:B------:R-:W-:Y:S01]  /*5920*/  IMAD.MOV.U32 R96, RZ, RZ, R153 ;  /* 0x000000ffff607224 */ /* 0x000fe200078e0099 */
[----:B--2---:R-:W-:Y:S01]  /*5930*/  F2FP.PACK_AB R7, R170, R159 ;  /* 0x0000009faa07723e */ /* 0x004fe200000000ff */
[----:B------:R-:W-:Y:S01]  /*5940*/  HMMA.16816.F32 R28, R8, R104, RZ ;  /* 0x00000068081c723c */ /* 0x000fe200000018ff */
[----:B------:R-:W-:-:S07]  /*5950*/  MOV R97, R84 ;  /* 0x0000005400617202 */ /* 0x000fce0000000f00 */
[C---:B------:R-:W-:Y:S07]  /*5960*/  HMMA.16816.F32 R176, R4.reuse, R60, R24 ;  /* 0x0000003c04b0723c */ /* 0x040fee0000001818 */
[----:B------:R-:W-:Y:S01]  /*5970*/  MOV R60, R142 ;  /* 0x0000008e003c7202 */ /* 0x000fe20000000f00 */
[----:B------:R-:W-:Y:S01]  /*5980*/  HMMA.16816.F32 R100, R4, R52, R20 ;  /* 0x000000340464723c */ /* 0x000fe20000001814 */
[----:B------:R-:W-:-:S06]  /*5990*/  IMAD.MOV.U32 R61, RZ, RZ, R141 ;  /* 0x000000ffff3d7224 */ /* 0x000fcc00078e008d */
[----:B------:R-:W-:Y:S01]  /*59a0*/  IMAD.MOV.U32 R53, RZ, RZ, R143 ;  /* 0x000000ffff357224 */ /* 0x000fe200078e008f */
[----:B------:R-:W-:Y:S01]  /*59b0*/  HMMA.16816.F32 R24, R8, R112, RZ ;  /* 0x000000700818723c */ /* 0x000fe200000018ff */
[----:B------:R-:W-:-:S06]  /*59c0*/  MOV R52, R140 ;  /* 0x0000008c00347202 */ /* 0x000fcc0000000f00 */
[----:B------:R-:W-:Y:S01]  /*59d0*/  IMAD.MOV.U32 R113, RZ, RZ, R170 ;  /* 0x000000ffff717224 */ /* 0x000fe200078e00aa */
[----:B------:R-:W-:Y:S01]  /*59e0*/  HMMA.16816.F32 R20, R8, R116, RZ ;  /* 0x000000740814723c */ /* 0x000fe200000018ff */
[----:B------:R-:W-:Y:S02]  /*59f0*/  MOV R112, R169 ;  /* 0x000000a900707202 */ /* 0x000fe40000000f00 */
[----:B------:R-:W-:-:S04]  /*5a00*/  MOV R169, R156 ;  /* 0x0000009c00a97202 */ /* 0x000fc80000000f00 */
[----:B------:R-:W-:Y:S01]  /*5a10*/  IMAD.MOV.U32 R117, RZ, RZ, R129 ;  /* 0x000000ffff757224 */ /* 0x000fe200078e0081 */
[----:B------:R-:W-:Y:S01]  /*5a20*/  MOV R116, R128 ;  /* 0x0000008000747202 */ /* 0x000fe20000000f00 */
[C---:B------:R-:W-:Y:S08]  /*5a30*/  HMMA.16816.F32 R84, R4.reuse, R80, R40 ;  /* 0x000000500454723c */ /* 0x040ff00000001828 */
[C---:B------:R-:W-:Y:S08]  /*5a40*/  HMMA.16816.F32 R108, R4.reuse, R64, R36 ;  /* 0x00000040046c723c */ /* 0x040ff00000001824 */
[C---:B------:R-:W-:Y:S08]  /*5a50*/  HMMA.16816.F32 R152, R4.reuse, R76, R32 ;  /* 0x0000004c0498723c */ /* 0x040ff00000001820 */
[C---:B------:R-:W-:Y:S08]  /*5a60*/  HMMA.16816.F32 R140, R4.reuse, R72, R28 ;  /* 0x00000048048c723c */ /* 0x040ff0000000181c */
[C---:B------:R-:W-:Y:S08]  /*5a70*/  HMMA.16816.F32 R128, R4.reuse, R56, R24 ;  /* 0x000000380480723c */ /* 0x040ff00000001818 */
[----:B------:R-:W-:Y:S08]  /*5a80*/  HMMA.16816.F32 R196, R4, R68, R20 ;  /* 0x0000004404c4723c */ /* 0x000ff00000001814 */
[C---:B------:R-:W-:Y:S08]  /*5a90*/  HMMA.16816.F32 R40, R8.reuse, R50, RZ ;  /* 0x000000320828723c */ /* 0x040ff000000018ff */
[C---:B------:R-:W-:Y:S08]  /*5aa0*/  HMMA.16816.F32 R44, R8.reuse, R46, RZ ;  /* 0x0000002e082c723c */ /* 0x040ff000000018ff */
[C---:B------:R-:W-:Y:S08]  /*5ab0*/  HMMA.16816.F32 R36, R8.reuse, R90, RZ ;  /* 0x0000005a0824723c */ /* 0x040ff000000018ff */
[C---:B------:R-:W-:Y:S08]  /*5ac0*/  HMMA.16816.F32 R32, R8.reuse, R94, RZ ;  /* 0x0000005e0820723c */ /* 0x040ff000000018ff */
[C---:B------:R-:W-:Y:S08]  /*5ad0*/  HMMA.16816.F32 R28, R8.reuse, R98, RZ ;  /* 0x00000062081c723c */ /* 0x040ff000000018ff */
[C---:B------:R-:W-:Y:S08]  /*5ae0*/  HMMA.16816.F32 R24, R8.reuse, R106, RZ ;  /* 0x0000006a0818723c */ /* 0x040ff000000018ff */
[C---:B------:R-:W-:Y:S07]  /*5af0*/  HMMA.16816.F32 R20, R8.reuse, R114, RZ ;  /* 0x000000720814723c */ /* 0x040fee00000018ff */
[----:B------:R-:W-:Y:S01]  /*5b00*/  IMAD.MOV.U32 R114, RZ, RZ, R97 ;  /* 0x000000ffff727224 */ /* 0x000fe200078e0061 */
[----:B------:R-:W-:Y:S01]  /*5b10*/  HMMA.16816.F32 R48, R8, R118, RZ ;  /* 0x000000760830723c */ /* 0x000fe200000018ff */
[----:B------:R-:W-:-:S06]  /*5b20*/  IMAD.MOV.U32 R115, RZ, RZ, R93 ;  /* 0x000000ffff737224 */ /* 0x000fcc00078e005d */
[--C-:B------:R-:W-:Y:S01]  /*5b30*/  FFMA.FTZ R8, R190, c[0x0][0x23c], -R2.reuse ;  /* 0x00008f00be087a23 */ /* 0x100fe20000010802 */
[C---:B------:R-:W-:Y:S01]  /*5b40*/  HMMA.16816.F32 R44, R4.reuse, R62, R44 ;  /* 0x0000003e042c723c */ /* 0x040fe2000000182c */
[----:B------:R-:W-:Y:S02]  /*5b50*/  MOV R190, R88 ;  /* 0x0000005800be7202 */ /* 0x000fe40000000f00 */
[----:B------:R1:W-:Y:S05]  /*5b60*/  MUFU.EX2 R97, R8 ;  /* 0x0000000800617308 */ /* 0x0003ea0000000800 */
[C---:B------:R-:W-:Y:S08]  /*5b70*/  HMMA.16816.F32 R40, R4.reuse, R54, R40 ;  /* 0x000000360428723c */ /* 0x040ff00000001828 */
[----:B------:R-:W-:Y:S01]  /*5b80*/  HMMA.16816.F32 R36, R4, R82, R36 ;  /* 0x000000520424723c */ /* 0x000fe20000001824 */
[----:B-1----:R-:W-:-:S02]  /*5b90*/  FFMA.FTZ R8, R189, c[0x0][0x23c], -R2 ;  /* 0x00008f00bd087a23 */ /* 0x002fc40000010802 */
[----:B------:R-:W-:Y:S02]  /*5ba0*/  IMAD.MOV.U32 R189, RZ, RZ, R159 ;  /* 0x000000ffffbd7224 */ /* 0x000fe400078e009f */
[----:B------:R1:W-:Y:S03]  /*5bb0*/  MUFU.EX2 R99, R8 ;  /* 0x0000000800637308 */ /* 0x0003e60000000800 */
[C---:B------:R-:W-:Y:S07]  /*5bc0*/  HMMA.16816.F32 R32, R4.reuse, R66, R32 ;  /* 0x000000420420723c */ /* 0x040fee0000001820 */
[----:B------:R-:W-:Y:S01]  /*5bd0*/  MOV R67, R96 ;  /* 0x0000006000437202 */ /* 0x000fe20000000f00 */
[----:B------:R-:W-:Y:S01]  /*5be0*/  HMMA.16816.F32 R76, R4, R78, R28 ;  /* 0x0000004e044c723c */ /* 0x000fe2000000181c */
[----:B------:R-:W-:Y:S01]  /*5bf0*/  LDSM.16.MT88.4 R28, [R234+0xd000] ;  /* 0x00d00000ea1c783b */ /* 0x000fe20000004200 */
[----:B------:R-:W-:Y:S01]  /*5c00*/  MOV R66, R92 ;  /* 0x0000005c00427202 */ /* 0x000fe20000000f00 */
[----:B-1----:R-:W-:-:S05]  /*5c10*/  FFMA.FTZ R8, R173, c[0x0][0x23c], -R2 ;  /* 0x00008f00ad087a23 */ /* 0x002fca0000010802 */
[C---:B------:R-:W-:Y:S01]  /*5c20*/  HMMA.16816.F32 R72, R4.reuse, R74, R24 ;  /* 0x0000004a0448723c */ /* 0x040fe20000001818 */
[----:B------:R-:W-:Y:S01]  /*5c30*/  LDSM.16.MT88.4 R24, [R236+0xd000] ;  /* 0x00d00000ec18783b */ /* 0x000fe20000004200 */
[----:B------:R1:W-:Y:S06]  /*5c40*/  MUFU.EX2 R159, R8 ;  /* 0x00000008009f7308 */ /* 0x0003ec0000000800 */
[C---:B------:R-:W-:Y:S01]  /*5c50*/  HMMA.16816.F32 R56, R4.reuse, R58, R20 ;  /* 0x0000003a0438723c */ /* 0x040fe20000001814 */
[----:B------:R-:W2:Y:S07]  /*5c60*/  LDSM.16.MT88.4 R20, [R233+0xd000] ;  /* 0x00d00000e914783b */ /* 0x000eae0000004200 */
[----:B------:R-:W-:Y:S01]  /*5c70*/  HMMA.16816.F32 R48, R4, R70, R48 ;  /* 0x000000460430723c */ /* 0x000fe20000001830 */
[----:B-1----:R-:W-:-:S04]  /*5c80*/  FFMA.FTZ R8, R172, c[0x0][0x23c], -R2 ;  /* 0x00008f00ac087a23 */ /* 0x002fc80000010802 */
[----:B------:R1:W3:Y:S02]  /*5c90*/  MUFU.EX2 R118, R8 ;  /* 0x0000000800767308 */ /* 0x0002e40000000800 */
[----:B------:R-:W-:-:S06]  /*5ca0*/  FFMA.FTZ R4, R174, c[0x0][0x23c], -R13 ;  /* 0x00008f00ae047a23 */ /* 0x000fcc000001080d */
[----:B------:R4:W-:Y:S01]  /*5cb0*/  MUFU.EX2 R170, R4 ;  /* 0x0000000400aa7308 */ /* 0x0009e20000000800 */
[----:B-1----:R-:W-:Y:S01]  /*5cc0*/  FFMA.FTZ R8, R193, c[0x0][0x23c], -R0 ;  /* 0x00008f00c1087a23 */ /* 0x002fe20000010800 */
[----:B---3--:R-:W-:Y:S02]  /*5cd0*/  F2FP.PACK_AB R10, R118, R159 ;  /* 0x0000009f760a723e */ /* 0x008fe400000000ff */
[----:B------:R-:W-:-:S04]  /*5ce0*/  MOV R193, R89 ;  /* 0x0000005900c17202 */ /* 0x000fc80000000f00 */
[----:B------:R1:W-:Y:S01]  /*5cf0*/  MUFU.EX2 R96, R8 ;  /* 0x0000000800607308 */ /* 0x0003e20000000800 */
[----:B----4-:R-:W-:Y:S02]  /*5d00*/  FFMA.FTZ R4, R184, c[0x0][0x23c], -R13 ;  /* 0x00008f00b8047a23 */ /* 0x010fe4000001080d */
[----:B------:R-:W-:-:S05]  /*5d10*/  IMAD.MOV.U32 R184, RZ, RZ, R52 ;  /* 0x000000ffffb87224 */ /* 0x000fca00078e0034 */
[----:B------:R3:W4:Y:S01]  /*5d20*/  MUFU.EX2 R64, R4 ;  /* 0x0000000400407308 */ /* 0x0007220000000800 */
[----:B-1----:R-:W-:Y:S02]  /*5d30*/  FFMA.FTZ R8, R191, c[0x0][0x23c], -R0 ;  /* 0x00008f00bf087a23 */ /* 0x002fe40000010800 */
[----:B------:R-:W-:-:S05]  /*5d40*/  IMAD.MOV.U32 R191, RZ, RZ, R158 ;  /* 0x000000ffffbf7224 */ /* 0x000fca00078e009e */
[----:B------:R1:W1:Y:S01]  /*5d50*/  MUFU.EX2 R98, R8 ;  /* 0x0000000800627308 */ /* 0x0002620000000800 */
[----:B---3--:R-:W-:Y:S01]  /*5d60*/  FFMA.FTZ R4, R194, c[0x0][0x23c], -R12 ;  /* 0x00008f00c2047a23 */ /* 0x008fe2000001080c */
[----:B----4-:R-:W-:-:S06]  /*5d70*/  F2FP.PACK_AB R6, R64, R170 ;  /* 0x000000aa4006723e */ /* 0x010fcc00000000ff */
[----:B------:R3:W-:Y:S01]  /*5d80*/  MUFU.EX2 R80, R4 ;  /* 0x0000000400507308 */ /* 0x0007e20000000800 */
[----:B-1----:R-:W-:Y:S01]  /*5d90*/  FFMA.FTZ R8, R175, c[0x0][0x23c], -R0 ;  /* 0x00008f00af087a23 */ /* 0x002fe20000010800 */
[----:B------:R-:W-:-:S06]  /*5da0*/  F2FP.PACK_AB R9, R98, R96 ;  /* 0x000000606209723e */ /* 0x000fcc00000000ff */
[----:B------:R1:W-:Y:S01]  /*5db0*/  MUFU.EX2 R158, R8 ;  /* 0x00000008009e7308 */ /* 0x0003e20000000800 */
[----:B---3--:R-:W-:-:S07]  /*5dc0*/  FFMA.FTZ R4, R192, c[0x0][0x23c], -R12 ;  /* 0x00008f00c0047a23 */ /* 0x008fce000001080c */
[----:B------:R3:W4:Y:S01]  /*5dd0*/  MUFU.EX2 R82, R4 ;  /* 0x0000000400527308 */ /* 0x0007220000000800 */
[----:B-1----:R-:W-:-:S07]  /*5de0*/  FFMA.FTZ R8, R171, c[0x0][0x23c], -R0 ;  /* 0x00008f00ab087a23 */ /* 0x002fce0000010800 */
[----:B------:R1:W1:Y:S01]  /*5df0*/  MUFU.EX2 R119, R8 ;  /* 0x0000000800777308 */ /* 0x0002620000000800 */
[----:B---3--:R-:W-:Y:S01]  /*5e00*/  FFMA.FTZ R4, R186, c[0x0][0x23c], -R12 ;  /* 0x00008f00ba047a23 */ /* 0x008fe2000001080c */
[----:B----4-:R-:W-:Y:S01]  /*5e10*/  F2FP.PACK_AB R5, R82, R80 ;  /* 0x000000505205723e */ /* 0x010fe200000000ff */
[----:B------:R-:W-:-:S05]  /*5e20*/  IMAD.MOV.U32 R186, RZ, RZ, R60 ;  /* 0x000000ffffba7224 */ /* 0x000fca00078e003c */
[----:B------:R3:W-:Y:S01]  /*5e30*/  MUFU.EX2 R156, R4 ;  /* 0x00000004009c7308 */ /* 0x0007e20000000800 */
[----:B-1----:R-:W-:Y:S01]  /*5e40*/  FFMA.FTZ R8, R188, c[0x0][0x23c], -R13 ;  /* 0x00008f00bc087a23 */ /* 0x002fe2000001080d */
[----:B------:R-:W-:-:S06]  /*5e50*/  F2FP.PACK_AB R11, R119, R158 ;  /* 0x0000009e770b723e */ /* 0x000fcc00000000ff */
[----:B------:R1:W-:Y:S01]  /*5e60*/  MUFU.EX2 R81, R8 ;  /* 0x0000000800517308 */ /* 0x0003e20000000800 */
[----:B---3--:R-:W-:Y:S01]  /*5e70*/  FFMA.FTZ R4, R185, c[0x0][0x23c], -R12 ;  /* 0x00008f00b9047a23 */ /* 0x008fe2000001080c */
[----:B------:R-:W-:-:S06]  /*5e80*/  MOV R185, R53 ;  /* 0x0000003500b97202 */ /* 0x000fcc0000000f00 */
[----:B------:R-:W3:Y:S01]  /*5e90*/  MUFU.EX2 R65, R4 ;  /* 0x0000000400417308 */ /* 0x000ee20000000800 */
[----:B-1----:R-:W-:Y:S01]  /*5ea0*/  FFMA.FTZ R8, R187, c[0x0][0x23c], -R13 ;  /* 0x00008f00bb087a23 */ /* 0x002fe2000001080d */
[----:B------:R-:W-:-:S06]  /*5eb0*/  MOV R187, R61 ;  /* 0x0000003d00bb7202 */ /* 0x000fcc0000000f00 */
[----:B------:R1:W4:Y:S01]  /*5ec0*/  MUFU.EX2 R83, R8 ;  /* 0x0000000800537308 */ /* 0x0003220000000800 */
[----:B---3--:R-:W-:Y:S02]  /*5ed0*/  F2FP.PACK_AB R7, R65, R156 ;  /* 0x0000009c4107723e */ /* 0x008fe400000000ff */
[----:B-1----:R-:W-:Y:S02]  /*5ee0*/  F2FP.PACK_AB R8, R99, R97 ;  /* 0x000000616308723e */ /* 0x002fe400000000ff */
[----:B----4-:R-:W-:-:S05]  /*5ef0*/  F2FP.PACK_AB R4, R83, R81 ;  /* 0x000000515304723e */ /* 0x010fca00000000ff */
[-C--:B--2---:R-:W-:Y:S08]  /*5f00*/  HMMA.16816.F32 R176, R8, R20.reuse, R176 ;  /* 0x0000001408b0723c */ /* 0x084ff000000018b0 */
[C---:B------:R-:W-:Y:S07]  /*5f10*/  HMMA.16816.F32 R172, R4.reuse, R20, R200 ;  /* 0x0000001404ac723c */ /* 0x040fee00000018c8 */
[----:B------:R-:W-:Y:S01]  /*5f20*/  IMAD.MOV.U32 R203, RZ, RZ, R66 ;  /* 0x000000ffffcb7224 */ /* 0x000fe200078e0042 */
[----:B------:R-:W-:Y:S01]  /*5f30*/  HMMA.16816.F32 R180, R4, R22, R180 ;  /* 0x0000001604b4723c */ /* 0x000fe200000018b4 */
[----:B------:R-:W-:Y:S01]  /*5f40*/  MOV R202, R67 ;  /* 0x0000004300ca7202 */ /* 0x000fe20000000f00 */
[----:B------:R-:W-:Y:S01]  /*5f50*/  IMAD.MOV.U32 R200, RZ, RZ, R116 ;  /* 0x000000ffffc87224 */ /* 0x000fe200078e0074 */
[----:B------:R-:W-:-:S05]  /*5f60*/  MOV R201, R117 ;  /* 0x0000007500c97202 */ /* 0x000fca0000000f00 */
[C---:B------:R-:W-:Y:S01]  /*5f70*/  HMMA.16816.F32 R44, R8.reuse, R22, R44 ;  /* 0x00000016082c723c */ /* 0x040fe2000000182c */
[----:B------:R-:W1:Y:S07]  /*5f80*/  LDSM.16.MT88.4 R20, [R235+0xd000] ;  /* 0x00d00000eb14783b */ /* 0x000e6e0000004200 */
[----:B------:R-:W-:Y:S08]  /*5f90*/  HMMA.16816.F32 R68, R8, R28, R100 ;  /* 0x0000001c0844723c */ /* 0x000ff00000001864 */
[C---:B------:R-:W-:Y:S08]  /*5fa0*/  HMMA.16816.F32 R88, R4.reuse, R24, R204 ;  /* 0x000000180458723c */ /* 0x040ff000000018cc */
[C---:B------:R-:W-:Y:S08]  /*5fb0*/  HMMA.16816.F32 R52, R4.reuse, R28, R144 ;  /* 0x0000001c0434723c */ /* 0x040ff00000001890 */
[-C--:B------:R-:W-:Y:S08]  /*5fc0*/  HMMA.16816.F32 R60, R4, R30.reuse, R120 ;  /* 0x0000001e043c723c */ /* 0x080ff00000001878 */
[C---:B------:R-:W-:Y:S01]  /*5fd0*/  HMMA.16816.F32 R40, R8.reuse, R30, R40 ;  /* 0x0000001e0828723c */ /* 0x040fe20000001828 */
[----:B------:R-:W2:Y:S07]  /*5fe0*/  LDSM.16.MT88.4 R28, [R236+0xf000] ;  /* 0x00f00000ec1c783b */ /* 0x000eae0000004200 */
[-C--:B-1----:R-:W-:Y:S08]  /*5ff0*/  HMMA.16816.F32 R100, R8, R20.reuse, R108 ;  /* 0x000000140864723c */ /* 0x082ff0000000186c */
[C---:B------:R-:W-:Y:S07]  /*6000*/  HMMA.16816.F32 R104, R4.reuse, R20, R212 ;  /* 0x000000140468723c */ /* 0x040fee00000018d4 */
[----:B------:R-:W-:Y:S01]  /*6010*/  IMAD.MOV.U32 R214, RZ, RZ, R64 ;  /* 0x000000ffffd67224 */ /* 0x000fe200078e0040 */
[----:B------:R-:W-:Y:S01]  /*6020*/  HMMA.16816.F32 R108, R4, R22, R132 ;  /* 0x00000016046c723c */ /* 0x000fe20000001884 */
[----:B------:R-:W-:Y:S01]  /*6030*/  MOV R215, R65 ;  /* 0x0000004100d77202 */ /* 0x000fe20000000f00 */
[----:B------:R-:W-:Y:S01]  /*6040*/  IMAD.MOV.U32 R212, RZ, RZ, R118 ;  /* 0x000000ffffd47224 */ /* 0x000fe200078e0076 */
[----:B------:R-:W-:-:S05]  /*6050*/  MOV R213, R119 ;  /* 0x0000007700d57202 */ /* 0x000fca0000000f00 */
[C---:B------:R-:W-:Y:S01]  /*6060*/  HMMA.16816.F32 R204, R8.reuse, R22, R32 ;  /* 0x0000001608cc723c */ /* 0x040fe20000001820 */
[----:B------:R-:W1:Y:S04]  /*6070*/  LDSM.16.MT88.4 R20, [R234+0xf000] ;  /* 0x00f00000ea14783b */ /* 0x000e680000004200 */
[----:B------:R-:W-:Y:S03]  /*6080*/  LDSM.16.MT88.4 R32, [R235+0xf000] ;  /* 0x00f00000eb20783b */ /* 0x000fe60000004200 */
[----:B------:R-:W-:Y:S08]  /*6090*/  HMMA.16816.F32 R84, R8, R24, R84 ;  /* 0x000000180854723c */ /* 0x000ff00000001854 */
[-C--:B------:R-:W-:Y:S08]  /*60a0*/  HMMA.16816.F32 R92, R4, R26.reuse, R124 ;  /* 0x0000001a045c723c */ /* 0x080ff0000000187c */
[----:B------:R-:W-:Y:S01]  /*60b0*/  HMMA.16816.F32 R36, R8, R26, R36 ;  /* 0x0000001a0824723c */ /* 0x000fe20000001824 */
[----:B------:R-:W3:Y:S07]  /*60c0*/  LDSM.16.MT88.4 R24, [R233+0xf000] ;  /* 0x00f00000e918783b */ /* 0x000eee0000004200 */
[C---:B--2---:R-:W-:Y:S07]  /*60d0*/  HMMA.16816.F32 R144, R4.reuse, R28, R228 ;  /* 0x0000001c0490723c */ /* 0x044fee00000018e4 */
[----:B------:R-:W-:Y:S01]  /*60e0*/  MOV R231, R157 ;  /* 0x0000009d00e77202 */ /* 0x000fe20000000f00 */
[----:B------:R-:W-:Y:S01]  /*60f0*/  HMMA.16816.F32 R148, R4, R30, R148 ;  /* 0x0000001e0494723c */ /* 0x000fe20000001894 */
[----:B------:R-:W-:-:S02]  /*6100*/  MOV R228, R164 ;  /* 0x000000a400e47202 */ /* 0x000fc40000000f00 */
[----:B------:R-:W-:Y:S02]  /*6110*/  MOV R230, R201 ;  /* 0x000000c900e67202 */ /* 0x000fe40000000f00 */
[----:B------:R-:W-:-:S03]  /*6120*/  MOV R229, R202 ;  /* 0x000000ca00e57202 */ /* 0x000fc60000000f00 */
[C---:B-1----:R-:W-:Y:S07]  /*6130*/  HMMA.16816.F32 R132, R4.reuse, R20, R248 ;  /* 0x000000140484723c */ /* 0x042fee00000018f8 */
[----:B------:R-:W-:Y:S01]  /*6140*/  IMAD.MOV.U32 R248, RZ, RZ, R159 ;  /* 0x000000fffff87224 */ /* 0x000fe200078e009f */
[----:B------:R-:W-:Y:S01]  /*6150*/  MOV R249, R158 ;  /* 0x0000009e00f97202 */ /* 0x000fe20000000f00 */
[----:B------:R-:W-:Y:S01]  /*6160*/  HMMA.16816.F32 R136, R4, R22, R136 ;  /* 0x000000160488723c */ /* 0x000fe20000001888 */
[----:B------:R-:W-:Y:S01]  /*6170*/  MOV R251, R156 ;  /* 0x0000009c00fb7202 */ /* 0x000fe20000000f00 */
[----:B------:R-:W-:-:S06]  /*6180*/  IMAD.MOV.U32 R250, RZ, RZ, R170 ;  /* 0x000000fffffa7224 */ /* 0x000fcc00078e00aa */
[C---:B---3--:R-:W-:Y:S07]  /*6190*/  HMMA.16816.F32 R120, R4.reuse, R24, R184 ;  /* 0x000000180478723c */ /* 0x048fee00000018b8 */
[----:B------:R-:W-:Y:S01]  /*61a0*/  MOV R184, R193 ;  /* 0x000000c100b87202 */ /* 0x000fe20000000f00 */
[----:B------:R-:W-:Y:S01]  /*61b0*/  HMMA.16816.F32 R156, R4, R32, R220 ;  /* 0x00000020049c723c */ /* 0x000fe200000018dc */
[----:B------:R-:W-:Y:S01]  /*61c0*/  IMAD.MOV.U32 R187, RZ, RZ, R191 ;  /* 0x000000ffffbb7224 */ /* 0x000fe200078e00bf */
[----:B------:R-:W-:Y:S01]  /*61d0*/  MOV R185, R190 ;  /* 0x000000be00b97202 */ /* 0x000fe20000000f00 */
[----:B------:R-:W-:-:S02]  /*61e0*/  IMAD.MOV.U32 R186, RZ, RZ, R189 ;  /* 0x000000ffffba7224 */ /* 0x000fc400078e00bd */
[----:B------:R-:W-:Y:S01]  /*61f0*/  IMAD.MOV.U32 R202, RZ, RZ, R184 ;  /* 0x000000ffffca7224 */ /* 0x000fe200078e00b8 */
[----:B------:R-:W-:Y:S01]  /*6200*/  MOV R201, R187 ;  /* 0x000000bb00c97202 */ /* 0x000fe20000000f00 */
[----:B------:R-:W-:Y:S01]  /*6210*/  IMAD.MOV.U32 R222, RZ, RZ, R113 ;  /* 0x000000ffffde7224 */ /* 0x000fe200078e0071 */
[C---:B------:R-:W-:Y:S01]  /*6220*/  HMMA.16816.F32 R124, R4.reuse, R26, R208 ;  /* 0x0000001a047c723c */ /* 0x040fe200000018d0 */
[----:B------:R-:W-:Y:S01]  /*6230*/  IMAD.MOV.U32 R113, RZ, RZ, R165 ;  /* 0x000000ffff717224 */ /* 0x000fe200078e00a5 */
[----:B------:R-:W-:Y:S01]  /*6240*/  MOV R221, R185 ;  /* 0x000000b900dd7202 */ /* 0x000fe20000000f00 */
[----:B------:R-:W-:Y:S01]  /*6250*/  IMAD.MOV.U32 R220, RZ, RZ, R203 ;  /* 0x000000ffffdc7224 */ /* 0x000fe200078e00cb */
[----:B------:R-:W-:Y:S02]  /*6260*/  MOV R223, R169 ;  /* 0x000000a900df7202 */ /* 0x000fe40000000f00 */
[----:B------:R-:W-:Y:S02]  /*6270*/  MOV R203, R186 ;  /* 0x000000ba00cb7202 */ /* 0x000fe40000000f00 */
[----:B------:R-:W-:Y:S01]  /*6280*/  HMMA.16816.F32 R64, R4, R34, R160 ;  /* 0x000000220440723c */ /* 0x000fe200000018a0 */
[----:B------:R-:W-:Y:S01]  /*6290*/  MOV R211, R244 ;  /* 0x000000f400d37202 */ /* 0x000fe20000000f00 */
[----:B------:R-:W-:Y:S01]  /*62a0*/  IMAD.MOV.U32 R210, RZ, RZ, R223 ;  /* 0x000000ffffd27224 */ /* 0x000fe200078e00df */
[----:B------:R-:W2:Y:S01]  /*62b0*/  LDL.LU R244, [R1+0xf0] ;  /* 0x0000f00001f47983 */ /* 0x000ea20000300800 */
[----:B------:R-:W-:-:S03]  /*62c0*/  IMAD.MOV.U32 R223, RZ, RZ, R80 ;  /* 0x000000ffffdf7224 */ /* 0x000fc600078e0050 */
[----:B------:R-:W-:Y:S01]  /*62d0*/  FFMA.FTZ R4, R246, c[0x0][0x23c], -R2 ;  /* 0x00008f00f6047a23 */ /* 0x000fe20000010802 */
[----:B------:R-:W-:Y:S01]  /*62e0*/  HMMA.16816.F32 R116, R8, R24, R152 ;  /* 0x000000180874723c */ /* 0x000fe20000001898 */
[----:B------:R-:W-:-:S07]  /*62f0*/  MOV R7, R228 ;  /* 0x000000e400077202 */ /* 0x000fce0000000f00 */
[C---:B------:R-:W-:Y:S01]  /*6300*/  HMMA.16816.F32 R56, R8.reuse, R30, R56 ;  /* 0x0000001e0838723c */ /* 0x040fe20000001838 */
[----:B------:R1:W-:Y:S01]  /*6310*/  MUFU.EX2 R171, R4 ;  /* 0x0000000400ab7308 */ /* 0x0003e20000000800 */
[----:B------:R-:W-:Y:S01]  /*6320*/  IMAD.MOV.U32 R6, RZ, RZ, R201 ;  /* 0x000000ffff067224 */ /* 0x000fe200078e00c9 */
[----:B------:R-:W-:Y:S01]  /*6330*/  MOV R162, R222 ;  /* 0x000000de00a27202 */ /* 0x000fe20000000f00 */
[----:B------:R-:W-:Y:S01]  /*6340*/  IMAD.MOV.U32 R160, RZ, RZ, R230 ;  /* 0x000000ffffa07224 */ /* 0x000fe200078e00e6 */
[----:B------:R-:W-:Y:S01]  /*6350*/  MOV R163, R229 ;  /* 0x000000e500a37202 */ /* 0x000fe20000000f00 */
[----:B------:R-:W-:Y:S01]  /*6360*/  IMAD.MOV.U32 R230, RZ, RZ, R83 ;  /* 0x000000ffffe67224 */ /* 0x000fe200078e0053 */
[----:B------:R-:W-:Y:S01]  /*6370*/  MOV R228, R99 ;  /* 0x0000006300e47202 */ /* 0x000fe20000000f00 */
[C---:B------:R-:W-:Y:S01]  /*6380*/  HMMA.16816.F32 R188, R8.reuse, R20, R140 ;  /* 0x0000001408bc723c */ /* 0x040fe2000000188c */
[----:B------:R-:W-:Y:S07]  /*6390*/  LDSM.16.MT88.4 R184, [R233+0xd800] ;  /* 0x00d80000e9b8783b */ /* 0x000fee0000004200 */
[----:B------:R-:W-:Y:S01]  /*63a0*/  HMMA.16816.F32 R24, R8, R26, R76 ;  /* 0x0000001a0818723c */ /* 0x000fe2000000184c */
[----:B-1----:R-:W-:-:S07]  /*63b0*/  FFMA.FTZ R4, R226, c[0x0][0x23c], -R2 ;  /* 0x00008f00e2047a23 */ /* 0x002fce0000010802 */
[C---:B------:R-:W-:Y:S01]  /*63c0*/  HMMA.16816.F32 R196, R8.reuse, R32, R196 ;  /* 0x0000002008c4723c */ /* 0x040fe200000018c4 */
[----:B------:R1:W3:Y:S07]  /*63d0*/  MUFU.EX2 R208, R4 ;  /* 0x0000000400d07308 */ /* 0x0002ee0000000800 */
[----:B------:R-:W-:Y:S01]  /*63e0*/  HMMA.16816.F32 R48, R8, R34, R48 ;  /* 0x000000220830723c */ /* 0x000fe20000001830 */
[----:B------:R-:W-:Y:S01]  /*63f0*/  MOV R154, R160 ;  /* 0x000000a0009a7202 */ /* 0x000fe20000000f00 */
[----:B------:R-:W-:Y:S01]  /*6400*/  LDSM.16.MT88.4 R140, [R234+0xf800] ;  /* 0x00f80000ea8c783b */ /* 0x000fe20000004200 */
[----:B------:R-:W-:-:S02]  /*6410*/  MOV R155, R162 ;  /* 0x000000a2009b7202 */ /* 0x000fc40000000f00 */
[----:B------:R-:W-:Y:S02]  /*6420*/  MOV R229, R98 ;  /* 0x0000006200e57202 */ /* 0x000fe40000000f00 */
[----:B------:R-:W-:Y:S01]  /*6430*/  MOV R222, R81 ;  /* 0x0000005100de7202 */ /* 0x000fe20000000f00 */
[C---:B------:R-:W-:Y:S01]  /*6440*/  HMMA.16816.F32 R20, R8.reuse, R22, R72 ;  /* 0x000000160814723c */ /* 0x040fe20000001848 */
[--C-:B-1----:R-:W-:Y:S02]  /*6450*/  FFMA.FTZ R4, R216, c[0x0][0x23c], -R2.reuse ;  /* 0x00008f00d8047a23 */ /* 0x102fe40000010802 */
[----:B------:R-:W-:Y:S01]  /*6460*/  FFMA.FTZ R2, R195, c[0x0][0x23c], -R2 ;  /* 0x00008f00c3027a23 */ /* 0x000fe20000010802 */
[----:B------:R-:W-:Y:S01]  /*6470*/  MOV R216, R6 ;  /* 0x0000000600d87202 */ /* 0x000fe20000000f00 */
[----:B------:R-:W-:Y:S03]  /*6480*/  MUFU.EX2 R209, R4 ;  /* 0x0000000400d17308 */ /* 0x000fe60000000800 */
[----:B------:R-:W-:Y:S01]  /*6490*/  HMMA.16816.F32 R192, R8, R28, R128 ;  /* 0x0000001c08c0723c */ /* 0x000fe20000001880 */
[----:B------:R-:W-:Y:S01]  /*64a0*/  MOV R246, R155 ;  /* 0x0000009b00f67202 */ /* 0x000fe20000000f00 */
[----:B------:R-:W-:Y:S03]  /*64b0*/  LDSM.16.MT88.4 R128, [R233+0xf800] ;  /* 0x00f80000e980783b */ /* 0x000fe60000004200 */
[----:B------:R1:W-:Y:S02]  /*64c0*/  MUFU.EX2 R170, R2 ;  /* 0x0000000200aa7308 */ /* 0x0003e40000000800 */
[----:B-1----:R-:W-:-:S02]  /*64d0*/  FFMA.FTZ R2, R231, c[0x0][0x23c], -R0 ;  /* 0x00008f00e7027a23 */ /* 0x002fc40000010800 */
[----:B------:R-:W-:Y:S01]  /*64e0*/  IMAD.MOV.U32 R231, RZ, RZ, R200 ;  /* 0x000000ffffe77224 */ /* 0x000fe200078e00c8 */
[----:B------:R-:W-:-:S03]  /*64f0*/  MOV R200, R112 ;  /* 0x0000007000c87202 */ /* 0x000fc60000000f00 */
[----:B------:R1:W-:Y:S01]  /*6500*/  MUFU.EX2 R164, R2 ;  /* 0x0000000200a47308 */ /* 0x0003e20000000800 */
[----:B------:R-:W-:Y:S02]  /*6510*/  MOV R112, R15 ;  /* 0x0000000f00707202 */ /* 0x000fe40000000f00 */
[----:B------:R-:W-:Y:S01]  /*6520*/  MOV R161, R231 ;  /* 0x000000e700a17202 */ /* 0x000fe20000000f00 */
[----:B------:R-:W-:Y:S01]  /*6530*/  FADD.FTZ R8, R7, R14 ;  /* 0x0000000e07087221 */ /* 0x000fe20000010000 */
[----:B------:R-:W-:Y:S02]  /*6540*/  MOV R5, R200 ;  /* 0x000000c800057202 */ /* 0x000fe40000000f00 */
[----:B------:R-:W-:Y:S01]  /*6550*/  MOV R231, R82 ;  /* 0x0000005200e77202 */ /* 0x000fe20000000f00 */
[----:B------:R-:W-:Y:S02]  /*6560*/  IMAD.MOV.U32 R153, RZ, RZ, R161 ;  /* 0x000000ffff997224 */ /* 0x000fe400078e00a1 */
[----:B-1----:R-:W-:Y:S01]  /*6570*/  FFMA.FTZ R2, R225, c[0x0][0x23c], -R0 ;  /* 0x00008f00e1027a23 */ /* 0x002fe20000010800 */
[----:B------:R-:W-:Y:S01]  /*6580*/  MOV R7, R202 ;  /* 0x000000ca00077202 */ /* 0x000fe20000000f00 */
[----:B------:R-:W-:Y:S01]  /*6590*/  IMAD.MOV.U32 R161, RZ, RZ, R166 ;  /* 0x000000ffffa17224 */ /* 0x000fe200078e00a6 */
[----:B------:R-:W-:Y:S01]  /*65a0*/  MOV R33, R114 ;  /* 0x0000007200217202 */ /* 0x000fe20000000f00 */
[----:B------:R-:W2:Y:S01]  /*65b0*/  LDL.LU R166, [R1+0xec] ;  /* 0x0000ec0001a67983 */ /* 0x000ea20000300800 */
[----:B------:R1:W4:Y:S01]  /*65c0*/  MUFU.EX2 R165, R2 ;  /* 0x0000000200a57308 */ /* 0x0003220000000800 */
[----:B------:R-:W-:Y:S01]  /*65d0*/  IMAD.MOV.U32 R226, RZ, RZ, R5 ;  /* 0x000000ffffe27224 */ /* 0x000fe200078e0005 */
[----:B------:R-:W-:Y:S01]  /*65e0*/  MOV R32, R115 ;  /* 0x0000007300207202 */ /* 0x000fe20000000f00 */
[----:B------:R-:W-:Y:S01]  /*65f0*/  LDSM.16.MT88.4 R80, [R234+0xd800] ;  /* 0x00d80000ea50783b */ /* 0x000fe20000004200 */
[----:B-1----:R-:W-:-:S02]  /*6600*/  FFMA.FTZ R2, R218, c[0x0][0x23c], -R0 ;  /* 0x00008f00da027a23 */ /* 0x002fc40000010800 */
[----:B------:R-:W-:Y:S01]  /*6610*/  FFMA.FTZ R0, R217, c[0x0][0x23c], -R0 ;  /* 0x00008f00d9007a23 */ /* 0x000fe20000010800 */
[----:B------:R-:W-:Y:S01]  /*6620*/  MOV R225, R7 ;  /* 0x0000000700e17202 */ /* 0x000fe20000000f00 */
[----:B------:R-:W-:Y:S01]  /*6630*/  MUFU.EX2 R169, R2 ;  /* 0x0000000200a97308 */ /* 0x000fe20000000800 */
[----:B------:R-:W1:Y:S07]  /*6640*/  LDSM.16.MT88.4 R4, [R235+0xf800] ;  /* 0x00f80000eb04783b */ /* 0x000e6e0000004200 */
[----:B------:R3:W1:Y:S02]  /*6650*/  MUFU.EX2 R31, R0 ;  /* 0x00000000001f7308 */ /* 0x0006640000000800 */
[----:B---3--:R-:W-:-:S06]  /*6660*/  FFMA.FTZ R0, R252, c[0x0][0x23c], -R13 ;  /* 0x00008f00fc007a23 */ /* 0x008fcc000001080d */
[----:B------:R3:W-:Y:S02]  /*6670*/  MUFU.EX2 R29, R0 ;  /* 0x00000000001d7308 */ /* 0x0007e40000000800 */
[----:B---3--:R-:W-:-:S06]  /*6680*/  FFMA.FTZ R0, R247, c[0x0][0x23c], -R13 ;  /* 0x00008f00f7007a23 */ /* 0x008fcc000001080d */
[----:B------:R3:W1:Y:S02]  /*6690*/  MUFU.EX2 R30, R0 ;  /* 0x00000000001e7308 */ /* 0x0006640000000800 */
[----:B---3--:R-:W-:-:S06]  /*66a0*/  FFMA.FTZ R0, R224, c[0x0][0x23c], -R13 ;  /* 0x00008f00e0007a23 */ /* 0x008fcc000001080d */
[----:B------:R3:W-:Y:S01]  /*66b0*/  MUFU.EX2 R28, R0 ;  /* 0x00000000001c7308 */ /* 0x0007e20000000800 */
[----:B------:R-:W-:Y:S02]  /*66c0*/  FFMA.FTZ R2, R245, c[0x0][0x23c], -R12 ;  /* 0x00008f00f5027a23 */ /* 0x000fe4000001080c */
[----:B---3--:R-:W-:-:S05]  /*66d0*/  FFMA.FTZ R0, R219, c[0x0][0x23c], -R13 ;  /* 0x00008f00db007a23 */ /* 0x008fca000001080d */
[----:B------:R3:W-:Y:S01]  /*66e0*/  MUFU.EX2 R15, R0 ;  /* 0x00000000000f7308 */ /* 0x0007e20000000800 */
[----:B------:R-:W-:Y:S01]  /*66f0*/  IMAD.MOV.U32 R219, RZ, RZ, R112 ;  /* 0x000000ffffdb7224 */ /* 0x000fe200078e0070 */
[----:B------:R-:W-:Y:S02]  /*6700*/  MOV R224, R113 ;  /* 0x0000007100e07202 */ /* 0x000fe40000000f00 */
[----:B------:R-:W-:Y:S01]  /*6710*/  LDSM.16.MT88.4 R112, [R235+0xd800] ;  /* 0x00d80000eb70783b */ /* 0x000fe20000004200 */
[--C-:B---3--:R-:W-:Y:S02]  /*6720*/  FFMA.FTZ R0, R220, c[0x0][0x23c], -R12.reuse ;  /* 0x00008f00dc007a23 */ /* 0x108fe4000001080c */
[----:B------:R-:W-:Y:S02]  /*6730*/  IMAD.MOV.U32 R220, RZ, RZ, R97 ;  /* 0x000000ffffdc7224 */ /* 0x000fe400078e0061 */
[----:B------:R3:W-:Y:S02]  /*6740*/  MUFU.EX2 R11, R0 ;  /* 0x00000000000b7308 */ /* 0x0007e40000000800 */
[----:B---3--:R-:W-:Y:S01]  /*6750*/  FFMA.FTZ R0, R221, c[0x0][0x23c], -R12 ;  /* 0x00008f00dd007a23 */ /* 0x008fe2000001080c */
[----:B------:R-:W-:-:S02]  /*6760*/  MOV R221, R96 ;  /* 0x0000006000dd7202 */ /* 0x000fc40000000f00 */
[----:B------:R-:W3:Y:S03]  /*6770*/  LDSM.16.MT88.4 R96, [R236+0xd800] ;  /* 0x00d80000ec60783b */ /* 0x000ee60000004200 */
[----:B------:R1:W1:Y:S02]  /*6780*/  MUFU.EX2 R13, R0 ;  /* 0x00000000000d7308 */ /* 0x0002640000000800 */
[----:B-1----:R-:W-:-:S06]  /*6790*/  FFMA.FTZ R0, R227, c[0x0][0x23c], -R12 ;  /* 0x00008f00e3007a23 */ /* 0x002fcc000001080c */
[----:B------:R1:W-:Y:S02]  /*67a0*/  MUFU.EX2 R12, R2 ;  /* 0x00000002000c7308 */ /* 0x0003e40000000800 */
[----:B-1----:R-:W-:Y:S02]  /*67b0*/  FADD.FTZ R2, R154, R153 ;  /* 0x000000999a027221 */ /* 0x002fe40000010000 */
[----:B------:R-:W1:Y:S04]  /*67c0*/  LDSM.16.MT88.4 R152, [R236+0xf800] ;  /* 0x00f80000ec98783b */ /* 0x000e680000004200 */
[----:B------:R3:W3:Y:S01]  /*67d0*/  MUFU.EX2 R14, R0 ;  /* 0x00000000000e7308 */ /* 0x0006e20000000800 */
[----:B------:R-:W-:Y:S02]  /*67e0*/  MOV R160, R203 ;  /* 0x000000cb00a07202 */ /* 0x000fe40000000f00 */
[----:B------:R-:W-:Y:S01]  /*67f0*/  MOV R162, R3 ;  /* 0x0000000300a27202 */ /* 0x000fe20000000f00 */
[----:B------:R-:W-:Y:S01]  /*6800*/  IMAD.MOV.U32 R34, RZ, RZ, R242 ;  /* 0x000000ffff227224 */ /* 0x000fe200078e00f2 */
[----:B------:R-:W-:Y:S01]  /*6810*/  MOV R35, R243 ;  /* 0x000000f300237202 */ /* 0x000fe20000000f00 */
[----:B------:R-:W-:Y:S01]  /*6820*/  IMAD.MOV.U32 R218, RZ, RZ, R160 ;  /* 0x000000ffffda7224 */ /* 0x000fe200078e00a0 */
[----:B------:R-:W-:Y:S01]  /*6830*/  MOV R217, R161 ;  /* 0x000000a100d97202 */ /* 0x000fe20000000f00 */
[----:B------:R-:W-:Y:S01]  /*6840*/  IMAD.MOV.U32 R247, RZ, RZ, R163 ;  /* 0x000000fffff77224 */ /* 0x000fe200078e00a3 */
[----:B------:R-:W-:Y:S01]  /*6850*/  MOV R252, R162 ;  /* 0x000000a200fc7202 */ /* 0x000fe20000000f00 */
[----:B------:R-:W-:Y:S01]  /*6860*/  FADD.FTZ R9, R35, R34 ;  /* 0x0000002223097221 */ /* 0x000fe20000010000 */
[----:B------:R-:W-:-:S02]  /*6870*/  F2FP.PACK_AB R200, R208, R171 ;  /* 0x000000abd0c8723e */ /* 0x000fc400000000ff */
[----:B----4-:R-:W-:Y:S02]  /*6880*/  F2FP.PACK_AB R201, R165, R164 ;  /* 0x000000a4a5c9723e */ /* 0x010fe400000000ff */
[----:B------:R-:W-:Y:S01]  /*6890*/  F2FP.PACK_AB R202, R170, R209 ;  /* 0x000000d1aaca723e */ /* 0x000fe200000000ff */
[----:B---3--:R-:W-:Y:S01]  /*68a0*/  FADD.FTZ R0, R241, R8 ;  /* 0x00000008f1007221 */ /* 0x008fe20000010000 */
[----:B------:R-:W-:Y:S01]  /*68b0*/  F2FP.PACK_AB R203, R31, R169 ;  /* 0x000000a91fcb723e */ /* 0x000fe200000000ff */
[----:B------:R-:W-:Y:S01]  /*68c0*/  FADD.FTZ R2, R240, R2 ;  /* 0x00000002f0027221 */ /* 0x000fe20000010000 */
[----:B------:R-:W-:Y:S01]  /*68d0*/  F2FP.PACK_AB R160, R30, R29 ;  /* 0x0000001d1ea0723e */ /* 0x000fe200000000ff */
[----:B------:R3:W5:Y:S01]  /*68e0*/  LDL.LU R3, [R1+0xe8] ;  /* 0x0000e80001037983 */ /* 0x0007620000300800 */
[----:B------:R-:W-:Y:S02]  /*68f0*/  F2FP.PACK_AB R161, R13, R11 ;  /* 0x0000000b0da1723e */ /* 0x000fe400000000ff */
[----:B------:R-:W-:-:S02]  /*6900*/  F2FP.PACK_AB R162, R15, R28 ;  /* 0x0000001c0fa2723e */ /* 0x000fc400000000ff */
[----:B------:R-:W-:Y:S02]  /*6910*/  F2FP.PACK_AB R163, R14, R12 ;  /* 0x0000000c0ea3723e */ /* 0x000fe400000000ff */
[----:B------:R-:W-:Y:S01]  /*6920*/  MOV R35, R219 ;  /* 0x000000db00237202 */ /* 0x000fe20000000f00 */
[----:B------:R-:W-:Y:S01]  /*6930*/  FADD.FTZ R9, R238, R9 ;  /* 0x00000009ee097221 */ /* 0x000fe20000010000 */
[----:B------:R-:W-:Y:S01]  /*6940*/  MOV R219, R232 ;  /* 0x000000e800db7202 */ /* 0x000fe20000000f00 */
[----:B------:R-:W-:Y:S01]  /*6950*/  FADD.FTZ R0, R237, R0 ;  /* 0x00000000ed007221 */ /* 0x000fe20000010000 */
[----:B------:R-:W-:Y:S01]  /*6960*/  HMMA.16816.F32 R196, R200, R4, R196 ;  /* 0x00000004c8c4723c */ /* 0x000fe200000018c4 */
[----:B------:R-:W-:Y:S02]  /*6970*/  FADD.FTZ R2, R35, R2 ;  /* 0x0000000223027221 */ /* 0x000fe40000010000 */
[----:B------:R-:W-:-:S05]  /*6980*/  FADD.FTZ R0, R17, R0 ;  /* 0x0000000011007221 */ /* 0x000fca0000010000 */
[----:B------:R-:W-:Y:S01]  /*6990*/  HMMA.16816.F32 R156, R160, R4, R156 ;  /* 0x00000004a09c723c */ /* 0x000fe2000000189c */
[----:B------:R-:W-:-:S06]  /*69a0*/  FADD.FTZ R2, R16, R2 ;  /* 0x0000000210027221 */ /* 0x000fcc0000010000 */
[----:B------:R-:W-:Y:S01]  /*69b0*/  FADD.FTZ R4, R18, R9 ;  /* 0x0000000912047221 */ /* 0x000fe20000010000 */
[----:B------:R-:W-:Y:S01]  /*69c0*/  HMMA.16816.F32 R176, R200, R184, R176 ;  /* 0x000000b8c8b0723c */ /* 0x000fe200000018b0 */
[----:B------:R-:W-:-:S07]  /*69d0*/  FADD.FTZ R2, R33, R2 ;  /* 0x0000000221027221 */ /* 0x000fce0000010000 */
[C---:B------:R-:W-:Y:S08]  /*69e0*/  HMMA.16816.F32 R172, R160.reuse, R184, R172 ;  /* 0x000000b8a0ac723c */ /* 0x040ff000000018ac */
[----:B------:R-:W-:Y:S08]  /*69f0*/  HMMA.16816.F32 R180, R160, R186, R180 ;  /* 0x000000baa0b4723c */ /* 0x000ff000000018b4 */
[-C--:B------:R-:W-:Y:S08]  /*6a00*/  HMMA.16816.F32 R68, R200, R80.reuse, R68 ;  /* 0x00000050c844723c */ /* 0x080ff00000001844 */
[C---:B------:R-:W-:Y:S08]  /*6a10*/  HMMA.16816.F32 R72, R160.reuse, R80, R52 ;  /* 0x00000050a048723c */ /* 0x040ff00000001834 */
[----:B------:R-:W-:Y:S08]  /*6a20*/  HMMA.16816.F32 R76, R160, R82, R60 ;  /* 0x00000052a04c723c */ /* 0x000ff0000000183c */
[----:B------:R-:W-:Y:S01]  /*6a30*/  HMMA.16816.F32 R84, R200, R96, R84 ;  /* 0x00000060c854723c */ /* 0x000fe20000001854 */
[----:B--2---:R-:W-:-:S07]  /*6a40*/  FADD.FTZ R10, R244, R166 ;  /* 0x000000a6f40a7221 */ /* 0x004fce0000010000 */
[----:B------:R-:W-:Y:S01]  /*6a50*/  HMMA.16816.F32 R88, R160, R96, R88 ;  /* 0x00000060a058723c */ /* 0x000fe20000001858 */
[----:B------:R3:W5:Y:S01]  /*6a60*/  LDL.LU R166, [R1+0xe4] ;  /* 0x0000e40001a67983 */ /* 0x0007620000300800 */
[----:B------:R-:W-:-:S03]  /*6a70*/  FADD.FTZ R8, R239, R10 ;  /* 0x0000000aef087221 */ /* 0x000fc60000010000 */
[----:B------:R3:W5:Y:S01]  /*6a80*/  LDL.LU R244, [R1+0xe0] ;  /* 0x0000e00001f47983 */ /* 0x0007620000300800 */
[----:B------:R-:W-:Y:S02]  /*6a90*/  FADD.FTZ R5, R19, R8 ;  /* 0x0000000813057221 */ /* 0x000fe40000010000 */
[----:B------:R-:W-:Y:S01]  /*6aa0*/  FADD.FTZ R8, R224, R4 ;  /* 0x00000004e0087221 */ /* 0x000fe20000010000 */
[C---:B------:R-:W-:Y:S01]  /*6ab0*/  HMMA.16816.F32 R92, R160.reuse, R98, R92 ;  /* 0x00000062a05c723c */ /* 0x040fe2000000185c */
[----:B------:R-:W-:Y:S01]  /*6ac0*/  FADD.FTZ R5, R219, R5 ;  /* 0x00000005db057221 */ /* 0x000fe20000010000 */
[----:B------:R3:W5:Y:S01]  /*6ad0*/  LDL.LU R243, [R1+0xdc] ;  /* 0x0000dc0001f37983 */ /* 0x0007620000300800 */
[----:B------:R-:W-:Y:S02]  /*6ae0*/  FADD.FTZ R4, R32, R0 ;  /* 0x0000000020047221 */ /* 0x000fe40000010000 */
[----:B------:R-:W-:Y:S01]  /*6af0*/  FADD.FTZ R0, R247, R5 ;  /* 0x00000005f7007221 */ /* 0x000fe20000010000 */
[----:B------:R3:W5:Y:S02]  /*6b00*/  LDL.LU R242, [R1+0xd8] ;  /* 0x0000d80001f27983 */ /* 0x0007640000300800 */
[C---:B------:R-:W-:Y:S01]  /*6b10*/  HMMA.16816.F32 R104, R160.reuse, R112, R104 ;  /* 0x00000070a068723c */ /* 0x040fe20000001868 */
[----:B------:R-:W-:Y:S01]  /*6b20*/  FADD.FTZ R5, R252, R8 ;  /* 0x00000008fc057221 */ /* 0x000fe20000010000 */
[----:B------:R3:W5:Y:S04]  /*6b30*/  LDL.LU R241, [R1+0xd4] ;  /* 0x0000d40001f17983 */ /* 0x0007680000300800 */
[----:B------:R3:W5:Y:S02]  /*6b40*/  LDL.LU R240, [R1+0xd0] ;  /* 0x0000d00001f07983 */ /* 0x0007640000300800 */
[C---:B------:R-:W-:Y:S02]  /*6b50*/  HMMA.16816.F32 R108, R160.reuse, R114, R108 ;  /* 0x00000072a06c723c */ /* 0x040fe4000000186c */
        /* <DEDUP_REMOVED lines=11> */
[C---:B------:R-:W-:Y:S08]  /*6c10*/  HMMA.16816.F32 R136, R160.reuse, R142, R136 ;  /* 0x0000008ea088723c */ /* 0x040ff00000001888 */
[C---:B-1----:R-:W-:Y:S08]  /*6c20*/  HMMA.16816.F32 R144, R160.reuse, R152, R144 ;  /* 0x00000098a090723c */ /* 0x042ff00000001890 */
        /* <DEDUP_REMOVED lines=59> */
[----:B------:R-:W2:Y:S04]  /*6fe0*/  LDL.64 R250, [R1+0x68] ;  /* 0x0000680001fa7983 */ /* 0x000ea80000100a00 */
[----:B------:R-:W4:Y:S04]  /*6ff0*/  LDL R213, [R1+0x70] ;  /* 0x0000700001d57983 */ /* 0x000f280000100800 */
[----:B---3--:R-:W3:Y:S01]  /*7000*/  LDL.64 R214, [R1+0xa0] ;  /* 0x0000a00001d67983 */ /* 0x008ee20000100a00 */
[----:B------:R-:W-:Y:S01]  /*7010*/  UIADD3 UR21, UR8, -0x2, URZ ;  /* 0xfffffffe08157890 */ /* 0x000fe2000fffe03f */
[----:B------:R-:W-:-:S04]  /*7020*/  DEPBAR.LE SB0, 0x0 ;  /* 0x000080000000791a */ /* 0x000fc80000000000 */
[----:B------:R-:W-:Y:S01]  /*7030*/  USHF.R.S32.HI UR5, URZ, 0x1f, UR21 ;  /* 0x0000001f3f057899 */ /* 0x000fe20008011415 */
[----:B------:R-:W-:Y:S01]  /*7040*/  IMAD.U32 R4, RZ, RZ, UR21 ;  /* 0x00000015ff047e24 */ /* 0x000fe2000f8e00ff */
[----:B------:R-:W-:Y:S02]  /*7050*/  UIMAD UR4, UR12, UR21, URZ ;  /* 0x000000150c0472a4 */ /* 0x000fe4000f8e023f */
[----:B------:R-:W-:Y:S02]  /*7060*/  UISETP.GE.AND UP0, UPT, UR8, 0x3, UPT ;  /* 0x000000030800788c */ /* 0x000fe4000bf06270 */
[----:B------:R-:W-:Y:S01]  /*7070*/  UIMAD UR4, UR5, UR17, UR4 ;  /* 0x00000011050472a4 */ /* 0x000fe2000f8e0204 */
[----:B------:R-:W-:Y:S01]  /*7080*/  BAR.SYNC.DEFER_BLOCKING 0x0 ;  /* 0x0000000000007b1d */ /* 0x000fe20000010000 */
[----:B--2---:R-:W-:Y:S02]  /*7090*/  ISETP.GE.AND P3, PT, R250, c[0x0][0x220], PT ;  /* 0x00008800fa007a0c */ /* 0x004fe40003f66270 */
[----:B----4-:R-:W-:Y:S01]  /*70a0*/  ISETP.GE.AND P2, PT, R213, c[0x0][0x220], PT ;  /* 0x00008800d5007a0c */ /* 0x010fe20003f46270 */
[----:B---3--:R-:W-:-:S05]  /*70b0*/  IMAD.WIDE.U32 R4, R4, UR17, R214 ;  /* 0x0000001104047c25 */ /* 0x008fca000f8e00d6 */
[----:B------:R-:W-:-:S05]  /*70c0*/  IADD3 R0, R5, UR4, RZ ;  /* 0x0000000405007c10 */ /* 0x000fca000fffe0ff */
[----:B-----5:R-:W-:Y:S01]  /*70d0*/  @P3 STS.128 [R244+0xc000], RZ ;  /* 0x00c000fff4003388 */ /* 0x020fe20000000c00 */
[C---:B------:R-:W-:Y:S02]  /*70e0*/  @!P3 LEA R6, P4, R4.reuse, c[0x0][0x170], 0x1 ;  /* 0x00005c000406ba11 */ /* 0x040fe400078808ff */
[C---:B------:R-:W-:Y:S02]  /*70f0*/  @!P2 LEA R22, P0, R4.reuse, c[0x0][0x170], 0x1 ;  /* 0x00005c000416aa11 */ /* 0x040fe400078008ff */
[C---:B------:R-:W-:Y:S02]  /*7100*/  IADD3 R2, P1, R4.reuse, UR14, RZ ;  /* 0x0000000e04027c10 */ /* 0x040fe4000ff3e0ff */
[C-C-:B------:R-:W-:Y:S02]  /*7110*/  @!P3 LEA.HI.X R7, R4.reuse, c[0x0][0x174], R0.reuse, 0x1, P4 ;  /* 0x00005d000407ba11 */ /* 0x140fe400020f0c00 */
[----:B------:R-:W-:Y:S02]  /*7120*/  @!P2 LEA.HI.X R23, R4, c[0x0][0x174], R0, 0x1, P0 ;  /* 0x00005d000417aa11 */ /* 0x000fe400000f0c00 */
[----:B------:R-:W-:Y:S01]  /*7130*/  IADD3.X R4, R0, UR9, RZ, P1, !PT ;  /* 0x0000000900047c10 */ /* 0x000fe20008ffe4ff */
[----:B------:R-:W-:Y:S01]  /*7140*/  @!PT LDS RZ, [RZ] ;  /* 0x00000000fffff984 */ /* 0x000fe20000000800 */
[----:B------:R-:W-:Y:S01]  /*7150*/  @!PT LDS RZ, [RZ] ;  /* 0x00000000fffff984 */ /* 0x000fe20000000800 */
[----:B------:R-:W-:Y:S01]  /*7160*/  @!PT LDS RZ, [RZ] ;  /* 0x00000000fffff984 */ /* 0x000fe20000000800 */
[----:B------:R1:W-:Y:S01]  /*7170*/  @!P3 LDGSTS.E.BYPASS.LTC128B.128 [R244+0xc000], [R6.64] ;  /* 0x0c00000006f4bfae */ /* 0x0003e2000b901d52 */
[----:B------:R-:W-:-:S02]  /*7180*/  @!P3 LEA R20, P4, R2, c[0x0][0x170], 0x1 ;  /* 0x00005c000214ba11 */ /* 0x000fc400078808ff */
[C---:B------:R-:W-:Y:S01]  /*7190*/  @!P2 LEA R14, P0, R2.reuse, c[0x0][0x170], 0x1 ;  /* 0x00005c00020eaa11 */ /* 0x040fe200078008ff */
[----:B------:R-:W-:Y:S01]  /*71a0*/  @P2 STS.128 [R244+0xe000], RZ ;  /* 0x00e000fff4002388 */ /* 0x000fe20000000c00 */
[C---:B------:R-:W-:Y:S02]  /*71b0*/  IADD3 R0, P1, R2.reuse, UR14, RZ ;  /* 0x0000000e02007c10 */ /* 0x040fe4000ff3e0ff */
[C-C-:B------:R-:W-:Y:S01]  /*71c0*/  @!P3 LEA.HI.X R21, R2.reuse, c[0x0][0x174], R4.reuse, 0x1, P4 ;  /* 0x00005d000215ba11 */ /* 0x140fe200020f0c04 */
[----:B------:R-:W-:Y:S01]  /*71d0*/  @!PT LDS RZ, [RZ] ;  /* 0x00000000fffff984 */ /* 0x000fe20000000800 */
[----:B------:R-:W-:Y:S01]  /*71e0*/  @!PT LDS RZ, [RZ] ;  /* 0x00000000fffff984 */ /* 0x000fe20000000800 */
[----:B------:R-:W-:Y:S01]  /*71f0*/  @!PT LDS RZ, [RZ] ;  /* 0x00000000fffff984 */ /* 0x000fe20000000800 */
[----:B------:R2:W-:Y:S01]  /*7200*/  @!P2 LDGSTS.E.BYPASS.LTC128B.128 [R244+0xe000], [R22.64+0x80] ;  /* 0x0e00008016f4afae */ /* 0x0005e2000b901d52 */
[----:B------:R-:W-:Y:S02]  /*7210*/  @!P2 LEA.HI.X R15, R2, c[0x0][0x174], R4, 0x1, P0 ;  /* 0x00005d00020faa11 */ /* 0x000fe400000f0c04 */
[----:B------:R-:W-:Y:S01]  /*7220*/  IADD3.X R4, R4, UR9, RZ, P1, !PT ;  /* 0x0000000904047c10 */ /* 0x000fe20008ffe4ff */
[----:B------:R-:W-:Y:S01]  /*7230*/  @P3 STS.128 [R244+0xc800], RZ ;  /* 0x00c800fff4003388 */ /* 0x000fe20000000c00 */
[----:B------:R-:W-:-:S02]  /*7240*/  IADD3 R2, P0, R0, UR14, RZ ;  /* 0x0000000e00027c10 */ /* 0x000fc4000ff1e0ff */
[C---:B------:R-:W-:Y:S01]  /*7250*/  @!P3 LEA R12, P5, R0.reuse, c[0x0][0x170], 0x1 ;  /* 0x00005c00000cba11 */ /* 0x040fe200078a08ff */
[----:B------:R-:W-:Y:S01]  /*7260*/  @!PT LDS RZ, [RZ] ;  /* 0x00000000fffff984 */ /* 0x000fe20000000800 */
[----:B------:R-:W-:Y:S01]  /*7270*/  @!PT LDS RZ, [RZ] ;  /* 0x00000000fffff984 */ /* 0x000fe20000000800 */
[----:B------:R-:W-:Y:S01]  /*7280*/  @!PT LDS RZ, [RZ] ;  /* 0x00000000fffff984 */ /* 0x000fe20000000800 */
[----:B------:R2:W-:Y:S01]  /*7290*/  @!P3 LDGSTS.E.BYPASS.LTC128B.128 [R244+0xc800], [R20.64] ;  /* 0x0c80000014f4bfae */ /* 0x0005e2000b901d52 */
[----:B------:R-:W-:Y:S02]  /*72a0*/  @!P2 LEA R8, P1, R0, c[0x0][0x170], 0x1 ;  /* 0x00005c000008aa11 */ /* 0x000fe400078208ff */
[----:B------:R-:W-:Y:S01]  /*72b0*/  IADD3.X R5, R4, UR9, RZ, P0, !PT ;  /* 0x0000000904057c10 */ /* 0x000fe200087fe4ff */
[----:B------:R-:W-:Y:S01]  /*72c0*/  @P2 STS.128 [R244+0xe800], RZ ;  /* 0x00e800fff4002388 */ /* 0x000fe20000000c00 */
[----:B------:R-:W-:Y:S02]  /*72d0*/  @!P3 LEA R10, P4, R2, c[0x0][0x170], 0x1 ;  /* 0x00005c00020aba11 */ /* 0x000fe400078808ff */
[C-C-:B------:R-:W-:Y:S01]  /*72e0*/  @!P3 LEA.HI.X R13, R0.reuse, c[0x0][0x174], R4.reuse, 0x1, P5 ;  /* 0x00005d00000dba11 */ /* 0x140fe200028f0c04 */
[----:B------:R-:W-:Y:S01]  /*72f0*/  @!PT LDS RZ, [RZ] ;  /* 0x00000000fffff984 */ /* 0x000fe20000000800 */
[----:B------:R-:W-:Y:S01]  /*7300*/  @!PT LDS RZ, [RZ] ;  /* 0x00000000fffff984 */ /* 0x000fe20000000800 */
[----:B------:R-:W-:Y:S01]  /*7310*/  @!PT LDS RZ, [RZ] ;  /* 0x00000000fffff984 */ /* 0x000fe20000000800 */
[----:B------:R3:W-:Y:S01]  /*7320*/  @!P2 LDGSTS.E.BYPASS.LTC128B.128 [R244+0xe800], [R14.64+0x80] ;  /* 0x0e8000800ef4afae */ /* 0x0007e2000b901d52 */
[----:B------:R-:W-:-:S02]  /*7330*/  @!P2 LEA.HI.X R9, R0, c[0x0][0x174], R4, 0x1, P1 ;  /* 0x00005d000009aa11 */ /* 0x000fc400008f0c04 */
[C---:B-1----:R-:W-:Y:S01]  /*7340*/  @!P2 LEA R6, P0, R2.reuse, c[0x0][0x170], 0x1 ;  /* 0x00005c000206aa11 */ /* 0x042fe200078008ff */
[----:B------:R-:W-:Y:S01]  /*7350*/  @P3 STS.128 [R244+0xd000], RZ ;  /* 0x00d000fff4003388 */ /* 0x000fe20000000c00 */
[C-C-:B------:R-:W-:Y:S02]  /*7360*/  @!P3 LEA.HI.X R11, R2.reuse, c[0x0][0x174], R5.reuse, 0x1, P4 ;  /* 0x00005d00020bba11 */ /* 0x140fe400020f0c05 */
[----:B------:R-:W-:Y:S01]  /*7370*/  @!P2 LEA.HI.X R7, R2, c[0x0][0x174], R5, 0x1, P0 ;  /* 0x00005d000207aa11 */ /* 0x000fe200000f0c05 */
[----:B------:R-:W-:Y:S01]  /*7380*/  @!PT LDS RZ, [RZ] ;  /* 0x00000000fffff984 */ /* 0x000fe20000000800 */
[----:B------:R-:W-:Y:S01]  /*7390*/  @!PT LDS RZ, [RZ] ;  /* 0x00000000fffff984 */ /* 0x000fe20000000800 */
[----:B------:R-:W-:Y:S01]  /*73a0*/  @!PT LDS RZ, [RZ] ;  /* 0x00000000fffff984 */ /* 0x000fe20000000800 */
[----:B------:R3:W-:Y:S04]  /*73b0*/  @!P3 LDGSTS.E.BYPASS.LTC128B.128 [R244+0xd000], [R12.64] ;  /* 0x0d0000000cf4bfae */ /* 0x0007e8000b901d52 */
[----:B------:R-:W-:Y:S04]  /*73c0*/  @P2 STS.128 [R244+0xf000], RZ ;  /* 0x00f000fff4002388 */ /* 0x000fe80000000c00 */
[----:B------:R-:W-:Y:S01]  /*73d0*/  @!PT LDS RZ, [RZ] ;  /* 0x00000000fffff984 */ /* 0x000fe20000000800 */
[----:B------:R-:W-:Y:S01]  /*73e0*/  @!PT LDS RZ, [RZ] ;  /* 0x00000000fffff984 */ /* 0x000fe20000000800 */
[----:B------:R-:W-:Y:S01]  /*73f0*/  @!PT LDS RZ, [RZ] ;  /* 0x00000000fffff984 */ /* 0x000fe20000000800 */
[----:B------:R1:W-:Y:S04]  /*7400*/  @!P2 LDGSTS.E.BYPASS.LTC128B.128 [R244+0xf000], [R8.64+0x80] ;  /* 0x0f00008008f4afae */ /* 0x0003e8000b901d52 */
[----:B------:R-:W-:Y:S04]  /*7410*/  @P3 STS.128 [R244+0xd800], RZ ;  /* 0x00d800fff4003388 */ /* 0x000fe80000000c00 */
        /* <DEDUP_REMOVED lines=9> */
[----:B------:R-:W-:Y:S04]  /*74b0*/  LDSM.16.M88.4 R24, [R232+0x9800] ;  /* 0x00980000e818783b */ /* 0x000fe80000000200 */
[----:B------:R-:W-:Y:S04]  /*74c0*/  LDSM.16.M88.4 R32, [R232+0x8800] ;  /* 0x00880000e820783b */ /* 0x000fe80000000200 */
[----:B------:R-:W-:Y:S04]  /*74d0*/  LDSM.16.M88.4 R40, [R239+0x1800] ;  /* 0x00180000ef28783b */ /* 0x000fe80000000200 */
[----:B------:R-:W-:Y:S04]  /*74e0*/  LDSM.16.M88.4 R48, [R239+0x800] ;  /* 0x00080000ef30783b */ /* 0x000fe80000000200 */
[----:B-1----:R-:W1:Y:S04]  /*74f0*/  LDSM.16.M88.4 R8, [R240+0x2000] ;  /* 0x00200000f008783b */ /* 0x002e680000000200 */
[----:B------:R-:W-:Y:S04]  /*7500*/  LDSM.16.M88.4 R28, [R232+0x9000] ;  /* 0x00900000e81c783b */ /* 0x000fe80000000200 */
[----:B----4-:R-:W4:Y:S04]  /*7510*/  LDSM.16.M88.4 R4, [R241+0x2000] ;  /* 0x00200000f104783b */ /* 0x010f280000000200 */
[----:B------:R-:W4:Y:S04]  /*7520*/  LDSM.16.M88.4 R36, [R232+0x8000] ;  /* 0x00800000e824783b */ /* 0x000f280000000200 */
[----:B------:R-:W4:Y:S04]  /*7530*/  LDSM.16.M88.4 R44, [R239+0x1000] ;  /* 0x00100000ef2c783b */ /* 0x000f280000000200 */
[----:B--2---:R-:W2:Y:S04]  /*7540*/  LDSM.16.M88.4 R20, [R239] ;  /* 0x00000000ef14783b */ /* 0x004ea80000000200 */
[----:B---3--:R-:W3:Y:S04]  /*7550*/  LDSM.16.M88.4 R12, [R240] ;  /* 0x00000000f00c783b */ /* 0x008ee80000000200 */
[----:B------:R-:W0:Y:S01]  /*7560*/  LDGDEPBAR ;  /* 0x00000000000079af */ /* 0x000e220000000000 */
[C---:B-1----:R-:W-:Y:S08]  /*7570*/  HMMA.16816.F32 R52, R8.reuse, R24, RZ ;  /* 0x000000180834723c */ /* 0x042ff000000018ff */
[C---:B------:R-:W-:Y:S08]  /*7580*/  HMMA.16816.F32 R64, R8.reuse, R34, RZ ;  /* 0x000000220840723c */ /* 0x040ff000000018ff */
[----:B------:R-:W-:Y:S08]  /*7590*/  HMMA.16816.F32 R204, R8, R32, RZ ;  /* 0x0000002008cc723c */ /* 0x000ff000000018ff */
[C---:B----4-:R-:W-:Y:S08]  /*75a0*/  HMMA.16816.F32 R228, R4.reuse, R40, R52 ;  /* 0x0000002804e4723c */ /* 0x050ff00000001834 */
[----:B------:R-:W-:Y:S08]  /*75b0*/  HMMA.16816.F32 R52, R4, R50, R64 ;  /* 0x000000320434723c */ /* 0x000ff00000001840 */
[C---:B------:R-:W-:Y:S08]  /*75c0*/  HMMA.16816.F32 R56, R8.reuse, R30, RZ ;  /* 0x0000001e0838723c */ /* 0x040ff000000018ff */
[C---:B------:R-:W-:Y:S08]  /*75d0*/  HMMA.16816.F32 R212, R8.reuse, R36, RZ ;  /* 0x0000002408d4723c */ /* 0x040ff000000018ff */
[----:B------:R-:W-:Y:S01]  /*75e0*/  HMMA.16816.F32 R60, R8, R28, RZ ;  /* 0x0000001c083c723c */ /* 0x000fe200000018ff */
[----:B------:R-:W-:-:S02]  /*75f0*/  IMAD.MOV.U32 R165, RZ, RZ, R52 ;  /* 0x000000ffffa57224 */ /* 0x000fc400078e0034 */
[----:B------:R-:W-:Y:S02]  /*7600*/  IMAD.MOV.U32 R164, RZ, RZ, R53 ;  /* 0x000000ffffa47224 */ /* 0x000fe400078e0035 */
[----:B------:R-:W-:Y:S02]  /*7610*/  IMAD.MOV.U32 R2, RZ, RZ, R54 ;  /* 0x000000ffff027224 */ /* 0x000fe400078e0036 */
[----:B------:R-:W-:Y:S01]  /*7620*/  IMAD.MOV.U32 R0, RZ, RZ, R55 ;  /* 0x000000ffff007224 */ /* 0x000fe200078e0037 */
[C---:B------:R-:W-:Y:S08]  /*7630*/  HMMA.16816.F32 R208, R8.reuse, R38, RZ ;  /* 0x0000002608d0723c */ /* 0x040ff000000018ff */
[----:B------:R-:W-:Y:S08]  /*7640*/  HMMA.16816.F32 R8, R8, R26, RZ ;  /* 0x0000001a0808723c */ /* 0x000ff000000018ff */
[C---:B------:R-:W-:Y:S08]  /*7650*/  HMMA.16816.F32 R220, R4.reuse, R48, R204 ;  /* 0x0000003004dc723c */ /* 0x040ff000000018cc */
[C---:B------:R-:W-:Y:S08]  /*7660*/  HMMA.16816.F32 R52, R4.reuse, R46, R56 ;  /* 0x0000002e0434723c */ /* 0x040ff00000001838 */
[C---:B------:R-:W-:Y:S01]  /*7670*/  HMMA.16816.F32 R224, R4.reuse, R42, R8 ;  /* 0x0000002a04e0723c */ /* 0x040fe20000001808 */
[----:B------:R-:W1:Y:S07]  /*7680*/  LDSM.16.M88.4 R8, [R241] ;  /* 0x00000000f108783b */ /* 0x000e6e0000000200 */
[----:B--2---:R-:W-:Y:S01]  /*7690*/  HMMA.16816.F32 R216, R4, R20, R212 ;  /* 0x0000001404d8723c */ /* 0x004fe200000018d4 */
[----:B------:R-:W-:-:S02]  /*76a0*/  IMAD.MOV.U32 R207, RZ, RZ, R220 ;  /* 0x000000ffffcf7224 */ /* 0x000fc400078e00dc */
[----:B------:R-:W-:Y:S02]  /*76b0*/  IMAD.MOV.U32 R206, RZ, RZ, R221 ;  /* 0x000000ffffce7224 */ /* 0x000fe400078e00dd */
[----:B------:R-:W-:Y:S02]  /*76c0*/  IMAD.MOV.U32 R205, RZ, RZ, R222 ;  /* 0x000000ffffcd7224 */ /* 0x000fe400078e00de */
[----:B------:R-:W-:Y:S01]  /*76d0*/  IMAD.MOV.U32 R204, RZ, RZ, R223 ;  /* 0x000000ffffcc7224 */ /* 0x000fe200078e00df */
[----:B------:R-:W-:Y:S01]  /*76e0*/  HMMA.16816.F32 R212, R4, R22, R208 ;  /* 0x0000001604d4723c */ /* 0x000fe200000018d0 */
[----:B------:R-:W-:Y:S01]  /*76f0*/  IMAD.MOV.U32 R245, RZ, RZ, R52 ;  /* 0x000000fffff57224 */ /* 0x000fe200078e0034 */
[----:B------:R-:W-:Y:S01]  /*7700*/  MOV R171, R53 ;  /* 0x0000003500ab7202 */ /* 0x000fe20000000f00 */
[----:B------:R-:W-:Y:S02]  /*7710*/  IMAD.MOV.U32 R170, RZ, RZ, R54 ;  /* 0x000000ffffaa7224 */ /* 0x000fe400078e0036 */
[----:B------:R-:W-:-:S03]  /*7720*/  IMAD.MOV.U32 R169, RZ, RZ, R55 ;  /* 0x000000ffffa97224 */ /* 0x000fc600078e0037 */
[----:B---3--:R-:W-:Y:S08]  /*7730*/  HMMA.16816.F32 R56, R12, R32, RZ ;  /* 0x000000200c38723c */ /* 0x008ff000000018ff */
[----:B------:R-:W-:Y:S08]  /*7740*/  HMMA.16816.F32 R220, R4, R44, R60 ;  /* 0x0000002c04dc723c */ /* 0x000ff0000000183c */
[----:B------:R-:W-:Y:S01]  /*7750*/  HMMA.16816.F32 R52, R12, R28, RZ ;  /* 0x0000001c0c34723c */ /* 0x000fe200000018ff */
[----:B------:R-:W-:-:S02]  /*7760*/  IMAD.MOV.U32 R211, RZ, RZ, R212 ;  /* 0x000000ffffd37224 */ /* 0x000fc400078e00d4 */
[----:B------:R-:W-:Y:S02]  /*7770*/  IMAD.MOV.U32 R210, RZ, RZ, R213 ;  /* 0x000000ffffd27224 */ /* 0x000fe400078e00d5 */
[----:B------:R-:W-:Y:S02]  /*7780*/  IMAD.MOV.U32 R209, RZ, RZ, R214 ;  /* 0x000000ffffd17224 */ /* 0x000fe400078e00d6 */
[----:B------:R-:W-:Y:S01]  /*7790*/  IMAD.MOV.U32 R208, RZ, RZ, R215 ;  /* 0x000000ffffd07224 */ /* 0x000fe200078e00d7 */
[C---:B------:R-:W-:Y:S08]  /*77a0*/  HMMA.16816.F32 R60, R12.reuse, R36, RZ ;  /* 0x000000240c3c723c */ /* 0x040ff000000018ff */
[C---:B------:R-:W-:Y:S08]  /*77b0*/  HMMA.16816.F32 R4, R12.reuse, R24, RZ ;  /* 0x000000180c04723c */ /* 0x040ff000000018ff */
[C---:B------:R-:W-:Y:S08]  /*77c0*/  HMMA.16816.F32 R36, R12.reuse, R38, RZ ;  /* 0x000000260c24723c */ /* 0x040ff000000018ff */
[----:B------:R-:W-:Y:S08]  /*77d0*/  HMMA.16816.F32 R28, R12, R30, RZ ;  /* 0x0000001e0c1c723c */ /* 0x000ff000000018ff */
[----:B-1----:R-:W-:Y:S07]  /*77e0*/  HMMA.16816.F32 R212, R8, R48, R56 ;  /* 0x0000003008d4723c */ /* 0x002fee0000001838 */
[----:B------:R-:W-:Y:S01]  /*77f0*/  IMAD.MOV.U32 R56, RZ, RZ, R211 ;  /* 0x000000ffff387224 */ /* 0x000fe200078e00d3 */
[----:B------:R-:W-:Y:S01]  /*7800*/  HMMA.16816.F32 R64, R12, R34, RZ ;  /* 0x000000220c40723c */ /* 0x000fe200000018ff */
[----:B------:R-:W-:-:S02]  /*7810*/  IMAD.MOV.U32 R57, RZ, RZ, R210 ;  /* 0x000000ffff397224 */ /* 0x000fc400078e00d2 */
[----:B------:R-:W-:Y:S02]  /*7820*/  IMAD.MOV.U32 R58, RZ, RZ, R209 ;  /* 0x000000ffff3a7224 */ /* 0x000fe400078e00d1 */
[----:B------:R-:W-:-:S03]  /*7830*/  IMAD.MOV.U32 R59, RZ, RZ, R208 ;  /* 0x000000ffff3b7224 */ /* 0x000fc600078e00d0 */
[C---:B------:R-:W-:Y:S07]  /*7840*/  HMMA.16816.F32 R208, R8.reuse, R44, R52 ;  /* 0x0000002c08d0723c */ /* 0x040fee0000001834 */
[----:B------:R-:W-:Y:S01]  /*7850*/  IMAD.MOV.U32 R52, RZ, RZ, R207 ;  /* 0x000000ffff347224 */ /* 0x000fe200078e00cf */
[----:B------:R-:W-:Y:S01]  /*7860*/  HMMA.16816.F32 R32, R8, R20, R60 ;  /* 0x000000140820723c */ /* 0x000fe2000000183c */
[----:B------:R-:W-:Y:S02]  /*7870*/  IMAD.MOV.U32 R53, RZ, RZ, R206 ;  /* 0x000000ffff357224 */ /* 0x000fe400078e00ce */
[----:B------:R-:W-:-:S02]  /*7880*/  IMAD.MOV.U32 R54, RZ, RZ, R205 ;  /* 0x000000ffff367224 */ /* 0x000fc400078e00cd */
[----:B------:R-:W-:Y:S02]  /*7890*/  IMAD.MOV.U32 R55, RZ, RZ, R204 ;  /* 0x000000ffff377224 */ /* 0x000fe400078e00cc */
[----:B------:R-:W-:Y:S01]  /*78a0*/  IMAD.MOV.U32 R44, RZ, RZ, R165 ;  /* 0x000000ffff2c7224 */ /* 0x000fe200078e00a5 */
[----:B------:R-:W-:Y:S01]  /*78b0*/  HMMA.16816.F32 R248, R8, R40, R4 ;  /* 0x0000002808f8723c */ /* 0x000fe20000001804 */
[----:B------:R-:W-:Y:S01]  /*78c0*/  LDSM.16.M88.4 R4, [R243+0x2000] ;  /* 0x00200000f304783b */ /* 0x000fe20000000200 */
[----:B------:R-:W-:-:S06]  /*78d0*/  IMAD.MOV.U32 R45, RZ, RZ, R164 ;  /* 0x000000ffff2d7224 */ /* 0x000fcc00078e00a4 */
[C---:B------:R-:W-:Y:S01]  /*78e0*/  HMMA.16816.F32 R204, R8.reuse, R22, R36 ;  /* 0x0000001608cc723c */ /* 0x040fe20000001824 */
[----:B------:R-:W1:Y:S07]  /*78f0*/  LDSM.16.M88.4 R20, [R238+0x8000] ;  /* 0x00800000ee14783b */ /* 0x000e6e0000000200 */
[----:B------:R-:W-:Y:S01]  /*7900*/  HMMA.16816.F32 R60, R8, R46, R28 ;  /* 0x0000002e083c723c */ /* 0x000fe2000000181c */
[----:B------:R-:W2:Y:S06]  /*7910*/  LDSM.16.M88.4 R28, [R238+0x9800] ;  /* 0x00980000ee1c783b */ /* 0x000eac0000000200 */
[----:B------:R-:W-:Y:S01]  /*7920*/  IMAD.MOV.U32 R46, RZ, RZ, R2 ;  /* 0x000000ffff2e7224 */ /* 0x000fe200078e0002 */
[----:B------:R-:W-:Y:S01]  /*7930*/  HMMA.16816.F32 R24, R12, R26, RZ ;  /* 0x0000001a0c18723c */ /* 0x000fe200000018ff */
[----:B------:R-:W3:Y:S01]  /*7940*/  LDSM.16.M88.4 R12, [R243] ;  /* 0x00000000f30c783b */ /* 0x000ee20000000200 */
[----:B------:R-:W-:-:S06]  /*7950*/  IMAD.MOV.U32 R47, RZ, RZ, R0 ;  /* 0x000000ffff2f7224 */ /* 0x000fcc00078e0000 */
[----:B------:R-:W-:Y:S07]  /*7960*/  HMMA.16816.F32 R48, R8, R50, R64 ;  /* 0x000000320830723c */ /* 0x000fee0000001840 */
[----:B------:R-:W-:Y:S01]  /*7970*/  IMAD.MOV.U32 R64, RZ, RZ, R245 ;  /* 0x000000ffff407224 */ /* 0x000fe200078e00f5 */
[----:B------:R-:W-:Y:S01]  /*7980*/  MOV R67, R169 ;  /* 0x000000a900437202 */ /* 0x000fe20000000f00 */
[----:B------:R-:W-:Y:S02]  /*7990*/  IMAD.MOV.U32 R65, RZ, RZ, R171 ;  /* 0x000000ffff417224 */ /* 0x000fe400078e00ab */
[----:B------:R-:W-:-:S05]  /*79a0*/  IMAD.MOV.U32 R66, RZ, RZ, R170 ;  /* 0x000000ffff427224 */ /* 0x000fca00078e00aa */
[----:B------:R-:W-:Y:S01]  /*79b0*/  HMMA.16816.F32 R40, R8, R42, R24 ;  /* 0x0000002a0828723c */ /* 0x000fe20000001818 */
[----:B------:R-:W4:Y:S04]  /*79c0*/  LDSM.16.M88.4 R24, [R238+0x9000] ;  /* 0x00900000ee18783b */ /* 0x000f280000000200 */
[----:B------:R-:W4:Y:S03]  /*79d0*/  LDSM.16.M88.4 R8, [R238+0x8800] ;  /* 0x00880000ee08783b */ /* 0x000f260000000200 */
[C---:B-1----:R-:W-:Y:S08]  /*79e0*/  HMMA.16816.F32 R36, R4.reuse, R20, R216 ;  /* 0x000000140424723c */ /* 0x042ff000000018d8 */
[----:B--2---:R-:W-:Y:S08]  /*79f0*/  HMMA.16816.F32 R216, R4, R28, R228 ;  /* 0x0000001c04d8723c */ /* 0x004ff000000018e4 */
[----:B---3--:R-:W-:Y:S08]  /*7a00*/  HMMA.16816.F32 R32, R12, R20, R32 ;  /* 0x000000140c20723c */ /* 0x008ff00000001820 */
[C---:B------:R-:W-:Y:S08]  /*7a10*/  HMMA.16816.F32 R56, R4.reuse, R22, R56 ;  /* 0x000000160438723c */ /* 0x040ff00000001838 */
[----:B------:R-:W-:Y:S01]  /*7a20*/  IMAD.MOV.U32 R20, RZ, RZ, R216 ;  /* 0x000000ffff147224 */ /* 0x000fe200078e00d8 */
[----:B----4-:R-:W-:Y:S01]  /*7a30*/  HMMA.16816.F32 R220, R4, R24, R220 ;  /* 0x0000001804dc723c */ /* 0x010fe200000018dc */
[----:B------:R-:W-:-:S02]  /*7a40*/  IMAD.MOV.U32 R252, RZ, RZ, R217 ;  /* 0x000000fffffc7224 */ /* 0x000fc400078e00d9 */
[----:B------:R-:W-:Y:S02]  /*7a50*/  IMAD.MOV.U32 R247, RZ, RZ, R218 ;  /* 0x000000fffff77224 */ /* 0x000fe400078e00da */
[----:B------:R-:W-:-:S03]  /*7a60*/  IMAD.MOV.U32 R246, RZ, RZ, R219 ;  /* 0x000000fffff67224 */ /* 0x000fc600078e00db */
[C---:B------:R-:W-:Y:S08]  /*7a70*/  HMMA.16816.F32 R216, R4.reuse, R26, R64 ;  /* 0x0000001a04d8723c */ /* 0x040ff00000001840 */
[C---:B------:R-:W-:Y:S08]  /*7a80*/  HMMA.16816.F32 R52, R4.reuse, R8, R52 ;  /* 0x000000080434723c */ /* 0x040ff00000001834 */
[----:B------:R-:W-:Y:S08]  /*7a90*/  HMMA.16816.F32 R44, R4, R10, R44 ;  /* 0x0000000a042c723c */ /* 0x000ff0000000182c */
[----:B------:R-:W-:Y:S01]  /*7aa0*/  IMAD.MOV.U32 R67, RZ, RZ, R216 ;  /* 0x000000ffff437224 */ /* 0x000fe200078e00d8 */
[----:B------:R-:W-:Y:S01]  /*7ab0*/  HMMA.16816.F32 R228, R12, R22, R204 ;  /* 0x000000160ce4723c */ /* 0x000fe200000018cc */
[----:B------:R-:W-:-:S02]  /*7ac0*/  IMAD.MOV.U32 R66, RZ, RZ, R217 ;  /* 0x000000ffff427224 */ /* 0x000fc400078e00d9 */
[----:B------:R-:W-:Y:S02]  /*7ad0*/  IMAD.MOV.U32 R65, RZ, RZ, R218 ;  /* 0x000000ffff417224 */ /* 0x000fe400078e00da */
[----:B------:R-:W-:Y:S02]  /*7ae0*/  IMAD.MOV.U32 R64, RZ, RZ, R219 ;  /* 0x000000ffff407224 */ /* 0x000fe400078e00db */
[----:B------:R-:W-:Y:S01]  /*7af0*/  IMAD.MOV.U32 R207, RZ, RZ, R20 ;  /* 0x000000ffffcf7224 */ /* 0x000fe200078e0014 */
[----:B------:R-:W-:Y:S01]  /*7b00*/  HMMA.16816.F32 R216, R4, R30, R224 ;  /* 0x0000001e04d8723c */ /* 0x000fe200000018e0 */
[----:B------:R-:W-:Y:S07]  /*7b10*/  LDSM.16.M88.4 R20, [R237] ;  /* 0x00000000ed14783b */ /* 0x000fee0000000200 */
[C---:B------:R-:W-:Y:S08]  /*7b20*/  HMMA.16816.F32 R224, R12.reuse, R8, R212 ;  /* 0x000000080ce0723c */ /* 0x040ff000000018d4 */
[C---:B------:R-:W-:Y:S08]  /*7b30*/  HMMA.16816.F32 R212, R12.reuse, R24, R208 ;  /* 0x000000180cd4723c */ /* 0x040ff000000018d0 */
[----:B------:R-:W-:Y:S01]  /*7b40*/  IMAD.MOV.U32 R5, RZ, RZ, R216 ;  /* 0x000000ffff057224 */ /* 0x000fe200078e00d8 */
[----:B------:R-:W-:Y:S01]  /*7b50*/  MOV R4, R217 ;  /* 0x000000d900047202 */ /* 0x000fe20000000f00 */
[----:B------:R-:W-:Y:S01]  /*7b60*/  IMAD.MOV.U32 R2, RZ, RZ, R218 ;  /* 0x000000ffff027224 */ /* 0x000fe200078e00da */
[----:B------:R-:W-:Y:S01]  /*7b70*/  HMMA.16816.F32 R60, R12, R26, R60 ;  /* 0x0000001a0c3c723c */ /* 0x000fe2000000183c */
[----:B------:R-:W-:-:S07]  /*7b80*/  IMAD.MOV.U32 R0, RZ, RZ, R219 ;  /* 0x000000ffff007224 */ /* 0x000fce00078e00db */
[C---:B------:R-:W-:Y:S01]  /*7b90*/  HMMA.16816.F32 R216, R12.reuse, R10, R48 ;  /* 0x0000000a0cd8723c */ /* 0x040fe20000001830 */
[----:B------:R-:W-:Y:S06]  /*7ba0*/  LDSM.16.M88.4 R8, [R242] ;  /* 0x00000000f208783b */ /* 0x000fec0000000200 */
[----:B------:R-:W-:Y:S01]  /*7bb0*/  IMAD.MOV.U32 R48, RZ, RZ, R5 ;  /* 0x000000ffff307224 */ /* 0x000fe200078e0005 */
[----:B------:R-:W-:Y:S01]  /*7bc0*/  HMMA.16816.F32 R24, R12, R28, R248 ;  /* 0x0000001c0c18723c */ /* 0x000fe200000018f8 */
[----:B------:R-:W-:Y:S02]  /*7bd0*/  IMAD.MOV.U32 R49, RZ, RZ, R4 ;  /* 0x000000ffff317224 */ /* 0x000fe400078e0004 */
[----:B------:R-:W1:Y:S01]  /*7be0*/  LDSM.16.M88.4 R4, [R242+0x2000] ;  /* 0x00200000f204783b */ /* 0x000e620000000200 */
[----:B------:R-:W-:-:S02]  /*7bf0*/  IMAD.MOV.U32 R51, RZ, RZ, R0 ;  /* 0x000000ffff337224 */ /* 0x000fc400078e0000 */
[----:B------:R-:W-:Y:S02]  /*7c00*/  IMAD.MOV.U32 R50, RZ, RZ, R2 ;  /* 0x000000ffff327224 */ /* 0x000fe400078e0002 */
[----:B------:R-:W-:Y:S01]  /*7c10*/  HMMA.16816.F32 R208, R12, R30, R40 ;  /* 0x0000001e0cd0723c */ /* 0x000fe20000001828 */
[----:B------:R-:W2:Y:S01]  /*7c20*/  LDSM.16.M88.4 R12, [R237+0x800] ;  /* 0x00080000ed0c783b */ /* 0x000ea20000000200 */
[----:B------:R-:W-:Y:S02]  /*7c30*/  IMAD.MOV.U32 R169, RZ, RZ, R60 ;  /* 0x000000ffffa97224 */ /* 0x000fe400078e003c */
[----:B------:R-:W-:Y:S01]  /*7c40*/  IMAD.MOV.U32 R165, RZ, RZ, R61 ;  /* 0x000000ffffa57224 */ /* 0x000fe200078e003d */
[----:B------:R-:W-:Y:S01]  /*7c50*/  LDSM.16.M88.4 R28, [R237+0x1800] ;  /* 0x00180000ed1c783b */ /* 0x000fe20000000200 */
[----:B------:R-:W-:Y:S02]  /*7c60*/  IMAD.MOV.U32 R164, RZ, RZ, R62 ;  /* 0x000000ffffa47224 */ /* 0x000fe400078e003e */
[----:B------:R-:W-:-:S02]  /*7c70*/  IMAD.MOV.U32 R40, RZ, RZ, R207 ;  /* 0x000000ffff287224 */ /* 0x000fc400078e00cf */
[----:B------:R-:W-:Y:S02]  /*7c80*/  IMAD.MOV.U32 R41, RZ, RZ, R252 ;  /* 0x000000ffff297224 */ /* 0x000fe400078e00fc */
[----:B------:R-:W-:Y:S02]  /*7c90*/  IMAD.MOV.U32 R42, RZ, RZ, R247 ;  /* 0x000000ffff2a7224 */ /* 0x000fe400078e00f7 */
[----:B------:R-:W-:Y:S02]  /*7ca0*/  IMAD.MOV.U32 R43, RZ, RZ, R246 ;  /* 0x000000ffff2b7224 */ /* 0x000fe400078e00f6 */
[----:B------:R-:W-:Y:S01]  /*7cb0*/  IMAD.MOV.U32 R245, RZ, RZ, R24 ;  /* 0x000000fffff57224 */ /* 0x000fe200078e0018 */
[----:B------:R-:W-:Y:S01]  /*7cc0*/  MOV R170, R26 ;  /* 0x0000001a00aa7202 */ /* 0x000fe20000000f00 */
[----:B------:R-:W-:Y:S02]  /*7cd0*/  IMAD.MOV.U32 R171, RZ, RZ, R25 ;  /* 0x000000ffffab7224 */ /* 0x000fe400078e0019 */
[----:B------:R-:W-:-:S02]  /*7ce0*/  IMAD.MOV.U32 R0, RZ, RZ, R27 ;  /* 0x000000ffff007224 */ /* 0x000fc400078e001b */
[----:B------:R-:W3:Y:S01]  /*7cf0*/  LDSM.16.M88.4 R24, [R237+0x1000] ;  /* 0x00100000ed18783b */ /* 0x000ee20000000200 */
[----:B------:R-:W-:Y:S01]  /*7d00*/  IMAD.MOV.U32 R2, RZ, RZ, R63 ;  /* 0x000000ffff027224 */ /* 0x000fe200078e003f */
[C---:B-1----:R-:W-:Y:S08]  /*7d10*/  HMMA.16816.F32 R56, R4.reuse, R22, R56 ;  /* 0x000000160438723c */ /* 0x042ff00000001838 */
[C---:B------:R-:W-:Y:S07]  /*7d20*/  HMMA.16816.F32 R204, R4.reuse, R20, R36 ;  /* 0x0000001404cc723c */ /* 0x040fee0000001824 */
[----:B------:R-:W-:Y:S01]  /*7d30*/  IMAD.MOV.U32 R36, RZ, RZ, R67 ;  /* 0x000000ffff247224 */ /* 0x000fe200078e0043 */
[----:B--2---:R-:W-:Y:S01]  /*7d40*/  HMMA.16816.F32 R248, R4, R12, R52 ;  /* 0x0000000c04f8723c */ /* 0x004fe20000001834 */
[----:B------:R-:W-:-:S02]  /*7d50*/  IMAD.MOV.U32 R37, RZ, RZ, R66 ;  /* 0x000000ffff257224 */ /* 0x000fc400078e0042 */
[----:B------:R-:W-:Y:S02]  /*7d60*/  IMAD.MOV.U32 R38, RZ, RZ, R65 ;  /* 0x000000ffff267224 */ /* 0x000fe400078e0041 */
[----:B------:R-:W-:-:S03]  /*7d70*/  IMAD.MOV.U32 R39, RZ, RZ, R64 ;  /* 0x000000ffff277224 */ /* 0x000fc600078e0040 */
[----:B------:R-:W-:Y:S07]  /*7d80*/  HMMA.16816.F32 R64, R8, R20, R32 ;  /* 0x000000140840723c */ /* 0x000fee0000001820 */
[----:B------:R-:W-:Y:S01]  /*7d90*/  IMAD.MOV.U32 R21, RZ, RZ, R58 ;  /* 0x000000ffff157224 */ /* 0x000fe200078e003a */
[----:B---3--:R-:W-:Y:S01]  /*7da0*/  HMMA.16816.F32 R52, R4, R26, R36 ;  /* 0x0000001a0434723c */ /* 0x008fe20000001824 */
[----:B------:R-:W-:Y:S02]  /*7db0*/  IMAD.MOV.U32 R20, RZ, RZ, R59 ;  /* 0x000000ffff147224 */ /* 0x000fe400078e003b */
[----:B------:R-:W-:-:S02]  /*7dc0*/  IMAD.MOV.U32 R33, RZ, RZ, R56 ;  /* 0x000000ffff217224 */ /* 0x000fc400078e0038 */
[----:B------:R-:W-:-:S03]  /*7dd0*/  IMAD.MOV.U32 R32, RZ, RZ, R57 ;  /* 0x000000ffff207224 */ /* 0x000fc600078e0039 */
[C---:B------:R-:W-:Y:S08]  /*7de0*/  HMMA.16816.F32 R36, R4.reuse, R28, R40 ;  /* 0x0000001c0424723c */ /* 0x040ff00000001828 */
[----:B------:R-:W-:Y:S08]  /*7df0*/  HMMA.16816.F32 R60, R4, R14, R44 ;  /* 0x0000000e043c723c */ /* 0x000ff0000000182c */
[----:B------:R-:W-:Y:S07]  /*7e00*/  HMMA.16816.F32 R44, R8, R22, R228 ;  /* 0x00000016082c723c */ /* 0x000fee00000018e4 */
[----:B------:R-:W-:Y:S01]  /*7e10*/  IMAD.MOV.U32 R230, RZ, RZ, R21 ;  /* 0x000000ffffe67224 */ /* 0x000fe200078e0015 */
[----:B------:R-:W-:Y:S01]  /*7e20*/  HMMA.16816.F32 R56, R4, R24, R220 ;  /* 0x000000180438723c */ /* 0x000fe200000018dc */
[----:B------:R-:W-:-:S02]  /*7e30*/  IMAD.MOV.U32 R231, RZ, RZ, R20 ;  /* 0x000000ffffe77224 */ /* 0x000fc400078e0014 */
[----:B------:R-:W-:Y:S01]  /*7e40*/  LDSM.16.M88.4 R20, [R232+0xa000] ;  /* 0x00a00000e814783b */ /* 0x000fe20000000200 */
[----:B------:R-:W-:Y:S02]  /*7e50*/  IMAD.MOV.U32 R228, RZ, RZ, R33 ;  /* 0x000000ffffe47224 */ /* 0x000fe400078e0021 */
[----:B------:R-:W-:Y:S01]  /*7e60*/  IMAD.MOV.U32 R229, RZ, RZ, R32 ;  /* 0x000000ffffe57224 */ /* 0x000fe200078e0020 */
[----:B------:R-:W-:Y:S01]  /*7e70*/  MOV R220, R169 ;  /* 0x000000a900dc7202 */ /* 0x000fe20000000f00 */
[----:B------:R-:W-:Y:S01]  /*7e80*/  HMMA.16816.F32 R48, R4, R30, R48 ;  /* 0x0000001e0430723c */ /* 0x000fe20000001830 */
[----:B------:R-:W1:Y:S01]  /*7e90*/  LDSM.16.M88.4 R4, [R240+0x6000] ;  /* 0x00600000f004783b */ /* 0x000e620000000200 */
[----:B------:R-:W-:Y:S02]  /*7ea0*/  IMAD.MOV.U32 R221, RZ, RZ, R165 ;  /* 0x000000ffffdd7224 */ /* 0x000fe400078e00a5 */
[----:B------:R-:W-:Y:S02]  /*7eb0*/  IMAD.MOV.U32 R222, RZ, RZ, R164 ;  /* 0x000000ffffde7224 */ /* 0x000fe400078e00a4 */
[----:B------:R-:W-:-:S02]  /*7ec0*/  IMAD.MOV.U32 R223, RZ, RZ, R2 ;  /* 0x000000ffffdf7224 */ /* 0x000fc400078e0002 */
[C---:B------:R-:W-:Y:S01]  /*7ed0*/  HMMA.16816.F32 R40, R8.reuse, R12, R224 ;  /* 0x0000000c0828723c */ /* 0x040fe200000018e0 */
[----:B------:R-:W-:Y:S02]  /*7ee0*/  IMAD.MOV.U32 R169, RZ, RZ, R36 ;  /* 0x000000ffffa97224 */ /* 0x000fe400078e0024 */
[----:B------:R-:W-:Y:S02]  /*7ef0*/  IMAD.MOV.U32 R165, RZ, RZ, R37 ;  /* 0x000000ffffa57224 */ /* 0x000fe400078e0025 */
[----:B------:R-:W-:Y:S02]  /*7f00*/  IMAD.MOV.U32 R164, RZ, RZ, R38 ;  /* 0x000000ffffa47224 */ /* 0x000fe400078e0026 */
[----:B------:R-:W-:Y:S01]  /*7f10*/  IMAD.MOV.U32 R224, RZ, RZ, R245 ;  /* 0x000000ffffe07224 */ /* 0x000fe200078e00f5 */
[----:B------:R-:W-:Y:S01]  /*7f20*/  MOV R226, R170 ;  /* 0x000000aa00e27202 */ /* 0x000fe20000000f00 */
[----:B------:R-:W-:Y:S01]  /*7f30*/  IMAD.MOV.U32 R225, RZ, RZ, R171 ;  /* 0x000000ffffe17224 */ /* 0x000fe200078e00ab */
[----:B------:R-:W-:Y:S01]  /*7f40*/  HMMA.16816.F32 R32, R8, R24, R212 ;  /* 0x000000180820723c */ /* 0x000fe200000018d4 */
[----:B------:R-:W-:-:S02]  /*7f50*/  IMAD.MOV.U32 R227, RZ, RZ, R0 ;  /* 0x000000ffffe37224 */ /* 0x000fc400078e0000 */
[----:B------:R-:W-:-:S05]  /*7f60*/  IMAD.MOV.U32 R2, RZ, RZ, R39 ;  /* 0x000000ffff027224 */ /* 0x000fca00078e0027 */
[C---:B------:R-:W-:Y:S01]  /*7f70*/  HMMA.16816.F32 R36, R8.reuse, R14, R216 ;  /* 0x0000000e0824723c */ /* 0x040fe200000018d8 */
[----:B------:R-:W2:Y:S07]  /*7f80*/  LDSM.16.M88.4 R12, [R240+0x4000] ;  /* 0x00400000f00c783b */ /* 0x000eae0000000200 */
[C---:B------:R-:W-:Y:S01]  /*7f90*/  HMMA.16816.F32 R220, R8.reuse, R26, R220 ;  /* 0x0000001a08dc723c */ /* 0x040fe200000018dc */
[----:B------:R-:W3:Y:S07]  /*7fa0*/  LDSM.16.M88.4 R24, [R232+0xb000] ;  /* 0x00b00000e818783b */ /* 0x000eee0000000200 */
[C---:B------:R-:W-:Y:S08]  /*7fb0*/  HMMA.16816.F32 R212, R8.reuse, R28, R224 ;  /* 0x0000001c08d4723c */ /* 0x040ff000000018e0 */
[----:B------:R-:W-:Y:S01]  /*7fc0*/  HMMA.16816.F32 R216, R8, R30, R208 ;  /* 0x0000001e08d8723c */ /* 0x000fe200000018d0 */
[----:B------:R-:W4:Y:S04]  /*7fd0*/  LDSM.16.M88.4 R28, [R232+0xb800] ;  /* 0x00b80000e81c783b */ /* 0x000f280000000200 */
[----:B------:R-:W4:Y:S03]  /*7fe0*/  LDSM.16.M88.4 R8, [R232+0xa800] ;  /* 0x00a80000e808783b */ /* 0x000f260000000200 */
[----:B-1----:R-:W-:Y:S08]  /*7ff0*/  HMMA.16816.F32 R224, R4, R22, R228 ;  /* 0x0000001604e0723c */ /* 0x002ff000000018e4 */
[----:B------:R-:W-:Y:S01]  /*8000*/  IMAD.MOV.U32 R0, RZ, RZ, R212 ;  /* 0x000000ffff007224 */ /* 0x000fe200078e00d4 */
[----:B--2---:R-:W-:Y:S01]  /*8010*/  HMMA.16816.F32 R208, R12, R20, R64 ;  /* 0x000000140cd0723c */ /* 0x004fe20000001840 */
[----:B------:R-:W-:-:S02]  /*8020*/  IMAD.MOV.U32 R252, RZ, RZ, R213 ;  /* 0x000000fffffc7224 */ /* 0x000fc400078e00d5 */
[----:B------:R-:W-:Y:S02]  /*8030*/  IMAD.MOV.U32 R247, RZ, RZ, R214 ;  /* 0x000000fffff77224 */ /* 0x000fe400078e00d6 */
[----:B------:R-:W-:Y:S02]  /*8040*/  IMAD.MOV.U32 R246, RZ, RZ, R215 ;  /* 0x000000fffff67224 */ /* 0x000fe400078e00d7 */
[----:B------:R-:W-:Y:S01]  /*8050*/  IMAD.MOV.U32 R67, RZ, RZ, R0 ;  /* 0x000000ffff437224 */ /* 0x000fe200078e0000 */
[C---:B------:R-:W-:Y:S07]  /*8060*/  HMMA.16816.F32 R212, R4.reuse, R20, R204 ;  /* 0x0000001404d4723c */ /* 0x040fee00000018cc */
[----:B------:R-:W-:Y:S01]  /*8070*/  IMAD.MOV.U32 R204, RZ, RZ, R169 ;  /* 0x000000ffffcc7224 */ /* 0x000fe200078e00a9 */
[----:B---3--:R-:W-:Y:S01]  /*8080*/  HMMA.16816.F32 R228, R4, R24, R56 ;  /* 0x0000001804e4723c */ /* 0x008fe20000001838 */
[----:B------:R-:W-:Y:S01]  /*8090*/  IMAD.MOV.U32 R205, RZ, RZ, R165 ;  /* 0x000000ffffcd7224 */ /* 0x000fe200078e00a5 */
[----:B------:R-:W-:Y:S01]  /*80a0*/  MOV R169, R227 ;  /* 0x000000e300a97202 */ /* 0x000fe20000000f00 */
[----:B------:R-:W-:-:S02]  /*80b0*/  IMAD.MOV.U32 R206, RZ, RZ, R164 ;  /* 0x000000ffffce7224 */ /* 0x000fc400078e00a4 */
[----:B------:R-:W-:Y:S02]  /*80c0*/  IMAD.MOV.U32 R207, RZ, RZ, R2 ;  /* 0x000000ffffcf7224 */ /* 0x000fe400078e0002 */
[----:B------:R-:W-:Y:S01]  /*80d0*/  IMAD.MOV.U32 R245, RZ, RZ, R224 ;  /* 0x000000fffff57224 */ /* 0x000fe200078e00e0 */
[----:B------:R-:W-:Y:S01]  /*80e0*/  HMMA.16816.F32 R32, R12, R24, R32 ;  /* 0x000000180c20723c */ /* 0x000fe20000001820 */
[----:B------:R-:W-:Y:S02]  /*80f0*/  IMAD.MOV.U32 R171, RZ, RZ, R225 ;  /* 0x000000ffffab7224 */ /* 0x000fe400078e00e1 */
[----:B------:R-:W-:-:S05]  /*8100*/  IMAD.MOV.U32 R170, RZ, RZ, R226 ;  /* 0x000000ffffaa7224 */ /* 0x000fca00078e00e2 */
[C---:B----4-:R-:W-:Y:S08]  /*8110*/  HMMA.16816.F32 R56, R4.reuse, R28, R204 ;  /* 0x0000001c0438723c */ /* 0x050ff000000018cc */
[C---:B------:R-:W-:Y:S08]  /*8120*/  HMMA.16816.F32 R224, R4.reuse, R8, R248 ;  /* 0x0000000804e0723c */ /* 0x040ff000000018f8 */
[C---:B------:R-:W-:Y:S08]  /*8130*/  HMMA.16816.F32 R204, R4.reuse, R30, R48 ;  /* 0x0000001e04cc723c */ /* 0x040ff00000001830 */
[----:B------:R-:W-:Y:S01]  /*8140*/  IMAD.MOV.U32 R20, RZ, RZ, R56 ;  /* 0x000000ffff147224 */ /* 0x000fe200078e0038 */
[----:B------:R-:W-:Y:S03]  /*8150*/  HMMA.16816.F32 R248, R4, R10, R60 ;  /* 0x0000000a04f8723c */ /* 0x000fe6000000183c */
[----:B------:R-:W-:-:S04]  /*8160*/  IMAD.MOV.U32 R51, RZ, RZ, R20 ;  /* 0x000000ffff337224 */ /* 0x000fc800078e0014 */
[----:B------:R-:W-:Y:S01]  /*8170*/  IMAD.MOV.U32 R165, RZ, RZ, R224 ;  /* 0x000000ffffa57224 */ /* 0x000fe200078e00e0 */
[----:B------:R-:W-:Y:S01]  /*8180*/  HMMA.16816.F32 R60, R12, R8, R40 ;  /* 0x000000080c3c723c */ /* 0x000fe20000001828 */
[----:B------:R-:W-:Y:S02]  /*8190*/  IMAD.MOV.U32 R164, RZ, RZ, R225 ;  /* 0x000000ffffa47224 */ /* 0x000fe400078e00e1 */
[----:B------:R-:W-:Y:S02]  /*81a0*/  IMAD.MOV.U32 R2, RZ, RZ, R226 ;  /* 0x000000ffff027224 */ /* 0x000fe400078e00e2 */
[----:B------:R-:W-:-:S03]  /*81b0*/  IMAD.MOV.U32 R0, RZ, RZ, R227 ;  /* 0x000000ffff007224 */ /* 0x000fc600078e00e3 */
[----:B------:R-:W-:Y:S01]  /*81c0*/  HMMA.16816.F32 R224, R4, R26, R52 ;  /* 0x0000001a04e0723c */ /* 0x000fe20000001834 */
[----:B------:R-:W-:Y:S06]  /*81d0*/  LDSM.16.M88.4 R4, [R241+0x6000] ;  /* 0x00600000f104783b */ /* 0x000fec0000000200 */
[----:B------:R-:W-:Y:S02]  /*81e0*/  IMAD.MOV.U32 R52, RZ, RZ, R67 ;  /* 0x000000ffff347224 */ /* 0x000fe400078e0043 */
[----:B------:R-:W-:Y:S01]  /*81f0*/  HMMA.16816.F32 R64, R12, R22, R44 ;  /* 0x000000160c40723c */ /* 0x000fe2000000182c */
[----:B------:R-:W-:Y:S01]  /*8200*/  IMAD.MOV.U32 R53, RZ, RZ, R252 ;  /* 0x000000ffff357224 */ /* 0x000fe200078e00fc */
[----:B------:R-:W1:Y:S01]  /*8210*/  LDSM.16.M88.4 R20, [R239+0x2000] ;  /* 0x00200000ef14783b */ /* 0x000e620000000200 */
[----:B------:R-:W-:-:S02]  /*8220*/  IMAD.MOV.U32 R54, RZ, RZ, R247 ;  /* 0x000000ffff367224 */ /* 0x000fc400078e00f7 */
[----:B------:R-:W-:Y:S02]  /*8230*/  IMAD.MOV.U32 R55, RZ, RZ, R246 ;  /* 0x000000ffff377224 */ /* 0x000fe400078e00f6 */
[----:B------:R-:W-:Y:S01]  /*8240*/  IMAD.MOV.U32 R252, RZ, RZ, R57 ;  /* 0x000000fffffc7224 */ /* 0x000fe200078e0039 */
[----:B------:R-:W-:Y:S01]  /*8250*/  HMMA.16816.F32 R44, R12, R10, R36 ;  /* 0x0000000a0c2c723c */ /* 0x000fe20000001824 */
[----:B------:R-:W-:Y:S01]  /*8260*/  IMAD.MOV.U32 R247, RZ, RZ, R58 ;  /* 0x000000fffff77224 */ /* 0x000fe200078e003a */
[----:B------:R-:W2:Y:S01]  /*8270*/  LDSM.16.M88.4 R8, [R241+0x4000] ;  /* 0x00400000f108783b */ /* 0x000ea20000000200 */
[----:B------:R-:W-:-:S05]  /*8280*/  IMAD.MOV.U32 R246, RZ, RZ, R59 ;  /* 0x000000fffff67224 */ /* 0x000fca00078e003b */
[C---:B------:R-:W-:Y:S01]  /*8290*/  HMMA.16816.F32 R56, R12.reuse, R26, R220 ;  /* 0x0000001a0c38723c */ /* 0x040fe200000018dc */
[----:B------:R-:W3:Y:S06]  /*82a0*/  LDSM.16.M88.4 R24, [R239+0x3000] ;  /* 0x00300000ef18783b */ /* 0x000eec0000000200 */
[----:B------:R-:W-:Y:S01]  /*82b0*/  MOV R220, R51 ;  /* 0x0000003300dc7202 */ /* 0x000fe20000000f00 */
[----:B------:R-:W-:Y:S01]  /*82c0*/  HMMA.16816.F32 R52, R12, R28, R52 ;  /* 0x0000001c0c34723c */ /* 0x000fe20000001834 */
[----:B------:R-:W-:Y:S02]  /*82d0*/  IMAD.MOV.U32 R221, RZ, RZ, R252 ;  /* 0x000000ffffdd7224 */ /* 0x000fe400078e00fc */
[----:B------:R-:W-:-:S02]  /*82e0*/  IMAD.MOV.U32 R222, RZ, RZ, R247 ;  /* 0x000000ffffde7224 */ /* 0x000fc400078e00f7 */
[----:B------:R-:W-:-:S03]  /*82f0*/  IMAD.MOV.U32 R223, RZ, RZ, R246 ;  /* 0x000000ffffdf7224 */ /* 0x000fc600078e00f6 */
[----:B------:R-:W-:Y:S01]  /*8300*/  HMMA.16816.F32 R36, R12, R30, R216 ;  /* 0x0000001e0c24723c */ /* 0x000fe200000018d8 */
[----:B------:R-:W4:Y:S04]  /*8310*/  LDSM.16.M88.4 R12, [R239+0x2800] ;  /* 0x00280000ef0c783b */ /* 0x000f280000000200 */
[----:B------:R-:W4:Y:S02]  /*8320*/  LDSM.16.M88.4 R28, [R239+0x3800] ;  /* 0x00380000ef1c783b */ /* 0x000f240000000200 */
[----:B------:R-:W-:Y:S02]  /*8330*/  IMAD.MOV.U32 R216, RZ, RZ, R245 ;  /* 0x000000ffffd87224 */ /* 0x000fe400078e00f5 */
[----:B------:R-:W-:Y:S01]  /*8340*/  IMAD.MOV.U32 R217, RZ, RZ, R171 ;  /* 0x000000ffffd97224 */ /* 0x000fe200078e00ab */
[----:B-1----:R-:W-:Y:S01]  /*8350*/  HMMA.16816.F32 R40, R4, R20, R212 ;  /* 0x000000140428723c */ /* 0x002fe200000018d4 */
[----:B------:R-:W-:-:S02]  /*8360*/  IMAD.MOV.U32 R218, RZ, RZ, R170 ;  /* 0x000000ffffda7224 */ /* 0x000fc400078e00aa */
[----:B------:R-:W-:-:S04]  /*8370*/  IMAD.MOV.U32 R219, RZ, RZ, R169 ;  /* 0x000000ffffdb7224 */ /* 0x000fc800078e00a9 */
[----:B------:R-:W-:Y:S01]  /*8380*/  IMAD.MOV.U32 R212, RZ, RZ, R165 ;  /* 0x000000ffffd47224 */ /* 0x000fe200078e00a5 */
[----:B--2---:R-:W-:Y:S01]  /*8390*/  HMMA.16816.F32 R48, R8, R20, R208 ;  /* 0x000000140830723c */ /* 0x004fe200000018d0 */
[----:B------:R-:W-:Y:S02]  /*83a0*/  IMAD.MOV.U32 R213, RZ, RZ, R164 ;  /* 0x000000ffffd57224 */ /* 0x000fe400078e00a4 */
[----:B------:R-:W-:Y:S02]  /*83b0*/  IMAD.MOV.U32 R214, RZ, RZ, R2 ;  /* 0x000000ffffd67224 */ /* 0x000fe400078e0002 */
[----:B------:R-:W-:-:S03]  /*83c0*/  IMAD.MOV.U32 R215, RZ, RZ, R0 ;  /* 0x000000ffffd77224 */ /* 0x000fc600078e0000 */
[C---:B------:R-:W-:Y:S08]  /*83d0*/  HMMA.16816.F32 R216, R4.reuse, R22, R216 ;  /* 0x0000001604d8723c */ /* 0x040ff000000018d8 */
[C---:B---3--:R-:W-:Y:S08]  /*83e0*/  HMMA.16816.F32 R228, R4.reuse, R24, R228 ;  /* 0x0000001804e4723c */ /* 0x048ff000000018e4 */
[C---:B----4-:R-:W-:Y:S08]  /*83f0*/  HMMA.16816.F32 R208, R4.reuse, R12, R212 ;  /* 0x0000000c04d0723c */ /* 0x050ff000000018d4 */
[C---:B------:R-:W-:Y:S08]  /*8400*/  HMMA.16816.F32 R212, R4.reuse, R14, R248 ;  /* 0x0000000e04d4723c */ /* 0x040ff000000018f8 */
[C---:B------:R-:W-:Y:S08]  /*8410*/  HMMA.16816.F32 R248, R4.reuse, R26, R224 ;  /* 0x0000001a04f8723c */ /* 0x040ff000000018e0 */
        /* <DEDUP_REMOVED lines=8> */
[----:B------:R-:W-:Y:S02]  /*84a0*/  IMAD.MOV.U32 R21, RZ, RZ, R214 ;  /* 0x000000ffff157224 */ /* 0x000fe400078e00d6 */
[----:B------:R-:W-:Y:S02]  /*84b0*/  IMAD.MOV.U32 R20, RZ, RZ, R215 ;  /* 0x000000ffff147224 */ /* 0x000fe400078e00d7 */
[----:B------:R-:W-:Y:S01]  /*84c0*/  IMAD.MOV.U32 R206, RZ, RZ, R21 ;  /* 0x000000ffffce7224 */ /* 0x000fe200078e0015 */
[----:B------:R-:W-:Y:S01]  /*84d0*/  HMMA.16816.F32 R212, R4, R28, R220 ;  /* 0x0000001c04d4723c */ /* 0x000fe200000018dc */
[----:B------:R-:W-:Y:S01]  /*84e0*/  IMAD.MOV.U32 R207, RZ, RZ, R20 ;  /* 0x000000ffffcf7224 */ /* 0x000fe200078e0014 */
[----:B------:R-:W-:Y:S01]  /*84f0*/  LDSM.16.M88.4 R4, [R243+0x6000] ;  /* 0x00600000f304783b */ /* 0x000fe20000000200 */
[----:B------:R-:W-:-:S02]  /*8500*/  IMAD.MOV.U32 R204, RZ, RZ, R209 ;  /* 0x000000ffffcc7224 */ /* 0x000fc400078e00d1 */
[----:B------:R-:W-:-:S03]  /*8510*/  IMAD.MOV.U32 R205, RZ, RZ, R208 ;  /* 0x000000ffffcd7224 */ /* 0x000fc600078e00d0 */
[C---:B------:R-:W-:Y:S01]  /*8520*/  HMMA.16816.F32 R220, R8.reuse, R22, R64 ;  /* 0x0000001608dc723c */ /* 0x040fe20000001840 */
[----:B------:R-:W1:Y:S07]  /*8530*/  LDSM.16.M88.4 R20, [R238+0xa000] ;  /* 0x00a00000ee14783b */ /* 0x000e6e0000000200 */
[----:B------:R-:W-:Y:S01]  /*8540*/  HMMA.16816.F32 R64, R8, R24, R32 ;  /* 0x000000180840723c */ /* 0x000fe20000001820 */
[----:B------:R-:W2:Y:S01]  /*8550*/  LDSM.16.M88.4 R32, [R238+0xb800] ;  /* 0x00b80000ee20783b */ /* 0x000ea20000000200 */
[----:B------:R-:W-:Y:S01]  /*8560*/  MOV R27, R56 ;  /* 0x00000038001b7202 */ /* 0x000fe20000000f00 */
        /* <DEDUP_REMOVED lines=8> */
[----:B------:R-:W-:Y:S01]  /*85f0*/  HMMA.16816.F32 R44, R8, R30, R36 ;  /* 0x0000001e082c723c */ /* 0x000fe20000001824 */
[----:B------:R-:W-:-:S02]  /*8600*/  IMAD.MOV.U32 R24, RZ, RZ, R59 ;  /* 0x000000ffff187224 */ /* 0x000fc400078e003b */
[----:B------:R-:W-:Y:S02]  /*8610*/  IMAD.MOV.U32 R57, RZ, RZ, R171 ;  /* 0x000000ffff397224 */ /* 0x000fe400078e00ab */
[----:B------:R-:W-:Y:S02]  /*8620*/  IMAD.MOV.U32 R58, RZ, RZ, R170 ;  /* 0x000000ffff3a7224 */ /* 0x000fe400078e00aa */
[----:B------:R-:W-:Y:S01]  /*8630*/  IMAD.MOV.U32 R59, RZ, RZ, R169 ;  /* 0x000000ffff3b7224 */ /* 0x000fe200078e00a9 */
[C---:B------:R-:W-:Y:S01]  /*8640*/  HMMA.16816.F32 R212, R8.reuse, R12, R60 ;  /* 0x0000000c08d4723c */ /* 0x040fe2000000183c */
[----:B------:R-:W3:Y:S07]  /*8650*/  LDSM.16.M88.4 R12, [R243+0x4000] ;  /* 0x00400000f30c783b */ /* 0x000eee0000000200 */
[----:B------:R-:W-:Y:S01]  /*8660*/  HMMA.16816.F32 R60, R8, R28, R52 ;  /* 0x0000001c083c723c */ /* 0x000fe20000001834 */
[----:B------:R-:W4:Y:S04]  /*8670*/  LDSM.16.M88.4 R8, [R238+0xa800] ;  /* 0x00a80000ee08783b */ /* 0x000f280000000200 */
[----:B------:R-:W4:Y:S03]  /*8680*/  LDSM.16.M88.4 R28, [R238+0xb000] ;  /* 0x00b00000ee1c783b */ /* 0x000f260000000200 */
[C---:B-1----:R-:W-:Y:S07]  /*8690*/  HMMA.16816.F32 R52, R4.reuse, R22, R216 ;  /* 0x000000160434723c */ /* 0x042fee00000018d8 */
[----:B------:R-:W-:Y:S01]  /*86a0*/  IMAD.MOV.U32 R216, RZ, RZ, R165 ;  /* 0x000000ffffd87224 */ /* 0x000fe200078e00a5 */
[----:B------:R-:W-:Y:S01]  /*86b0*/  HMMA.16816.F32 R40, R4, R20, R40 ;  /* 0x000000140428723c */ /* 0x000fe20000001828 */
[----:B------:R-:W-:-:S02]  /*86c0*/  IMAD.MOV.U32 R217, RZ, RZ, R164 ;  /* 0x000000ffffd97224 */ /* 0x000fc400078e00a4 */
[----:B------:R-:W-:Y:S02]  /*86d0*/  IMAD.MOV.U32 R218, RZ, RZ, R2 ;  /* 0x000000ffffda7224 */ /* 0x000fe400078e0002 */
[----:B------:R-:W-:-:S07]  /*86e0*/  IMAD.MOV.U32 R219, RZ, RZ, R0 ;  /* 0x000000ffffdb7224 */ /* 0x000fce00078e0000 */
[----:B--2---:R-:W-:Y:S08]  /*86f0*/  HMMA.16816.F32 R216, R4, R32, R216 ;  /* 0x0000002004d8723c */ /* 0x004ff000000018d8 */
[----:B---3--:R-:W-:Y:S08]  /*8700*/  HMMA.16816.F32 R36, R12, R20, R48 ;  /* 0x000000140c24723c */ /* 0x008ff00000001830 */
[C---:B----4-:R-:W-:Y:S08]  /*8710*/  HMMA.16816.F32 R48, R4.reuse, R8, R56 ;  /* 0x000000080430723c */ /* 0x050ff00000001838 */
[----:B------:R-:W-:Y:S01]  /*8720*/  HMMA.16816.F32 R56, R4, R10, R204 ;  /* 0x0000000a0438723c */ /* 0x000fe200000018cc */
[----:B------:R-:W-:Y:S01]  /*8730*/  IMAD.MOV.U32 R21, RZ, RZ, R216 ;  /* 0x000000ffff157224 */ /* 0x000fe200078e00d8 */
[----:B------:R-:W-:Y:S01]  /*8740*/  MOV R2, R218 ;  /* 0x000000da00027202 */ /* 0x000fe20000000f00 */
[----:B------:R-:W-:-:S02]  /*8750*/  IMAD.MOV.U32 R20, RZ, RZ, R217 ;  /* 0x000000ffff147224 */ /* 0x000fc400078e00d9 */
[----:B------:R-:W-:-:S03]  /*8760*/  IMAD.MOV.U32 R0, RZ, RZ, R219 ;  /* 0x000000ffff007224 */ /* 0x000fc600078e00db */
[C---:B------:R-:W-:Y:S08]  /*8770*/  HMMA.16816.F32 R204, R4.reuse, R28, R228 ;  /* 0x0000001c04cc723c */ /* 0x040ff000000018e4 */
[----:B------:R-:W-:Y:S08]  /*8780*/  HMMA.16816.F32 R228, R4, R34, R224 ;  /* 0x0000002204e4723c */ /* 0x000ff000000018e0 */
[C---:B------:R-:W-:Y:S08]  /*8790*/  HMMA.16816.F32 R224, R12.reuse, R22, R220 ;  /* 0x000000160ce0723c */ /* 0x040ff000000018dc */
[----:B------:R-:W-:Y:S07]  /*87a0*/  HMMA.16816.F32 R220, R12, R8, R212 ;  /* 0x000000080cdc723c */ /* 0x000fee00000018d4 */
[----:B------:R-:W-:Y:S01]  /*87b0*/  IMAD.MOV.U32 R212, RZ, RZ, R27 ;  /* 0x000000ffffd47224 */ /* 0x000fe200078e001b */
[----:B------:R-:W-:Y:S01]  /*87c0*/  HMMA.16816.F32 R248, R4, R30, R248 ;  /* 0x0000001e04f8723c */ /* 0x000fe200000018f8 */
[----:B------:R-:W-:Y:S01]  /*87d0*/  IMAD.MOV.U32 R213, RZ, RZ, R26 ;  /* 0x000000ffffd57224 */ /* 0x000fe200078e001a */
[----:B------:R-:W-:Y:S01]  /*87e0*/  LDSM.16.M88.4 R4, [R242+0x6000] ;  /* 0x00600000f204783b */ /* 0x000fe20000000200 */
[----:B------:R-:W-:-:S02]  /*87f0*/  IMAD.MOV.U32 R214, RZ, RZ, R25 ;  /* 0x000000ffffd67224 */ /* 0x000fc400078e0019 */
[----:B------:R-:W-:Y:S02]  /*8800*/  IMAD.MOV.U32 R215, RZ, RZ, R24 ;  /* 0x000000ffffd77224 */ /* 0x000fe400078e0018 */
[----:B------:R-:W1:Y:S01]  /*8810*/  LDSM.16.M88.4 R24, [R237+0x2000] ;  /* 0x00200000ed18783b */ /* 0x000e620000000200 */
[C---:B------:R-:W-:Y:S03]  /*8820*/  HMMA.16816.F32 R216, R12.reuse, R10, R208 ;  /* 0x0000000a0cd8723c */ /* 0x040fe600000018d0 */
[----:B------:R-:W-:Y:S05]  /*8830*/  LDSM.16.M88.4 R8, [R242+0x4000] ;  /* 0x00400000f208783b */ /* 0x000fea0000000200 */
[C---:B------:R-:W-:Y:S08]  /*8840*/  HMMA.16816.F32 R208, R12.reuse, R28, R64 ;  /* 0x0000001c0cd0723c */ /* 0x040ff00000001840 */
[C---:B------:R-:W-:Y:S01]  /*8850*/  HMMA.16816.F32 R212, R12.reuse, R30, R212 ;  /* 0x0000001e0cd4723c */ /* 0x040fe200000018d4 */
[----:B------:R-:W2:Y:S07]  /*8860*/  LDSM.16.M88.4 R28, [R237+0x3800] ;  /* 0x00380000ed1c783b */ /* 0x000eae0000000200 */
[C---:B------:R-:W-:Y:S07]  /*8870*/  HMMA.16816.F32 R64, R12.reuse, R32, R60 ;  /* 0x000000200c40723c */ /* 0x040fee000000183c */
[----:B------:R-:W-:Y:S01]  /*8880*/  IMAD.MOV.U32 R63, RZ, RZ, R0 ;  /* 0x000000ffff3f7224 */ /* 0x000fe200078e0000 */
[----:B------:R-:W-:Y:S01]  /*8890*/  HMMA.16816.F32 R12, R12, R34, R44 ;  /* 0x000000220c0c723c */ /* 0x000fe2000000182c */
[----:B------:R-:W-:-:S02]  /*88a0*/  IMAD.MOV.U32 R60, RZ, RZ, R21 ;  /* 0x000000ffff3c7224 */ /* 0x000fc400078e0015 */
[----:B------:R-:W-:Y:S02]  /*88b0*/  IMAD.MOV.U32 R61, RZ, RZ, R20 ;  /* 0x000000ffff3d7224 */ /* 0x000fe400078e0014 */
[----:B------:R-:W-:Y:S01]  /*88c0*/  IMAD.MOV.U32 R62, RZ, RZ, R2 ;  /* 0x000000ffff3e7224 */ /* 0x000fe200078e0002 */
[----:B------:R-:W3:Y:S02]  /*88d0*/  LDSM.16.M88.4 R20, [R237+0x2800] ;  /* 0x00280000ed14783b */ /* 0x000ee40000000200 */
[C---:B-1----:R-:W-:Y:S11]  /*88e0*/  HMMA.16816.F32 R52, R4.reuse, R26, R52 ;  /* 0x0000001a0434723c */ /* 0x042ff60000001834 */
[----:B------:R-:W-:Y:S05]  /*88f0*/  @!UPT UIADD3 URZ, URZ, URZ, URZ ;  /* 0x0000003f3f3ff290 */ /* 0x000fea000fffe03f */
[----:B------:R-:W-:Y:S01]  /*8900*/  IMAD.MOV.U32 R245, RZ, RZ, R12 ;  /* 0x000000fffff57224 */ /* 0x000fe200078e000c */
[----:B------:R-:W-:Y:S01]  /*8910*/  MOV R169, R15 ;  /* 0x0000000f00a97202 */ /* 0x000fe20000000f00 */
[----:B------:R-:W-:Y:S01]  /*8920*/  IMAD.MOV.U32 R171, RZ, RZ, R13 ;  /* 0x000000ffffab7224 */ /* 0x000fe200078e000d */
[----:B--2---:R-:W-:Y:S01]  /*8930*/  HMMA.16816.F32 R60, R4, R28, R60 ;  /* 0x0000001c043c723c */ /* 0x004fe2000000183c */
[----:B------:R-:W-:-:S07]  /*8940*/  IMAD.MOV.U32 R170, RZ, RZ, R14 ;  /* 0x000000ffffaa7224 */ /* 0x000fce00078e000e */
[C---:B------:R-:W-:Y:S08]  /*8950*/  HMMA.16816.F32 R12, R4.reuse, R24, R40 ;  /* 0x00000018040c723c */ /* 0x040ff00000001828 */
[C---:B---3--:R-:W-:Y:S08]  /*8960*/  HMMA.16816.F32 R44, R4.reuse, R22, R56 ;  /* 0x00000016042c723c */ /* 0x048ff00000001838 */
[----:B------:R-:W-:Y:S08]  /*8970*/  HMMA.16816.F32 R40, R4, R20, R48 ;  /* 0x000000140428723c */ /* 0x000ff00000001830 */
[----:B------:R-:W-:-:S02]  /*8980*/  IMAD.MOV.U32 R32, RZ, RZ, R15 ;  /* 0x000000ffff207224 */ /* 0x000fc400078e000f */
[----:B------:R-:W-:Y:S02]  /*8990*/  IMAD.MOV.U32 R0, RZ, RZ, R12 ;  /* 0x000000ffff007224 */ /* 0x000fe400078e000c */
[----:B------:R-:W-:Y:S02]  /*89a0*/  IMAD.MOV.U32 R247, RZ, RZ, R14 ;  /* 0x000000fffff77224 */ /* 0x000fe400078e000e */
[----:B------:R-:W-:Y:S02]  /*89b0*/  IMAD.MOV.U32 R246, RZ, RZ, R13 ;  /* 0x000000fffff67224 */ /* 0x000fe400078e000d */
[C---:B------:R-:W-:Y:S08]  /*89c0*/  HMMA.16816.F32 R12, R8.reuse, R24, R36 ;  /* 0x00000018080c723c */ /* 0x040ff00000001824 */
[----:B------:R-:W-:Y:S07]  /*89d0*/  HMMA.16816.F32 R36, R8, R28, R64 ;  /* 0x0000001c0824723c */ /* 0x000fee0000001840 */
[----:B------:R-:W-:-:S02]  /*89e0*/  IMAD.MOV.U32 R65, RZ, RZ, R171 ;  /* 0x000000ffff417224 */ /* 0x000fc400078e00ab */
[----:B------:R-:W-:Y:S02]  /*89f0*/  IMAD.MOV.U32 R66, RZ, RZ, R170 ;  /* 0x000000ffff427224 */ /* 0x000fe400078e00aa */
[----:B------:R-:W-:Y:S02]  /*8a00*/  IMAD.MOV.U32 R67, RZ, RZ, R169 ;  /* 0x000000ffff437224 */ /* 0x000fe400078e00a9 */
[----:B------:R-:W-:-:S03]  /*8a10*/  IMAD.MOV.U32 R64, RZ, RZ, R245 ;  /* 0x000000ffff407224 */ /* 0x000fc600078e00f5 */
[----:B------:R-:W-:Y:S02]  /*8a20*/  IMAD.MOV.U32 R165, RZ, RZ, R12 ;  /* 0x000000ffffa57224 */ /* 0x000fe400078e000c */
[----:B------:R-:W-:Y:S02]  /*8a30*/  IMAD.MOV.U32 R164, RZ, RZ, R14 ;  /* 0x000000ffffa47224 */ /* 0x000fe400078e000e */
[----:B------:R-:W-:Y:S02]  /*8a40*/  IMAD.MOV.U32 R2, RZ, RZ, R13 ;  /* 0x000000ffff027224 */ /* 0x000fe400078e000d */
[----:B------:R-:W-:Y:S02]  /*8a50*/  IMAD.MOV.U32 R252, RZ, RZ, R15 ;  /* 0x000000fffffc7224 */ /* 0x000fe400078e000f */
[----:B------:R-:W1:Y:S01]  /*8a60*/  LDSM.16.M88.4 R12, [R237+0x3000] ;  /* 0x00300000ed0c783b */ /* 0x000e620000000200 */
[----:B------:R-:W-:-:S04]  /*8a70*/  DEPBAR.LE SB0, 0x0 ;  /* 0x000080000000791a */ /* 0x000fc80000000000 */
[C---:B-1----:R-:W-:Y:S01]  /*8a80*/  HMMA.16816.F32 R56, R4.reuse, R14, R248 ;  /* 0x0000000e0438723c */ /* 0x042fe200000018f8 */
[----:B------:R-:W1:Y:S06]  /*8a90*/  S2R R249, SR_TID.X ;  /* 0x0000000000f97919 */ /* 0x000e6c0000002100 */
[----:B------:R-:W-:Y:S01]  /*8aa0*/  IMAD.MOV.U32 R250, RZ, RZ, R32 ;  /* 0x000000fffffa7224 */ /* 0x000fe200078e0020 */
[----:B------:R-:W-:Y:S01]  /*8ab0*/  HMMA.16816.F32 R48, R4, R12, R204 ;  /* 0x0000000c0430723c */ /* 0x000fe200000018cc */
[----:B------:R-:W-:Y:S02]  /*8ac0*/  IMAD.MOV.U32 R251, RZ, RZ, R0 ;  /* 0x000000fffffb7224 */ /* 0x000fe400078e0000 */
[----:B------:R-:W-:-:S02]  /*8ad0*/  IMAD.U32 R0, RZ, RZ, UR21 ;  /* 0x00000015ff007e24 */ /* 0x000fc4000f8e00ff */
[----:B------:R-:W-:-:S03]  /*8ae0*/  IMAD.MOV.U32 R248, RZ, RZ, R2 ;  /* 0x000000fffff87224 */ /* 0x000fc600078e0002 */
[C---:B------:R-:W-:Y:S07]  /*8af0*/  HMMA.16816.F32 R32, R8.reuse, R26, R224 ;  /* 0x0000001a0820723c */ /* 0x040fee00000018e0 */
[----:B------:R-:W-:Y:S01]  /*8b00*/  IMAD.MOV.U32 R226, RZ, RZ, R165 ;  /* 0x000000ffffe27224 */ /* 0x000fe200078e00a5 */
[----:B------:R-:W-:Y:S01]  /*8b10*/  HMMA.16816.F32 R24, R8, R20, R220 ;  /* 0x000000140818723c */ /* 0x000fe200000018dc */
[----:B-1----:R-:W-:-:S05]  /*8b20*/  IMAD.SHL.U32 R249, R249, 0x2, RZ ;  /* 0x00000002f9f97824 */ /* 0x002fca00078e00ff */
[----:B------:R-:W-:Y:S02]  /*8b30*/  LOP3.LUT R249, R249, 0x6, RZ, 0xc0, !PT ;  /* 0x00000006f9f97812 */ /* 0x000fe400078ec0ff */
[----:B------:R-:W-:Y:S02]  /*8b40*/  HMMA.16816.F32 R20, R8, R22, R216 ;  /* 0x000000160814723c */ /* 0x000fe400000018d8 */
[----:B------:R-:W-:Y:S01]  /*8b50*/  LEA R0, R0, R249, 0x6 ;  /* 0x000000f900007211 */ /* 0x000fe200078e30ff */
[----:B------:R-:W-:Y:S02]  /*8b60*/  IMAD.MOV.U32 R249, RZ, RZ, R251 ;  /* 0x000000fffff97224 */ /* 0x000fe400078e00fb */
[----:B------:R-:W-:Y:S01]  /*8b70*/  IMAD.MOV.U32 R251, RZ, RZ, R164 ;  /* 0x000000fffffb7224 */ /* 0x000fe200078e00a4 */
[----:B------:R-:W-:Y:S01]  /*8b80*/  IADD3 R2, R0, 0x8, RZ ;  /* 0x0000000800027810 */ /* 0x000fe20007ffe0ff */
[----:B------:R-:W-:Y:S01]  /*8b90*/  IMAD.MOV.U32 R217, RZ, RZ, R250 ;  /* 0x000000ffffd97224 */ /* 0x000fe200078e00fa */
[----:B------:R-:W-:Y:S01]  /*8ba0*/  HMMA.16816.F32 R204, R4, R30, R228 ;  /* 0x0000001e04cc723c */ /* 0x000fe200000018e4 */
[----:B------:R-:W-:Y:S01]  /*8bb0*/  IMAD.MOV.U32 R250, RZ, RZ, R247 ;  /* 0x000000fffffa7224 */ /* 0x000fe200078e00f7 */
[----:B------:R-:W-:Y:S01]  /*8bc0*/  BAR.SYNC.DEFER_BLOCKING 0x0 ;  /* 0x0000000000007b1d */ /* 0x000fe20000010000 */
[----:B------:R-:W-:-:S02]  /*8bd0*/  ISETP.GE.AND P6, PT, R2, R16, PT ;  /* 0x000000100200720c */ /* 0x000fc40003fc6270 */
[C---:B------:R-:W-:Y:S02]  /*8be0*/  ISETP.GE.AND P0, PT, R2.reuse, R17, PT ;  /* 0x000000110200720c */ /* 0x040fe40003f06270 */
[C---:B------:R-:W-:Y:S01]  /*8bf0*/  ISETP.GE.AND P5, PT, R2.reuse, R18, PT ;  /* 0x000000120200720c */ /* 0x040fe20003fa6270 */
[C---:B------:R-:W-:Y:S01]  /*8c00*/  HMMA.16816.F32 R4, R8.reuse, R12, R208 ;  /* 0x0000000c0804723c */ /* 0x040fe200000018d0 */
[----:B------:R-:W-:Y:S02]  /*8c10*/  ISETP.GE.AND P1, PT, R2, R19, PT ;  /* 0x000000130200720c */ /* 0x000fe40003f26270 */
[----:B------:R-:W-:Y:S02]  /*8c20*/  IADD3 R2, R0, 0x9, RZ ;  /* 0x0000000900027810 */ /* 0x000fe40007ffe0ff */
[----:B------:R-:W-:Y:S02]  /*8c30*/  FSEL R29, R32, -INF , !P6 ;  /* 0xff800000201d7808 */ /* 0x000fe40007000000 */
[----:B------:R-:W-:Y:S01]  /*8c40*/  ISETP.GE.AND P4, PT, R2, R16, PT ;  /* 0x000000100200720c */ /* 0x000fe20003f86270 */
[----:B------:R-:W-:Y:S01]  /*8c50*/  HMMA.16816.F32 R12, R8, R14, R212 ;  /* 0x0000000e080c723c */ /* 0x000fe200000018d4 */
[----:B------:R-:W-:Y:S01]  /*8c60*/  FSEL R34, R34, -INF , !P0 ;  /* 0xff80000022227808 */ /* 0x000fe20004000000 */
[----:B------:R-:W-:Y:S01]  /*8c70*/  IMAD.MOV.U32 R211, RZ, RZ, R246 ;  /* 0x000000ffffd37224 */ /* 0x000fe200078e00f6 */
[----:B------:R-:W-:-:S02]  /*8c80*/  FSEL R33, R33, -INF , !P4 ;  /* 0xff80000021217808 */ /* 0x000fc40006000000 */
[C---:B------:R-:W-:Y:S02]  /*8c90*/  ISETP.GE.AND P6, PT, R2.reuse, R17, PT ;  /* 0x000000110200720c */ /* 0x040fe40003fc6270 */
[C---:B------:R-:W-:Y:S01]  /*8ca0*/  ISETP.GE.AND P0, PT, R2.reuse, R18, PT ;  /* 0x000000120200720c */ /* 0x040fe20003f06270 */
[----:B------:R-:W-:Y:S01]  /*8cb0*/  HMMA.16816.F32 R8, R8, R30, R64 ;  /* 0x0000001e0808723c */ /* 0x000fe20000001840 */
        /* <DEDUP_REMOVED lines=77> */
[C---:B------:R-:W-:Y:S02]  /*9190*/  ISETP.GE.AND P1, PT, R2.reuse, R17, PT ;  /* 0x000000110200720c */ /* 0x040fe40003f26270 */
[----:B------:R-:W-:Y:S02]  /*91a0*/  FSEL R218, R57, -INF , !P0 ;  /* 0xff80000039da7808 */ /* 0x000fe40004000000 */
[C---:B------:R-:W-:Y:S02]  /*91b0*/  ISETP.GE.AND P6, PT, R2.reuse, R16, PT ;  /* 0x000000100200720c */ /* 0x040fe40003fc6270 */
[C---:B------:R-:W-:Y:S02]  /*91c0*/  ISETP.GE.AND P5, PT, R2.reuse, R18, PT ;  /* 0x000000120200720c */ /* 0x040fe40003fa6270 */
[----:B------:R-:W-:-:S02]  /*91d0*/  ISETP.GE.AND P0, PT, R2, R19, PT ;  /* 0x000000130200720c */ /* 0x000fc40003f06270 */
[C---:B------:R-:W-:Y:S02]  /*91e0*/  IADD3 R4, R0.reuse, 0x30, RZ ;  /* 0x0000003000047810 */ /* 0x040fe40007ffe0ff */
[----:B------:R-:W-:Y:S02]  /*91f0*/  IADD3 R2, R0, 0x31, RZ ;  /* 0x0000003100027810 */ /* 0x000fe40007ffe0ff */
[----:B------:R-:W-:Y:S02]  /*9200*/  FSEL R24, R252, -INF , !P1 ;  /* 0xff800000fc187808 */ /* 0x000fe40004800000 */
[----:B------:R-:W-:Y:S02]  /*9210*/  FSEL R247, R59, -INF , !P4 ;  /* 0xff8000003bf77808 */ /* 0x000fe40006000000 */
[----:B------:R-:W-:Y:S02]  /*9220*/  ISETP.GE.AND P1, PT, R4, R17, PT ;  /* 0x000000110400720c */ /* 0x000fe40003f26270 */
[----:B------:R-:W-:-:S02]  /*9230*/  ISETP.GE.AND P4, PT, R2, R16, PT ;  /* 0x000000100200720c */ /* 0x000fc40003f86270 */
[----:B------:R-:W-:Y:S02]  /*9240*/  FSEL R224, R38, -INF , !P1 ;  /* 0xff80000026e07808 */ /* 0x000fe40004800000 */
[C---:B------:R-:W-:Y:S02]  /*9250*/  ISETP.GE.AND P1, PT, R4.reuse, R18, PT ;  /* 0x000000120400720c */ /* 0x040fe40003f26270 */
[----:B------:R-:W-:Y:S02]  /*9260*/  FSEL R221, R37, -INF , !P4 ;  /* 0xff80000025dd7808 */ /* 0x000fe40006000000 */
[----:B------:R-:W-:Y:S02]  /*9270*/  ISETP.GE.AND P4, PT, R4, R19, PT ;  /* 0x000000130400720c */ /* 0x000fe40003f86270 */
[----:B------:R-:W-:Y:S02]  /*9280*/  FSEL R21, R248, -INF , !P6 ;  /* 0xff800000f8157808 */ /* 0x000fe40007000000 */
[----:B------:R-:W-:-:S02]  /*9290*/  FSEL R248, R60, -INF , !P1 ;  /* 0xff8000003cf87808 */ /* 0x000fc40004800000 */
[----:B------:R-:W-:Y:S02]  /*92a0*/  ISETP.GE.AND P1, PT, R0, R16, PT ;  /* 0x000000100000720c */ /* 0x000fe40003f26270 */
[----:B------:R-:W-:Y:S02]  /*92b0*/  FSEL R252, R62, -INF , !P4 ;  /* 0xff8000003efc7808 */ /* 0x000fe40006000000 */
[----:B------:R-:W-:Y:S02]  /*92c0*/  ISETP.GE.AND P4, PT, R2, R18, PT ;  /* 0x000000120200720c */ /* 0x000fe40003f86270 */
[----:B------:R-:W-:Y:S02]  /*92d0*/  ISETP.GE.AND P6, PT, R4, R16, PT ;  /* 0x000000100400720c */ /* 0x000fe40003fc6270 */
[----:B------:R-:W-:Y:S02]  /*92e0*/  FSEL R14, R226, -INF , !P1 ;  /* 0xff800000e20e7808 */ /* 0x000fe40004800000 */
[----:B------:R-:W-:-:S02]  /*92f0*/  FSEL R226, R61, -INF , !P4 ;  /* 0xff8000003de27808 */ /* 0x000fc40006000000 */
[----:B------:R-:W-:Y:S02]  /*9300*/  FSEL R214, R36, -INF , !P6 ;  /* 0xff80000024d67808 */ /* 0x000fe40007000000 */
[----:B------:R-:W-:Y:S02]  /*9310*/  ISETP.GE.AND P4, PT, R0, R18, PT ;  /* 0x000000120000720c */ /* 0x000fe40003f86270 */
[C---:B------:R-:W-:Y:S02]  /*9320*/  ISETP.GE.AND P6, PT, R2.reuse, R17, PT ;  /* 0x000000110200720c */ /* 0x040fe40003fc6270 */
[----:B------:R-:W-:Y:S02]  /*9330*/  ISETP.GE.AND P1, PT, R2, R19, PT ;  /* 0x000000130200720c */ /* 0x000fe40003f26270 */
[----:B------:R-:W-:Y:S02]  /*9340*/  IADD3 R2, R0, 0x38, RZ ;  /* 0x0000003800027810 */ /* 0x000fe40007ffe0ff */
[----:B------:R-:W-:-:S02]  /*9350*/  FSEL R20, R249, -INF , !P4 ;  /* 0xff800000f9147808 */ /* 0x000fc40006000000 */
[----:B------:R-:W-:Y:S02]  /*9360*/  FSEL R222, R39, -INF , !P6 ;  /* 0xff80000027de7808 */ /* 0x000fe40007000000 */
[----:B------:R-:W-:Y:S02]  /*9370*/  FSEL R25, R217, -INF , !P0 ;  /* 0xff800000d9197808 */ /* 0x000fe40004000000 */
[C---:B------:R-:W-:Y:S02]  /*9380*/  ISETP.GE.AND P4, PT, R0.reuse, R19, PT ;  /* 0x000000130000720c */ /* 0x040fe40003f86270 */
[----:B------:R-:W-:Y:S02]  /*9390*/  ISETP.GE.AND P6, PT, R0, R17, PT ;  /* 0x000000110000720c */ /* 0x000fe40003fc6270 */
[----:B------:R-:W-:Y:S02]  /*93a0*/  ISETP.GE.AND P0, PT, R2, R19, PT ;  /* 0x000000130200720c */ /* 0x000fe40003f06270 */
[----:B------:R-:W-:-:S02]  /*93b0*/  IADD3 R0, R0, 0x39, RZ ;  /* 0x0000003900007810 */ /* 0x000fc40007ffe0ff */
[----:B------:R-:W-:Y:S02]  /*93c0*/  FSEL R22, R250, -INF , !P4 ;  /* 0xff800000fa167808 */ /* 0x000fe40006000000 */
[----:B------:R-:W-:Y:S02]  /*93d0*/  FSEL R250, R206, -INF , !P0 ;  /* 0xff800000cefa7808 */ /* 0x000fe40004000000 */
[----:B------:R-:W-:Y:S02]  /*93e0*/  ISETP.GE.AND P0, PT, R0, R18, PT ;  /* 0x000000120000720c */ /* 0x000fe40003f06270 */
[----:B------:R-:W-:Y:S02]  /*93f0*/  FSEL R15, R251, -INF , !P6 ;  /* 0xff800000fb0f7808 */ /* 0x000fe40007000000 */
[----:B------:R-:W-:Y:S02]  /*9400*/  FSEL R213, R205, -INF , !P0 ;  /* 0xff800000cdd57808 */ /* 0x000fe40004000000 */
[----:B------:R-:W-:-:S02]  /*9410*/  PLOP3.LUT P0, PT, PT, PT, UP0, 0x80, 0x0 ;  /* 0x000000000000781c */ /* 0x000fc40003f0f008 */
[----:B------:R-:W-:Y:S02]  /*9420*/  FSEL R251, R63, -INF , !P1 ;  /* 0xff8000003ffb7808 */ /* 0x000fe40004800000 */
[C---:B------:R-:W-:Y:S02]  /*9430*/  ISETP.GE.AND P1, PT, R2.reuse, R16, PT ;  /* 0x000000100200720c */ /* 0x040fe40003f26270 */
[----:B------:R-:W-:Y:S02]  /*9440*/  ISETP.GE.AND P6, PT, R2, R18, PT ;  /* 0x000000120200720c */ /* 0x000fe40003fc6270 */
[----:B------:R-:W-:Y:S02]  /*9450*/  FSEL R23, R211, -INF , !P5 ;  /* 0xff800000d3177808 */ /* 0x000fe40006800000 */
[----:B------:R-:W-:Y:S02]  /*9460*/  FSEL R217, R204, -INF , !P6 ;  /* 0xff800000ccd97808 */ /* 0x000fe40007000000 */
[----:B------:R-:W-:-:S02]  /*9470*/  FSEL R211, R8, -INF , !P1 ;  /* 0xff80000008d37808 */ /* 0x000fc40004800000 */
[-C--:B------:R-:W-:Y:S02]  /*9480*/  ISETP.GE.AND P5, PT, R2, R17.reuse, PT ;  /* 0x000000110200720c */ /* 0x080fe40003fa6270 */
[C---:B------:R-:W-:Y:S02]  /*9490*/  ISETP.GE.AND P6, PT, R0.reuse, R16, PT ;  /* 0x000000100000720c */ /* 0x040fe40003fc6270 */
[C---:B------:R-:W-:Y:S02]  /*94a0*/  ISETP.GE.AND P4, PT, R0.reuse, R17, PT ;  /* 0x000000110000720c */ /* 0x040fe40003f86270 */
[----:B------:R-:W-:Y:S02]  /*94b0*/  ISETP.GE.AND P1, PT, R0, R19, PT ;  /* 0x000000130000720c */ /* 0x000fe40003f26270 */
[----:B------:R-:W-:Y:S02]  /*94c0*/  FSEL R212, R10, -INF , !P5 ;  /* 0xff8000000ad47808 */ /* 0x000fe40006800000 */
[----:B------:R-:W-:-:S02]  /*94d0*/  FSEL R249, R207, -INF , !P1 ;  /* 0xff800000cff97808 */ /* 0x000fc40004800000 */
[----:B------:R-:W-:Y:S02]  /*94e0*/  FSEL R50, R9, -INF , !P6 ;  /* 0xff80000009327808 */ /* 0x000fe40007000000 */
[----:B------:R-:W-:Y:S01]  /*94f0*/  FSEL R51, R11, -INF , !P4 ;  /* 0xff8000000b337808 */ /* 0x000fe20006000000 */
[----:B------:R-:W-:Y:S05]  /*9500*/  @!P0 BRA `(.L_x_159) ;  /* 0x0000050000008947 */ /* 0x000fea0003800000 */
[----:B------:R-:W2:Y:S04]  /*9510*/  LDL.64 R64, [R1+0x80] ;  /* 0x0000800001407983 */ /* 0x000ea80000100a00 */
[----:B------:R-:W3:Y:S01]  /*9520*/  LDL.64 R66, [R1+0x78] ;  /* 0x0000780001427983 */ /* 0x000ee20000100a00 */
[----:B------:R-:W-:Y:S01]  /*9530*/  UIADD3 UR20, UR8, -0x3, URZ ;  /* 0xfffffffd08147890 */ /* 0x000fe2000fffe03f */
[----:B------:R-:W-:Y:S01]  /*9540*/  BSSY B0, `(.L_x_160) ;  /* 0x000004b000007945 */ /* 0x000fe20003800000 */
[----:B------:R-:W-:Y:S01]  /*9550*/  ULDC.64 UR4, c[0x0][0x198] ;  /* 0x0000660000047ab9 */ /* 0x000fe20000000a00 */
[----:B------:R1:W-:Y:S01]  /*9560*/  @P3 STS.128 [R244+0x8000], RZ ;  /* 0x008000fff4003388 */ /* 0x0003e20000000c00 */
[----:B------:R-:W-:-:S02]  /*9570*/  USHF.R.S32.HI UR15, URZ, 0x1f, UR20 ;  /* 0x0000001f3f0f7899 */ /* 0x000fc40008011414 */
[----:B------:R-:W-:Y:S02]  /*9580*/  UIMAD.WIDE.U32 UR22, UR20, UR4, URZ ;  /* 0x00000004141672a5 */ /* 0x000fe4000f8e003f */
[----:B------:R-:W-:-:S04]  /*9590*/  UIMAD UR15, UR15, UR4, URZ ;  /* 0x000000040f0f72a4 */ /* 0x000fc8000f8e023f */
[----:B------:R-:W-:Y:S01]  /*95a0*/  UIMAD UR5, UR20, UR5, UR15 ;  /* 0x00000005140572a4 */ /* 0x000fe2000f8e020f */
[----:B------:R-:W-:Y:S02]  /*95b0*/  IMAD.U32 R0, RZ, RZ, UR22 ;  /* 0x00000016ff007e24 */ /* 0x000fe4000f8e00ff */
[----:B------:R-:W-:Y:S01]  /*95c0*/  IMAD.U32 R2, RZ, RZ, UR22 ;  /* 0x00000016ff027e24 */ /* 0x000fe2000f8e00ff */
[----:B------:R-:W-:-:S06]  /*95d0*/  UIADD3 UR5, UR23, UR5, URZ ;  /* 0x0000000517057290 */ /* 0x000fcc000fffe03f */
[----:B------:R-:W-:Y:S01]  /*95e0*/  IMAD.U32 R4, RZ, RZ, UR5 ;  /* 0x00000005ff047e24 */ /* 0x000fe2000f8e00ff */
[----:B--2---:R-:W-:-:S04]  /*95f0*/  LEA R0, P1, R0, R64, 0x6 ;  /* 0x0000004000007211 */ /* 0x004fc800078230ff */
[----:B------:R-:W-:Y:S02]  /*9600*/  @!P3 LEA R6, P5, R0, c[0x0][0x168], 0x1 ;  /* 0x00005a000006ba11 */ /* 0x000fe400078a08ff */
[----:B---3--:R-:W-:Y:S02]  /*9610*/  LEA.HI.X R4, R2, R67, R4, 0x6, P1 ;  /* 0x0000004302047211 */ /* 0x008fe400008f3404 */
[C---:B------:R-:W-:Y:S02]  /*9620*/  @!P2 LEA R8, P1, R0.reuse, c[0x0][0x168], 0x1 ;  /* 0x00005a000008aa11 */ /* 0x040fe400078208ff */
[C---:B------:R-:W-:Y:S02]  /*9630*/  IADD3 R2, P4, R0.reuse, UR7, RZ ;  /* 0x0000000700027c10 */ /* 0x040fe4000ff9e0ff */
[C-C-:B------:R-:W-:Y:S02]  /*9640*/  @!P3 LEA.HI.X R7, R0.reuse, c[0x0][0x16c], R4.reuse, 0x1, P5 ;  /* 0x00005b000007ba11 */ /* 0x140fe400028f0c04 */
[----:B------:R-:W-:-:S02]  /*9650*/  @!P2 LEA.HI.X R9, R0, c[0x0][0x16c], R4, 0x1, P1 ;  /* 0x00005b000009aa11 */ /* 0x000fc400008f0c04 */
[----:B------:R-:W-:Y:S01]  /*9660*/  @!P3 LEA R12, P5, R2, c[0x0][0x168], 0x1 ;  /* 0x00005a00020cba11 */ /* 0x000fe200078a08ff */
[----:B------:R-:W-:Y:S01]  /*9670*/  @!PT LDS RZ, [RZ] ;  /* 0x00000000fffff984 */ /* 0x000fe20000000800 */
[----:B------:R-:W-:Y:S01]  /*9680*/  @!PT LDS RZ, [RZ] ;  /* 0x00000000fffff984 */ /* 0x000fe20000000800 */
[----:B------:R-:W-:Y:S01]  /*9690*/  @!PT LDS RZ, [RZ] ;  /* 0x00000000fffff984 */ /* 0x000fe20000000800 */
[----:B------:R2:W-:Y:S01]  /*96a0*/  @!P3 LDGSTS.E.BYPASS.LTC128B.128 [R244+0x8000], [R6.64] ;  /* 0x0800000006f4bfae */ /* 0x0005e2000b901d52 */
[----:B------:R-:W-:Y:S02]  /*96b0*/  IADD3.X R4, R4, UR11, RZ, P4, !PT ;  /* 0x0000000b04047c10 */ /* 0x000fe4000a7fe4ff */
[C---:B------:R-:W-:Y:S01]  /*96c0*/  IADD3 R0, P1, R2.reuse, UR7, RZ ;  /* 0x0000000702007c10 */ /* 0x040fe2000ff3e0ff */
[----:B------:R1:W-:Y:S01]  /*96d0*/  @P2 STS.128 [R244+0xa000], RZ ;  /* 0x00a000fff4002388 */ /* 0x0003e20000000c00 */
[----:B------:R-:W-:Y:S02]  /*96e0*/  @!P3 LEA.HI.X R13, R2, c[0x0][0x16c], R4, 0x1, P5 ;  /* 0x00005b00020dba11 */ /* 0x000fe400028f0c04 */
[----:B------:R-:W-:Y:S01]  /*96f0*/  @!P3 LEA R10, P6, R0, c[0x0][0x168], 0x1 ;  /* 0x00005a00000aba11 */ /* 0x000fe200078c08ff */
        /* <DEDUP_REMOVED lines=10> */
[----:B--2---:R-:W-:-:S04]  /*97a0*/  @!P2 LEA R6, P4, R2, c[0x0][0x168], 0x1 ;  /* 0x00005a000206aa11 */ /* 0x004fc800078808ff */
[----:B------:R-:W-:Y:S02]  /*97b0*/  @!P2 LEA.HI.X R7, R2, c[0x0][0x16c], R4, 0x1, P4 ;  /* 0x00005b000207aa11 */ /* 0x000fe400020f0c04 */
[----:B------:R-:W-:Y:S02]  /*97c0*/  IADD3 R2, P5, R0, UR7, RZ ;  /* 0x0000000700027c10 */ /* 0x000fe4000ffbe0ff */
[----:B------:R-:W-:Y:S01]  /*97d0*/  IADD3.X R4, R4, UR11, RZ, P1, !PT ;  /* 0x0000000b04047c10 */ /* 0x000fe20008ffe4ff */
[----:B------:R-:W-:Y:S01]  /*97e0*/  @!PT LDS RZ, [RZ] ;  /* 0x00000000fffff984 */ /* 0x000fe20000000800 */
[----:B------:R-:W-:Y:S01]  /*97f0*/  @!PT LDS RZ, [RZ] ;  /* 0x00000000fffff984 */ /* 0x000fe20000000800 */
[----:B------:R-:W-:Y:S01]  /*9800*/  @!PT LDS RZ, [RZ] ;  /* 0x00000000fffff984 */ /* 0x000fe20000000800 */
[----:B------:R2:W-:Y:S01]  /*9810*/  @!P2 LDGSTS.E.BYPASS.LTC128B.128 [R244+0xa800], [R6.64+0x80] ;  /* 0x0a80008006f4afae */ /* 0x0005e2000b901d52 */
[----:B---3--:R-:W-:Y:S02]  /*9820*/  @!P3 LEA R8, P4, R2, c[0x0][0x168], 0x1 ;  /* 0x00005a000208ba11 */ /* 0x008fe400078808ff */
[----:B------:R-:W-:Y:S01]  /*9830*/  @!P3 LEA.HI.X R11, R0, c[0x0][0x16c], R4, 0x1, P6 ;  /* 0x00005b00000bba11 */ /* 0x000fe200030f0c04 */
[----:B------:R1:W-:Y:S01]  /*9840*/  @P3 STS.128 [R244+0x9000], RZ ;  /* 0x009000fff4003388 */ /* 0x0003e20000000c00 */
[----:B------:R-:W-:-:S03]  /*9850*/  IADD3.X R5, R4, UR11, RZ, P5, !PT ;  /* 0x0000000b04057c10 */ /* 0x000fc6000affe4ff */
[----:B------:R-:W-:Y:S01]  /*9860*/  @!PT LDS RZ, [RZ] ;  /* 0x00000000fffff984 */ /* 0x000fe20000000800 */
[----:B------:R-:W-:Y:S01]  /*9870*/  @!PT LDS RZ, [RZ] ;  /* 0x00000000fffff984 */ /* 0x000fe20000000800 */
[----:B------:R-:W-:Y:S01]  /*9880*/  @!PT LDS RZ, [RZ] ;  /* 0x00000000fffff984 */ /* 0x000fe20000000800 */
[----:B------:R1:W-:Y:S01]  /*9890*/  @!P3 LDGSTS.E.BYPASS.LTC128B.128 [R244+0x9000], [R10.64] ;  /* 0x090000000af4bfae */ /* 0x0003e2000b901d52 */
[----:B------:R-:W-:-:S03]  /*98a0*/  @!P3 LEA.HI.X R9, R2, c[0x0][0x16c], R5, 0x1, P4 ;  /* 0x00005b000209ba11 */ /* 0x000fc600020f0c05 */
[----:B------:R1:W-:Y:S01]  /*98b0*/  @P2 STS.128 [R244+0xb000], RZ ;  /* 0x00b000fff4002388 */ /* 0x0003e20000000c00 */
[----:B--2---:R-:W-:-:S04]  /*98c0*/  @!P2 LEA R6, P1, R0, c[0x0][0x168], 0x1 ;  /* 0x00005a000006aa11 */ /* 0x004fc800078208ff */
[----:B------:R-:W-:-:S05]  /*98d0*/  @!P2 LEA.HI.X R7, R0, c[0x0][0x16c], R4, 0x1, P1 ;  /* 0x00005b000007aa11 */ /* 0x000fca00008f0c04 */
        /* <DEDUP_REMOVED lines=17> */
.L_x_161:
[----:B------:R-:W-:Y:S05]  /*99f0*/  BSYNC B0 ;  /* 0x0000000000007941 */ /* 0x000fea0003800000 */
.L_x_160:
[----:B------:R-:W0:Y:S02]  /*9a00*/  LDGDEPBAR ;  /* 0x00000000000079af */ /* 0x000e240000000000 */
.L_x_159:
        /* <DEDUP_REMOVED lines=31> */
[----:B------:R-:W-:Y:S01]  /*9c00*/  FMNMX.FTZ R5, R227, R4, !PT ;  /* 0x00000004e3057209 */ /* 0x000fe20007810000 */
[----:B-1----:R-:W1:Y:S01]  /*9c10*/  SHFL.BFLY PT, R7, R0, 0x2, 0x1f ;  /* 0x0c401f0000077f89 */ /* 0x002e6200000e0000 */
        /* <DEDUP_REMOVED lines=19> */
[----:B------:R-:W-:Y:S01]  /*9d50*/  FMNMX.FTZ R4, R46, R4, !PT ;  /* 0x000000042e047209 */ /* 0x000fe20007810000 */
[----:B------:R-:W1:Y:S01]  /*9d60*/  SHFL.BFLY PT, R7, R2, 0x2, 0x1f ;  /* 0x0c401f0002077f89 */ /* 0x000e6200000e0000 */
[----:B------:R-:W-:Y:S02]  /*9d70*/  FMNMX.FTZ R6, R219, R6, !PT ;  /* 0x00000006db067209 */ /* 0x000fe40007810000 */
[----:B------:R-:W-:Y:S01]  /*9d80*/  FMNMX.FTZ R4, R47, R4, !PT ;  /* 0x000000042f047209 */ /* 0x000fe20007810000 */
[----:B------:R-:W2:Y:S01]  /*9d90*/  SHFL.BFLY PT, R9, R0, 0x1, 0x1f ;  /* 0x0c201f0000097f89 */ /* 0x000ea200000e0000 */
        /* <DEDUP_REMOVED lines=10> */
[----:B-1----:R-:W-:Y:S01]  /*9e40*/  FMNMX.FTZ R2, R2, R7, !PT ;  /* 0x0000000702027209 */ /* 0x002fe20007810000 */
[----:B------:R-:W1:Y:S01]  /*9e50*/  SHFL.BFLY PT, R8, R4, 0x2, 0x1f ;  /* 0x0c401f0004087f89 */ /* 0x000e6200000e0000 */
[----:B--2---:R-:W-:Y:S02]  /*9e60*/  FMNMX.FTZ R10, R0, R9, !PT ;  /* 0x00000009000a7209 */ /* 0x004fe40007810000 */
[----:B------:R-:W-:Y:S01]  /*9e70*/  FMNMX.FTZ R0, R251, R5, !PT ;  /* 0x00000005fb007209 */ /* 0x000fe20007810000 */
[----:B------:R-:W2:Y:S01]  /*9e80*/  SHFL.BFLY PT, R7, R2, 0x1, 0x1f ;  /* 0x0c201f0002077f89 */ /* 0x000ea200000e0000 */
[C---:B------:R-:W-:Y:S01]  /*9e90*/  FSETP.NEU.FTZ.AND P6, PT, R10.reuse, -INF , PT ;  /* 0xff8000000a00780b */ /* 0x040fe20003fdd000 */
[----:B------:R-:W-:Y:S01]  /*9ea0*/  FMUL.FTZ R28, R10, c[0x0][0x23c] ;  /* 0x00008f000a1c7a20 */ /* 0x000fe20000410000 */
[----:B------:R-:W-:Y:S01]  /*9eb0*/  FMNMX.FTZ R0, R250, R0, !PT ;  /* 0x00000000fa007209 */ /* 0x000fe20007810000 */
[----:B------:R-:W-:Y:S03]  /*9ec0*/  STL [R1+0x58], R10 ;  /* 0x0000580a01007387 */ /* 0x000fe60000100800 */
[----:B------:R-:W-:-:S02]  /*9ed0*/  FMNMX.FTZ R0, R249, R0, !PT ;  /* 0x00000000f9007209 */ /* 0x000fc40007810000 */
[----:B------:R-:W-:-:S03]  /*9ee0*/  FSEL R28, R28, RZ, P6 ;  /* 0x000000ff1c1c7208 */ /* 0x000fc60003000000 */
[----:B------:R-:W3:Y:S02]  /*9ef0*/  SHFL.BFLY PT, R6, R0, 0x2, 0x1f ;  /* 0x0c401f0000067f89 */ /* 0x000ee400000e0000 */
[----:B------:R-:W-:-:S04]  /*9f00*/  FFMA.FTZ R5, R14, c[0x0][0x23c], -R28 ;  /* 0x00008f000e057a23 */ /* 0x000fc8000001081c */
[----:B------:R4:W-:Y:S01]  /*9f10*/  MUFU.EX2 R49, R5 ;  /* 0x0000000500317308 */ /* 0x0009e20000000800 */
[----:B-1----:R-:W-:-:S05]  /*9f20*/  FMNMX.FTZ R4, R4, R8, !PT ;  /* 0x0000000804047209 */ /* 0x002fca0007810000 */
[----:B------:R-:W1:Y:S01]  /*9f30*/  SHFL.BFLY PT, R8, R4, 0x1, 0x1f ;  /* 0x0c201f0004087f89 */ /* 0x000e6200000e0000 */
[----:B--2---:R-:W-:Y:S01]  /*9f40*/  FMNMX.FTZ R12, R2, R7, !PT ;  /* 0x00000007020c7209 */ /* 0x004fe20007810000 */
[----:B------:R-:W-:-:S03]  /*9f50*/  FFMA.FTZ R2, R29, c[0x0][0x23c], -R28 ;  /* 0x00008f001d027a23 */ /* 0x000fc6000001081c */
[C---:B------:R-:W-:Y:S01]  /*9f60*/  FSETP.NEU.FTZ.AND P5, PT, R12.reuse, -INF , PT ;  /* 0xff8000000c00780b */ /* 0x040fe20003fbd000 */
[----:B------:R-:W-:Y:S01]  /*9f70*/  FMUL.FTZ R29, R12, c[0x0][0x23c] ;  /* 0x00008f000c1d7a20 */ /* 0x000fe20000410000 */
[----:B------:R2:W-:Y:S01]  /*9f80*/  MUFU.EX2 R27, R2 ;  /* 0x00000002001b7308 */ /* 0x0005e20000000800 */
[----:B------:R-:W-:Y:S01]  /*9f90*/  STL [R1+0x54], R12 ;  /* 0x0000540c01007387 */ /* 0x000fe20000100800 */
[--C-:B----4-:R-:W-:Y:S02]  /*9fa0*/  FFMA.FTZ R5, R21, c[0x0][0x23c], -R28.reuse ;  /* 0x00008f0015057a23 */ /* 0x110fe4000001081c */
[----:B------:R-:W-:Y:S02]  /*9fb0*/  FSEL R29, R29, RZ, P5 ;  /* 0x000000ff1d1d7208 */ /* 0x000fe40002800000 */
[----:B---3--:R-:W-:Y:S02]  /*9fc0*/  FMNMX.FTZ R0, R0, R6, !PT ;  /* 0x0000000600007209 */ /* 0x008fe40007810000 */
[----:B------:R3:W4:Y:S01]  /*9fd0*/  MUFU.EX2 R13, R5 ;  /* 0x00000005000d7308 */ /* 0x0007220000000800 */
[----:B--2---:R-:W-:Y:S01]  /*9fe0*/  FFMA.FTZ R2, R33, c[0x0][0x23c], -R28 ;  /* 0x00008f0021027a23 */ /* 0x004fe2000001081c */
[----:B-1----:R-:W-:-:S06]  /*9ff0*/  FMNMX.FTZ R38, R4, R8, !PT ;  /* 0x0000000804267209 */ /* 0x002fcc0007810000 */
[----:B------:R1:W2:Y:S01]  /*a000*/  MUFU.EX2 R26, R2 ;  /* 0x00000002001a7308 */ /* 0x0002a20000000800 */
[C---:B------:R-:W-:Y:S01]  /*a010*/  FSETP.NEU.FTZ.AND P4, PT, R38.reuse, -INF , PT ;  /* 0xff8000002600780b */ /* 0x040fe20003f9d000 */
[----:B------:R-:W-:Y:S01]  /*a020*/  FMUL.FTZ R30, R38, c[0x0][0x23c] ;  /* 0x00008f00261e7a20 */ /* 0x000fe20000410000 */
[----:B------:R-:W-:Y:S04]  /*a030*/  STL [R1+0x4c], R38 ;  /* 0x00004c2601007387 */ /* 0x000fe80000100800 */
[----:B---3--:R-:W3:Y:S01]  /*a040*/  SHFL.BFLY PT, R5, R0, 0x1, 0x1f ;  /* 0x0c201f0000057f89 */ /* 0x008ee200000e0000 */
[----:B------:R-:W-:Y:S01]  /*a050*/  FSEL R30, R30, RZ, P4 ;  /* 0x000000ff1e1e7208 */ /* 0x000fe20002000000 */
[----:B-1----:R-:W-:-:S04]  /*a060*/  FFMA.FTZ R2, R15, c[0x0][0x23c], -R29 ;  /* 0x00008f000f027a23 */ /* 0x002fc8000001081d */
[----:B------:R1:W-:Y:S01]  /*a070*/  MUFU.EX2 R33, R2 ;  /* 0x0000000200217308 */ /* 0x0003e20000000800 */
[----:B---3--:R-:W-:Y:S01]  /*a080*/  FMNMX.FTZ R5, R0, R5, !PT ;  /* 0x0000000500057209 */ /* 0x008fe20007810000 */
[----:B------:R-:W-:-:S03]  /*a090*/  FFMA.FTZ R0, R32, c[0x0][0x23c], -R30 ;  /* 0x00008f0020007a23 */ /* 0x000fc6000001081e */
[C---:B------:R-:W-:Y:S01]  /*a0a0*/  FSETP.NEU.FTZ.AND P1, PT, R5.reuse, -INF , PT ;  /* 0xff8000000500780b */ /* 0x040fe20003f3d000 */
[----:B-1----:R-:W-:Y:S02]  /*a0b0*/  FFMA.FTZ R2, R24, c[0x0][0x23c], -R29 ;  /* 0x00008f0018027a23 */ /* 0x002fe4000001081d */
[----:B------:R1:W-:Y:S01]  /*a0c0*/  MUFU.EX2 R36, R0 ;  /* 0x0000000000247308 */ /* 0x0003e20000000800 */
[----:B------:R-:W-:Y:S01]  /*a0d0*/  FMUL.FTZ R32, R5, c[0x0][0x23c] ;  /* 0x00008f0005207a20 */ /* 0x000fe20000410000 */
[----:B------:R3:W-:Y:S04]  /*a0e0*/  STL [R1+0x48], R5 ;  /* 0x0000480501007387 */ /* 0x0007e80000100800 */
[----:B------:R-:W-:Y:S02]  /*a0f0*/  FSEL R32, R32, RZ, P1 ;  /* 0x000000ff20207208 */ /* 0x000fe40000800000 */
[----:B------:R2:W-:Y:S01]  /*a100*/  MUFU.EX2 R11, R2 ;  /* 0x00000002000b7308 */ /* 0x0005e20000000800 */
[----:B-1----:R-:W-:Y:S01]  /*a110*/  FFMA.FTZ R0, R52, c[0x0][0x23c], -R30 ;  /* 0x00008f0034007a23 */ /* 0x002fe2000001081e */
[----:B------:R-:W-:-:S06]  /*a120*/  MOV R52, R12 ;  /* 0x0000000c00347202 */ /* 0x000fcc0000000f00 */
[----:B------:R1:W-:Y:S01]  /*a130*/  MUFU.EX2 R16, R0 ;  /* 0x0000000000107308 */ /* 0x0003e20000000800 */
[----:B--2---:R-:W-:Y:S01]  /*a140*/  FFMA.FTZ R2, R34, c[0x0][0x23c], -R29 ;  /* 0x00008f0022027a23 */ /* 0x004fe2000001081d */
[----:B----4-:R-:W-:Y:S02]  /*a150*/  MOV R34, R13 ;  /* 0x0000000d00227202 */ /* 0x010fe40000000f00 */
[----:B------:R-:W2:Y:S04]  /*a160*/  LDSM.16.MT88.4 R12, [R233+0xc000] ;  /* 0x00c00000e90c783b */ /* 0x000ea80000004200 */
[----:B------:R4:W-:Y:S01]  /*a170*/  MUFU.EX2 R6, R2 ;  /* 0x0000000200067308 */ /* 0x0009e20000000800 */
[----:B------:R-:W-:Y:S01]  /*a180*/  F2FP.PACK_AB R8, R34, R49 ;  /* 0x000000312208723e */ /* 0x000fe200000000ff */
[----:B-1----:R-:W-:-:S06]  /*a190*/  FFMA.FTZ R0, R22, c[0x0][0x23c], -R32 ;  /* 0x00008f0016007a23 */ /* 0x002fcc0000010820 */
[----:B------:R1:W-:Y:S01]  /*a1a0*/  MUFU.EX2 R17, R0 ;  /* 0x0000000000117308 */ /* 0x0003e20000000800 */
[----:B----4-:R-:W-:-:S07]  /*a1b0*/  FFMA.FTZ R2, R35, c[0x0][0x23c], -R29 ;  /* 0x00008f0023027a23 */ /* 0x010fce000001081d */
[----:B------:R4:W-:Y:S01]  /*a1c0*/  MUFU.EX2 R37, R2 ;  /* 0x0000000200257308 */ /* 0x0009e20000000800 */
[----:B-1----:R-:W-:-:S07]  /*a1d0*/  FFMA.FTZ R0, R25, c[0x0][0x23c], -R32 ;  /* 0x00008f0019007a23 */ /* 0x002fce0000010820 */
[----:B------:R1:W-:Y:S01]  /*a1e0*/  MUFU.EX2 R24, R0 ;  /* 0x0000000000187308 */ /* 0x0003e20000000800 */
[----:B----4-:R-:W-:-:S07]  /*a1f0*/  FFMA.FTZ R2, R20, c[0x0][0x23c], -R30 ;  /* 0x00008f0014027a23 */ /* 0x010fce000001081e */
[----:B------:R4:W-:Y:S01]  /*a200*/  MUFU.EX2 R35, R2 ;  /* 0x0000000200237308 */ /* 0x0009e20000000800 */
[----:B-1----:R-:W-:Y:S01]  /*a210*/  FFMA.FTZ R0, R54, c[0x0][0x23c], -R32 ;  /* 0x00008f0036007a23 */ /* 0x002fe20000010820 */
[----:B------:R-:W-:-:S06]  /*a220*/  MOV R54, R10 ;  /* 0x0000000a00367202 */ /* 0x000fcc0000000f00 */
[----:B------:R1:W-:Y:S01]  /*a230*/  MUFU.EX2 R25, R0 ;  /* 0x0000000000197308 */ /* 0x0003e20000000800 */
[----:B----4-:R-:W-:Y:S02]  /*a240*/  FFMA.FTZ R2, R23, c[0x0][0x23c], -R30 ;  /* 0x00008f0017027a23 */ /* 0x010fe4000001081e */
[----:B------:R-:W4:Y:S05]  /*a250*/  LDSM.16.MT88.4 R20, [R234+0xc000] ;  /* 0x00c00000ea14783b */ /* 0x000f2a0000004200 */
[----:B------:R2:W2:Y:S01]  /*a260*/  MUFU.EX2 R4, R2 ;  /* 0x0000000200047308 */ /* 0x0004a20000000800 */
[----:B-1----:R-:W-:Y:S02]  /*a270*/  FSEL R0, R52, RZ, P5 ;  /* 0x000000ff34007208 */ /* 0x002fe40002800000 */
[----:B--2---:R-:W-:-:S02]  /*a280*/  FSEL R2, R10, RZ, P6 ;  /* 0x000000ff0a027208 */ /* 0x004fc40003000000 */
[----:B------:R-:W-:-:S03]  /*a290*/  F2FP.PACK_AB R10, R26, R27 ;  /* 0x0000001b1a0a723e */ /* 0x000fc600000000ff */
[----:B------:R-:W-:Y:S01]  /*a2a0*/  FADD.FTZ R2, R168, -R2 ;  /* 0x80000002a8027221 */ /* 0x000fe20000010000 */
[----:B------:R-:W-:Y:S01]  /*a2b0*/  MOV R168, R4 ;  /* 0x0000000400a87202 */ /* 0x000fe20000000f00 */
[----:B------:R-:W-:Y:S01]  /*a2c0*/  FADD.FTZ R4, R167, -R0 ;  /* 0x80000000a7047221 */ /* 0x000fe20000010000 */
[----:B------:R-:W-:Y:S01]  /*a2d0*/  FSEL R0, R38, RZ, P4 ;  /* 0x000000ff26007208 */ /* 0x000fe20002000000 */
[----:B------:R-:W-:Y:S01]  /*a2e0*/  FMUL.FTZ R2, R2, c[0x0][0x23c] ;  /* 0x00008f0002027a20 */ /* 0x000fe20000410000 */
[----:B------:R-:W-:Y:S01]  /*a2f0*/  MOV R167, R11 ;  /* 0x0000000b00a77202 */ /* 0x000fe20000000f00 */
[----:B------:R-:W-:Y:S02]  /*a300*/  FMUL.FTZ R31, R4, c[0x0][0x23c] ;  /* 0x00008f00041f7a20 */ /* 0x000fe40000410000 */
[----:B------:R-:W-:Y:S01]  /*a310*/  FADD.FTZ R4, R166, -R0 ;  /* 0x80000000a6047221 */ /* 0x000fe20000010000 */
[----:B------:R-:W-:Y:S01]  /*a320*/  FSEL R0, R5, RZ, P1 ;  /* 0x000000ff05007208 */ /* 0x000fe20000800000 */
[----:B------:R-:W1:Y:S01]  /*a330*/  MUFU.EX2 R2, R2 ;  /* 0x0000000200027308 */ /* 0x000e620000000800 */
[----:B------:R-:W-:-:S02]  /*a340*/  MOV R166, R6 ;  /* 0x0000000600a67202 */ /* 0x000fc40000000f00 */
[----:B------:R-:W-:Y:S01]  /*a350*/  F2FP.PACK_AB R9, R167, R33 ;  /* 0x00000021a709723e */ /* 0x000fe200000000ff */
[----:B------:R-:W-:Y:S01]  /*a360*/  FADD.FTZ R0, R3, -R0 ;  /* 0x8000000003007221 */ /* 0x000fe20000010000 */
[----:B------:R-:W-:Y:S01]  /*a370*/  F2FP.PACK_AB R11, R37, R166 ;  /* 0x000000a6250b723e */ /* 0x000fe200000000ff */
[----:B------:R-:W-:Y:S01]  /*a380*/  FMUL.FTZ R3, R4, c[0x0][0x23c] ;  /* 0x00008f0004037a20 */ /* 0x000fe20000410000 */
[----:B------:R-:W-:Y:S01]  /*a390*/  F2FP.PACK_AB R4, R168, R35 ;  /* 0x00000023a804723e */ /* 0x000fe200000000ff */
[----:B------:R-:W-:Y:S01]  /*a3a0*/  FMUL.FTZ R0, R0, c[0x0][0x23c] ;  /* 0x00008f0000007a20 */ /* 0x000fe20000410000 */
[----:B------:R-:W2:Y:S01]  /*a3b0*/  MUFU.EX2 R31, R31 ;  /* 0x0000001f001f7308 */ /* 0x000ea20000000800 */
[----:B------:R-:W-:Y:S01]  /*a3c0*/  F2FP.PACK_AB R6, R16, R36 ;  /* 0x000000241006723e */ /* 0x000fe200000000ff */
[----:B-1----:R-:W-:-:S06]  /*a3d0*/  FMUL.FTZ R176, R176, R2 ;  /* 0x00000002b0b07220 */ /* 0x002fcc0000410000 */
[----:B------:R1:W1:Y:S01]  /*a3e0*/  MUFU.EX2 R48, R0 ;  /* 0x0000000000307308 */ /* 0x0002620000000800 */
[-C--:B------:R-:W-:Y:S02]  /*a3f0*/  FMUL.FTZ R177, R177, R2.reuse ;  /* 0x00000002b1b17220 */ /* 0x080fe40000410000 */
[-C--:B------:R-:W-:Y:S02]  /*a400*/  FMUL.FTZ R184, R184, R2.reuse ;  /* 0x00000002b8b87220 */ /* 0x080fe40000410000 */
[-C--:B------:R-:W-:Y:S02]  /*a410*/  FMUL.FTZ R185, R185, R2.reuse ;  /* 0x00000002b9b97220 */ /* 0x080fe40000410000 */
[----:B------:R-:W-:Y:S01]  /*a420*/  FMUL.FTZ R68, R68, R2 ;  /* 0x0000000244447220 */ /* 0x000fe20000410000 */
[----:B------:R-:W4:Y:S01]  /*a430*/  MUFU.EX2 R3, R3 ;  /* 0x0000000300037308 */ /* 0x000f220000000800 */
[-C--:B--2---:R-:W-:Y:S02]  /*a440*/  FMUL.FTZ R178, R178, R31.reuse ;  /* 0x0000001fb2b27220 */ /* 0x084fe40000410000 */
[----:B------:R-:W-:-:S02]  /*a450*/  FMUL.FTZ R179, R179, R31 ;  /* 0x0000001fb3b37220 */ /* 0x000fc40000410000 */
[-C--:B------:R-:W-:Y:S02]  /*a460*/  FMUL.FTZ R186, R186, R31.reuse ;  /* 0x0000001fbaba7220 */ /* 0x080fe40000410000 */
[----:B------:R-:W-:Y:S02]  /*a470*/  FMUL.FTZ R187, R187, R31 ;  /* 0x0000001fbbbb7220 */ /* 0x000fe40000410000 */
[----:B-1----:R-:W-:Y:S01]  /*a480*/  FFMA.FTZ R0, R55, c[0x0][0x23c], -R32 ;  /* 0x00008f0037007a23 */ /* 0x002fe20000010820 */
[----:B------:R-:W-:Y:S01]  /*a490*/  MOV R55, R5 ;  /* 0x0000000500377202 */ /* 0x000fe20000000f00 */
[-C--:B------:R-:W-:Y:S01]  /*a4a0*/  FMUL.FTZ R174, R174, R48.reuse ;  /* 0x00000030aeae7220 */ /* 0x080fe20000410000 */
[----:B---3--:R-:W-:Y:S01]  /*a4b0*/  F2FP.PACK_AB R5, R24, R17 ;  /* 0x000000111805723e */ /* 0x008fe200000000ff */
[----:B------:R-:W-:Y:S01]  /*a4c0*/  FMUL.FTZ R175, R175, R48 ;  /* 0x00000030afaf7220 */ /* 0x000fe20000410000 */
[----:B------:R-:W-:Y:S01]  /*a4d0*/  HMMA.16816.F32 R176, R8, R12, R176 ;  /* 0x0000000c08b0723c */ /* 0x000fe200000018b0 */
[----:B------:R-:W1:Y:S01]  /*a4e0*/  MUFU.EX2 R0, R0 ;  /* 0x0000000000007308 */ /* 0x000e620000000800 */
[----:B----4-:R-:W-:-:S02]  /*a4f0*/  FMUL.FTZ R172, R172, R3 ;  /* 0x00000003acac7220 */ /* 0x010fc40000410000 */
[-C--:B------:R-:W-:Y:S02]  /*a500*/  FMUL.FTZ R173, R173, R3.reuse ;  /* 0x00000003adad7220 */ /* 0x080fe40000410000 */
[-C--:B------:R-:W-:Y:S02]  /*a510*/  FMUL.FTZ R180, R180, R3.reuse ;  /* 0x00000003b4b47220 */ /* 0x080fe40000410000 */
[----:B------:R-:W-:Y:S01]  /*a520*/  FMUL.FTZ R181, R181, R3 ;  /* 0x00000003b5b57220 */ /* 0x000fe20000410000 */
[----:B------:R-:W-:Y:S01]  /*a530*/  HMMA.16816.F32 R184, R8, R14, R184 ;  /* 0x0000000e08b8723c */ /* 0x000fe200000018b8 */
[-C--:B------:R-:W-:Y:S02]  /*a540*/  FMUL.FTZ R182, R182, R48.reuse ;  /* 0x00000030b6b67220 */ /* 0x080fe40000410000 */
[----:B------:R-:W-:Y:S02]  /*a550*/  FMUL.FTZ R183, R183, R48 ;  /* 0x00000030b7b77220 */ /* 0x000fe40000410000 */
[----:B------:R-:W-:-:S02]  /*a560*/  FMUL.FTZ R69, R69, R2 ;  /* 0x0000000245457220 */ /* 0x000fc40000410000 */
[----:B------:R-:W-:Y:S01]  /*a570*/  FMUL.FTZ R70, R70, R31 ;  /* 0x0000001f46467220 */ /* 0x000fe20000410000 */
[----:B-1----:R-:W-:Y:S01]  /*a580*/  F2FP.PACK_AB R7, R0, R25 ;  /* 0x000000190007723e */ /* 0x002fe200000000ff */
[----:B------:R-:W-:Y:S02]  /*a590*/  FMUL.FTZ R71, R71, R31 ;  /* 0x0000001f47477220 */ /* 0x000fe40000410000 */
[-C--:B------:R-:W-:Y:S02]  /*a5a0*/  FMUL.FTZ R72, R72, R3.reuse ;  /* 0x0000000348487220 */ /* 0x080fe40000410000 */
[----:B------:R-:W-:Y:S02]  /*a5b0*/  FMUL.FTZ R73, R73, R3 ;  /* 0x0000000349497220 */ /* 0x000fe40000410000 */
[----:B------:R-:W-:Y:S01]  /*a5c0*/  HMMA.16816.F32 R172, R4, R12, R172 ;  /* 0x0000000c04ac723c */ /* 0x000fe200000018ac */
[-C--:B------:R-:W-:Y:S02]  /*a5d0*/  FMUL.FTZ R74, R74, R48.reuse ;  /* 0x000000304a4a7220 */ /* 0x080fe40000410000 */
[----:B------:R-:W-:-:S02]  /*a5e0*/  FMUL.FTZ R75, R75, R48 ;  /* 0x000000304b4b7220 */ /* 0x000fc40000410000 */
[-C--:B------:R-:W-:Y:S02]  /*a5f0*/  FMUL.FTZ R96, R96, R2.reuse ;  /* 0x0000000260607220 */ /* 0x080fe40000410000 */
[----:B------:R-:W-:Y:S01]  /*a600*/  FMUL.FTZ R97, R97, R2 ;  /* 0x0000000261617220 */ /* 0x000fe20000410000 */
[----:B------:R-:W-:Y:S01]  /*a610*/  HMMA.16816.F32 R180, R4, R14, R180 ;  /* 0x0000000e04b4723c */ /* 0x000fe200000018b4 */
[----:B------:R-:W1:Y:S01]  /*a620*/  LDSM.16.MT88.4 R12, [R236+0xc000] ;  /* 0x00c00000ec0c783b */ /* 0x000e620000004200 */
[-C--:B------:R-:W-:Y:S02]  /*a630*/  FMUL.FTZ R98, R98, R31.reuse ;  /* 0x0000001f62627220 */ /* 0x080fe40000410000 */
[----:B------:R-:W-:Y:S02]  /*a640*/  FMUL.FTZ R99, R99, R31 ;  /* 0x0000001f63637220 */ /* 0x000fe40000410000 */
[-C--:B------:R-:W-:Y:S02]  /*a650*/  FMUL.FTZ R76, R76, R3.reuse ;  /* 0x000000034c4c7220 */ /* 0x080fe40000410000 */
[----:B------:R-:W-:Y:S01]  /*a660*/  HMMA.16816.F32 R204, R8, R20, R68 ;  /* 0x0000001408cc723c */ /* 0x000fe20000001844 */
[----:B------:R-:W-:-:S02]  /*a670*/  FMUL.FTZ R77, R77, R3 ;  /* 0x000000034d4d7220 */ /* 0x000fc40000410000 */
[-C--:B------:R-:W-:Y:S02]  /*a680*/  FMUL.FTZ R78, R78, R48.reuse ;  /* 0x000000304e4e7220 */ /* 0x080fe40000410000 */
[----:B------:R-:W-:Y:S02]  /*a690*/  FMUL.FTZ R79, R79, R48 ;  /* 0x000000304f4f7220 */ /* 0x000fe40000410000 */
[-C--:B------:R-:W-:Y:S01]  /*a6a0*/  FMUL.FTZ R80, R80, R2.reuse ;  /* 0x0000000250507220 */ /* 0x080fe20000410000 */
[----:B------:R-:W-:Y:S01]  /*a6b0*/  HMMA.16816.F32 R68, R4, R20, R72 ;  /* 0x000000140444723c */ /* 0x000fe20000001848 */
[----:B------:R-:W-:Y:S02]  /*a6c0*/  FMUL.FTZ R81, R81, R2 ;  /* 0x0000000251517220 */ /* 0x000fe40000410000 */
[-C--:B------:R-:W-:Y:S02]  /*a6d0*/  FMUL.FTZ R82, R82, R31.reuse ;  /* 0x0000001f52527220 */ /* 0x080fe40000410000 */
[----:B------:R-:W-:-:S02]  /*a6e0*/  FMUL.FTZ R83, R83, R31 ;  /* 0x0000001f53537220 */ /* 0x000fc40000410000 */
[-C--:B------:R-:W-:Y:S01]  /*a6f0*/  FMUL.FTZ R84, R84, R2.reuse ;  /* 0x0000000254547220 */ /* 0x080fe20000410000 */
[-C--:B------:R-:W-:Y:S01]  /*a700*/  HMMA.16816.F32 R64, R4, R22.reuse, R76 ;  /* 0x000000160440723c */ /* 0x080fe2000000184c */
[----:B------:R-:W-:Y:S02]  /*a710*/  FMUL.FTZ R85, R85, R2 ;  /* 0x0000000255557220 */ /* 0x000fe40000410000 */
[-C--:B------:R-:W-:Y:S02]  /*a720*/  FMUL.FTZ R86, R86, R31.reuse ;  /* 0x0000001f56567220 */ /* 0x080fe40000410000 */
[----:B------:R-:W-:Y:S02]  /*a730*/  FMUL.FTZ R87, R87, R31 ;  /* 0x0000001f57577220 */ /* 0x000fe40000410000 */
[-C--:B------:R-:W-:Y:S01]  /*a740*/  FMUL.FTZ R88, R88, R3.reuse ;  /* 0x0000000358587220 */ /* 0x080fe20000410000 */
[C---:B------:R-:W-:Y:S01]  /*a750*/  HMMA.16816.F32 R60, R8.reuse, R22, R80 ;  /* 0x00000016083c723c */ /* 0x040fe20000001850 */
[----:B------:R-:W-:Y:S01]  /*a760*/  FMUL.FTZ R89, R89, R3 ;  /* 0x0000000359597220 */ /* 0x000fe20000410000 */
[----:B------:R-:W2:Y:S01]  /*a770*/  LDSM.16.MT88.4 R20, [R235+0xc000] ;  /* 0x00c00000eb14783b */ /* 0x000ea20000004200 */
[----:B------:R-:W-:Y:S01]  /*a780*/  FMUL.FTZ R90, R90, R48 ;  /* 0x000000305a5a7220 */ /* 0x000fe20000410000 */
[----:B------:R-:W-:Y:S01]  /*a790*/  MOV R79, R38 ;  /* 0x00000026004f7202 */ /* 0x000fe20000000f00 */
[----:B------:R-:W-:Y:S01]  /*a7a0*/  FMUL.FTZ R91, R91, R48 ;  /* 0x000000305b5b7220 */ /* 0x000fe20000410000 */
[----:B------:R-:W-:Y:S01]  /*a7b0*/  MOV R78, R37 ;  /* 0x00000025004e7202 */ /* 0x000fe20000000f00 */
[-C--:B------:R-:W-:Y:S01]  /*a7c0*/  FMUL.FTZ R92, R92, R3.reuse ;  /* 0x000000035c5c7220 */ /* 0x080fe20000410000 */
[----:B------:R-:W-:Y:S01]  /*a7d0*/  MOV R76, R36 ;  /* 0x00000024004c7202 */ /* 0x000fe20000000f00 */
[----:B-1----:R-:W-:Y:S01]  /*a7e0*/  HMMA.16816.F32 R72, R8, R14, R96 ;  /* 0x0000000e0848723c */ /* 0x002fe20000001860 */
[----:B------:R-:W3:Y:S01]  /*a7f0*/  LDL.LU R99, [R1+0x38] ;  /* 0x0000380001637983 */ /* 0x000ee20000300800 */
[----:B------:R-:W-:Y:S01]  /*a800*/  FMUL.FTZ R93, R93, R3 ;  /* 0x000000035d5d7220 */ /* 0x000fe20000410000 */
[----:B------:R-:W-:Y:S01]  /*a810*/  MOV R77, R25 ;  /* 0x00000019004d7202 */ /* 0x000fe20000000f00 */
[----:B------:R-:W-:-:S02]  /*a820*/  FMUL.FTZ R94, R94, R48 ;  /* 0x000000305e5e7220 */ /* 0x000fc40000410000 */
[----:B------:R-:W-:Y:S02]  /*a830*/  FMUL.FTZ R95, R95, R48 ;  /* 0x000000305f5f7220 */ /* 0x000fe40000410000 */
[-C--:B------:R-:W-:Y:S01]  /*a840*/  HMMA.16816.F32 R56, R8, R12.reuse, R84 ;  /* 0x0000000c0838723c */ /* 0x080fe20000001854 */
[-C--:B------:R-:W-:Y:S02]  /*a850*/  FMUL.FTZ R100, R100, R2.reuse ;  /* 0x0000000264647220 */ /* 0x080fe40000410000 */
[----:B------:R-:W-:Y:S02]  /*a860*/  FMUL.FTZ R101, R101, R2 ;  /* 0x0000000265657220 */ /* 0x000fe40000410000 */
[-C--:B------:R-:W-:Y:S02]  /*a870*/  FMUL.FTZ R102, R102, R31.reuse ;  /* 0x0000001f66667220 */ /* 0x080fe40000410000 */
[----:B------:R-:W-:Y:S01]  /*a880*/  FMUL.FTZ R103, R103, R31 ;  /* 0x0000001f67677220 */ /* 0x000fe20000410000 */
[----:B------:R-:W-:Y:S01]  /*a890*/  HMMA.16816.F32 R36, R4, R12, R88 ;  /* 0x0000000c0424723c */ /* 0x000fe20000001858 */
[----:B------:R-:W-:Y:S01]  /*a8a0*/  FMUL.FTZ R104, R104, R3 ;  /* 0x0000000368687220 */ /* 0x000fe20000410000 */
[----:B------:R-:W-:-:S06]  /*a8b0*/  MOV R84, R0 ;  /* 0x0000000000547202 */ /* 0x000fcc0000000f00 */
[----:B------:R-:W-:Y:S01]  /*a8c0*/  HMMA.16816.F32 R92, R4, R14, R92 ;  /* 0x0000000e045c723c */ /* 0x000fe2000000185c */
[----:B------:R-:W1:Y:S01]  /*a8d0*/  LDSM.16.MT88.4 R12, [R233+0xe000] ;  /* 0x00e00000e90c783b */ /* 0x000e620000004200 */
[----:B------:R-:W-:Y:S01]  /*a8e0*/  FMUL.FTZ R105, R105, R3 ;  /* 0x0000000369697220 */ /* 0x000fe20000410000 */
[----:B------:R-:W-:Y:S01]  /*a8f0*/  MOV R87, R27 ;  /* 0x0000001b00577202 */ /* 0x000fe20000000f00 */
[----:B------:R-:W-:Y:S01]  /*a900*/  FMUL.FTZ R106, R106, R48 ;  /* 0x000000306a6a7220 */ /* 0x000fe20000410000 */
[----:B------:R-:W-:Y:S01]  /*a910*/  MOV R86, R24 ;  /* 0x0000001800567202 */ /* 0x000fe20000000f00 */
[----:B------:R-:W-:Y:S01]  /*a920*/  FMUL.FTZ R107, R107, R48 ;  /* 0x000000306b6b7220 */ /* 0x000fe20000410000 */
[----:B------:R-:W-:Y:S01]  /*a930*/  MOV R91, R26 ;  /* 0x0000001a005b7202 */ /* 0x000fe20000000f00 */
[-C--:B------:R-:W-:Y:S02]  /*a940*/  FMUL.FTZ R108, R108, R3.reuse ;  /* 0x000000036c6c7220 */ /* 0x080fe40000410000 */
[----:B------:R-:W-:-:S02]  /*a950*/  FMUL.FTZ R109, R109, R3 ;  /* 0x000000036d6d7220 */ /* 0x000fc40000410000 */
[----:B------:R-:W-:Y:S01]  /*a960*/  FMUL.FTZ R110, R110, R48 ;  /* 0x000000306e6e7220 */ /* 0x000fe20000410000 */
[----:B------:R-:W-:Y:S01]  /*a970*/  MOV R85, R16 ;  /* 0x0000001000557202 */ /* 0x000fe20000000f00 */
        /* <DEDUP_REMOVED lines=21> */
[--C-:B------:R-:W-:Y:S01]  /*aad0*/  FFMA.FTZ R0, R165, c[0x0][0x23c], -R28.reuse ;  /* 0x00008f00a5007a23 */ /* 0x100fe2000001081c */
[-C--:B--2---:R-:W-:Y:S01]  /*aae0*/  HMMA.16816.F32 R100, R8, R20.reuse, R100 ;  /* 0x000000140864723c */ /* 0x084fe20000001864 */
[----:B------:R-:W-:Y:S02]  /*aaf0*/  LDSM.16.MT88.4 R24, [R235+0xe000] ;  /* 0x00e00000eb18783b */ /* 0x000fe40000004200 */
[----:B------:R2:W-:Y:S05]  /*ab00*/  MUFU.EX2 R96, R0 ;  /* 0x0000000000607308 */ /* 0x0005ea0000000800 */
[C---:B------:R-:W-:Y:S08]  /*ab10*/  HMMA.16816.F32 R104, R4.reuse, R20, R104 ;  /* 0x000000140468723c */ /* 0x040ff00000001868 */
[----:B------:R-:W-:Y:S01]  /*ab20*/  HMMA.16816.F32 R108, R4, R22, R108 ;  /* 0x00000016046c723c */ /* 0x000fe2000000186c */
[----:B--2---:R-:W-:-:S07]  /*ab30*/  FFMA.FTZ R0, R164, c[0x0][0x23c], -R28 ;  /* 0x00008f00a4007a23 */ /* 0x004fce000001081c */
[C---:B------:R-:W-:Y:S01]  /*ab40*/  HMMA.16816.F32 R112, R8.reuse, R22, R112 ;  /* 0x000000160870723c */ /* 0x040fe20000001870 */
[----:B------:R-:W2:Y:S01]  /*ab50*/  LDSM.16.MT88.4 R20, [R234+0xe000] ;  /* 0x00e00000ea14783b */ /* 0x000ea20000004200 */
[----:B------:R4:W-:Y:S06]  /*ab60*/  MUFU.EX2 R90, R0 ;  /* 0x00000000005a7308 */ /* 0x0009ec0000000800 */
[-C--:B-1----:R-:W-:Y:S08]  /*ab70*/  HMMA.16816.F32 R116, R8, R12.reuse, R116 ;  /* 0x0000000c0874723c */ /* 0x082ff00000001874 */
[----:B------:R-:W-:Y:S01]  /*ab80*/  HMMA.16816.F32 R120, R4, R12, R120 ;  /* 0x0000000c0478723c */ /* 0x000fe20000001878 */
[----:B----4-:R-:W-:-:S07]  /*ab90*/  FFMA.FTZ R0, R41, c[0x0][0x23c], -R28 ;  /* 0x00008f0029007a23 */ /* 0x010fce000001081c */
[-C--:B------:R-:W-:Y:S01]  /*aba0*/  HMMA.16816.F32 R124, R4, R14.reuse, R124 ;  /* 0x0000000e047c723c */ /* 0x080fe2000000187c */
[----:B------:R1:W4:Y:S07]  /*abb0*/  MUFU.EX2 R88, R0 ;  /* 0x0000000000587308 */ /* 0x00032e0000000800 */
[----:B------:R-:W-:Y:S01]  /*abc0*/  HMMA.16816.F32 R128, R8, R14, R128 ;  /* 0x0000000e0880723c */ /* 0x000fe20000001880 */
[----:B------:R-:W2:Y:S01]  /*abd0*/  LDSM.16.MT88.4 R12, [R236+0xe000] ;  /* 0x00e00000ec0c783b */ /* 0x000ea20000004200 */
[----:B-1----:R-:W-:-:S04]  /*abe0*/  FFMA.FTZ R0, R40, c[0x0][0x23c], -R28 ;  /* 0x00008f0028007a23 */ /* 0x002fc8000001081c */
[----:B------:R1:W-:Y:S02]  /*abf0*/  MUFU.EX2 R98, R0 ;  /* 0x0000000000627308 */ /* 0x0003e40000000800 */
[----:B-1----:R-:W-:-:S06]  /*ac00*/  FFMA.FTZ R0, R208, c[0x0][0x23c], -R29 ;  /* 0x00008f00d0007a23 */ /* 0x002fcc000001081d */
[----:B------:R1:W-:Y:S01]  /*ac10*/  MUFU.EX2 R208, R0 ;  /* 0x0000000000d07308 */ /* 0x0003e20000000800 */
[-C--:B------:R-:W-:Y:S02]  /*ac20*/  FMUL.FTZ R188, R188, R2.reuse ;  /* 0x00000002bcbc7220 */ /* 0x080fe40000410000 */
[----:B------:R-:W-:Y:S02]  /*ac30*/  FMUL.FTZ R189, R189, R2 ;  /* 0x00000002bdbd7220 */ /* 0x000fe40000410000 */
[----:B------:R-:W-:Y:S02]  /*ac40*/  FMUL.FTZ R190, R190, R31 ;  /* 0x0000001fbebe7220 */ /* 0x000fe40000410000 */
[----:B-1----:R-:W-:-:S04]  /*ac50*/  FFMA.FTZ R0, R169, c[0x0][0x23c], -R29 ;  /* 0x00008f00a9007a23 */ /* 0x002fc8000001081d */
[----:B------:R1:W-:Y:S01]  /*ac60*/  MUFU.EX2 R16, R0 ;  /* 0x0000000000107308 */ /* 0x0003e20000000800 */
[----:B------:R-:W-:Y:S02]  /*ac70*/  FMUL.FTZ R191, R191, R31 ;  /* 0x0000001fbfbf7220 */ /* 0x000fe40000410000 */
        /* <DEDUP_REMOVED lines=11> */
[----:B------:R1:W1:Y:S01]  /*ad30*/  MUFU.EX2 R97, R0 ;  /* 0x0000000000617308 */ /* 0x0002620000000800 */
        /* <DEDUP_REMOVED lines=8> */
[----:B-1----:R-:W-:Y:S02]  /*adc0*/  FFMA.FTZ R0, R171, c[0x0][0x23c], -R30 ;  /* 0x00008f00ab007a23 */ /* 0x002fe4000001081e */
        /* <DEDUP_REMOVED lines=16> */
[----:B--2---:R-:W-:Y:S01]  /*aed0*/  HMMA.16816.F32 R80, R8, R20, R188 ;  /* 0x000000140850723c */ /* 0x004fe200000018bc */
[----:B------:R1:W-:Y:S01]  /*aee0*/  MUFU.EX2 R191, R0 ;  /* 0x0000000000bf7308 */ /* 0x0003e20000000800 */
[-C--:B------:R-:W-:Y:S02]  /*aef0*/  FMUL.FTZ R140, R140, R2.reuse ;  /* 0x000000028c8c7220 */ /* 0x080fe40000410000 */
[----:B------:R-:W-:-:S04]  /*af00*/  FMUL.FTZ R141, R141, R2 ;  /* 0x000000028d8d7220 */ /* 0x000fc80000410000 */
[----:B------:R-:W-:Y:S01]  /*af10*/  HMMA.16816.F32 R132, R4, R20, R132 ;  /* 0x000000140484723c */ /* 0x000fe20000001884 */
[----:B------:R-:W-:Y:S02]  /*af20*/  FMUL.FTZ R196, R196, R2 ;  /* 0x00000002c4c47220 */ /* 0x000fe40000410000 */
[----:B-1----:R-:W-:-:S05]  /*af30*/  FFMA.FTZ R0, R170, c[0x0][0x23c], -R30 ;  /* 0x00008f00aa007a23 */ /* 0x002fca000001081e */
[----:B------:R-:W-:Y:S01]  /*af40*/  HMMA.16816.F32 R136, R4, R22, R136 ;  /* 0x000000160488723c */ /* 0x000fe20000001888 */
[-C--:B------:R-:W-:Y:S02]  /*af50*/  FMUL.FTZ R197, R197, R2.reuse ;  /* 0x00000002c5c57220 */ /* 0x080fe40000410000 */
[----:B------:R-:W-:-:S05]  /*af60*/  FMUL.FTZ R200, R200, R2 ;  /* 0x00000002c8c87220 */ /* 0x000fca0000410000 */
[----:B------:R-:W-:Y:S01]  /*af70*/  HMMA.16816.F32 R144, R4, R12, R144 ;  /* 0x0000000c0490723c */ /* 0x000fe20000001890 */
[-C--:B------:R-:W-:Y:S02]  /*af80*/  FMUL.FTZ R201, R201, R2.reuse ;  /* 0x00000002c9c97220 */ /* 0x080fe40000410000 */
[----:B---3--:R-:W-:-:S05]  /*af90*/  FFMA.FTZ R49, R99, R2, R49 ;  /* 0x0000000263317223 */ /* 0x008fca0000010031 */
[----:B------:R-:W-:Y:S01]  /*afa0*/  HMMA.16816.F32 R148, R4, R14, R148 ;  /* 0x0000000e0494723c */ /* 0x000fe20000001894 */
[----:B------:R-:W-:-:S07]  /*afb0*/  FFMA.FTZ R2, R43, c[0x0][0x23c], -R30 ;  /* 0x00008f002b027a23 */ /* 0x000fce000001081e */
[C---:B------:R-:W-:Y:S08]  /*afc0*/  HMMA.16816.F32 R156, R4.reuse, R24, R156 ;  /* 0x00000018049c723c */ /* 0x040ff0000000189c */
[----:B------:R-:W-:Y:S01]  /*afd0*/  HMMA.16816.F32 R160, R4, R26, R160 ;  /* 0x0000001a04a0723c */ /* 0x000fe200000018a0 */
[----:B------:R1:W-:Y:S07]  /*afe0*/  MUFU.EX2 R4, R0 ;  /* 0x0000000000047308 */ /* 0x0003ee0000000800 */
[C---:B------:R-:W-:Y:S08]  /*aff0*/  HMMA.16816.F32 R192, R8.reuse, R12, R192 ;  /* 0x0000000c08c0723c */ /* 0x040ff000000018c0 */
[----:B------:R-:W-:Y:S01]  /*b000*/  HMMA.16816.F32 R152, R8, R14, R152 ;  /* 0x0000000e0898723c */ /* 0x000fe20000001898 */
[----:B------:R-:W2:Y:S01]  /*b010*/  LDSM.16.MT88.4 R12, [R233+0xc800] ;  /* 0x00c80000e90c783b */ /* 0x000ea20000004200 */
[----:B-1----:R-:W-:-:S04]  /*b020*/  FFMA.FTZ R0, R44, c[0x0][0x23c], -R30 ;  /* 0x00008f002c007a23 */ /* 0x002fc8000001081e */
[----:B------:R1:W-:Y:S02]  /*b030*/  MUFU.EX2 R43, R0 ;  /* 0x00000000002b7308 */ /* 0x0003e40000000800 */
[----:B-1----:R-:W-:Y:S01]  /*b040*/  FFMA.FTZ R0, R210, c[0x0][0x23c], -R32 ;  /* 0x00008f00d2007a23 */ /* 0x002fe20000010820 */
[----:B----4-:R-:W-:-:S05]  /*b050*/  MOV R210, R88 ;  /* 0x0000005800d27202 */ /* 0x010fca0000000f00 */
[----:B------:R1:W-:Y:S01]  /*b060*/  MUFU.EX2 R88, R0 ;  /* 0x0000000000587308 */ /* 0x0003e20000000800 */
[----:B------:R-:W-:Y:S02]  /*b070*/  FMUL.FTZ R142, R142, R31 ;  /* 0x0000001f8e8e7220 */ /* 0x000fe40000410000 */
[----:B-1----:R-:W-:-:S05]  /*b080*/  FFMA.FTZ R0, R209, c[0x0][0x23c], -R32 ;  /* 0x00008f00d1007a23 */ /* 0x002fca0000010820 */
[----:B------:R1:W-:Y:S01]  /*b090*/  MUFU.EX2 R209, R0 ;  /* 0x0000000000d17308 */ /* 0x0003e20000000800 */
[-C--:B------:R-:W-:Y:S02]  /*b0a0*/  FMUL.FTZ R143, R143, R31.reuse ;  /* 0x0000001f8f8f7220 */ /* 0x080fe40000410000 */
[-C--:B------:R-:W-:Y:S02]  /*b0b0*/  FMUL.FTZ R198, R198, R31.reuse ;  /* 0x0000001fc6c67220 */ /* 0x080fe40000410000 */
[-C--:B------:R-:W-:Y:S02]  /*b0c0*/  FMUL.FTZ R199, R199, R31.reuse ;  /* 0x0000001fc7c77220 */ /* 0x080fe40000410000 */
[----:B------:R-:W-:Y:S02]  /*b0d0*/  FMUL.FTZ R202, R202, R31 ;  /* 0x0000001fcaca7220 */ /* 0x000fe40000410000 */
[----:B-1----:R-:W-:-:S04]  /*b0e0*/  FFMA.FTZ R0, R46, c[0x0][0x23c], -R32 ;  /* 0x00008f002e007a23 */ /* 0x002fc80000010820 */
[----:B------:R1:W-:Y:S01]  /*b0f0*/  MUFU.EX2 R46, R0 ;  /* 0x00000000002e7308 */ /* 0x0003e20000000800 */
[----:B------:R-:W-:Y:S01]  /*b100*/  FMUL.FTZ R203, R203, R31 ;  /* 0x0000001fcbcb7220 */ /* 0x000fe20000410000 */
[----:B------:R-:W-:Y:S02]  /*b110*/  MOV R171, R97 ;  /* 0x0000006100ab7202 */ /* 0x000fe40000000f00 */
[----:B------:R-:W-:-:S04]  /*b120*/  MOV R170, R98 ;  /* 0x0000006200aa7202 */ /* 0x000fc80000000f00 */
[----:B------:R3:W-:Y:S01]  /*b130*/  MUFU.EX2 R169, R2 ;  /* 0x0000000200a97308 */ /* 0x0007e20000000800 */
[----:B-1----:R-:W-:Y:S01]  /*b140*/  FFMA.FTZ R0, R47, c[0x0][0x23c], -R32 ;  /* 0x00008f002f007a23 */ /* 0x002fe20000010820 */
[C---:B------:R-:W-:Y:S01]  /*b150*/  HMMA.16816.F32 R140, R8.reuse, R22, R140 ;  /* 0x00000016088c723c */ /* 0x040fe2000000188c */
[----:B------:R-:W-:Y:S01]  /*b160*/  MOV R189, R55 ;  /* 0x0000003700bd7202 */ /* 0x000fe20000000f00 */
[----:B------:R-:W4:Y:S04]  /*b170*/  LDL.LU R47, [R1+0x3c] ;  /* 0x00003c00012f7983 */ /* 0x000f280000300800 */
[----:B------:R-:W1:Y:S01]  /*b180*/  MUFU.EX2 R164, R0 ;  /* 0x0000000000a47308 */ /* 0x000e620000000800 */
[----:B------:R-:W-:Y:S02]  /*b190*/  MOV R188, R54 ;  /* 0x0000003600bc7202 */ /* 0x000fe40000000f00 */
[----:B------:R-:W-:Y:S01]  /*b1a0*/  MOV R165, R52 ;  /* 0x0000003400a57202 */ /* 0x000fe20000000f00 */
[----:B------:R-:W2:Y:S01]  /*b1b0*/  LDSM.16.MT88.4 R20, [R234+0xc800] ;  /* 0x00c80000ea14783b */ /* 0x000ea20000004200 */
[----:B---3--:R-:W-:Y:S01]  /*b1c0*/  MOV R2, R89 ;  /* 0x0000005900027202 */ /* 0x008fe20000000f00 */
[C---:B------:R-:W-:Y:S08]  /*b1d0*/  HMMA.16816.F32 R196, R8.reuse, R24, R196 ;  /* 0x0000001808c4723c */ /* 0x040ff000000018c4 */
[----:B------:R-:W-:Y:S01]  /*b1e0*/  HMMA.16816.F32 R200, R8, R26, R200 ;  /* 0x0000001a08c8723c */ /* 0x000fe200000018c8 */
[----:B-1----:R-:W-:-:S02]  /*b1f0*/  F2FP.PACK_AB R7, R164, R46 ;  /* 0x0000002ea407723e */ /* 0x002fc400000000ff */
[----:B------:R-:W-:Y:S02]  /*b200*/  MOV R44, R4 ;  /* 0x00000004002c7202 */ /* 0x000fe40000000f00 */
[----:B------:R-:W-:Y:S02]  /*b210*/  F2FP.PACK_AB R5, R209, R88 ;  /* 0x00000058d105723e */ /* 0x000fe400000000ff */
[----:B------:R-:W-:Y:S02]  /*b220*/  F2FP.PACK_AB R6, R169, R43 ;  /* 0x0000002ba906723e */ /* 0x000fe400000000ff */
[----:B------:R-:W-:Y:S02]  /*b230*/  MOV R98, R76 ;  /* 0x0000004c00627202 */ /* 0x000fe40000000f00 */
[----:B------:R-:W-:Y:S02]  /*b240*/  MOV R97, R77 ;  /* 0x0000004d00617202 */ /* 0x000fe40000000f00 */
[----:B------:R-:W-:Y:S01]  /*b250*/  MOV R190, R79 ;  /* 0x0000004f00be7202 */ /* 0x000fe20000000f00 */
[----:B------:R-:W-:Y:S01]  /*b260*/  FFMA.FTZ R0, R225, c[0x0][0x23c], -R28 ;  /* 0x00008f00e1007a23 */ /* 0x000fe2000001081c */
[----:B------:R-:W-:Y:S01]  /*b270*/  F2FP.PACK_AB R8, R90, R96 ;  /* 0x000000605a08723e */ /* 0x000fe200000000ff */
[----:B------:R-:W-:Y:S01]  /*b280*/  LDSM.16.MT88.4 R24, [R234+0xe800] ;  /* 0x00e80000ea18783b */ /* 0x000fe20000004200 */
[----:B------:R-:W-:-:S02]  /*b290*/  F2FP.PACK_AB R9, R16, R208 ;  /* 0x000000d01009723e */ /* 0x000fc400000000ff */
[----:B------:R-:W-:Y:S02]  /*b2a0*/  F2FP.PACK_AB R10, R170, R210 ;  /* 0x000000d2aa0a723e */ /* 0x000fe400000000ff */
[----:B------:R-:W-:-:S07]  /*b2b0*/  F2FP.PACK_AB R11, R171, R2 ;  /* 0x00000002ab0b723e */ /* 0x000fce00000000ff */
[C---:B--2---:R-:W-:Y:S07]  /*b2c0*/  HMMA.16816.F32 R52, R8.reuse, R14, R184 ;  /* 0x0000000e0834723c */ /* 0x044fee00000018b8 */
[----:B------:R-:W-:Y:S02]  /*b2d0*/  MOV R186, R46 ;  /* 0x0000002e00ba7202 */ /* 0x000fe40000000f00 */
[----:B------:R-:W2:Y:S01]  /*b2e0*/  LDL.LU R46, [R1+0x40] ;  /* 0x00004000012e7983 */ /* 0x000ea20000300800 */
[----:B------:R-:W-:Y:S01]  /*b2f0*/  F2FP.PACK_AB R4, R44, R191 ;  /* 0x000000bf2c04723e */ /* 0x000fe200000000ff */
[-C--:B------:R-:W-:Y:S08]  /*b300*/  HMMA.16816.F32 R176, R8, R12.reuse, R176 ;  /* 0x0000000c08b0723c */ /* 0x080ff000000018b0 */
[C---:B------:R-:W-:Y:S08]  /*b310*/  HMMA.16816.F32 R172, R4.reuse, R12, R172 ;  /* 0x0000000c04ac723c */ /* 0x040ff000000018ac */
[----:B------:R-:W-:Y:S01]  /*b320*/  HMMA.16816.F32 R180, R4, R14, R180 ;  /* 0x0000000e04b4723c */ /* 0x000fe200000018b4 */
[----:B------:R-:W1:Y:S01]  /*b330*/  LDSM.16.MT88.4 R12, [R236+0xc800] ;  /* 0x00c80000ec0c783b */ /* 0x000e620000004200 */
[----:B------:R-:W-:-:S02]  /*b340*/  MOV R89, R86 ;  /* 0x0000005600597202 */ /* 0x000fc40000000f00 */
[----:B------:R-:W-:-:S04]  /*b350*/  MOV R86, R78 ;  /* 0x0000004e00567202 */ /* 0x000fc80000000f00 */
        /* <DEDUP_REMOVED lines=8> */
[----:B------:R-:W-:Y:S01]  /*b3e0*/  HMMA.16816.F32 R72, R8, R14, R72 ;  /* 0x0000000e0848723c */ /* 0x000fe20000001848 */
[----:B------:R-:W1:Y:S01]  /*b3f0*/  LDSM.16.MT88.4 R12, [R233+0xe800] ;  /* 0x00e80000e90c783b */ /* 0x000e620000004200 */
[----:B------:R-:W-:-:S02]  /*b400*/  MOV R99, R87 ;  /* 0x0000005700637202 */ /* 0x000fc40000000f00 */
[----:B------:R-:W-:Y:S02]  /*b410*/  MOV R87, R34 ;  /* 0x0000002200577202 */ /* 0x000fe40000000f00 */
[----:B------:R3:W-:Y:S02]  /*b420*/  MUFU.EX2 R34, R0 ;  /* 0x0000000000227308 */ /* 0x0007e40000000800 */
[----:B---3--:R-:W-:Y:S01]  /*b430*/  HMMA.16816.F32 R100, R8, R20, R100 ;  /* 0x000000140864723c */ /* 0x008fe20000001864 */
[----:B------:R-:W-:-:S05]  /*b440*/  FFMA.FTZ R0, R223, c[0x0][0x23c], -R28 ;  /* 0x00008f00df007a23 */ /* 0x000fca000001081c */
[----:B------:R3:W-:Y:S02]  /*b450*/  MUFU.EX2 R40, R0 ;  /* 0x0000000000287308 */ /* 0x0007e40000000800 */
[C---:B------:R-:W-:Y:S08]  /*b460*/  HMMA.16816.F32 R104, R4.reuse, R20, R104 ;  /* 0x000000140468723c */ /* 0x040ff00000001868 */
[----:B------:R-:W-:Y:S01]  /*b470*/  HMMA.16816.F32 R108, R4, R22, R108 ;  /* 0x00000016046c723c */ /* 0x000fe2000000186c */
[----:B---3--:R-:W-:-:S07]  /*b480*/  FFMA.FTZ R0, R215, c[0x0][0x23c], -R28 ;  /* 0x00008f00d7007a23 */ /* 0x008fce000001081c */
[C---:B------:R-:W-:Y:S01]  /*b490*/  HMMA.16816.F32 R112, R8.reuse, R22, R112 ;  /* 0x000000160870723c */ /* 0x040fe20000001870 */
[----:B------:R-:W3:Y:S01]  /*b4a0*/  LDSM.16.MT88.4 R20, [R236+0xe800] ;  /* 0x00e80000ec14783b */ /* 0x000ee20000004200 */
[----:B------:R1:W1:Y:S06]  /*b4b0*/  MUFU.EX2 R41, R0 ;  /* 0x0000000000297308 */ /* 0x00026c0000000800 */
[-C--:B-1----:R-:W-:Y:S08]  /*b4c0*/  HMMA.16816.F32 R116, R8, R12.reuse, R116 ;  /* 0x0000000c0874723c */ /* 0x082ff00000001874 */
[----:B------:R-:W-:Y:S01]  /*b4d0*/  HMMA.16816.F32 R120, R4, R12, R120 ;  /* 0x0000000c0478723c */ /* 0x000fe20000001878 */
[----:B------:R-:W-:-:S07]  /*b4e0*/  FFMA.FTZ R0, R45, c[0x0][0x23c], -R28 ;  /* 0x00008f002d007a23 */ /* 0x000fce000001081c */
[-C--:B------:R-:W-:Y:S01]  /*b4f0*/  HMMA.16816.F32 R124, R4, R14.reuse, R124 ;  /* 0x0000000e047c723c */ /* 0x080fe2000000187c */
[----:B------:R1:W1:Y:S07]  /*b500*/  MUFU.EX2 R42, R0 ;  /* 0x00000000002a7308 */ /* 0x00026e0000000800 */
[----:B------:R-:W-:Y:S01]  /*b510*/  HMMA.16816.F32 R128, R8, R14, R128 ;  /* 0x0000000e0880723c */ /* 0x000fe20000001880 */
[----:B------:R-:W3:Y:S01]  /*b520*/  LDSM.16.MT88.4 R12, [R235+0xe800] ;  /* 0x00e80000eb0c783b */ /* 0x000ee20000004200 */
[----:B-1----:R-:W-:-:S04]  /*b530*/  FFMA.FTZ R0, R230, c[0x0][0x23c], -R29 ;  /* 0x00008f00e6007a23 */ /* 0x002fc8000001081d */
[----:B------:R1:W-:Y:S02]  /*b540*/  MUFU.EX2 R223, R0 ;  /* 0x0000000000df7308 */ /* 0x0003e40000000800 */
[----:B-1----:R-:W-:-:S06]  /*b550*/  FFMA.FTZ R0, R227, c[0x0][0x23c], -R29 ;  /* 0x00008f00e3007a23 */ /* 0x002fcc000001081d */
[----:B------:R1:W1:Y:S02]  /*b560*/  MUFU.EX2 R225, R0 ;  /* 0x0000000000e17308 */ /* 0x0002640000000800 */
[----:B-1----:R-:W-:-:S06]  /*b570*/  FFMA.FTZ R0, R220, c[0x0][0x23c], -R29 ;  /* 0x00008f00dc007a23 */ /* 0x002fcc000001081d */
[----:B------:R1:W-:Y:S02]  /*b580*/  MUFU.EX2 R220, R0 ;  /* 0x0000000000dc7308 */ /* 0x0003e40000000800 */
[----:B-1----:R-:W-:-:S06]  /*b590*/  FFMA.FTZ R0, R216, c[0x0][0x23c], -R29 ;  /* 0x00008f00d8007a23 */ /* 0x002fcc000001081d */
[----:B------:R1:W1:Y:S01]  /*b5a0*/  MUFU.EX2 R227, R0 ;  /* 0x0000000000e37308 */ /* 0x0002620000000800 */
[----:B---3--:R-:W-:Y:S01]  /*b5b0*/  HMMA.16816.F32 R144, R4, R20, R144 ;  /* 0x000000140490723c */ /* 0x008fe20000001890 */
[----:B-1----:R-:W-:-:S06]  /*b5c0*/  FFMA.FTZ R0, R229, c[0x0][0x23c], -R30 ;  /* 0x00008f00e5007a23 */ /* 0x002fcc000001081e */
[----:B------:R1:W-:Y:S01]  /*b5d0*/  MUFU.EX2 R215, R0 ;  /* 0x0000000000d77308 */ /* 0x0003e20000000800 */
[----:B------:R-:W-:Y:S01]  /*b5e0*/  HMMA.16816.F32 R148, R4, R22, R148 ;  /* 0x000000160494723c */ /* 0x000fe20000001894 */
[----:B-1----:R-:W-:-:S06]  /*b5f0*/  FFMA.FTZ R0, R228, c[0x0][0x23c], -R30 ;  /* 0x00008f00e4007a23 */ /* 0x002fcc000001081e */
[----:B------:R1:W3:Y:S01]  /*b600*/  MUFU.EX2 R216, R0 ;  /* 0x0000000000d87308 */ /* 0x0002e20000000800 */
[C---:B------:R-:W-:Y:S08]  /*b610*/  HMMA.16816.F32 R192, R8.reuse, R20, R192 ;  /* 0x0000001408c0723c */ /* 0x040ff000000018c0 */
[----:B------:R-:W-:Y:S01]  /*b620*/  HMMA.16816.F32 R152, R8, R22, R152 ;  /* 0x000000160898723c */ /* 0x000fe20000001898 */
[----:B------:R-:W2:Y:S01]  /*b630*/  LDSM.16.MT88.4 R20, [R234+0xd000] ;  /* 0x00d00000ea14783b */ /* 0x000ea20000004200 */
[----:B-1----:R-:W-:-:S06]  /*b640*/  FFMA.FTZ R0, R219, c[0x0][0x23c], -R30 ;  /* 0x00008f00db007a23 */ /* 0x002fcc000001081e */
[C---:B------:R-:W-:Y:S01]  /*b650*/  HMMA.16816.F32 R156, R4.reuse, R12, R156 ;  /* 0x0000000c049c723c */ /* 0x040fe2000000189c */
[----:B------:R1:W-:Y:S07]  /*b660*/  MUFU.EX2 R219, R0 ;  /* 0x0000000000db7308 */ /* 0x0003ee0000000800 */
[----:B------:R-:W-:Y:S08]  /*b670*/  HMMA.16816.F32 R160, R4, R14, R160 ;  /* 0x0000000e04a0723c */ /* 0x000ff000000018a0 */
[----:B------:R-:W-:Y:S01]  /*b680*/  HMMA.16816.F32 R196, R8, R12, R196 ;  /* 0x0000000c08c4723c */ /* 0x000fe200000018c4 */
[----:B-1----:R-:W-:-:S07]  /*b690*/  FFMA.FTZ R0, R218, c[0x0][0x23c], -R30 ;  /* 0x00008f00da007a23 */ /* 0x002fce000001081e */
[----:B------:R-:W-:Y:S01]  /*b6a0*/  HMMA.16816.F32 R200, R8, R14, R200 ;  /* 0x0000000e08c8723c */ /* 0x000fe200000018c8 */
[----:B------:R-:W1:Y:S01]  /*b6b0*/  LDSM.16.MT88.4 R12, [R236+0xd000] ;  /* 0x00d00000ec0c783b */ /* 0x000e620000004200 */
[----:B------:R2:W-:Y:S06]  /*b6c0*/  MUFU.EX2 R218, R0 ;  /* 0x0000000000da7308 */ /* 0x0005ec0000000800 */
[----:B------:R-:W-:Y:S01]  /*b6d0*/  HMMA.16816.F32 R132, R4, R24, R132 ;  /* 0x000000180484723c */ /* 0x000fe20000001884 */
[----:B------:R-:W-:-:S07]  /*b6e0*/  FFMA.FTZ R45, R214, c[0x0][0x23c], -R28 ;  /* 0x00008f00d62d7a23 */ /* 0x000fce000001081c */
[----:B------:R-:W-:Y:S01]  /*b6f0*/  HMMA.16816.F32 R136, R4, R26, R136 ;  /* 0x0000001a0488723c */ /* 0x000fe20000001888 */
[----:B--2---:R-:W-:-:S07]  /*b700*/  FFMA.FTZ R0, R231, c[0x0][0x23c], -R32 ;  /* 0x00008f00e7007a23 */ /* 0x004fce0000010820 */
[C---:B------:R-:W-:Y:S08]  /*b710*/  HMMA.16816.F32 R80, R8.reuse, R24, R80 ;  /* 0x000000180850723c */ /* 0x040ff00000001850 */
[----:B------:R-:W-:Y:S01]  /*b720*/  HMMA.16816.F32 R140, R8, R26, R140 ;  /* 0x0000001a088c723c */ /* 0x000fe2000000188c */
[----:B------:R-:W2:Y:S01]  /*b730*/  LDSM.16.MT88.4 R24, [R233+0xd000] ;  /* 0x00d00000e918783b */ /* 0x000ea20000004200 */
[----:B------:R1:W-:Y:S01]  /*b740*/  MUFU.EX2 R214, R0 ;  /* 0x0000000000d67308 */ /* 0x0003e20000000800 */
[----:B------:R-:W-:Y:S01]  /*b750*/  MOV R185, R43 ;  /* 0x0000002b00b97202 */ /* 0x000fe20000000f00 */
[----:B------:R-:W-:Y:S01]  /*b760*/  FFMA.FTZ R43, R211, c[0x0][0x23c], -R28 ;  /* 0x00008f00d32b7a23 */ /* 0x000fe2000001081c */
[----:B------:R-:W-:Y:S01]  /*b770*/  MOV R184, R2 ;  /* 0x0000000200b87202 */ /* 0x000fe20000000f00 */
[----:B------:R-:W-:Y:S01]  /*b780*/  FFMA.FTZ R2, R247, c[0x0][0x23c], -R32 ;  /* 0x00008f00f7027a23 */ /* 0x000fe20000010820 */
[----:B------:R-:W-:-:S02]  /*b790*/  MOV R206, R185 ;  /* 0x000000b900ce7202 */ /* 0x000fc40000000f00 */
[----:B------:R-:W-:Y:S01]  /*b7a0*/  MOV R207, R186 ;  /* 0x000000ba00cf7202 */ /* 0x000fe20000000f00 */
[----:B-1----:R-:W-:-:S04]  /*b7b0*/  FFMA.FTZ R0, R246, c[0x0][0x23c], -R32 ;  /* 0x00008f00f6007a23 */ /* 0x002fc80000010820 */
[----:B------:R1:W1:Y:S01]  /*b7c0*/  MUFU.EX2 R211, R0 ;  /* 0x0000000000d37308 */ /* 0x0002620000000800 */
[----:B------:R-:W-:Y:S02]  /*b7d0*/  MOV R186, R209 ;  /* 0x000000d100ba7202 */ /* 0x000fe40000000f00 */
[----:B------:R-:W-:-:S05]  /*b7e0*/  MOV R185, R210 ;  /* 0x000000d200b97202 */ /* 0x000fca0000000f00 */
[----:B------:R-:W-:Y:S01]  /*b7f0*/  MUFU.EX2 R210, R2 ;  /* 0x0000000200d27308 */ /* 0x000fe20000000800 */
[----:B-1----:R-:W-:-:S07]  /*b800*/  FFMA.FTZ R0, R245, c[0x0][0x23c], -R32 ;  /* 0x00008f00f5007a23 */ /* 0x002fce0000010820 */
[----:B------:R-:W1:Y:S01]  /*b810*/  MUFU.EX2 R209, R0 ;  /* 0x0000000000d17308 */ /* 0x000e620000000800 */
[----:B------:R-:W-:Y:S01]  /*b820*/  MOV R246, R41 ;  /* 0x0000002900f67202 */ /* 0x000fe20000000f00 */
[--C-:B------:R-:W-:Y:S01]  /*b830*/  FFMA.FTZ R41, R224, c[0x0][0x23c], -R29.reuse ;  /* 0x00008f00e0297a23 */ /* 0x100fe2000001081d */
[----:B------:R-:W-:Y:S01]  /*b840*/  MOV R187, R44 ;  /* 0x0000002c00bb7202 */ /* 0x000fe20000000f00 */
[----:B------:R-:W-:Y:S01]  /*b850*/  FFMA.FTZ R44, R221, c[0x0][0x23c], -R28 ;  /* 0x00008f00dd2c7a23 */ /* 0x000fe2000001081c */
[----:B------:R-:W-:Y:S01]  /*b860*/  MOV R224, R40 ;  /* 0x0000002800e07202 */ /* 0x000fe20000000f00 */
[----:B------:R-:W-:Y:S01]  /*b870*/  FFMA.FTZ R40, R222, c[0x0][0x23c], -R29 ;  /* 0x00008f00de287a23 */ /* 0x000fe2000001081d */
[----:B------:R-:W-:Y:S02]  /*b880*/  MOV R221, R42 ;  /* 0x0000002a00dd7202 */ /* 0x000fe40000000f00 */
[----:B------:R-:W-:Y:S02]  /*b890*/  MOV R222, R34 ;  /* 0x0000002200de7202 */ /* 0x000fe40000000f00 */
[----:B------:R-:W-:-:S02]  /*b8a0*/  F2FP.PACK_AB R9, R225, R223 ;  /* 0x000000dfe109723e */ /* 0x000fc400000000ff */
[----:B------:R-:W-:Y:S02]  /*b8b0*/  F2FP.PACK_AB R8, R224, R222 ;  /* 0x000000dee008723e */ /* 0x000fe400000000ff */
[----:B------:R-:W-:Y:S02]  /*b8c0*/  F2FP.PACK_AB R10, R221, R246 ;  /* 0x000000f6dd0a723e */ /* 0x000fe400000000ff */
[----:B------:R-:W-:Y:S01]  /*b8d0*/  F2FP.PACK_AB R11, R227, R220 ;  /* 0x000000dce30b723e */ /* 0x000fe200000000ff */
[----:B----4-:R-:W-:Y:S01]  /*b8e0*/  FFMA.FTZ R47, R47, R31, R33 ;  /* 0x0000001f2f2f7223 */ /* 0x010fe20000010021 */
[----:B---3--:R-:W-:Y:S01]  /*b8f0*/  F2FP.PACK_AB R4, R216, R215 ;  /* 0x000000d7d804723e */ /* 0x008fe200000000ff */
[----:B------:R-:W-:Y:S01]  /*b900*/  FFMA.FTZ R42, R50, c[0x0][0x23c], -R28 ;  /* 0x00008f00322a7a23 */ /* 0x000fe2000001081c */
[----:B------:R-:W-:Y:S02]  /*b910*/  F2FP.PACK_AB R5, R211, R214 ;  /* 0x000000d6d305723e */ /* 0x000fe400000000ff */
[----:B------:R-:W-:-:S02]  /*b920*/  F2FP.PACK_AB R6, R218, R219 ;  /* 0x000000dbda06723e */ /* 0x000fc400000000ff */
[----:B-1----:R-:W-:Y:S01]  /*b930*/  F2FP.PACK_AB R7, R210, R209 ;  /* 0x000000d1d207723e */ /* 0x002fe200000000ff */
[----:B------:R-:W-:Y:S01]  /*b940*/  FFMA.FTZ R34, R212, c[0x0][0x23c], -R29 ;  /* 0x00008f00d4227a23 */ /* 0x000fe2000001081d */
[----:B------:R-:W-:Y:S01]  /*b950*/  MOV R28, R98 ;  /* 0x00000062001c7202 */ /* 0x000fe20000000f00 */
[--C-:B------:R-:W-:Y:S01]  /*b960*/  FFMA.FTZ R2, R226, c[0x0][0x23c], -R30.reuse ;  /* 0x00008f00e2027a23 */ /* 0x100fe2000001081e */
[----:B------:R-:W-:Y:S01]  /*b970*/  MOV R31, R99 ;  /* 0x00000063001f7202 */ /* 0x000fe20000000f00 */
[----:B------:R-:W-:Y:S01]  /*b980*/  FFMA.FTZ R46, R46, R3, R35 ;  /* 0x000000032e2e7223 */ /* 0x000fe20000010023 */
[----:B------:R-:W-:Y:S01]  /*b990*/  MOV R229, R189 ;  /* 0x000000bd00e57202 */ /* 0x000fe20000000f00 */
[--C-:B------:R-:W-:Y:S01]  /*b9a0*/  FFMA.FTZ R0, R217, c[0x0][0x23c], -R30.reuse ;  /* 0x00008f00d9007a23 */ /* 0x100fe2000001081e */
[----:B------:R-:W-:Y:S01]  /*b9b0*/  MOV R230, R190 ;  /* 0x000000be00e67202 */ /* 0x000fe20000000f00 */
[--C-:B------:R-:W-:Y:S01]  /*b9c0*/  FFMA.FTZ R3, R248, c[0x0][0x23c], -R30.reuse ;  /* 0x00008f00f8037a23 */ /* 0x100fe2000001081e */
[----:B------:R-:W-:Y:S01]  /*b9d0*/  MOV R226, R207 ;  /* 0x000000cf00e27202 */ /* 0x000fe20000000f00 */
[----:B------:R-:W-:Y:S01]  /*b9e0*/  FFMA.FTZ R35, R213, c[0x0][0x23c], -R30 ;  /* 0x00008f00d5237a23 */ /* 0x000fe2000001081e */
[----:B------:R-:W-:-:S02]  /*b9f0*/  MOV R212, R164 ;  /* 0x000000a400d47202 */ /* 0x000fc40000000f00 */
[----:B------:R-:W-:Y:S02]  /*ba00*/  MOV R231, R165 ;  /* 0x000000a500e77202 */ /* 0x000fe40000000f00 */
[----:B------:R-:W-:Y:S02]  /*ba10*/  MOV R190, R166 ;  /* 0x000000a600be7202 */ /* 0x000fe40000000f00 */
[----:B------:R-:W-:Y:S02]  /*ba20*/  MOV R189, R167 ;  /* 0x000000a700bd7202 */ /* 0x000fe40000000f00 */
[----:B------:R-:W-:Y:S01]  /*ba30*/  MOV R217, R206 ;  /* 0x000000ce00d97202 */ /* 0x000fe20000000f00 */
[----:B------:R-:W-:Y:S01]  /*ba40*/  HMMA.16816.F32 R164, R8, R22, R60 ;  /* 0x0000001608a4723c */ /* 0x000fe2000000183c */
[----:B------:R-:W-:Y:S02]  /*ba50*/  MOV R228, R188 ;  /* 0x000000bc00e47202 */ /* 0x000fe40000000f00 */
[----:B------:R-:W-:-:S02]  /*ba60*/  MOV R207, R191 ;  /* 0x000000bf00cf7202 */ /* 0x000fc40000000f00 */
[----:B------:R-:W-:Y:S01]  /*ba70*/  MOV R50, R97 ;  /* 0x0000006100327202 */ /* 0x000fe20000000f00 */
[----:B------:R-:W-:Y:S01]  /*ba80*/  FFMA.FTZ R33, R51, c[0x0][0x23c], -R29 ;  /* 0x00008f0033217a23 */ /* 0x000fe2000001081d */
[----:B------:R-:W-:Y:S01]  /*ba90*/  MOV R248, R170 ;  /* 0x000000aa00f87202 */ /* 0x000fe20000000f00 */
[C---:B------:R-:W-:Y:S01]  /*baa0*/  HMMA.16816.F32 R60, R8.reuse, R14, R72 ;  /* 0x0000000e083c723c */ /* 0x040fe20000001848 */
[----:B------:R-:W-:Y:S02]  /*bab0*/  MOV R247, R171 ;  /* 0x000000ab00f77202 */ /* 0x000fe40000000f00 */
[----:B------:R-:W-:Y:S02]  /*bac0*/  MOV R245, R169 ;  /* 0x000000a900f57202 */ /* 0x000fe40000000f00 */
[----:B------:R-:W-:Y:S02]  /*bad0*/  MOV R204, R89 ;  /* 0x0000005900cc7202 */ /* 0x000fe40000000f00 */
[----:B------:R-:W-:Y:S01]  /*bae0*/  MOV R205, R90 ;  /* 0x0000005a00cd7202 */ /* 0x000fe20000000f00 */
[----:B--2---:R-:W-:Y:S01]  /*baf0*/  HMMA.16816.F32 R176, R8, R24, R176 ;  /* 0x0000001808b0723c */ /* 0x004fe200000018b0 */
[----:B------:R-:W-:-:S02]  /*bb00*/  MOV R206, R88 ;  /* 0x0000005800ce7202 */ /* 0x000fc40000000f00 */
[----:B------:R-:W-:Y:S02]  /*bb10*/  MOV R213, R91 ;  /* 0x0000005b00d57202 */ /* 0x000fe40000000f00 */
[----:B------:R-:W-:Y:S02]  /*bb20*/  MOV R97, R84 ;  /* 0x0000005400617202 */ /* 0x000fe40000000f00 */
[----:B------:R-:W-:Y:S01]  /*bb30*/  MOV R98, R85 ;  /* 0x0000005500627202 */ /* 0x000fe20000000f00 */
[----:B------:R-:W-:Y:S01]  /*bb40*/  HMMA.16816.F32 R172, R4, R24, R172 ;  /* 0x0000001804ac723c */ /* 0x000fe200000018ac */
[----:B------:R-:W-:Y:S02]  /*bb50*/  MOV R99, R86 ;  /* 0x0000005600637202 */ /* 0x000fe40000000f00 */
[----:B------:R-:W-:Y:S02]  /*bb60*/  MOV R191, R87 ;  /* 0x0000005700bf7202 */ /* 0x000fe40000000f00 */
[----:B------:R-:W-:-:S02]  /*bb70*/  MOV R188, R168 ;  /* 0x000000a800bc7202 */ /* 0x000fc40000000f00 */
[----:B------:R-:W-:Y:S01]  /*bb80*/  MOV R74, R28 ;  /* 0x0000001c004a7202 */ /* 0x000fe20000000f00 */
[-C--:B------:R-:W-:Y:S01]  /*bb90*/  HMMA.16816.F32 R180, R4, R26.reuse, R180 ;  /* 0x0000001a04b4723c */ /* 0x080fe200000018b4 */
[----:B------:R-:W-:Y:S02]  /*bba0*/  MOV R73, R31 ;  /* 0x0000001f00497202 */ /* 0x000fe40000000f00 */
[----:B------:R-:W1:Y:S05]  /*bbb0*/  LDSM.16.MT88.4 R28, [R235+0xd000] ;  /* 0x00d00000eb1c783b */ /* 0x000e6a0000004200 */
[C---:B------:R-:W-:Y:S01]  /*bbc0*/  HMMA.16816.F32 R52, R8.reuse, R26, R52 ;  /* 0x0000001a0834723c */ /* 0x040fe20000001834 */
[----:B------:R-:W2:Y:S07]  /*bbd0*/  LDSM.16.MT88.4 R24, [R233+0xf000] ;  /* 0x00f00000e918783b */ /* 0x000eae0000004200 */
[-C--:B------:R-:W-:Y:S08]  /*bbe0*/  HMMA.16816.F32 R168, R8, R20.reuse, R76 ;  /* 0x0000001408a8723c */ /* 0x080ff0000000184c */
[C---:B------:R-:W-:Y:S08]  /*bbf0*/  HMMA.16816.F32 R68, R4.reuse, R20, R68 ;  /* 0x000000140444723c */ /* 0x040ff00000001844 */
[----:B------:R-:W-:Y:S01]  /*bc00*/  HMMA.16816.F32 R64, R4, R22, R64 ;  /* 0x000000160440723c */ /* 0x000fe20000001840 */
[----:B------:R-:W3:Y:S07]  /*bc10*/  LDSM.16.MT88.4 R20, [R234+0xf000] ;  /* 0x00f00000ea14783b */ /* 0x000eee0000004200 */
[-C--:B------:R-:W-:Y:S08]  /*bc20*/  HMMA.16816.F32 R84, R8, R12.reuse, R56 ;  /* 0x0000000c0854723c */ /* 0x080ff00000001838 */
[C---:B------:R-:W-:Y:S01]  /*bc30*/  HMMA.16816.F32 R88, R4.reuse, R12, R36 ;  /* 0x0000000c0458723c */ /* 0x040fe20000001824 */
[----:B------:R-:W-:Y:S07]  /*bc40*/  LDSM.16.MT88.4 R36, [R235+0xf000] ;  /* 0x00f00000eb24783b */ /* 0x000fee0000004200 */
[C---:B------:R-:W-:Y:S01]  /*bc50*/  HMMA.16816.F32 R92, R4.reuse, R14, R92 ;  /* 0x0000000e045c723c */ /* 0x040fe2000000185c */
[----:B------:R-:W4:Y:S07]  /*bc60*/  LDSM.16.MT88.4 R12, [R236+0xf000] ;  /* 0x00f00000ec0c783b */ /* 0x000f2e0000004200 */
[C---:B-1----:R-:W-:Y:S08]  /*bc70*/  HMMA.16816.F32 R104, R4.reuse, R28, R104 ;  /* 0x0000001c0468723c */ /* 0x042ff00000001868 */
[C---:B------:R-:W-:Y:S08]  /*bc80*/  HMMA.16816.F32 R108, R4.reuse, R30, R108 ;  /* 0x0000001e046c723c */ /* 0x040ff0000000186c */
[C---:B--2---:R-:W-:Y:S08]  /*bc90*/  HMMA.16816.F32 R120, R4.reuse, R24, R120 ;  /* 0x000000180478723c */ /* 0x044ff00000001878 */
[C---:B------:R-:W-:Y:S08]  /*bca0*/  HMMA.16816.F32 R124, R4.reuse, R26, R124 ;  /* 0x0000001a047c723c */ /* 0x040ff0000000187c */
[C---:B---3--:R-:W-:Y:S08]  /*bcb0*/  HMMA.16816.F32 R132, R4.reuse, R20, R132 ;  /* 0x000000140484723c */ /* 0x048ff00000001884 */
[C---:B------:R-:W-:Y:S08]  /*bcc0*/  HMMA.16816.F32 R136, R4.reuse, R22, R136 ;  /* 0x000000160488723c */ /* 0x040ff00000001888 */
[C---:B----4-:R-:W-:Y:S08]  /*bcd0*/  HMMA.16816.F32 R144, R4.reuse, R12, R144 ;  /* 0x0000000c0490723c */ /* 0x050ff00000001890 */
[C---:B------:R-:W-:Y:S08]  /*bce0*/  HMMA.16816.F32 R148, R4.reuse, R14, R148 ;  /* 0x0000000e0494723c */ /* 0x040ff00000001894 */
[C---:B------:R-:W-:Y:S08]  /*bcf0*/  HMMA.16816.F32 R156, R4.reuse, R36, R156 ;  /* 0x00000024049c723c */ /* 0x040ff0000000189c */
[----:B------:R-:W-:Y:S01]  /*bd00*/  HMMA.16816.F32 R56, R4, R38, R160 ;  /* 0x000000260438723c */ /* 0x000fe200000018a0 */
[----:B------:R-:W2:Y:S01]  /*bd10*/  LDL.LU R7, [R1+0x44] ;  /* 0x0000440001077983 */ /* 0x000ea20000300800 */
[----:B------:R-:W-:-:S02]  /*bd20*/  MOV R79, R208 ;  /* 0x000000d0004f7202 */ /* 0x000fc40000000f00 */
[----:B------:R-:W-:Y:S08]  /*bd30*/  MUFU.EX2 R208, R42 ;  /* 0x0000002a00d07308 */ /* 0x000ff00000000800 */
[----:B------:R1:W-:Y:S01]  /*bd40*/  MUFU.EX2 R42, R0 ;  /* 0x00000000002a7308 */ /* 0x0003e20000000800 */
[----:B------:R-:W-:Y:S02]  /*bd50*/  MOV R160, R188 ;  /* 0x000000bc00a07202 */ /* 0x000fe40000000f00 */
[----:B------:R-:W-:-:S05]  /*bd60*/  MOV R161, R189 ;  /* 0x000000bd00a17202 */ /* 0x000fca0000000f00 */
[----:B------:R-:W-:Y:S01]  /*bd70*/  MUFU.EX2 R51, R41 ;  /* 0x0000002900337308 */ /* 0x000fe20000000800 */
[----:B------:R-:W-:Y:S01]  /*bd80*/  MOV R163, R191 ;  /* 0x000000bf00a37202 */ /* 0x000fe20000000f00 */
[----:B-1----:R-:W-:-:S06]  /*bd90*/  FFMA.FTZ R0, R252, c[0x0][0x23c], -R32 ;  /* 0x00008f00fc007a23 */ /* 0x002fcc0000010820 */
[----:B------:R-:W-:Y:S01]  /*bda0*/  MUFU.EX2 R41, R35 ;  /* 0x0000002300297308 */ /* 0x000fe20000000800 */
[----:B------:R-:W-:Y:S01]  /*bdb0*/  HMMA.16816.F32 R196, R8, R36, R196 ;  /* 0x0000002408c4723c */ /* 0x000fe200000018c4 */
[----:B------:R-:W-:-:S06]  /*bdc0*/  MOV R5, R160 ;  /* 0x000000a000057202 */ /* 0x000fcc0000000f00 */
[----:B------:R1:W-:Y:S01]  /*bdd0*/  MUFU.EX2 R35, R0 ;  /* 0x0000000000237308 */ /* 0x0003e20000000800 */
[C---:B------:R-:W-:Y:S01]  /*bde0*/  HMMA.16816.F32 R100, R8.reuse, R28, R100 ;  /* 0x0000001c0864723c */ /* 0x040fe20000001864 */
[----:B------:R-:W-:Y:S02]  /*bdf0*/  MOV R4, R161 ;  /* 0x000000a100047202 */ /* 0x000fe40000000f00 */
[----:B------:R-:W-:Y:S02]  /*be00*/  MOV R72, R204 ;  /* 0x000000cc00487202 */ /* 0x000fe40000000f00 */
[----:B------:R-:W-:Y:S02]  /*be10*/  MOV R76, R205 ;  /* 0x000000cd004c7202 */ /* 0x000fe40000000f00 */
[----:B------:R-:W-:Y:S01]  /*be20*/  MOV R77, R206 ;  /* 0x000000ce004d7202 */ /* 0x000fe20000000f00 */
[----:B------:R-:W-:Y:S01]  /*be30*/  HMMA.16816.F32 R28, R8, R30, R112 ;  /* 0x0000001e081c723c */ /* 0x000fe20000001870 */
[----:B------:R-:W-:Y:S01]  /*be40*/  MOV R162, R190 ;  /* 0x000000be00a27202 */ /* 0x000fe20000000f00 */
[----:B-1----:R-:W-:-:S05]  /*be50*/  FFMA.FTZ R0, R251, c[0x0][0x23c], -R32 ;  /* 0x00008f00fb007a23 */ /* 0x002fca0000010820 */
[----:B------:R-:W-:Y:S01]  /*be60*/  MOV R115, R163 ;  /* 0x000000a300737202 */ /* 0x000fe20000000f00 */
[----:B------:R1:W-:Y:S01]  /*be70*/  MUFU.EX2 R36, R0 ;  /* 0x0000000000247308 */ /* 0x0003e20000000800 */
[----:B------:R-:W-:Y:S01]  /*be80*/  MOV R78, R207 ;  /* 0x000000cf004e7202 */ /* 0x000fe20000000f00 */
[----:B------:R-:W-:Y:S01]  /*be90*/  FADD.FTZ R4, R4, R47 ;  /* 0x0000002f04047221 */ /* 0x000fe20000010000 */
[----:B------:R-:W-:Y:S01]  /*bea0*/  MOV R160, R162 ;  /* 0x000000a200a07202 */ /* 0x000fe20000000f00 */
[----:B------:R-:W-:Y:S01]  /*beb0*/  FADD.FTZ R5, R5, R46 ;  /* 0x0000002e05057221 */ /* 0x000fe20000010000 */
[----:B------:R-:W-:-:S03]  /*bec0*/  MOV R6, R72 ;  /* 0x0000004800067202 */ /* 0x000fc60000000f00 */
[----:B------:R-:W-:Y:S01]  /*bed0*/  MUFU.EX2 R205, R45 ;  /* 0x0000002d00cd7308 */ /* 0x000fe20000000800 */
[----:B------:R-:W-:Y:S01]  /*bee0*/  MOV R161, R74 ;  /* 0x0000004a00a17202 */ /* 0x000fe20000000f00 */
[----:B-1----:R-:W-:-:S06]  /*bef0*/  FFMA.FTZ R0, R250, c[0x0][0x23c], -R32 ;  /* 0x00008f00fa007a23 */ /* 0x002fcc0000010820 */
[----:B------:R-:W-:Y:S01]  /*bf00*/  MUFU.EX2 R206, R44 ;  /* 0x0000002c00ce7308 */ /* 0x000fe20000000800 */
[----:B------:R-:W-:-:S07]  /*bf10*/  MOV R75, R50 ;  /* 0x00000032004b7202 */ /* 0x000fce0000000f00 */
[----:B------:R-:W-:Y:S08]  /*bf20*/  MUFU.EX2 R45, R40 ;  /* 0x00000028002d7308 */ /* 0x000ff00000000800 */
[----:B------:R-:W-:Y:S08]  /*bf30*/  MUFU.EX2 R44, R2 ;  /* 0x00000002002c7308 */ /* 0x000ff00000000800 */
[----:B------:R-:W-:Y:S08]  /*bf40*/  MUFU.EX2 R207, R43 ;  /* 0x0000002b00cf7308 */ /* 0x000ff00000000800 */
[----:B------:R1:W-:Y:S08]  /*bf50*/  MUFU.EX2 R40, R0 ;  /* 0x0000000000287308 */ /* 0x0003f00000000800 */
[----:B------:R3:W4:Y:S01]  /*bf60*/  MUFU.EX2 R43, R3 ;  /* 0x00000003002b7308 */ /* 0x0007220000000800 */
[----:B-1----:R-:W-:-:S07]  /*bf70*/  FFMA.FTZ R0, R249, c[0x0][0x23c], -R32 ;  /* 0x00008f00f9007a23 */ /* 0x002fce0000010820 */
[----:B------:R1:W-:Y:S01]  /*bf80*/  MUFU.EX2 R50, R34 ;  /* 0x0000002200327308 */ /* 0x0003e20000000800 */
[----:B---3--:R-:W-:-:S07]  /*bf90*/  FADD.FTZ R3, R115, R49 ;  /* 0x0000003173037221 */ /* 0x008fce0000010000 */
[----:B------:R3:W3:Y:S01]  /*bfa0*/  MUFU.EX2 R204, R33 ;  /* 0x0000002100cc7308 */ /* 0x0006e20000000800 */
[----:B------:R-:W-:Y:S01]  /*bfb0*/  MOV R162, R75 ;  /* 0x0000004b00a27202 */ /* 0x000fe20000000f00 */
[C---:B------:R-:W-:Y:S01]  /*bfc0*/  HMMA.16816.F32 R116, R8.reuse, R24, R116 ;  /* 0x000000180874723c */ /* 0x040fe20000001874 */
[----:B------:R-:W-:Y:S01]  /*bfd0*/  MOV R163, R213 ;  /* 0x000000d500a37202 */ /* 0x000fe20000000f00 */
[----:B------:R-:W-:Y:S04]  /*bfe0*/  LDSM.16.MT88.4 R112, [R235+0xd800] ;  /* 0x00d80000eb70783b */ /* 0x000fe80000004200 */
[----:B------:R2:W2:Y:S01]  /*bff0*/  MUFU.EX2 R37, R0 ;  /* 0x0000000000257308 */ /* 0x0004a20000000800 */
[----:B-1----:R-:W-:Y:S02]  /*c000*/  FADD.FTZ R34, R160, R4 ;  /* 0x00000004a0227221 */ /* 0x002fe40000010000 */
[----:B---3--:R-:W-:Y:S01]  /*c010*/  FADD.FTZ R33, R161, R5 ;  /* 0x00000005a1217221 */ /* 0x008fe20000010000 */
[----:B------:R-:W-:Y:S01]  /*c020*/  HMMA.16816.F32 R188, R8, R20, R80 ;  /* 0x0000001408bc723c */ /* 0x000fe20000001850 */
[----:B----4-:R-:W-:Y:S01]  /*c030*/  F2FP.PACK_AB R160, R44, R43 ;  /* 0x0000002b2ca0723e */ /* 0x010fe200000000ff */
[----:B------:R-:W-:Y:S01]  /*c040*/  LDSM.16.MT88.4 R80, [R234+0xd800] ;  /* 0x00d80000ea50783b */ /* 0x000fe20000004200 */
[----:B------:R-:W-:-:S05]  /*c050*/  F2FP.PACK_AB R161, R36, R35 ;  /* 0x0000002324a1723e */ /* 0x000fca00000000ff */
[----:B------:R-:W-:Y:S01]  /*c060*/  HMMA.16816.F32 R192, R8, R12, R192 ;  /* 0x0000000c08c0723c */ /* 0x000fe200000018c0 */
[----:B------:R-:W-:-:S07]  /*c070*/  MOV R75, R16 ;  /* 0x00000010004b7202 */ /* 0x000fce0000000f00 */
[C---:B------:R-:W-:Y:S01]  /*c080*/  HMMA.16816.F32 R24, R8.reuse, R26, R128 ;  /* 0x0000001a0818723c */ /* 0x040fe20000001880 */
[----:B------:R-:W-:Y:S01]  /*c090*/  MOV R46, R79 ;  /* 0x0000004f002e7202 */ /* 0x000fe20000000f00 */
[----:B------:R-:W-:Y:S06]  /*c0a0*/  LDSM.16.MT88.4 R128, [R233+0xf800] ;  /* 0x00f80000e980783b */ /* 0x000fec0000004200 */
[C---:B------:R-:W-:Y:S08]  /*c0b0*/  HMMA.16816.F32 R20, R8.reuse, R22, R140 ;  /* 0x000000160814723c */ /* 0x040ff0000000188c */
[C---:B------:R-:W-:Y:S01]  /*c0c0*/  HMMA.16816.F32 R12, R8.reuse, R14, R152 ;  /* 0x0000000e080c723c */ /* 0x040fe20000001898 */
[----:B------:R-:W-:Y:S01]  /*c0d0*/  MOV R74, R187 ;  /* 0x000000bb004a7202 */ /* 0x000fe20000000f00 */
[----:B------:R-:W-:Y:S06]  /*c0e0*/  LDSM.16.MT88.4 R140, [R234+0xf800] ;  /* 0x00f80000ea8c783b */ /* 0x000fec0000004200 */
[----:B------:R-:W-:Y:S01]  /*c0f0*/  HMMA.16816.F32 R8, R8, R38, R200 ;  /* 0x000000260808723c */ /* 0x000fe200000018c8 */
[----:B------:R-:W-:Y:S01]  /*c100*/  MOV R47, R78 ;  /* 0x0000004e002f7202 */ /* 0x000fe20000000f00 */
[----:B------:R-:W-:Y:S05]  /*c110*/  LDSM.16.MT88.4 R152, [R236+0xf800] ;  /* 0x00f80000ec98783b */ /* 0x000fea0000004200 */
[----:B------:R-:W-:-:S02]  /*c120*/  F2FP.PACK_AB R200, R206, R205 ;  /* 0x000000cdcec8723e */ /* 0x000fc400000000ff */
[----:B------:R-:W-:Y:S02]  /*c130*/  F2FP.PACK_AB R201, R45, R51 ;  /* 0x000000332dc9723e */ /* 0x000fe400000000ff */
[----:B------:R-:W-:Y:S02]  /*c140*/  F2FP.PACK_AB R202, R208, R207 ;  /* 0x000000cfd0ca723e */ /* 0x000fe400000000ff */
[----:B------:R-:W-:Y:S02]  /*c150*/  F2FP.PACK_AB R203, R204, R50 ;  /* 0x00000032cccb723e */ /* 0x000fe400000000ff */
[----:B------:R-:W-:Y:S02]  /*c160*/  MOV R38, R97 ;  /* 0x0000006100267202 */ /* 0x000fe40000000f00 */
[----:B------:R-:W-:Y:S02]  /*c170*/  MOV R39, R96 ;  /* 0x0000006000277202 */ /* 0x000fe40000000f00 */
[----:B------:R-:W-:-:S02]  /*c180*/  MOV R49, R77 ;  /* 0x0000004d00317202 */ /* 0x000fc40000000f00 */
[----:B------:R-:W-:Y:S02]  /*c190*/  MOV R72, R185 ;  /* 0x000000b900487202 */ /* 0x000fe40000000f00 */
[----:B------:R-:W-:Y:S02]  /*c1a0*/  MOV R249, R76 ;  /* 0x0000004c00f97202 */ /* 0x000fe40000000f00 */
[----:B------:R-:W-:Y:S02]  /*c1b0*/  MOV R250, R75 ;  /* 0x0000004b00fa7202 */ /* 0x000fe40000000f00 */
[----:B------:R-:W-:Y:S02]  /*c1c0*/  MOV R251, R74 ;  /* 0x0000004a00fb7202 */ /* 0x000fe40000000f00 */
[----:B------:R-:W-:Y:S01]  /*c1d0*/  MOV R213, R184 ;  /* 0x000000b800d57202 */ /* 0x000fe20000000f00 */
[----:B--2---:R-:W-:Y:S01]  /*c1e0*/  FFMA.FTZ R2, R7, R48, R17 ;  /* 0x0000003007027223 */ /* 0x004fe20000010011 */
[----:B------:R-:W-:Y:S01]  /*c1f0*/  MOV R7, R73 ;  /* 0x0000004900077202 */ /* 0x000fe20000000f00 */
[----:B------:R1:W5:Y:S02]  /*c200*/  LDL.LU R17, [R1+0xb4] ;  /* 0x0000b40001117983 */ /* 0x0003640000300800 */
[----:B------:R-:W-:-:S02]  /*c210*/  FADD.FTZ R2, R6, R2 ;  /* 0x0000000206027221 */ /* 0x000fc40000010000 */
[----:B------:R-:W-:Y:S01]  /*c220*/  FADD.FTZ R0, R7, R3 ;  /* 0x0000000307007221 */ /* 0x000fe20000010000 */
[----:B------:R-:W-:Y:S01]  /*c230*/  MOV R73, R186 ;  /* 0x000000ba00497202 */ /* 0x000fe20000000f00 */
[----:B------:R-:W2:Y:S01]  /*c240*/  LDSM.16.MT88.4 R4, [R235+0xf800] ;  /* 0x00f80000eb04783b */ /* 0x000ea20000004200 */
[----:B------:R-:W-:Y:S01]  /*c250*/  FADD.FTZ R32, R162, R2 ;  /* 0x00000002a2207221 */ /* 0x000fe20000010000 */
[----:B------:R-:W-:Y:S01]  /*c260*/  F2FP.PACK_AB R162, R41, R42 ;  /* 0x0000002a29a2723e */ /* 0x000fe200000000ff */
[----:B------:R-:W-:Y:S01]  /*c270*/  FADD.FTZ R3, R163, R0 ;  /* 0x00000000a3037221 */ /* 0x000fe20000010000 */
[----:B------:R-:W-:Y:S01]  /*c280*/  F2FP.PACK_AB R163, R37, R40 ;  /* 0x0000002825a3723e */ /* 0x000fe200000000ff */
[----:B------:R-:W3:Y:S01]  /*c290*/  LDSM.16.MT88.4 R184, [R233+0xd800] ;  /* 0x00d80000e9b8783b */ /* 0x000ee20000004200 */
[----:B------:R-:W-:Y:S02]  /*c2a0*/  MOV R2, R99 ;  /* 0x0000006300027202 */ /* 0x000fe40000000f00 */
[----:B------:R-:W-:Y:S01]  /*c2b0*/  MOV R0, R98 ;  /* 0x0000006200007202 */ /* 0x000fe20000000f00 */
[----:B------:R-:W-:Y:S01]  /*c2c0*/  FADD.FTZ R3, R39, R3 ;  /* 0x0000000327037221 */ /* 0x000fe20000010000 */
[----:B------:R-:W-:Y:S01]  /*c2d0*/  MOV R252, R73 ;  /* 0x0000004900fc7202 */ /* 0x000fe20000000f00 */
[----:B------:R-:W-:Y:S01]  /*c2e0*/  FADD.FTZ R2, R2, R34 ;  /* 0x0000002202027221 */ /* 0x000fe20000010000 */
[----:B------:R-:W-:Y:S01]  /*c2f0*/  MOV R48, R72 ;  /* 0x0000004800307202 */ /* 0x000fe20000000f00 */
[----:B------:R-:W-:Y:S01]  /*c300*/  FADD.FTZ R0, R0, R33 ;  /* 0x0000002100007221 */ /* 0x000fe20000010000 */
[----:B------:R-:W4:Y:S01]  /*c310*/  LDSM.16.MT88.4 R96, [R236+0xd800] ;  /* 0x00d80000ec60783b */ /* 0x000f220000004200 */
[----:B------:R-:W-:-:S02]  /*c320*/  FADD.FTZ R2, R46, R2 ;  /* 0x000000022e027221 */ /* 0x000fc40000010000 */
[----:B------:R-:W-:Y:S01]  /*c330*/  FADD.FTZ R0, R47, R0 ;  /* 0x000000002f007221 */ /* 0x000fe20000010000 */
[----:B------:R1:W5:Y:S01]  /*c340*/  LDL.LU R16, [R1+0xb0] ;  /* 0x0000b00001107983 */ /* 0x0003620000300800 */
[----:B------:R-:W-:Y:S02]  /*c350*/  FADD.FTZ R3, R249, R3 ;  /* 0x00000003f9037221 */ /* 0x000fe40000010000 */
[----:B------:R-:W-:Y:S02]  /*c360*/  FADD.FTZ R2, R250, R2 ;  /* 0x00000002fa027221 */ /* 0x000fe40000010000 */
[----:B------:R-:W-:Y:S01]  /*c370*/  FADD.FTZ R0, R251, R0 ;  /* 0x00000000fb007221 */ /* 0x000fe20000010000 */
[-C--:B--2---:R-:W-:Y:S08]  /*c380*/  HMMA.16816.F32 R156, R160, R4.reuse, R156 ;  /* 0x00000004a09c723c */ /* 0x084ff0000000189c */
[----:B------:R-:W-:Y:S07]  /*c390*/  HMMA.16816.F32 R196, R200, R4, R196 ;  /* 0x00000004c8c4723c */ /* 0x000fee00000018c4 */
[----:B------:R-:W-:-:S04]  /*c3a0*/  FADD.FTZ R4, R38, R32 ;  /* 0x0000002026047221 */ /* 0x000fc80000010000 */
        /* <DEDUP_REMOVED lines=41> */
[----:B------:R-:W-:Y:S01]  /*c640*/  FADD.FTZ R0, R37, R0 ;  /* 0x0000000025007221 */ /* 0x000fe20000010000 */
[----:B------:R-:W-:Y:S04]  /*c650*/  STL [R1+0x38], R4 ;  /* 0x0000380401007387 */ /* 0x000fe80000100800 */
[----:B------:R2:W-:Y:S04]  /*c660*/  STL [R1+0x3c], R3 ;  /* 0x00003c0301007387 */ /* 0x0005e80000100800 */
[----:B------:R1:W-:Y:S04]  /*c670*/  STL [R1+0x40], R2 ;  /* 0x0000400201007387 */ /* 0x0003e80000100800 */
[----:B------:R1:W-:Y:S01]  /*c680*/  STL [R1+0x44], R0 ;  /* 0x0000440001007387 */ /* 0x0003e20000100800 */
[----:B------:R-:W-:Y:S08]  /*c690*/  HMMA.16816.F32 R72, R160, R80, R68 ;  /* 0x00000050a048723c */ /* 0x000ff00000001844 */
[-C--:B---3--:R-:W-:Y:S08]  /*c6a0*/  HMMA.16816.F32 R176, R200, R184.reuse, R176 ;  /* 0x000000b8c8b0723c */ /* 0x088ff000000018b0 */
[----:B------:R-:W-:Y:S01]  /*c6b0*/  HMMA.16816.F32 R172, R160, R184, R172 ;  /* 0x000000b8a0ac723c */ /* 0x000fe200000018ac */
[----:B--2---:R-:W-:-:S07]  /*c6c0*/  MOV R3, R229 ;  /* 0x000000e500037202 */ /* 0x004fce0000000f00 */
[C---:B------:R-:W-:Y:S08]  /*c6d0*/  HMMA.16816.F32 R180, R160.reuse, R186, R180 ;  /* 0x000000baa0b4723c */ /* 0x040ff000000018b4 */
[C---:B------:R-:W-:Y:S08]  /*c6e0*/  HMMA.16816.F32 R76, R160.reuse, R82, R64 ;  /* 0x00000052a04c723c */ /* 0x040ff00000001840 */
[C---:B----4-:R-:W-:Y:S08]  /*c6f0*/  HMMA.16816.F32 R88, R160.reuse, R96, R88 ;  /* 0x00000060a058723c */ /* 0x050ff00000001858 */
        /* <DEDUP_REMOVED lines=10> */
[----:B------:R-:W-:Y:S01]  /*c7a0*/  HMMA.16816.F32 R84, R200, R96, R84 ;  /* 0x00000060c854723c */ /* 0x000fe20000001854 */
[----:B------:R-:W-:-:S07]  /*c7b0*/  MOV R168, R228 ;  /* 0x000000e400a87202 */ /* 0x000fce0000000f00 */
[C---:B------:R-:W-:Y:S08]  /*c7c0*/  HMMA.16816.F32 R100, R200.reuse, R112, R100 ;  /* 0x00000070c864723c */ /* 0x040ff00000001864 */
[C---:B------:R-:W-:Y:S08]  /*c7d0*/  HMMA.16816.F32 R116, R200.reuse, R128, R116 ;  /* 0x00000080c874723c */ /* 0x040ff00000001874 */
[C---:B------:R-:W-:Y:S08]  /*c7e0*/  HMMA.16816.F32 R188, R200.reuse, R140, R188 ;  /* 0x0000008cc8bc723c */ /* 0x040ff000000018bc */
[C---:B------:R-:W-:Y:S08]  /*c7f0*/  HMMA.16816.F32 R192, R200.reuse, R152, R192 ;  /* 0x00000098c8c0723c */ /* 0x040ff000000018c0 */
[C---:B------:R-:W-:Y:S08]  /*c800*/  HMMA.16816.F32 R184, R200.reuse, R186, R52 ;  /* 0x000000bac8b8723c */ /* 0x040ff00000001834 */
[C---:B------:R-:W-:Y:S08]  /*c810*/  HMMA.16816.F32 R80, R200.reuse, R82, R164 ;  /* 0x00000052c850723c */ /* 0x040ff000000018a4 */
[----:B------:R-:W-:Y:S01]  /*c820*/  HMMA.16816.F32 R96, R200, R98, R60 ;  /* 0x00000062c860723c */ /* 0x000fe2000000183c */
[----:B------:R-:W-:-:S02]  /*c830*/  MOV R167, R231 ;  /* 0x000000e700a77202 */ /* 0x000fc40000000f00 */
[----:B------:R-:W-:-:S05]  /*c840*/  MOV R166, R230 ;  /* 0x000000e600a67202 */ /* 0x000fca0000000f00 */
[C---:B------:R-:W-:Y:S08]  /*c850*/  HMMA.16816.F32 R112, R200.reuse, R114, R28 ;  /* 0x00000072c870723c */ /* 0x040ff0000000181c */
[C---:B------:R-:W-:Y:S08]  /*c860*/  HMMA.16816.F32 R128, R200.reuse, R130, R24 ;  /* 0x00000082c880723c */ /* 0x040ff00000001818 */
[C---:B------:R-:W-:Y:S08]  /*c870*/  HMMA.16816.F32 R140, R200.reuse, R142, R20 ;  /* 0x0000008ec88c723c */ /* 0x040ff00000001814 */
[----:B------:R-:W-:Y:S08]  /*c880*/  HMMA.16816.F32 R152, R200, R154, R12 ;  /* 0x0000009ac898723c */ /* 0x000ff0000000180c */
[-C--:B------:R-:W-:Y:S08]  /*c890*/  HMMA.16816.F32 R160, R160, R6.reuse, R56 ;  /* 0x00000006a0a0723c */ /* 0x080ff00000001838 */
[----:B------:R-:W-:Y:S01]  /*c8a0*/  HMMA.16816.F32 R200, R200, R6, R8 ;  /* 0x00000006c8c8723c */ /* 0x000fe20000001808 */
[----:B------:R-:W-:Y:S11]  /*c8b0*/  @!P0 BRA `(.L_x_158) ;  /* 0x0000513000008947 */ /* 0x000ff60003800000 */
[----:B-1----:R-:W2:Y:S04]  /*c8c0*/  LDL.64 R230, [R1+0xa8] ;  /* 0x0000a80001e67983 */ /* 0x002ea80000100a00 */
[----:B------:R-:W3:Y:S01]  /*c8d0*/  LDL.64 R228, [R1+0xa0] ;  /* 0x0000a00001e47983 */ /* 0x000ee20000100a00 */
[----:B------:R-:W-:Y:S01]  /*c8e0*/  UIADD3 UR21, UR8, -0x3, URZ ;  /* 0xfffffffd08157890 */ /* 0x000fe2000fffe03f */
[----:B------:R-:W-:-:S04]  /*c8f0*/  DEPBAR.LE SB0, 0x0 ;  /* 0x000080000000791a */ /* 0x000fc80000000000 */
[----:B------:R-:W-:Y:S01]  /*c900*/  USHF.R.S32.HI UR15, URZ, 0x1f, UR21 ;  /* 0x0000001f3f0f7899 */ /* 0x000fe20008011415 */
[----:B------:R-:W-:Y:S06]  /*c910*/  BAR.SYNC.DEFER_BLOCKING 0x0 ;  /* 0x0000000000007b1d */ /* 0x000fec0000010000 */
[----:B------:R-:W-:Y:S01]  /*c920*/  ULDC.64 UR4, c[0x0][0x1a0] ;  /* 0x0000680000047ab9 */ /* 0x000fe20000000a00 */
[----:B------:R-:W-:Y:S01]  /*c930*/  STL.64 [R1+0xd8], R78 ;  /* 0x0000d84e01007387 */ /* 0x000fe20000100a00 */
[----:B------:R-:W-:Y:S02]  /*c940*/  UIMAD UR15, UR15, UR4, URZ ;  /* 0x000000040f0f72a4 */ /* 0x000fe4000f8e023f */
[----:B------:R-:W-:Y:S01]  /*c950*/  UIMAD.WIDE.U32 UR22, UR21, UR4, URZ ;  /* 0x00000004151672a5 */ /* 0x000fe2000f8e003f */
[----:B------:R-:W-:Y:S01]  /*c960*/  STL.64 [R1+0xd0], R76 ;  /* 0x0000d04c01007387 */ /* 0x000fe20000100a00 */
[----:B------:R-:W-:-:S03]  /*c970*/  UIMAD UR5, UR21, UR5, UR15 ;  /* 0x00000005150572a4 */ /* 0x000fc6000f8e020f */
[----:B------:R-:W-:Y:S01]  /*c980*/  STL [R1+0xcc], R75 ;  /* 0x0000cc4b01007387 */ /* 0x000fe20000100800 */
[----:B------:R-:W-:Y:S01]  /*c990*/  UIADD3 UR5, UR23, UR5, URZ ;  /* 0x0000000517057290 */ /* 0x000fe2000fffe03f */
[----:B------:R-:W-:Y:S02]  /*c9a0*/  IMAD.U32 R4, RZ, RZ, UR22 ;  /* 0x00000016ff047e24 */ /* 0x000fe4000f8e00ff */
[----:B------:R-:W-:Y:S01]  /*c9b0*/  IMAD.U32 R5, RZ, RZ, UR23 ;  /* 0x00000017ff057e24 */ /* 0x000fe2000f8e00ff */
[----:B------:R-:W-:Y:S02]  /*c9c0*/  STL [R1+0xc8], R74 ;  /* 0x0000c84a01007387 */ /* 0x000fe40000100800 */
[----:B------:R-:W-:Y:S02]  /*c9d0*/  IMAD.U32 R0, RZ, RZ, UR5 ;  /* 0x00000005ff007e24 */ /* 0x000fe4000f8e00ff */
[----:B------:R-:W-:Y:S04]  /*c9e0*/  @P3 STS.128 [R244+0xc000], RZ ;  /* 0x00c000fff4003388 */ /* 0x000fe80000000c00 */
[----:B------:R-:W-:Y:S04]  /*c9f0*/  STL [R1+0xc4], R73 ;  /* 0x0000c44901007387 */ /* 0x000fe80000100800 */
[----:B------:R-:W-:Y:S04]  /*ca00*/  STL [R1+0xc0], R72 ;  /* 0x0000c04801007387 */ /* 0x000fe80000100800 */
[----:B------:R-:W-:Y:S04]  /*ca10*/  STL [R1+0xbc], R71 ;  /* 0x0000bc4701007387 */ /* 0x000fe80000100800 */
[----:B------:R-:W-:Y:S04]  /*ca20*/  STL [R1+0xb8], R70 ;  /* 0x0000b84601007387 */ /* 0x000fe80000100800 */
[----:B------:R-:W-:Y:S04]  /*ca30*/  STL [R1+0xb4], R69 ;  /* 0x0000b44501007387 */ /* 0x000fe80000100800 */
[----:B------:R-:W-:Y:S01]  /*ca40*/  STL [R1+0xb0], R68 ;  /* 0x0000b04401007387 */ /* 0x000fe20000100800 */
[----:B--2---:R-:W-:-:S04]  /*ca50*/  LEA R3, P0, R4, R230, 0x6 ;  /* 0x000000e604037211 */ /* 0x004fc800078030ff */
[----:B---3--:R-:W-:Y:S02]  /*ca60*/  LEA.HI.X R4, R4, R229, R0, 0x6, P0 ;  /* 0x000000e504047211 */ /* 0x008fe400000f3400 */
[C---:B------:R-:W-:Y:S02]  /*ca70*/  @!P3 LEA R6, P0, R3.reuse, c[0x0][0x170], 0x1 ;  /* 0x00005c000306ba11 */ /* 0x040fe400078008ff */
[C---:B------:R-:W-:Y:S02]  /*ca80*/  @!P2 LEA R14, P1, R3.reuse, c[0x0][0x170], 0x1 ;  /* 0x00005c00030eaa11 */ /* 0x040fe400078208ff */
[C---:B------:R-:W-:Y:S02]  /*ca90*/  IADD3 R2, P6, R3.reuse, UR14, RZ ;  /* 0x0000000e03027c10 */ /* 0x040fe4000ffde0ff */
[C-C-:B------:R-:W-:Y:S02]  /*caa0*/  @!P3 LEA.HI.X R7, R3.reuse, c[0x0][0x174], R4.reuse, 0x1, P0 ;  /* 0x00005d000307ba11 */ /* 0x140fe400000f0c04 */
[----:B------:R-:W-:-:S02]  /*cab0*/  @!P2 LEA.HI.X R15, R3, c[0x0][0x174], R4, 0x1, P1 ;  /* 0x00005d00030faa11 */ /* 0x000fc400008f0c04 */
        /* <DEDUP_REMOVED lines=8> */
[C---:B------:R-:W-:Y:S02]  /*cb40*/  IADD3 R0, P4, R2.reuse, UR14, RZ ;  /* 0x0000000e02007c10 */ /* 0x040fe4000ff9e0ff */
[C-C-:B------:R-:W-:Y:S01]  /*cb50*/  @!P3 LEA.HI.X R21, R2.reuse, c[0x0][0x174], R4.reuse, 0x1, P5 ;  /* 0x00005d000215ba11 */ /* 0x140fe200028f0c04 */
[----:B------:R-:W-:Y:S01]  /*cb60*/  @!PT LDS RZ, [RZ] ;  /* 0x00000000fffff984 */ /* 0x000fe20000000800 */
[----:B------:R-:W-:Y:S01]  /*cb70*/  @!PT LDS RZ, [RZ] ;  /* 0x00000000fffff984 */ /* 0x000fe20000000800 */
[----:B------:R-:W-:Y:S01]  /*cb80*/  @!PT LDS RZ, [RZ] ;  /* 0x00000000fffff984 */ /* 0x000fe20000000800 */
[----:B------:R2:W-:Y:S01]  /*cb90*/  @!P2 LDGSTS.E.BYPASS.LTC128B.128 [R244+0xe000], [R14.64+0x80] ;  /* 0x0e0000800ef4afae */ /* 0x0005e2000b901d52 */
[----:B------:R-:W-:-:S02]  /*cba0*/  @!P2 LEA.HI.X R13, R2, c[0x0][0x174], R4, 0x1, P0 ;  /* 0x00005d00020daa11 */ /* 0x000fc400000f0c04 */
[----:B------:R-:W-:Y:S01]  /*cbb0*/  IADD3 R3, P1, R0, UR14, RZ ;  /* 0x0000000e00037c10 */ /* 0x000fe2000ff3e0ff */
[----:B------:R-:W-:Y:S01]  /*cbc0*/  @P3 STS.128 [R244+0xc800], RZ ;  /* 0x00c800fff4003388 */ /* 0x000fe20000000c00 */
[----:B------:R-:W-:Y:S02]  /*cbd0*/  IADD3.X R2, R4, UR9, RZ, P4, !PT ;  /* 0x0000000904027c10 */ /* 0x000fe4000a7fe4ff */
[----:B------:R-:W-:Y:S01]  /*cbe0*/  @!P3 LEA R10, P5, R0, c[0x0][0x170], 0x1 ;  /* 0x00005c00000aba11 */ /* 0x000fe200078a08ff */
[----:B------:R-:W-:Y:S01]  /*cbf0*/  @!PT LDS RZ, [RZ] ;  /* 0x00000000fffff984 */ /* 0x000fe20000000800 */
[----:B------:R-:W-:Y:S01]  /*cc00*/  @!PT LDS RZ, [RZ] ;  /* 0x00000000fffff984 */ /* 0x000fe20000000800 */
[----:B------:R-:W-:Y:S01]  /*cc10*/  @!PT LDS RZ, [RZ] ;  /* 0x00000000fffff984 */ /* 0x000fe20000000800 */
[----:B------:R3:W-:Y:S01]  /*cc20*/  @!P3 LDGSTS.E.BYPASS.LTC128B.128 [R244+0xc800], [R20.64] ;  /* 0x0c80000014f4bfae */ /* 0x0007e2000b901d52 */
[----:B------:R-:W-:Y:S02]  /*cc30*/  @!P3 LEA R8, P4, R3, c[0x0][0x170], 0x1 ;  /* 0x00005c000308ba11 */ /* 0x000fe400078808ff */
[----:B------:R-:W-:Y:S01]  /*cc40*/  IADD3.X R5, R2, UR9, RZ, P1, !PT ;  /* 0x0000000902057c10 */ /* 0x000fe20008ffe4ff */
[----:B------:R-:W-:Y:S01]  /*cc50*/  @P2 STS.128 [R244+0xe800], RZ ;  /* 0x00e800fff4002388 */ /* 0x000fe20000000c00 */
[----:B------:R-:W-:-:S02]  /*cc60*/  @!P3 LEA.HI.X R11, R0, c[0x0][0x174], R2, 0x1, P5 ;  /* 0x00005d00000bba11 */ /* 0x000fc400028f0c02 */
[C---:B------:R-:W-:Y:S01]  /*cc70*/  @!P2 LEA R4, P1, R3.reuse, c[0x0][0x170], 0x1 ;  /* 0x00005c000304aa11 */ /* 0x040fe200078208ff */
[----:B------:R-:W-:Y:S01]  /*cc80*/  @!PT LDS RZ, [RZ] ;  /* 0x00000000fffff984 */ /* 0x000fe20000000800 */
[----:B------:R-:W-:Y:S01]  /*cc90*/  @!PT LDS RZ, [RZ] ;  /* 0x00000000fffff984 */ /* 0x000fe20000000800 */
[----:B------:R-:W-:Y:S01]  /*cca0*/  @!PT LDS RZ, [RZ] ;  /* 0x00000000fffff984 */ /* 0x000fe20000000800 */
[----:B------:R2:W-:Y:S01]  /*ccb0*/  @!P2 LDGSTS.E.BYPASS.LTC128B.128 [R244+0xe800], [R12.64+0x80] ;  /* 0x0e8000800cf4afae */ /* 0x0005e2000b901d52 */
[C-C-:B------:R-:W-:Y:S02]  /*ccc0*/  @!P3 LEA.HI.X R9, R3.reuse, c[0x0][0x174], R5.reuse, 0x1, P4 ;  /* 0x00005d000309ba11 */ /* 0x140fe400020f0c05 */
[C---:B-1----:R-:W-:Y:S01]  /*ccd0*/  @!P2 LEA R6, P0, R0.reuse, c[0x0][0x170], 0x1 ;  /* 0x00005c000006aa11 */ /* 0x042fe200078008ff */
[----:B------:R-:W-:Y:S01]  /*cce0*/  @P3 STS.128 [R244+0xd000], RZ ;  /* 0x00d000fff4003388 */ /* 0x000fe20000000c00 */
[----:B------:R-:W-:Y:S02]  /*ccf0*/  @!P2 LEA.HI.X R5, R3, c[0x0][0x174], R5, 0x1, P1 ;  /* 0x00005d000305aa11 */ /* 0x000fe400008f0c05 */
        /* <DEDUP_REMOVED lines=20> */
[----:B------:R-:W-:Y:S04]  /*ce40*/  LDSM.16.M88.4 R164, [R240] ;  /* 0x00000000f0a4783b */ /* 0x000fe80000000200 */
[----:B------:R-:W-:Y:S04]  /*ce50*/  LDSM.16.M88.4 R64, [R240+0x2000] ;  /* 0x00200000f040783b */ /* 0x000fe80000000200 */
[----:B--2---:R-:W2:Y:S04]  /*ce60*/  LDSM.16.M88.4 R12, [R232+0x8800] ;  /* 0x00880000e80c783b */ /* 0x004ea80000000200 */
[----:B------:R-:W-:Y:S04]  /*ce70*/  LDSM.16.M88.4 R60, [R241] ;  /* 0x00000000f13c783b */ /* 0x000fe80000000200 */
[----:B-1----:R-:W-:Y:S04]  /*ce80*/  LDSM.16.M88.4 R8, [R239] ;  /* 0x00000000ef08783b */ /* 0x002fe80000000200 */
[----:B------:R-:W-:Y:S04]  /*ce90*/  LDSM.16.M88.4 R56, [R241+0x2000] ;  /* 0x00200000f138783b */ /* 0x000fe80000000200 */
[----:B----4-:R-:W1:Y:S04]  /*cea0*/  LDSM.16.M88.4 R4, [R232+0x8000] ;  /* 0x00800000e804783b */ /* 0x010e680000000200 */
[----:B---3--:R-:W3:Y:S04]  /*ceb0*/  LDSM.16.M88.4 R20, [R239+0x800] ;  /* 0x00080000ef14783b */ /* 0x008ee80000000200 */
[----:B------:R-:W-:Y:S04]  /*cec0*/  LDSM.16.M88.4 R52, [R243] ;  /* 0x00000000f334783b */ /* 0x000fe80000000200 */
[----:B------:R-:W-:Y:S04]  /*ced0*/  LDSM.16.M88.4 R48, [R243+0x2000] ;  /* 0x00200000f330783b */ /* 0x000fe80000000200 */
[----:B------:R-:W-:Y:S04]  /*cee0*/  LDSM.16.M88.4 R44, [R242] ;  /* 0x00000000f22c783b */ /* 0x000fe80000000200 */
[----:B------:R-:W-:Y:S01]  /*cef0*/  LDSM.16.M88.4 R40, [R242+0x2000] ;  /* 0x00200000f228783b */ /* 0x000fe20000000200 */
[-C--:B--2---:R-:W-:Y:S03]  /*cf00*/  HMMA.16816.F32 R204, R164, R12.reuse, RZ ;  /* 0x0000000ca4cc723c */ /* 0x084fe600000018ff */
[----:B------:R-:W0:Y:S05]  /*cf10*/  LDGDEPBAR ;  /* 0x00000000000079af */ /* 0x000e2a0000000000 */
[----:B------:R-:W-:Y:S08]  /*cf20*/  HMMA.16816.F32 R168, R64, R12, RZ ;  /* 0x0000000c40a8723c */ /* 0x000ff000000018ff */
[-C--:B-1----:R-:W-:Y:S08]  /*cf30*/  HMMA.16816.F32 R36, R164, R4.reuse, RZ ;  /* 0x00000004a424723c */ /* 0x082ff000000018ff */
[C---:B------:R-:W-:Y:S08]  /*cf40*/  HMMA.16816.F32 R32, R64.reuse, R4, RZ ;  /* 0x000000044020723c */ /* 0x040ff000000018ff */
[-C--:B------:R-:W-:Y:S08]  /*cf50*/  HMMA.16816.F32 R28, R64, R6.reuse, RZ ;  /* 0x00000006401c723c */ /* 0x080ff000000018ff */
[----:B------:R-:W-:Y:S01]  /*cf60*/  HMMA.16816.F32 R24, R164, R6, RZ ;  /* 0x00000006a418723c */ /* 0x000fe200000018ff */
[----:B------:R-:W1:Y:S07]  /*cf70*/  LDSM.16.M88.4 R4, [R238+0x8000] ;  /* 0x00800000ee04783b */ /* 0x000e6e0000000200 */
[-C--:B------:R-:W-:Y:S08]  /*cf80*/  HMMA.16816.F32 R224, R60, R8.reuse, R36 ;  /* 0x000000083ce0723c */ /* 0x080ff00000001824 */
[----:B------:R-:W-:Y:S08]  /*cf90*/  HMMA.16816.F32 R212, R56, R8, R32 ;  /* 0x0000000838d4723c */ /* 0x000ff00000001820 */
[-C--:B------:R-:W-:Y:S08]  /*cfa0*/  HMMA.16816.F32 R36, R64, R14.reuse, RZ ;  /* 0x0000000e4024723c */ /* 0x080ff000000018ff */
[----:B------:R-:W-:Y:S01]  /*cfb0*/  HMMA.16816.F32 R32, R164, R14, RZ ;  /* 0x0000000ea420723c */ /* 0x000fe200000018ff */
[----:B------:R-:W-:Y:S07]  /*cfc0*/  LDSM.16.M88.4 R12, [R237] ;  /* 0x00000000ed0c783b */ /* 0x000fee0000000200 */
[-C--:B------:R-:W-:Y:S08]  /*cfd0*/  HMMA.16816.F32 R208, R56, R10.reuse, R28 ;  /* 0x0000000a38d0723c */ /* 0x080ff0000000181c */
[C---:B------:R-:W-:Y:S01]  /*cfe0*/  HMMA.16816.F32 R8, R60.reuse, R10, R24 ;  /* 0x0000000a3c08723c */ /* 0x040fe20000001818 */
[----:B------:R-:W2:Y:S07]  /*cff0*/  LDSM.16.M88.4 R24, [R238+0x8800] ;  /* 0x00880000ee18783b */ /* 0x000eae0000000200 */
[-C--:B---3--:R-:W-:Y:S08]  /*d000*/  HMMA.16816.F32 R228, R60, R20.reuse, R204 ;  /* 0x000000143ce4723c */ /* 0x088ff000000018cc */
[C---:B------:R-:W-:Y:S08]  /*d010*/  HMMA.16816.F32 R220, R56.reuse, R20, R168 ;  /* 0x0000001438dc723c */ /* 0x040ff000000018a8 */
[-C--:B------:R-:W-:Y:S01]  /*d020*/  HMMA.16816.F32 R216, R56, R22.reuse, R36 ;  /* 0x0000001638d8723c */ /* 0x080fe20000001824 */
[----:B------:R-:W-:Y:S07]  /*d030*/  LDSM.16.M88.4 R36, [R240+0x4000] ;  /* 0x00400000f024783b */ /* 0x000fee0000000200 */
[----:B------:R-:W-:Y:S01]  /*d040*/  HMMA.16816.F32 R204, R60, R22, R32 ;  /* 0x000000163ccc723c */ /* 0x000fe20000001820 */
[----:B------:R-:W-:Y:S07]  /*d050*/  LDSM.16.M88.4 R32, [R240+0x6000] ;  /* 0x00600000f020783b */ /* 0x000fee0000000200 */
[C---:B-1----:R-:W-:Y:S01]  /*d060*/  HMMA.16816.F32 R20, R52.reuse, R6, R8 ;  /* 0x000000063414723c */ /* 0x042fe20000001808 */
[----:B------:R-:W1:Y:S07]  /*d070*/  LDSM.16.M88.4 R8, [R237+0x800] ;  /* 0x00080000ed08783b */ /* 0x000e6e0000000200 */
[C---:B--2---:R-:W-:Y:S08]  /*d080*/  HMMA.16816.F32 R248, R52.reuse, R24, R228 ;  /* 0x0000001834f8723c */ /* 0x044ff000000018e4 */
[----:B------:R-:W-:Y:S08]  /*d090*/  HMMA.16816.F32 R28, R52, R4, R224 ;  /* 0x00000004341c723c */ /* 0x000ff000000018e0 */
[C---:B------:R-:W-:Y:S08]  /*d0a0*/  HMMA.16816.F32 R228, R48.reuse, R24, R220 ;  /* 0x0000001830e4723c */ /* 0x040ff000000018dc */
[-C--:B------:R-:W-:Y:S08]  /*d0b0*/  HMMA.16816.F32 R224, R48, R26.reuse, R216 ;  /* 0x0000001a30e0723c */ /* 0x080ff000000018d8 */
[----:B------:R-:W-:Y:S01]  /*d0c0*/  HMMA.16816.F32 R220, R52, R26, R204 ;  /* 0x0000001a34dc723c */ /* 0x000fe200000018cc */
[----:B------:R-:W2:Y:S04]  /*d0d0*/  LDSM.16.M88.4 R204, [R232+0xa800] ;  /* 0x00a80000e8cc783b */ /* 0x000ea80000000200 */
[----:B------:R-:W-:Y:S03]  /*d0e0*/  LDSM.16.M88.4 R24, [R241+0x6000] ;  /* 0x00600000f118783b */ /* 0x000fe60000000200 */
[----:B-1----:R-:W-:Y:S08]  /*d0f0*/  HMMA.16816.F32 R68, R44, R8, R248 ;  /* 0x000000082c44723c */ /* 0x002ff000000018f8 */
[----:B------:R-:W-:Y:S08]  /*d100*/  HMMA.16816.F32 R168, R48, R4, R212 ;  /* 0x0000000430a8723c */ /* 0x000ff000000018d4 */
[C---:B------:R-:W-:Y:S08]  /*d110*/  HMMA.16816.F32 R248, R40.reuse, R8, R228 ;  /* 0x0000000828f8723c */ /* 0x040ff000000018e4 */
[----:B------:R-:W-:Y:S08]  /*d120*/  HMMA.16816.F32 R228, R40, R10, R224 ;  /* 0x0000000a28e4723c */ /* 0x000ff000000018e0 */
[C---:B------:R-:W-:Y:S01]  /*d130*/  HMMA.16816.F32 R212, R44.reuse, R12, R28 ;  /* 0x0000000c2cd4723c */ /* 0x040fe2000000181c */
[----:B------:R-:W-:Y:S07]  /*d140*/  LDSM.16.M88.4 R28, [R241+0x4000] ;  /* 0x00400000f11c783b */ /* 0x000fee0000000200 */
[----:B------:R-:W-:Y:S01]  /*d150*/  HMMA.16816.F32 R224, R44, R10, R220 ;  /* 0x0000000a2ce0723c */ /* 0x000fe200000018dc */
[----:B------:R-:W1:Y:S07]  /*d160*/  LDSM.16.M88.4 R8, [R239+0x2800] ;  /* 0x00280000ef08783b */ /* 0x000e6e0000000200 */
[----:B------:R-:W-:Y:S01]  /*d170*/  HMMA.16816.F32 R208, R48, R6, R208 ;  /* 0x0000000630d0723c */ /* 0x000fe200000018d0 */
[----:B------:R-:W3:Y:S07]  /*d180*/  LDSM.16.M88.4 R4, [R232+0xa000] ;  /* 0x00a00000e804783b */ /* 0x000eee0000000200 */
[----:B--2---:R-:W-:Y:S08]  /*d190*/  HMMA.16816.F32 R68, R36, R204, R68 ;  /* 0x000000cc2444723c */ /* 0x004ff00000001844 */
[C---:B------:R-:W-:Y:S01]  /*d1a0*/  HMMA.16816.F32 R216, R40.reuse, R12, R168 ;  /* 0x0000000c28d8723c */ /* 0x040fe200000018a8 */
[----:B------:R-:W2:Y:S07]  /*d1b0*/  LDSM.16.M88.4 R168, [R239+0x2000] ;  /* 0x00200000efa8783b */ /* 0x000eae0000000200 */
[-C--:B------:R-:W-:Y:S08]  /*d1c0*/  HMMA.16816.F32 R208, R40, R14.reuse, R208 ;  /* 0x0000000e28d0723c */ /* 0x080ff000000018d0 */
[----:B------:R-:W-:Y:S01]  /*d1d0*/  HMMA.16816.F32 R20, R44, R14, R20 ;  /* 0x0000000e2c14723c */ /* 0x000fe20000001814 */
[----:B------:R-:W-:Y:S07]  /*d1e0*/  LDSM.16.M88.4 R12, [R243+0x6000] ;  /* 0x00600000f30c783b */ /* 0x000fee0000000200 */
[----:B-1----:R-:W-:Y:S08]  /*d1f0*/  HMMA.16816.F32 R72, R28, R8, R68 ;  /* 0x000000081c48723c */ /* 0x002ff00000001844 */
[----:B------:R-:W-:Y:S08]  /*d200*/  HMMA.16816.F32 R224, R36, R206, R224 ;  /* 0x000000ce24e0723c */ /* 0x000ff000000018e0 */
[-C--:B---3--:R-:W-:Y:S08]  /*d210*/  HMMA.16816.F32 R220, R32, R4.reuse, R216 ;  /* 0x0000000420dc723c */ /* 0x088ff000000018d8 */
[----:B------:R-:W-:Y:S01]  /*d220*/  HMMA.16816.F32 R212, R36, R4, R212 ;  /* 0x0000000424d4723c */ /* 0x000fe200000018d4 */
[----:B------:R-:W-:-:S02]  /*d230*/  IMAD.MOV.U32 R71, RZ, RZ, R72 ;  /* 0x000000ffff477224 */ /* 0x000fc400078e0048 */
[----:B------:R-:W-:Y:S02]  /*d240*/  IMAD.MOV.U32 R70, RZ, RZ, R73 ;  /* 0x000000ffff467224 */ /* 0x000fe400078e0049 */
[----:B------:R-:W-:Y:S02]  /*d250*/  IMAD.MOV.U32 R69, RZ, RZ, R74 ;  /* 0x000000ffff457224 */ /* 0x000fe400078e004a */
[----:B------:R-:W-:Y:S01]  /*d260*/  IMAD.MOV.U32 R68, RZ, RZ, R75 ;  /* 0x000000ffff447224 */ /* 0x000fe200078e004b */
[-C--:B------:R-:W-:Y:S08]  /*d270*/  HMMA.16816.F32 R216, R32, R6.reuse, R208 ;  /* 0x0000000620d8723c */ /* 0x080ff000000018d0 */
[----:B------:R-:W-:Y:S01]  /*d280*/  HMMA.16816.F32 R208, R36, R6, R20 ;  /* 0x0000000624d0723c */ /* 0x000fe20000001814 */
[----:B------:R-:W1:Y:S04]  /*d290*/  LDSM.16.M88.4 R4, [R238+0xa000] ;  /* 0x00a00000ee04783b */ /* 0x000e680000000200 */
[----:B------:R-:W3:Y:S03]  /*d2a0*/  LDSM.16.M88.4 R20, [R243+0x4000] ;  /* 0x00400000f314783b */ /* 0x000ee60000000200 */
[----:B------:R-:W-:Y:S08]  /*d2b0*/  HMMA.16816.F32 R248, R32, R204, R248 ;  /* 0x000000cc20f8723c */ /* 0x000ff000000018f8 */
[----:B------:R-:W-:Y:S07]  /*d2c0*/  HMMA.16816.F32 R72, R28, R10, R224 ;  /* 0x0000000a1c48723c */ /* 0x000fee00000018e0 */
[----:B------:R-:W-:Y:S01]  /*d2d0*/  IMAD.MOV.U32 R224, RZ, RZ, R71 ;  /* 0x000000ffffe07224 */ /* 0x000fe200078e0047 */
[----:B--2---:R-:W-:Y:S01]  /*d2e0*/  HMMA.16816.F32 R220, R24, R168, R220 ;  /* 0x000000a818dc723c */ /* 0x004fe200000018dc */
[----:B------:R-:W-:-:S02]  /*d2f0*/  IMAD.MOV.U32 R225, RZ, RZ, R70 ;  /* 0x000000ffffe17224 */ /* 0x000fc400078e0046 */
[----:B------:R-:W-:Y:S02]  /*d300*/  IMAD.MOV.U32 R226, RZ, RZ, R69 ;  /* 0x000000ffffe27224 */ /* 0x000fe400078e0045 */
[----:B------:R-:W-:-:S03]  /*d310*/  IMAD.MOV.U32 R227, RZ, RZ, R68 ;  /* 0x000000ffffe37224 */ /* 0x000fc600078e0044 */
[----:B------:R-:W-:Y:S08]  /*d320*/  HMMA.16816.F32 R228, R32, R206, R228 ;  /* 0x000000ce20e4723c */ /* 0x000ff000000018e4 */
[----:B------:R-:W-:Y:S01]  /*d330*/  HMMA.16816.F32 R212, R28, R168, R212 ;  /* 0x000000a81cd4723c */ /* 0x000fe200000018d4 */
[----:B------:R-:W-:Y:S02]  /*d340*/  IMAD.MOV.U32 R3, RZ, RZ, R73 ;  /* 0x000000ffff037224 */ /* 0x000fe400078e0049 */
[----:B------:R-:W-:-:S02]  /*d350*/  IMAD.MOV.U32 R2, RZ, RZ, R74 ;  /* 0x000000ffff027224 */ /* 0x000fc400078e004a */
[----:B------:R-:W-:-:S03]  /*d360*/  IMAD.MOV.U32 R0, RZ, RZ, R75 ;  /* 0x000000ffff007224 */ /* 0x000fc600078e004b */
[C---:B------:R-:W-:Y:S08]  /*d370*/  HMMA.16816.F32 R204, R24.reuse, R170, R216 ;  /* 0x000000aa18cc723c */ /* 0x040ff000000018d8 */
[C---:B------:R-:W-:Y:S07]  /*d380*/  HMMA.16816.F32 R216, R24.reuse, R8, R248 ;  /* 0x0000000818d8723c */ /* 0x040fee00000018f8 */
[----:B------:R-:W-:Y:S01]  /*d390*/  IMAD.MOV.U32 R8, RZ, RZ, R72 ;  /* 0x000000ffff087224 */ /* 0x000fe200078e0048 */
[----:B------:R-:W-:Y:S08]  /*d3a0*/  HMMA.16816.F32 R248, R24, R10, R228 ;  /* 0x0000000a18f8723c */ /* 0x000ff000000018e4 */
[----:B-1----:R-:W-:Y:S07]  /*d3b0*/  HMMA.16816.F32 R72, R12, R4, R220 ;  /* 0x000000040c48723c */ /* 0x002fee00000018dc */
[----:B------:R-:W-:Y:S01]  /*d3c0*/  IMAD.MOV.U32 R220, RZ, RZ, R8 ;  /* 0x000000ffffdc7224 */ /* 0x000fe200078e0008 */
[----:B------:R-:W-:Y:S01]  /*d3d0*/  HMMA.16816.F32 R168, R28, R170, R208 ;  /* 0x000000aa1ca8723c */ /* 0x000fe200000018d0 */
[----:B------:R-:W1:Y:S01]  /*d3e0*/  LDSM.16.M88.4 R208, [R238+0xa800] ;  /* 0x00a80000eed0783b */ /* 0x000e620000000200 */
[----:B------:R-:W-:-:S02]  /*d3f0*/  IMAD.MOV.U32 R221, RZ, RZ, R3 ;  /* 0x000000ffffdd7224 */ /* 0x000fc400078e0003 */
[----:B------:R-:W-:Y:S02]  /*d400*/  IMAD.MOV.U32 R222, RZ, RZ, R2 ;  /* 0x000000ffffde7224 */ /* 0x000fe400078e0002 */
[----:B------:R-:W-:Y:S02]  /*d410*/  IMAD.MOV.U32 R223, RZ, RZ, R0 ;  /* 0x000000ffffdf7224 */ /* 0x000fe400078e0000 */
[----:B---3--:R-:W-:Y:S01]  /*d420*/  HMMA.16816.F32 R8, R20, R4, R212 ;  /* 0x000000041408723c */ /* 0x008fe200000018d4 */
[----:B------:R-:W-:Y:S07]  /*d430*/  LDSM.16.M88.4 R212, [R232+0x9800] ;  /* 0x00980000e8d4783b */ /* 0x000fee0000000200 */
[-C--:B------:R-:W-:Y:S01]  /*d440*/  HMMA.16816.F32 R68, R12, R6.reuse, R204 ;  /* 0x000000060c44723c */ /* 0x080fe200000018cc */
[----:B------:R-:W-:Y:S07]  /*d450*/  LDSM.16.M88.4 R204, [R237+0x2000] ;  /* 0x00200000edcc783b */ /* 0x000fee0000000200 */
[----:B------:R-:W-:Y:S01]  /*d460*/  HMMA.16816.F32 R228, R20, R6, R168 ;  /* 0x0000000614e4723c */ /* 0x000fe200000018a8 */
[----:B------:R-:W2:Y:S04]  /*d470*/  LDSM.16.M88.4 R4, [R242+0x6000] ;  /* 0x00600000f204783b */ /* 0x000ea80000000200 */
[----:B------:R-:W-:Y:S03]  /*d480*/  LDSM.16.M88.4 R168, [R237+0x2800] ;  /* 0x00280000eda8783b */ /* 0x000fe60000000200 */
[----:B------:R-:W-:-:S02]  /*d490*/  IMAD.MOV.U32 R76, RZ, RZ, R8 ;  /* 0x000000ffff4c7224 */ /* 0x000fc400078e0008 */
[----:B------:R-:W-:Y:S02]  /*d4a0*/  IMAD.MOV.U32 R3, RZ, RZ, R9 ;  /* 0x000000ffff037224 */ /* 0x000fe400078e0009 */
[----:B------:R-:W-:Y:S02]  /*d4b0*/  IMAD.MOV.U32 R2, RZ, RZ, R10 ;  /* 0x000000ffff027224 */ /* 0x000fe400078e000a */
[----:B------:R-:W-:Y:S02]  /*d4c0*/  IMAD.MOV.U32 R0, RZ, RZ, R11 ;  /* 0x000000ffff007224 */ /* 0x000fe400078e000b */
[----:B------:R-:W3:Y:S01]  /*d4d0*/  LDSM.16.M88.4 R8, [R242+0x4000] ;  /* 0x00400000f208783b */ /* 0x000ee20000000200 */
[-C--:B-1----:R-:W-:Y:S08]  /*d4e0*/  HMMA.16816.F32 R224, R20, R208.reuse, R224 ;  /* 0x000000d014e0723c */ /* 0x082ff000000018e0 */
[C---:B------:R-:W-:Y:S07]  /*d4f0*/  HMMA.16816.F32 R216, R12.reuse, R208, R216 ;  /* 0x000000d00cd8723c */ /* 0x040fee00000018d8 */
[----:B------:R-:W-:Y:S01]  /*d500*/  IMAD.MOV.U32 R208, RZ, RZ, R76 ;  /* 0x000000ffffd07224 */ /* 0x000fe200078e004c */
[----:B------:R-:W-:Y:S01]  /*d510*/  HMMA.16816.F32 R248, R12, R210, R248 ;  /* 0x000000d20cf8723c */ /* 0x000fe200000018f8 */
[----:B------:R-:W-:-:S07]  /*d520*/  IMAD.MOV.U32 R209, RZ, RZ, R3 ;  /* 0x000000ffffd17224 */ /* 0x000fce00078e0003 */
[----:B------:R-:W-:Y:S07]  /*d530*/  HMMA.16816.F32 R220, R20, R210, R220 ;  /* 0x000000d214dc723c */ /* 0x000fee00000018dc */
[----:B------:R-:W-:Y:S01]  /*d540*/  IMAD.MOV.U32 R210, RZ, RZ, R2 ;  /* 0x000000ffffd27224 */ /* 0x000fe200078e0002 */
[----:B--2---:R-:W-:Y:S01]  /*d550*/  HMMA.16816.F32 R76, R4, R204, R72 ;  /* 0x000000cc044c723c */ /* 0x004fe20000001848 */
[----:B------:R-:W-:-:S07]  /*d560*/  IMAD.MOV.U32 R211, RZ, RZ, R0 ;  /* 0x000000ffffd37224 */ /* 0x000fce00078e0000 */
[C---:B---3--:R-:W-:Y:S08]  /*d570*/  HMMA.16816.F32 R208, R8.reuse, R204, R208 ;  /* 0x000000cc08d0723c */ /* 0x048ff000000018d0 */
[----:B------:R-:W-:Y:S08]  /*d580*/  HMMA.16816.F32 R228, R8, R206, R228 ;  /* 0x000000ce08e4723c */ /* 0x000ff000000018e4 */
[----:B------:R-:W-:Y:S01]  /*d590*/  HMMA.16816.F32 R248, R4, R170, R248 ;  /* 0x000000aa04f8723c */ /* 0x000fe200000018f8 */
[----:B------:R-:W-:-:S02]  /*d5a0*/  IMAD.MOV.U32 R3, RZ, RZ, R77 ;  /* 0x000000ffff037224 */ /* 0x000fc400078e004d */
[----:B------:R-:W-:Y:S02]  /*d5b0*/  IMAD.MOV.U32 R75, RZ, RZ, R79 ;  /* 0x000000ffff4b7224 */ /* 0x000fe400078e004f */
[----:B------:R-:W-:Y:S02]  /*d5c0*/  IMAD.MOV.U32 R252, RZ, RZ, R78 ;  /* 0x000000fffffc7224 */ /* 0x000fe400078e004e */
[----:B------:R-:W-:Y:S01]  /*d5d0*/  IMAD.MOV.U32 R247, RZ, RZ, R76 ;  /* 0x000000fffff77224 */ /* 0x000fe200078e004c */
[C---:B------:R-:W-:Y:S01]  /*d5e0*/  HMMA.16816.F32 R224, R8.reuse, R168, R224 ;  /* 0x000000a808e0723c */ /* 0x040fe200000018e0 */
[----:B------:R-:W-:Y:S01]  /*d5f0*/  IMAD.MOV.U32 R2, RZ, RZ, R209 ;  /* 0x000000ffff027224 */ /* 0x000fe200078e00d1 */
[----:B------:R1:W5:Y:S01]  /*d600*/  LDL.LU.64 R78, [R1+0xd8] ;  /* 0x0000d800014e7983 */ /* 0x0003620000300a00 */
[----:B------:R-:W-:Y:S02]  /*d610*/  IMAD.MOV.U32 R0, RZ, RZ, R211 ;  /* 0x000000ffff007224 */ /* 0x000fe400078e00d3 */
[----:B------:R-:W-:Y:S01]  /*d620*/  IMAD.MOV.U32 R245, RZ, RZ, R208 ;  /* 0x000000fffff57224 */ /* 0x000fe200078e00d0 */
[----:B------:R1:W5:Y:S01]  /*d630*/  LDL.LU.64 R76, [R1+0xd0] ;  /* 0x0000d000014c7983 */ /* 0x0003620000300a00 */
[----:B------:R-:W-:Y:S01]  /*d640*/  IMAD.MOV.U32 R246, RZ, RZ, R210 ;  /* 0x000000fffff67224 */ /* 0x000fe200078e00d2 */
[----:B------:R-:W-:Y:S01]  /*d650*/  HMMA.16816.F32 R220, R8, R170, R220 ;  /* 0x000000aa08dc723c */ /* 0x000fe200000018dc */
[----:B------:R-:W-:-:S07]  /*d660*/  IMAD.MOV.U32 R205, RZ, RZ, R3 ;  /* 0x000000ffffcd7224 */ /* 0x000fce00078e0003 */
[C---:B------:R-:W-:Y:S07]  /*d670*/  HMMA.16816.F32 R208, R4.reuse, R206, R68 ;  /* 0x000000ce04d0723c */ /* 0x040fee0000001844 */
[----:B------:R-:W-:Y:S11]  /*d680*/  IMAD.MOV.U32 R207, RZ, RZ, R2 ;  /* 0x000000ffffcf7224 */ /* 0x000ff600078e0002 */
[----:B------:R-:W-:Y:S06]  /*d690*/  @!UPT UIADD3 URZ, URZ, URZ, URZ ;  /* 0x0000003f3f3ff290 */ /* 0x000fec000fffe03f */
[----:B------:R-:W-:Y:S02]  /*d6a0*/  IMAD.MOV.U32 R68, RZ, RZ, R208 ;  /* 0x000000ffff447224 */ /* 0x000fe400078e00d0 */
[----:B------:R-:W-:Y:S02]  /*d6b0*/  IMAD.MOV.U32 R204, RZ, RZ, R211 ;  /* 0x000000ffffcc7224 */ /* 0x000fe400078e00d3 */
[----:B------:R-:W-:Y:S02]  /*d6c0*/  IMAD.MOV.U32 R206, RZ, RZ, R68 ;  /* 0x000000ffffce7224 */ /* 0x000fe400078e0044 */
[----:B------:R-:W-:Y:S01]  /*d6d0*/  HMMA.16816.F32 R68, R4, R168, R216 ;  /* 0x000000a80444723c */ /* 0x000fe200000018d8 */
[----:B------:R-:W-:Y:S02]  /*d6e0*/  IMAD.MOV.U32 R74, RZ, RZ, R210 ;  /* 0x000000ffff4a7224 */ /* 0x000fe400078e00d2 */
[----:B------:R-:W-:Y:S02]  /*d6f0*/  IMAD.MOV.U32 R3, RZ, RZ, R209 ;  /* 0x000000ffff037224 */ /* 0x000fe400078e00d1 */
[----:B------:R-:W2:Y:S02]  /*d700*/  LDSM.16.M88.4 R208, [R239+0x1800] ;  /* 0x00180000efd0783b */ /* 0x000ea40000000200 */
[----:B------:R-:W-:Y:S01]  /*d710*/  IMAD.MOV.U32 R219, RZ, RZ, R204 ;  /* 0x000000ffffdb7224 */ /* 0x000fe200078e00cc */
[----:B------:R-:W-:Y:S11]  /*d720*/  HMMA.16816.F32 R168, R64, R212, RZ ;  /* 0x000000d440a8723c */ /* 0x000ff600000018ff */
[----:B------:R-:W-:Y:S05]  /*d730*/  @!UPT UIADD3 URZ, URZ, URZ, URZ ;  /* 0x0000003f3f3ff290 */ /* 0x000fea000fffe03f */
        /* <DEDUP_REMOVED lines=9> */
[----:B------:R-:W-:Y:S01]  /*d7d0*/  HMMA.16816.F32 R204, R164, R212, RZ ;  /* 0x000000d4a4cc723c */ /* 0x000fe200000018ff */
[----:B------:R-:W-:Y:S02]  /*d7e0*/  IMAD.MOV.U32 R72, RZ, RZ, R71 ;  /* 0x000000ffff487224 */ /* 0x000fe400078e0047 */
[----:B------:R-:W-:-:S04]  /*d7f0*/  IMAD.MOV.U32 R71, RZ, RZ, R248 ;  /* 0x000000ffff477224 */ /* 0x000fc800078e00f8 */
[----:B------:R-:W-:Y:S02]  /*d800*/  IMAD.MOV.U32 R212, RZ, RZ, R74 ;  /* 0x000000ffffd47224 */ /* 0x000fe400078e004a */
[----:B------:R-:W-:Y:S11]  /*d810*/  IMAD.MOV.U32 R213, RZ, RZ, R73 ;  /* 0x000000ffffd57224 */ /* 0x000ff600078e0049 */
[----:B------:R-:W-:Y:S04]  /*d820*/  @!UPT UIADD3 URZ, URZ, URZ, URZ ;  /* 0x0000003f3f3ff290 */ /* 0x000fe8000fffe03f */
[----:B--2---:R-:W-:Y:S11]  /*d830*/  HMMA.16816.F32 R204, R60, R208, R204 ;  /* 0x000000d03ccc723c */ /* 0x004ff600000018cc */
[----:B------:R-:W-:Y:S11]  /*d840*/  @!UPT UIADD3 URZ, URZ, URZ, URZ ;  /* 0x0000003f3f3ff290 */ /* 0x000ff6000fffe03f */
[----:B------:R-:W-:Y:S02]  /*d850*/  @!UPT UIADD3 URZ, URZ, URZ, URZ ;  /* 0x0000003f3f3ff290 */ /* 0x000fe4000fffe03f */
[----:B------:R-:W-:Y:S02]  /*d860*/  IMAD.MOV.U32 R216, RZ, RZ, R204 ;  /* 0x000000ffffd87224 */ /* 0x000fe400078e00cc */
[----:B------:R-:W-:Y:S02]  /*d870*/  IMAD.MOV.U32 R204, RZ, RZ, R250 ;  /* 0x000000ffffcc7224 */ /* 0x000fe400078e00fa */
[----:B------:R-:W2:Y:S01]  /*d880*/  S2R R250, SR_TID.X ;  /* 0x0000000000fa7919 */ /* 0x000ea20000002100 */
[----:B------:R-:W-:Y:S02]  /*d890*/  IMAD.MOV.U32 R74, RZ, RZ, R206 ;  /* 0x000000ffff4a7224 */ /* 0x000fe400078e00ce */
[----:B------:R-:W-:Y:S02]  /*d8a0*/  IMAD.MOV.U32 R206, RZ, RZ, R0 ;  /* 0x000000ffffce7224 */ /* 0x000fe400078e0000 */
[----:B------:R-:W-:Y:S02]  /*d8b0*/  IMAD.U32 R0, RZ, RZ, UR21 ;  /* 0x00000015ff007e24 */ /* 0x000fe4000f8e00ff */
[----:B------:R-:W-:-:S02]  /*d8c0*/  IMAD.MOV.U32 R217, RZ, RZ, R205 ;  /* 0x000000ffffd97224 */ /* 0x000fc400078e00cd */
[----:B------:R-:W-:Y:S02]  /*d8d0*/  IMAD.MOV.U32 R73, RZ, RZ, R207 ;  /* 0x000000ffff497224 */ /* 0x000fe400078e00cf */
[----:B------:R-:W-:Y:S02]  /*d8e0*/  IMAD.MOV.U32 R205, RZ, RZ, R249 ;  /* 0x000000ffffcd7224 */ /* 0x000fe400078e00f9 */
[----:B------:R-:W-:Y:S02]  /*d8f0*/  IMAD.MOV.U32 R207, RZ, RZ, R251 ;  /* 0x000000ffffcf7224 */ /* 0x000fe400078e00fb */
[----:B--2---:R-:W-:-:S05]  /*d900*/  IMAD.SHL.U32 R250, R250, 0x2, RZ ;  /* 0x00000002fafa7824 */ /* 0x004fca00078e00ff */
[----:B------:R-:W-:-:S05]  /*d910*/  LOP3.LUT R250, R250, 0x6, RZ, 0xc0, !PT ;  /* 0x00000006fafa7812 */ /* 0x000fca00078ec0ff */
[----:B------:R-:W-:Y:S02]  /*d920*/  IMAD R0, R0, 0x40, R250 ;  /* 0x0000004000007824 */ /* 0x000fe400078e02fa */
[----:B------:R-:W-:Y:S07]  /*d930*/  HMMA.16816.F32 R248, R56, R208, R168 ;  /* 0x000000d038f8723c */ /* 0x000fee00000018a8 */
[----:B------:R-:W-:Y:S01]  /*d940*/  IMAD.MOV.U32 R171, RZ, RZ, R2 ;  /* 0x000000ffffab7224 */ /* 0x000fe200078e0002 */
[C---:B------:R-:W-:Y:S01]  /*d950*/  IADD3 R2, R0.reuse, 0x1, RZ ;  /* 0x0000000100027810 */ /* 0x040fe20007ffe0ff */
[----:B------:R-:W-:Y:S01]  /*d960*/  IMAD.MOV.U32 R170, RZ, RZ, R3 ;  /* 0x000000ffffaa7224 */ /* 0x000fe200078e0003 */
[-C--:B-----5:R-:W-:Y:S01]  /*d970*/  ISETP.GE.AND P4, PT, R0, R16.reuse, PT ;  /* 0x000000100000720c */ /* 0x0a0fe20003f86270 */
[----:B------:R-:W-:Y:S01]  /*d980*/  IMAD.MOV.U32 R168, RZ, RZ, R75 ;  /* 0x000000ffffa87224 */ /* 0x000fe200078e004b */
[-C--:B------:R-:W-:Y:S01]  /*d990*/  ISETP.GE.AND P5, PT, R2, R16.reuse, PT ;  /* 0x000000100200720c */ /* 0x080fe20003fa6270 */
[----:B------:R-:W-:Y:S01]  /*d9a0*/  IMAD.MOV.U32 R169, RZ, RZ, R204 ;  /* 0x000000ffffa97224 */ /* 0x000fe200078e00cc */
[----:B------:R-:W-:Y:S01]  /*d9b0*/  IADD3 R3, R0, 0x8, RZ ;  /* 0x0000000800037810 */ /* 0x000fe20007ffe0ff */
[----:B------:R1:W5:Y:S01]  /*d9c0*/  LDL.LU R75, [R1+0xcc] ;  /* 0x0000cc00014b7983 */ /* 0x0003620000300800 */
[----:B------:R-:W-:Y:S01]  /*d9d0*/  FSEL R204, R205, -INF , !P5 ;  /* 0xff800000cdcc7808 */ /* 0x000fe20006800000 */
[----:B------:R-:W-:Y:S01]  /*d9e0*/  IMAD.MOV.U32 R209, RZ, RZ, R217 ;  /* 0x000000ffffd17224 */ /* 0x000fe200078e00d9 */
[----:B------:R-:W-:Y:S01]  /*d9f0*/  FSEL R245, R245, -INF , !P4 ;  /* 0xff800000f5f57808 */ /* 0x000fe20006000000 */
[----:B------:R-:W-:Y:S01]  /*da00*/  IMAD.MOV.U32 R208, RZ, RZ, R216 ;  /* 0x000000ffffd07224 */ /* 0x000fe200078e00d8 */
[----:B------:R-:W-:Y:S01]  /*da10*/  ISETP.GE.AND P4, PT, R3, R16, PT ;  /* 0x000000100300720c */ /* 0x000fe20003f86270 */
[----:B------:R2:W-:Y:S01]  /*da20*/  STL [R1+0x10], R204 ;  /* 0x000010cc01007387 */ /* 0x0005e20000100800 */
[----:B------:R-:W-:-:S02]  /*da30*/  ISETP.GE.AND P6, PT, R2, R17, PT ;  /* 0x000000110200720c */ /* 0x000fc40003fc6270 */
[C---:B------:R-:W-:Y:S02]  /*da40*/  ISETP.GE.AND P1, PT, R2.reuse, R18, PT ;  /* 0x000000120200720c */ /* 0x040fe40003f26270 */
[----:B------:R-:W-:Y:S02]  /*da50*/  ISETP.GE.AND P0, PT, R2, R19, PT ;  /* 0x000000130200720c */ /* 0x000fe40003f06270 */
[----:B------:R-:W-:-:S04]  /*da60*/  IADD3 R2, R0, 0x9, RZ ;  /* 0x0000000900027810 */ /* 0x000fc80007ffe0ff */
[----:B------:R-:W-:Y:S02]  /*da70*/  ISETP.GE.AND P5, PT, R2, R16, PT ;  /* 0x000000100200720c */ /* 0x000fe40003fa6270 */
[----:B--2---:R-:W-:Y:S02]  /*da80*/  FSEL R204, R228, -INF , !P4 ;  /* 0xff800000e4cc7808 */ /* 0x004fe40006000000 */
[----:B------:R-:W-:-:S03]  /*da90*/  ISETP.GE.AND P4, PT, R0, R17, PT ;  /* 0x000000110000720c */ /* 0x000fc60003f86270 */
[----:B------:R2:W-:Y:S01]  /*daa0*/  STL [R1+0x14], R204 ;  /* 0x000014cc01007387 */ /* 0x0005e20000100800 */
[----:B------:R-:W-:Y:S02]  /*dab0*/  FSEL R246, R246, -INF , !P4 ;  /* 0xff800000f6f67808 */ /* 0x000fe40006000000 */
[-C--:B------:R-:W-:Y:S02]  /*dac0*/  ISETP.GE.AND P4, PT, R2, R17.reuse, PT ;  /* 0x000000110200720c */ /* 0x080fe40003f86270 */
[----:B--2---:R-:W-:Y:S02]  /*dad0*/  FSEL R204, R229, -INF , !P5 ;  /* 0xff800000e5cc7808 */ /* 0x004fe40006800000 */
[----:B------:R-:W-:-:S03]  /*dae0*/  ISETP.GE.AND P5, PT, R3, R17, PT ;  /* 0x000000110300720c */ /* 0x000fc60003fa6270 */
[----:B------:R2:W-:Y:S01]  /*daf0*/  STL [R1+0x30], R204 ;  /* 0x000030cc01007387 */ /* 0x0005e20000100800 */
[----:B------:R-:W-:Y:S02]  /*db00*/  FSEL R205, R230, -INF , !P5 ;  /* 0xff800000e6cd7808 */ /* 0x000fe40006800000 */
[----:B------:R-:W-:Y:S02]  /*db10*/  ISETP.GE.AND P5, PT, R3, R19, PT ;  /* 0x000000130300720c */ /* 0x000fe40003fa6270 */
[----:B--2---:R-:W-:Y:S02]  /*db20*/  FSEL R204, R206, -INF , !P6 ;  /* 0xff800000cecc7808 */ /* 0x004fe40007000000 */
[----:B------:R-:W-:-:S03]  /*db30*/  ISETP.GE.AND P6, PT, R0, R18, PT ;  /* 0x000000120000720c */ /* 0x000fc60003fc6270 */
[----:B------:R2:W-:Y:S01]  /*db40*/  STL [R1+0x18], R204 ;  /* 0x000018cc01007387 */ /* 0x0005e20000100800 */
[----:B------:R-:W-:Y:S02]  /*db50*/  FSEL R247, R247, -INF , !P6 ;  /* 0xff800000f7f77808 */ /* 0x000fe40007000000 */
[-C--:B------:R-:W-:Y:S01]  /*db60*/  ISETP.GE.AND P6, PT, R0, R19.reuse, PT ;  /* 0x000000130000720c */ /* 0x080fe20003fc6270 */
[----:B------:R-:W-:Y:S03]  /*db70*/  STL [R1+0x1c], R205 ;  /* 0x00001ccd01007387 */ /* 0x000fe60000100800 */
[----:B------:R-:W-:Y:S02]  /*db80*/  FSEL R252, R252, -INF , !P6 ;  /* 0xff800000fcfc7808 */ /* 0x000fe40007000000 */
[----:B------:R-:W-:Y:S02]  /*db90*/  ISETP.GE.AND P6, PT, R2, R19, PT ;  /* 0x000000130200720c */ /* 0x000fe40003fc6270 */
[----:B--2---:R-:W-:-:S02]  /*dba0*/  FSEL R204, R231, -INF , !P4 ;  /* 0xff800000e7cc7808 */ /* 0x004fc40006000000 */
[-C--:B------:R-:W-:Y:S02]  /*dbb0*/  ISETP.GE.AND P4, PT, R3, R18.reuse, PT ;  /* 0x000000120300720c */ /* 0x080fe40003f86270 */
[----:B------:R-:W-:Y:S01]  /*dbc0*/  FSEL R3, R207, -INF , !P1 ;  /* 0xff800000cf037808 */ /* 0x000fe20004800000 */
[----:B------:R-:W-:Y:S01]  /*dbd0*/  STL [R1+0x34], R204 ;  /* 0x000034cc01007387 */ /* 0x000fe20000100800 */
[----:B------:R-:W-:Y:S02]  /*dbe0*/  ISETP.GE.AND P1, PT, R2, R18, PT ;  /* 0x000000120200720c */ /* 0x000fe40003f26270 */
[----:B------:R-:W-:Y:S01]  /*dbf0*/  IADD3 R2, R0, 0x10, RZ ;  /* 0x0000001000027810 */ /* 0x000fe20007ffe0ff */
[----:B------:R-:W2:Y:S04]  /*dc00*/  LDSM.16.M88.4 R204, [R232+0x9000] ;  /* 0x00900000e8cc783b */ /* 0x000ea80000000200 */
[----:B------:R3:W-:Y:S02]  /*dc10*/  STL [R1+0x20], R3 ;  /* 0x0000200301007387 */ /* 0x0007e40000100800 */
[----:B---3--:R-:W-:-:S02]  /*dc20*/  FSEL R3, R168, -INF , !P0 ;  /* 0xff800000a8037808 */ /* 0x008fc40004000000 */
[----:B------:R-:W-:Y:S02]  /*dc30*/  FSEL R168, R169, -INF , !P4 ;  /* 0xff800000a9a87808 */ /* 0x000fe40006000000 */
[C---:B------:R-:W-:Y:S01]  /*dc40*/  ISETP.GE.AND P0, PT, R2.reuse, R16, PT ;  /* 0x000000100200720c */ /* 0x040fe20003f06270 */
[----:B------:R3:W-:Y:S01]  /*dc50*/  STL [R1+0x24], R3 ;  /* 0x0000240301007387 */ /* 0x0007e20000100800 */
[----:B------:R-:W-:-:S03]  /*dc60*/  ISETP.GE.AND P4, PT, R2, R18, PT ;  /* 0x000000120200720c */ /* 0x000fc60003f86270 */
[----:B------:R4:W-:Y:S01]  /*dc70*/  STL [R1], R168 ;  /* 0x000000a801007387 */ /* 0x0009e20000100800 */
[C---:B--2---:R-:W-:Y:S01]  /*dc80*/  HMMA.16816.F32 R228, R64.reuse, R206, RZ ;  /* 0x000000ce40e4723c */ /* 0x044fe200000018ff */
[----:B---3--:R-:W-:Y:S02]  /*dc90*/  FSEL R3, R170, -INF , !P1 ;  /* 0xff800000aa037808 */ /* 0x008fe40004800000 */
[----:B------:R-:W-:Y:S02]  /*dca0*/  ISETP.GE.AND P1, PT, R2, R17, PT ;  /* 0x000000110200720c */ /* 0x000fe40003f26270 */
[----:B----4-:R-:W-:Y:S01]  /*dcb0*/  IADD3 R168, R0, 0x11, RZ ;  /* 0x0000001100a87810 */ /* 0x010fe20007ffe0ff */
[----:B------:R2:W-:Y:S01]  /*dcc0*/  STL [R1+0x4], R3 ;  /* 0x0000040301007387 */ /* 0x0005e20000100800 */
[----:B------:R-:W-:Y:S02]  /*dcd0*/  FSEL R170, R226, -INF , !P1 ;  /* 0xff800000e2aa7808 */ /* 0x000fe40004800000 */
[----:B--2---:R-:W-:Y:S01]  /*dce0*/  FSEL R3, R212, -INF , !P5 ;  /* 0xff800000d4037808 */ /* 0x004fe20006800000 */
[----:B------:R-:W-:Y:S01]  /*dcf0*/  IMAD.MOV.U32 R212, RZ, RZ, R213 ;  /* 0x000000ffffd47224 */ /* 0x000fe200078e00d5 */
[----:B------:R-:W-:Y:S01]  /*dd00*/  ISETP.GE.AND P5, PT, R2, R19, PT ;  /* 0x000000130200720c */ /* 0x000fe20003fa6270 */
[----:B------:R-:W-:Y:S01]  /*dd10*/  IMAD.MOV.U32 R213, RZ, RZ, R218 ;  /* 0x000000ffffd57224 */ /* 0x000fe200078e00da */
[----:B------:R-:W-:Y:S01]  /*dd20*/  FSEL R2, R219, -INF , !P6 ;  /* 0xff800000db027808 */ /* 0x000fe20007000000 */
[----:B------:R2:W-:Y:S01]  /*dd30*/  STL [R1+0x8], R3 ;  /* 0x0000080301007387 */ /* 0x0005e20000100800 */
[----:B------:R-:W-:Y:S01]  /*dd40*/  ISETP.GE.AND P6, PT, R168, R16, PT ;  /* 0x00000010a800720c */ /* 0x000fe20003fc6270 */
[----:B------:R-:W-:Y:S02]  /*dd50*/  HMMA.16816.F32 R216, R64, R214, RZ ;  /* 0x000000d640d8723c */ /* 0x000fe400000018ff */
[----:B------:R3:W-:Y:S01]  /*dd60*/  STL [R1+0xc], R2 ;  /* 0x00000c0201007387 */ /* 0x0007e20000100800 */
[----:B--2---:R-:W-:-:S02]  /*dd70*/  FSEL R3, R224, -INF , !P0 ;  /* 0xff800000e0037808 */ /* 0x004fc40004000000 */
[----:B------:R-:W-:Y:S02]  /*dd80*/  ISETP.GE.AND P0, PT, R168, R17, PT ;  /* 0x00000011a800720c */ /* 0x000fe40003f06270 */
[----:B---3--:R-:W-:Y:S01]  /*dd90*/  FSEL R2, R225, -INF , !P6 ;  /* 0xff800000e1027808 */ /* 0x008fe20007000000 */
[----:B------:R2:W-:Y:S01]  /*dda0*/  STL [R1+0x90], R3 ;  /* 0x0000900301007387 */ /* 0x0005e20000100800 */
[----:B------:R-:W-:Y:S02]  /*ddb0*/  FSEL R169, R227, -INF , !P0 ;  /* 0xff800000e3a97808 */ /* 0x000fe40004000000 */
[----:B------:R-:W-:Y:S01]  /*ddc0*/  HMMA.16816.F32 R224, R64, R204, RZ ;  /* 0x000000cc40e0723c */ /* 0x000fe200000018ff */
[----:B------:R3:W-:Y:S04]  /*ddd0*/  STL [R1+0x8c], R2 ;  /* 0x00008c0201007387 */ /* 0x0007e80000100800 */
[----:B------:R4:W-:Y:S04]  /*dde0*/  STL [R1+0x98], R170 ;  /* 0x000098aa01007387 */ /* 0x0009e80000100800 */
[----:B------:R1:W-:Y:S01]  /*ddf0*/  STL [R1+0x94], R169 ;  /* 0x000094a901007387 */ /* 0x0003e20000100800 */
[----:B--2---:R-:W-:-:S02]  /*de00*/  IADD3 R3, R0, 0x18, RZ ;  /* 0x0000001800037810 */ /* 0x004fc40007ffe0ff */
[----:B---3--:R-:W-:Y:S02]  /*de10*/  IADD3 R2, R0, 0x19, RZ ;  /* 0x0000001900027810 */ /* 0x008fe40007ffe0ff */
[CC--:B------:R-:W-:Y:S02]  /*de20*/  ISETP.GE.AND P6, PT, R3.reuse, R16.reuse, PT ;  /* 0x000000100300720c */ /* 0x0c0fe40003fc6270 */
[----:B------:R-:W-:Y:S02]  /*de30*/  ISETP.GE.AND P1, PT, R2, R16, PT ;  /* 0x000000100200720c */ /* 0x000fe40003f26270 */
[----:B------:R-:W-:Y:S02]  /*de40*/  ISETP.GE.AND P0, PT, R3, R17, PT ;  /* 0x000000110300720c */ /* 0x000fe40003f06270 */
[----:B----4-:R-:W-:Y:S02]  /*de50*/  FSEL R170, R220, -INF , !P6 ;  /* 0xff800000dcaa7808 */ /* 0x010fe40007000000 */
[----:B-1----:R-:W-:-:S02]  /*de60*/  FSEL R169, R221, -INF , !P1 ;  /* 0xff800000dda97808 */ /* 0x002fc40004800000 */
[----:B------:R-:W-:Y:S01]  /*de70*/  FSEL R64, R222, -INF , !P0 ;  /* 0xff800000de407808 */ /* 0x000fe20004000000 */
[----:B------:R-:W-:Y:S01]  /*de80*/  STL [R1+0x88], R170 ;  /* 0x000088aa01007387 */ /* 0x000fe20000100800 */
[----:B------:R-:W-:Y:S02]  /*de90*/  ISETP.GE.AND P6, PT, R2, R17, PT ;  /* 0x000000110200720c */ /* 0x000fe40003fc6270 */
[CC--:B------:R-:W-:Y:S01]  /*dea0*/  ISETP.GE.AND P1, PT, R168.reuse, R18.reuse, PT ;  /* 0x00000012a800720c */ /* 0x0c0fe20003f26270 */
[----:B------:R-:W-:Y:S01]  /*deb0*/  STL [R1+0x74], R169 ;  /* 0x000074a901007387 */ /* 0x000fe20000100800 */
[----:B------:R-:W-:Y:S02]  /*dec0*/  FSEL R65, R223, -INF , !P6 ;  /* 0xff800000df417808 */ /* 0x000fe40007000000 */
[----:B------:R-:W-:Y:S01]  /*ded0*/  ISETP.GE.AND P0, PT, R168, R19, PT ;  /* 0x00000013a800720c */ /* 0x000fe20003f06270 */
[----:B------:R1:W-:Y:S01]  /*dee0*/  STL [R1+0x60], R64 ;  /* 0x0000604001007387 */ /* 0x0003e20000100800 */
[----:B------:R-:W-:-:S03]  /*def0*/  ISETP.GE.AND P6, PT, R3, R18, PT ;  /* 0x000000120300720c */ /* 0x000fc60003fc6270 */
[----:B------:R-:W-:Y:S01]  /*df00*/  STL [R1+0x5c], R65 ;  /* 0x00005c4101007387 */ /* 0x000fe20000100800 */
[----:B-1----:R-:W-:Y:S02]  /*df10*/  FSEL R64, R171, -INF , !P4 ;  /* 0xff800000ab407808 */ /* 0x002fe40006000000 */
[C---:B------:R-:W-:Y:S01]  /*df20*/  HMMA.16816.F32 R168, R164.reuse, R204, RZ ;  /* 0x000000cca4a8723c */ /* 0x040fe200000018ff */
[-C--:B------:R-:W-:Y:S02]  /*df30*/  ISETP.GE.AND P4, PT, R3, R19.reuse, PT ;  /* 0x000000130300720c */ /* 0x080fe40003f86270 */
[----:B------:R1:W-:Y:S01]  /*df40*/  STL [R1+0x2c], R64 ;  /* 0x00002c4001007387 */ /* 0x0003e20000100800 */
[----:B------:R-:W-:Y:S02]  /*df50*/  FSEL R3, R213, -INF , !P5 ;  /* 0xff800000d5037808 */ /* 0x000fe40006800000 */
[----:B------:R-:W-:Y:S02]  /*df60*/  ISETP.GE.AND P5, PT, R2, R19, PT ;  /* 0x000000130200720c */ /* 0x000fe40003fa6270 */
[----:B------:R-:W-:Y:S01]  /*df70*/  HMMA.16816.F32 R204, R164, R206, RZ ;  /* 0x000000cea4cc723c */ /* 0x000fe200000018ff */
[----:B-1----:R-:W-:-:S07]  /*df80*/  FSEL R64, R212, -INF , !P1 ;  /* 0xff800000d4407808 */ /* 0x002fce0004800000 */
[----:B------:R-:W-:Y:S01]  /*df90*/  HMMA.16816.F32 R212, R164, R214, RZ ;  /* 0x000000d6a4d4723c */ /* 0x000fe200000018ff */
[----:B------:R-:W-:Y:S01]  /*dfa0*/  ISETP.GE.AND P1, PT, R2, R18, PT ;  /* 0x000000120200720c */ /* 0x000fe20003f26270 */
[----:B------:R-:W-:Y:S04]  /*dfb0*/  STL [R1+0x28], R64 ;  /* 0x0000284001007387 */ /* 0x000fe80000100800 */
[----:B------:R-:W1:Y:S02]  /*dfc0*/  LDSM.16.M88.4 R64, [R239+0x1000] ;  /* 0x00100000ef40783b */ /* 0x000e640000000200 */
[-C--:B------:R-:W-:Y:S02]  /*dfd0*/  HMMA.16816.F32 R216, R56, R210.reuse, R216 ;  /* 0x000000d238d8723c */ /* 0x080fe400000018d8 */
[----:B------:R-:W-:Y:S11]  /*dfe0*/  STL [R1+0x50], R3 ;  /* 0x0000500301007387 */ /* 0x000ff60000100800 */
[----:B------:R-:W-:Y:S03]  /*dff0*/  @!UPT UIADD3 URZ, URZ, URZ, URZ ;  /* 0x0000003f3f3ff290 */ /* 0x000fe6000fffe03f */
[C---:B------:R-:W-:Y:S08]  /*e000*/  HMMA.16816.F32 R212, R60.reuse, R210, R212 ;  /* 0x000000d23cd4723c */ /* 0x040ff000000018d4 */
[-C--:B-1----:R-:W-:Y:S08]  /*e010*/  HMMA.16816.F32 R164, R60, R64.reuse, R168 ;  /* 0x000000403ca4723c */ /* 0x082ff000000018a8 */
[C---:B------:R-:W-:Y:S07]  /*e020*/  HMMA.16816.F32 R168, R56.reuse, R64, R224 ;  /* 0x0000004038a8723c */ /* 0x040fee00000018e0 */
[----:B------:R-:W-:Y:S01]  /*e030*/  IMAD.MOV.U32 R224, RZ, RZ, R208 ;  /* 0x000000ffffe07224 */ /* 0x000fe200078e00d0 */
[----:B------:R-:W-:Y:S01]  /*e040*/  HMMA.16816.F32 R228, R56, R66, R228 ;  /* 0x0000004238e4723c */ /* 0x000fe200000018e4 */
[----:B------:R-:W1:Y:S01]  /*e050*/  LDSM.16.M88.4 R56, [R238+0x9800] ;  /* 0x00980000ee38783b */ /* 0x000e620000000200 */
[----:B------:R-:W-:-:S02]  /*e060*/  IMAD.MOV.U32 R225, RZ, RZ, R209 ;  /* 0x000000ffffe17224 */ /* 0x000fc400078e00d1 */
[----:B------:R-:W-:-:S04]  /*e070*/  IMAD.MOV.U32 R226, RZ, RZ, R74 ;  /* 0x000000ffffe27224 */ /* 0x000fc800078e004a */
[----:B------:R-:W-:Y:S01]  /*e080*/  HMMA.16816.F32 R204, R60, R66, R204 ;  /* 0x000000423ccc723c */ /* 0x000fe200000018cc */
[----:B------:R-:W2:Y:S04]  /*e090*/  LDSM.16.M88.4 R64, [R238+0x9000] ;  /* 0x00900000ee40783b */ /* 0x000ea80000000200 */
[----:B------:R-:W3:Y:S01]  /*e0a0*/  LDSM.16.M88.4 R60, [R237+0x1000] ;  /* 0x00100000ed3c783b */ /* 0x000ee20000000200 */
[----:B------:R-:W-:-:S03]  /*e0b0*/  IMAD.MOV.U32 R227, RZ, RZ, R73 ;  /* 0x000000ffffe37224 */ /* 0x000fc600078e0049 */
[----:B------:R4:W5:Y:S04]  /*e0c0*/  LDL.LU R74, [R1+0xc8] ;  /* 0x0000c800014a7983 */ /* 0x0009680000300800 */
[----:B------:R4:W5:Y:S01]  /*e0d0*/  LDL.LU R73, [R1+0xc4] ;  /* 0x0000c40001497983 */ /* 0x0009620000300800 */
[C---:B------:R-:W-:Y:S01]  /*e0e0*/  IADD3 R2, R0.reuse, 0x20, RZ ;  /* 0x0000002000027810 */ /* 0x040fe20007ffe0ff */
[----:B-1----:R-:W-:Y:S08]  /*e0f0*/  HMMA.16816.F32 R220, R48, R56, R248 ;  /* 0x0000003830dc723c */ /* 0x002ff000000018f8 */
[-C--:B--2---:R-:W-:Y:S08]  /*e100*/  HMMA.16816.F32 R164, R52, R64.reuse, R164 ;  /* 0x0000004034a4723c */ /* 0x084ff000000018a4 */
[C---:B------:R-:W-:Y:S08]  /*e110*/  HMMA.16816.F32 R168, R48.reuse, R64, R168 ;  /* 0x0000004030a8723c */ /* 0x040ff000000018a8 */
[C---:B------:R-:W-:Y:S08]  /*e120*/  HMMA.16816.F32 R208, R48.reuse, R66, R228 ;  /* 0x0000004230d0723c */ /* 0x040ff000000018e4 */
[----:B------:R-:W-:Y:S01]  /*e130*/  HMMA.16816.F32 R228, R48, R58, R216 ;  /* 0x0000003a30e4723c */ /* 0x000fe200000018d8 */
[----:B------:R-:W1:Y:S07]  /*e140*/  LDSM.16.M88.4 R48, [R232+0xb000] ;  /* 0x00b00000e830783b */ /* 0x000e6e0000000200 */
[C---:B------:R-:W-:Y:S08]  /*e150*/  HMMA.16816.F32 R216, R52.reuse, R56, R224 ;  /* 0x0000003834d8723c */ /* 0x040ff000000018e0 */
[C---:B------:R-:W-:Y:S08]  /*e160*/  HMMA.16816.F32 R204, R52.reuse, R66, R204 ;  /* 0x0000004234cc723c */ /* 0x040ff000000018cc */
[----:B------:R-:W-:Y:S01]  /*e170*/  HMMA.16816.F32 R224, R52, R58, R212 ;  /* 0x0000003a34e0723c */ /* 0x000fe200000018d4 */
[----:B------:R-:W2:Y:S07]  /*e180*/  LDSM.16.M88.4 R52, [R237+0x1800] ;  /* 0x00180000ed34783b */ /* 0x000eae0000000200 */
[-C--:B---3--:R-:W-:Y:S08]  /*e190*/  HMMA.16816.F32 R64, R44, R60.reuse, R164 ;  /* 0x0000003c2c40723c */ /* 0x088ff000000018a4 */
[C---:B------:R-:W-:Y:S08]  /*e1a0*/  HMMA.16816.F32 R56, R40.reuse, R60, R168 ;  /* 0x0000003c2838723c */ /* 0x040ff000000018a8 */
[-C--:B------:R-:W-:Y:S08]  /*e1b0*/  HMMA.16816.F32 R212, R40, R62.reuse, R208 ;  /* 0x0000003e28d4723c */ /* 0x080ff000000018d0 */
[----:B------:R-:W-:Y:S01]  /*e1c0*/  HMMA.16816.F32 R208, R44, R62, R204 ;  /* 0x0000003e2cd0723c */ /* 0x000fe200000018cc */
[----:B------:R-:W3:Y:S07]  /*e1d0*/  LDSM.16.M88.4 R60, [R232+0xb800] ;  /* 0x00b80000e83c783b */ /* 0x000eee0000000200 */
[----:B-1----:R-:W-:Y:S08]  /*e1e0*/  HMMA.16816.F32 R204, R36, R48, R64 ;  /* 0x0000003024cc723c */ /* 0x002ff00000001840 */
[C---:B--2---:R-:W-:Y:S08]  /*e1f0*/  HMMA.16816.F32 R168, R44.reuse, R52, R216 ;  /* 0x000000342ca8723c */ /* 0x044ff000000018d8 */
[----:B------:R-:W-:Y:S01]  /*e200*/  HMMA.16816.F32 R164, R44, R54, R224 ;  /* 0x000000362ca4723c */ /* 0x000fe200000018e0 */
[----:B------:R-:W-:Y:S07]  /*e210*/  LDSM.16.M88.4 R44, [R239+0x3800] ;  /* 0x00380000ef2c783b */ /* 0x000fee0000000200 */
[----:B------:R-:W-:Y:S01]  /*e220*/  HMMA.16816.F32 R64, R32, R48, R56 ;  /* 0x000000302040723c */ /* 0x000fe20000001838 */
[----:B------:R-:W1:Y:S07]  /*e230*/  LDSM.16.M88.4 R56, [R239+0x3000] ;  /* 0x00300000ef38783b */ /* 0x000e6e0000000200 */
[C---:B------:R-:W-:Y:S08]  /*e240*/  HMMA.16816.F32 R220, R40.reuse, R52, R220 ;  /* 0x0000003428dc723c */ /* 0x040ff000000018dc */
[----:B------:R-:W-:Y:S01]  /*e250*/  HMMA.16816.F32 R216, R40, R54, R228 ;  /* 0x0000003628d8723c */ /* 0x000fe200000018e4 */
[----:B------:R-:W2:Y:S07]  /*e260*/  LDSM.16.M88.4 R40, [R238+0xb000] ;  /* 0x00b00000ee28783b */ /* 0x000eae0000000200 */
[-C--:B------:R-:W-:Y:S08]  /*e270*/  HMMA.16816.F32 R224, R32, R50.reuse, R212 ;  /* 0x0000003220e0723c */ /* 0x080ff000000018d4 */
[C---:B------:R-:W-:Y:S08]  /*e280*/  HMMA.16816.F32 R208, R36.reuse, R50, R208 ;  /* 0x0000003224d0723c */ /* 0x040ff000000018d0 */
[C---:B---3--:R-:W-:Y:S08]  /*e290*/  HMMA.16816.F32 R52, R36.reuse, R60, R168 ;  /* 0x0000003c2434723c */ /* 0x048ff000000018a8 */
[----:B------:R-:W-:Y:S01]  /*e2a0*/  HMMA.16816.F32 R48, R36, R62, R164 ;  /* 0x0000003e2430723c */ /* 0x000fe200000018a4 */
[----:B------:R-:W3:Y:S07]  /*e2b0*/  LDSM.16.M88.4 R36, [R238+0xb800] ;  /* 0x00b80000ee24783b */ /* 0x000eee0000000200 */
[----:B-1----:R-:W-:Y:S08]  /*e2c0*/  HMMA.16816.F32 R212, R24, R56, R64 ;  /* 0x0000003818d4723c */ /* 0x002ff00000001840 */
[C---:B------:R-:W-:Y:S08]  /*e2d0*/  HMMA.16816.F32 R64, R32.reuse, R60, R220 ;  /* 0x0000003c2040723c */ /* 0x040ff000000018dc */
[----:B------:R-:W-:Y:S01]  /*e2e0*/  HMMA.16816.F32 R60, R32, R62, R216 ;  /* 0x0000003e203c723c */ /* 0x000fe200000018d8 */
[----:B------:R-:W-:Y:S07]  /*e2f0*/  LDSM.16.M88.4 R32, [R237+0x3800] ;  /* 0x00380000ed20783b */ /* 0x000fee0000000200 */
[C---:B------:R-:W-:Y:S08]  /*e300*/  HMMA.16816.F32 R204, R28.reuse, R56, R204 ;  /* 0x000000381ccc723c */ /* 0x040ff000000018cc */
[C---:B------:R-:W-:Y:S08]  /*e310*/  HMMA.16816.F32 R168, R28.reuse, R58, R208 ;  /* 0x0000003a1ca8723c */ /* 0x040ff000000018d0 */
[C---:B------:R-:W-:Y:S08]  /*e320*/  HMMA.16816.F32 R164, R28.reuse, R44, R52 ;  /* 0x0000002c1ca4723c */ /* 0x040ff00000001834 */
[----:B------:R-:W-:Y:S01]  /*e330*/  HMMA.16816.F32 R52, R28, R46, R48 ;  /* 0x0000002e1c34723c */ /* 0x000fe20000001830 */
[----:B------:R-:W1:Y:S01]  /*e340*/  LDSM.16.M88.4 R28, [R237+0x3000] ;  /* 0x00300000ed1c783b */ /* 0x000e620000000200 */
[----:B------:R-:W-:Y:S01]  /*e350*/  IADD3 R3, R0, 0x28, RZ ;  /* 0x0000002800037810 */ /* 0x000fe20007ffe0ff */
[----:B------:R-:W-:Y:S01]  /*e360*/  UISETP.GE.AND UP0, UPT, UR8, 0x4, UPT ;  /* 0x000000040800788c */ /* 0x000fe2000bf06270 */
[----:B------:R-:W-:-:S04]  /*e370*/  DEPBAR.LE SB0, 0x0 ;  /* 0x000080000000791a */ /* 0x000fc80000000000 */
[C---:B------:R-:W-:Y:S08]  /*e380*/  HMMA.16816.F32 R48, R24.reuse, R44, R64 ;  /* 0x0000002c1830723c */ /* 0x040ff00000001840 */
[C---:B------:R-:W-:Y:S08]  /*e390*/  HMMA.16816.F32 R56, R24.reuse, R58, R224 ;  /* 0x0000003a1838723c */ /* 0x040ff000000018e0 */
[----:B------:R-:W-:Y:S08]  /*e3a0*/  HMMA.16816.F32 R44, R24, R46, R60 ;  /* 0x0000002e182c723c */ /* 0x000ff0000000183c */
[C---:B--2---:R-:W-:Y:S08]  /*e3b0*/  HMMA.16816.F32 R204, R20.reuse, R40, R204 ;  /* 0x0000002814cc723c */ /* 0x044ff000000018cc */
[C---:B------:R-:W-:Y:S08]  /*e3c0*/  HMMA.16816.F32 R24, R20.reuse, R42, R168 ;  /* 0x0000002a1418723c */ /* 0x040ff000000018a8 */
[C---:B---3--:R-:W-:Y:S08]  /*e3d0*/  HMMA.16816.F32 R60, R20.reuse, R36, R164 ;  /* 0x00000024143c723c */ /* 0x048ff000000018a4 */
[----:B------:R-:W-:Y:S01]  /*e3e0*/  HMMA.16816.F32 R20, R20, R38, R52 ;  /* 0x000000261414723c */ /* 0x000fe20000001834 */
[----:B------:R-:W-:-:S06]  /*e3f0*/  FSEL R164, R69, -INF , !P4 ;  /* 0xff80000045a47808 */ /* 0x000fcc0006000000 */
[----:B------:R-:W-:Y:S01]  /*e400*/  FSEL R55, R72, -INF , !P0 ;  /* 0xff80000048377808 */ /* 0x000fe20004000000 */
[C---:B------:R-:W-:Y:S01]  /*e410*/  HMMA.16816.F32 R212, R12.reuse, R40, R212 ;  /* 0x000000280cd4723c */ /* 0x040fe200000018d4 */
[----:B------:R4:W5:Y:S01]  /*e420*/  LDL.LU R72, [R1+0xc0] ;  /* 0x0000c00001487983 */ /* 0x0009620000300800 */
[----:B------:R-:W-:Y:S02]  /*e430*/  FSEL R52, R71, -INF , !P6 ;  /* 0xff80000047347808 */ /* 0x000fe40007000000 */
[----:B------:R-:W-:Y:S01]  /*e440*/  FSEL R54, R70, -INF , !P1 ;  /* 0xff80000046367808 */ /* 0x000fe20004800000 */
[----:B------:R4:W5:Y:S01]  /*e450*/  LDL.LU R71, [R1+0xbc] ;  /* 0x0000bc0001477983 */ /* 0x0009620000300800 */
[----:B------:R-:W-:Y:S02]  /*e460*/  FSEL R53, R68, -INF , !P5 ;  /* 0xff80000044357808 */ /* 0x000fe40006800000 */
[C---:B------:R-:W-:Y:S01]  /*e470*/  HMMA.16816.F32 R48, R12.reuse, R36, R48 ;  /* 0x000000240c30723c */ /* 0x040fe20000001830 */
[----:B------:R4:W5:Y:S04]  /*e480*/  LDL.LU R70, [R1+0xb8] ;  /* 0x0000b80001467983 */ /* 0x0009680000300800 */
[----:B------:R4:W5:Y:S03]  /*e490*/  LDL.LU R69, [R1+0xb4] ;  /* 0x0000b40001457983 */ /* 0x0009660000300800 */
[----:B------:R-:W-:Y:S01]  /*e4a0*/  HMMA.16816.F32 R44, R12, R38, R44 ;  /* 0x000000260c2c723c */ /* 0x000fe2000000182c */
[----:B------:R4:W5:Y:S07]  /*e4b0*/  LDL.LU R68, [R1+0xb0] ;  /* 0x0000b00001447983 */ /* 0x00096e0000300800 */
[C---:B-1----:R-:W-:Y:S08]  /*e4c0*/  HMMA.16816.F32 R36, R8.reuse, R28, R204 ;  /* 0x0000001c0824723c */ /* 0x042ff000000018cc */
[----:B------:R-:W-:Y:S01]  /*e4d0*/  HMMA.16816.F32 R24, R8, R30, R24 ;  /* 0x0000001e0818723c */ /* 0x000fe20000001818 */
[----:B------:R-:W-:Y:S01]  /*e4e0*/  BAR.SYNC.DEFER_BLOCKING 0x0 ;  /* 0x0000000000007b1d */ /* 0x000fe20000010000 */
[----:B------:R-:W-:-:S06]  /*e4f0*/  ISETP.GE.AND P0, PT, R2, R16, PT ;  /* 0x000000100200720c */ /* 0x000fcc0003f06270 */
[----:B------:R-:W-:Y:S01]  /*e500*/  HMMA.16816.F32 R56, R12, R42, R56 ;  /* 0x0000002a0c38723c */ /* 0x000fe20000001838 */
[C---:B------:R-:W-:Y:S02]  /*e510*/  ISETP.GE.AND P1, PT, R2.reuse, R17, PT ;  /* 0x000000110200720c */ /* 0x040fe40003f26270 */
[----:B------:R-:W-:-:S05]  /*e520*/  ISETP.GE.AND P6, PT, R2, R18, PT ;  /* 0x000000120200720c */ /* 0x000fca0003fc6270 */
[----:B------:R-:W-:Y:S01]  /*e530*/  HMMA.16816.F32 R40, R8, R32, R60 ;  /* 0x000000200828723c */ /* 0x000fe2000000183c */
[----:B------:R-:W-:-:S07]  /*e540*/  ISETP.GE.AND P4, PT, R2, R19, PT ;  /* 0x000000130200720c */ /* 0x000fce0003f86270 */
[----:B------:R-:W-:Y:S01]  /*e550*/  HMMA.16816.F32 R20, R8, R34, R20 ;  /* 0x000000220814723c */ /* 0x000fe20000001814 */
[----:B------:R-:W-:-:S06]  /*e560*/  IADD3 R2, R0, 0x29, RZ ;  /* 0x0000002900027810 */ /* 0x000fcc0007ffe0ff */
[----:B------:R-:W-:Y:S01]  /*e570*/  IADD3 R8, R0, 0x21, RZ ;  /* 0x0000002100087810 */ /* 0x000fe20007ffe0ff */
[----:B------:R-:W-:Y:S01]  /*e580*/  HMMA.16816.F32 R12, R4, R28, R212 ;  /* 0x0000001c040c723c */ /* 0x000fe200000018d4 */
[----:B------:R-:W-:-:S06]  /*e590*/  FSEL R216, R38, -INF , !P1 ;  /* 0xff80000026d87808 */ /* 0x000fcc0004800000 */
[----:B------:R-:W-:Y:S02]  /*e5a0*/  FSEL R214, R36, -INF , !P0 ;  /* 0xff80000024d67808 */ /* 0x000fe40004000000 */
[-C--:B------:R-:W-:Y:S02]  /*e5b0*/  ISETP.GE.AND P0, PT, R8, R17.reuse, PT ;  /* 0x000000110800720c */ /* 0x080fe40003f06270 */
[-C--:B------:R-:W-:Y:S02]  /*e5c0*/  ISETP.GE.AND P1, PT, R2, R16.reuse, PT ;  /* 0x000000100200720c */ /* 0x080fe40003f26270 */
[----:B------:R-:W-:Y:S02]  /*e5d0*/  FSEL R215, R39, -INF , !P0 ;  /* 0xff80000027d77808 */ /* 0x000fe40004000000 */
[----:B------:R-:W-:Y:S02]  /*e5e0*/  ISETP.GE.AND P0, PT, R3, R17, PT ;  /* 0x000000110300720c */ /* 0x000fe40003f06270 */
[----:B------:R-:W-:-:S02]  /*e5f0*/  ISETP.GE.AND P5, PT, R8, R16, PT ;  /* 0x000000100800720c */ /* 0x000fc40003fa6270 */
[----:B------:R-:W-:Y:S02]  /*e600*/  FSEL R209, R25, -INF , !P1 ;  /* 0xff80000019d17808 */ /* 0x000fe40004800000 */
[----:B------:R-:W-:Y:S02]  /*e610*/  FSEL R212, R26, -INF , !P0 ;  /* 0xff8000001ad47808 */ /* 0x000fe40004000000 */
[----:B------:R-:W-:Y:S02]  /*e620*/  FSEL R213, R37, -INF , !P5 ;  /* 0xff80000025d57808 */ /* 0x000fe40006800000 */
[C---:B------:R-:W-:Y:S02]  /*e630*/  ISETP.GE.AND P1, PT, R8.reuse, R18, PT ;  /* 0x000000120800720c */ /* 0x040fe40003f26270 */
[----:B------:R-:W-:Y:S02]  /*e640*/  ISETP.GE.AND P0, PT, R8, R19, PT ;  /* 0x000000130800720c */ /* 0x000fe40003f06270 */
[----:B------:R-:W-:Y:S01]  /*e650*/  ISETP.GE.AND P5, PT, R3, R16, PT ;  /* 0x000000100300720c */ /* 0x000fe20003fa6270 */
[----:B------:R-:W-:Y:S03]  /*e660*/  HMMA.16816.F32 R8, R4, R32, R48 ;  /* 0x000000200408723c */ /* 0x000fe60000001830 */
[----:B------:R-:W-:-:S02]  /*e670*/  FSEL R210, R24, -INF , !P5 ;  /* 0xff80000018d27808 */ /* 0x000fc40006800000 */
[----:B------:R-:W-:-:S03]  /*e680*/  ISETP.GE.AND P5, PT, R2, R17, PT ;  /* 0x000000110200720c */ /* 0x000fc60003fa6270 */
[----:B------:R-:W-:Y:S01]  /*e690*/  HMMA.16816.F32 R28, R4, R30, R56 ;  /* 0x0000001e041c723c */ /* 0x000fe20000001838 */
[----:B------:R-:W-:Y:S02]  /*e6a0*/  FSEL R205, R27, -INF , !P5 ;  /* 0xff8000001bcd7808 */ /* 0x000fe40006800000 */
[----:B------:R-:W-:-:S05]  /*e6b0*/  FSEL R204, R12, -INF , !P6 ;  /* 0xff8000000ccc7808 */ /* 0x000fca0007000000 */
[----:B------:R-:W-:Y:S01]  /*e6c0*/  HMMA.16816.F32 R32, R4, R34, R44 ;  /* 0x000000220420723c */ /* 0x000fe2000000182c */
[----:B------:R-:W-:Y:S02]  /*e6d0*/  FSEL R171, R15, -INF , !P0 ;  /* 0xff8000000fab7808 */ /* 0x000fe40004000000 */
[----:B------:R-:W-:-:S04]  /*e6e0*/  ISETP.GE.AND P5, PT, R3, R18, PT ;  /* 0x000000120300720c */ /* 0x000fc80003fa6270 */
[----:B------:R-:W-:Y:S02]  /*e6f0*/  IADD3 R4, R0, 0x30, RZ ;  /* 0x0000003000047810 */ /* 0x000fe40007ffe0ff */
[----:B------:R-:W-:Y:S02]  /*e700*/  ISETP.GE.AND P6, PT, R3, R19, PT ;  /* 0x000000130300720c */ /* 0x000fe40003fc6270 */
        /* <DEDUP_REMOVED lines=10> */
[-C--:B------:R-:W-:Y:S02]  /*e7b0*/  ISETP.GE.AND P0, PT, R3, R18.reuse, PT ;  /* 0x000000120300720c */ /* 0x080fe40003f06270 */
[----:B------:R-:W-:Y:S02]  /*e7c0*/  IADD3 R0, R0, 0x39, RZ ;  /* 0x0000003900007810 */ /* 0x000fe40007ffe0ff */
[----:B------:R-:W-:Y:S02]  /*e7d0*/  FSEL R50, R9, -INF , !P0 ;  /* 0xff80000009327808 */ /* 0x000fe40004000000 */
[----:B------:R-:W-:Y:S02]  /*e7e0*/  ISETP.GE.AND P0, PT, R0, R18, PT ;  /* 0x000000120000720c */ /* 0x000fe40003f06270 */
[----:B------:R-:W-:Y:S02]  /*e7f0*/  FSEL R36, R28, -INF , !P5 ;  /* 0xff8000001c247808 */ /* 0x000fe40006800000 */
[----:B------:R-:W-:-:S02]  /*e800*/  FSEL R39, R33, -INF , !P0 ;  /* 0xff80000021277808 */ /* 0x000fc40004000000 */
[----:B------:R-:W-:Y:S02]  /*e810*/  ISETP.GE.AND P0, PT, R2, R19, PT ;  /* 0x000000130200720c */ /* 0x000fe40003f06270 */
[----:B------:R-:W-:Y:S02]  /*e820*/  ISETP.GE.AND P5, PT, R3, R16, PT ;  /* 0x000000100300720c */ /* 0x000fe40003fa6270 */
[----:B------:R-:W-:Y:S02]  /*e830*/  FSEL R211, R31, -INF , !P4 ;  /* 0xff8000001fd37808 */ /* 0x000fe40006000000 */
[----:B------:R-:W-:Y:S02]  /*e840*/  FSEL R27, R29, -INF , !P1 ;  /* 0xff8000001d1b7808 */ /* 0x000fe40004800000 */
[----:B------:R-:W-:Y:S02]  /*e850*/  ISETP.GE.AND P4, PT, R4, R17, PT ;  /* 0x000000110400720c */ /* 0x000fe40003f86270 */
[----:B------:R-:W-:-:S02]  /*e860*/  FSEL R165, R34, -INF , !P0 ;  /* 0xff80000022a57808 */ /* 0x000fc40004000000 */
[----:B------:R-:W-:Y:S02]  /*e870*/  ISETP.GE.AND P1, PT, R2, R16, PT ;  /* 0x000000100200720c */ /* 0x000fe40003f26270 */
[----:B------:R-:W-:Y:S02]  /*e880*/  FSEL R41, R41, -INF , !P5 ;  /* 0xff80000029297808 */ /* 0x000fe40006800000 */
[----:B------:R-:W-:Y:S02]  /*e890*/  PLOP3.LUT P0, PT, PT, PT, UP0, 0x80, 0x0 ;  /* 0x000000000000781c */ /* 0x000fe40003f0f008 */
[----:B------:R-:W-:Y:S02]  /*e8a0*/  ISETP.GE.AND P5, PT, R4, R18, PT ;  /* 0x000000120400720c */ /* 0x000fe40003fa6270 */
[----:B------:R-:W-:Y:S02]  /*e8b0*/  FSEL R37, R42, -INF , !P4 ;  /* 0xff8000002a257808 */ /* 0x000fe40006000000 */
[----:B------:R-:W-:-:S02]  /*e8c0*/  FSEL R42, R20, -INF , !P1 ;  /* 0xff800000142a7808 */ /* 0x000fc40004800000 */
[-C--:B------:R-:W-:Y:S02]  /*e8d0*/  ISETP.GE.AND P1, PT, R3, R19.reuse, PT ;  /* 0x000000130300720c */ /* 0x080fe40003f26270 */
[----:B------:R-:W-:Y:S02]  /*e8e0*/  FSEL R51, R8, -INF , !P5 ;  /* 0xff80000008337808 */ /* 0x000fe40006800000 */
[----:B------:R-:W-:Y:S02]  /*e8f0*/  ISETP.GE.AND P4, PT, R4, R19, PT ;  /* 0x000000130400720c */ /* 0x000fe40003f86270 */
[----:B------:R-:W-:Y:S02]  /*e900*/  ISETP.GE.AND P5, PT, R2, R18, PT ;  /* 0x000000120200720c */ /* 0x000fe40003fa6270 */
[----:B------:R-:W-:Y:S02]  /*e910*/  FSEL R170, R11, -INF , !P1 ;  /* 0xff8000000baa7808 */ /* 0x000fe40004800000 */
[----:B------:R-:W-:-:S02]  /*e920*/  FSEL R207, R30, -INF , !P6 ;  /* 0xff8000001ecf7808 */ /* 0x000fc40007000000 */
[----:B------:R-:W-:Y:S02]  /*e930*/  FSEL R32, R32, -INF , !P5 ;  /* 0xff80000020207808 */ /* 0x000fe40006800000 */
[----:B------:R-:W-:Y:S02]  /*e940*/  FSEL R206, R10, -INF , !P4 ;  /* 0xff8000000ace7808 */ /* 0x000fe40006000000 */
[C---:B------:R-:W-:Y:S02]  /*e950*/  ISETP.GE.AND P1, PT, R0.reuse, R19, PT ;  /* 0x000000130000720c */ /* 0x040fe40003f26270 */
[----:B------:R-:W-:Y:S02]  /*e960*/  ISETP.GE.AND P6, PT, R0, R16, PT ;  /* 0x000000100000720c */ /* 0x000fe40003fc6270 */
[-C--:B------:R-:W-:Y:S02]  /*e970*/  ISETP.GE.AND P5, PT, R2, R17.reuse, PT ;  /* 0x000000110200720c */ /* 0x080fe40003fa6270 */
[----:B------:R-:W-:-:S02]  /*e980*/  ISETP.GE.AND P4, PT, R0, R17, PT ;  /* 0x000000110000720c */ /* 0x000fc40003f86270 */
[----:B------:R-:W-:Y:S02]  /*e990*/  FSEL R34, R35, -INF , !P1 ;  /* 0xff80000023227808 */ /* 0x000fe40004800000 */
[----:B------:R-:W-:Y:S02]  /*e9a0*/  FSEL R38, R21, -INF , !P6 ;  /* 0xff80000015267808 */ /* 0x000fe40007000000 */
[----:B------:R-:W-:Y:S02]  /*e9b0*/  FSEL R35, R22, -INF , !P5 ;  /* 0xff80000016237808 */ /* 0x000fe40006800000 */
[----:B------:R-:W-:Y:S01]  /*e9c0*/  FSEL R33, R23, -INF , !P4 ;  /* 0xff80000017217808 */ /* 0x000fe20006000000 */
[----:B------:R-:W-:Y:S05]  /*e9d0*/  @!P0 BRA `(.L_x_162) ;  /* 0x0000050000008947 */ /* 0x000fea0003800000 */
[----:B----4-:R-:W2:Y:S04]  /*e9e0*/  LDL.64 R248, [R1+0x80] ;  /* 0x0000800001f87983 */ /* 0x010ea80000100a00 */
        /* <DEDUP_REMOVED lines=17> */
[C-C-:B------:R-:W-:Y:S02]  /*eb00*/  @!P3 LEA.HI.X R7, R0.reuse, c[0x0][0x16c], R4.reuse, 0x1, P5 ;  /* 0x00005b000007ba11 */ /* 0x140fe400028f0c04 */
[C---:B------:R-:W-:Y:S02]  /*eb10*/  @!P2 LEA.HI.X R9, R0.reuse, c[0x0][0x16c], R4, 0x1, P4 ;  /* 0x00005b000009aa11 */ /* 0x040fe400020f0c04 */
[----:B------:R-:W-:Y:S01]  /*eb20*/  IADD3 R2, P1, R0, UR7, RZ ;  /* 0x0000000700027c10 */ /* 0x000fe2000ff3e0ff */
[----:B------:R-:W-:Y:S01]  /*eb30*/  @!PT LDS RZ, [RZ] ;  /* 0x00000000fffff984 */ /* 0x000fe20000000800 */
[----:B------:R-:W-:Y:S01]  /*eb40*/  @!PT LDS RZ, [RZ] ;  /* 0x00000000fffff984 */ /* 0x000fe20000000800 */
[----:B------:R-:W-:Y:S01]  /*eb50*/  @!PT LDS RZ, [RZ] ;  /* 0x00000000fffff984 */ /* 0x000fe20000000800 */
[----:B------:R2:W-:Y:S03]  /*eb60*/  @!P3 LDGSTS.E.BYPASS.LTC128B.128 [R244+0x8000], [R6.64] ;  /* 0x0800000006f4bfae */ /* 0x0005e6000b901d52 */
[----:B------:R-:W-:Y:S01]  /*eb70*/  IADD3.X R4, R4, UR11, RZ, P1, !PT ;  /* 0x0000000b04047c10 */ /* 0x000fe20008ffe4ff */
[----:B------:R1:W-:Y:S01]  /*eb80*/  @P2 STS.128 [R244+0xa000], RZ ;  /* 0x00a000fff4002388 */ /* 0x0003e20000000c00 */
[----:B------:R-:W-:-:S02]  /*eb90*/  @!P3 LEA R12, P5, R2, c[0x0][0x168], 0x1 ;  /* 0x00005a00020cba11 */ /* 0x000fc400078a08ff */
[C---:B------:R-:W-:Y:S01]  /*eba0*/  IADD3 R0, P4, R2.reuse, UR7, RZ ;  /* 0x0000000702007c10 */ /* 0x040fe2000ff9e0ff */
[----:B------:R-:W-:Y:S01]  /*ebb0*/  @!PT LDS RZ, [RZ] ;  /* 0x00000000fffff984 */ /* 0x000fe20000000800 */
[----:B------:R-:W-:Y:S01]  /*ebc0*/  @!PT LDS RZ, [RZ] ;  /* 0x00000000fffff984 */ /* 0x000fe20000000800 */
[----:B------:R-:W-:Y:S01]  /*ebd0*/  @!PT LDS RZ, [RZ] ;  /* 0x00000000fffff984 */ /* 0x000fe20000000800 */
[----:B------:R3:W-:Y:S01]  /*ebe0*/  @!P2 LDGSTS.E.BYPASS.LTC128B.128 [R244+0xa000], [R8.64+0x80] ;  /* 0x0a00008008f4afae */ /* 0x0007e2000b901d52 */
[----:B------:R-:W-:Y:S02]  /*ebf0*/  @!P3 LEA.HI.X R13, R2, c[0x0][0x16c], R4, 0x1, P5 ;  /* 0x00005b00020dba11 */ /* 0x000fe400028f0c04 */
[C---:B------:R-:W-:Y:S01]  /*ec00*/  @!P3 LEA R10, P6, R0.reuse, c[0x0][0x168], 0x1 ;  /* 0x00005a00000aba11 */ /* 0x040fe200078c08ff */
[----:B------:R1:W-:Y:S01]  /*ec10*/  @P3 STS.128 [R244+0x8800], RZ ;  /* 0x008800fff4003388 */ /* 0x0003e20000000c00 */
[----:B------:R-:W-:-:S03]  /*ec20*/  IADD3 R3, P5, R0, UR7, RZ ;  /* 0x0000000700037c10 */ /* 0x000fc6000ffbe0ff */
[----:B------:R-:W-:Y:S01]  /*ec30*/  @!PT LDS RZ, [RZ] ;  /* 0x00000000fffff984 */ /* 0x000fe20000000800 */
[----:B------:R-:W-:Y:S01]  /*ec40*/  @!PT LDS RZ, [RZ] ;  /* 0x00000000fffff984 */ /* 0x000fe20000000800 */
[----:B------:R-:W-:Y:S01]  /*ec50*/  @!PT LDS RZ, [RZ] ;  /* 0x00000000fffff984 */ /* 0x000fe20000000800 */
[----:B------:R1:W-:Y:S04]  /*ec60*/  @!P3 LDGSTS.E.BYPASS.LTC128B.128 [R244+0x8800], [R12.64] ;  /* 0x088000000cf4bfae */ /* 0x0003e8000b901d52 */
[----:B------:R1:W-:Y:S01]  /*ec70*/  @P2 STS.128 [R244+0xa800], RZ ;  /* 0x00a800fff4002388 */ /* 0x0003e20000000c00 */
[----:B---3--:R-:W-:-:S04]  /*ec80*/  @!P2 LEA R8, P1, R2, c[0x0][0x168], 0x1 ;  /* 0x00005a000208aa11 */ /* 0x008fc800078208ff */
[----:B------:R-:W-:Y:S02]  /*ec90*/  @!P2 LEA.HI.X R9, R2, c[0x0][0x16c], R4, 0x1, P1 ;  /* 0x00005b000209aa11 */ /* 0x000fe400008f0c04 */
[----:B------:R-:W-:Y:S02]  /*eca0*/  IADD3.X R2, R4, UR11, RZ, P4, !PT ;  /* 0x0000000b04027c10 */ /* 0x000fe4000a7fe4ff */
[C---:B------:R-:W-:Y:S01]  /*ecb0*/  @!P2 LEA R4, P1, R0.reuse, c[0x0][0x168], 0x1 ;  /* 0x00005a000004aa11 */ /* 0x040fe200078208ff */
[----:B------:R-:W-:Y:S01]  /*ecc0*/  @!PT LDS RZ, [RZ] ;  /* 0x00000000fffff984 */ /* 0x000fe20000000800 */
[----:B------:R-:W-:Y:S01]  /*ecd0*/  @!PT LDS RZ, [RZ] ;  /* 0x00000000fffff984 */ /* 0x000fe20000000800 */
[----:B------:R-:W-:Y:S01]  /*ece0*/  @!PT LDS RZ, [RZ] ;  /* 0x00000000fffff984 */ /* 0x000fe20000000800 */
[----:B------:R1:W-:Y:S01]  /*ecf0*/  @!P2 LDGSTS.E.BYPASS.LTC128B.128 [R244+0xa800], [R8.64+0x80] ;  /* 0x0a80008008f4afae */ /* 0x0003e2000b901d52 */
[C-C-:B------:R-:W-:Y:S02]  /*ed00*/  @!P3 LEA.HI.X R11, R0.reuse, c[0x0][0x16c], R2.reuse, 0x1, P6 ;  /* 0x00005b00000bba11 */ /* 0x140fe400030f0c02 */
[----:B------:R-:W-:Y:S01]  /*ed10*/  @!P2 LEA.HI.X R5, R0, c[0x0][0x16c], R2, 0x1, P1 ;  /* 0x00005b000005aa11 */ /* 0x000fe200008f0c02 */
[----:B------:R1:W-:Y:S01]  /*ed20*/  @P3 STS.128 [R244+0x9000], RZ ;  /* 0x009000fff4003388 */ /* 0x0003e20000000c00 */
[----:B--2---:R-:W-:-:S02]  /*ed30*/  @!P3 LEA R6, P4, R3, c[0x0][0x168], 0x1 ;  /* 0x00005a000306ba11 */ /* 0x004fc400078808ff */
[----:B------:R-:W-:Y:S01]  /*ed40*/  IADD3.X R0, R2, UR11, RZ, P5, !PT ;  /* 0x0000000b02007c10 */ /* 0x000fe2000affe4ff */
[----:B------:R-:W-:Y:S01]  /*ed50*/  @!PT LDS RZ, [RZ] ;  /* 0x00000000fffff984 */ /* 0x000fe20000000800 */
[----:B------:R-:W-:Y:S01]  /*ed60*/  @!PT LDS RZ, [RZ] ;  /* 0x00000000fffff984 */ /* 0x000fe20000000800 */
[----:B------:R-:W-:Y:S01]  /*ed70*/  @!PT LDS RZ, [RZ] ;  /* 0x00000000fffff984 */ /* 0x000fe20000000800 */
[----:B------:R1:W-:Y:S03]  /*ed80*/  @!P3 LDGSTS.E.BYPASS.LTC128B.128 [R244+0x9000], [R10.64] ;  /* 0x090000000af4bfae */ /* 0x0003e6000b901d52 */
[----:B------:R-:W-:Y:S01]  /*ed90*/  @!P3 LEA.HI.X R7, R3, c[0x0][0x16c], R0, 0x1, P4 ;  /* 0x00005b000307ba11 */ /* 0x000fe200020f0c00 */
[----:B------:R1:W-:Y:S04]  /*eda0*/  @P2 STS.128 [R244+0xb000], RZ ;  /* 0x00b000fff4002388 */ /* 0x0003e80000000c00 */
        /* <DEDUP_REMOVED lines=17> */
.L_x_164:
[----:B------:R-:W-:Y:S05]  /*eec0*/  BSYNC B0 ;  /* 0x0000000000007941 */ /* 0x000fea0003800000 */
.L_x_163:
[----:B------:R-:W0:Y:S02]  /*eed0*/  LDGDEPBAR ;  /* 0x00000000000079af */ /* 0x000e240000000000 */
.L_x_162:
[----:B--2-4-:R-:W2:Y:S04]  /*eee0*/  LDL.LU R2, [R1+0x90] ;  /* 0x0000900001027983 */ /* 0x014ea80000300800 */
[----:B------:R-:W3:Y:S04]  /*eef0*/  LDL.LU R0, [R1+0x50] ;  /* 0x0000500001007983 */ /* 0x000ee80000300800 */
[----:B------:R-:W4:Y:S04]  /*ef00*/  LDL.LU R24, [R1+0x10] ;  /* 0x0000100001187983 */ /* 0x000f280000300800 */
[----:B------:R-:W4:Y:S04]  /*ef10*/  LDL.LU R23, [R1+0x14] ;  /* 0x0000140001177983 */ /* 0x000f280000300800 */
[----:B------:R-:W4:Y:S04]  /*ef20*/  LDL.LU R22, [R1+0x30] ;  /* 0x0000300001167983 */ /* 0x000f280000300800 */
[----:B-1----:R-:W4:Y:S04]  /*ef30*/  LDL.LU R11, [R1+0x58] ;  /* 0x00005800010b7983 */ /* 0x002f280000300800 */
[----:B------:R-:W4:Y:S04]  /*ef40*/  LDL.LU R10, [R1+0x54] ;  /* 0x00005400010a7983 */ /* 0x000f280000300800 */
[----:B------:R-:W4:Y:S04]  /*ef50*/  LDL.LU R19, [R1+0x18] ;  /* 0x0000180001137983 */ /* 0x000f280000300800 */
[----:B------:R-:W4:Y:S04]  /*ef60*/  LDL.LU R18, [R1+0x1c] ;  /* 0x00001c0001127983 */ /* 0x000f280000300800 */
[----:B------:R-:W4:Y:S04]  /*ef70*/  LDL.LU R17, [R1+0x34] ;  /* 0x0000340001117983 */ /* 0x000f280000300800 */
[----:B------:R-:W4:Y:S04]  /*ef80*/  LDL.LU R16, [R1+0x20] ;  /* 0x0000200001107983 */ /* 0x000f280000300800 */
[----:B------:R-:W4:Y:S04]  /*ef90*/  LDL.LU R15, [R1] ;  /* 0x00000000010f7983 */ /* 0x000f280000300800 */
        /* <DEDUP_REMOVED lines=16> */
[----:B------:R-:W-:Y:S04]  /*f0a0*/  STL [R1+0xb4], R237 ;  /* 0x0000b4ed01007387 */ /* 0x000fe80000100800 */
[----:B------:R-:W-:Y:S04]  /*f0b0*/  STL [R1+0xb0], R232 ;  /* 0x0000b0e801007387 */ /* 0x000fe80000100800 */
[----:B------:R-:W-:Y:S01]  /*f0c0*/  LDSM.16.MT88.4 R28, [R236+0xe000] ;  /* 0x00e00000ec1c783b */ /* 0x000fe20000004200 */
[----:B--2---:R-:W-:-:S02]  /*f0d0*/  MOV R20, R2 ;  /* 0x0000000200147202 */ /* 0x004fc40000000f00 */
[----:B---3--:R-:W-:Y:S02]  /*f0e0*/  MOV R21, R0 ;  /* 0x0000000000157202 */ /* 0x008fe40000000f00 */
[----:B----4-:R-:W-:-:S04]  /*f0f0*/  FMNMX.FTZ R0, R11, R245, !PT ;  /* 0x000000f50b007209 */ /* 0x010fc80007810000 */
        /* <DEDUP_REMOVED lines=42> */
[----:B------:R-:W1:Y:S01]  /*f3a0*/  SHFL.BFLY PT, R5, R168, 0x2, 0x1f ;  /* 0x0c401f00a8057f89 */ /* 0x000e6200000e0000 */
[----:B------:R-:W-:-:S02]  /*f3b0*/  FMNMX.FTZ R3, R21, R0, !PT ;  /* 0x0000000015037209 */ /* 0x000fc40007810000 */
[----:B------:R-:W-:Y:S02]  /*f3c0*/  FMNMX.FTZ R0, R169, R2, !PT ;  /* 0x00000002a9007209 */ /* 0x000fe40007810000 */
[----:B------:R-:W-:Y:S02]  /*f3d0*/  FMNMX.FTZ R2, R35, R4, !PT ;  /* 0x0000000423027209 */ /* 0x000fe40007810000 */
[----:B------:R-:W-:Y:S02]  /*f3e0*/  FMNMX.FTZ R3, R55, R3, !PT ;  /* 0x0000000337037209 */ /* 0x000fe40007810000 */
[----:B------:R-:W-:Y:S02]  /*f3f0*/  FMNMX.FTZ R166, R36, R0, !PT ;  /* 0x0000000024a67209 */ /* 0x000fe40007810000 */
[----:B------:R-:W-:Y:S02]  /*f400*/  FMNMX.FTZ R0, R33, R2, !PT ;  /* 0x0000000221007209 */ /* 0x000fe40007810000 */
[----:B------:R-:W-:-:S02]  /*f410*/  FMNMX.FTZ R2, R164, R3, !PT ;  /* 0x00000003a4027209 */ /* 0x000fc40007810000 */
[----:B------:R-:W-:Y:S01]  /*f420*/  FMNMX.FTZ R166, R27, R166, !PT ;  /* 0x000000a61ba67209 */ /* 0x000fe20007810000 */
[----:B------:R-:W2:Y:S01]  /*f430*/  SHFL.BFLY PT, R3, R0, 0x2, 0x1f ;  /* 0x0c401f0000037f89 */ /* 0x000ea200000e0000 */
[----:B------:R-:W-:Y:S02]  /*f440*/  FMNMX.FTZ R2, R53, R2, !PT ;  /* 0x0000000235027209 */ /* 0x000fe40007810000 */
[----:B------:R-:W-:Y:S02]  /*f450*/  FMNMX.FTZ R166, R51, R166, !PT ;  /* 0x000000a633a67209 */ /* 0x000fe40007810000 */
[----:B------:R-:W-:Y:S02]  /*f460*/  FMNMX.FTZ R2, R208, R2, !PT ;  /* 0x00000002d0027209 */ /* 0x000fe40007810000 */
[----:B------:R-:W-:Y:S02]  /*f470*/  FMNMX.FTZ R166, R50, R166, !PT ;  /* 0x000000a632a67209 */ /* 0x000fe40007810000 */
[----:B------:R-:W-:-:S02]  /*f480*/  FMNMX.FTZ R2, R171, R2, !PT ;  /* 0x00000002ab027209 */ /* 0x000fc40007810000 */
[----:B------:R-:W-:Y:S02]  /*f490*/  FMNMX.FTZ R166, R32, R166, !PT ;  /* 0x000000a620a67209 */ /* 0x000fe40007810000 */
[----:B-1----:R-:W-:Y:S02]  /*f4a0*/  FMNMX.FTZ R168, R168, R5, !PT ;  /* 0x00000005a8a87209 */ /* 0x002fe40007810000 */
[----:B------:R-:W-:Y:S02]  /*f4b0*/  FMNMX.FTZ R2, R207, R2, !PT ;  /* 0x00000002cf027209 */ /* 0x000fe40007810000 */
[----:B------:R-:W-:Y:S01]  /*f4c0*/  FMNMX.FTZ R166, R39, R166, !PT ;  /* 0x000000a627a67209 */ /* 0x000fe20007810000 */
[----:B------:R-:W1:Y:S01]  /*f4d0*/  SHFL.BFLY PT, R4, R168, 0x1, 0x1f ;  /* 0x0c201f00a8047f89 */ /* 0x000e6200000e0000 */
[----:B------:R-:W-:-:S03]  /*f4e0*/  FMNMX.FTZ R2, R211, R2, !PT ;  /* 0x00000002d3027209 */ /* 0x000fc60007810000 */
[----:B------:R-:W3:Y:S01]  /*f4f0*/  SHFL.BFLY PT, R6, R166, 0x2, 0x1f ;  /* 0x0c401f00a6067f89 */ /* 0x000ee200000e0000 */
[----:B------:R-:W-:Y:S02]  /*f500*/  FMNMX.FTZ R2, R206, R2, !PT ;  /* 0x00000002ce027209 */ /* 0x000fe40007810000 */
[----:B--2---:R-:W-:Y:S02]  /*f510*/  FMNMX.FTZ R0, R0, R3, !PT ;  /* 0x0000000300007209 */ /* 0x004fe40007810000 */
[----:B------:R-:W-:-:S03]  /*f520*/  FMNMX.FTZ R3, R170, R2, !PT ;  /* 0x00000002aa037209 */ /* 0x000fc60007810000 */
[----:B------:R-:W2:Y:S01]  /*f530*/  SHFL.BFLY PT, R167, R0, 0x1, 0x1f ;  /* 0x0c201f0000a77f89 */ /* 0x000ea200000e0000 */
[----:B------:R-:W-:-:S04]  /*f540*/  FMNMX.FTZ R3, R165, R3, !PT ;  /* 0x00000003a5037209 */ /* 0x000fc80007810000 */
[----:B------:R-:W-:-:S05]  /*f550*/  FMNMX.FTZ R3, R34, R3, !PT ;  /* 0x0000000322037209 */ /* 0x000fca0007810000 */
[----:B------:R-:W4:Y:S01]  /*f560*/  SHFL.BFLY PT, R5, R3, 0x2, 0x1f ;  /* 0x0c401f0003057f89 */ /* 0x000f2200000e0000 */
[----:B-1----:R-:W-:Y:S02]  /*f570*/  FMNMX.FTZ R168, R168, R4, !PT ;  /* 0x00000004a8a87209 */ /* 0x002fe40007810000 */
[----:B---3--:R-:W-:-:S03]  /*f580*/  FMNMX.FTZ R166, R166, R6, !PT ;  /* 0x00000006a6a67209 */ /* 0x008fc60007810000 */
[C---:B------:R-:W-:Y:S01]  /*f590*/  FMUL.FTZ R2, R168.reuse, c[0x0][0x23c] ;  /* 0x00008f00a8027a20 */ /* 0x040fe20000410000 */
[----:B------:R-:W-:Y:S01]  /*f5a0*/  FSETP.NEU.FTZ.AND P4, PT, R168, -INF , PT ;  /* 0xff800000a800780b */ /* 0x000fe20003f9d000 */
[----:B------:R-:W1:Y:S03]  /*f5b0*/  SHFL.BFLY PT, R6, R166, 0x1, 0x1f ;  /* 0x0c201f00a6067f89 */ /* 0x000e6600000e0000 */
[----:B------:R-:W-:Y:S02]  /*f5c0*/  FSEL R2, R2, RZ, P4 ;  /* 0x000000ff02027208 */ /* 0x000fe40002000000 */
[----:B--2---:R-:W-:-:S03]  /*f5d0*/  FMNMX.FTZ R167, R0, R167, !PT ;  /* 0x000000a700a77209 */ /* 0x004fc60007810000 */
[--C-:B------:R-:W-:Y:S01]  /*f5e0*/  FFMA.FTZ R4, R245, c[0x0][0x23c], -R2.reuse ;  /* 0x00008f00f5047a23 */ /* 0x100fe20000010802 */
[----:B------:R-:W-:Y:S01]  /*f5f0*/  FSETP.NEU.FTZ.AND P3, PT, R167, -INF , PT ;  /* 0xff800000a700780b */ /* 0x000fe20003f7d000 */
[----:B------:R-:W-:Y:S02]  /*f600*/  FFMA.FTZ R0, R23, c[0x0][0x23c], -R2 ;  /* 0x00008f0017007a23 */ /* 0x000fe40000010802 */
[----:B------:R-:W-:Y:S01]  /*f610*/  FMUL.FTZ R25, R167, c[0x0][0x23c] ;  /* 0x00008f00a7197a20 */ /* 0x000fe20000410000 */
[----:B------:R2:W-:Y:S01]  /*f620*/  MUFU.EX2 R238, R4 ;  /* 0x0000000400ee7308 */ /* 0x0005e20000000800 */
[----:B----4-:R-:W-:-:S03]  /*f630*/  FMNMX.FTZ R3, R3, R5, !PT ;  /* 0x0000000503037209 */ /* 0x010fc60007810000 */
[----:B------:R-:W-:-:S04]  /*f640*/  FSEL R25, R25, RZ, P3 ;  /* 0x000000ff19197208 */ /* 0x000fc80001800000 */
[----:B------:R3:W-:Y:S01]  /*f650*/  MUFU.EX2 R225, R0 ;  /* 0x0000000000e17308 */ /* 0x0007e20000000800 */
[--C-:B--2---:R-:W-:Y:S02]  /*f660*/  FFMA.FTZ R4, R24, c[0x0][0x23c], -R2.reuse ;  /* 0x00008f0018047a23 */ /* 0x104fe40000010802 */
[----:B---3--:R-:W-:-:S05]  /*f670*/  FFMA.FTZ R0, R22, c[0x0][0x23c], -R2 ;  /* 0x00008f0016007a23 */ /* 0x008fca0000010802 */
[----:B------:R2:W3:Y:S01]  /*f680*/  MUFU.EX2 R217, R4 ;  /* 0x0000000400d97308 */ /* 0x0004e20000000800 */
[----:B-1----:R-:W-:-:S07]  /*f690*/  FMNMX.FTZ R166, R166, R6, !PT ;  /* 0x00000006a6a67209 */ /* 0x002fce0007810000 */
[----:B------:R1:W-:Y:S01]  /*f6a0*/  MUFU.EX2 R221, R0 ;  /* 0x0000000000dd7308 */ /* 0x0003e20000000800 */
[----:B--2---:R-:W2:Y:S01]  /*f6b0*/  SHFL.BFLY PT, R4, R3, 0x1, 0x1f ;  /* 0x0c201f0003047f89 */ /* 0x004ea200000e0000 */
[----:B-1----:R-:W-:-:S06]  /*f6c0*/  FFMA.FTZ R0, R246, c[0x0][0x23c], -R25 ;  /* 0x00008f00f6007a23 */ /* 0x002fcc0000010819 */
[----:B------:R1:W-:Y:S01]  /*f6d0*/  MUFU.EX2 R237, R0 ;  /* 0x0000000000ed7308 */ /* 0x0003e20000000800 */
[C---:B------:R-:W-:Y:S01]  /*f6e0*/  FMUL.FTZ R24, R166.reuse, c[0x0][0x23c] ;  /* 0x00008f00a6187a20 */ /* 0x040fe20000410000 */
[----:B------:R-:W-:-:S04]  /*f6f0*/  FSETP.NEU.FTZ.AND P2, PT, R166, -INF , PT ;  /* 0xff800000a600780b */ /* 0x000fc80003f5d000 */
[----:B------:R-:W-:Y:S01]  /*f700*/  FSEL R24, R24, RZ, P2 ;  /* 0x000000ff18187208 */ /* 0x000fe20001000000 */
[----:B-1----:R-:W-:-:S04]  /*f710*/  FFMA.FTZ R0, R19, c[0x0][0x23c], -R25 ;  /* 0x00008f0013007a23 */ /* 0x002fc80000010819 */
[----:B------:R1:W-:Y:S01]  /*f720*/  MUFU.EX2 R44, R0 ;  /* 0x00000000002c7308 */ /* 0x0003e20000000800 */
[----:B--2---:R-:W-:Y:S01]  /*f730*/  FMNMX.FTZ R3, R3, R4, !PT ;  /* 0x0000000403037209 */ /* 0x004fe20007810000 */
[----:B-1----:R-:W-:-:S06]  /*f740*/  FFMA.FTZ R0, R18, c[0x0][0x23c], -R25 ;  /* 0x00008f0012007a23 */ /* 0x002fcc0000010819 */
[----:B------:R1:W-:Y:S01]  /*f750*/  MUFU.EX2 R224, R0 ;  /* 0x0000000000e07308 */ /* 0x0003e20000000800 */
[----:B------:R-:W-:Y:S02]  /*f760*/  FMUL.FTZ R26, R3, c[0x0][0x23c] ;  /* 0x00008f00031a7a20 */ /* 0x000fe40000410000 */
[----:B-1----:R-:W-:-:S05]  /*f770*/  FFMA.FTZ R0, R17, c[0x0][0x23c], -R25 ;  /* 0x00008f0011007a23 */ /* 0x002fca0000010819 */
[----:B------:R1:W-:Y:S01]  /*f780*/  MUFU.EX2 R220, R0 ;  /* 0x0000000000dc7308 */ /* 0x0003e20000000800 */
[----:B------:R-:W-:Y:S01]  /*f790*/  FSETP.NEU.FTZ.AND P1, PT, R3, -INF , PT ;  /* 0xff8000000300780b */ /* 0x000fe20003f3d000 */
[----:B-1----:R-:W-:-:S06]  /*f7a0*/  FFMA.FTZ R0, R247, c[0x0][0x23c], -R24 ;  /* 0x00008f00f7007a23 */ /* 0x002fcc0000010818 */
[----:B------:R1:W-:Y:S01]  /*f7b0*/  MUFU.EX2 R232, R0 ;  /* 0x0000000000e87308 */ /* 0x0003e20000000800 */
[----:B------:R-:W-:Y:S01]  /*f7c0*/  FSEL R26, R26, RZ, P1 ;  /* 0x000000ff1a1a7208 */ /* 0x000fe20000800000 */
[--C-:B-1----:R-:W-:Y:S01]  /*f7d0*/  FFMA.FTZ R0, R16, c[0x0][0x23c], -R24.reuse ;  /* 0x00008f0010007a23 */ /* 0x102fe20000010818 */
[----:B------:R-:W-:Y:S01]  /*f7e0*/  FSEL R4, R168, RZ, P4 ;  /* 0x000000ffa8047208 */ /* 0x000fe20002000000 */
[----:B------:R-:W-:Y:S04]  /*f7f0*/  LDSM.16.MT88.4 R16, [R233+0xc000] ;  /* 0x00c00000e910783b */ /* 0x000fe80000004200 */
[----:B------:R1:W-:Y:S02]  /*f800*/  MUFU.EX2 R43, R0 ;  /* 0x00000000002b7308 */ /* 0x0003e40000000800 */
[----:B-1----:R-:W-:-:S06]  /*f810*/  FFMA.FTZ R0, R15, c[0x0][0x23c], -R24 ;  /* 0x00008f000f007a23 */ /* 0x002fcc0000010818 */
[----:B------:R1:W-:Y:S02]  /*f820*/  MUFU.EX2 R223, R0 ;  /* 0x0000000000df7308 */ /* 0x0003e40000000800 */
[----:B-1----:R-:W-:-:S06]  /*f830*/  FFMA.FTZ R0, R14, c[0x0][0x23c], -R24 ;  /* 0x00008f000e007a23 */ /* 0x002fcc0000010818 */
[----:B------:R1:W-:Y:S01]  /*f840*/  MUFU.EX2 R219, R0 ;  /* 0x0000000000db7308 */ /* 0x0003e20000000800 */
[----:B------:R-:W-:Y:S02]  /*f850*/  FADD.FTZ R4, R11, -R4 ;  /* 0x800000040b047221 */ /* 0x000fe40000010000 */
[----:B-1----:R-:W-:-:S05]  /*f860*/  FFMA.FTZ R0, R252, c[0x0][0x23c], -R26 ;  /* 0x00008f00fc007a23 */ /* 0x002fca000001081a */
[----:B------:R1:W-:Y:S01]  /*f870*/  MUFU.EX2 R251, R0 ;  /* 0x0000000000fb7308 */ /* 0x0003e20000000800 */
[----:B------:R-:W-:Y:S02]  /*f880*/  FMUL.FTZ R46, R4, c[0x0][0x23c] ;  /* 0x00008f00042e7a20 */ /* 0x000fe40000410000 */
[----:B-1----:R-:W-:-:S05]  /*f890*/  FFMA.FTZ R0, R13, c[0x0][0x23c], -R26 ;  /* 0x00008f000d007a23 */ /* 0x002fca000001081a */
[----:B------:R1:W-:Y:S02]  /*f8a0*/  MUFU.EX2 R252, R0 ;  /* 0x0000000000fc7308 */ /* 0x0003e40000000800 */
[----:B-1----:R-:W-:Y:S02]  /*f8b0*/  FFMA.FTZ R0, R12, c[0x0][0x23c], -R26 ;  /* 0x00008f000c007a23 */ /* 0x002fe4000001081a */
[----:B------:R-:W1:Y:S04]  /*f8c0*/  LDSM.16.MT88.4 R12, [R234+0xc000] ;  /* 0x00c00000ea0c783b */ /* 0x000e680000004200 */
[----:B------:R2:W-:Y:S02]  /*f8d0*/  MUFU.EX2 R222, R0 ;  /* 0x0000000000de7308 */ /* 0x0005e40000000800 */
[----:B--2---:R-:W-:-:S05]  /*f8e0*/  FSEL R0, R167, RZ, P3 ;  /* 0x000000ffa7007208 */ /* 0x004fca0001800000 */
[----:B------:R-:W-:Y:S01]  /*f8f0*/  FADD.FTZ R4, R10, -R0 ;  /* 0x800000000a047221 */ /* 0x000fe20000010000 */
[----:B------:R-:W-:-:S03]  /*f900*/  FSEL R0, R166, RZ, P2 ;  /* 0x000000ffa6007208 */ /* 0x000fc60001000000 */
[----:B------:R-:W-:Y:S02]  /*f910*/  FMUL.FTZ R47, R4, c[0x0][0x23c] ;  /* 0x00008f00042f7a20 */ /* 0x000fe40000410000 */
[----:B------:R-:W-:Y:S01]  /*f920*/  FADD.FTZ R4, R9, -R0 ;  /* 0x8000000009047221 */ /* 0x000fe20000010000 */
[----:B------:R-:W-:-:S05]  /*f930*/  FSEL R0, R3, RZ, P1 ;  /* 0x000000ff03007208 */ /* 0x000fca0000800000 */
[----:B------:R-:W-:-:S04]  /*f940*/  FADD.FTZ R0, R8, -R0 ;  /* 0x8000000008007221 */ /* 0x000fc80000010000 */
[----:B------:R-:W-:Y:S02]  /*f950*/  FMUL.FTZ R0, R0, c[0x0][0x23c] ;  /* 0x00008f0000007a20 */ /* 0x000fe40000410000 */
[----:B------:R-:W-:Y:S02]  /*f960*/  FMUL.FTZ R4, R4, c[0x0][0x23c] ;  /* 0x00008f0004047a20 */ /* 0x000fe40000410000 */
[----:B------:R2:W-:Y:S08]  /*f970*/  MUFU.EX2 R49, R0 ;  /* 0x0000000000317308 */ /* 0x0005f00000000800 */
[----:B------:R-:W4:Y:S01]  /*f980*/  MUFU.EX2 R46, R46 ;  /* 0x0000002e002e7308 */ /* 0x000f220000000800 */
[----:B--2---:R-:W-:-:S07]  /*f990*/  FFMA.FTZ R0, R7, c[0x0][0x23c], -R26 ;  /* 0x00008f0007007a23 */ /* 0x004fce000001081a */
[----:B------:R-:W2:Y:S08]  /*f9a0*/  MUFU.EX2 R47, R47 ;  /* 0x0000002f002f7308 */ /* 0x000eb00000000800 */
[----:B------:R1:W1:Y:S08]  /*f9b0*/  MUFU.EX2 R48, R4 ;  /* 0x0000000400307308 */ /* 0x0002700000000800 */
[----:B------:R-:W1:Y:S01]  /*f9c0*/  MUFU.EX2 R218, R0 ;  /* 0x0000000000da7308 */ /* 0x000e620000000800 */
[----:B---3--:R-:W-:Y:S01]  /*f9d0*/  F2FP.PACK_AB R8, R217, R238 ;  /* 0x000000eed908723e */ /* 0x008fe200000000ff */
[-C--:B----45:R-:W-:Y:S01]  /*f9e0*/  FMUL.FTZ R68, R68, R46.reuse ;  /* 0x0000002e44447220 */ /* 0x0b0fe20000410000 */
[----:B------:R-:W-:Y:S01]  /*f9f0*/  F2FP.PACK_AB R9, R44, R237 ;  /* 0x000000ed2c09723e */ /* 0x000fe200000000ff */
[----:B------:R-:W-:Y:S01]  /*fa00*/  FMUL.FTZ R69, R69, R46 ;  /* 0x0000002e45457220 */ /* 0x000fe20000410000 */
[----:B------:R-:W-:Y:S01]  /*fa10*/  F2FP.PACK_AB R10, R221, R225 ;  /* 0x000000e1dd0a723e */ /* 0x000fe200000000ff */
[-C--:B--2---:R-:W-:Y:S01]  /*fa20*/  FMUL.FTZ R70, R70, R47.reuse ;  /* 0x0000002f46467220 */ /* 0x084fe20000410000 */
[----:B------:R-:W-:Y:S01]  /*fa30*/  F2FP.PACK_AB R11, R220, R224 ;  /* 0x000000e0dc0b723e */ /* 0x000fe200000000ff */
[----:B------:R-:W-:Y:S01]  /*fa40*/  FMUL.FTZ R71, R71, R47 ;  /* 0x0000002f47477220 */ /* 0x000fe20000410000 */
[----:B-1----:R-:W-:Y:S01]  /*fa50*/  F2FP.PACK_AB R4, R43, R232 ;  /* 0x000000e82b04723e */ /* 0x002fe200000000ff */
[-C--:B------:R-:W-:Y:S01]  /*fa60*/  FMUL.FTZ R72, R72, R48.reuse ;  /* 0x0000003048487220 */ /* 0x080fe20000410000 */
[----:B------:R-:W-:Y:S01]  /*fa70*/  F2FP.PACK_AB R5, R252, R251 ;  /* 0x000000fbfc05723e */ /* 0x000fe200000000ff */
[----:B------:R-:W-:Y:S01]  /*fa80*/  FMUL.FTZ R73, R73, R48 ;  /* 0x0000003049497220 */ /* 0x000fe20000410000 */
[----:B------:R-:W-:Y:S01]  /*fa90*/  F2FP.PACK_AB R6, R219, R223 ;  /* 0x000000dfdb06723e */ /* 0x000fe200000000ff */
[-C--:B------:R-:W-:Y:S01]  /*faa0*/  FMUL.FTZ R74, R74, R49.reuse ;  /* 0x000000314a4a7220 */ /* 0x080fe20000410000 */
[----:B------:R-:W-:Y:S01]  /*fab0*/  F2FP.PACK_AB R7, R218, R222 ;  /* 0x000000deda07723e */ /* 0x000fe200000000ff */
        /* <DEDUP_REMOVED lines=8> */
[----:B------:R-:W-:Y:S01]  /*fb40*/  FMUL.FTZ R83, R83, R47 ;  /* 0x0000002f53537220 */ /* 0x000fe20000410000 */
[-C--:B------:R-:W-:Y:S08]  /*fb50*/  HMMA.16816.F32 R56, R8, R12.reuse, R68 ;  /* 0x0000000c0838723c */ /* 0x080ff00000001844 */
[C---:B------:R-:W-:Y:S08]  /*fb60*/  HMMA.16816.F32 R72, R4.reuse, R12, R72 ;  /* 0x0000000c0448723c */ /* 0x040ff00000001848 */
[-C--:B------:R-:W-:Y:S08]  /*fb70*/  HMMA.16816.F32 R76, R4, R14.reuse, R76 ;  /* 0x0000000e044c723c */ /* 0x080ff0000000184c */
[----:B------:R-:W-:Y:S01]  /*fb80*/  HMMA.16816.F32 R64, R8, R14, R80 ;  /* 0x0000000e0840723c */ /* 0x000fe20000001850 */
[----:B------:R-:W1:Y:S01]  /*fb90*/  LDSM.16.MT88.4 R12, [R235+0xc000] ;  /* 0x00c00000eb0c783b */ /* 0x000e620000004200 */
[----:B------:R-:W-:-:S05]  /*fba0*/  MOV R245, R20 ;  /* 0x0000001400f57202 */ /* 0x000fca0000000f00 */
[----:B------:R-:W-:Y:S02]  /*fbb0*/  FFMA.FTZ R0, R245, c[0x0][0x23c], -R2 ;  /* 0x00008f00f5007a23 */ /* 0x000fe40000010802 */
[-C--:B------:R-:W-:Y:S02]  /*fbc0*/  FMUL.FTZ R176, R176, R46.reuse ;  /* 0x0000002eb0b07220 */ /* 0x080fe40000410000 */
[----:B------:R2:W-:Y:S01]  /*fbd0*/  MUFU.EX2 R247, R0 ;  /* 0x0000000000f77308 */ /* 0x0005e20000000800 */
[----:B------:R-:W-:Y:S02]  /*fbe0*/  FMUL.FTZ R177, R177, R46 ;  /* 0x0000002eb1b17220 */ /* 0x000fe40000410000 */
[-C--:B------:R-:W-:Y:S02]  /*fbf0*/  FMUL.FTZ R178, R178, R47.reuse ;  /* 0x0000002fb2b27220 */ /* 0x080fe40000410000 */
[----:B------:R-:W-:Y:S02]  /*fc00*/  FMUL.FTZ R179, R179, R47 ;  /* 0x0000002fb3b37220 */ /* 0x000fe40000410000 */
[----:B------:R-:W-:-:S02]  /*fc10*/  FMUL.FTZ R172, R172, R48 ;  /* 0x00000030acac7220 */ /* 0x000fc40000410000 */
[-C--:B------:R-:W-:Y:S02]  /*fc20*/  FMUL.FTZ R173, R173, R48.reuse ;  /* 0x00000030adad7220 */ /* 0x080fe40000410000 */
[-C--:B------:R-:W-:Y:S02]  /*fc30*/  FMUL.FTZ R174, R174, R49.reuse ;  /* 0x00000031aeae7220 */ /* 0x080fe40000410000 */
[-C--:B------:R-:W-:Y:S02]  /*fc40*/  FMUL.FTZ R175, R175, R49.reuse ;  /* 0x00000031afaf7220 */ /* 0x080fe40000410000 */
[-C--:B------:R-:W-:Y:S02]  /*fc50*/  FMUL.FTZ R180, R180, R48.reuse ;  /* 0x00000030b4b47220 */ /* 0x080fe40000410000 */
[----:B------:R-:W-:Y:S02]  /*fc60*/  FMUL.FTZ R181, R181, R48 ;  /* 0x00000030b5b57220 */ /* 0x000fe40000410000 */
[----:B------:R-:W-:-:S02]  /*fc70*/  FMUL.FTZ R182, R182, R49 ;  /* 0x00000031b6b67220 */ /* 0x000fc40000410000 */
[----:B------:R-:W-:Y:S02]  /*fc80*/  FMUL.FTZ R183, R183, R49 ;  /* 0x00000031b7b77220 */ /* 0x000fe40000410000 */
[-C--:B------:R-:W-:Y:S02]  /*fc90*/  FMUL.FTZ R184, R184, R46.reuse ;  /* 0x0000002eb8b87220 */ /* 0x080fe40000410000 */
[-C--:B------:R-:W-:Y:S02]  /*fca0*/  FMUL.FTZ R185, R185, R46.reuse ;  /* 0x0000002eb9b97220 */ /* 0x080fe40000410000 */
[-C--:B------:R-:W-:Y:S02]  /*fcb0*/  FMUL.FTZ R186, R186, R47.reuse ;  /* 0x0000002fbaba7220 */ /* 0x080fe40000410000 */
[----:B------:R-:W-:Y:S02]  /*fcc0*/  FMUL.FTZ R187, R187, R47 ;  /* 0x0000002fbbbb7220 */ /* 0x000fe40000410000 */
[----:B--2---:R-:W-:Y:S01]  /*fcd0*/  FFMA.FTZ R0, R248, c[0x0][0x23c], -R2 ;  /* 0x00008f00f8007a23 */ /* 0x004fe20000010802 */
[----:B------:R-:W-:Y:S03]  /*fce0*/  HMMA.16816.F32 R176, R8, R16, R176 ;  /* 0x0000001008b0723c */ /* 0x000fe600000018b0 */
[----:B------:R2:W-:Y:S01]  /*fcf0*/  MUFU.EX2 R248, R0 ;  /* 0x0000000000f87308 */ /* 0x0005e20000000800 */
[----:B------:R-:W-:-:S02]  /*fd00*/  FMUL.FTZ R100, R100, R46 ;  /* 0x0000002e64647220 */ /* 0x000fc40000410000 */
[----:B------:R-:W-:Y:S02]  /*fd10*/  FMUL.FTZ R101, R101, R46 ;  /* 0x0000002e65657220 */ /* 0x000fe40000410000 */
[C---:B------:R-:W-:Y:S01]  /*fd20*/  HMMA.16816.F32 R172, R4.reuse, R16, R172 ;  /* 0x0000001004ac723c */ /* 0x040fe200000018ac */
[-C--:B------:R-:W-:Y:S02]  /*fd30*/  FMUL.FTZ R102, R102, R47.reuse ;  /* 0x0000002f66667220 */ /* 0x080fe40000410000 */
[----:B------:R-:W-:Y:S02]  /*fd40*/  FMUL.FTZ R103, R103, R47 ;  /* 0x0000002f67677220 */ /* 0x000fe40000410000 */
[-C--:B------:R-:W-:Y:S02]  /*fd50*/  FMUL.FTZ R104, R104, R48.reuse ;  /* 0x0000003068687220 */ /* 0x080fe40000410000 */
[----:B------:R-:W-:Y:S01]  /*fd60*/  FMUL.FTZ R105, R105, R48 ;  /* 0x0000003069697220 */ /* 0x000fe20000410000 */
[----:B------:R-:W-:Y:S01]  /*fd70*/  HMMA.16816.F32 R180, R4, R18, R180 ;  /* 0x0000001204b4723c */ /* 0x000fe200000018b4 */
[----:B--2---:R-:W-:-:S02]  /*fd80*/  FFMA.FTZ R0, R249, c[0x0][0x23c], -R2 ;  /* 0x00008f00f9007a23 */ /* 0x004fc40000010802 */
[-C--:B------:R-:W-:Y:S02]  /*fd90*/  FMUL.FTZ R106, R106, R49.reuse ;  /* 0x000000316a6a7220 */ /* 0x080fe40000410000 */
[----:B------:R-:W-:-:S03]  /*fda0*/  FMUL.FTZ R107, R107, R49 ;  /* 0x000000316b6b7220 */ /* 0x000fc60000410000 */
[----:B------:R-:W-:Y:S01]  /*fdb0*/  HMMA.16816.F32 R184, R8, R18, R184 ;  /* 0x0000001208b8723c */ /* 0x000fe200000018b8 */
[----:B------:R-:W2:Y:S01]  /*fdc0*/  LDSM.16.MT88.4 R16, [R236+0xc000] ;  /* 0x00c00000ec10783b */ /* 0x000ea20000004200 */
[-C--:B------:R-:W-:Y:S01]  /*fdd0*/  FMUL.FTZ R108, R108, R48.reuse ;  /* 0x000000306c6c7220 */ /* 0x080fe20000410000 */
[----:B------:R3:W-:Y:S01]  /*fde0*/  MUFU.EX2 R249, R0 ;  /* 0x0000000000f97308 */ /* 0x0007e20000000800 */
[----:B------:R-:W-:Y:S02]  /*fdf0*/  FMUL.FTZ R109, R109, R48 ;  /* 0x000000306d6d7220 */ /* 0x000fe40000410000 */
[-C--:B------:R-:W-:Y:S02]  /*fe00*/  FMUL.FTZ R110, R110, R49.reuse ;  /* 0x000000316e6e7220 */ /* 0x080fe40000410000 */
[----:B------:R-:W-:Y:S02]  /*fe10*/  FMUL.FTZ R111, R111, R49 ;  /* 0x000000316f6f7220 */ /* 0x000fe40000410000 */
[----:B------:R-:W-:-:S02]  /*fe20*/  FMUL.FTZ R112, R112, R46 ;  /* 0x0000002e70707220 */ /* 0x000fc40000410000 */
[----:B------:R-:W-:Y:S02]  /*fe30*/  FMUL.FTZ R113, R113, R46 ;  /* 0x0000002e71717220 */ /* 0x000fe40000410000 */
[-C--:B------:R-:W-:Y:S02]  /*fe40*/  FMUL.FTZ R114, R114, R47.reuse ;  /* 0x0000002f72727220 */ /* 0x080fe40000410000 */
[----:B------:R-:W-:Y:S02]  /*fe50*/  FMUL.FTZ R115, R115, R47 ;  /* 0x0000002f73737220 */ /* 0x000fe40000410000 */
[----:B---3--:R-:W-:Y:S01]  /*fe60*/  FFMA.FTZ R0, R250, c[0x0][0x23c], -R2 ;  /* 0x00008f00fa007a23 */ /* 0x008fe20000010802 */
[-C--:B-1----:R-:W-:Y:S03]  /*fe70*/  HMMA.16816.F32 R100, R8, R12.reuse, R100 ;  /* 0x0000000c0864723c */ /* 0x082fe60000001864 */
[----:B------:R1:W-:Y:S05]  /*fe80*/  MUFU.EX2 R250, R0 ;  /* 0x0000000000fa7308 */ /* 0x0003ea0000000800 */
[C---:B------:R-:W-:Y:S08]  /*fe90*/  HMMA.16816.F32 R104, R4.reuse, R12, R104 ;  /* 0x0000000c0468723c */ /* 0x040ff00000001868 */
[----:B------:R-:W-:Y:S01]  /*fea0*/  HMMA.16816.F32 R108, R4, R14, R108 ;  /* 0x0000000e046c723c */ /* 0x000fe2000000186c */
[----:B-1----:R-:W-:-:S07]  /*feb0*/  FFMA.FTZ R0, R230, c[0x0][0x23c], -R25 ;  /* 0x00008f00e6007a23 */ /* 0x002fce0000010819 */
[----:B------:R-:W-:Y:S01]  /*fec0*/  HMMA.16816.F32 R112, R8, R14, R112 ;  /* 0x0000000e0870723c */ /* 0x000fe20000001870 */
[----:B------:R-:W1:Y:S01]  /*fed0*/  LDSM.16.MT88.4 R12, [R235+0xe000] ;  /* 0x00e00000eb0c783b */ /* 0x000e620000004200 */
[----:B------:R3:W-:Y:S02]  /*fee0*/  MUFU.EX2 R230, R0 ;  /* 0x0000000000e67308 */ /* 0x0007e40000000800 */
[----:B---3--:R-:W-:-:S06]  /*fef0*/  FFMA.FTZ R0, R231, c[0x0][0x23c], -R25 ;  /* 0x00008f00e7007a23 */ /* 0x008fcc0000010819 */
[----:B------:R3:W-:Y:S02]  /*ff00*/  MUFU.EX2 R231, R0 ;  /* 0x0000000000e77308 */ /* 0x0007e40000000800 */
[----:B---3--:R-:W-:-:S06]  /*ff10*/  FFMA.FTZ R0, R229, c[0x0][0x23c], -R25 ;  /* 0x00008f00e5007a23 */ /* 0x008fcc0000010819 */
[----:B------:R3:W-:Y:S01]  /*ff20*/  MUFU.EX2 R245, R0 ;  /* 0x0000000000f57308 */ /* 0x0007e20000000800 */
[-C--:B------:R-:W-:Y:S02]  /*ff30*/  FMUL.FTZ R84, R84, R46.reuse ;  /* 0x0000002e54547220 */ /* 0x080fe40000410000 */
[----:B------:R-:W-:Y:S02]  /*ff40*/  FMUL.FTZ R85, R85, R46 ;  /* 0x0000002e55557220 */ /* 0x000fe40000410000 */
[----:B------:R-:W-:Y:S02]  /*ff50*/  FMUL.FTZ R86, R86, R47 ;  /* 0x0000002f56567220 */ /* 0x000fe40000410000 */
[----:B---3--:R-:W-:-:S04]  /*ff60*/  FFMA.FTZ R0, R228, c[0x0][0x23c], -R25 ;  /* 0x00008f00e4007a23 */ /* 0x008fc80000010819 */
[----:B------:R3:W-:Y:S01]  /*ff70*/  MUFU.EX2 R246, R0 ;  /* 0x0000000000f67308 */ /* 0x0007e20000000800 */
[----:B------:R-:W-:Y:S02]  /*ff80*/  FMUL.FTZ R87, R87, R47 ;  /* 0x0000002f57577220 */ /* 0x000fe40000410000 */
[-C--:B------:R-:W-:Y:S02]  /*ff90*/  FMUL.FTZ R88, R88, R48.reuse ;  /* 0x0000003058587220 */ /* 0x080fe40000410000 */
[----:B------:R-:W-:Y:S02]  /*ffa0*/  FMUL.FTZ R89, R89, R48 ;  /* 0x0000003059597220 */ /* 0x000fe40000410000 */
[-C--:B------:R-:W-:Y:S02]  /*ffb0*/  FMUL.FTZ R90, R90, R49.reuse ;  /* 0x000000315a5a7220 */ /* 0x080fe40000410000 */
[----:B------:R-:W-:Y:S02]  /*ffc0*/  FMUL.FTZ R91, R91, R49 ;  /* 0x000000315b5b7220 */ /* 0x000fe40000410000 */
[----:B---3--:R-:W-:-:S02]  /*ffd0*/  FFMA.FTZ R0, R226, c[0x0][0x23c], -R24 ;  /* 0x00008f00e2007a23 */ /* 0x008fc40000010818 */
[-C--:B------:R-:W-:Y:S02]  /*ffe0*/  FMUL.FTZ R92, R92, R48.reuse ;  /* 0x000000305c5c7220 */ /* 0x080fe40000410000 */
[----:B------:R3:W-:Y:S01]  /*fff0*/  MUFU.EX2 R226, R0 ;  /* 0x0000000000e27308 */ /* 0x0007e20000000800 */
[----:B------:R-:W-:Y:S02]  /*10000*/  FMUL.FTZ R93, R93, R48 ;  /* 0x000000305d5d7220 */ /* 0x000fe40000410000 */
[-C--:B------:R-:W-:Y:S02]  /*10010*/  FMUL.FTZ R94, R94, R49.reuse ;  /* 0x000000315e5e7220 */ /* 0x080fe40000410000 */
[----:B------:R-:W-:Y:S02]  /*10020*/  FMUL.FTZ R95, R95, R49 ;  /* 0x000000315f5f7220 */ /* 0x000fe40000410000 */
[-C--:B------:R-:W-:Y:S02]  /*10030*/  FMUL.FTZ R96, R96, R46.reuse ;  /* 0x0000002e60607220 */ /* 0x080fe40000410000 */
[----:B------:R-:W-:-:S02]  /*10040*/  FMUL.FTZ R97, R97, R46 ;  /* 0x0000002e61617220 */ /* 0x000fc40000410000 */
[-C--:B------:R-:W-:Y:S02]  /*10050*/  FMUL.FTZ R98, R98, R47.reuse ;  /* 0x0000002f62627220 */ /* 0x080fe40000410000 */
[----:B------:R-:W-:Y:S02]  /*10060*/  FMUL.FTZ R99, R99, R47 ;  /* 0x0000002f63637220 */ /* 0x000fe40000410000 */
[----:B---3--:R-:W-:-:S04]  /*10070*/  FFMA.FTZ R0, R227, c[0x0][0x23c], -R24 ;  /* 0x00008f00e3007a23 */ /* 0x008fc80000010818 */
[----:B------:R3:W4:Y:S01]  /*10080*/  MUFU.EX2 R227, R0 ;  /* 0x0000000000e37308 */ /* 0x0007220000000800 */
[----:B------:R-:W-:Y:S01]  /*10090*/  MOV R83, R21 ;  /* 0x0000001500537202 */ /* 0x000fe20000000f00 */
[-C--:B--2---:R-:W-:Y:S01]  /*100a0*/  HMMA.16816.F32 R60, R8, R16.reuse, R84 ;  /* 0x00000010083c723c */ /* 0x084fe20000001854 */
[----:B------:R-:W-:Y:S01]  /*100b0*/  LDSM.16.MT88.4 R20, [R234+0xe000] ;  /* 0x00e00000ea14783b */ /* 0x000fe20000004200 */
[-C--:B------:R-:W-:Y:S02]  /*100c0*/  FMUL.FTZ R156, R156, R48.reuse ;  /* 0x000000309c9c7220 */ /* 0x080fe40000410000 */
[-C--:B------:R-:W-:Y:S02]  /*100d0*/  FMUL.FTZ R157, R157, R48.reuse ;  /* 0x000000309d9d7220 */ /* 0x080fe40000410000 */
[-C--:B------:R-:W-:Y:S02]  /*100e0*/  FMUL.FTZ R160, R160, R48.reuse ;  /* 0x00000030a0a07220 */ /* 0x080fe40000410000 */
[----:B------:R-:W-:Y:S01]  /*100f0*/  HMMA.16816.F32 R88, R4, R16, R88 ;  /* 0x000000100458723c */ /* 0x000fe20000001858 */
[----:B------:R-:W-:-:S02]  /*10100*/  FMUL.FTZ R161, R161, R48 ;  /* 0x00000030a1a17220 */ /* 0x000fc40000410000 */
[----:B---3--:R-:W-:-:S05]  /*10110*/  FFMA.FTZ R0, R52, c[0x0][0x23c], -R24 ;  /* 0x00008f0034007a23 */ /* 0x008fca0000010818 */
[-C--:B------:R-:W-:Y:S01]  /*10120*/  HMMA.16816.F32 R92, R4, R18.reuse, R92 ;  /* 0x00000012045c723c */ /* 0x080fe2000000185c */
[-C--:B------:R-:W-:Y:S01]  /*10130*/  FMUL.FTZ R158, R158, R49.reuse ;  /* 0x000000319e9e7220 */ /* 0x080fe20000410000 */
[----:B------:R2:W-:Y:S01]  /*10140*/  MUFU.EX2 R228, R0 ;  /* 0x0000000000e47308 */ /* 0x0005e20000000800 */
[-C--:B------:R-:W-:Y:S02]  /*10150*/  FMUL.FTZ R159, R159, R49.reuse ;  /* 0x000000319f9f7220 */ /* 0x080fe40000410000 */
[-C--:B------:R-:W-:Y:S02]  /*10160*/  FMUL.FTZ R162, R162, R49.reuse ;  /* 0x00000031a2a27220 */ /* 0x080fe40000410000 */
[----:B------:R-:W-:Y:S01]  /*10170*/  FMUL.FTZ R163, R163, R49 ;  /* 0x00000031a3a37220 */ /* 0x000fe20000410000 */
[----:B------:R-:W-:Y:S01]  /*10180*/  HMMA.16816.F32 R68, R8, R18, R96 ;  /* 0x000000120844723c */ /* 0x000fe20000001860 */
[----:B------:R-:W3:Y:S01]  /*10190*/  LDSM.16.MT88.4 R16, [R233+0xe000] ;  /* 0x00e00000e910783b */ /* 0x000ee20000004200 */
        /* <DEDUP_REMOVED lines=8> */
[----:B--2---:R-:W-:Y:S01]  /*10220*/  FFMA.FTZ R0, R54, c[0x0][0x23c], -R24 ;  /* 0x00008f0036007a23 */ /* 0x004fe20000010818 */
[----:B-1----:R-:W-:Y:S03]  /*10230*/  HMMA.16816.F32 R156, R4, R12, R156 ;  /* 0x0000000c049c723c */ /* 0x002fe6000000189c */
[----:B------:R1:W-:Y:S01]  /*10240*/  MUFU.EX2 R229, R0 ;  /* 0x0000000000e57308 */ /* 0x0003e20000000800 */
[----:B------:R-:W-:-:S04]  /*10250*/  MOV R80, R222 ;  /* 0x000000de00507202 */ /* 0x000fc80000000f00 */
[----:B------:R-:W-:Y:S01]  /*10260*/  HMMA.16816.F32 R160, R4, R14, R160 ;  /* 0x0000000e04a0723c */ /* 0x000fe200000018a0 */
[----:B------:R-:W-:-:S07]  /*10270*/  MOV R81, R223 ;  /* 0x000000df00517202 */ /* 0x000fce0000000f00 */
[----:B------:R-:W-:Y:S01]  /*10280*/  HMMA.16816.F32 R196, R8, R12, R196 ;  /* 0x0000000c08c4723c */ /* 0x000fe200000018c4 */
[----:B-1----:R-:W-:-:S07]  /*10290*/  FFMA.FTZ R0, R83, c[0x0][0x23c], -R26 ;  /* 0x00008f0053007a23 */ /* 0x002fce000001081a */
[----:B------:R-:W-:Y:S01]  /*102a0*/  HMMA.16816.F32 R200, R8, R14, R200 ;  /* 0x0000000e08c8723c */ /* 0x000fe200000018c8 */
[----:B------:R-:W1:Y:S01]  /*102b0*/  LDSM.16.MT88.4 R12, [R233+0xc800] ;  /* 0x00c80000e90c783b */ /* 0x000e620000004200 */
[----:B------:R2:W-:Y:S01]  /*102c0*/  MUFU.EX2 R222, R0 ;  /* 0x0000000000de7308 */ /* 0x0005e20000000800 */
[----:B------:R-:W-:Y:S02]  /*102d0*/  MOV R82, R224 ;  /* 0x000000e000527202 */ /* 0x000fe40000000f00 */
[----:B------:R-:W-:Y:S01]  /*102e0*/  MOV R83, R225 ;  /* 0x000000e100537202 */ /* 0x000fe20000000f00 */
[----:B--2---:R-:W-:-:S04]  /*102f0*/  FFMA.FTZ R0, R55, c[0x0][0x23c], -R26 ;  /* 0x00008f0037007a23 */ /* 0x004fc8000001081a */
[----:B------:R2:W1:Y:S02]  /*10300*/  MUFU.EX2 R223, R0 ;  /* 0x0000000000df7308 */ /* 0x0004640000000800 */
[----:B--2---:R-:W-:-:S06]  /*10310*/  FFMA.FTZ R0, R164, c[0x0][0x23c], -R26 ;  /* 0x00008f00a4007a23 */ /* 0x004fcc000001081a */
[----:B------:R2:W-:Y:S01]  /*10320*/  MUFU.EX2 R224, R0 ;  /* 0x0000000000e07308 */ /* 0x0005e20000000800 */
[-C--:B------:R-:W-:Y:S02]  /*10330*/  FMUL.FTZ R120, R120, R48.reuse ;  /* 0x0000003078787220 */ /* 0x080fe40000410000 */
[----:B------:R-:W-:Y:S02]  /*10340*/  FMUL.FTZ R121, R121, R48 ;  /* 0x0000003079797220 */ /* 0x000fe40000410000 */
[----:B--2---:R-:W-:-:S04]  /*10350*/  FFMA.FTZ R0, R53, c[0x0][0x23c], -R26 ;  /* 0x00008f0035007a23 */ /* 0x004fc8000001081a */
[----:B------:R-:W2:Y:S01]  /*10360*/  MUFU.EX2 R225, R0 ;  /* 0x0000000000e17308 */ /* 0x000ea20000000800 */
[-C--:B------:R-:W-:Y:S02]  /*10370*/  FMUL.FTZ R124, R124, R48.reuse ;  /* 0x000000307c7c7220 */ /* 0x080fe40000410000 */
[----:B------:R-:W-:Y:S02]  /*10380*/  FMUL.FTZ R125, R125, R48 ;  /* 0x000000307d7d7220 */ /* 0x000fe40000410000 */
        /* <DEDUP_REMOVED lines=43> */
[----:B------:R-:W-:Y:S01]  /*10640*/  FMUL.FTZ R155, R155, R47 ;  /* 0x0000002f9b9b7220 */ /* 0x000fe20000410000 */
[C---:B---3--:R-:W-:Y:S08]  /*10650*/  HMMA.16816.F32 R120, R4.reuse, R16, R120 ;  /* 0x000000100478723c */ /* 0x048ff00000001878 */
[C---:B------:R-:W-:Y:S08]  /*10660*/  HMMA.16816.F32 R124, R4.reuse, R18, R124 ;  /* 0x00000012047c723c */ /* 0x040ff0000000187c */
[C---:B------:R-:W-:Y:S08]  /*10670*/  HMMA.16816.F32 R132, R4.reuse, R20, R132 ;  /* 0x000000140484723c */ /* 0x040ff00000001884 */
[C---:B------:R-:W-:Y:S08]  /*10680*/  HMMA.16816.F32 R136, R4.reuse, R22, R136 ;  /* 0x000000160488723c */ /* 0x040ff00000001888 */
[C---:B------:R-:W-:Y:S08]  /*10690*/  HMMA.16816.F32 R144, R4.reuse, R28, R144 ;  /* 0x0000001c0490723c */ /* 0x040ff00000001890 */
[----:B------:R-:W-:Y:S07]  /*106a0*/  HMMA.16816.F32 R148, R4, R30, R148 ;  /* 0x0000001e0494723c */ /* 0x000fee0000001894 */
[----:B----4-:R-:W-:Y:S01]  /*106b0*/  F2FP.PACK_AB R4, R227, R226 ;  /* 0x000000e2e304723e */ /* 0x010fe200000000ff */
[----:B------:R-:W-:Y:S01]  /*106c0*/  HMMA.16816.F32 R116, R8, R16, R116 ;  /* 0x000000100874723c */ /* 0x000fe20000001874 */
[----:B-1----:R-:W-:-:S02]  /*106d0*/  F2FP.PACK_AB R5, R223, R222 ;  /* 0x000000dedf05723e */ /* 0x002fc400000000ff */
[----:B------:R-:W-:Y:S02]  /*106e0*/  F2FP.PACK_AB R6, R229, R228 ;  /* 0x000000e4e506723e */ /* 0x000fe400000000ff */
[----:B--2---:R-:W-:-:S03]  /*106f0*/  F2FP.PACK_AB R7, R225, R224 ;  /* 0x000000e0e107723e */ /* 0x004fc600000000ff */
[C---:B------:R-:W-:Y:S01]  /*10700*/  HMMA.16816.F32 R128, R8.reuse, R18, R128 ;  /* 0x000000120880723c */ /* 0x040fe20000001880 */
[----:B------:R-:W-:Y:S07]  /*10710*/  LDSM.16.MT88.4 R16, [R236+0xc800] ;  /* 0x00c80000ec10783b */ /* 0x000fee0000004200 */
[C---:B------:R-:W-:Y:S08]  /*10720*/  HMMA.16816.F32 R188, R8.reuse, R20, R188 ;  /* 0x0000001408bc723c */ /* 0x040ff000000018bc */
[C---:B------:R-:W-:Y:S01]  /*10730*/  HMMA.16816.F32 R140, R8.reuse, R22, R140 ;  /* 0x00000016088c723c */ /* 0x040fe2000000188c */
[----:B------:R-:W1:Y:S07]  /*10740*/  LDSM.16.MT88.4 R20, [R234+0xc800] ;  /* 0x00c80000ea14783b */ /* 0x000e6e0000004200 */
[C---:B------:R-:W-:Y:S08]  /*10750*/  HMMA.16816.F32 R192, R8.reuse, R28, R192 ;  /* 0x0000001c08c0723c */ /* 0x040ff000000018c0 */
[----:B------:R-:W-:Y:S01]  /*10760*/  HMMA.16816.F32 R152, R8, R30, R152 ;  /* 0x0000001e0898723c */ /* 0x000fe20000001898 */
[----:B------:R-:W-:Y:S01]  /*10770*/  FFMA.FTZ R0, R214, c[0x0][0x23c], -R2 ;  /* 0x00008f00d6007a23 */ /* 0x000fe20000010802 */
[----:B------:R-:W-:Y:S01]  /*10780*/  MOV R96, R218 ;  /* 0x000000da00607202 */ /* 0x000fe20000000f00 */
[----:B------:R-:W-:Y:S04]  /*10790*/  LDSM.16.MT88.4 R28, [R233+0xe800] ;  /* 0x00e80000e91c783b */ /* 0x000fe80000004200 */
[----:B------:R-:W-:-:S02]  /*107a0*/  F2FP.PACK_AB R8, R248, R247 ;  /* 0x000000f7f808723e */ /* 0x000fc400000000ff */
[----:B------:R-:W-:Y:S02]  /*107b0*/  F2FP.PACK_AB R9, R231, R230 ;  /* 0x000000e6e709723e */ /* 0x000fe400000000ff */
[----:B------:R-:W-:Y:S02]  /*107c0*/  F2FP.PACK_AB R10, R250, R249 ;  /* 0x000000f9fa0a723e */ /* 0x000fe400000000ff */
[----:B------:R-:W-:Y:S01]  /*107d0*/  F2FP.PACK_AB R11, R246, R245 ;  /* 0x000000f5f60b723e */ /* 0x000fe200000000ff */
[-C--:B------:R-:W-:Y:S08]  /*107e0*/  HMMA.16816.F32 R172, R4, R12.reuse, R172 ;  /* 0x0000000c04ac723c */ /* 0x080ff000000018ac */
[----:B------:R-:W-:Y:S08]  /*107f0*/  HMMA.16816.F32 R176, R8, R12, R176 ;  /* 0x0000000c08b0723c */ /* 0x000ff000000018b0 */
[-C--:B------:R-:W-:Y:S08]  /*10800*/  HMMA.16816.F32 R180, R4, R14.reuse, R180 ;  /* 0x0000000e04b4723c */ /* 0x080ff000000018b4 */
[----:B------:R-:W-:Y:S01]  /*10810*/  HMMA.16816.F32 R52, R8, R14, R184 ;  /* 0x0000000e0834723c */ /* 0x000fe200000018b8 */
[----:B------:R-:W2:Y:S01]  /*10820*/  LDSM.16.MT88.4 R12, [R235+0xc800] ;  /* 0x00c80000eb0c783b */ /* 0x000ea20000004200 */
[----:B------:R3:W-:Y:S01]  /*10830*/  MUFU.EX2 R218, R0 ;  /* 0x0000000000da7308 */ /* 0x0007e20000000800 */
[----:B------:R-:W-:-:S02]  /*10840*/  MOV R97, R219 ;  /* 0x000000db00617202 */ /* 0x000fc40000000f00 */
[----:B------:R-:W-:Y:S01]  /*10850*/  MOV R98, R220 ;  /* 0x000000dc00627202 */ /* 0x000fe20000000f00 */
[--C-:B------:R-:W-:Y:S01]  /*10860*/  FFMA.FTZ R42, R42, c[0x0][0x23c], -R2.reuse ;  /* 0x00008f002a2a7a23 */ /* 0x100fe20000010802 */
[----:B------:R-:W-:Y:S01]  /*10870*/  MOV R99, R221 ;  /* 0x000000dd00637202 */ /* 0x000fe20000000f00 */
[----:B-1----:R-:W-:Y:S01]  /*10880*/  HMMA.16816.F32 R56, R8, R20, R56 ;  /* 0x000000140838723c */ /* 0x002fe20000001838 */
[----:B------:R-:W-:Y:S01]  /*10890*/  MOV R87, R217 ;  /* 0x000000d900577202 */ /* 0x000fe20000000f00 */
[--C-:B------:R-:W-:Y:S01]  /*108a0*/  FFMA.FTZ R38, R38, c[0x0][0x23c], -R2.reuse ;  /* 0x00008f0026267a23 */ /* 0x100fe20000010802 */
[----:B------:R-:W-:Y:S01]  /*108b0*/  MOV R86, R44 ;  /* 0x0000002c00567202 */ /* 0x000fe20000000f00 */
[--C-:B------:R-:W-:Y:S01]  /*108c0*/  FFMA.FTZ R37, R37, c[0x0][0x23c], -R25.reuse ;  /* 0x00008f0025257a23 */ /* 0x100fe20000010819 */
[----:B------:R-:W-:Y:S01]  /*108d0*/  MOV R85, R43 ;  /* 0x0000002b00557202 */ /* 0x000fe20000000f00 */
[----:B------:R-:W-:Y:S01]  /*108e0*/  FFMA.FTZ R35, R35, c[0x0][0x23c], -R25 ;  /* 0x00008f0023237a23 */ /* 0x000fe20000010819 */
[----:B------:R-:W-:Y:S01]  /*108f0*/  LDSM.16.MT88.4 R184, [R233+0xd800] ;  /* 0x00d80000e9b8783b */ /* 0x000fe20000004200 */
[----:B---3--:R-:W-:-:S04]  /*10900*/  FFMA.FTZ R0, R213, c[0x0][0x23c], -R2 ;  /* 0x00008f00d5007a23 */ /* 0x008fc80000010802 */
[----:B------:R1:W3:Y:S01]  /*10910*/  MUFU.EX2 R219, R0 ;  /* 0x0000000000db7308 */ /* 0x0002e20000000800 */
[-C--:B--2---:R-:W-:Y:S08]  /*10920*/  HMMA.16816.F32 R100, R8, R12.reuse, R100 ;  /* 0x0000000c0864723c */ /* 0x084ff00000001864 */
[C---:B------:R-:W-:Y:S08]  /*10930*/  HMMA.16816.F32 R104, R4.reuse, R12, R104 ;  /* 0x0000000c0468723c */ /* 0x040ff00000001868 */
[-C--:B------:R-:W-:Y:S08]  /*10940*/  HMMA.16816.F32 R108, R4, R14.reuse, R108 ;  /* 0x0000000e046c723c */ /* 0x080ff0000000186c */
[----:B------:R-:W-:Y:S01]  /*10950*/  HMMA.16816.F32 R112, R8, R14, R112 ;  /* 0x0000000e0870723c */ /* 0x000fe20000001870 */
[----:B------:R-:W2:Y:S01]  /*10960*/  LDSM.16.MT88.4 R12, [R235+0xe800] ;  /* 0x00e80000eb0c783b */ /* 0x000ea20000004200 */
[----:B-1----:R-:W-:-:S04]  /*10970*/  FFMA.FTZ R0, R210, c[0x0][0x23c], -R2 ;  /* 0x00008f00d2007a23 */ /* 0x002fc80000010802 */
[----:B------:R1:W-:Y:S02]  /*10980*/  MUFU.EX2 R220, R0 ;  /* 0x0000000000dc7308 */ /* 0x0003e40000000800 */
[----:B------:R-:W-:Y:S01]  /*10990*/  HMMA.16816.F32 R72, R4, R20, R72 ;  /* 0x000000140448723c */ /* 0x000fe20000001848 */
[----:B-1----:R-:W-:-:S05]  /*109a0*/  FFMA.FTZ R0, R209, c[0x0][0x23c], -R2 ;  /* 0x00008f00d1007a23 */ /* 0x002fca0000010802 */
[----:B------:R1:W-:Y:S02]  /*109b0*/  MUFU.EX2 R221, R0 ;  /* 0x0000000000dd7308 */ /* 0x0003e40000000800 */
[----:B------:R-:W-:Y:S01]  /*109c0*/  HMMA.16816.F32 R76, R4, R22, R76 ;  /* 0x00000016044c723c */ /* 0x000fe2000000184c */
[----:B-1----:R-:W-:-:S05]  /*109d0*/  FFMA.FTZ R0, R216, c[0x0][0x23c], -R25 ;  /* 0x00008f00d8007a23 */ /* 0x002fca0000010819 */
[----:B------:R1:W-:Y:S02]  /*109e0*/  MUFU.EX2 R214, R0 ;  /* 0x0000000000d67308 */ /* 0x0003e40000000800 */
[C---:B------:R-:W-:Y:S01]  /*109f0*/  HMMA.16816.F32 R64, R8.reuse, R22, R64 ;  /* 0x000000160840723c */ /* 0x040fe20000001840 */
[----:B------:R-:W4:Y:S07]  /*10a00*/  LDSM.16.MT88.4 R20, [R234+0xe800] ;  /* 0x00e80000ea14783b */ /* 0x000f2e0000004200 */
[----:B------:R-:W-:Y:S01]  /*10a10*/  HMMA.16816.F32 R60, R8, R16, R60 ;  /* 0x00000010083c723c */ /* 0x000fe2000000183c */
[----:B-1----:R-:W-:-:S07]  /*10a20*/  FFMA.FTZ R0, R215, c[0x0][0x23c], -R25 ;  /* 0x00008f00d7007a23 */ /* 0x002fce0000010819 */
[C---:B------:R-:W-:Y:S01]  /*10a30*/  HMMA.16816.F32 R88, R4.reuse, R16, R88 ;  /* 0x000000100458723c */ /* 0x040fe20000001858 */
[----:B------:R1:W1:Y:S07]  /*10a40*/  MUFU.EX2 R215, R0 ;  /* 0x0000000000d77308 */ /* 0x00026e0000000800 */
[-C--:B------:R-:W-:Y:S08]  /*10a50*/  HMMA.16816.F32 R92, R4, R18.reuse, R92 ;  /* 0x00000012045c723c */ /* 0x080ff0000000185c */
[----:B------:R-:W-:Y:S01]  /*10a60*/  HMMA.16816.F32 R68, R8, R18, R68 ;  /* 0x000000120844723c */ /* 0x000fe20000001844 */
[----:B------:R-:W3:Y:S01]  /*10a70*/  LDSM.16.MT88.4 R16, [R236+0xe800] ;  /* 0x00e80000ec10783b */ /* 0x000ee20000004200 */
[----:B-1----:R-:W-:-:S04]  /*10a80*/  FFMA.FTZ R0, R212, c[0x0][0x23c], -R25 ;  /* 0x00008f00d4007a23 */ /* 0x002fc80000010819 */
[----:B------:R1:W-:Y:S02]  /*10a90*/  MUFU.EX2 R216, R0 ;  /* 0x0000000000d87308 */ /* 0x0003e40000000800 */
[C---:B--2---:R-:W-:Y:S08]  /*10aa0*/  HMMA.16816.F32 R156, R4.reuse, R12, R156 ;  /* 0x0000000c049c723c */ /* 0x044ff0000000189c */
[----:B------:R-:W-:Y:S01]  /*10ab0*/  HMMA.16816.F32 R160, R4, R14, R160 ;  /* 0x0000000e04a0723c */ /* 0x000fe200000018a0 */
[----:B-1----:R-:W-:-:S07]  /*10ac0*/  FFMA.FTZ R0, R205, c[0x0][0x23c], -R25 ;  /* 0x00008f00cd007a23 */ /* 0x002fce0000010819 */
[C---:B------:R-:W-:Y:S01]  /*10ad0*/  HMMA.16816.F32 R196, R8.reuse, R12, R196 ;  /* 0x0000000c08c4723c */ /* 0x040fe200000018c4 */
[----:B------:R1:W2:Y:S07]  /*10ae0*/  MUFU.EX2 R217, R0 ;  /* 0x0000000000d97308 */ /* 0x0002ae0000000800 */
[----:B------:R-:W-:Y:S01]  /*10af0*/  HMMA.16816.F32 R200, R8, R14, R200 ;  /* 0x0000000e08c8723c */ /* 0x000fe200000018c8 */
[----:B------:R-:W2:Y:S01]  /*10b00*/  LDSM.16.MT88.4 R12, [R236+0xd000] ;  /* 0x00d00000ec0c783b */ /* 0x000ea20000004200 */
[----:B-1----:R-:W-:-:S04]  /*10b10*/  FFMA.FTZ R0, R204, c[0x0][0x23c], -R24 ;  /* 0x00008f00cc007a23 */ /* 0x002fc80000010818 */
[----:B------:R1:W-:Y:S02]  /*10b20*/  MUFU.EX2 R209, R0 ;  /* 0x0000000000d17308 */ /* 0x0003e40000000800 */
[----:B-1----:R-:W-:-:S06]  /*10b30*/  FFMA.FTZ R0, R169, c[0x0][0x23c], -R24 ;  /* 0x00008f00a9007a23 */ /* 0x002fcc0000010818 */
[----:B------:R1:W1:Y:S02]  /*10b40*/  MUFU.EX2 R210, R0 ;  /* 0x0000000000d27308 */ /* 0x0002640000000800 */
[----:B-1----:R-:W-:-:S06]  /*10b50*/  FFMA.FTZ R0, R36, c[0x0][0x23c], -R24 ;  /* 0x00008f0024007a23 */ /* 0x002fcc0000010818 */
[----:B------:R1:W-:Y:S01]  /*10b60*/  MUFU.EX2 R212, R0 ;  /* 0x0000000000d47308 */ /* 0x0003e20000000800 */
[----:B------:R-:W-:Y:S01]  /*10b70*/  HMMA.16816.F32 R116, R8, R28, R116 ;  /* 0x0000001c0874723c */ /* 0x000fe20000001874 */
[----:B------:R-:W-:Y:S02]  /*10b80*/  FFMA.FTZ R44, R40, c[0x0][0x23c], -R2 ;  /* 0x00008f00282c7a23 */ /* 0x000fe40000010802 */
[----:B-1----:R-:W-:-:S04]  /*10b90*/  FFMA.FTZ R0, R27, c[0x0][0x23c], -R24 ;  /* 0x00008f001b007a23 */ /* 0x002fc80000010818 */
[----:B------:R1:W-:Y:S01]  /*10ba0*/  MUFU.EX2 R213, R0 ;  /* 0x0000000000d57308 */ /* 0x0003e20000000800 */
[----:B------:R-:W-:Y:S01]  /*10bb0*/  HMMA.16816.F32 R128, R8, R30, R128 ;  /* 0x0000001e0880723c */ /* 0x000fe20000001880 */
[----:B------:R-:W-:Y:S02]  /*10bc0*/  FFMA.FTZ R43, R41, c[0x0][0x23c], -R2 ;  /* 0x00008f00292b7a23 */ /* 0x000fe40000010802 */
[--C-:B------:R-:W-:Y:S02]  /*10bd0*/  FFMA.FTZ R2, R211, c[0x0][0x23c], -R26.reuse ;  /* 0x00008f00d3027a23 */ /* 0x100fe4000001081a */
[----:B-1----:R-:W-:-:S04]  /*10be0*/  FFMA.FTZ R0, R208, c[0x0][0x23c], -R26 ;  /* 0x00008f00d0007a23 */ /* 0x002fc8000001081a */
[----:B------:R1:W-:Y:S01]  /*10bf0*/  MUFU.EX2 R208, R0 ;  /* 0x0000000000d07308 */ /* 0x0003e20000000800 */
[----:B----4-:R-:W-:Y:S01]  /*10c00*/  HMMA.16816.F32 R188, R8, R20, R188 ;  /* 0x0000001408bc723c */ /* 0x010fe200000018bc */
[----:B------:R-:W-:-:S07]  /*10c10*/  MOV R211, R85 ;  /* 0x0000005500d37202 */ /* 0x000fce0000000f00 */
[----:B------:R-:W-:Y:S01]  /*10c20*/  HMMA.16816.F32 R140, R8, R22, R140 ;  /* 0x00000016088c723c */ /* 0x000fe2000000188c */
[----:B-1----:R-:W-:-:S07]  /*10c30*/  FFMA.FTZ R0, R171, c[0x0][0x23c], -R26 ;  /* 0x00008f00ab007a23 */ /* 0x002fce000001081a */
[C---:B---3--:R-:W-:Y:S01]  /*10c40*/  HMMA.16816.F32 R192, R8.reuse, R16, R192 ;  /* 0x0000001008c0723c */ /* 0x048fe200000018c0 */
[----:B------:R1:W3:Y:S07]  /*10c50*/  MUFU.EX2 R171, R0 ;  /* 0x0000000000ab7308 */ /* 0x0002ee0000000800 */
[----:B------:R-:W-:Y:S01]  /*10c60*/  HMMA.16816.F32 R152, R8, R18, R152 ;  /* 0x000000120898723c */ /* 0x000fe20000001898 */
[----:B------:R4:W-:Y:S06]  /*10c70*/  MUFU.EX2 R169, R2 ;  /* 0x0000000200a97308 */ /* 0x0009ec0000000800 */
[----:B------:R-:W-:-:S02]  /*10c80*/  F2FP.PACK_AB R8, R219, R218 ;  /* 0x000000dadb08723e */ /* 0x000fc400000000ff */
[----:B------:R-:W-:Y:S01]  /*10c90*/  F2FP.PACK_AB R9, R215, R214 ;  /* 0x000000d6d709723e */ /* 0x000fe200000000ff */
[--C-:B-1----:R-:W-:Y:S01]  /*10ca0*/  FFMA.FTZ R0, R207, c[0x0][0x23c], -R26.reuse ;  /* 0x00008f00cf007a23 */ /* 0x102fe2000001081a */
[----:B------:R-:W-:Y:S02]  /*10cb0*/  F2FP.PACK_AB R10, R221, R220 ;  /* 0x000000dcdd0a723e */ /* 0x000fe400000000ff */
[----:B--2---:R-:W-:Y:S01]  /*10cc0*/  F2FP.PACK_AB R11, R217, R216 ;  /* 0x000000d8d90b723e */ /* 0x004fe200000000ff */
[----:B------:R1:W2:Y:S01]  /*10cd0*/  MUFU.EX2 R164, R0 ;  /* 0x0000000000a47308 */ /* 0x0002a20000000800 */
[--C-:B----4-:R-:W-:Y:S01]  /*10ce0*/  FFMA.FTZ R2, R170, c[0x0][0x23c], -R26.reuse ;  /* 0x00008f00aa027a23 */ /* 0x110fe2000001081a */
[----:B------:R-:W-:Y:S01]  /*10cf0*/  MOV R170, R86 ;  /* 0x0000005600aa7202 */ /* 0x000fe20000000f00 */
[----:B-1----:R-:W-:Y:S01]  /*10d00*/  FFMA.FTZ R0, R165, c[0x0][0x23c], -R26 ;  /* 0x00008f00a5007a23 */ /* 0x002fe2000001081a */
[----:B------:R-:W-:Y:S02]  /*10d10*/  MOV R165, R87 ;  /* 0x0000005700a57202 */ /* 0x000fe40000000f00 */
[C---:B------:R-:W-:Y:S08]  /*10d20*/  HMMA.16816.F32 R84, R8.reuse, R12, R60 ;  /* 0x0000000c0854723c */ /* 0x040ff0000000183c */
[----:B------:R-:W-:Y:S01]  /*10d30*/  HMMA.16816.F32 R60, R8, R14, R68 ;  /* 0x0000000e083c723c */ /* 0x000fe20000001844 */
[----:B------:R-:W4:Y:S04]  /*10d40*/  LDL.LU R68, [R1+0x38] ;  /* 0x0000380001447983 */ /* 0x000f280000300800 */
[----:B------:R-:W4:Y:S04]  /*10d50*/  LDL.LU R69, [R1+0x3c] ;  /* 0x00003c0001457983 */ /* 0x000f280000300800 */
[----:B------:R-:W4:Y:S04]  /*10d60*/  LDL.LU R70, [R1+0x40] ;  /* 0x0000400001467983 */ /* 0x000f280000300800 */
[----:B------:R-:W4:Y:S01]  /*10d70*/  LDL.LU R71, [R1+0x44] ;  /* 0x0000440001477983 */ /* 0x000f220000300800 */
[C---:B------:R-:W-:Y:S08]  /*10d80*/  HMMA.16816.F32 R132, R4.reuse, R20, R132 ;  /* 0x000000140484723c */ /* 0x040ff00000001884 */
[C---:B------:R-:W-:Y:S01]  /*10d90*/  HMMA.16816.F32 R136, R4.reuse, R22, R136 ;  /* 0x000000160488723c */ /* 0x040fe20000001888 */
[----:B------:R-:W1:Y:S07]  /*10da0*/  LDSM.16.MT88.4 R20, [R233+0xd000] ;  /* 0x00d00000e914783b */ /* 0x000e6e0000004200 */
[C---:B------:R-:W-:Y:S08]  /*10db0*/  HMMA.16816.F32 R144, R4.reuse, R16, R144 ;  /* 0x000000100490723c */ /* 0x040ff00000001890 */
[----:B------:R-:W-:Y:S01]  /*10dc0*/  HMMA.16816.F32 R148, R4, R18, R148 ;  /* 0x000000120494723c */ /* 0x000fe20000001894 */
[----:B------:R-:W1:Y:S01]  /*10dd0*/  LDSM.16.MT88.4 R16, [R234+0xd000] ;  /* 0x00d00000ea10783b */ /* 0x000e620000004200 */
[----:B------:R-:W-:-:S06]  /*10de0*/  FFMA.FTZ R40, R32, c[0x0][0x23c], -R24 ;  /* 0x00008f0020287a23 */ /* 0x000fcc0000010818 */
[----:B------:R-:W-:Y:S01]  /*10df0*/  HMMA.16816.F32 R120, R4, R28, R120 ;  /* 0x0000001c0478723c */ /* 0x000fe20000001878 */
[----:B------:R-:W-:-:S07]  /*10e00*/  FFMA.FTZ R36, R45, c[0x0][0x23c], -R25 ;  /* 0x00008f002d247a23 */ /* 0x000fce0000010819 */
[----:B------:R-:W-:Y:S01]  /*10e10*/  HMMA.16816.F32 R124, R4, R30, R124 ;  /* 0x0000001e047c723c */ /* 0x000fe2000000187c */
[----:B------:R-:W-:Y:S01]  /*10e20*/  FFMA.FTZ R32, R206, c[0x0][0x23c], -R26 ;  /* 0x00008f00ce207a23 */ /* 0x000fe2000001081a */
[----:B------:R-:W-:Y:S05]  /*10e30*/  LDSM.16.MT88.4 R28, [R235+0xf000] ;  /* 0x00f00000eb1c783b */ /* 0x000fea0000004200 */
[----:B------:R-:W-:Y:S02]  /*10e40*/  F2FP.PACK_AB R4, R210, R209 ;  /* 0x000000d1d204723e */ /* 0x000fe400000000ff */
[----:B---3--:R-:W-:Y:S02]  /*10e50*/  F2FP.PACK_AB R5, R171, R208 ;  /* 0x000000d0ab05723e */ /* 0x008fe400000000ff */
[----:B------:R-:W-:-:S02]  /*10e60*/  F2FP.PACK_AB R6, R213, R212 ;  /* 0x000000d4d506723e */ /* 0x000fc400000000ff */
[----:B--2---:R-:W-:Y:S01]  /*10e70*/  F2FP.PACK_AB R7, R169, R164 ;  /* 0x000000a4a907723e */ /* 0x004fe200000000ff */
[----:B------:R-:W-:Y:S01]  /*10e80*/  FFMA.FTZ R33, R33, c[0x0][0x23c], -R25 ;  /* 0x00008f0021217a23 */ /* 0x000fe20000010819 */
[-C--:B-1----:R-:W-:Y:S01]  /*10e90*/  HMMA.16816.F32 R176, R8, R20.reuse, R176 ;  /* 0x0000001408b0723c */ /* 0x082fe200000018b0 */
[--C-:B------:R-:W-:Y:S02]  /*10ea0*/  FFMA.FTZ R45, R51, c[0x0][0x23c], -R24.reuse ;  /* 0x00008f00332d7a23 */ /* 0x100fe40000010818 */
[--C-:B------:R-:W-:Y:S02]  /*10eb0*/  FFMA.FTZ R41, R50, c[0x0][0x23c], -R24.reuse ;  /* 0x00008f0032297a23 */ /* 0x100fe40000010818 */
[----:B------:R-:W-:Y:S02]  /*10ec0*/  FFMA.FTZ R39, R39, c[0x0][0x23c], -R24 ;  /* 0x00008f0027277a23 */ /* 0x000fe40000010818 */
[----:B------:R-:W-:Y:S01]  /*10ed0*/  FFMA.FTZ R34, R34, c[0x0][0x23c], -R26 ;  /* 0x00008f0022227a23 */ /* 0x000fe2000001081a */
[C---:B------:R-:W-:Y:S01]  /*10ee0*/  HMMA.16816.F32 R172, R4.reuse, R20, R172 ;  /* 0x0000001404ac723c */ /* 0x040fe200000018ac */
[----:B------:R-:W1:Y:S07]  /*10ef0*/  LDSM.16.MT88.4 R24, [R235+0xd000] ;  /* 0x00d00000eb18783b */ /* 0x000e6e0000004200 */
[-C--:B------:R-:W-:Y:S08]  /*10f00*/  HMMA.16816.F32 R180, R4, R22.reuse, R180 ;  /* 0x0000001604b4723c */ /* 0x080ff000000018b4 */
[C---:B------:R-:W-:Y:S01]  /*10f10*/  HMMA.16816.F32 R52, R8.reuse, R22, R52 ;  /* 0x000000160834723c */ /* 0x040fe20000001834 */
[----:B------:R-:W2:Y:S07]  /*10f20*/  LDSM.16.MT88.4 R20, [R233+0xf000] ;  /* 0x00f00000e914783b */ /* 0x000eae0000004200 */
[-C--:B------:R-:W-:Y:S08]  /*10f30*/  HMMA.16816.F32 R204, R8, R16.reuse, R56 ;  /* 0x0000001008cc723c */ /* 0x080ff00000001838 */
[C---:B------:R-:W-:Y:S08]  /*10f40*/  HMMA.16816.F32 R72, R4.reuse, R16, R72 ;  /* 0x000000100448723c */ /* 0x040ff00000001848 */
[-C--:B------:R-:W-:Y:S08]  /*10f50*/  HMMA.16816.F32 R76, R4, R18.reuse, R76 ;  /* 0x00000012044c723c */ /* 0x080ff0000000184c */
[----:B------:R-:W-:Y:S01]  /*10f60*/  HMMA.16816.F32 R64, R8, R18, R64 ;  /* 0x000000120840723c */ /* 0x000fe20000001840 */
[----:B------:R-:W3:Y:S07]  /*10f70*/  LDSM.16.MT88.4 R16, [R234+0xf000] ;  /* 0x00f00000ea10783b */ /* 0x000eee0000004200 */
[C---:B------:R-:W-:Y:S08]  /*10f80*/  HMMA.16816.F32 R88, R4.reuse, R12, R88 ;  /* 0x0000000c0458723c */ /* 0x040ff00000001858 */
[C---:B------:R-:W-:Y:S01]  /*10f90*/  HMMA.16816.F32 R92, R4.reuse, R14, R92 ;  /* 0x0000000e045c723c */ /* 0x040fe2000000185c */
[----:B------:R-:W3:Y:S07]  /*10fa0*/  LDSM.16.MT88.4 R12, [R236+0xf000] ;  /* 0x00f00000ec0c783b */ /* 0x000eee0000004200 */
[C---:B-1----:R-:W-:Y:S08]  /*10fb0*/  HMMA.16816.F32 R104, R4.reuse, R24, R104 ;  /* 0x000000180468723c */ /* 0x042ff00000001868 */
[C---:B------:R-:W-:Y:S08]  /*10fc0*/  HMMA.16816.F32 R108, R4.reuse, R26, R108 ;  /* 0x0000001a046c723c */ /* 0x040ff0000000186c */
[C---:B--2---:R-:W-:Y:S08]  /*10fd0*/  HMMA.16816.F32 R120, R4.reuse, R20, R120 ;  /* 0x000000140478723c */ /* 0x044ff00000001878 */
[C---:B------:R-:W-:Y:S08]  /*10fe0*/  HMMA.16816.F32 R124, R4.reuse, R22, R124 ;  /* 0x00000016047c723c */ /* 0x040ff0000000187c */
[C---:B---3--:R-:W-:Y:S08]  /*10ff0*/  HMMA.16816.F32 R132, R4.reuse, R16, R132 ;  /* 0x000000100484723c */ /* 0x048ff00000001884 */
[C---:B------:R-:W-:Y:S08]  /*11000*/  HMMA.16816.F32 R136, R4.reuse, R18, R136 ;  /* 0x000000120488723c */ /* 0x040ff00000001888 */
[C---:B------:R-:W-:Y:S08]  /*11010*/  HMMA.16816.F32 R144, R4.reuse, R12, R144 ;  /* 0x0000000c0490723c */ /* 0x040ff00000001890 */
[C---:B------:R-:W-:Y:S08]  /*11020*/  HMMA.16816.F32 R148, R4.reuse, R14, R148 ;  /* 0x0000000e0494723c */ /* 0x040ff00000001894 */
[C---:B------:R-:W-:Y:S08]  /*11030*/  HMMA.16816.F32 R156, R4.reuse, R28, R156 ;  /* 0x0000001c049c723c */ /* 0x040ff0000000189c */
[----:B------:R-:W-:Y:S01]  /*11040*/  HMMA.16816.F32 R56, R4, R30, R160 ;  /* 0x0000001e0438723c */ /* 0x000fe200000018a0 */
[----:B------:R-:W-:Y:S07]  /*11050*/  MUFU.EX2 R50, R38 ;  /* 0x0000002600327308 */ /* 0x000fee0000000800 */
[C---:B------:R-:W-:Y:S01]  /*11060*/  HMMA.16816.F32 R100, R8.reuse, R24, R100 ;  /* 0x000000180864723c */ /* 0x040fe20000001864 */
[----:B------:R-:W-:Y:S07]  /*11070*/  MUFU.EX2 R38, R36 ;  /* 0x0000002400267308 */ /* 0x000fee0000000800 */
[C---:B------:R-:W-:Y:S01]  /*11080*/  HMMA.16816.F32 R116, R8.reuse, R20, R116 ;  /* 0x000000140874723c */ /* 0x040fe20000001874 */
[----:B------:R-:W-:Y:S07]  /*11090*/  MUFU.EX2 R36, R33 ;  /* 0x0000002100247308 */ /* 0x000fee0000000800 */
[C---:B------:R-:W-:Y:S01]  /*110a0*/  HMMA.16816.F32 R188, R8.reuse, R16, R188 ;  /* 0x0000001008bc723c */ /* 0x040fe200000018bc */
[----:B------:R-:W-:Y:S07]  /*110b0*/  MUFU.EX2 R33, R32 ;  /* 0x0000002000217308 */ /* 0x000fee0000000800 */
[C---:B------:R-:W-:Y:S08]  /*110c0*/  HMMA.16816.F32 R192, R8.reuse, R12, R192 ;  /* 0x0000000c08c0723c */ /* 0x040ff000000018c0 */
[C---:B------:R-:W-:Y:S01]  /*110d0*/  HMMA.16816.F32 R196, R8.reuse, R28, R196 ;  /* 0x0000001c08c4723c */ /* 0x040fe200000018c4 */
[----:B------:R1:W-:Y:S07]  /*110e0*/  MUFU.EX2 R32, R0 ;  /* 0x0000000000207308 */ /* 0x0003ee0000000800 */
[C---:B------:R-:W-:Y:S01]  /*110f0*/  HMMA.16816.F32 R24, R8.reuse, R26, R112 ;  /* 0x0000001a0818723c */ /* 0x040fe20000001870 */
[----:B------:R-:W-:Y:S01]  /*11100*/  MUFU.EX2 R51, R43 ;  /* 0x0000002b00337308 */ /* 0x000fe20000000800 */
[----:B------:R-:W-:Y:S06]  /*11110*/  LDSM.16.MT88.4 R112, [R235+0xd800] ;  /* 0x00d80000eb70783b */ /* 0x000fec0000004200 */
[C---:B------:R-:W-:Y:S08]  /*11120*/  HMMA.16816.F32 R20, R8.reuse, R22, R128 ;  /* 0x000000160814723c */ /* 0x040ff00000001880 */
[C---:B------:R-:W-:Y:S08]  /*11130*/  HMMA.16816.F32 R16, R8.reuse, R18, R140 ;  /* 0x000000120810723c */ /* 0x040ff0000000188c */
[C---:B------:R-:W-:Y:S08]  /*11140*/  HMMA.16816.F32 R12, R8.reuse, R14, R152 ;  /* 0x0000000e080c723c */ /* 0x040ff00000001898 */
[----:B------:R-:W-:Y:S01]  /*11150*/  HMMA.16816.F32 R28, R8, R30, R200 ;  /* 0x0000001e081c723c */ /* 0x000fe200000018c8 */
[----:B----4-:R-:W-:-:S02]  /*11160*/  FFMA.FTZ R5, R69, R47, R237 ;  /* 0x0000002f45057223 */ /* 0x010fc400000100ed */
[----:B------:R-:W-:Y:S01]  /*11170*/  FFMA.FTZ R4, R70, R48, R232 ;  /* 0x0000003046047223 */ /* 0x000fe200000100e8 */
[----:B------:R-:W-:Y:S03]  /*11180*/  MUFU.EX2 R43, R42 ;  /* 0x0000002a002b7308 */ /* 0x000fe60000000800 */
[----:B------:R-:W-:Y:S01]  /*11190*/  FADD.FTZ R10, R170, R5 ;  /* 0x00000005aa0a7221 */ /* 0x000fe20000010000 */
[----:B------:R-:W-:Y:S01]  /*111a0*/  LDSM.16.MT88.4 R128, [R233+0xf800] ;  /* 0x00f80000e980783b */ /* 0x000fe20000004200 */
[----:B------:R-:W-:-:S03]  /*111b0*/  FADD.FTZ R9, R211, R4 ;  /* 0x00000004d3097221 */ /* 0x000fc60000010000 */
[----:B------:R-:W2:Y:S01]  /*111c0*/  LDSM.16.MT88.4 R4, [R235+0xf800] ;  /* 0x00f80000eb04783b */ /* 0x000ea20000004200 */
[----:B-1----:R-:W-:Y:S01]  /*111d0*/  FFMA.FTZ R0, R68, R46, R238 ;  /* 0x0000002e44007223 */ /* 0x002fe200000100ee */
[----:B------:R-:W-:Y:S01]  /*111e0*/  MUFU.EX2 R42, R35 ;  /* 0x00000023002a7308 */ /* 0x000fe20000000800 */
[----:B------:R-:W-:Y:S01]  /*111f0*/  MOV R211, R96 ;  /* 0x0000006000d37202 */ /* 0x000fe20000000f00 */
[----:B------:R-:W-:Y:S01]  /*11200*/  LDSM.16.MT88.4 R140, [R234+0xf800] ;  /* 0x00f80000ea8c783b */ /* 0x000fe20000004200 */
[----:B------:R-:W-:Y:S01]  /*11210*/  FADD.FTZ R0, R165, R0 ;  /* 0x00000000a5007221 */ /* 0x000fe20000010000 */
[----:B------:R-:W-:Y:S02]  /*11220*/  MOV R170, R97 ;  /* 0x0000006100aa7202 */ /* 0x000fe40000000f00 */
[----:B------:R-:W-:Y:S01]  /*11230*/  MOV R165, R98 ;  /* 0x0000006200a57202 */ /* 0x000fe20000000f00 */
[----:B------:R-:W-:Y:S01]  /*11240*/  LDSM.16.MT88.4 R152, [R236+0xf800] ;  /* 0x00f80000ec98783b */ /* 0x000fe20000004200 */
[----:B------:R1:W-:Y:S01]  /*11250*/  MUFU.EX2 R35, R2 ;  /* 0x0000000200237308 */ /* 0x0003e20000000800 */
[----:B------:R-:W-:-:S02]  /*11260*/  MOV R46, R99 ;  /* 0x00000063002e7202 */ /* 0x000fc40000000f00 */
[----:B------:R-:W-:Y:S01]  /*11270*/  MOV R47, R80 ;  /* 0x00000050002f7202 */ /* 0x000fe20000000f00 */
[----:B------:R-:W-:Y:S01]  /*11280*/  LDSM.16.MT88.4 R96, [R236+0xd800] ;  /* 0x00d80000ec60783b */ /* 0x000fe20000004200 */
[----:B------:R-:W-:-:S03]  /*11290*/  MOV R48, R81 ;  /* 0x0000005100307202 */ /* 0x000fc60000000f00 */
[----:B------:R-:W3:Y:S08]  /*112a0*/  MUFU.EX2 R44, R44 ;  /* 0x0000002c002c7308 */ /* 0x000ef00000000800 */
[----:B------:R-:W4:Y:S01]  /*112b0*/  MUFU.EX2 R37, R37 ;  /* 0x0000002500257308 */ /* 0x000f220000000800 */
[----:B-1----:R-:W-:Y:S01]  /*112c0*/  FFMA.FTZ R2, R71, R49, R251 ;  /* 0x0000003147027223 */ /* 0x002fe200000100fb */
[----:B------:R-:W-:Y:S01]  /*112d0*/  MOV R251, R82 ;  /* 0x0000005200fb7202 */ /* 0x000fe20000000f00 */
[----:B------:R1:W5:Y:S01]  /*112e0*/  LDL.LU R238, [R1+0xb8] ;  /* 0x0000b80001ee7983 */ /* 0x0003620000300800 */
[----:B------:R-:W-:-:S03]  /*112f0*/  MOV R49, R83 ;  /* 0x0000005300317202 */ /* 0x000fc60000000f00 */
[----:B------:R-:W1:Y:S01]  /*11300*/  LDSM.16.MT88.4 R80, [R234+0xd800] ;  /* 0x00d80000ea50783b */ /* 0x000e620000004200 */
[----:B------:R-:W-:Y:S08]  /*11310*/  MUFU.EX2 R45, R45 ;  /* 0x0000002d002d7308 */ /* 0x000ff00000000800 */
[----:B------:R-:W1:Y:S08]  /*11320*/  MUFU.EX2 R41, R41 ;  /* 0x0000002900297308 */ /* 0x000e700000000800 */
[----:B------:R-:W-:Y:S08]  /*11330*/  MUFU.EX2 R40, R40 ;  /* 0x0000002800287308 */ /* 0x000ff00000000800 */
[----:B------:R-:W1:Y:S08]  /*11340*/  MUFU.EX2 R39, R39 ;  /* 0x0000002700277308 */ /* 0x000e700000000800 */
[----:B------:R-:W2:Y:S01]  /*11350*/  MUFU.EX2 R34, R34 ;  /* 0x0000002200227308 */ /* 0x000ea20000000800 */
[----:B---3--:R-:W-:-:S02]  /*11360*/  F2FP.PACK_AB R200, R51, R44 ;  /* 0x0000002c33c8723e */ /* 0x008fc400000000ff */
[----:B----4-:R-:W-:Y:S02]  /*11370*/  F2FP.PACK_AB R201, R38, R37 ;  /* 0x0000002526c9723e */ /* 0x010fe400000000ff */
[----:B------:R-:W-:Y:S02]  /*11380*/  F2FP.PACK_AB R202, R50, R43 ;  /* 0x0000002b32ca723e */ /* 0x000fe400000000ff */
[----:B------:R-:W-:Y:S02]  /*11390*/  F2FP.PACK_AB R203, R36, R42 ;  /* 0x0000002a24cb723e */ /* 0x000fe400000000ff */
[----:B------:R-:W-:Y:S01]  /*113a0*/  F2FP.PACK_AB R161, R35, R33 ;  /* 0x0000002123a1723e */ /* 0x000fe200000000ff */
[----:B------:R-:W-:Y:S01]  /*113b0*/  FADD.FTZ R8, R252, R2 ;  /* 0x00000002fc087221 */ /* 0x000fe20000010000 */
[----:B-1----:R-:W-:Y:S01]  /*113c0*/  F2FP.PACK_AB R160, R41, R45 ;  /* 0x0000002d29a0723e */ /* 0x002fe200000000ff */
[----:B------:R1:W5:Y:S01]  /*113d0*/  LDL.LU R237, [R1+0xb4] ;  /* 0x0000b40001ed7983 */ /* 0x0003620000300800 */
[----:B------:R-:W-:-:S02]  /*113e0*/  F2FP.PACK_AB R162, R39, R40 ;  /* 0x0000002827a2723e */ /* 0x000fc400000000ff */
[----:B--2---:R-:W-:Y:S01]  /*113f0*/  F2FP.PACK_AB R163, R34, R32 ;  /* 0x0000002022a3723e */ /* 0x004fe200000000ff */
[----:B------:R-:W-:Y:S01]  /*11400*/  FADD.FTZ R0, R49, R0 ;  /* 0x0000000031007221 */ /* 0x000fe20000010000 */
[----:B------:R-:W-:Y:S01]  /*11410*/  HMMA.16816.F32 R196, R200, R4, R196 ;  /* 0x00000004c8c4723c */ /* 0x000fe200000018c4 */
[----:B------:R-:W-:Y:S01]  /*11420*/  FADD.FTZ R2, R251, R10 ;  /* 0x0000000afb027221 */ /* 0x000fe20000010000 */
[----:B------:R1:W5:Y:S01]  /*11430*/  LDL.LU R232, [R1+0xb0] ;  /* 0x0000b00001e87983 */ /* 0x0003620000300800 */
[----:B------:R-:W-:-:S05]  /*11440*/  FADD.FTZ R0, R46, R0 ;  /* 0x000000002e007221 */ /* 0x000fca0000010000 */
        /* <DEDUP_REMOVED lines=88> */
[----:B------:R-:W-:Y:S01]  /*119d0*/  @UP0 UIADD3 UR8, UR8, -0x4, URZ ;  /* 0xfffffffc08080890 */ /* 0x000fe2000fffe03f */
[----:B------:R-:W-:Y:S05]  /*119e0*/  @P0 BRA `(.L_x_165) ;  /* 0x0000001000000947 */ /* 0x000fea0003800000 */
.L_x_158:
[----:B-1----:R-:W-:-:S12]  /*119f0*/  UIADD3 UR8, UR21, -0x1, URZ ;  /* 0xffffffff15087890 */ /* 0x002fd8000fffe03f */
.L_x_165:
[----:B------:R-:W-:-:S13]  /*11a00*/  ISETP.LE.AND P0, PT, RZ, UR8, PT ;  /* 0x00000008ff007c0c */ /* 0x000fda000bf03270 */
[----:B------:R-:W-:Y:S05]  /*11a10*/  @!P0 BRA `(.L_x_166) ;  /* 0x00003fe000008947 */ /* 0x000fea0003800000 */
[----:B------:R-:W2:Y:S01]  /*11a20*/  LDL.64 R8, [R1+0x68] ;  /* 0x0000680001087983 */ /* 0x000ea20000100a00 */
[----:B-----5:R-:W-:Y:S01]  /*11a30*/  MOV R171, R3 ;  /* 0x0000000300ab7202 */ /* 0x020fe20000000f00 */
[----:B------:R-:W-:Y:S02]  /*11a40*/  IMAD.MOV.U32 R169, RZ, RZ, R167 ;  /* 0x000000ffffa97224 */ /* 0x000fe400078e00a7 */
[----:B-1-3--:R-:W3:Y:S01]  /*11a50*/  LDL R0, [R1+0x70] ;  /* 0x0000700001007983 */ /* 0x00aee20000100800 */
[----:B------:R-:W-:Y:S02]  /*11a60*/  IMAD.MOV.U32 R164, RZ, RZ, R168 ;  /* 0x000000ffffa47224 */ /* 0x000fe400078e00a8 */
[----:B------:R-:W-:Y:S01]  /*11a70*/  IMAD.MOV.U32 R170, RZ, RZ, R166 ;  /* 0x000000ffffaa7224 */ /* 0x000fe200078e00a6 */
[----:B------:R-:W4:Y:S04]  /*11a80*/  LDL.LU.64 R6, [R1+0xa0] ;  /* 0x0000a00001067983 */ /* 0x000f280000300a00 */
[----:B------:R-:W2:Y:S01]  /*11a90*/  LDL.LU.64 R4, [R1+0xa8] ;  /* 0x0000a80001047983 */ /* 0x000ea20000300a00 */
[----:B----4-:R-:W-:Y:S01]  /*11aa0*/  IMAD.MOV.U32 R3, RZ, RZ, R7 ;  /* 0x000000ffff037224 */ /* 0x010fe200078e0007 */
[----:B--2---:R-:W-:-:S05]  /*11ab0*/  MOV R2, R4 ;  /* 0x0000000400027202 */ /* 0x004fca0000000f00 */
[----:B------:R1:W-:Y:S01]  /*11ac0*/  STL.64 [R1+0x48], R2 ;  /* 0x0000480201007387 */ /* 0x0003e20000100a00 */
[----:B------:R-:W-:Y:S02]  /*11ad0*/  ISETP.GE.AND P3, PT, R8, c[0x0][0x220], PT ;  /* 0x0000880008007a0c */ /* 0x000fe40003f66270 */
[----:B---3--:R-:W-:Y:S01]  /*11ae0*/  ISETP.GE.AND P2, PT, R0, c[0x0][0x220], PT ;  /* 0x0000880000007a0c */ /* 0x008fe20003f46270 */
[----:B------:R-:W-:Y:S05]  /*11af0*/  BRA `(.L_x_167) ;  /* 0x000004e000007947 */ /* 0x000fea0003800000 */
.L_x_169:
[----:B------:R-:W2:Y:S01]  /*11b00*/  LDL.64 R166, [R1+0x80] ;  /* 0x0000800001a67983 */ /* 0x000ea20000100a00 */
[----:B------:R-:W-:Y:S02]  /*11b10*/  ULDC.64 UR4, c[0x0][0x198] ;  /* 0x0000660000047ab9 */ /* 0x000fe40000000a00 */
[----:B------:R-:W-:Y:S01]  /*11b20*/  UIADD3 UR20, UR8, -0x1, URZ ;  /* 0xffffffff08147890 */ /* 0x000fe2000fffe03f */
[----:B------:R-:W3:Y:S03]  /*11b30*/  LDL.64 R246, [R1+0x78] ;  /* 0x0000780001f67983 */ /* 0x000ee60000100a00 */
[----:B------:R-:W-:Y:S01]  /*11b40*/  USHF.R.S32.HI UR15, URZ, 0x1f, UR20 ;  /* 0x0000001f3f0f7899 */ /* 0x000fe20008011414 */
[----:B------:R1:W-:Y:S01]  /*11b50*/  @P3 STS.128 [R244+0x8000], RZ ;  /* 0x008000fff4003388 */ /* 0x0003e20000000c00 */
        /* <DEDUP_REMOVED lines=8> */
[C---:B------:R-:W-:Y:S02]  /*11be0*/  @!P3 LEA R166, P6, R3.reuse, c[0x0][0x168], 0x1 ;  /* 0x00005a0003a6ba11 */ /* 0x040fe400078c08ff */
        /* <DEDUP_REMOVED lines=9> */
[C---:B------:R-:W-:Y:S01]  /*11c80*/  @!P3 LEA R214, P6, R2.reuse, c[0x0][0x168], 0x1 ;  /* 0x00005a0002d6ba11 */ /* 0x040fe200078c08ff */
[----:B------:R1:W-:Y:S01]  /*11c90*/  @P2 STS.128 [R244+0xa000], RZ ;  /* 0x00a000fff4002388 */ /* 0x0003e20000000c00 */
[----:B------:R-:W-:Y:S02]  /*11ca0*/  IADD3.X R165, R165, UR11, RZ, P0, !PT ;  /* 0x0000000ba5a57c10 */ /* 0x000fe400087fe4ff */
[C---:B------:R-:W-:Y:S01]  /*11cb0*/  @!P2 LEA R210, P1, R2.reuse, c[0x0][0x168], 0x1 ;  /* 0x00005a0002d2aa11 */ /* 0x040fe200078208ff */
[----:B------:R-:W-:Y:S01]  /*11cc0*/  @!PT LDS RZ, [RZ] ;  /* 0x00000000fffff984 */ /* 0x000fe20000000800 */
[----:B------:R-:W-:Y:S01]  /*11cd0*/  @!PT LDS RZ, [RZ] ;  /* 0x00000000fffff984 */ /* 0x000fe20000000800 */
[----:B------:R-:W-:Y:S01]  /*11ce0*/  @!PT LDS RZ, [RZ] ;  /* 0x00000000fffff984 */ /* 0x000fe20000000800 */
[----:B------:R1:W-:Y:S01]  /*11cf0*/  @!P2 LDGSTS.E.BYPASS.LTC128B.128 [R244+0xa000], [R212.64+0x80] ;  /* 0x0a000080d4f4afae */ /* 0x0003e2000b901d52 */
[C-C-:B------:R-:W-:Y:S02]  /*11d00*/  @!P3 LEA.HI.X R215, R2.reuse, c[0x0][0x16c], R165.reuse, 0x1, P6 ;  /* 0x00005b0002d7ba11 */ /* 0x140fe400030f0ca5 */
[C---:B------:R-:W-:Y:S01]  /*11d10*/  @!P2 LEA.HI.X R211, R2.reuse, c[0x0][0x16c], R165, 0x1, P1 ;  /* 0x00005b0002d3aa11 */ /* 0x040fe200008f0ca5 */
[----:B------:R1:W-:Y:S01]  /*11d20*/  @P3 STS.128 [R244+0x8800], RZ ;  /* 0x008800fff4003388 */ /* 0x0003e20000000c00 */
[----:B------:R-:W-:Y:S03]  /*11d30*/  IADD3 R0, P5, R2, UR7, RZ ;  /* 0x0000000702007c10 */ /* 0x000fe6000ffbe0ff */
[----:B------:R-:W-:Y:S01]  /*11d40*/  @!PT LDS RZ, [RZ] ;  /* 0x00000000fffff984 */ /* 0x000fe20000000800 */
[----:B------:R-:W-:Y:S01]  /*11d50*/  @!PT LDS RZ, [RZ] ;  /* 0x00000000fffff984 */ /* 0x000fe20000000800 */
[----:B------:R-:W-:Y:S01]  /*11d60*/  @!PT LDS RZ, [RZ] ;  /* 0x00000000fffff984 */ /* 0x000fe20000000800 */
[----:B------:R1:W-:Y:S01]  /*11d70*/  @!P3 LDGSTS.E.BYPASS.LTC128B.128 [R244+0x8800], [R214.64] ;  /* 0x08800000d6f4bfae */ /* 0x0003e2000b901d52 */
[C---:B------:R-:W-:Y:S02]  /*11d80*/  @!P3 LEA R208, P6, R0.reuse, c[0x0][0x168], 0x1 ;  /* 0x00005a0000d0ba11 */ /* 0x040fe400078c08ff */
[C---:B------:R-:W-:Y:S01]  /*11d90*/  @!P2 LEA R204, P1, R0.reuse, c[0x0][0x168], 0x1 ;  /* 0x00005a0000ccaa11 */ /* 0x040fe200078208ff */
[----:B------:R1:W-:Y:S01]  /*11da0*/  @P2 STS.128 [R244+0xa800], RZ ;  /* 0x00a800fff4002388 */ /* 0x0003e20000000c00 */
[----:B------:R-:W-:Y:S02]  /*11db0*/  IADD3.X R2, R165, UR11, RZ, P5, !PT ;  /* 0x0000000ba5027c10 */ /* 0x000fe4000affe4ff */
[C---:B------:R-:W-:Y:S01]  /*11dc0*/  IADD3 R3, P0, R0.reuse, UR7, RZ ;  /* 0x0000000700037c10 */ /* 0x040fe2000ff1e0ff */
[----:B------:R-:W-:Y:S01]  /*11dd0*/  @!PT LDS RZ, [RZ] ;  /* 0x00000000fffff984 */ /* 0x000fe20000000800 */
[----:B------:R-:W-:Y:S01]  /*11de0*/  @!PT LDS RZ, [RZ] ;  /* 0x00000000fffff984 */ /* 0x000fe20000000800 */
[----:B------:R-:W-:Y:S01]  /*11df0*/  @!PT LDS RZ, [RZ] ;  /* 0x00000000fffff984 */ /* 0x000fe20000000800 */
[----:B------:R1:W-:Y:S01]  /*11e00*/  @!P2 LDGSTS.E.BYPASS.LTC128B.128 [R244+0xa800], [R210.64+0x80] ;  /* 0x0a800080d2f4afae */ /* 0x0003e2000b901d52 */
[C-C-:B------:R-:W-:Y:S02]  /*11e10*/  @!P3 LEA.HI.X R209, R0.reuse, c[0x0][0x16c], R2.reuse, 0x1, P6 ;  /* 0x00005b0000d1ba11 */ /* 0x140fe400030f0c02 */
[----:B------:R-:W-:Y:S01]  /*11e20*/  @!P2 LEA.HI.X R205, R0, c[0x0][0x16c], R2, 0x1, P1 ;  /* 0x00005b0000cdaa11 */ /* 0x000fe200008f0c02 */
[----:B------:R1:W-:Y:S01]  /*11e30*/  @P3 STS.128 [R244+0x9000], RZ ;  /* 0x009000fff4003388 */ /* 0x0003e20000000c00 */
[C---:B------:R-:W-:Y:S02]  /*11e40*/  @!P3 LEA R206, P5, R3.reuse, c[0x0][0x168], 0x1 ;  /* 0x00005a0003ceba11 */ /* 0x040fe400078a08ff */
[----:B------:R-:W-:Y:S01]  /*11e50*/  IADD3.X R165, R2, UR11, RZ, P0, !PT ;  /* 0x0000000b02a57c10 */ /* 0x000fe200087fe4ff */
[----:B------:R-:W-:Y:S01]  /*11e60*/  @!PT LDS RZ, [RZ] ;  /* 0x00000000fffff984 */ /* 0x000fe20000000800 */
[----:B------:R-:W-:Y:S01]  /*11e70*/  @!PT LDS RZ, [RZ] ;  /* 0x00000000fffff984 */ /* 0x000fe20000000800 */
[----:B------:R-:W-:Y:S01]  /*11e80*/  @!PT LDS RZ, [RZ] ;  /* 0x00000000fffff984 */ /* 0x000fe20000000800 */
[----:B------:R1:W-:Y:S01]  /*11e90*/  @!P3 LDGSTS.E.BYPASS.LTC128B.128 [R244+0x9000], [R208.64] ;  /* 0x09000000d0f4bfae */ /* 0x0003e2000b901d52 */
[C---:B--2---:R-:W-:Y:S02]  /*11ea0*/  @!P2 LEA R166, P0, R3.reuse, c[0x0][0x168], 0x1 ;  /* 0x00005a0003a6aa11 */ /* 0x044fe400078008ff */
[C-C-:B------:R-:W-:Y:S01]  /*11eb0*/  @!P3 LEA.HI.X R207, R3.reuse, c[0x0][0x16c], R165.reuse, 0x1, P5 ;  /* 0x00005b0003cfba11 */ /* 0x140fe200028f0ca5 */
[----:B------:R1:W-:Y:S01]  /*11ec0*/  @P2 STS.128 [R244+0xb000], RZ ;  /* 0x00b000fff4002388 */ /* 0x0003e20000000c00 */
[----:B------:R-:W-:Y:S03]  /*11ed0*/  @!P2 LEA.HI.X R167, R3, c[0x0][0x16c], R165, 0x1, P0 ;  /* 0x00005b0003a7aa11 */ /* 0x000fe600000f0ca5 */
        /* <DEDUP_REMOVED lines=9> */
[----:B------:R1:W-:Y:S04]  /*11f70*/  @P2 STS.128 [R244+0xb800], RZ ;  /* 0x00b800fff4002388 */ /* 0x0003e80000000c00 */
[----:B------:R-:W-:Y:S01]  /*11f80*/  @!PT LDS RZ, [RZ] ;  /* 0x00000000fffff984 */ /* 0x000fe20000000800 */
[----:B------:R-:W-:Y:S01]  /*11f90*/  @!PT LDS RZ, [RZ] ;  /* 0x00000000fffff984 */ /* 0x000fe20000000800 */
[----:B------:R-:W-:Y:S01]  /*11fa0*/  @!PT LDS RZ, [RZ] ;  /* 0x00000000fffff984 */ /* 0x000fe20000000800 */
[----:B------:R1:W-:Y:S04]  /*11fb0*/  @!P2 LDGSTS.E.BYPASS.LTC128B.128 [R244+0xb800], [R166.64+0x80] ;  /* 0x0b800080a6f4afae */ /* 0x0003e8000b901d52 */
[----:B------:R-:W0:Y:S01]  /*11fc0*/  LDGDEPBAR ;  /* 0x00000000000079af */ /* 0x000e220000000000 */
[----:B------:R-:W-:-:S05]  /*11fd0*/  BRA `(.L_x_168) ;  /* 0x00000fc000007947 */ /* 0x000fca0003800000 */
.L_x_167:
[----:B------:R-:W2:Y:S01]  /*11fe0*/  LDL.64 R4, [R1+0x48] ;  /* 0x0000480001047983 */ /* 0x000ea20000100a00 */
[----:B------:R-:W-:Y:S04]  /*11ff0*/  DEPBAR.LE SB0, 0x0 ;  /* 0x000080000000791a */ /* 0x000fe80000000000 */
[----:B------:R-:W-:Y:S01]  /*12000*/  USHF.R.S32.HI UR5, URZ, 0x1f, UR8 ;  /* 0x0000001f3f057899 */ /* 0x000fe20008011408 */
[----:B------:R-:W-:Y:S01]  /*12010*/  BAR.SYNC.DEFER_BLOCKING 0x0 ;  /* 0x0000000000007b1d */ /* 0x000fe20000010000 */
[----:B------:R-:W-:Y:S01]  /*12020*/  UIMAD UR4, UR12, UR8, URZ ;  /* 0x000000080c0472a4 */ /* 0x000fe2000f8e023f */
[----:B-1----:R-:W-:Y:S03]  /*12030*/  IMAD.U32 R2, RZ, RZ, UR8 ;  /* 0x00000008ff027e24 */ /* 0x002fe6000f8e00ff */
[----:B------:R-:W-:Y:S01]  /*12040*/  UIMAD UR4, UR5, UR17, UR4 ;  /* 0x00000011050472a4 */ /* 0x000fe2000f8e0204 */
[----:B------:R-:W-:Y:S01]  /*12050*/  @P3 STS.128 [R244+0xc000], RZ ;  /* 0x00c000fff4003388 */ /* 0x000fe20000000c00 */
[----:B--2---:R-:W-:Y:S05]  /*12060*/  IMAD.WIDE.U32 R2, R2, UR17, R4 ;  /* 0x0000001102027c25 */ /* 0x004fea000f8e0004 */
[C---:B------:R-:W-:Y:S02]  /*12070*/  @!P3 LEA R4, P4, R2.reuse, c[0x0][0x170], 0x1 ;  /* 0x00005c000204ba11 */ /* 0x040fe400078808ff */
[----:B------:R-:W-:Y:S02]  /*12080*/  IADD3 R0, R3, UR4, RZ ;  /* 0x0000000403007c10 */ /* 0x000fe4000fffe0ff */
        /* <DEDUP_REMOVED lines=8> */
[C---:B------:R-:W-:Y:S02]  /*12110*/  @!P3 LEA R14, P4, R3.reuse, c[0x0][0x170], 0x1 ;  /* 0x00005c00030eba11 */ /* 0x040fe400078808ff */
[----:B------:R-:W-:Y:S01]  /*12120*/  IADD3.X R2, R0, UR9, RZ, P1, !PT ;  /* 0x0000000900027c10 */ /* 0x000fe20008ffe4ff */
[----:B------:R-:W-:Y:S01]  /*12130*/  @P2 STS.128 [R244+0xe000], RZ ;  /* 0x00e000fff4002388 */ /* 0x000fe20000000c00 */
[C---:B------:R-:W-:Y:S02]  /*12140*/  @!P2 LEA R12, P0, R3.reuse, c[0x0][0x170], 0x1 ;  /* 0x00005c00030caa11 */ /* 0x040fe400078008ff */
[C-C-:B------:R-:W-:Y:S02]  /*12150*/  @!P3 LEA.HI.X R15, R3.reuse, c[0x0][0x174], R2.reuse, 0x1, P4 ;  /* 0x00005d00030fba11 */ /* 0x140fe400020f0c02 */
[C---:B------:R-:W-:Y:S01]  /*12160*/  @!P2 LEA.HI.X R13, R3.reuse, c[0x0][0x174], R2, 0x1, P0 ;  /* 0x00005d00030daa11 */ /* 0x040fe200000f0c02 */
[----:B------:R-:W-:Y:S01]  /*12170*/  @!PT LDS RZ, [RZ] ;  /* 0x00000000fffff984 */ /* 0x000fe20000000800 */
[----:B------:R-:W-:Y:S01]  /*12180*/  @!PT LDS RZ, [RZ] ;  /* 0x00000000fffff984 */ /* 0x000fe20000000800 */
[----:B------:R-:W-:Y:S01]  /*12190*/  @!PT LDS RZ, [RZ] ;  /* 0x00000000fffff984 */ /* 0x000fe20000000800 */
[----:B------:R2:W-:Y:S01]  /*121a0*/  @!P2 LDGSTS.E.BYPASS.LTC128B.128 [R244+0xe000], [R16.64+0x80] ;  /* 0x0e00008010f4afae */ /* 0x0005e2000b901d52 */
[----:B------:R-:W-:Y:S04]  /*121b0*/  IADD3 R0, P1, R3, UR14, RZ ;  /* 0x0000000e03007c10 */ /* 0x000fe8000ff3e0ff */
[----:B------:R-:W-:Y:S01]  /*121c0*/  @!P3 LEA R10, P5, R0, c[0x0][0x170], 0x1 ;  /* 0x00005c00000aba11 */ /* 0x000fe200078a08ff */
[----:B------:R-:W-:Y:S01]  /*121d0*/  @P3 STS.128 [R244+0xc800], RZ ;  /* 0x00c800fff4003388 */ /* 0x000fe20000000c00 */
[----:B------:R-:W-:Y:S02]  /*121e0*/  IADD3.X R3, R2, UR9, RZ, P1, !PT ;  /* 0x0000000902037c10 */ /* 0x000fe40008ffe4ff */
[C---:B------:R-:W-:Y:S02]  /*121f0*/  @!P2 LEA R6, P1, R0.reuse, c[0x0][0x170], 0x1 ;  /* 0x00005c000006aa11 */ /* 0x040fe400078208ff */
[C-C-:B------:R-:W-:Y:S01]  /*12200*/  @!P3 LEA.HI.X R11, R0.reuse, c[0x0][0x174], R3.reuse, 0x1, P5 ;  /* 0x00005d00000bba11 */ /* 0x140fe200028f0c03 */
[----:B------:R-:W-:Y:S01]  /*12210*/  @!PT LDS RZ, [RZ] ;  /* 0x00000000fffff984 */ /* 0x000fe20000000800 */
[----:B------:R-:W-:Y:S01]  /*12220*/  @!PT LDS RZ, [RZ] ;  /* 0x00000000fffff984 */ /* 0x000fe20000000800 */
[----:B------:R-:W-:Y:S01]  /*12230*/  @!PT LDS RZ, [RZ] ;  /* 0x00000000fffff984 */ /* 0x000fe20000000800 */
[----:B------:R3:W-:Y:S01]  /*12240*/  @!P3 LDGSTS.E.BYPASS.LTC128B.128 [R244+0xc800], [R14.64] ;  /* 0x0c8000000ef4bfae */ /* 0x0007e2000b901d52 */
[C---:B------:R-:W-:Y:S02]  /*12250*/  @!P2 LEA.HI.X R7, R0.reuse, c[0x0][0x174], R3, 0x1, P1 ;  /* 0x00005d000007aa11 */ /* 0x040fe400008f0c03 */
[----:B------:R-:W-:Y:S03]  /*12260*/  IADD3 R2, P0, R0, UR14, RZ ;  /* 0x0000000e00027c10 */ /* 0x000fe6000ff1e0ff */
[----:B------:R-:W-:Y:S01]  /*12270*/  @P2 STS.128 [R244+0xe800], RZ ;  /* 0x00e800fff4002388 */ /* 0x000fe20000000c00 */
[C---:B------:R-:W-:Y:S02]  /*12280*/  @!P3 LEA R8, P4, R2.reuse, c[0x0][0x170], 0x1 ;  /* 0x00005c000208ba11 */ /* 0x040fe400078808ff */
[----:B-1----:R-:W-:Y:S02]  /*12290*/  IADD3.X R5, R3, UR9, RZ, P0, !PT ;  /* 0x0000000903057c10 */ /* 0x002fe400087fe4ff */
[C---:B------:R-:W-:Y:S01]  /*122a0*/  @!P2 LEA R4, P0, R2.reuse, c[0x0][0x170], 0x1 ;  /* 0x00005c000204aa11 */ /* 0x040fe200078008ff */
[----:B------:R-:W-:Y:S01]  /*122b0*/  @!PT LDS RZ, [RZ] ;  /* 0x00000000fffff984 */ /* 0x000fe20000000800 */
[----:B------:R-:W-:Y:S01]  /*122c0*/  @!PT LDS RZ, [RZ] ;  /* 0x00000000fffff984 */ /* 0x000fe20000000800 */
[----:B------:R-:W-:Y:S01]  /*122d0*/  @!PT LDS RZ, [RZ] ;  /* 0x00000000fffff984 */ /* 0x000fe20000000800 */
[----:B------:R3:W-:Y:S01]  /*122e0*/  @!P2 LDGSTS.E.BYPASS.LTC128B.128 [R244+0xe800], [R12.64+0x80] ;  /* 0x0e8000800cf4afae */ /* 0x0007e2000b901d52 */
[C-C-:B------:R-:W-:Y:S02]  /*122f0*/  @!P3 LEA.HI.X R9, R2.reuse, c[0x0][0x174], R5.reuse, 0x1, P4 ;  /* 0x00005d000209ba11 */ /* 0x140fe400020f0c05 */
[----:B------:R-:W-:Y:S02]  /*12300*/  @!P2 LEA.HI.X R5, R2, c[0x0][0x174], R5, 0x1, P0 ;  /* 0x00005d000205aa11 */ /* 0x000fe400000f0c05 */
[----:B------:R-:W-:Y:S01]  /*12310*/  ISETP.LT.AND P4, PT, RZ, UR8, PT ;  /* 0x00000008ff007c0c */ /* 0x000fe2000bf81270 */
[----:B------:R-:W-:Y:S06]  /*12320*/  @P3 STS.128 [R244+0xd000], RZ ;  /* 0x00d000fff4003388 */ /* 0x000fec0000000c00 */
[----:B------:R-:W-:Y:S01]  /*12330*/  @!PT LDS RZ, [RZ] ;  /* 0x00000000fffff984 */ /* 0x000fe20000000800 */
[----:B------:R-:W-:Y:S01]  /*12340*/  @!PT LDS RZ, [RZ] ;  /* 0x00000000fffff984 */ /* 0x000fe20000000800 */
[----:B------:R-:W-:Y:S01]  /*12350*/  @!PT LDS RZ, [RZ] ;  /* 0x00000000fffff984 */ /* 0x000fe20000000800 */
[----:B------:R1:W-:Y:S06]  /*12360*/  @!P3 LDGSTS.E.BYPASS.LTC128B.128 [R244+0xd000], [R10.64] ;  /* 0x0d0000000af4bfae */ /* 0x0003ec000b901d52 */
[----:B------:R-:W-:Y:S06]  /*12370*/  @P2 STS.128 [R244+0xf000], RZ ;  /* 0x00f000fff4002388 */ /* 0x000fec0000000c00 */
[----:B------:R-:W-:Y:S01]  /*12380*/  @!PT LDS RZ, [RZ] ;  /* 0x00000000fffff984 */ /* 0x000fe20000000800 */
[----:B------:R-:W-:Y:S01]  /*12390*/  @!PT LDS RZ, [RZ] ;  /* 0x00000000fffff984 */ /* 0x000fe20000000800 */
[----:B------:R-:W-:Y:S01]  /*123a0*/  @!PT LDS RZ, [RZ] ;  /* 0x00000000fffff984 */ /* 0x000fe20000000800 */
[----:B------:R4:W-:Y:S06]  /*123b0*/  @!P2 LDGSTS.E.BYPASS.LTC128B.128 [R244+0xf000], [R6.64+0x80] ;  /* 0x0f00008006f4afae */ /* 0x0009ec000b901d52 */
        /* <DEDUP_REMOVED lines=10> */
[----:B------:R-:W-:Y:S06]  /*12460*/  LDSM.16.M88.4 R64, [R240] ;  /* 0x00000000f040783b */ /* 0x000fec0000000200 */
[----:B--2---:R-:W4:Y:S06]  /*12470*/  LDSM.16.M88.4 R16, [R232+0x8000] ;  /* 0x00800000e810783b */ /* 0x004f2c0000000200 */
[----:B------:R-:W1:Y:S06]  /*12480*/  LDSM.16.M88.4 R60, [R240+0x2000] ;  /* 0x00200000f03c783b */ /* 0x000e6c0000000200 */
[----:B------:R-:W2:Y:S06]  /*12490*/  LDSM.16.M88.4 R32, [R232+0x8800] ;  /* 0x00880000e820783b */ /* 0x000eac0000000200 */
[----:B------:R-:W0:Y:S06]  /*124a0*/  LDGDEPBAR ;  /* 0x00000000000079af */ /* 0x000e2c0000000000 */
[----:B------:R-:W5:Y:S06]  /*124b0*/  LDSM.16.M88.4 R48, [R232+0x9000] ;  /* 0x00900000e830783b */ /* 0x000f6c0000000200 */
[----:B------:R-:W2:Y:S06]  /*124c0*/  LDSM.16.M88.4 R204, [R232+0x9800] ;  /* 0x00980000e8cc783b */ /* 0x000eac0000000200 */
[----:B------:R-:W-:Y:S01]  /*124d0*/  LDSM.16.M88.4 R208, [R241] ;  /* 0x00000000f1d0783b */ /* 0x000fe20000000200 */
[-C--:B----4-:R-:W-:Y:S05]  /*124e0*/  HMMA.16816.F32 R4, R64, R16.reuse, RZ ;  /* 0x000000104004723c */ /* 0x090fea00000018ff */
[----:B------:R-:W4:Y:S03]  /*124f0*/  LDSM.16.M88.4 R212, [R239] ;  /* 0x00000000efd4783b */ /* 0x000f260000000200 */
[C---:B-1----:R-:W-:Y:S03]  /*12500*/  HMMA.16816.F32 R8, R60.reuse, R16, RZ ;  /* 0x000000103c08723c */ /* 0x042fe600000018ff */
[----:B------:R-:W1:Y:S06]  /*12510*/  LDSM.16.M88.4 R216, [R241+0x2000] ;  /* 0x00200000f1d8783b */ /* 0x000e6c0000000200 */
[----:B------:R-:W1:Y:S01]  /*12520*/  LDSM.16.M88.4 R220, [R239+0x800] ;  /* 0x00080000efdc783b */ /* 0x000e620000000200 */
[-C--:B---3--:R-:W-:Y:S05]  /*12530*/  HMMA.16816.F32 R12, R60, R18.reuse, RZ ;  /* 0x000000123c0c723c */ /* 0x088fea00000018ff */
[----:B------:R-:W3:Y:S03]  /*12540*/  LDSM.16.M88.4 R224, [R239+0x1000] ;  /* 0x00100000efe0783b */ /* 0x000ee60000000200 */
[C---:B------:R-:W-:Y:S03]  /*12550*/  HMMA.16816.F32 R16, R64.reuse, R18, RZ ;  /* 0x000000124010723c */ /* 0x040fe600000018ff */
[----:B------:R-:W1:Y:S05]  /*12560*/  LDSM.16.M88.4 R228, [R239+0x1800] ;  /* 0x00180000efe4783b */ /* 0x000e6a0000000200 */
[-C--:B--2---:R-:W-:Y:S08]  /*12570*/  HMMA.16816.F32 R20, R64, R32.reuse, RZ ;  /* 0x000000204014723c */ /* 0x084ff000000018ff */
[C---:B------:R-:W-:Y:S08]  /*12580*/  HMMA.16816.F32 R24, R60.reuse, R32, RZ ;  /* 0x000000203c18723c */ /* 0x040ff000000018ff */
[-C--:B------:R-:W-:Y:S08]  /*12590*/  HMMA.16816.F32 R28, R60, R34.reuse, RZ ;  /* 0x000000223c1c723c */ /* 0x080ff000000018ff */
[C---:B------:R-:W-:Y:S08]  /*125a0*/  HMMA.16816.F32 R32, R64.reuse, R34, RZ ;  /* 0x000000224020723c */ /* 0x040ff000000018ff */
[-C--:B-----5:R-:W-:Y:S08]  /*125b0*/  HMMA.16816.F32 R36, R64, R48.reuse, RZ ;  /* 0x000000304024723c */ /* 0x0a0ff000000018ff */
[C---:B------:R-:W-:Y:S08]  /*125c0*/  HMMA.16816.F32 R40, R60.reuse, R48, RZ ;  /* 0x000000303c28723c */ /* 0x040ff000000018ff */
[-C--:B------:R-:W-:Y:S08]  /*125d0*/  HMMA.16816.F32 R44, R60, R50.reuse, RZ ;  /* 0x000000323c2c723c */ /* 0x080ff000000018ff */
[C---:B------:R-:W-:Y:S08]  /*125e0*/  HMMA.16816.F32 R48, R64.reuse, R50, RZ ;  /* 0x000000324030723c */ /* 0x040ff000000018ff */
[-C--:B------:R-:W-:Y:S08]  /*125f0*/  HMMA.16816.F32 R52, R64, R204.reuse, RZ ;  /* 0x000000cc4034723c */ /* 0x080ff000000018ff */
[C---:B------:R-:W-:Y:S08]  /*12600*/  HMMA.16816.F32 R56, R60.reuse, R204, RZ ;  /* 0x000000cc3c38723c */ /* 0x040ff000000018ff */
[-C--:B------:R-:W-:Y:S08]  /*12610*/  HMMA.16816.F32 R60, R60, R206.reuse, RZ ;  /* 0x000000ce3c3c723c */ /* 0x080ff000000018ff */
[----:B------:R-:W-:Y:S01]  /*12620*/  HMMA.16816.F32 R64, R64, R206, RZ ;  /* 0x000000ce4040723c */ /* 0x000fe200000018ff */
[----:B------:R-:W-:Y:S07]  /*12630*/  LDSM.16.M88.4 R204, [R243] ;  /* 0x00000000f3cc783b */ /* 0x000fee0000000200 */
[-C--:B----4-:R-:W-:Y:S08]  /*12640*/  HMMA.16816.F32 R4, R208, R212.reuse, R4 ;  /* 0x000000d4d004723c */ /* 0x090ff00000001804 */
[C---:B-1----:R-:W-:Y:S08]  /*12650*/  HMMA.16816.F32 R8, R216.reuse, R212, R8 ;  /* 0x000000d4d808723c */ /* 0x042ff00000001808 */
[-C--:B------:R-:W-:Y:S08]  /*12660*/  HMMA.16816.F32 R12, R216, R214.reuse, R12 ;  /* 0x000000d6d80c723c */ /* 0x080ff0000000180c */
[C---:B------:R-:W-:Y:S01]  /*12670*/  HMMA.16816.F32 R16, R208.reuse, R214, R16 ;  /* 0x000000d6d010723c */ /* 0x040fe20000001810 */
[----:B------:R-:W1:Y:S07]  /*12680*/  LDSM.16.M88.4 R212, [R238+0x8000] ;  /* 0x00800000eed4783b */ /* 0x000e6e0000000200 */
[-C--:B------:R-:W-:Y:S08]  /*12690*/  HMMA.16816.F32 R20, R208, R220.reuse, R20 ;  /* 0x000000dcd014723c */ /* 0x080ff00000001814 */
[C---:B------:R-:W-:Y:S08]  /*126a0*/  HMMA.16816.F32 R24, R216.reuse, R220, R24 ;  /* 0x000000dcd818723c */ /* 0x040ff00000001818 */
        /* <DEDUP_REMOVED lines=8> */
[-C--:B------:R-:W-:Y:S08]  /*12730*/  HMMA.16816.F32 R52, R208, R228.reuse, R52 ;  /* 0x000000e4d034723c */ /* 0x080ff00000001834 */
[C---:B------:R-:W-:Y:S08]  /*12740*/  HMMA.16816.F32 R56, R216.reuse, R228, R56 ;  /* 0x000000e4d838723c */ /* 0x040ff00000001838 */
[-C--:B------:R-:W-:Y:S01]  /*12750*/  HMMA.16816.F32 R60, R216, R230.reuse, R60 ;  /* 0x000000e6d83c723c */ /* 0x080fe2000000183c */
[----:B------:R-:W3:Y:S07]  /*12760*/  LDSM.16.M88.4 R216, [R238+0x8800] ;  /* 0x00880000eed8783b */ /* 0x000eee0000000200 */
[----:B------:R-:W-:Y:S01]  /*12770*/  HMMA.16816.F32 R64, R208, R230, R64 ;  /* 0x000000e6d040723c */ /* 0x000fe20000001840 */
[----:B------:R-:W4:Y:S06]  /*12780*/  LDSM.16.M88.4 R208, [R238+0x9800] ;  /* 0x00980000eed0783b */ /* 0x000f2c0000000200 */
[----:B------:R-:W-:Y:S01]  /*12790*/  LDSM.16.M88.4 R228, [R237+0x1000] ;  /* 0x00100000ede4783b */ /* 0x000fe20000000200 */
[-C--:B-1----:R-:W-:Y:S08]  /*127a0*/  HMMA.16816.F32 R4, R204, R212.reuse, R4 ;  /* 0x000000d4cc04723c */ /* 0x082ff00000001804 */
[C---:B--2---:R-:W-:Y:S08]  /*127b0*/  HMMA.16816.F32 R8, R220.reuse, R212, R8 ;  /* 0x000000d4dc08723c */ /* 0x044ff00000001808 */
[-C--:B------:R-:W-:Y:S08]  /*127c0*/  HMMA.16816.F32 R12, R220, R214.reuse, R12 ;  /* 0x000000d6dc0c723c */ /* 0x080ff0000000180c */
[C---:B------:R-:W-:Y:S01]  /*127d0*/  HMMA.16816.F32 R16, R204.reuse, R214, R16 ;  /* 0x000000d6cc10723c */ /* 0x040fe20000001810 */
[----:B------:R-:W-:Y:S07]  /*127e0*/  LDSM.16.M88.4 R212, [R242] ;  /* 0x00000000f2d4783b */ /* 0x000fee0000000200 */
[-C--:B---3--:R-:W-:Y:S08]  /*127f0*/  HMMA.16816.F32 R20, R204, R216.reuse, R20 ;  /* 0x000000d8cc14723c */ /* 0x088ff00000001814 */
[C---:B------:R-:W-:Y:S08]  /*12800*/  HMMA.16816.F32 R24, R220.reuse, R216, R24 ;  /* 0x000000d8dc18723c */ /* 0x040ff00000001818 */
[-C--:B------:R-:W-:Y:S08]  /*12810*/  HMMA.16816.F32 R28, R220, R218.reuse, R28 ;  /* 0x000000dadc1c723c */ /* 0x080ff0000000181c */
[C---:B------:R-:W-:Y:S01]  /*12820*/  HMMA.16816.F32 R32, R204.reuse, R218, R32 ;  /* 0x000000dacc20723c */ /* 0x040fe20000001820 */
[----:B------:R-:W1:Y:S07]  /*12830*/  LDSM.16.M88.4 R216, [R237] ;  /* 0x00000000edd8783b */ /* 0x000e6e0000000200 */
[-C--:B------:R-:W-:Y:S08]  /*12840*/  HMMA.16816.F32 R36, R204, R224.reuse, R36 ;  /* 0x000000e0cc24723c */ /* 0x080ff00000001824 */
[C---:B------:R-:W-:Y:S08]  /*12850*/  HMMA.16816.F32 R40, R220.reuse, R224, R40 ;  /* 0x000000e0dc28723c */ /* 0x040ff00000001828 */
[-C--:B------:R-:W-:Y:S08]  /*12860*/  HMMA.16816.F32 R44, R220, R226.reuse, R44 ;  /* 0x000000e2dc2c723c */ /* 0x080ff0000000182c */
[C---:B------:R-:W-:Y:S01]  /*12870*/  HMMA.16816.F32 R48, R204.reuse, R226, R48 ;  /* 0x000000e2cc30723c */ /* 0x040fe20000001830 */
[----:B------:R-:W2:Y:S07]  /*12880*/  LDSM.16.M88.4 R224, [R242+0x2000] ;  /* 0x00200000f2e0783b */ /* 0x000eae0000000200 */
[-C--:B----4-:R-:W-:Y:S08]  /*12890*/  HMMA.16816.F32 R52, R204, R208.reuse, R52 ;  /* 0x000000d0cc34723c */ /* 0x090ff00000001834 */
        /* <DEDUP_REMOVED lines=16> */
[-C--:B------:R-:W-:Y:S08]  /*129a0*/  HMMA.16816.F32 R36, R212, R228.reuse, R36 ;  /* 0x000000e4d424723c */ /* 0x080ff00000001824 */
[C---:B------:R-:W-:Y:S08]  /*129b0*/  HMMA.16816.F32 R40, R224.reuse, R228, R40 ;  /* 0x000000e4e028723c */ /* 0x040ff00000001828 */
[-C--:B------:R-:W-:Y:S08]  /*129c0*/  HMMA.16816.F32 R44, R224, R230.reuse, R44 ;  /* 0x000000e6e02c723c */ /* 0x080ff0000000182c */
[C---:B------:R-:W-:Y:S01]  /*129d0*/  HMMA.16816.F32 R48, R212.reuse, R230, R48 ;  /* 0x000000e6d430723c */ /* 0x040fe20000001830 */
[----:B------:R-:W-:Y:S07]  /*129e0*/  LDSM.16.M88.4 R228, [R232+0xb000] ;  /* 0x00b00000e8e4783b */ /* 0x000fee0000000200 */
        /* <DEDUP_REMOVED lines=43> */
[----:B------:R-:W3:Y:S07]  /*12ca0*/  LDSM.16.M88.4 R228, [R238+0xa800] ;  /* 0x00a80000eee4783b */ /* 0x000eee0000000200 */
[-C--:B----4-:R-:W-:Y:S08]  /*12cb0*/  HMMA.16816.F32 R52, R212, R204.reuse, R52 ;  /* 0x000000ccd434723c */ /* 0x090ff00000001834 */
[C---:B------:R-:W-:Y:S08]  /*12cc0*/  HMMA.16816.F32 R56, R224.reuse, R204, R56 ;  /* 0x000000cce038723c */ /* 0x040ff00000001838 */
[-C--:B------:R-:W-:Y:S01]  /*12cd0*/  HMMA.16816.F32 R60, R224, R206.reuse, R60 ;  /* 0x000000cee03c723c */ /* 0x080fe2000000183c */
[----:B------:R-:W4:Y:S07]  /*12ce0*/  LDSM.16.M88.4 R224, [R238+0xb000] ;  /* 0x00b00000eee0783b */ /* 0x000f2e0000000200 */
[----:B------:R-:W-:Y:S01]  /*12cf0*/  HMMA.16816.F32 R64, R212, R206, R64 ;  /* 0x000000ced440723c */ /* 0x000fe20000001840 */
[----:B------:R-:W5:Y:S06]  /*12d00*/  LDSM.16.M88.4 R204, [R238+0xb800] ;  /* 0x00b80000eecc783b */ /* 0x000f6c0000000200 */
        /* <DEDUP_REMOVED lines=16> */
[-C--:B-----5:R-:W-:Y:S08]  /*12e10*/  HMMA.16816.F32 R52, R208, R204.reuse, R52 ;  /* 0x000000ccd034723c */ /* 0x0a0ff00000001834 */
[C---:B------:R-:W-:Y:S08]  /*12e20*/  HMMA.16816.F32 R56, R220.reuse, R204, R56 ;  /* 0x000000ccdc38723c */ /* 0x040ff00000001838 */
[-C--:B------:R-:W-:Y:S01]  /*12e30*/  HMMA.16816.F32 R60, R220, R206.reuse, R60 ;  /* 0x000000cedc3c723c */ /* 0x080fe2000000183c */
[----:B------:R-:W3:Y:S07]  /*12e40*/  LDSM.16.M88.4 R220, [R237+0x2800] ;  /* 0x00280000eddc783b */ /* 0x000eee0000000200 */
[----:B------:R-:W-:Y:S01]  /*12e50*/  HMMA.16816.F32 R64, R208, R206, R64 ;  /* 0x000000ced040723c */ /* 0x000fe20000001840 */
[----:B------:R-:W4:Y:S01]  /*12e60*/  LDSM.16.M88.4 R204, [R237+0x3800] ;  /* 0x00380000edcc783b */ /* 0x000f220000000200 */
[----:B------:R-:W-:Y:S05]  /*12e70*/  DEPBAR.LE SB0, 0x0 ;  /* 0x000080000000791a */ /* 0x000fea0000000000 */
[----:B------:R-:W-:Y:S01]  /*12e80*/  BAR.SYNC.DEFER_BLOCKING 0x0 ;  /* 0x0000000000007b1d */ /* 0x000fe20000010000 */
[-C--:B-1----:R-:W-:Y:S08]  /*12e90*/  HMMA.16816.F32 R4, R212, R216.reuse, R4 ;  /* 0x000000d8d404723c */ /* 0x082ff00000001804 */
[C---:B--2---:R-:W-:Y:S08]  /*12ea0*/  HMMA.16816.F32 R8, R224.reuse, R216, R8 ;  /* 0x000000d8e008723c */ /* 0x044ff00000001808 */
[-C--:B------:R-:W-:Y:S08]  /*12eb0*/  HMMA.16816.F32 R12, R224, R218.reuse, R12 ;  /* 0x000000dae00c723c */ /* 0x080ff0000000180c */
[C---:B------:R-:W-:Y:S08]  /*12ec0*/  HMMA.16816.F32 R16, R212.reuse, R218, R16 ;  /* 0x000000dad410723c */ /* 0x040ff00000001810 */
[-C--:B---3--:R-:W-:Y:S08]  /*12ed0*/  HMMA.16816.F32 R20, R212, R220.reuse, R20 ;  /* 0x000000dcd414723c */ /* 0x088ff00000001814 */
        /* <DEDUP_REMOVED lines=8> */
[C---:B------:R-:W-:Y:S08]  /*12f60*/  HMMA.16816.F32 R56, R224.reuse, R204, R56 ;  /* 0x000000cce038723c */ /* 0x040ff00000001838 */
[-C--:B------:R-:W-:Y:S08]  /*12f70*/  HMMA.16816.F32 R60, R224, R206.reuse, R60 ;  /* 0x000000cee03c723c */ /* 0x080ff0000000183c */
[----:B------:R-:W-:Y:S01]  /*12f80*/  HMMA.16816.F32 R64, R212, R206, R64 ;  /* 0x000000ced440723c */ /* 0x000fe20000001840 */
[----:B------:R-:W-:-:S07]  /*12f90*/  @P4 BRA `(.L_x_169) ;  /* 0xffffeb6000004947 */ /* 0x000fce000383ffff */
.L_x_168:
[----:B------:R-:W-:Y:S01]  /*12fa0*/  FMNMX.FTZ R0, R4, R164, !PT ;  /* 0x000000a404007209 */ /* 0x000fe20007810000 */
[----:B-1----:R-:W-:Y:S01]  /*12fb0*/  LDSM.16.MT88.4 R208, [R234+0xc000] ;  /* 0x00c00000ead0783b */ /* 0x002fe20000004200 */
[----:B------:R-:W-:Y:S02]  /*12fc0*/  UIADD3 UR8, UR8, -0x1, URZ ;  /* 0xffffffff08087890 */ /* 0x000fe4000fffe03f */
        /* <DEDUP_REMOVED lines=79> */
[----:B------:R-:W5:Y:S01]  /*134c0*/  SHFL.BFLY PT, R206, R166, 0x1, 0x1f ;  /* 0x0c201f00a6ce7f89 */ /* 0x000f6200000e0000 */
[----:B-1----:R-:W-:Y:S02]  /*134d0*/  FMNMX.FTZ R167, R167, R205, !PT ;  /* 0x000000cda7a77209 */ /* 0x002fe40007810000 */
[----:B--2---:R-:W-:Y:S03]  /*134e0*/  FMNMX.FTZ R3, R2, R3, !PT ;  /* 0x0000000302037209 */ /* 0x004fe60007810000 */
[C---:B---3--:R-:W-:Y:S02]  /*134f0*/  FADD.FTZ R0, -R167.reuse, R169 ;  /* 0x000000a9a7007221 */ /* 0x048fe40000010100 */
[----:B------:R-:W-:Y:S02]  /*13500*/  FMUL.FTZ R169, R167, c[0x0][0x23c] ;  /* 0x00008f00a7a97a20 */ /* 0x000fe40000410000 */
[----:B------:R-:W-:Y:S01]  /*13510*/  FMUL.FTZ R0, R0, c[0x0][0x23c] ;  /* 0x00008f0000007a20 */ /* 0x000fe20000410000 */
[----:B-----5:R-:W-:Y:S01]  /*13520*/  FMNMX.FTZ R166, R166, R206, !PT ;  /* 0x000000cea6a67209 */ /* 0x020fe20007810000 */
[----:B------:R-:W-:Y:S01]  /*13530*/  FMUL.FTZ R212, R3, c[0x0][0x23c] ;  /* 0x00008f0003d47a20 */ /* 0x000fe20000410000 */
[----:B------:R-:W1:Y:S01]  /*13540*/  LDSM.16.MT88.4 R204, [R233+0xc000] ;  /* 0x00c00000e9cc783b */ /* 0x000e620000004200 */
[----:B------:R2:W3:Y:S01]  /*13550*/  MUFU.EX2 R164, R0 ;  /* 0x0000000000a47308 */ /* 0x0004e20000000800 */
[C---:B----4-:R-:W-:Y:S02]  /*13560*/  FMUL.FTZ R68, R165.reuse, R68 ;  /* 0x00000044a5447220 */ /* 0x050fe40000410000 */
        /* <DEDUP_REMOVED lines=11> */
[----:B--2---:R-:W-:Y:S02]  /*13620*/  FADD.FTZ R0, -R166, R170 ;  /* 0x000000aaa6007221 */ /* 0x004fe40000010100 */
[----:B------:R-:W-:Y:S02]  /*13630*/  FMUL.FTZ R170, R168, c[0x0][0x23c] ;  /* 0x00008f00a8aa7a20 */ /* 0x000fe40000410000 */
[----:B------:R-:W-:Y:S02]  /*13640*/  FMUL.FTZ R0, R0, c[0x0][0x23c] ;  /* 0x00008f0000007a20 */ /* 0x000fe40000410000 */
[----:B---3--:R-:W-:Y:S01]  /*13650*/  FMUL.FTZ R70, R164, R70 ;  /* 0x00000046a4467220 */ /* 0x008fe20000410000 */
[----:B------:R-:W-:Y:S01]  /*13660*/  FSEL R170, R170, RZ, P0 ;  /* 0x000000ffaaaa7208 */ /* 0x000fe20000000000 */
[----:B------:R2:W3:Y:S01]  /*13670*/  MUFU.EX2 R2, R0 ;  /* 0x0000000000027308 */ /* 0x0004e20000000800 */
[----:B------:R-:W-:Y:S01]  /*13680*/  FSETP.NEU.FTZ.AND P0, PT, R167, -INF , PT ;  /* 0xff800000a700780b */ /* 0x000fe20003f1d000 */
[----:B------:R-:W-:Y:S02]  /*13690*/  FMUL.FTZ R71, R164, R71 ;  /* 0x00000047a4477220 */ /* 0x000fe40000410000 */
[--C-:B------:R-:W-:Y:S01]  /*136a0*/  FFMA.FTZ R4, R4, c[0x0][0x23c], -R170.reuse ;  /* 0x00008f0004047a23 */ /* 0x100fe200000108aa */
[----:B------:R-:W-:Y:S01]  /*136b0*/  FSEL R169, R169, RZ, P0 ;  /* 0x000000ffa9a97208 */ /* 0x000fe20000000000 */
[--C-:B------:R-:W-:Y:S01]  /*136c0*/  FFMA.FTZ R5, R5, c[0x0][0x23c], -R170.reuse ;  /* 0x00008f0005057a23 */ /* 0x100fe200000108aa */
[----:B------:R-:W-:Y:S01]  /*136d0*/  FSETP.NEU.FTZ.AND P0, PT, R166, -INF , PT ;  /* 0xff800000a600780b */ /* 0x000fe20003f1d000 */
[--C-:B------:R-:W-:Y:S02]  /*136e0*/  FFMA.FTZ R16, R16, c[0x0][0x23c], -R170.reuse ;  /* 0x00008f0010107a23 */ /* 0x100fe400000108aa */
[--C-:B------:R-:W-:Y:S01]  /*136f0*/  FFMA.FTZ R6, R6, c[0x0][0x23c], -R169.reuse ;  /* 0x00008f0006067a23 */ /* 0x100fe200000108a9 */
[----:B------:R-:W-:Y:S01]  /*13700*/  MUFU.EX2 R228, R4 ;  /* 0x0000000400e47308 */ /* 0x000fe20000000800 */
[--C-:B------:R-:W-:Y:S02]  /*13710*/  FFMA.FTZ R7, R7, c[0x0][0x23c], -R169.reuse ;  /* 0x00008f0007077a23 */ /* 0x100fe400000108a9 */
[----:B------:R-:W-:Y:S02]  /*13720*/  FFMA.FTZ R17, R17, c[0x0][0x23c], -R170 ;  /* 0x00008f0011117a23 */ /* 0x000fe400000108aa */
[--C-:B------:R-:W-:Y:S02]  /*13730*/  FFMA.FTZ R18, R18, c[0x0][0x23c], -R169.reuse ;  /* 0x00008f0012127a23 */ /* 0x100fe400000108a9 */
[----:B------:R-:W-:Y:S02]  /*13740*/  FFMA.FTZ R19, R19, c[0x0][0x23c], -R169 ;  /* 0x00008f0013137a23 */ /* 0x000fe400000108a9 */
[C---:B------:R-:W-:Y:S01]  /*13750*/  FMUL.FTZ R82, R164.reuse, R82 ;  /* 0x00000052a4527220 */ /* 0x040fe20000410000 */
[----:B------:R4:W-:Y:S01]  /*13760*/  MUFU.EX2 R222, R6 ;  /* 0x0000000600de7308 */ /* 0x0009e20000000800 */
[----:B------:R-:W-:Y:S02]  /*13770*/  FMUL.FTZ R83, R164, R83 ;  /* 0x00000053a4537220 */ /* 0x000fe40000410000 */
[----:B--2---:R-:W-:Y:S02]  /*13780*/  FADD.FTZ R0, -R3, R171 ;  /* 0x000000ab03007221 */ /* 0x004fe40000010100 */
[----:B------:R-:W-:Y:S02]  /*13790*/  FMUL.FTZ R171, R166, c[0x0][0x23c] ;  /* 0x00008f00a6ab7a20 */ /* 0x000fe40000410000 */
[----:B------:R-:W-:Y:S02]  /*137a0*/  FMUL.FTZ R0, R0, c[0x0][0x23c] ;  /* 0x00008f0000007a20 */ /* 0x000fe40000410000 */
[C---:B---3--:R-:W-:Y:S01]  /*137b0*/  FMUL.FTZ R72, R2.reuse, R72 ;  /* 0x0000004802487220 */ /* 0x048fe20000410000 */
[----:B------:R-:W-:Y:S01]  /*137c0*/  FSEL R171, R171, RZ, P0 ;  /* 0x000000ffabab7208 */ /* 0x000fe20000000000 */
[----:B------:R2:W-:Y:S01]  /*137d0*/  MUFU.EX2 R226, R16 ;  /* 0x0000001000e27308 */ /* 0x0005e20000000800 */
[----:B------:R-:W-:Y:S01]  /*137e0*/  FSETP.NEU.FTZ.AND P0, PT, R3, -INF , PT ;  /* 0xff8000000300780b */ /* 0x000fe20003f1d000 */
[----:B------:R-:W-:Y:S02]  /*137f0*/  FMUL.FTZ R73, R2, R73 ;  /* 0x0000004902497220 */ /* 0x000fe40000410000 */
[--C-:B------:R-:W-:Y:S01]  /*13800*/  FFMA.FTZ R8, R8, c[0x0][0x23c], -R171.reuse ;  /* 0x00008f0008087a23 */ /* 0x100fe200000108ab */
[----:B------:R-:W-:Y:S01]  /*13810*/  FSEL R212, R212, RZ, P0 ;  /* 0x000000ffd4d47208 */ /* 0x000fe20000000000 */
[--C-:B------:R-:W-:Y:S02]  /*13820*/  FFMA.FTZ R9, R9, c[0x0][0x23c], -R171.reuse ;  /* 0x00008f0009097a23 */ /* 0x100fe400000108ab */
[--C-:B------:R-:W-:Y:S02]  /*13830*/  FFMA.FTZ R12, R12, c[0x0][0x23c], -R171.reuse ;  /* 0x00008f000c0c7a23 */ /* 0x100fe400000108ab */
[----:B------:R-:W3:Y:S01]  /*13840*/  MUFU.EX2 R214, R17 ;  /* 0x0000001100d67308 */ /* 0x000ee20000000800 */
[--C-:B------:R-:W-:Y:S02]  /*13850*/  FFMA.FTZ R10, R10, c[0x0][0x23c], -R212.reuse ;  /* 0x00008f000a0a7a23 */ /* 0x100fe400000108d4 */
[--C-:B------:R-:W-:Y:S02]  /*13860*/  FFMA.FTZ R11, R11, c[0x0][0x23c], -R212.reuse ;  /* 0x00008f000b0b7a23 */ /* 0x100fe400000108d4 */
[----:B------:R-:W-:Y:S02]  /*13870*/  FFMA.FTZ R13, R13, c[0x0][0x23c], -R171 ;  /* 0x00008f000d0d7a23 */ /* 0x000fe400000108ab */
[--C-:B------:R-:W-:Y:S02]  /*13880*/  FFMA.FTZ R14, R14, c[0x0][0x23c], -R212.reuse ;  /* 0x00008f000e0e7a23 */ /* 0x100fe400000108d4 */
[----:B------:R-:W-:Y:S01]  /*13890*/  FFMA.FTZ R15, R15, c[0x0][0x23c], -R212 ;  /* 0x00008f000f0f7a23 */ /* 0x000fe200000108d4 */
[----:B------:R5:W-:Y:S01]  /*138a0*/  MUFU.EX2 R227, R18 ;  /* 0x0000001200e37308 */ /* 0x000be20000000800 */
[----:B----4-:R-:W-:Y:S02]  /*138b0*/  FMUL.FTZ R6, R164, R178 ;  /* 0x000000b2a4067220 */ /* 0x010fe40000410000 */
[C---:B------:R-:W-:Y:S02]  /*138c0*/  FMUL.FTZ R4, R165.reuse, R176 ;  /* 0x000000b0a5047220 */ /* 0x040fe40000410000 */
[C---:B--2---:R-:W-:Y:S02]  /*138d0*/  FMUL.FTZ R16, R165.reuse, R184 ;  /* 0x000000b8a5107220 */ /* 0x044fe40000410000 */
[C---:B------:R-:W-:Y:S02]  /*138e0*/  FMUL.FTZ R76, R2.reuse, R76 ;  /* 0x0000004c024c7220 */ /* 0x040fe40000410000 */
[----:B------:R-:W-:Y:S01]  /*138f0*/  FMUL.FTZ R77, R2, R77 ;  /* 0x0000004d024d7220 */ /* 0x000fe20000410000 */
[----:B------:R2:W-:Y:S01]  /*13900*/  MUFU.EX2 R225, R19 ;  /* 0x0000001300e17308 */ /* 0x0005e20000000800 */
[C---:B------:R-:W-:Y:S02]  /*13910*/  FMUL.FTZ R86, R164.reuse, R86 ;  /* 0x00000056a4567220 */ /* 0x040fe40000410000 */
[----:B------:R-:W-:Y:S01]  /*13920*/  FMUL.FTZ R87, R164, R87 ;  /* 0x00000057a4577220 */ /* 0x000fe20000410000 */
[----:B---3--:R-:W-:Y:S01]  /*13930*/  F2FP.PACK_AB R178, R214, R226 ;  /* 0x000000e2d6b2723e */ /* 0x008fe200000000ff */
[----:B------:R-:W-:Y:S02]  /*13940*/  FMUL.FTZ R17, R165, R185 ;  /* 0x000000b9a5117220 */ /* 0x000fe40000410000 */
[C---:B------:R-:W-:Y:S02]  /*13950*/  FMUL.FTZ R88, R2.reuse, R88 ;  /* 0x0000005802587220 */ /* 0x040fe40000410000 */
[C---:B------:R-:W-:Y:S01]  /*13960*/  FMUL.FTZ R89, R2.reuse, R89 ;  /* 0x0000005902597220 */ /* 0x040fe20000410000 */
[----:B------:R-:W3:Y:S01]  /*13970*/  MUFU.EX2 R217, R5 ;  /* 0x0000000500d97308 */ /* 0x000ee20000000800 */
[C---:B------:R-:W-:Y:S02]  /*13980*/  FMUL.FTZ R92, R2.reuse, R92 ;  /* 0x0000005c025c7220 */ /* 0x040fe40000410000 */
[----:B------:R-:W-:Y:S02]  /*13990*/  FMUL.FTZ R93, R2, R93 ;  /* 0x0000005d025d7220 */ /* 0x000fe40000410000 */
[C---:B-----5:R-:W-:Y:S02]  /*139a0*/  FMUL.FTZ R18, R164.reuse, R186 ;  /* 0x000000baa4127220 */ /* 0x060fe40000410000 */
[C---:B------:R-:W-:Y:S02]  /*139b0*/  FMUL.FTZ R98, R164.reuse, R98 ;  /* 0x00000062a4627220 */ /* 0x040fe40000410000 */
[C---:B------:R-:W-:Y:S01]  /*139c0*/  FMUL.FTZ R99, R164.reuse, R99 ;  /* 0x00000063a4637220 */ /* 0x040fe20000410000 */
[----:B------:R-:W4:Y:S01]  /*139d0*/  MUFU.EX2 R216, R7 ;  /* 0x0000000700d87308 */ /* 0x000f220000000800 */
[C---:B------:R-:W-:Y:S02]  /*139e0*/  FMUL.FTZ R102, R164.reuse, R102 ;  /* 0x00000066a4667220 */ /* 0x040fe40000410000 */
[C---:B------:R-:W-:Y:S02]  /*139f0*/  FMUL.FTZ R103, R164.reuse, R103 ;  /* 0x00000067a4677220 */ /* 0x040fe40000410000 */
[----:B--2---:R-:W-:Y:S02]  /*13a00*/  FMUL.FTZ R19, R164, R187 ;  /* 0x000000bba4137220 */ /* 0x004fe40000410000 */
[----:B------:R-:W-:Y:S01]  /*13a10*/  LDSM.16.MT88.4 R184, [R235+0xc000] ;  /* 0x00c00000ebb8783b */ /* 0x000fe20000004200 */
[C---:B------:R-:W-:Y:S02]  /*13a20*/  FMUL.FTZ R104, R2.reuse, R104 ;  /* 0x0000006802687220 */ /* 0x040fe40000410000 */
[----:B------:R-:W2:Y:S01]  /*13a30*/  MUFU.EX2 R0, R0 ;  /* 0x0000000000007308 */ /* 0x000ea20000000800 */
[C---:B------:R-:W-:Y:S02]  /*13a40*/  FMUL.FTZ R105, R2.reuse, R105 ;  /* 0x0000006902697220 */ /* 0x040fe40000410000 */
[C---:B------:R-:W-:Y:S01]  /*13a50*/  FMUL.FTZ R108, R2.reuse, R108 ;  /* 0x0000006c026c7220 */ /* 0x040fe20000410000 */
[----:B---3--:R-:W-:Y:S01]  /*13a60*/  F2FP.PACK_AB R176, R217, R228 ;  /* 0x000000e4d9b0723e */ /* 0x008fe200000000ff */
[C---:B------:R-:W-:Y:S02]  /*13a70*/  FMUL.FTZ R5, R165.reuse, R177 ;  /* 0x000000b1a5057220 */ /* 0x040fe40000410000 */
[----:B------:R-:W-:Y:S02]  /*13a80*/  FMUL.FTZ R109, R2, R109 ;  /* 0x0000006d026d7220 */ /* 0x000fe40000410000 */
[C---:B------:R-:W-:Y:S01]  /*13a90*/  FMUL.FTZ R114, R164.reuse, R114 ;  /* 0x00000072a4727220 */ /* 0x040fe20000410000 */
[----:B------:R3:W-:Y:S01]  /*13aa0*/  MUFU.EX2 R219, R8 ;  /* 0x0000000800db7308 */ /* 0x0007e20000000800 */
[----:B------:R-:W-:Y:S02]  /*13ab0*/  FMUL.FTZ R115, R164, R115 ;  /* 0x00000073a4737220 */ /* 0x000fe40000410000 */
[----:B------:R-:W-:Y:S01]  /*13ac0*/  FMUL.FTZ R116, R165, R116 ;  /* 0x00000074a5747220 */ /* 0x000fe20000410000 */
[----:B----4-:R-:W-:Y:S01]  /*13ad0*/  F2FP.PACK_AB R177, R216, R222 ;  /* 0x000000ded8b1723e */ /* 0x010fe200000000ff */
[----:B------:R-:W-:Y:S01]  /*13ae0*/  FMUL.FTZ R7, R164, R179 ;  /* 0x000000b3a4077220 */ /* 0x000fe20000410000 */
[----:B------:R-:W-:Y:S01]  /*13af0*/  F2FP.PACK_AB R179, R225, R227 ;  /* 0x000000e3e1b3723e */ /* 0x000fe200000000ff */
[--C-:B------:R-:W-:Y:S02]  /*13b00*/  FFMA.FTZ R36, R36, c[0x0][0x23c], -R170.reuse ;  /* 0x00008f0024247a23 */ /* 0x100fe400000108aa */
[--C-:B------:R-:W-:Y:S01]  /*13b10*/  FFMA.FTZ R37, R37, c[0x0][0x23c], -R170.reuse ;  /* 0x00008f0025257a23 */ /* 0x100fe200000108aa */
[----:B------:R4:W-:Y:S01]  /*13b20*/  MUFU.EX2 R218, R10 ;  /* 0x0000000a00da7308 */ /* 0x0009e20000000800 */
[--C-:B------:R-:W-:Y:S02]  /*13b30*/  FFMA.FTZ R38, R38, c[0x0][0x23c], -R169.reuse ;  /* 0x00008f0026267a23 */ /* 0x100fe400000108a9 */
[-C--:B-1----:R-:W-:Y:S05]  /*13b40*/  HMMA.16816.F32 R4, R176, R204.reuse, R4 ;  /* 0x000000ccb004723c */ /* 0x082fea0000001804 */
[C---:B--2---:R-:W-:Y:S02]  /*13b50*/  FMUL.FTZ R74, R0.reuse, R74 ;  /* 0x0000004a004a7220 */ /* 0x044fe40000410000 */
[----:B------:R1:W-:Y:S01]  /*13b60*/  MUFU.EX2 R221, R11 ;  /* 0x0000000b00dd7308 */ /* 0x0003e20000000800 */
[----:B------:R-:W-:Y:S04]  /*13b70*/  FMUL.FTZ R75, R0, R75 ;  /* 0x0000004b004b7220 */ /* 0x000fe80000410000 */
[----:B---3--:R-:W-:Y:S02]  /*13b80*/  FMUL.FTZ R8, R2, R172 ;  /* 0x000000ac02087220 */ /* 0x008fe40000410000 */
[C---:B------:R-:W-:Y:S02]  /*13b90*/  FMUL.FTZ R78, R0.reuse, R78 ;  /* 0x0000004e004e7220 */ /* 0x040fe40000410000 */
[C---:B------:R-:W-:Y:S01]  /*13ba0*/  FMUL.FTZ R79, R0.reuse, R79 ;  /* 0x0000004f004f7220 */ /* 0x040fe20000410000 */
[----:B------:R2:W-:Y:S01]  /*13bb0*/  MUFU.EX2 R220, R12 ;  /* 0x0000000c00dc7308 */ /* 0x0005e20000000800 */
[C---:B------:R-:W-:Y:S02]  /*13bc0*/  FMUL.FTZ R90, R0.reuse, R90 ;  /* 0x0000005a005a7220 */ /* 0x040fe40000410000 */
[C---:B------:R-:W-:Y:S02]  /*13bd0*/  FMUL.FTZ R91, R0.reuse, R91 ;  /* 0x0000005b005b7220 */ /* 0x040fe40000410000 */
[C---:B----4-:R-:W-:Y:S02]  /*13be0*/  FMUL.FTZ R10, R0.reuse, R174 ;  /* 0x000000ae000a7220 */ /* 0x050fe40000410000 */
[C---:B------:R-:W-:Y:S02]  /*13bf0*/  FMUL.FTZ R94, R0.reuse, R94 ;  /* 0x0000005e005e7220 */ /* 0x040fe40000410000 */
[C---:B------:R-:W-:Y:S01]  /*13c00*/  FMUL.FTZ R95, R0.reuse, R95 ;  /* 0x0000005f005f7220 */ /* 0x040fe20000410000 */
[----:B------:R-:W3:Y:S01]  /*13c10*/  MUFU.EX2 R224, R13 ;  /* 0x0000000d00e07308 */ /* 0x000ee20000000800 */
[C---:B------:R-:W-:Y:S02]  /*13c20*/  FMUL.FTZ R106, R0.reuse, R106 ;  /* 0x0000006a006a7220 */ /* 0x040fe40000410000 */
[C---:B------:R-:W-:Y:S02]  /*13c30*/  FMUL.FTZ R107, R0.reuse, R107 ;  /* 0x0000006b006b7220 */ /* 0x040fe40000410000 */
[C---:B-1----:R-:W-:Y:S02]  /*13c40*/  FMUL.FTZ R11, R0.reuse, R175 ;  /* 0x000000af000b7220 */ /* 0x042fe40000410000 */
[C---:B------:R-:W-:Y:S02]  /*13c50*/  FMUL.FTZ R110, R0.reuse, R110 ;  /* 0x0000006e006e7220 */ /* 0x040fe40000410000 */
[----:B------:R-:W-:Y:S01]  /*13c60*/  FMUL.FTZ R111, R0, R111 ;  /* 0x0000006f006f7220 */ /* 0x000fe20000410000 */
[----:B------:R1:W-:Y:S01]  /*13c70*/  MUFU.EX2 R223, R14 ;  /* 0x0000000e00df7308 */ /* 0x0003e20000000800 */
[----:B------:R-:W-:Y:S02]  /*13c80*/  FMUL.FTZ R117, R165, R117 ;  /* 0x00000075a5757220 */ /* 0x000fe40000410000 */
[----:B------:R-:W-:Y:S02]  /*13c90*/  FMUL.FTZ R118, R164, R118 ;  /* 0x00000076a4767220 */ /* 0x000fe40000410000 */
[----:B--2---:R-:W-:Y:S02]  /*13ca0*/  FMUL.FTZ R12, R2, R180 ;  /* 0x000000b4020c7220 */ /* 0x004fe40000410000 */
[----:B------:R-:W-:Y:S02]  /*13cb0*/  FMUL.FTZ R119, R164, R119 ;  /* 0x00000077a4777220 */ /* 0x000fe40000410000 */
[--C-:B------:R-:W-:Y:S01]  /*13cc0*/  FFMA.FTZ R20, R20, c[0x0][0x23c], -R170.reuse ;  /* 0x00008f0014147a23 */ /* 0x100fe200000108aa */
[----:B------:R-:W2:Y:S01]  /*13cd0*/  MUFU.EX2 R213, R15 ;  /* 0x0000000f00d57308 */ /* 0x000ea20000000800 */
[--C-:B------:R-:W-:Y:S02]  /*13ce0*/  FFMA.FTZ R21, R21, c[0x0][0x23c], -R170.reuse ;  /* 0x00008f0015157a23 */ /* 0x100fe400000108aa */
[--C-:B------:R-:W-:Y:S01]  /*13cf0*/  FFMA.FTZ R22, R22, c[0x0][0x23c], -R169.reuse ;  /* 0x00008f0016167a23 */ /* 0x100fe200000108a9 */
[----:B---3--:R-:W-:Y:S01]  /*13d00*/  F2FP.PACK_AB R174, R224, R220 ;  /* 0x000000dce0ae723e */ /* 0x008fe200000000ff */
[C---:B------:R-:W-:Y:S02]  /*13d10*/  FMUL.FTZ R13, R2.reuse, R181 ;  /* 0x000000b5020d7220 */ /* 0x040fe40000410000 */
[--C-:B------:R-:W-:Y:S02]  /*13d20*/  FFMA.FTZ R23, R23, c[0x0][0x23c], -R169.reuse ;  /* 0x00008f0017177a23 */ /* 0x100fe400000108a9 */
[C---:B------:R-:W-:Y:S01]  /*13d30*/  FMUL.FTZ R120, R2.reuse, R120 ;  /* 0x0000007802787220 */ /* 0x040fe20000410000 */
[----:B------:R-:W3:Y:S01]  /*13d40*/  MUFU.EX2 R215, R9 ;  /* 0x0000000900d77308 */ /* 0x000ee20000000800 */
[----:B------:R-:W-:Y:S02]  /*13d50*/  FMUL.FTZ R121, R2, R121 ;  /* 0x0000007902797220 */ /* 0x000fe40000410000 */
[C---:B------:R-:W-:Y:S02]  /*13d60*/  FMUL.FTZ R122, R0.reuse, R122 ;  /* 0x0000007a007a7220 */ /* 0x040fe40000410000 */
[C---:B-1----:R-:W-:Y:S02]  /*13d70*/  FMUL.FTZ R14, R0.reuse, R182 ;  /* 0x000000b6000e7220 */ /* 0x042fe40000410000 */
[----:B------:R-:W-:Y:S02]  /*13d80*/  FMUL.FTZ R123, R0, R123 ;  /* 0x0000007b007b7220 */ /* 0x000fe40000410000 */
[--C-:B------:R-:W-:Y:S01]  /*13d90*/  FFMA.FTZ R39, R39, c[0x0][0x23c], -R169.reuse ;  /* 0x00008f0027277a23 */ /* 0x100fe200000108a9 */
[----:B------:R1:W-:Y:S01]  /*13da0*/  MUFU.EX2 R252, R22 ;  /* 0x0000001600fc7308 */ /* 0x0003e20000000800 */
[--C-:B------:R-:W-:Y:S02]  /*13db0*/  FFMA.FTZ R48, R48, c[0x0][0x23c], -R170.reuse ;  /* 0x00008f0030307a23 */ /* 0x100fe400000108aa */
[----:B------:R-:W-:Y:S01]  /*13dc0*/  FFMA.FTZ R49, R49, c[0x0][0x23c], -R170 ;  /* 0x00008f0031317a23 */ /* 0x000fe200000108aa */
[----:B--2---:R-:W-:Y:S01]  /*13dd0*/  F2FP.PACK_AB R175, R213, R223 ;  /* 0x000000dfd5af723e */ /* 0x004fe200000000ff */
[----:B------:R-:W-:Y:S02]  /*13de0*/  FMUL.FTZ R15, R0, R183 ;  /* 0x000000b7000f7220 */ /* 0x000fe40000410000 */
[----:B------:R-:W2:Y:S01]  /*13df0*/  LDSM.16.MT88.4 R180, [R236+0xc000] ;  /* 0x00c00000ecb4783b */ /* 0x000ea20000004200 */
[--C-:B------:R-:W-:Y:S02]  /*13e00*/  FFMA.FTZ R50, R50, c[0x0][0x23c], -R169.reuse ;  /* 0x00008f0032327a23 */ /* 0x100fe400000108a9 */
[----:B------:R4:W-:Y:S01]  /*13e10*/  MUFU.EX2 R251, R23 ;  /* 0x0000001700fb7308 */ /* 0x0009e20000000800 */
[----:B------:R-:W-:Y:S02]  /*13e20*/  FFMA.FTZ R51, R51, c[0x0][0x23c], -R169 ;  /* 0x00008f0033337a23 */ /* 0x000fe400000108a9 */
[--C-:B------:R-:W-:Y:S01]  /*13e30*/  FFMA.FTZ R40, R40, c[0x0][0x23c], -R171.reuse ;  /* 0x00008f0028287a23 */ /* 0x100fe200000108ab */
[----:B---3--:R-:W-:Y:S01]  /*13e40*/  F2FP.PACK_AB R172, R215, R219 ;  /* 0x000000dbd7ac723e */ /* 0x008fe200000000ff */
[----:B------:R-:W-:Y:S01]  /*13e50*/  FMUL.FTZ R9, R2, R173 ;  /* 0x000000ad02097220 */ /* 0x000fe20000410000 */
[----:B------:R-:W-:Y:S01]  /*13e60*/  F2FP.PACK_AB R173, R221, R218 ;  /* 0x000000daddad723e */ /* 0x000fe200000000ff */
[--C-:B------:R-:W-:Y:S02]  /*13e70*/  FFMA.FTZ R41, R41, c[0x0][0x23c], -R171.reuse ;  /* 0x00008f0029297a23 */ /* 0x100fe400000108ab */
[--C-:B------:R-:W-:Y:S01]  /*13e80*/  FFMA.FTZ R42, R42, c[0x0][0x23c], -R212.reuse ;  /* 0x00008f002a2a7a23 */ /* 0x100fe200000108d4 */
[----:B------:R-:W-:Y:S01]  /*13e90*/  MUFU.EX2 R229, R36 ;  /* 0x0000002400e57308 */ /* 0x000fe20000000800 */
[--C-:B------:R-:W-:Y:S02]  /*13ea0*/  FFMA.FTZ R43, R43, c[0x0][0x23c], -R212.reuse ;  /* 0x00008f002b2b7a23 */ /* 0x100fe400000108d4 */
[C---:B------:R-:W-:Y:S04]  /*13eb0*/  HMMA.16816.F32 R8, R172.reuse, R204, R8 ;  /* 0x000000ccac08723c */ /* 0x040fe80000001808 */
[----:B-1----:R-:W-:Y:S02]  /*13ec0*/  FMUL.FTZ R22, R164, R190 ;  /* 0x000000bea4167220 */ /* 0x002fe40000410000 */
[--C-:B------:R-:W-:Y:S01]  /*13ed0*/  FFMA.FTZ R56, R56, c[0x0][0x23c], -R171.reuse ;  /* 0x00008f0038387a23 */ /* 0x100fe200000108ab */
[----:B------:R1:W-:Y:S01]  /*13ee0*/  MUFU.EX2 R204, R20 ;  /* 0x0000001400cc7308 */ /* 0x0003e20000000800 */
[-C--:B------:R-:W-:Y:S04]  /*13ef0*/  HMMA.16816.F32 R12, R172, R206.reuse, R12 ;  /* 0x000000ceac0c723c */ /* 0x080fe8000000180c */
[----:B----4-:R-:W-:Y:S01]  /*13f00*/  FMUL.FTZ R23, R164, R191 ;  /* 0x000000bfa4177220 */ /* 0x010fe20000410000 */
[----:B------:R-:W-:Y:S01]  /*13f10*/  MOV R205, R228 ;  /* 0x000000e400cd7202 */ /* 0x000fe20000000f00 */
[--C-:B------:R-:W-:Y:S02]  /*13f20*/  FFMA.FTZ R57, R57, c[0x0][0x23c], -R171.reuse ;  /* 0x00008f0039397a23 */ /* 0x100fe400000108ab */
[C---:B------:R-:W-:Y:S01]  /*13f30*/  HMMA.16816.F32 R16, R176.reuse, R206, R16 ;  /* 0x000000ceb010723c */ /* 0x040fe20000001810 */
[----:B------:R-:W-:Y:S03]  /*13f40*/  MUFU.EX2 R228, R37 ;  /* 0x0000002500e47308 */ /* 0x000fe60000000800 */
[----:B------:R-:W-:Y:S02]  /*13f50*/  FFMA.FTZ R60, R60, c[0x0][0x23c], -R171 ;  /* 0x00008f003c3c7a23 */ /* 0x000fe400000108ab */
[--C-:B------:R-:W-:Y:S01]  /*13f60*/  FFMA.FTZ R58, R58, c[0x0][0x23c], -R212.reuse ;  /* 0x00008f003a3a7a23 */ /* 0x100fe200000108d4 */
[----:B------:R-:W-:Y:S01]  /*13f70*/  MOV R207, R227 ;  /* 0x000000e300cf7202 */ /* 0x000fe20000000f00 */
[-C--:B------:R-:W-:Y:S03]  /*13f80*/  HMMA.16816.F32 R68, R176, R208.reuse, R68 ;  /* 0x000000d0b044723c */ /* 0x080fe60000001844 */
[----:B------:R-:W-:Y:S01]  /*13f90*/  MUFU.EX2 R227, R38 ;  /* 0x0000002600e37308 */ /* 0x000fe20000000800 */
[--C-:B------:R-:W-:Y:S01]  /*13fa0*/  FFMA.FTZ R59, R59, c[0x0][0x23c], -R212.reuse ;  /* 0x00008f003b3b7a23 */ /* 0x100fe200000108d4 */
[----:B------:R-:W-:Y:S01]  /*13fb0*/  MOV R206, R226 ;  /* 0x000000e200ce7202 */ /* 0x000fe20000000f00 */
[----:B------:R-:W-:Y:S02]  /*13fc0*/  FFMA.FTZ R62, R62, c[0x0][0x23c], -R212 ;  /* 0x00008f003e3e7a23 */ /* 0x000fe400000108d4 */
[C---:B------:R-:W-:Y:S04]  /*13fd0*/  HMMA.16816.F32 R72, R172.reuse, R208, R72 ;  /* 0x000000d0ac48723c */ /* 0x040fe80000001848 */
[C---:B-1----:R-:W-:Y:S01]  /*13fe0*/  FMUL.FTZ R20, R165.reuse, R188 ;  /* 0x000000bca5147220 */ /* 0x042fe20000410000 */
[----:B------:R1:W-:Y:S01]  /*13ff0*/  MUFU.EX2 R226, R39 ;  /* 0x0000002700e27308 */ /* 0x0003e20000000800 */
[C---:B------:R-:W-:Y:S01]  /*14000*/  FMUL.FTZ R124, R2.reuse, R124 ;  /* 0x0000007c027c7220 */ /* 0x040fe20000410000 */
[----:B------:R-:W-:Y:S01]  /*14010*/  MOV R209, R225 ;  /* 0x000000e100d17202 */ /* 0x000fe20000000f00 */
[-C--:B------:R-:W-:Y:S04]  /*14020*/  HMMA.16816.F32 R76, R172, R210.reuse, R76 ;  /* 0x000000d2ac4c723c */ /* 0x080fe8000000184c */
[----:B------:R-:W-:Y:S01]  /*14030*/  FMUL.FTZ R125, R2, R125 ;  /* 0x0000007d027d7220 */ /* 0x000fe20000410000 */
[----:B------:R-:W-:Y:S01]  /*14040*/  MOV R208, R224 ;  /* 0x000000e000d07202 */ /* 0x000fe20000000f00 */
[C---:B------:R-:W-:Y:S01]  /*14050*/  FMUL.FTZ R126, R0.reuse, R126 ;  /* 0x0000007e007e7220 */ /* 0x040fe20000410000 */
[----:B------:R-:W-:Y:S01]  /*14060*/  MUFU.EX2 R225, R48 ;  /* 0x0000003000e17308 */ /* 0x000fe20000000800 */
[C---:B------:R-:W-:Y:S04]  /*14070*/  HMMA.16816.F32 R80, R176.reuse, R210, R80 ;  /* 0x000000d2b050723c */ /* 0x040fe80000001850 */
[----:B------:R-:W-:Y:S02]  /*14080*/  FMUL.FTZ R127, R0, R127 ;  /* 0x0000007f007f7220 */ /* 0x000fe40000410000 */
[C---:B------:R-:W-:Y:S01]  /*14090*/  FMUL.FTZ R128, R165.reuse, R128 ;  /* 0x00000080a5807220 */ /* 0x040fe20000410000 */
[----:B------:R-:W-:Y:S01]  /*140a0*/  MOV R211, R223 ;  /* 0x000000df00d37202 */ /* 0x000fe20000000f00 */
[-C--:B--2---:R-:W-:Y:S01]  /*140b0*/  HMMA.16816.F32 R84, R176, R180.reuse, R84 ;  /* 0x000000b4b054723c */ /* 0x084fe20000001854 */
[----:B------:R-:W-:Y:S03]  /*140c0*/  MUFU.EX2 R224, R49 ;  /* 0x0000003100e07308 */ /* 0x000fe60000000800 */
[----:B------:R-:W-:Y:S01]  /*140d0*/  FMUL.FTZ R129, R165, R129 ;  /* 0x00000081a5817220 */ /* 0x000fe20000410000 */
[----:B-1----:R-:W-:Y:S01]  /*140e0*/  LDSM.16.MT88.4 R36, [R236+0xe800] ;  /* 0x00e80000ec24783b */ /* 0x002fe20000004200 */
[C---:B------:R-:W-:Y:S01]  /*140f0*/  FMUL.FTZ R130, R164.reuse, R130 ;  /* 0x00000082a4827220 */ /* 0x040fe20000410000 */
[----:B------:R-:W-:Y:S01]  /*14100*/  MOV R210, R214 ;  /* 0x000000d600d27202 */ /* 0x000fe20000000f00 */
[C---:B------:R-:W-:Y:S03]  /*14110*/  HMMA.16816.F32 R88, R172.reuse, R180, R88 ;  /* 0x000000b4ac58723c */ /* 0x040fe60000001858 */
[----:B------:R-:W-:Y:S01]  /*14120*/  MUFU.EX2 R223, R50 ;  /* 0x0000003200df7308 */ /* 0x000fe20000000800 */
[----:B------:R-:W-:Y:S02]  /*14130*/  FMUL.FTZ R131, R164, R131 ;  /* 0x00000083a4837220 */ /* 0x000fe40000410000 */
[--C-:B------:R-:W-:Y:S02]  /*14140*/  FFMA.FTZ R32, R32, c[0x0][0x23c], -R170.reuse ;  /* 0x00008f0020207a23 */ /* 0x100fe400000108aa */
[-C--:B------:R-:W-:Y:S04]  /*14150*/  HMMA.16816.F32 R92, R172, R182.reuse, R92 ;  /* 0x000000b6ac5c723c */ /* 0x080fe8000000185c */
[----:B------:R-:W-:Y:S01]  /*14160*/  FFMA.FTZ R33, R33, c[0x0][0x23c], -R170 ;  /* 0x00008f0021217a23 */ /* 0x000fe200000108aa */
[----:B------:R1:W2:Y:S01]  /*14170*/  MUFU.EX2 R214, R21 ;  /* 0x0000001500d67308 */ /* 0x0002a20000000800 */
[--C-:B------:R-:W-:Y:S02]  /*14180*/  FFMA.FTZ R34, R34, c[0x0][0x23c], -R169.reuse ;  /* 0x00008f0022227a23 */ /* 0x100fe400000108a9 */
[C---:B------:R-:W-:Y:S01]  /*14190*/  HMMA.16816.F32 R96, R176.reuse, R182, R96 ;  /* 0x000000b6b060723c */ /* 0x040fe20000001860 */
[----:B------:R-:W3:Y:S03]  /*141a0*/  LDSM.16.MT88.4 R180, [R233+0xe000] ;  /* 0x00e00000e9b4783b */ /* 0x000ee60000004200 */
[----:B------:R-:W-:Y:S02]  /*141b0*/  FFMA.FTZ R35, R35, c[0x0][0x23c], -R169 ;  /* 0x00008f0023237a23 */ /* 0x000fe400000108a9 */
[C---:B------:R-:W-:Y:S01]  /*141c0*/  FMUL.FTZ R132, R2.reuse, R132 ;  /* 0x0000008402847220 */ /* 0x040fe20000410000 */
[----:B------:R4:W-:Y:S01]  /*141d0*/  MUFU.EX2 R250, R32 ;  /* 0x0000002000fa7308 */ /* 0x0009e20000000800 */
[-C--:B------:R-:W-:Y:S04]  /*141e0*/  HMMA.16816.F32 R100, R176, R184.reuse, R100 ;  /* 0x000000b8b064723c */ /* 0x080fe80000001864 */
[----:B------:R-:W-:Y:S02]  /*141f0*/  FMUL.FTZ R133, R2, R133 ;  /* 0x0000008502857220 */ /* 0x000fe40000410000 */
[C---:B------:R-:W-:Y:S02]  /*14200*/  FMUL.FTZ R134, R0.reuse, R134 ;  /* 0x0000008600867220 */ /* 0x040fe40000410000 */
[C---:B------:R-:W-:Y:S01]  /*14210*/  HMMA.16816.F32 R104, R172.reuse, R184, R104 ;  /* 0x000000b8ac68723c */ /* 0x040fe20000001868 */
[----:B------:R5:W2:Y:S03]  /*14220*/  MUFU.EX2 R249, R33 ;  /* 0x0000002100f97308 */ /* 0x000aa60000000800 */
[----:B------:R-:W-:Y:S02]  /*14230*/  FMUL.FTZ R135, R0, R135 ;  /* 0x0000008700877220 */ /* 0x000fe40000410000 */
[C---:B-1----:R-:W-:Y:S02]  /*14240*/  FMUL.FTZ R21, R165.reuse, R189 ;  /* 0x000000bda5157220 */ /* 0x042fe40000410000 */
[-C--:B------:R-:W-:Y:S01]  /*14250*/  HMMA.16816.F32 R108, R172, R186.reuse, R108 ;  /* 0x000000baac6c723c */ /* 0x080fe2000000186c */
[----:B------:R-:W-:Y:S02]  /*14260*/  LDSM.16.MT88.4 R188, [R236+0xc800] ;  /* 0x00c80000ecbc783b */ /* 0x000fe40000004200 */
[----:B------:R1:W-:Y:S01]  /*14270*/  MUFU.EX2 R248, R34 ;  /* 0x0000002200f87308 */ /* 0x0003e20000000800 */
[C---:B------:R-:W-:Y:S02]  /*14280*/  FMUL.FTZ R136, R2.reuse, R136 ;  /* 0x0000008802887220 */ /* 0x040fe40000410000 */
[----:B------:R-:W-:Y:S02]  /*14290*/  FMUL.FTZ R137, R2, R137 ;  /* 0x0000008902897220 */ /* 0x000fe40000410000 */
[C---:B------:R-:W-:Y:S01]  /*142a0*/  HMMA.16816.F32 R112, R176.reuse, R186, R112 ;  /* 0x000000bab070723c */ /* 0x040fe20000001870 */
[----:B------:R-:W2:Y:S03]  /*142b0*/  LDSM.16.MT88.4 R184, [R234+0xe000] ;  /* 0x00e00000eab8783b */ /* 0x000ea60000004200 */
[C---:B------:R-:W-:Y:S01]  /*142c0*/  FMUL.FTZ R138, R0.reuse, R138 ;  /* 0x0000008a008a7220 */ /* 0x040fe20000410000 */
[----:B------:R1:W1:Y:S01]  /*142d0*/  MUFU.EX2 R247, R35 ;  /* 0x0000002300f77308 */ /* 0x0002620000000800 */
[----:B------:R-:W-:Y:S02]  /*142e0*/  FMUL.FTZ R139, R0, R139 ;  /* 0x0000008b008b7220 */ /* 0x000fe40000410000 */
[C---:B------:R-:W-:Y:S01]  /*142f0*/  FMUL.FTZ R140, R165.reuse, R140 ;  /* 0x0000008ca58c7220 */ /* 0x040fe20000410000 */
[-C--:B---3--:R-:W-:Y:S03]  /*14300*/  HMMA.16816.F32 R116, R176, R180.reuse, R116 ;  /* 0x000000b4b074723c */ /* 0x088fe60000001874 */
[C---:B------:R-:W-:Y:S02]  /*14310*/  FMUL.FTZ R141, R165.reuse, R141 ;  /* 0x0000008da58d7220 */ /* 0x040fe40000410000 */
[C---:B------:R-:W-:Y:S02]  /*14320*/  FMUL.FTZ R142, R164.reuse, R142 ;  /* 0x0000008ea48e7220 */ /* 0x040fe40000410000 */
[C---:B------:R-:W-:Y:S01]  /*14330*/  FMUL.FTZ R143, R164.reuse, R143 ;  /* 0x0000008fa48f7220 */ /* 0x040fe20000410000 */
[C---:B------:R-:W-:Y:S04]  /*14340*/  HMMA.16816.F32 R120, R172.reuse, R180, R120 ;  /* 0x000000b4ac78723c */ /* 0x040fe80000001878 */
[C---:B----4-:R-:W-:Y:S01]  /*14350*/  FMUL.FTZ R32, R165.reuse, R192 ;  /* 0x000000c0a5207220 */ /* 0x050fe20000410000 */
[----:B------:R-:W-:Y:S01]  /*14360*/  MOV R192, R220 ;  /* 0x000000dc00c07202 */ /* 0x000fe20000000f00 */
[----:B-----5:R-:W-:Y:S01]  /*14370*/  FMUL.FTZ R33, R165, R193 ;  /* 0x000000c1a5217220 */ /* 0x020fe20000410000 */
[----:B------:R-:W-:Y:S01]  /*14380*/  MUFU.EX2 R220, R41 ;  /* 0x0000002900dc7308 */ /* 0x000fe20000000800 */
[-C--:B------:R-:W-:Y:S04]  /*14390*/  HMMA.16816.F32 R124, R172, R182.reuse, R124 ;  /* 0x000000b6ac7c723c */ /* 0x080fe8000000187c */
[C---:B-1----:R-:W-:Y:S01]  /*143a0*/  FMUL.FTZ R34, R164.reuse, R194 ;  /* 0x000000c2a4227220 */ /* 0x042fe20000410000 */
[----:B------:R-:W-:Y:S01]  /*143b0*/  MOV R194, R222 ;  /* 0x000000de00c27202 */ /* 0x000fe20000000f00 */
[----:B------:R-:W-:Y:S01]  /*143c0*/  FMUL.FTZ R35, R164, R195 ;  /* 0x000000c3a4237220 */ /* 0x000fe20000410000 */
[----:B------:R-:W-:Y:S01]  /*143d0*/  MOV R195, R219 ;  /* 0x000000db00c37202 */ /* 0x000fe20000000f00 */
[C---:B------:R-:W-:Y:S01]  /*143e0*/  HMMA.16816.F32 R128, R176.reuse, R182, R128 ;  /* 0x000000b6b080723c */ /* 0x040fe20000001880 */
[----:B------:R-:W1:Y:S01]  /*143f0*/  LDSM.16.MT88.4 R180, [R236+0xe000] ;  /* 0x00e00000ecb4783b */ /* 0x000e620000004200 */
[----:B------:R3:W-:Y:S02]  /*14400*/  MUFU.EX2 R222, R51 ;  /* 0x0000003300de7308 */ /* 0x0007e40000000800 */
[--C-:B------:R-:W-:Y:S01]  /*14410*/  FFMA.FTZ R24, R24, c[0x0][0x23c], -R171.reuse ;  /* 0x00008f0018187a23 */ /* 0x100fe200000108ab */
[----:B------:R-:W-:Y:S01]  /*14420*/  MOV R193, R221 ;  /* 0x000000dd00c17202 */ /* 0x000fe20000000f00 */
[--C-:B------:R-:W-:Y:S02]  /*14430*/  FFMA.FTZ R25, R25, c[0x0][0x23c], -R171.reuse ;  /* 0x00008f0019197a23 */ /* 0x100fe400000108ab */
[-C--:B--2---:R-:W-:Y:S04]  /*14440*/  HMMA.16816.F32 R20, R176, R184.reuse, R20 ;  /* 0x000000b8b014723c */ /* 0x084fe80000001814 */
[----:B------:R-:W2:Y:S01]  /*14450*/  MUFU.EX2 R221, R40 ;  /* 0x0000002800dd7308 */ /* 0x000ea20000000800 */
[--C-:B------:R-:W-:Y:S02]  /*14460*/  FFMA.FTZ R26, R26, c[0x0][0x23c], -R212.reuse ;  /* 0x00008f001a1a7a23 */ /* 0x100fe400000108d4 */
[--C-:B------:R-:W-:Y:S01]  /*14470*/  FFMA.FTZ R27, R27, c[0x0][0x23c], -R212.reuse ;  /* 0x00008f001b1b7a23 */ /* 0x100fe200000108d4 */
[C---:B------:R-:W-:Y:S04]  /*14480*/  HMMA.16816.F32 R132, R172.reuse, R184, R132 ;  /* 0x000000b8ac84723c */ /* 0x040fe80000001884 */
[C---:B------:R-:W-:Y:S02]  /*14490*/  FMUL.FTZ R144, R2.reuse, R144 ;  /* 0x0000009002907220 */ /* 0x040fe40000410000 */
[----:B------:R-:W-:Y:S01]  /*144a0*/  MUFU.EX2 R219, R42 ;  /* 0x0000002a00db7308 */ /* 0x000fe20000000800 */
[----:B------:R-:W-:Y:S01]  /*144b0*/  FMUL.FTZ R145, R2, R145 ;  /* 0x0000009102917220 */ /* 0x000fe20000410000 */
[-C--:B------:R-:W-:Y:S01]  /*144c0*/  HMMA.16816.F32 R136, R172, R186.reuse, R136 ;  /* 0x000000baac88723c */ /* 0x080fe20000001888 */
[----:B---3--:R-:W-:Y:S03]  /*144d0*/  LDSM.16.MT88.4 R48, [R235+0xe800] ;  /* 0x00e80000eb30783b */ /* 0x008fe60000004200 */
[C---:B------:R-:W-:Y:S02]  /*144e0*/  FMUL.FTZ R146, R0.reuse, R146 ;  /* 0x0000009200927220 */ /* 0x040fe40000410000 */
[----:B------:R-:W-:Y:S02]  /*144f0*/  FMUL.FTZ R147, R0, R147 ;  /* 0x0000009300937220 */ /* 0x000fe40000410000 */
[C---:B------:R-:W-:Y:S01]  /*14500*/  HMMA.16816.F32 R140, R176.reuse, R186, R140 ;  /* 0x000000bab08c723c */ /* 0x040fe2000000188c */
[----:B------:R3:W-:Y:S01]  /*14510*/  MUFU.EX2 R246, R24 ;  /* 0x0000001800f67308 */ /* 0x0007e20000000800 */
[----:B------:R-:W4:Y:S02]  /*14520*/  LDSM.16.MT88.4 R184, [R235+0xe000] ;  /* 0x00e00000ebb8783b */ /* 0x000f240000004200 */
[C---:B------:R-:W-:Y:S02]  /*14530*/  FMUL.FTZ R148, R2.reuse, R148 ;  /* 0x0000009402947220 */ /* 0x040fe40000410000 */
[----:B------:R-:W-:Y:S02]  /*14540*/  FMUL.FTZ R149, R2, R149 ;  /* 0x0000009502957220 */ /* 0x000fe40000410000 */
[C---:B------:R-:W-:Y:S01]  /*14550*/  FMUL.FTZ R150, R0.reuse, R150 ;  /* 0x0000009600967220 */ /* 0x040fe20000410000 */
[-C--:B-1----:R-:W-:Y:S02]  /*14560*/  HMMA.16816.F32 R32, R176, R180.reuse, R32 ;  /* 0x000000b4b020723c */ /* 0x082fe40000001820 */
[----:B------:R1:W5:Y:S01]  /*14570*/  MUFU.EX2 R245, R25 ;  /* 0x0000001900f57308 */ /* 0x0003620000000800 */
[----:B------:R-:W-:Y:S02]  /*14580*/  FMUL.FTZ R151, R0, R151 ;  /* 0x0000009700977220 */ /* 0x000fe40000410000 */
[C---:B------:R-:W-:Y:S02]  /*14590*/  FMUL.FTZ R152, R165.reuse, R152 ;  /* 0x00000098a5987220 */ /* 0x040fe40000410000 */
[----:B------:R-:W-:Y:S01]  /*145a0*/  FMUL.FTZ R153, R165, R153 ;  /* 0x00000099a5997220 */ /* 0x000fe20000410000 */
[C---:B------:R-:W-:Y:S04]  /*145b0*/  HMMA.16816.F32 R144, R172.reuse, R180, R144 ;  /* 0x000000b4ac90723c */ /* 0x040fe80000001890 */
[----:B------:R1:W-:Y:S01]  /*145c0*/  MUFU.EX2 R231, R26 ;  /* 0x0000001a00e77308 */ /* 0x0003e20000000800 */
[C---:B------:R-:W-:Y:S02]  /*145d0*/  FMUL.FTZ R154, R164.reuse, R154 ;  /* 0x0000009aa49a7220 */ /* 0x040fe40000410000 */
[----:B------:R-:W-:Y:S01]  /*145e0*/  FMUL.FTZ R155, R164, R155 ;  /* 0x0000009ba49b7220 */ /* 0x000fe20000410000 */
[-C--:B------:R-:W-:Y:S04]  /*145f0*/  HMMA.16816.F32 R148, R172, R182.reuse, R148 ;  /* 0x000000b6ac94723c */ /* 0x080fe80000001894 */
[--C-:B------:R-:W-:Y:S02]  /*14600*/  FFMA.FTZ R28, R28, c[0x0][0x23c], -R171.reuse ;  /* 0x00008f001c1c7a23 */ /* 0x100fe400000108ab */
[----:B------:R2:W2:Y:S01]  /*14610*/  MUFU.EX2 R230, R27 ;  /* 0x0000001b00e67308 */ /* 0x0004a20000000800 */
[--C-:B------:R-:W-:Y:S01]  /*14620*/  FFMA.FTZ R29, R29, c[0x0][0x23c], -R171.reuse ;  /* 0x00008f001d1d7a23 */ /* 0x100fe200000108ab */
[C---:B------:R-:W-:Y:S01]  /*14630*/  HMMA.16816.F32 R152, R176.reuse, R182, R152 ;  /* 0x000000b6b098723c */ /* 0x040fe20000001898 */
[----:B------:R-:W5:Y:S03]  /*14640*/  LDSM.16.MT88.4 R180, [R233+0xc800] ;  /* 0x00c80000e9b4783b */ /* 0x000f660000004200 */
[--C-:B------:R-:W-:Y:S02]  /*14650*/  FFMA.FTZ R30, R30, c[0x0][0x23c], -R212.reuse ;  /* 0x00008f001e1e7a23 */ /* 0x100fe400000108d4 */
[--C-:B------:R-:W-:Y:S02]  /*14660*/  FFMA.FTZ R31, R31, c[0x0][0x23c], -R212.reuse ;  /* 0x00008f001f1f7a23 */ /* 0x100fe400000108d4 */
[C---:B---3--:R-:W-:Y:S02]  /*14670*/  FMUL.FTZ R24, R165.reuse, R196 ;  /* 0x000000c4a5187220 */ /* 0x048fe40000410000 */
[----:B------:R3:W-:Y:S02]  /*14680*/  MUFU.EX2 R196, R31 ;  /* 0x0000001f00c47308 */ /* 0x0007e40000000800 */
[C---:B-1----:R-:W-:Y:S02]  /*14690*/  FMUL.FTZ R25, R165.reuse, R197 ;  /* 0x000000c5a5197220 */ /* 0x042fe40000410000 */
[----:B------:R-:W-:Y:S02]  /*146a0*/  FMUL.FTZ R26, R164, R198 ;  /* 0x000000c6a41a7220 */ /* 0x000fe40000410000 */
[C---:B------:R-:W-:Y:S02]  /*146b0*/  FMUL.FTZ R156, R2.reuse, R156 ;  /* 0x0000009c029c7220 */ /* 0x040fe40000410000 */
[----:B------:R-:W-:Y:S02]  /*146c0*/  FMUL.FTZ R157, R2, R157 ;  /* 0x0000009d029d7220 */ /* 0x000fe40000410000 */
[----:B------:R1:W-:Y:S01]  /*146d0*/  MUFU.EX2 R198, R29 ;  /* 0x0000001d00c67308 */ /* 0x0003e20000000800 */
[----:B------:R-:W-:Y:S02]  /*146e0*/  FMUL.FTZ R158, R0, R158 ;  /* 0x0000009e009e7220 */ /* 0x000fe40000410000 */
[----:B--2---:R-:W-:Y:S02]  /*146f0*/  FMUL.FTZ R27, R164, R199 ;  /* 0x000000c7a41b7220 */ /* 0x004fe40000410000 */
[----:B------:R-:W-:Y:S02]  /*14700*/  FMUL.FTZ R159, R0, R159 ;  /* 0x0000009f009f7220 */ /* 0x000fe40000410000 */
[C---:B------:R-:W-:Y:S02]  /*14710*/  FMUL.FTZ R160, R2.reuse, R160 ;  /* 0x000000a002a07220 */ /* 0x040fe40000410000 */
[----:B------:R-:W-:Y:S01]  /*14720*/  FMUL.FTZ R161, R2, R161 ;  /* 0x000000a102a17220 */ /* 0x000fe20000410000 */
[-C--:B----4-:R-:W-:Y:S01]  /*14730*/  HMMA.16816.F32 R24, R176, R184.reuse, R24 ;  /* 0x000000b8b018723c */ /* 0x090fe20000001818 */
[----:B------:R2:W4:Y:S02]  /*14740*/  MUFU.EX2 R199, R28 ;  /* 0x0000001c00c77308 */ /* 0x0005240000000800 */
[C---:B------:R-:W-:Y:S02]  /*14750*/  FMUL.FTZ R162, R0.reuse, R162 ;  /* 0x000000a200a27220 */ /* 0x040fe40000410000 */
[----:B------:R-:W-:Y:S02]  /*14760*/  FMUL.FTZ R163, R0, R163 ;  /* 0x000000a300a37220 */ /* 0x000fe40000410000 */
[----:B---3--:R-:W-:Y:S01]  /*14770*/  FMUL.FTZ R31, R164, R203 ;  /* 0x000000cba41f7220 */ /* 0x008fe20000410000 */
[C---:B------:R-:W-:Y:S03]  /*14780*/  HMMA.16816.F32 R156, R172.reuse, R184, R156 ;  /* 0x000000b8ac9c723c */ /* 0x040fe6000000189c */
[----:B------:R3:W3:Y:S01]  /*14790*/  MUFU.EX2 R197, R30 ;  /* 0x0000001e00c57308 */ /* 0x0006e20000000800 */
[--C-:B------:R-:W-:Y:S01]  /*147a0*/  FFMA.FTZ R44, R44, c[0x0][0x23c], -R171.reuse ;  /* 0x00008f002c2c7a23 */ /* 0x100fe200000108ab */
[----:B------:R-:W-:Y:S01]  /*147b0*/  MOV R203, R215 ;  /* 0x000000d700cb7202 */ /* 0x000fe20000000f00 */
[----:B-1----:R-:W-:Y:S01]  /*147c0*/  FMUL.FTZ R29, R165, R201 ;  /* 0x000000c9a51d7220 */ /* 0x002fe20000410000 */
[----:B------:R-:W-:Y:S01]  /*147d0*/  MOV R201, R217 ;  /* 0x000000d900c97202 */ /* 0x000fe20000000f00 */
[-C--:B------:R-:W-:Y:S04]  /*147e0*/  HMMA.16816.F32 R160, R172, R186.reuse, R160 ;  /* 0x000000baaca0723c */ /* 0x080fe800000018a0 */
[--C-:B------:R-:W-:Y:S01]  /*147f0*/  FFMA.FTZ R45, R45, c[0x0][0x23c], -R171.reuse ;  /* 0x00008f002d2d7a23 */ /* 0x100fe200000108ab */
[----:B------:R1:W-:Y:S01]  /*14800*/  MUFU.EX2 R217, R44 ;  /* 0x0000002c00d97308 */ /* 0x0003e20000000800 */
[----:B------:R-:W-:Y:S01]  /*14810*/  FFMA.FTZ R171, R61, c[0x0][0x23c], -R171 ;  /* 0x00008f003dab7a23 */ /* 0x000fe200000108ab */
[----:B------:R-:W-:Y:S01]  /*14820*/  F2FP.PACK_AB R172, R214, R204 ;  /* 0x000000ccd6ac723e */ /* 0x000fe200000000ff */
[--C-:B------:R-:W-:Y:S01]  /*14830*/  FFMA.FTZ R46, R46, c[0x0][0x23c], -R212.reuse ;  /* 0x00008f002e2e7a23 */ /* 0x100fe200000108d4 */
[----:B------:R-:W-:Y:S03]  /*14840*/  F2FP.PACK_AB R173, R251, R252 ;  /* 0x000000fcfbad723e */ /* 0x000fe600000000ff */
[----:B--2---:R-:W-:Y:S01]  /*14850*/  FMUL.FTZ R28, R165, R200 ;  /* 0x000000c8a51c7220 */ /* 0x004fe20000410000 */
[----:B------:R-:W-:Y:S01]  /*14860*/  F2FP.PACK_AB R174, R249, R250 ;  /* 0x000000faf9ae723e */ /* 0x000fe200000000ff */
[--C-:B------:R-:W-:Y:S01]  /*14870*/  FFMA.FTZ R47, R47, c[0x0][0x23c], -R212.reuse ;  /* 0x00008f002f2f7a23 */ /* 0x100fe200000108d4 */
[----:B------:R-:W-:Y:S01]  /*14880*/  F2FP.PACK_AB R175, R247, R248 ;  /* 0x000000f8f7af723e */ /* 0x000fe200000000ff */
[----:B------:R-:W-:Y:S01]  /*14890*/  FFMA.FTZ R212, R63, c[0x0][0x23c], -R212 ;  /* 0x00008f003fd47a23 */ /* 0x000fe200000108d4 */
[----:B------:R-:W-:Y:S01]  /*148a0*/  MUFU.EX2 R215, R46 ;  /* 0x0000002e00d77308 */ /* 0x000fe20000000800 */
[----:B------:R-:W-:Y:S01]  /*148b0*/  MOV R200, R216 ;  /* 0x000000d800c87202 */ /* 0x000fe20000000f00 */
[----:B---3--:R-:W-:Y:S01]  /*148c0*/  FMUL.FTZ R30, R164, R202 ;  /* 0x000000caa41e7220 */ /* 0x008fe20000410000 */
[----:B------:R-:W-:Y:S06]  /*148d0*/  MOV R202, R218 ;  /* 0x000000da00ca7202 */ /* 0x000fec0000000f00 */
[----:B------:R-:W-:Y:S01]  /*148e0*/  HMMA.16816.F32 R28, R176, R186, R28 ;  /* 0x000000bab01c723c */ /* 0x000fe2000000181c */
[----:B------:R-:W2:Y:S01]  /*148f0*/  LDSM.16.MT88.4 R184, [R234+0xc800] ;  /* 0x00c80000eab8783b */ /* 0x000ea20000004200 */
[----:B------:R3:W3:Y:S02]  /*14900*/  MUFU.EX2 R218, R43 ;  /* 0x0000002b00da7308 */ /* 0x0006e40000000800 */
[----:B-1----:R-:W-:Y:S03]  /*14910*/  F2FP.PACK_AB R44, R220, R221 ;  /* 0x000000dddc2c723e */ /* 0x002fe600000000ff */
[----:B-----5:R-:W-:Y:S01]  /*14920*/  F2FP.PACK_AB R176, R245, R246 ;  /* 0x000000f6f5b0723e */ /* 0x020fe200000000ff */
[-C--:B------:R-:W-:Y:S04]  /*14930*/  HMMA.16816.F32 R4, R172, R180.reuse, R4 ;  /* 0x000000b4ac04723c */ /* 0x080fe80000001804 */
[----:B------:R1:W5:Y:S01]  /*14940*/  MUFU.EX2 R216, R45 ;  /* 0x0000002d00d87308 */ /* 0x0003620000000800 */
[----:B------:R-:W-:Y:S02]  /*14950*/  F2FP.PACK_AB R177, R230, R231 ;  /* 0x000000e7e6b1723e */ /* 0x000fe400000000ff */
[----:B----4-:R-:W-:Y:S02]  /*14960*/  F2FP.PACK_AB R178, R198, R199 ;  /* 0x000000c7c6b2723e */ /* 0x010fe400000000ff */
[----:B------:R-:W-:Y:S05]  /*14970*/  F2FP.PACK_AB R179, R196, R197 ;  /* 0x000000c5c4b3723e */ /* 0x000fea00000000ff */
[----:B------:R-:W-:Y:S02]  /*14980*/  MUFU.EX2 R171, R171 ;  /* 0x000000ab00ab7308 */ /* 0x000fe40000000800 */
[C---:B------:R-:W-:Y:S01]  /*14990*/  HMMA.16816.F32 R8, R176.reuse, R180, R8 ;  /* 0x000000b4b008723c */ /* 0x040fe20000001808 */
[----:B---3--:R-:W-:Y:S07]  /*149a0*/  LDSM.16.MT88.4 R40, [R233+0xd000] ;  /* 0x00d00000e928783b */ /* 0x008fee0000004200 */
[-C--:B------:R-:W-:Y:S01]  /*149b0*/  HMMA.16816.F32 R12, R176, R182.reuse, R12 ;  /* 0x000000b6b00c723c */ /* 0x080fe2000000180c */
[----:B------:R-:W-:Y:S03]  /*149c0*/  MUFU.EX2 R212, R212 ;  /* 0x000000d400d47308 */ /* 0x000fe60000000800 */
[----:B-1----:R-:W-:Y:S02]  /*149d0*/  F2FP.PACK_AB R45, R218, R219 ;  /* 0x000000dbda2d723e */ /* 0x002fe400000000ff */
[----:B-----5:R-:W-:Y:S02]  /*149e0*/  F2FP.PACK_AB R46, R216, R217 ;  /* 0x000000d9d82e723e */ /* 0x020fe400000000ff */
[C---:B------:R-:W-:Y:S01]  /*149f0*/  HMMA.16816.F32 R16, R172.reuse, R182, R16 ;  /* 0x000000b6ac10723c */ /* 0x040fe20000001810 */
[----:B------:R-:W1:Y:S07]  /*14a00*/  LDSM.16.MT88.4 R180, [R235+0xc800] ;  /* 0x00c80000ebb4783b */ /* 0x000e6e0000004200 */
[-C--:B--2---:R-:W-:Y:S08]  /*14a10*/  HMMA.16816.F32 R68, R172, R184.reuse, R68 ;  /* 0x000000b8ac44723c */ /* 0x084ff00000001844 */
        /* <DEDUP_REMOVED lines=14> */
[-C--:B--2---:R-:W-:Y:S08]  /*14b00*/  HMMA.16816.F32 R116, R172, R184.reuse, R116 ;  /* 0x000000b8ac74723c */ /* 0x084ff00000001874 */
[C---:B------:R-:W-:Y:S07]  /*14b10*/  HMMA.16816.F32 R120, R176.reuse, R184, R120 ;  /* 0x000000b8b078723c */ /* 0x040fee0000001878 */
[----:B------:R-:W-:Y:S01]  /*14b20*/  MOV R185, R214 ;  /* 0x000000d600b97202 */ /* 0x000fe20000000f00 */
[-C--:B------:R-:W-:Y:S01]  /*14b30*/  HMMA.16816.F32 R124, R176, R186.reuse, R124 ;  /* 0x000000bab07c723c */ /* 0x080fe2000000187c */
[----:B------:R-:W2:Y:S03]  /*14b40*/  MUFU.EX2 R214, R47 ;  /* 0x0000002f00d67308 */ /* 0x000ea60000000800 */
[--C-:B------:R-:W-:Y:S04]  /*14b50*/  FFMA.FTZ R184, R66, c[0x0][0x23c], -R169.reuse ;  /* 0x00008f0042b87a23 */ /* 0x100fe800000108a9 */
[C---:B------:R-:W-:Y:S08]  /*14b60*/  HMMA.16816.F32 R128, R172.reuse, R186, R128 ;  /* 0x000000baac80723c */ /* 0x040ff00000001880 */
[-C--:B---3--:R-:W-:Y:S08]  /*14b70*/  HMMA.16816.F32 R20, R172, R188.reuse, R20 ;  /* 0x000000bcac14723c */ /* 0x088ff00000001814 */
[C---:B------:R-:W-:Y:S04]  /*14b80*/  HMMA.16816.F32 R132, R176.reuse, R188, R132 ;  /* 0x000000bcb084723c */ /* 0x040fe80000001884 */
[----:B--2---:R-:W-:Y:S04]  /*14b90*/  F2FP.PACK_AB R47, R214, R215 ;  /* 0x000000d7d62f723e */ /* 0x004fe800000000ff */
[-C--:B------:R-:W-:Y:S08]  /*14ba0*/  HMMA.16816.F32 R136, R176, R190.reuse, R136 ;  /* 0x000000beb088723c */ /* 0x080ff00000001888 */
[C---:B------:R-:W-:Y:S08]  /*14bb0*/  HMMA.16816.F32 R140, R172.reuse, R190, R140 ;  /* 0x000000beac8c723c */ /* 0x040ff0000000188c */
[-C--:B------:R-:W-:Y:S08]  /*14bc0*/  HMMA.16816.F32 R32, R172, R36.reuse, R32 ;  /* 0x00000024ac20723c */ /* 0x080ff00000001820 */
[C---:B------:R-:W-:Y:S07]  /*14bd0*/  HMMA.16816.F32 R144, R176.reuse, R36, R144 ;  /* 0x00000024b090723c */ /* 0x040fee0000001890 */
[----:B------:R-:W-:Y:S01]  /*14be0*/  F2FP.PACK_AB R36, R228, R229 ;  /* 0x000000e5e424723e */ /* 0x000fe200000000ff */
[-C--:B------:R-:W-:Y:S04]  /*14bf0*/  HMMA.16816.F32 R148, R176, R38.reuse, R148 ;  /* 0x00000026b094723c */ /* 0x080fe80000001894 */
[----:B------:R-:W-:Y:S04]  /*14c00*/  F2FP.PACK_AB R37, R226, R227 ;  /* 0x000000e3e225723e */ /* 0x000fe800000000ff */
[C---:B------:R-:W-:Y:S07]  /*14c10*/  HMMA.16816.F32 R152, R172.reuse, R38, R152 ;  /* 0x00000026ac98723c */ /* 0x040fee0000001898 */
[----:B------:R-:W-:Y:S01]  /*14c20*/  F2FP.PACK_AB R38, R224, R225 ;  /* 0x000000e1e026723e */ /* 0x000fe200000000ff */
[-C--:B------:R-:W-:Y:S04]  /*14c30*/  HMMA.16816.F32 R24, R172, R48.reuse, R24 ;  /* 0x00000030ac18723c */ /* 0x080fe80000001818 */
[----:B------:R-:W-:Y:S04]  /*14c40*/  F2FP.PACK_AB R39, R222, R223 ;  /* 0x000000dfde27723e */ /* 0x000fe800000000ff */
[C---:B------:R-:W-:Y:S08]  /*14c50*/  HMMA.16816.F32 R156, R176.reuse, R48, R156 ;  /* 0x00000030b09c723c */ /* 0x040ff0000000189c */
[-C--:B------:R-:W-:Y:S07]  /*14c60*/  HMMA.16816.F32 R160, R176, R50.reuse, R160 ;  /* 0x00000032b0a0723c */ /* 0x080fee00000018a0 */
[--C-:B------:R-:W-:Y:S01]  /*14c70*/  FFMA.FTZ R177, R53, c[0x0][0x23c], -R170.reuse ;  /* 0x00008f0035b17a23 */ /* 0x100fe200000108aa */
[----:B------:R-:W-:Y:S01]  /*14c80*/  HMMA.16816.F32 R28, R172, R50, R28 ;  /* 0x00000032ac1c723c */ /* 0x000fe2000000181c */
[----:B------:R-:W2:Y:S03]  /*14c90*/  LDL.LU R173, [R1+0x40] ;  /* 0x0000400001ad7983 */ /* 0x000ea60000300800 */
[--C-:B------:R-:W-:Y:S01]  /*14ca0*/  FFMA.FTZ R176, R52, c[0x0][0x23c], -R170.reuse ;  /* 0x00008f0034b07a23 */ /* 0x100fe200000108aa */
[----:B------:R-:W3:Y:S01]  /*14cb0*/  LDL.LU R172, [R1+0x44] ;  /* 0x0000440001ac7983 */ /* 0x000ee20000300800 */
[--C-:B------:R-:W-:Y:S01]  /*14cc0*/  FFMA.FTZ R178, R55, c[0x0][0x23c], -R169.reuse ;  /* 0x00008f0037b27a23 */ /* 0x100fe200000108a9 */
[----:B------:R-:W-:Y:S01]  /*14cd0*/  MOV R174, R203 ;  /* 0x000000cb00ae7202 */ /* 0x000fe20000000f00 */
[-C--:B------:R-:W-:Y:S01]  /*14ce0*/  HMMA.16816.F32 R4, R36, R40.reuse, R4 ;  /* 0x000000282404723c */ /* 0x080fe20000001804 */
[----:B------:R-:W4:Y:S04]  /*14cf0*/  LDL.LU R61, [R1+0x3c] ;  /* 0x00003c00013d7983 */ /* 0x000f280000300800 */
[----:B------:R-:W-:Y:S01]  /*14d00*/  MOV R203, R195 ;  /* 0x000000c300cb7202 */ /* 0x000fe20000000f00 */
[----:B------:R-:W5:Y:S01]  /*14d10*/  LDSM.16.MT88.4 R48, [R236+0xd000] ;  /* 0x00d00000ec30783b */ /* 0x000f620000004200 */
[----:B------:R-:W-:Y:S01]  /*14d20*/  MOV R195, R194 ;  /* 0x000000c200c37202 */ /* 0x000fe20000000f00 */
[C---:B------:R-:W-:Y:S04]  /*14d30*/  HMMA.16816.F32 R8, R44.reuse, R40, R8 ;  /* 0x000000282c08723c */ /* 0x040fe80000001808 */
[----:B------:R-:W-:Y:S01]  /*14d40*/  MOV R194, R210 ;  /* 0x000000d200c27202 */ /* 0x000fe20000000f00 */
[--C-:B------:R-:W-:Y:S01]  /*14d50*/  FFMA.FTZ R179, R64, c[0x0][0x23c], -R170.reuse ;  /* 0x00008f0040b37a23 */ /* 0x100fe200000108aa */
[----:B------:R-:W-:Y:S01]  /*14d60*/  MOV R210, R211 ;  /* 0x000000d300d27202 */ /* 0x000fe20000000f00 */
[--C-:B------:R-:W-:Y:S01]  /*14d70*/  FFMA.FTZ R64, R54, c[0x0][0x23c], -R169.reuse ;  /* 0x00008f0036407a23 */ /* 0x100fe200000108a9 */
[-C--:B------:R-:W-:Y:S01]  /*14d80*/  HMMA.16816.F32 R12, R44, R42.reuse, R12 ;  /* 0x0000002a2c0c723c */ /* 0x080fe2000000180c */
[----:B------:R-:W5:Y:S03]  /*14d90*/  LDSM.16.MT88.4 R52, [R235+0xd000] ;  /* 0x00d00000eb34783b */ /* 0x000f660000004200 */
[----:B------:R-:W-:Y:S01]  /*14da0*/  MOV R211, R208 ;  /* 0x000000d000d37202 */ /* 0x000fe20000000f00 */
[----:B------:R-:W-:Y:S01]  /*14db0*/  FFMA.FTZ R170, R65, c[0x0][0x23c], -R170 ;  /* 0x00008f0041aa7a23 */ /* 0x000fe200000108aa */
[----:B------:R-:W-:Y:S01]  /*14dc0*/  MOV R175, R185 ;  /* 0x000000b900af7202 */ /* 0x000fe20000000f00 */
[----:B------:R-:W-:Y:S01]  /*14dd0*/  FFMA.FTZ R169, R67, c[0x0][0x23c], -R169 ;  /* 0x00008f0043a97a23 */ /* 0x000fe200000108a9 */
[C---:B------:R-:W-:Y:S01]  /*14de0*/  HMMA.16816.F32 R16, R36.reuse, R42, R16 ;  /* 0x0000002a2410723c */ /* 0x040fe20000001810 */
[----:B------:R-:W5:Y:S03]  /*14df0*/  LDSM.16.MT88.4 R40, [R233+0xf000] ;  /* 0x00f00000e928783b */ /* 0x000f660000004200 */
[----:B------:R-:W-:Y:S02]  /*14e00*/  MOV R188, R211 ;  /* 0x000000d300bc7202 */ /* 0x000fe40000000f00 */
[----:B------:R5:W-:Y:S01]  /*14e10*/  MUFU.EX2 R211, R177 ;  /* 0x000000b100d37308 */ /* 0x000be20000000800 */
[----:B------:R-:W-:Y:S01]  /*14e20*/  MOV R189, R210 ;  /* 0x000000d200bd7202 */ /* 0x000fe20000000f00 */
[-C--:B-1----:R-:W-:Y:S04]  /*14e30*/  HMMA.16816.F32 R68, R36, R180.reuse, R68 ;  /* 0x000000b42444723c */ /* 0x082fe80000001844 */
[----:B------:R-:W-:Y:S02]  /*14e40*/  MOV R208, R209 ;  /* 0x000000d100d07202 */ /* 0x000fe40000000f00 */
[----:B------:R-:W-:Y:S02]  /*14e50*/  MOV R209, R206 ;  /* 0x000000ce00d17202 */ /* 0x000fe40000000f00 */
[C---:B------:R-:W-:Y:S01]  /*14e60*/  HMMA.16816.F32 R72, R44.reuse, R180, R72 ;  /* 0x000000b42c48723c */ /* 0x040fe20000001848 */
[----:B------:R1:W-:Y:S03]  /*14e70*/  MUFU.EX2 R210, R64 ;  /* 0x0000004000d27308 */ /* 0x0003e60000000800 */
[----:B------:R-:W-:Y:S02]  /*14e80*/  MOV R206, R207 ;  /* 0x000000cf00ce7202 */ /* 0x000fe40000000f00 */
[----:B------:R-:W-:Y:S02]  /*14e90*/  MOV R207, R213 ;  /* 0x000000d500cf7202 */ /* 0x000fe40000000f00 */
[-C--:B------:R-:W-:Y:S03]  /*14ea0*/  HMMA.16816.F32 R76, R44, R182.reuse, R76 ;  /* 0x000000b62c4c723c */ /* 0x080fe6000000184c */
[----:B------:R1:W-:Y:S01]  /*14eb0*/  MUFU.EX2 R213, R176 ;  /* 0x000000b000d57308 */ /* 0x0003e20000000800 */
[----:B------:R-:W-:Y:S01]  /*14ec0*/  MOV R190, R206 ;  /* 0x000000ce00be7202 */ /* 0x000fe20000000f00 */
[----:B-----5:R-:W5:Y:S01]  /*14ed0*/  LDL.LU R177, [R1+0x38] ;  /* 0x0000380001b17983 */ /* 0x020f620000300800 */
[----:B------:R-:W-:Y:S02]  /*14ee0*/  MOV R180, R204 ;  /* 0x000000cc00b47202 */ /* 0x000fe40000000f00 */
[C---:B------:R-:W-:Y:S04]  /*14ef0*/  HMMA.16816.F32 R80, R36.reuse, R182, R80 ;  /* 0x000000b62450723c */ /* 0x040fe80000001850 */
[----:B------:R-:W-:Y:S01]  /*14f00*/  MOV R191, R209 ;  /* 0x000000d100bf7202 */ /* 0x000fe20000000f00 */
[----:B------:R1:W-:Y:S01]  /*14f10*/  MUFU.EX2 R206, R184 ;  /* 0x000000b800ce7308 */ /* 0x0003e20000000800 */
[----:B------:R-:W-:Y:S02]  /*14f20*/  MOV R181, R207 ;  /* 0x000000cf00b57202 */ /* 0x000fe40000000f00 */
[-C--:B------:R-:W-:Y:S01]  /*14f30*/  HMMA.16816.F32 R84, R36, R48.reuse, R84 ;  /* 0x000000302454723c */ /* 0x080fe20000001854 */
[----:B-1----:R-:W1:Y:S03]  /*14f40*/  LDSM.16.MT88.4 R64, [R234+0xf000] ;  /* 0x00f00000ea40783b */ /* 0x002e660000004200 */
[----:B------:R-:W-:Y:S03]  /*14f50*/  MOV R183, R205 ;  /* 0x000000cd00b77202 */ /* 0x000fe60000000f00 */
[----:B------:R-:W-:Y:S01]  /*14f60*/  MUFU.EX2 R204, R56 ;  /* 0x0000003800cc7308 */ /* 0x000fe20000000800 */
[C---:B------:R-:W-:Y:S04]  /*14f70*/  HMMA.16816.F32 R88, R44.reuse, R48, R88 ;  /* 0x000000302c58723c */ /* 0x040fe80000001858 */
[----:B------:R-:W-:Y:S02]  /*14f80*/  MOV R176, R195 ;  /* 0x000000c300b07202 */ /* 0x000fe40000000f00 */
[----:B------:R-:W-:Y:S02]  /*14f90*/  MOV R195, R194 ;  /* 0x000000c200c37202 */ /* 0x000fe40000000f00 */
[-C--:B------:R-:W-:Y:S01]  /*14fa0*/  HMMA.16816.F32 R92, R44, R50.reuse, R92 ;  /* 0x000000322c5c723c */ /* 0x080fe2000000185c */
[----:B------:R-:W-:Y:S03]  /*14fb0*/  MUFU.EX2 R209, R178 ;  /* 0x000000b200d17308 */ /* 0x000fe60000000800 */
[----:B------:R-:W-:Y:S01]  /*14fc0*/  MOV R194, R208 ;  /* 0x000000d000c27202 */ /* 0x000fe20000000f00 */
[----:B------:R-:W-:Y:S03]  /*14fd0*/  LDSM.16.MT88.4 R184, [R233+0xd800] ;  /* 0x00d80000e9b8783b */ /* 0x000fe60000004200 */
[C---:B------:R-:W-:Y:S03]  /*14fe0*/  HMMA.16816.F32 R96, R36.reuse, R50, R96 ;  /* 0x000000322460723c */ /* 0x040fe60000001860 */
[----:B------:R-:W-:Y:S02]  /*14ff0*/  MUFU.EX2 R208, R179 ;  /* 0x000000b300d07308 */ /* 0x000fe40000000800 */
[----:B------:R-:W1:Y:S03]  /*15000*/  LDSM.16.MT88.4 R48, [R236+0xf000] ;  /* 0x00f00000ec30783b */ /* 0x000e660000004200 */
[-C--:B------:R-:W-:Y:S05]  /*15010*/  HMMA.16816.F32 R100, R36, R52.reuse, R100 ;  /* 0x000000342464723c */ /* 0x080fea0000001864 */
[----:B------:R-:W-:Y:S03]  /*15020*/  MUFU.EX2 R207, R170 ;  /* 0x000000aa00cf7308 */ /* 0x000fe60000000800 */
[C---:B------:R-:W-:Y:S07]  /*15030*/  HMMA.16816.F32 R104, R44.reuse, R52, R104 ;  /* 0x000000342c68723c */ /* 0x040fee0000001868 */
[----:B------:R-:W1:Y:S01]  /*15040*/  MUFU.EX2 R170, R57 ;  /* 0x0000003900aa7308 */ /* 0x000e620000000800 */
[-C--:B------:R-:W-:Y:S08]  /*15050*/  HMMA.16816.F32 R108, R44, R54.reuse, R108 ;  /* 0x000000362c6c723c */ /* 0x080ff0000000186c */
[C---:B------:R-:W-:Y:S01]  /*15060*/  HMMA.16816.F32 R112, R36.reuse, R54, R112 ;  /* 0x000000362470723c */ /* 0x040fe20000001870 */
[----:B------:R-:W1:Y:S01]  /*15070*/  LDSM.16.MT88.4 R52, [R235+0xf000] ;  /* 0x00f00000eb34783b */ /* 0x000e620000004200 */
[----:B------:R-:W-:Y:S06]  /*15080*/  MUFU.EX2 R205, R169 ;  /* 0x000000a900cd7308 */ /* 0x000fec0000000800 */
[-C--:B------:R-:W-:Y:S04]  /*15090*/  HMMA.16816.F32 R116, R36, R40.reuse, R116 ;  /* 0x000000282474723c */ /* 0x080fe80000001874 */
[----:B------:R-:W-:Y:S04]  /*150a0*/  MUFU.EX2 R169, R58 ;  /* 0x0000003a00a97308 */ /* 0x000fe80000000800 */
[C---:B------:R-:W-:Y:S08]  /*150b0*/  HMMA.16816.F32 R120, R44.reuse, R40, R120 ;  /* 0x000000282c78723c */ /* 0x040ff00000001878 */
[-C--:B------:R-:W-:Y:S08]  /*150c0*/  HMMA.16816.F32 R124, R44, R42.reuse, R124 ;  /* 0x0000002a2c7c723c */ /* 0x080ff0000000187c */
[C---:B------:R-:W-:Y:S01]  /*150d0*/  HMMA.16816.F32 R128, R36.reuse, R42, R128 ;  /* 0x0000002a2480723c */ /* 0x040fe20000001880 */
[----:B------:R-:W2:Y:S07]  /*150e0*/  LDSM.16.MT88.4 R40, [R234+0xd800] ;  /* 0x00d80000ea28783b */ /* 0x000eae0000004200 */
[-C--:B-1----:R-:W-:Y:S08]  /*150f0*/  HMMA.16816.F32 R20, R36, R64.reuse, R20 ;  /* 0x000000402414723c */ /* 0x082ff00000001814 */
[C---:B------:R-:W-:Y:S01]  /*15100*/  HMMA.16816.F32 R132, R44.reuse, R64, R132 ;  /* 0x000000402c84723c */ /* 0x040fe20000001884 */
[----:B------:R-:W-:Y:S07]  /*15110*/  MUFU.EX2 R65, R60 ;  /* 0x0000003c00417308 */ /* 0x000fee0000000800 */
[-C--:B------:R-:W-:Y:S03]  /*15120*/  HMMA.16816.F32 R136, R44, R66.reuse, R136 ;  /* 0x000000422c88723c */ /* 0x080fe60000001888 */
[----:B------:R-:W-:Y:S05]  /*15130*/  MUFU.EX2 R64, R62 ;  /* 0x0000003e00407308 */ /* 0x000fea0000000800 */
[C---:B------:R-:W-:Y:S05]  /*15140*/  HMMA.16816.F32 R140, R36.reuse, R66, R140 ;  /* 0x00000042248c723c */ /* 0x040fea000000188c */
[----:B------:R1:W1:Y:S02]  /*15150*/  MUFU.EX2 R66, R59 ;  /* 0x0000003b00427308 */ /* 0x0002640000000800 */
[----:B------:R-:W-:Y:S01]  /*15160*/  MOV R67, R175 ;  /* 0x000000af00437202 */ /* 0x000fe20000000f00 */
[-C--:B------:R-:W-:Y:S08]  /*15170*/  HMMA.16816.F32 R32, R36, R48.reuse, R32 ;  /* 0x000000302420723c */ /* 0x080ff00000001820 */
[C---:B------:R-:W-:Y:S08]  /*15180*/  HMMA.16816.F32 R144, R44.reuse, R48, R144 ;  /* 0x000000302c90723c */ /* 0x040ff00000001890 */
[-C--:B------:R-:W-:Y:S01]  /*15190*/  HMMA.16816.F32 R148, R44, R50.reuse, R148 ;  /* 0x000000322c94723c */ /* 0x080fe20000001894 */
[----:B-1----:R-:W-:Y:S07]  /*151a0*/  LDSM.16.MT88.4 R56, [R233+0xf800] ;  /* 0x00f80000e938783b */ /* 0x002fee0000004200 */
[C---:B------:R-:W-:Y:S01]  /*151b0*/  HMMA.16816.F32 R152, R36.reuse, R50, R152 ;  /* 0x000000322498723c */ /* 0x040fe20000001898 */
[----:B------:R-:W1:Y:S07]  /*151c0*/  LDSM.16.MT88.4 R48, [R236+0xd800] ;  /* 0x00d80000ec30783b */ /* 0x000e6e0000004200 */
[-C--:B------:R-:W-:Y:S08]  /*151d0*/  HMMA.16816.F32 R24, R36, R52.reuse, R24 ;  /* 0x000000342418723c */ /* 0x080ff00000001818 */
[C---:B------:R-:W-:Y:S08]  /*151e0*/  HMMA.16816.F32 R156, R44.reuse, R52, R156 ;  /* 0x000000342c9c723c */ /* 0x040ff0000000189c */
[-C--:B------:R-:W-:Y:S01]  /*151f0*/  HMMA.16816.F32 R160, R44, R54.reuse, R160 ;  /* 0x000000362ca0723c */ /* 0x080fe200000018a0 */
[----:B------:R-:W1:Y:S07]  /*15200*/  LDSM.16.MT88.4 R44, [R235+0xd800] ;  /* 0x00d80000eb2c783b */ /* 0x000e6e0000004200 */
[----:B------:R-:W-:Y:S01]  /*15210*/  HMMA.16816.F32 R28, R36, R54, R28 ;  /* 0x00000036241c723c */ /* 0x000fe2000000181c */
[----:B------:R-:W1:Y:S06]  /*15220*/  LDSM.16.MT88.4 R52, [R234+0xf800] ;  /* 0x00f80000ea34783b */ /* 0x000e6c0000004200 */
[----:B------:R-:W-:Y:S02]  /*15230*/  F2FP.PACK_AB R36, R170, R204 ;  /* 0x000000ccaa24723e */ /* 0x000fe400000000ff */
[----:B------:R-:W-:Y:S03]  /*15240*/  F2FP.PACK_AB R37, R66, R169 ;  /* 0x000000a94225723e */ /* 0x000fe600000000ff */
[----:B------:R-:W-:Y:S02]  /*15250*/  F2FP.PACK_AB R38, R171, R65 ;  /* 0x00000041ab26723e */ /* 0x000fe400000000ff */
[----:B------:R-:W-:Y:S01]  /*15260*/  F2FP.PACK_AB R39, R212, R64 ;  /* 0x00000040d427723e */ /* 0x000fe200000000ff */
[----:B--2---:R-:W-:Y:S01]  /*15270*/  FFMA.FTZ R2, R2, R173, R203 ;  /* 0x000000ad02027223 */ /* 0x004fe200000100cb */
[----:B------:R-:W-:Y:S01]  /*15280*/  F2FP.PACK_AB R203, R205, R206 ;  /* 0x000000cecdcb723e */ /* 0x000fe200000000ff */
[----:B---3--:R-:W-:Y:S01]  /*15290*/  FFMA.FTZ R0, R0, R172, R202 ;  /* 0x000000ac00007223 */ /* 0x008fe200000100ca */
[----:B------:R-:W-:Y:S01]  /*152a0*/  F2FP.PACK_AB R202, R207, R208 ;  /* 0x000000d0cfca723e */ /* 0x000fe200000000ff */
[----:B------:R-:W-:Y:S02]  /*152b0*/  FADD.FTZ R2, R174, R2 ;  /* 0x00000002ae027221 */ /* 0x000fe40000010000 */
[----:B----4-:R-:W-:Y:S02]  /*152c0*/  FFMA.FTZ R164, R164, R61, R176 ;  /* 0x0000003da4a47223 */ /* 0x010fe400000100b0 */
[----:B------:R-:W2:Y:S02]  /*152d0*/  LDSM.16.MT88.4 R60, [R236+0xf800] ;  /* 0x00f80000ec3c783b */ /* 0x000ea40000004200 */
[----:B------:R-:W-:Y:S01]  /*152e0*/  FADD.FTZ R164, R200, R164 ;  /* 0x000000a4c8a47221 */ /* 0x000fe20000010000 */
[----:B------:R-:W-:Y:S01]  /*152f0*/  F2FP.PACK_AB R200, R211, R213 ;  /* 0x000000d5d3c8723e */ /* 0x000fe200000000ff */
[----:B-----5:R-:W-:Y:S04]  /*15300*/  FFMA.FTZ R165, R165, R177, R183 ;  /* 0x000000b1a5a57223 */ /* 0x020fe800000100b7 */
[----:B------:R-:W-:Y:S01]  /*15310*/  FADD.FTZ R165, R201, R165 ;  /* 0x000000a5c9a57221 */ /* 0x000fe20000010000 */
[----:B------:R-:W-:Y:S07]  /*15320*/  F2FP.PACK_AB R201, R209, R210 ;  /* 0x000000d2d1c9723e */ /* 0x000fee00000000ff */
[-C--:B------:R-:W-:Y:S01]  /*15330*/  HMMA.16816.F32 R176, R200, R184.reuse, R4 ;  /* 0x000000b8c8b0723c */ /* 0x080fe20000001804 */
[----:B------:R-:W3:Y:S07]  /*15340*/  LDSM.16.MT88.4 R4, [R235+0xf800] ;  /* 0x00f80000eb04783b */ /* 0x000eee0000004200 */
        /* <DEDUP_REMOVED lines=8> */
[----:B------:R-:W-:Y:S01]  /*153d0*/  MOV R12, R189 ;  /* 0x000000bd000c7202 */ /* 0x000fe20000000f00 */
[----:B------:R-:W-:Y:S01]  /*153e0*/  FADD.FTZ R8, R8, R165 ;  /* 0x000000a508087221 */ /* 0x000fe20000010000 */
[----:B------:R-:W-:Y:S01]  /*153f0*/  MOV R13, R195 ;  /* 0x000000c3000d7202 */ /* 0x000fe20000000f00 */
[----:B------:R-:W-:Y:S01]  /*15400*/  FADD.FTZ R9, R9, R164 ;  /* 0x000000a409097221 */ /* 0x000fe20000010000 */
        /* <DEDUP_REMOVED lines=37> */
[----:B------:R-:W-:Y:S04]  /*15660*/  FADD.FTZ R2, R246, R2 ;  /* 0x00000002f6027221 */ /* 0x000fe80000010000 */
[-C--:B------:R-:W-:Y:S04]  /*15670*/  HMMA.16816.F32 R116, R200, R56.reuse, R116 ;  /* 0x00000038c874723c */ /* 0x080fe80000001874 */
[----:B------:R-:W-:Y:S04]  /*15680*/  FADD.FTZ R2, R245, R2 ;  /* 0x00000002f5027221 */ /* 0x000fe80000010000 */
[C---:B------:R-:W-:Y:S04]  /*15690*/  HMMA.16816.F32 R120, R36.reuse, R56, R120 ;  /* 0x000000382478723c */ /* 0x040fe80000001878 */
[----:B------:R-:W-:Y:S04]  /*156a0*/  FADD.FTZ R2, R199, R2 ;  /* 0x00000002c7027221 */ /* 0x000fe80000010000 */
        /* <DEDUP_REMOVED lines=18> */
[-C--:B--2---:R-:W-:Y:S08]  /*157d0*/  HMMA.16816.F32 R192, R200, R60.reuse, R32 ;  /* 0x0000003cc8c0723c */ /* 0x084ff00000001820 */
        /* <DEDUP_REMOVED lines=18> */
[----:B------:R-:W-:Y:S01]  /*15900*/  FADD.FTZ R0, R170, R8 ;  /* 0x00000008aa007221 */ /* 0x000fe20000010000 */
[----:B------:R-:W-:Y:S01]  /*15910*/  MOV R170, R166 ;  /* 0x000000a600aa7202 */ /* 0x000fe20000000f00 */
[----:B------:R-:W-:Y:S02]  /*15920*/  FADD.FTZ R6, R207, R6 ;  /* 0x00000006cf067221 */ /* 0x000fe40000010000 */
[----:B------:R-:W-:Y:S02]  /*15930*/  FADD.FTZ R4, R66, R5 ;  /* 0x0000000542047221 */ /* 0x000fe40000010000 */
[----:B------:R-:W-:Y:S01]  /*15940*/  FADD.FTZ R5, R206, R2 ;  /* 0x00000002ce057221 */ /* 0x000fe20000010000 */
[----:B------:R1:W-:Y:S01]  /*15950*/  STL [R1+0x38], R6 ;  /* 0x0000380601007387 */ /* 0x0003e20000100800 */
        /* <DEDUP_REMOVED lines=8> */
[----:B------:R1:W-:Y:S02]  /*159e0*/  STL [R1+0x44], R0 ;  /* 0x0000440001007387 */ /* 0x0003e40000100800 */
[----:B-1----:R-:W-:-:S05]  /*159f0*/  @P4 BRA `(.L_x_167) ;  /* 0xffffc5e000004947 */ /* 0x002fca000383ffff */
.L_x_166:
[----:B-1-3--:R-:W2:Y:S04]  /*15a00*/  LDL.LU R4, [R1+0x38] ;  /* 0x0000380001047983 */ /* 0x00aea80000300800 */
[----:B------:R-:W1:Y:S01]  /*15a10*/  S2R R205, SR_TID.X ;  /* 0x0000000000cd7919 */ /* 0x000e620000002100 */
[----:B------:R-:W3:Y:S01]  /*15a20*/  S2UR UR7, SR_CTAID.Y ;  /* 0x00000000000779c3 */ /* 0x000ee20000002600 */
[----:B------:R-:W-:-:S02]  /*15a30*/  UISETP.NE.AND UP0, UPT, UR10, -0x1, UPT ;  /* 0xffffffff0a00788c */ /* 0x000fc4000bf05270 */
[----:B------:R-:W4:Y:S01]  /*15a40*/  LDL.LU R8, [R1+0x3c] ;  /* 0x00003c0001087983 */ /* 0x000f220000300800 */
[----:B------:R-:W-:-:S03]  /*15a50*/  ULDC.64 UR4, c[0x0][0x1e8] ;  /* 0x00007a0000047ab9 */ /* 0x000fc60000000a00 */
[----:B------:R-:W4:Y:S04]  /*15a60*/  LDL.LU R7, [R1+0x40] ;  /* 0x0000400001077983 */ /* 0x000f280000300800 */
[----:B------:R-:W4:Y:S01]  /*15a70*/  LDL.LU R6, [R1+0x44] ;  /* 0x0000440001067983 */ /* 0x000f220000300800 */
[----:B------:R-:W-:Y:S01]  /*15a80*/  @UP0 UIMAD.WIDE.U32 UR20, UR10, UR4, URZ ;  /* 0x000000040a1402a5 */ /* 0x000fe2000f8e003f */
[----:B------:R-:W3:Y:S01]  /*15a90*/  S2UR UR11, SR_CTAID.X ;  /* 0x00000000000b79c3 */ /* 0x000ee20000002500 */
[----:B------:R-:W-:Y:S01]  /*15aa0*/  ULDC UR9, c[0x0][0x214] ;  /* 0x0000850000097ab9 */ /* 0x000fe20000000800 */
[----:B------:R-:W-:Y:S01]  /*15ab0*/  BSSY B0, `(.L_x_170) ;  /* 0x00001b5000007945 */ /* 0x000fe20003800000 */
[----:B------:R-:W-:Y:S02]  /*15ac0*/  @UP0 UIMAD UR8, UR10, UR5, UR21 ;  /* 0x000000050a0802a4 */ /* 0x000fe4000f8e0215 */
[----:B------:R-:W-:-:S02]  /*15ad0*/  UMOV UR26, URZ ;  /* 0x0000003f001a7c82 */ /* 0x000fc40008000000 */
[----:B------:R-:W-:Y:S01]  /*15ae0*/  ULDC.64 UR4, c[0x0][0x1e0] ;  /* 0x0000780000047ab9 */ /* 0x000fe20000000a00 */
[----:B------:R-:W3:Y:S01]  /*15af0*/  S2UR UR12, SR_CTAID.Z ;  /* 0x00000000000c79c3 */ /* 0x000ee20000002700 */
[----:B------:R-:W-:Y:S01]  /*15b00*/  UMOV UR27, URZ ;  /* 0x0000003f001b7c82 */ /* 0x000fe20008000000 */
[----:B-1----:R-:W-:Y:S01]  /*15b10*/  SHF.R.S32.HI R206, RZ, 0x1f, R205 ;  /* 0x0000001fffce7819 */ /* 0x002fe200000114cd */
[----:B---3--:R-:W-:Y:S02]  /*15b20*/  @!UP0 USHF.R.S32.HI UR14, URZ, 0x1f, UR7 ;  /* 0x0000001f3f0e8899 */ /* 0x008fe40008011407 */
[----:B------:R-:W-:Y:S01]  /*15b30*/  @!UP0 UIMAD.WIDE.U32 UR24, UR7, UR4, URZ ;  /* 0x00000004071882a5 */ /* 0x000fe2000f8e003f */
[CC--:B------:R-:W-:Y:S01]  /*15b40*/  LEA.HI R30, R206.reuse, R205.reuse, RZ, 0x2 ;  /* 0x000000cdce1e7211 */ /* 0x0c0fe200078f10ff */
[----:B------:R-:W-:Y:S01]  /*15b50*/  @!UP0 UIMAD UR14, UR14, UR4, URZ ;  /* 0x000000040e0e82a4 */ /* 0x000fe2000f8e023f */
[----:B------:R-:W-:Y:S02]  /*15b60*/  LEA.HI R204, R206, R205, RZ, 0x5 ;  /* 0x000000cdcecc7211 */ /* 0x000fe400078f28ff */
[----:B------:R-:W-:-:S02]  /*15b70*/  ULDC.U8 UR4, c[0x0][0x329] ;  /* 0x0000ca4000047ab9 */ /* 0x000fc40000000000 */
[----:B------:R-:W-:Y:S01]  /*15b80*/  SHF.R.S32.HI R9, RZ, 0x5, R204 ;  /* 0x00000005ff097819 */ /* 0x000fe200000114cc */
[----:B------:R-:W-:Y:S02]  /*15b90*/  UISETP.NE.AND UP1, UPT, UR4, URZ, UPT ;  /* 0x0000003f0400728c */ /* 0x000fe4000bf25270 */
[----:B------:R-:W-:Y:S02]  /*15ba0*/  @!UP0 UIMAD UR14, UR7, UR5, UR14 ;  /* 0x00000005070e82a4 */ /* 0x000fe4000f8e020e */
[----:B------:R-:W-:Y:S02]  /*15bb0*/  @!UP0 UMOV UR20, UR24 ;  /* 0x0000001800148c82 */ /* 0x000fe40008000000 */
[----:B------:R-:W-:Y:S02]  /*15bc0*/  ULDC.U8 UR5, c[0x0][0x328] ;  /* 0x0000ca0000057ab9 */ /* 0x000fe40000000000 */
[----:B------:R-:W-:Y:S02]  /*15bd0*/  UISETP.NE.AND UP2, UPT, UR5, URZ, UPT ;  /* 0x0000003f0500728c */ /* 0x000fe4000bf45270 */
[----:B------:R-:W-:-:S02]  /*15be0*/  @!UP0 UIADD3 UR8, UR25, UR14, URZ ;  /* 0x0000000e19088290 */ /* 0x000fc4000fffe03f */
[----:B------:R-:W-:Y:S02]  /*15bf0*/  UISETP.NE.OR UP3, UPT, UR4, URZ, !UP2 ;  /* 0x0000003f0400728c */ /* 0x000fe4000d765670 */
[----:B------:R-:W-:Y:S02]  /*15c00*/  @UP1 ULDC UR15, c[0x0][0x210] ;  /* 0x00008400000f1ab9 */ /* 0x000fe40000000800 */
[----:B------:R-:W-:Y:S02]  /*15c10*/  ULDC UR5, c[0x0][0x234] ;  /* 0x00008d0000057ab9 */ /* 0x000fe40000000800 */
[----:B------:R-:W-:Y:S02]  /*15c20*/  @UP1 UIMAD UR15, UR15, UR9, URZ ;  /* 0x000000090f0f12a4 */ /* 0x000fe4000f8e023f */
[----:B------:R-:W-:Y:S02]  /*15c30*/  @!UP1 USEL UR15, UR9, UR5, !UP2 ;  /* 0x00000005090f9287 */ /* 0x000fe4000d000000 */
[----:B------:R-:W-:-:S02]  /*15c40*/  ULDC UR4, c[0x0][0x1c0] ;  /* 0x0000700000047ab9 */ /* 0x000fc40000000800 */
[----:B------:R-:W-:Y:S02]  /*15c50*/  @UP1 UMOV UR17, 0x1 ;  /* 0x0000000100111882 */ /* 0x000fe40000000000 */
[----:B------:R-:W-:Y:S02]  /*15c60*/  @!UP1 UIMAD UR17, UR15, UR4, URZ ;  /* 0x000000040f1192a4 */ /* 0x000fe4000f8e023f */
[----:B------:R-:W-:Y:S02]  /*15c70*/  @!UP3 UIMAD UR22, UR7, UR9, URZ ;  /* 0x000000090716b2a4 */ /* 0x000fe4000f8e023f */
[----:B------:R-:W-:Y:S02]  /*15c80*/  @UP1 ULDC UR21, c[0x0][0x210] ;  /* 0x0000840000151ab9 */ /* 0x000fe40000000800 */
[----:B------:R-:W-:Y:S02]  /*15c90*/  UIMAD UR5, UR7, UR17, URZ ;  /* 0x00000011070572a4 */ /* 0x000fe4000f8e023f */
[----:B------:R-:W-:-:S02]  /*15ca0*/  @!UP1 UMOV UR21, 0x1 ;  /* 0x0000000100159882 */ /* 0x000fc40000000000 */
[----:B------:R-:W-:Y:S02]  /*15cb0*/  @!UP3 USEL UR22, UR22, UR10, !UP0 ;  /* 0x0000000a1616b287 */ /* 0x000fe4000c000000 */
[----:B------:R-:W-:Y:S02]  /*15cc0*/  UIMAD UR4, UR11, UR21, URZ ;  /* 0x000000150b0472a4 */ /* 0x000fe4000f8e023f */
[----:B------:R-:W-:Y:S02]  /*15cd0*/  USEL UR5, UR5, URZ, UP3 ;  /* 0x0000003f05057287 */ /* 0x000fe40009800000 */
[----:B------:R-:W-:Y:S02]  /*15ce0*/  USHF.L.U32 UR4, UR4, 0x7, URZ ;  /* 0x0000000704047899 */ /* 0x000fe4000800063f */
[----:B------:R-:W-:Y:S02]  /*15cf0*/  UIMAD UR15, UR12, UR15, UR5 ;  /* 0x0000000f0c0f72a4 */ /* 0x000fe4000f8e0205 */
[----:B------:R-:W-:-:S02]  /*15d00*/  @!UP3 UMOV UR26, UR22 ;  /* 0x00000016001abc82 */ /* 0x000fc40008000000 */
[----:B------:R-:W-:Y:S02]  /*15d10*/  USHF.R.S32.HI UR5, URZ, 0x1f, UR4 ;  /* 0x0000001f3f057899 */ /* 0x000fe40008011404 */
[----:B------:R-:W-:Y:S02]  /*15d20*/  @!UP3 USHF.R.S32.HI UR27, URZ, 0x1f, UR22 ;  /* 0x0000001f3f1bb899 */ /* 0x000fe40008011416 */
[----:B------:R-:W-:Y:S02]  /*15d30*/  USHF.R.S32.HI UR7, URZ, 0x1f, UR15 ;  /* 0x0000001f3f077899 */ /* 0x000fe4000801140f */
[----:B------:R-:W-:-:S04]  /*15d40*/  UIADD3 UR4, UP2, UP1, UR4, UR26, UR15 ;  /* 0x0000001a04047290 */ /* 0x000fc8000f95e00f */
[----:B------:R-:W-:Y:S01]  /*15d50*/  UIADD3.X UR5, UR5, UR27, UR7, UP2, UP1 ;  /* 0x0000001b05057290 */ /* 0x000fe200097e2407 */
[----:B--2---:R-:W1:Y:S04]  /*15d60*/  SHFL.BFLY PT, R2, R4, 0x2, 0x1f ;  /* 0x0c401f0004027f89 */ /* 0x004e6800000e0000 */
[----:B----4-:R-:W2:Y:S04]  /*15d70*/  SHFL.BFLY PT, R0, R8, 0x2, 0x1f ;  /* 0x0c401f0008007f89 */ /* 0x010ea800000e0000 */
[----:B------:R-:W3:Y:S01]  /*15d80*/  SHFL.BFLY PT, R5, R7, 0x2, 0x1f ;  /* 0x0c401f0007057f89 */ /* 0x000ee200000e0000 */
[----:B-1----:R-:W-:-:S03]  /*15d90*/  FADD.FTZ R2, R2, R4 ;  /* 0x0000000402027221 */ /* 0x002fc60000010000 */
[----:B------:R-:W-:Y:S04]  /*15da0*/  SHFL.BFLY PT, R4, R6, 0x2, 0x1f ;  /* 0x0c401f0006047f89 */ /* 0x000fe800000e0000 */
[----:B------:R-:W1:Y:S01]  /*15db0*/  SHFL.BFLY PT, R165, R2, 0x1, 0x1f ;  /* 0x0c201f0002a57f89 */ /* 0x000e6200000e0000 */
[----:B--2---:R-:W-:Y:S02]  /*15dc0*/  FADD.FTZ R0, R0, R8 ;  /* 0x0000000800007221 */ /* 0x004fe40000010000 */
[----:B---3--:R-:W-:-:S03]  /*15dd0*/  FADD.FTZ R5, R5, R7 ;  /* 0x0000000705057221 */ /* 0x008fc60000010000 */
[----:B------:R-:W2:Y:S04]  /*15de0*/  SHFL.BFLY PT, R164, R0, 0x1, 0x1f ;  /* 0x0c201f0000a47f89 */ /* 0x000ea800000e0000 */
[----:B------:R-:W3:Y:S01]  /*15df0*/  SHFL.BFLY PT, R8, R5, 0x1, 0x1f ;  /* 0x0c201f0005087f89 */ /* 0x000ee200000e0000 */
[----:B-1----:R-:W-:Y:S02]  /*15e00*/  FADD.FTZ R165, R2, R165 ;  /* 0x000000a502a57221 */ /* 0x002fe40000010000 */
[----:B------:R-:W-:Y:S01]  /*15e10*/  FADD.FTZ R2, R4, R6 ;  /* 0x0000000604027221 */ /* 0x000fe20000010000 */
[----:B------:R-:W-:Y:S02]  /*15e20*/  MOV R4, 0x3f800000 ;  /* 0x3f80000000047802 */ /* 0x000fe40000000f00 */
[----:B------:R-:W-:-:S02]  /*15e30*/  FSETP.NE.FTZ.AND P5, PT, R165, RZ, PT ;  /* 0x000000ffa500720b */ /* 0x000fc40003fb5000 */
[----:B------:R-:W1:Y:S01]  /*15e40*/  SHFL.BFLY PT, R7, R2, 0x1, 0x1f ;  /* 0x0c201f0002077f89 */ /* 0x000e6200000e0000 */
[----:B--2---:R-:W-:Y:S01]  /*15e50*/  FADD.FTZ R164, R0, R164 ;  /* 0x000000a400a47221 */ /* 0x004fe20000010000 */
[----:B------:R-:W-:Y:S01]  /*15e60*/  MOV R0, 0x3f800000 ;  /* 0x3f80000000007802 */ /* 0x000fe20000000f00 */
[----:B---3--:R-:W-:Y:S01]  /*15e70*/  FADD.FTZ R170, R5, R8 ;  /* 0x0000000805aa7221 */ /* 0x008fe20000010000 */
[----:B------:R-:W-:Y:S02]  /*15e80*/  LOP3.LUT R6, R30, 0x3ffffffc, RZ, 0xc0, !PT ;  /* 0x3ffffffc1e067812 */ /* 0x000fe400078ec0ff */
[----:B------:R-:W-:Y:S02]  /*15e90*/  FSETP.NE.FTZ.AND P4, PT, R164, RZ, PT ;  /* 0x000000ffa400720b */ /* 0x000fe40003f95000 */
[----:B------:R-:W-:-:S03]  /*15ea0*/  FSETP.NE.FTZ.AND P3, PT, R170, RZ, PT ;  /* 0x000000ffaa00720b */ /* 0x000fc60003f75000 */
[----:B------:R-:W2:Y:S01]  /*15eb0*/  @P5 MUFU.RCP R0, R165 ;  /* 0x000000a500005308 */ /* 0x000ea20000001000 */
[----:B------:R-:W-:-:S04]  /*15ec0*/  IADD3 R6, -R6, R205, RZ ;  /* 0x000000cd06067210 */ /* 0x000fc80007ffe1ff */
[----:B------:R-:W-:-:S03]  /*15ed0*/  LEA R171, R9, R6, 0x9 ;  /* 0x0000000609ab7211 */ /* 0x000fc600078e48ff */
[----:B------:R-:W3:Y:S01]  /*15ee0*/  @P4 MUFU.RCP R4, R164 ;  /* 0x000000a400044308 */ /* 0x000ee20000001000 */
[----:B-1----:R-:W-:Y:S01]  /*15ef0*/  FADD.FTZ R169, R2, R7 ;  /* 0x0000000702a97221 */ /* 0x002fe20000010000 */
[----:B------:R-:W-:Y:S01]  /*15f00*/  MOV R2, 0x3f800000 ;  /* 0x3f80000000027802 */ /* 0x000fe20000000f00 */
[----:B--2---:R-:W-:-:S03]  /*15f10*/  FMUL.FTZ R176, R0, R176 ;  /* 0x000000b000b07220 */ /* 0x004fc60000410000 */
[----:B------:R-:W-:Y:S01]  /*15f20*/  FSETP.NE.FTZ.AND P0, PT, R169, RZ, PT ;  /* 0x000000ffa900720b */ /* 0x000fe20003f15000 */
[C---:B------:R-:W-:Y:S01]  /*15f30*/  FMUL.FTZ R7, R0.reuse, R177 ;  /* 0x000000b100077220 */ /* 0x040fe20000410000 */
[----:B------:R-:W1:Y:S01]  /*15f40*/  @P3 MUFU.RCP R2, R170 ;  /* 0x000000aa00023308 */ /* 0x000e620000001000 */
[C---:B------:R-:W-:Y:S02]  /*15f50*/  FMUL.FTZ R184, R0.reuse, R184 ;  /* 0x000000b800b87220 */ /* 0x040fe40000410000 */
[C---:B------:R-:W-:Y:S01]  /*15f60*/  FMUL.FTZ R5, R0.reuse, R185 ;  /* 0x000000b900057220 */ /* 0x040fe20000410000 */
[----:B------:R-:W-:Y:S01]  /*15f70*/  F2FP.PACK_AB R7, R7, R176 ;  /* 0x000000b00707723e */ /* 0x000fe200000000ff */
[C---:B-----5:R-:W-:Y:S02]  /*15f80*/  FMUL.FTZ R16, R0.reuse, R68 ;  /* 0x0000004400107220 */ /* 0x060fe40000410000 */
        /* <DEDUP_REMOVED lines=40> */
[----:B------:R-:W-:Y:S01]  /*16210*/  MOV R0, 0x3f800000 ;  /* 0x3f80000000007802 */ /* 0x000fe20000000f00 */
[C---:B---3--:R-:W-:Y:S01]  /*16220*/  FMUL.FTZ R178, R4.reuse, R178 ;  /* 0x000000b204b27220 */ /* 0x048fe20000410000 */
[----:B------:R-:W-:Y:S01]  /*16230*/  F2FP.PACK_AB R33, R33, R196 ;  /* 0x000000c42121723e */ /* 0x000fe200000000ff */
[C---:B------:R-:W-:Y:S01]  /*16240*/  FMUL.FTZ R6, R4.reuse, R179 ;  /* 0x000000b304067220 */ /* 0x040fe20000410000 */
[----:B------:R-:W-:Y:S01]  /*16250*/  F2FP.PACK_AB R29, R29, R200 ;  /* 0x000000c81d1d723e */ /* 0x000fe200000000ff */
[C---:B------:R-:W-:Y:S01]  /*16260*/  FMUL.FTZ R186, R4.reuse, R186 ;  /* 0x000000ba04ba7220 */ /* 0x040fe20000410000 */
[----:B------:R-:W2:Y:S01]  /*16270*/  @P0 MUFU.RCP R0, R169 ;  /* 0x000000a900000308 */ /* 0x000ea20000001000 */
        /* <DEDUP_REMOVED lines=95> */
[----:B------:R-:W-:Y:S01]  /*16870*/  FMUL.FTZ R9, R0, R174 ;  /* 0x000000ae00097220 */ /* 0x000fe20000410000 */
[----:B------:R-:W-:Y:S01]  /*16880*/  LEA.HI R4, R4, R2, RZ, 0x3 ;  /* 0x0000000204047211 */ /* 0x000fe200078f18ff */
[C---:B------:R-:W-:Y:S01]  /*16890*/  FMUL.FTZ R183, R0.reuse, R183 ;  /* 0x000000b700b77220 */ /* 0x040fe20000410000 */
[----:B------:R-:W-:Y:S01]  /*168a0*/  F2FP.PACK_AB R27, R27, R160 ;  /* 0x000000a01b1b723e */ /* 0x000fe200000000ff */
        /* <DEDUP_REMOVED lines=9> */
[----:B------:R-:W-:Y:S01]  /*16940*/  LOP3.LUT R2, R4, 0x1, RZ, 0xc0, !PT ;  /* 0x0000000104027812 */ /* 0x000fe200078ec0ff */
[C---:B------:R-:W-:Y:S01]  /*16950*/  FMUL.FTZ R91, R0.reuse, R91 ;  /* 0x0000005b005b7220 */ /* 0x040fe20000410000 */
[----:B------:R-:W-:Y:S01]  /*16960*/  F2FP.PACK_AB R18, R75, R18 ;  /* 0x000000124b12723e */ /* 0x000fe200000000ff */
[----:B------:R-:W-:Y:S01]  /*16970*/  FMUL.FTZ R26, R0, R90 ;  /* 0x0000005a001a7220 */ /* 0x000fe20000410000 */
[----:B------:R-:W-:Y:S01]  /*16980*/  ISETP.NE.U32.AND P1, PT, R2, 0x1, PT ;  /* 0x000000010200780c */ /* 0x000fe20003f25070 */
        /* <DEDUP_REMOVED lines=33> */
[----:B------:R-:W-:Y:S02]  /*16ba0*/  SHF.L.U32 R0, R4, 0x6, RZ ;  /* 0x0000000604007819 */ /* 0x000fe400000006ff */
[----:B------:R-:W-:Y:S02]  /*16bb0*/  F2FP.PACK_AB R30, R159, R30 ;  /* 0x0000001e9f1e723e */ /* 0x000fe400000000ff */
[----:B------:R-:W-:Y:S02]  /*16bc0*/  LOP3.LUT R0, R0, 0x1c0, RZ, 0xc0, !PT ;  /* 0x000001c000007812 */ /* 0x000fe400078ec0ff */
[----:B------:R-:W-:Y:S02]  /*16bd0*/  F2FP.PACK_AB R68, R163, R68 ;  /* 0x00000044a344723e */ /* 0x000fe400000000ff */
[----:B------:R-:W-:-:S04]  /*16be0*/  LEA.HI R0, R0, R0, RZ, 0x1d ;  /* 0x0000000000007211 */ /* 0x000fc800078fe8ff */
[----:B------:R-:W-:-:S04]  /*16bf0*/  LEA R0, R171, R0, 0x1 ;  /* 0x00000000ab007211 */ /* 0x000fc800078e08ff */
[----:B------:R-:W-:-:S04]  /*16c00*/  SHF.L.U32 R0, R0, 0x1, RZ ;  /* 0x0000000100007819 */ /* 0x000fc800000006ff */
[C---:B------:R-:W-:Y:S01]  /*16c10*/  IADD3 R2, R0.reuse, -0x10, RZ ;  /* 0xfffffff000027810 */ /* 0x040fe20007ffe0ff */
[----:B------:R1:W-:Y:S01]  /*16c20*/  STS [R0+0x400], R6 ;  /* 0x0004000600007388 */ /* 0x0003e20000000800 */
        /* <DEDUP_REMOVED lines=62> */
[----:B------:R-:W-:Y:S01]  /*17010*/  LOP3.LUT P1, RZ, R0, 0x3, RZ, 0xc0, !PT ;  /* 0x0000000300ff7812 */ /* 0x000fe2000782c0ff */
[----:B--2---:R-:W2:Y:S02]  /*17020*/  @P3 MUFU.LG2 R2, R170 ;  /* 0x000000aa00023308 */ /* 0x004ea40000000c00 */
[----:B------:R-:W-:Y:S04]  /*17030*/  STS [R4+0x6000], R43 ;  /* 0x0060002b04007388 */ /* 0x000fe80000000800 */
[----:B------:R3:W-:Y:S02]  /*17040*/  STS [R4+0x6400], R42 ;  /* 0x0064002a04007388 */ /* 0x0007e40000000800 */
[----:B------:R-:W4:Y:S02]  /*17050*/  @P0 MUFU.LG2 R0, R169 ;  /* 0x000000a900000308 */ /* 0x000f240000000c00 */
[----:B------:R-:W-:Y:S04]  /*17060*/  STS [R8+0x4000], R41 ;  /* 0x0040002908007388 */ /* 0x000fe80000000800 */
[----:B------:R-:W-:Y:S01]  /*17070*/  STS [R8+0x4400], R40 ;  /* 0x0044002808007388 */ /* 0x000fe20000000800 */
[----:B--2---:R-:W-:-:S03]  /*17080*/  @P3 FMUL.FTZ R2, R2, 0.69314718246459960938 ;  /* 0x3f31721802023820 */ /* 0x004fc60000410000 */
[----:B------:R-:W-:Y:S04]  /*17090*/  STS [R9+0x4000], R37 ;  /* 0x0040002509007388 */ /* 0x000fe80000000800 */
[----:B------:R-:W-:Y:S01]  /*170a0*/  STS [R9+0x4400], R36 ;  /* 0x0044002409007388 */ /* 0x000fe20000000800 */
[----:B-1----:R-:W1:Y:S01]  /*170b0*/  @P5 MUFU.LG2 R5, R165 ;  /* 0x000000a500055308 */ /* 0x002e620000000c00 */
[----:B----4-:R-:W-:Y:S02]  /*170c0*/  @P0 FMUL.FTZ R0, R0, 0.69314718246459960938 ;  /* 0x3f31721800000820 */ /* 0x010fe40000410000 */
[----:B------:R-:W-:Y:S02]  /*170d0*/  STS [R8+0x6000], R39 ;  /* 0x0060002708007388 */ /* 0x000fe40000000800 */
[----:B------:R-:W-:-:S02]  /*170e0*/  @P0 FFMA.FTZ R12, R3, c[0x0][0x238], R0 ;  /* 0x00008e00030c0a23 */ /* 0x000fc40000010000 */
[----:B------:R-:W-:Y:S01]  /*170f0*/  STS [R8+0x6400], R38 ;  /* 0x0064002608007388 */ /* 0x000fe20000000800 */
[----:B---3--:R-:W2:Y:S03]  /*17100*/  @P4 MUFU.LG2 R4, R164 ;  /* 0x000000a400044308 */ /* 0x008ea60000000c00 */
[----:B------:R-:W-:Y:S04]  /*17110*/  STS [R9+0x6000], R35 ;  /* 0x0060002309007388 */ /* 0x000fe80000000800 */
[----:B------:R3:W-:Y:S01]  /*17120*/  STS [R9+0x6400], R34 ;  /* 0x0064002209007388 */ /* 0x0007e20000000800 */
[----:B-1----:R-:W-:-:S03]  /*17130*/  @P5 FMUL.FTZ R5, R5, 0.69314718246459960938 ;  /* 0x3f31721805055820 */ /* 0x002fc60000410000 */
[----:B------:R1:W-:Y:S01]  /*17140*/  STS [R7+0x4000], R33 ;  /* 0x0040002107007388 */ /* 0x0003e20000000800 */
[----:B------:R-:W-:-:S03]  /*17150*/  @P5 FFMA.FTZ R13, R168, c[0x0][0x238], R5 ;  /* 0x00008e00a80d5a23 */ /* 0x000fc60000010005 */
[----:B------:R1:W-:Y:S01]  /*17160*/  STS [R7+0x4400], R32 ;  /* 0x0044002007007388 */ /* 0x0003e20000000800 */
[----:B--2---:R-:W-:-:S03]  /*17170*/  @P4 FMUL.FTZ R4, R4, 0.69314718246459960938 ;  /* 0x3f31721804044820 */ /* 0x004fc60000410000 */
[----:B------:R1:W-:Y:S01]  /*17180*/  STS [R6+0x4000], R29 ;  /* 0x0040001d06007388 */ /* 0x0003e20000000800 */
[----:B------:R-:W-:-:S03]  /*17190*/  @P4 FFMA.FTZ R14, R167, c[0x0][0x238], R4 ;  /* 0x00008e00a70e4a23 */ /* 0x000fc60000010004 */
[----:B------:R1:W-:Y:S04]  /*171a0*/  STS [R6+0x4400], R28 ;  /* 0x0044001c06007388 */ /* 0x0003e80000000800 */
[----:B------:R1:W-:Y:S04]  /*171b0*/  STS [R7+0x6000], R31 ;  /* 0x0060001f07007388 */ /* 0x0003e80000000800 */
[----:B------:R1:W-:Y:S01]  /*171c0*/  STS [R7+0x6400], R30 ;  /* 0x0064001e07007388 */ /* 0x0003e20000000800 */
[----:B---3--:R-:W-:Y:S01]  /*171d0*/  MOV R9, 0x7f800000 ;  /* 0x7f80000000097802 */ /* 0x008fe20000000f00 */
[----:B------:R-:W-:-:S02]  /*171e0*/  @P3 FFMA.FTZ R9, R166, c[0x0][0x238], R2 ;  /* 0x00008e00a6093a23 */ /* 0x000fc40000010002 */
[----:B------:R1:W-:Y:S04]  /*171f0*/  STS [R6+0x6000], R27 ;  /* 0x0060001b06007388 */ /* 0x0003e80000000800 */
[----:B------:R1:W-:Y:S04]  /*17200*/  STS [R6+0x6400], R68 ;  /* 0x0064004406007388 */ /* 0x0003e80000000800 */
[----:B------:R-:W-:Y:S06]  /*17210*/  BAR.SYNC.DEFER_BLOCKING 0x0 ;  /* 0x0000000000007b1d */ /* 0x000fec0000010000 */
[----:B------:R1:W2:Y:S04]  /*17220*/  LDS.128 R20, [R244] ;  /* 0x00000000f4147984 */ /* 0x0002a80000000c00 */
[----:B------:R1:W3:Y:S04]  /*17230*/  LDS.128 R28, [R244+0x800] ;  /* 0x00080000f41c7984 */ /* 0x0002e80000000c00 */
        /* <DEDUP_REMOVED lines=15> */
[----:B--234-:R-:W2:Y:S02]  /*17330*/  S2R R4, SR_TID.X ;  /* 0x0000000000047919 */ /* 0x01cea40000002100 */
[----:B--2---:R-:W-:-:S04]  /*17340*/  SHF.R.S32.HI R2, RZ, 0x1f, R4 ;  /* 0x0000001fff027819 */ /* 0x004fc80000011404 */
[----:B------:R-:W-:-:S04]  /*17350*/  LEA.HI R2, R2, R4, RZ, 0x5 ;  /* 0x0000000402027211 */ /* 0x000fc800078f28ff */
[----:B------:R-:W-:Y:S02]  /*17360*/  SHF.R.S32.HI R0, RZ, 0x5, R2 ;  /* 0x00000005ff007819 */ /* 0x000fe40000011402 */
[----:B------:R-:W-:Y:S02]  /*17370*/  LOP3.LUT R2, R2, 0xffffffe0, RZ, 0xc0, !PT ;  /* 0xffffffe002027812 */ /* 0x000fe400078ec0ff */
[----:B------:R-:W-:-:S03]  /*17380*/  SHF.R.S32.HI R3, RZ, 0x1f, R0 ;  /* 0x0000001fff037819 */ /* 0x000fc60000011400 */
[----:B------:R-:W-:Y:S01]  /*17390*/  IMAD.IADD R2, R4, 0x1, -R2 ;  /* 0x0000000104027824 */ /* 0x000fe200078e0a02 */
[----:B------:R-:W-:-:S04]  /*173a0*/  LEA.HI R3, R3, R0, RZ, 0x2 ;  /* 0x0000000003037211 */ /* 0x000fc800078f10ff */
[----:B------:R-:W-:Y:S02]  /*173b0*/  SHF.R.S32.HI R4, RZ, 0x1f, R2 ;  /* 0x0000001fff047819 */ /* 0x000fe40000011402 */
[----:B------:R-:W-:Y:S02]  /*173c0*/  LOP3.LUT R3, R3, 0xfffffffc, RZ, 0xc0, !PT ;  /* 0xfffffffc03037812 */ /* 0x000fe400078ec0ff */
[----:B------:R-:W-:-:S03]  /*173d0*/  LEA.HI R2, R4, R2, RZ, 0x2 ;  /* 0x0000000204027211 */ /* 0x000fc600078f10ff */
[----:B------:R-:W-:Y:S01]  /*173e0*/  IMAD.IADD R3, R0, 0x1, -R3 ;  /* 0x0000000100037824 */ /* 0x000fe200078e0a03 */
[----:B------:R-:W-:-:S05]  /*173f0*/  SHF.R.S32.HI R0, RZ, 0x2, R2 ;  /* 0x00000002ff007819 */ /* 0x000fca0000011402 */
[----:B------:R-:W-:-:S05]  /*17400*/  IMAD R0, R3, 0x10, R0 ;  /* 0x0000001003007824 */ /* 0x000fca00078e0200 */
        /* <DEDUP_REMOVED lines=10> */
[----:B-1----:R-:W-:Y:S01]  /*174b0*/  @!P6 LEA.HI.X.SX32 R6, R3, UR5, 0x1, P0 ;  /* 0x000000050306ec11 */ /* 0x002fe200080f0eff */
        /* <DEDUP_REMOVED lines=20> */
.L_x_171:
[----:B--234-:R-:W-:Y:S05]  /*17600*/  BSYNC B0 ;  /* 0x0000000000007941 */ /* 0x01cfea0003800000 */
.L_x_170:
[----:B------:R-:W2:Y:S04]  /*17610*/  LDL.64 R82, [R1+0x68] ;  /* 0x0000680001527983 */ /* 0x000ea80000100a00 */
[----:B------:R3:W5:Y:S01]  /*17620*/  LDL R80, [R1+0x70] ;  /* 0x0000700001507983 */ /* 0x0007620000100800 */
[----:B-1----:R-:W-:Y:S01]  /*17630*/  LEA.HI R14, R206, R205, RZ, 0x3 ;  /* 0x000000cdce0e7211 */ /* 0x002fe200078f18ff */
[----:B------:R-:W-:Y:S01]  /*17640*/  UIMAD UR11, UR11, -0x80, UR16 ;  /* 0xffffff800b0b78a4 */ /* 0x000fe2000f8e0210 */
[----:B------:R-:W-:Y:S01]  /*17650*/  BSSY B0, `(.L_x_172) ;  /* 0x0000020000007945 */ /* 0x000fe20003800000 */
[----:B------:R-:W1:Y:S01]  /*17660*/  S2R R0, SR_TID.X ;  /* 0x0000000000007919 */ /* 0x000e620000002100 */
[----:B------:R-:W-:Y:S01]  /*17670*/  SHF.R.S32.HI R5, RZ, 0x3, R14 ;  /* 0x00000003ff057819 */ /* 0x000fe2000001140e */
[----:B------:R-:W-:-:S02]  /*17680*/  USHF.R.S32.HI UR7, URZ, 0x1f, UR12 ;  /* 0x0000001f3f077899 */ /* 0x000fc4000801140c */
[----:B------:R-:W4:Y:S01]  /*17690*/  S2R R10, SR_CTAID.Z ;  /* 0x00000000000a7919 */ /* 0x000f220000002700 */
[----:B------:R-:W-:Y:S02]  /*176a0*/  ULDC.64 UR4, c[0x0][0x1f0] ;  /* 0x00007c0000047ab9 */ /* 0x000fe40000000a00 */
[----:B------:R-:W-:-:S04]  /*176b0*/  UIMAD UR4, UR7, UR4, URZ ;  /* 0x00000004070472a4 */ /* 0x000fc8000f8e023f */
[----:B------:R-:W-:Y:S01]  /*176c0*/  UIMAD UR4, UR12, UR5, UR4 ;  /* 0x000000050c0472a4 */ /* 0x000fe2000f8e0204 */
[----:B-1----:R-:W-:-:S04]  /*176d0*/  SHF.R.S32.HI R4, RZ, 0x1f, R0 ;  /* 0x0000001fff047819 */ /* 0x002fc80000011400 */
[----:B------:R-:W-:-:S04]  /*176e0*/  LEA.HI R4, R4, R0, RZ, 0x3 ;  /* 0x0000000004047211 */ /* 0x000fc800078f18ff */
[----:B------:R-:W-:-:S04]  /*176f0*/  SHF.R.S32.HI R12, RZ, 0x3, R4 ;  /* 0x00000003ff0c7819 */ /* 0x000fc80000011404 */
[----:B------:R-:W-:Y:S02]  /*17700*/  SHF.R.S32.HI R13, RZ, 0x1f, R12 ;  /* 0x0000001fff0d7819 */ /* 0x000fe4000001140c */
[----:B--2---:R-:W-:Y:S02]  /*17710*/  SHF.R.S32.HI R0, RZ, 0x1f, R82 ;  /* 0x0000001fff007819 */ /* 0x004fe40000011452 */
[----:B------:R-:W-:-:S04]  /*17720*/  IADD3 R2, P0, R82, UR20, RZ ;  /* 0x0000001452027c10 */ /* 0x000fc8000ff1e0ff */
[----:B------:R-:W-:Y:S01]  /*17730*/  IADD3.X R3, R0, UR8, RZ, P0, !PT ;  /* 0x0000000800037c10 */ /* 0x000fe200087fe4ff */
[----:B------:R-:W-:Y:S01]  /*17740*/  IMAD.U32 R0, RZ, RZ, UR13 ;  /* 0x0000000dff007e24 */ /* 0x000fe2000f8e00ff */
[----:B------:R-:W-:-:S03]  /*17750*/  ISETP.GE.AND P0, PT, R5, UR11, PT ;  /* 0x0000000b05007c0c */ /* 0x000fc6000bf06270 */
[----:B----4-:R-:W-:-:S04]  /*17760*/  IMAD.WIDE.U32 R10, R10, c[0x0][0x1f0], R2 ;  /* 0x00007c000a0a7a25 */ /* 0x010fc800078e0002 */
[----:B------:R-:W-:Y:S01]  /*17770*/  IMAD.WIDE R6, R0, 0x80, R12 ;  /* 0x0000008000067825 */ /* 0x000fe200078e020c */
[----:B------:R-:W-:-:S05]  /*17780*/  IADD3 R9, R11, UR4, RZ ;  /* 0x000000040b097c10 */ /* 0x000fca000fffe0ff */
[----:B------:R-:W-:Y:S05]  /*17790*/  @P0 BRA `(.L_x_173) ;  /* 0x000000b000000947 */ /* 0x000fea0003800000 */
[----:B---3--:R-:W-:Y:S01]  /*177a0*/  IMAD R0, R7, c[0x0][0x1e8], RZ ;  /* 0x00007a0007007a24 */ /* 0x008fe200078e02ff */
[----:B------:R-:W-:Y:S01]  /*177b0*/  ISETP.GE.AND P2, PT, R82, c[0x0][0x220], PT ;  /* 0x0000880052007a0c */ /* 0x000fe20003f46270 */
[----:B------:R-:W-:Y:S01]  /*177c0*/  IMAD.MOV.U32 R8, RZ, RZ, R10 ;  /* 0x000000ffff087224 */ /* 0x000fe200078e000a */
[----:B-----5:R-:W-:Y:S01]  /*177d0*/  ISETP.GE.AND P1, PT, R80, c[0x0][0x220], PT ;  /* 0x0000880050007a0c */ /* 0x020fe20003f26270 */
[C---:B------:R-:W-:Y:S02]  /*177e0*/  IMAD R0, R6.reuse, c[0x0][0x1ec], R0 ;  /* 0x00007b0006007a24 */ /* 0x040fe400078e0200 */
[----:B------:R-:W-:-:S05]  /*177f0*/  IMAD.WIDE.U32 R4, R6, c[0x0][0x1e8], R8 ;  /* 0x00007a0006047a25 */ /* 0x000fca00078e0008 */
[----:B------:R-:W-:Y:S02]  /*17800*/  IADD3 R0, R5, R0, RZ ;  /* 0x0000000005007210 */ /* 0x000fe40007ffe0ff */
[----:B------:R-:W-:-:S04]  /*17810*/  LEA R2, P0, R4, c[0x0][0x1d0], 0x1 ;  /* 0x0000740004027a11 */ /* 0x000fc800078008ff */
[----:B------:R-:W-:-:S05]  /*17820*/  LEA.HI.X R3, R4, c[0x0][0x1d4], R0, 0x1, P0 ;  /* 0x0000750004037a11 */ /* 0x000fca00000f0c00 */
[----:B------:R1:W-:Y:S04]  /*17830*/  @!P2 STG.E.128 [R2.64], R20 ;  /* 0x000000140200a986 */ /* 0x0003e8000c101d12 */
[----:B------:R1:W-:Y:S02]  /*17840*/  @!P1 STG.E.128 [R2.64+0x80], R16 ;  /* 0x0000801002009986 */ /* 0x0003e4000c101d12 */
.L_x_173:
[----:B---3--:R-:W-:Y:S05]  /*17850*/  BSYNC B0 ;  /* 0x0000000000007941 */ /* 0x008fea0003800000 */
.L_x_172:
[----:B------:R-:W-:Y:S01]  /*17860*/  LEA.HI.SX32 R0, R14, 0x10, 0x1d ;  /* 0x000000100e007811 */ /* 0x000fe200078feaff */
[----:B------:R-:W-:Y:S03]  /*17870*/  BSSY B0, `(.L_x_174) ;  /* 0x0000011000007945 */ /* 0x000fe60003800000 */
[----:B------:R-:W-:-:S13]  /*17880*/  ISETP.GE.AND P0, PT, R0, UR11, PT ;  /* 0x0000000b00007c0c */ /* 0x000fda000bf06270 */
[----:B------:R-:W-:Y:S05]  /*17890*/  @P0 BRA `(.L_x_175) ;  /* 0x000000e000000947 */ /* 0x000fea0003800000 */
[----:B------:R-:W-:Y:S02]  /*178a0*/  IADD3 R0, P0, R6, 0x10, RZ ;  /* 0x0000001006007810 */ /* 0x000fe40007f1e0ff */
[----:B-1----:R-:W-:Y:S02]  /*178b0*/  MOV R3, R9 ;  /* 0x0000000900037202 */ /* 0x002fe40000000f00 */
[----:B------:R-:W-:Y:S01]  /*178c0*/  ISETP.GE.AND P1, PT, R82, c[0x0][0x220], PT ;  /* 0x0000880052007a0c */ /* 0x000fe20003f26270 */
[----:B------:R-:W-:Y:S01]  /*178d0*/  IMAD.X R2, RZ, RZ, R7, P0 ;  /* 0x000000ffff027224 */ /* 0x000fe200000e0607 */
[----:B-----5:R-:W-:-:S03]  /*178e0*/  ISETP.GE.AND P0, PT, R80, c[0x0][0x220], PT ;  /* 0x0000880050007a0c */ /* 0x020fc60003f06270 */
[----:B------:R-:W-:Y:S02]  /*178f0*/  IMAD R15, R2, c[0x0][0x1e8], RZ ;  /* 0x00007a00020f7a24 */ /* 0x000fe400078e02ff */
[----:B------:R-:W-:-:S04]  /*17900*/  IMAD.MOV.U32 R2, RZ, RZ, R10 ;  /* 0x000000ffff027224 */ /* 0x000fc800078e000a */
[----:B------:R-:W-:-:S04]  /*17910*/  IMAD.WIDE.U32 R4, R0, c[0x0][0x1e8], R2 ;  /* 0x00007a0000047a25 */ /* 0x000fc800078e0002 */
[----:B------:R-:W-:Y:S01]  /*17920*/  IMAD R0, R0, c[0x0][0x1ec], R15 ;  /* 0x00007b0000007a24 */ /* 0x000fe200078e020f */
[----:B------:R-:W-:-:S03]  /*17930*/  LEA R2, P2, R4, c[0x0][0x1d0], 0x1 ;  /* 0x0000740004027a11 */ /* 0x000fc600078408ff */
[----:B------:R-:W-:-:S05]  /*17940*/  IMAD.IADD R0, R5, 0x1, R0 ;  /* 0x0000000105007824 */ /* 0x000fca00078e0200 */
[----:B------:R-:W-:-:S05]  /*17950*/  LEA.HI.X R3, R4, c[0x0][0x1d4], R0, 0x1, P2 ;  /* 0x0000750004037a11 */ /* 0x000fca00010f0c00 */
[----:B------:R1:W-:Y:S04]  /*17960*/  @!P1 STG.E.128 [R2.64], R28 ;  /* 0x0000001c02009986 */ /* 0x0003e8000c101d12 */
[----:B------:R1:W-:Y:S02]  /*17970*/  @!P0 STG.E.128 [R2.64+0x80], R24 ;  /* 0x0000801802008986 */ /* 0x0003e4000c101d12 */
.L_x_175:
[----:B------:R-:W-:Y:S05]  /*17980*/  BSYNC B0 ;  /* 0x0000000000007941 */ /* 0x000fea0003800000 */
.L_x_174:
        /* <DEDUP_REMOVED lines=18> */
.L_x_177:
[----:B------:R-:W-:Y:S05]  /*17ab0*/  BSYNC B0 ;  /* 0x0000000000007941 */ /* 0x000fea0003800000 */
.L_x_176:
[----:B------:R-:W-:Y:S01]  /*17ac0*/  IADD3 R0, R12, 0x30, RZ ;  /* 0x000000300c007810 */ /* 0x000fe20007ffe0ff */
        /* <DEDUP_REMOVED lines=17> */
.L_x_179:
[----:B------:R-:W-:Y:S05]  /*17be0*/  BSYNC B0 ;  /* 0x0000000000007941 */ /* 0x000fea0003800000 */
.L_x_178:
        /* <DEDUP_REMOVED lines=18> */
.L_x_181:
[----:B------:R-:W-:Y:S05]  /*17d10*/  BSYNC B0 ;  /* 0x0000000000007941 */ /* 0x000fea0003800000 */
.L_x_180:
        /* <DEDUP_REMOVED lines=18> */
.L_x_183:
[----:B------:R-:W-:Y:S05]  /*17e40*/  BSYNC B0 ;  /* 0x0000000000007941 */ /* 0x000fea0003800000 */
.L_x_182:
        /* <DEDUP_REMOVED lines=18> */
.L_x_185:
[----:B------:R-:W-:Y:S05]  /*17f70*/  BSYNC B0 ;  /* 0x0000000000007941 */ /* 0x000fea0003800000 */
.L_x_184:
[----:B------:R-:W-:-:S04]  /*17f80*/  IADD3 R0, R12, 0x70, RZ ;  /* 0x000000700c007810 */ /* 0x000fc80007ffe0ff */
[----:B------:R-:W-:-:S13]  /*17f90*/  ISETP.GE.AND P0, PT, R0, UR6, PT ;  /* 0x0000000600007c0c */ /* 0x000fda000bf06270 */
[----:B------:R-:W-:Y:S05]  /*17fa0*/  @P0 EXIT ;  /* 0x000000000000094d */ /* 0x000fea0003800000 */
[----:B------:R-:W-:Y:S01]  /*17fb0*/  IADD3 R6, P0, R6, 0x70, RZ ;  /* 0x0000007006067810 */ /* 0x000fe20007f1e0ff */
[----:B-1----:R-:W-:Y:S01]  /*17fc0*/  IMAD.MOV.U32 R2, RZ, RZ, R10 ;  /* 0x000000ffff027224 */ /* 0x002fe200078e000a */
[----:B------:R-:W-:-:S03]  /*17fd0*/  MOV R3, R9 ;  /* 0x0000000900037202 */ /* 0x000fc60000000f00 */
[----:B------:R-:W-:Y:S01]  /*17fe0*/  IMAD.X R0, RZ, RZ, R7, P0 ;  /* 0x000000ffff007224 */ /* 0x000fe200000e0607 */
[----:B------:R-:W-:Y:S01]  /*17ff0*/  ISETP.GE.AND P0, PT, R82, c[0x0][0x220], PT ;  /* 0x0000880052007a0c */ /* 0x000fe20003f06270 */
[----:B------:R-:W-:-:S04]  /*18000*/  IMAD.WIDE.U32 R4, R6, c[0x0][0x1e8], R2 ;  /* 0x00007a0006047a25 */ /* 0x000fc800078e0002 */
[----:B------:R-:W-:Y:S01]  /*18010*/  IMAD R0, R0, c[0x0][0x1e8], RZ ;  /* 0x00007a0000007a24 */ /* 0x000fe200078e02ff */
[----:B------:R-:W-:-:S03]  /*18020*/  LEA R2, P1, R4, c[0x0][0x1d0], 0x1 ;  /* 0x0000740004027a11 */ /* 0x000fc600078208ff */
[----:B------:R-:W-:-:S04]  /*18030*/  IMAD R0, R6, c[0x0][0x1ec], R0 ;  /* 0x00007b0006007a24 */ /* 0x000fc800078e0200 */
[----:B------:R-:W-:-:S05]  /*18040*/  IMAD.IADD R0, R5, 0x1, R0 ;  /* 0x0000000105007824 */ /* 0x000fca00078e0200 */
[----:B------:R-:W-:-:S05]  /*18050*/  LEA.HI.X R3, R4, c[0x0][0x1d4], R0, 0x1, P1 ;  /* 0x0000750004037a11 */ /* 0x000fca00008f0c00 */
[----:B------:R1:W-:Y:S01]  /*18060*/  @!P0 STG.E.128 [R2.64], R76 ;  /* 0x0000004c02008986 */ /* 0x0003e2000c101d12 */
[----:B-----5:R-:W-:-:S13]  /*18070*/  ISETP.GE.AND P0, PT, R80, c[0x0][0x220], PT ;  /* 0x0000880050007a0c */ /* 0x020fda0003f06270 */
[----:B------:R-:W-:Y:S05]  /*18080*/  @P0 EXIT ;  /* 0x000000000000094d */ /* 0x000fea0003800000 */
[----:B------:R-:W-:Y:S01]  /*18090*/  STG.E.128 [R2.64+0x80], R72 ;  /* 0x0000804802007986 */ /* 0x000fe2000c101d12 */
[----:B------:R-:W-:Y:S05]  /*180a0*/  EXIT ;  /* 0x000000000000794d */ /* 0x000fea0003800000 */
.L_x_120:
[----:B-1----:R-:W-:Y:S01]  /*180b0*/  UISETP.NE.AND UP4, UPT, UR10, -0x1, UPT ;  /* 0xffffffff0a00788c */ /* 0x002fe2000bf85270 */
[----:B------:R-:W-:Y:S01]  /*180c0*/  SHF.R.S32.HI R8, RZ, 0x1f, R25 ;  /* 0x0000001fff087819 */ /* 0x000fe20000011419 */
[----:B------:R-:W-:Y:S01]  /*180d0*/  ULDC.64 UR4, c[0x0][0x1e8] ;  /* 0x00007a0000047ab9 */ /* 0x000fe20000000a00 */
[----:B------:R-:W1:Y:S01]  /*180e0*/  S2R R12, SR_CTAID.Z ;  /* 0x00000000000c7919 */ /* 0x000e620000002700 */
[----:B------:R-:W-:Y:S01]  /*180f0*/  USHF.R.S32.HI UR9, URZ, 0x1f, UR12 ;  /* 0x0000001f3f097899 */ /* 0x000fe2000801140c */
[----:B------:R-:W-:Y:S01]  /*18100*/  LEA.HI R8, R8, R25, RZ, 0x3 ;  /* 0x0000001908087211 */ /* 0x000fe200078f18ff */
[----:B------:R-:W-:Y:S01]  /*18110*/  ULDC.64 UR6, c[0x0][0x1e0] ;  /* 0x0000780000067ab9 */ /* 0x000fe20000000a00 */
[----:B------:R-:W-:Y:S01]  /*18120*/  IMAD.U32 R6, RZ, RZ, UR13 ;  /* 0x0000000dff067e24 */ /* 0x000fe2000f8e00ff */
[----:B------:R-:W-:Y:S01]  /*18130*/  ULDC.U8 UR15, c[0x0][0x328] ;  /* 0x0000ca00000f7ab9 */ /* 0x000fe20000000000 */
        /* <DEDUP_REMOVED lines=11> */
[----:B------:R-:W-:-:S02]  /*181f0*/  ULDC.64 UR4, c[0x0][0x1f0] ;  /* 0x00007c0000047ab9 */ /* 0x000fc40000000a00 */
[----:B------:R-:W-:Y:S01]  /*18200*/  UIMAD UR4, UR9, UR4, URZ ;  /* 0x00000004090472a4 */ /* 0x000fe2000f8e023f */
[----:B------:R-:W-:Y:S01]  /*18210*/  IMAD.WIDE R6, R6, 0x80, R8 ;  /* 0x0000008006067825 */ /* 0x000fe200078e0208 */
[----:B------:R-:W-:Y:S01]  /*18220*/  @!UP4 UIMAD UR17, UR11, UR7, UR17 ;  /* 0x000000070b11c2a4 */ /* 0x000fe2000f8e0211 */
[----:B------:R-:W-:Y:S01]  /*18230*/  IADD3 R23, R14, 0x40, RZ ;  /* 0x000000400e177810 */ /* 0x000fe20007ffe0ff */
[----:B------:R-:W-:Y:S02]  /*18240*/  ULDC.U8 UR9, c[0x0][0x329] ;  /* 0x0000ca4000097ab9 */ /* 0x000fe40000000000 */
[----:B------:R-:W-:Y:S02]  /*18250*/  UISETP.NE.AND UP1, UPT, UR9, URZ, UPT ;  /* 0x0000003f0900728c */ /* 0x000fe4000bf25270 */
[----:B------:R-:W-:Y:S02]  /*18260*/  UISETP.NE.OR UP2, UPT, UR9, URZ, !UP3 ;  /* 0x0000003f0900728c */ /* 0x000fe4000df45670 */
[----:B------:R-:W-:-:S02]  /*18270*/  @!UP4 UIMAD.WIDE.U32 UR22, UR11, UR6, URZ ;  /* 0x000000060b16c2a5 */ /* 0x000fc4000f8e003f */
[----:B------:R-:W-:Y:S02]  /*18280*/  ULDC UR7, c[0x0][0x214] ;  /* 0x0000850000077ab9 */ /* 0x000fe40000000800 */
[----:B------:R-:W-:Y:S02]  /*18290*/  ULDC UR6, c[0x0][0x234] ;  /* 0x00008d0000067ab9 */ /* 0x000fe40000000800 */
[----:B------:R-:W-:Y:S02]  /*182a0*/  UIMAD UR5, UR12, UR5, UR4 ;  /* 0x000000050c0572a4 */ /* 0x000fe4000f8e0204 */
[----:B------:R-:W-:Y:S02]  /*182b0*/  @UP1 ULDC UR9, c[0x0][0x210] ;  /* 0x0000840000091ab9 */ /* 0x000fe40000000800 */
[----:B------:R-:W-:Y:S02]  /*182c0*/  @UP1 UIMAD UR9, UR9, UR7, URZ ;  /* 0x00000007090912a4 */ /* 0x000fe4000f8e023f */
[----:B------:R-:W-:-:S02]  /*182d0*/  @!UP1 USEL UR9, UR7, UR6, !UP3 ;  /* 0x0000000607099287 */ /* 0x000fc4000d800000 */
[----:B------:R-:W-:Y:S02]  /*182e0*/  UISETP.NE.OR UP0, UPT, UR10, -0x1, UP2 ;  /* 0xffffffff0a00788c */ /* 0x000fe40009705670 */
        /* <DEDUP_REMOVED lines=10> */
[----:B------:R-:W-:Y:S01]  /*18390*/  USEL UR15, UR15, URZ, UP2 ;  /* 0x0000003f0f0f7287 */ /* 0x000fe20009000000 */
[----:B------:R-:W-:Y:S01]  /*183a0*/  ISETP.GE.AND P0, PT, R8, UR16, PT ;  /* 0x0000001008007c0c */ /* 0x000fe2000bf06270 */
[----:B------:R-:W-:Y:S02]  /*183b0*/  @UP1 ULDC UR21, c[0x0][0x210] ;  /* 0x0000840000151ab9 */ /* 0x000fe40000000800 */
[----:B------:R-:W-:Y:S01]  /*183c0*/  @!UP1 UMOV UR21, 0x1 ;  /* 0x0000000100159882 */ /* 0x000fe20000000000 */
[----:B-1----:R-:W-:Y:S01]  /*183d0*/  IMAD.WIDE.U32 R12, R12, c[0x0][0x1f0], R2 ;  /* 0x00007c000c0c7a25 */ /* 0x002fe200078e0002 */
[----:B------:R-:W-:-:S02]  /*183e0*/  UIMAD UR9, UR12, UR9, UR15 ;  /* 0x000000090c0972a4 */ /* 0x000fc4000f8e020f */
[----:B------:R-:W-:Y:S02]  /*183f0*/  UIMAD UR14, UR14, UR21, URZ ;  /* 0x000000150e0e72a4 */ /* 0x000fe4000f8e023f */
[----:B------:R-:W-:Y:S01]  /*18400*/  UMOV UR24, URZ ;  /* 0x0000003f00187c82 */ /* 0x000fe20008000000 */
[----:B------:R-:W-:Y:S01]  /*18410*/  IADD3 R11, R13, UR5, RZ ;  /* 0x000000050d0b7c10 */ /* 0x000fe2000fffe0ff */
[----:B------:R-:W-:Y:S02]  /*18420*/  @!UP2 UMOV UR24, UR10 ;  /* 0x0000000a0018ac82 */ /* 0x000fe40008000000 */
[----:B------:R-:W-:Y:S02]  /*18430*/  UMOV UR25, URZ ;  /* 0x0000003f00197c82 */ /* 0x000fe40008000000 */
[----:B------:R-:W-:Y:S02]  /*18440*/  USHF.R.S32.HI UR6, URZ, 0x1f, UR9 ;  /* 0x0000001f3f067899 */ /* 0x000fe40008011409 */
[----:B------:R-:W-:-:S02]  /*18450*/  @!UP2 USHF.R.S32.HI UR25, URZ, 0x1f, UR10 ;  /* 0x0000001f3f19a899 */ /* 0x000fc4000801140a */
[----:B------:R-:W-:Y:S02]  /*18460*/  USHF.R.S32.HI UR4, URZ, 0x1f, UR14 ;  /* 0x0000001f3f047899 */ /* 0x000fe4000801140e */
[----:B------:R-:W-:-:S04]  /*18470*/  UIADD3 UR9, UP1, UP0, UR14, UR24, UR9 ;  /* 0x000000180e097290 */ /* 0x000fc8000f83e009 */
[----:B------:R-:W-:Y:S01]  /*18480*/  UIADD3.X UR4, UR4, UR25, UR6, UP1, UP0 ;  /* 0x0000001904047290 */ /* 0x000fe20008fe0406 */
[----:B------:R-:W-:Y:S06]  /*18490*/  @P0 BRA `(.L_x_187) ;  /* 0x000000b000000947 */ /* 0x000fec0003800000 */
[----:B------:R-:W-:Y:S01]  /*184a0*/  IMAD R0, R7, c[0x0][0x1e8], RZ ;  /* 0x00007a0007007a24 */ /* 0x000fe200078e02ff */
[----:B------:R-:W-:Y:S01]  /*184b0*/  ISETP.GE.AND P1, PT, R14, c[0x0][0x220], PT ;  /* 0x000088000e007a0c */ /* 0x000fe20003f26270 */
[----:B------:R-:W-:Y:S01]  /*184c0*/  IMAD.MOV.U32 R10, RZ, RZ, R12 ;  /* 0x000000ffff0a7224 */ /* 0x000fe200078e000c */
[----:B------:R-:W-:Y:S01]  /*184d0*/  ISETP.GE.AND P0, PT, R23, c[0x0][0x220], PT ;  /* 0x0000880017007a0c */ /* 0x000fe20003f06270 */
[C---:B------:R-:W-:Y:S02]  /*184e0*/  IMAD R0, R6.reuse, c[0x0][0x1ec], R0 ;  /* 0x00007b0006007a24 */ /* 0x040fe400078e0200 */
[----:B------:R-:W-:-:S05]  /*184f0*/  IMAD.WIDE.U32 R4, R6, c[0x0][0x1e8], R10 ;  /* 0x00007a0006047a25 */ /* 0x000fca00078e000a */
[----:B------:R-:W-:Y:S02]  /*18500*/  IADD3 R0, R5, R0, RZ ;  /* 0x0000000005007210 */ /* 0x000fe40007ffe0ff */
[----:B------:R-:W-:-:S04]  /*18510*/  LEA R2, P2, R4, c[0x0][0x1d0], 0x1 ;  /* 0x0000740004027a11 */ /* 0x000fc800078408ff */
[----:B------:R-:W-:-:S05]  /*18520*/  LEA.HI.X R3, R4, c[0x0][0x1d4], R0, 0x1, P2 ;  /* 0x0000750004037a11 */ /* 0x000fca00010f0c00 */
[----:B------:R1:W-:Y:S04]  /*18530*/  @!P1 STG.E.128 [R2.64], RZ ;  /* 0x000000ff02009986 */ /* 0x0003e8000c101d12 */
[----:B------:R1:W-:Y:S02]  /*18540*/  @!P0 STG.E.128 [R2.64+0x80], RZ ;  /* 0x000080ff02008986 */ /* 0x0003e4000c101d12 */
.L_x_187:
[----:B------:R-:W-:Y:S05]  /*18550*/  BSYNC B0 ;  /* 0x0000000000007941 */ /* 0x000fea0003800000 */
.L_x_186:
[----:B------:R-:W-:Y:S01]  /*18560*/  IADD3 R22, R8, 0x10, RZ ;  /* 0x0000001008167810 */ /* 0x000fe20007ffe0ff */
[----:B------:R-:W-:Y:S03]  /*18570*/  BSSY B0, `(.L_x_188) ;  /* 0x0000011000007945 */ /* 0x000fe60003800000 */
[----:B------:R-:W-:-:S13]  /*18580*/  ISETP.GE.AND P0, PT, R22, UR16, PT ;  /* 0x0000001016007c0c */ /* 0x000fda000bf06270 */
[----:B------:R-:W-:Y:S05]  /*18590*/  @P0 BRA `(.L_x_189) ;  /* 0x000000e000000947 */ /* 0x000fea0003800000 */
[----:B------:R-:W-:Y:S01]  /*185a0*/  IADD3 R0, P0, R6, 0x10, RZ ;  /* 0x0000001006007810 */ /* 0x000fe20007f1e0ff */
[----:B------:R-:W-:Y:S01]  /*185b0*/  IMAD.MOV.U32 R4, RZ, RZ, R12 ;  /* 0x000000ffff047224 */ /* 0x000fe200078e000c */
[----:B------:R-:W-:Y:S02]  /*185c0*/  MOV R5, R11 ;  /* 0x0000000b00057202 */ /* 0x000fe40000000f00 */
[----:B------:R-:W-:Y:S01]  /*185d0*/  ISETP.GE.AND P1, PT, R14, c[0x0][0x220], PT ;  /* 0x000088000e007a0c */ /* 0x000fe20003f26270 */
[----:B-1----:R-:W-:Y:S01]  /*185e0*/  IMAD.X R2, RZ, RZ, R7, P0 ;  /* 0x000000ffff027224 */ /* 0x002fe200000e0607 */
[----:B------:R-:W-:Y:S01]  /*185f0*/  ISETP.GE.AND P0, PT, R23, c[0x0][0x220], PT ;  /* 0x0000880017007a0c */ /* 0x000fe20003f06270 */
[----:B------:R-:W-:-:S04]  /*18600*/  IMAD.WIDE.U32 R4, R0, c[0x0][0x1e8], R4 ;  /* 0x00007a0000047a25 */ /* 0x000fc800078e0004 */
[----:B------:R-:W-:-:S04]  /*18610*/  IMAD R2, R2, c[0x0][0x1e8], RZ ;  /* 0x00007a0002027a24 */ /* 0x000fc800078e02ff */
[----:B------:R-:W-:Y:S01]  /*18620*/  IMAD R0, R0, c[0x0][0x1ec], R2 ;  /* 0x00007b0000007a24 */ /* 0x000fe200078e0202 */
[----:B------:R-:W-:-:S03]  /*18630*/  LEA R2, P2, R4, c[0x0][0x1d0], 0x1 ;  /* 0x0000740004027a11 */ /* 0x000fc600078408ff */
[----:B------:R-:W-:-:S05]  /*18640*/  IMAD.IADD R0, R5, 0x1, R0 ;  /* 0x0000000105007824 */ /* 0x000fca00078e0200 */
[----:B------:R-:W-:-:S05]  /*18650*/  LEA.HI.X R3, R4, c[0x0][0x1d4], R0, 0x1, P2 ;  /* 0x0000750004037a11 */ /* 0x000fca00010f0c00 */
[----:B------:R1:W-:Y:S04]  /*18660*/  @!P1 STG.E.128 [R2.64], RZ ;  /* 0x000000ff02009986 */ /* 0x0003e8000c101d12 */
[----:B------:R1:W-:Y:S02]  /*18670*/  @!P0 STG.E.128 [R2.64+0x80], RZ ;  /* 0x000080ff02008986 */ /* 0x0003e4000c101d12 */
.L_x_189:
[----:B------:R-:W-:Y:S05]  /*18680*/  BSYNC B0 ;  /* 0x0000000000007941 */ /* 0x000fea0003800000 */
.L_x_188:
        /* <DEDUP_REMOVED lines=18> */
.L_x_191:
[----:B------:R-:W-:Y:S05]  /*187b0*/  BSYNC B0 ;  /* 0x0000000000007941 */ /* 0x000fea0003800000 */
.L_x_190:
        /* <DEDUP_REMOVED lines=18> */
.L_x_193:
[----:B------:R-:W-:Y:S05]  /*188e0*/  BSYNC B0 ;  /* 0x0000000000007941 */ /* 0x000fea0003800000 */
.L_x_192:
        /* <DEDUP_REMOVED lines=18> */
.L_x_195:
[----:B------:R-:W-:Y:S05]  /*18a10*/  BSYNC B0 ;  /* 0x0000000000007941 */ /* 0x000fea0003800000 */
.L_x_194:
        /* <DEDUP_REMOVED lines=18> */
.L_x_197:
[----:B------:R-:W-:Y:S05]  /*18b40*/  BSYNC B0 ;  /* 0x0000000000007941 */ /* 0x000fea0003800000 */
.L_x_196:
        /* <DEDUP_REMOVED lines=18> */
.L_x_199:
[----:B------:R-:W-:Y:S05]  /*18c70*/  BSYNC B0 ;  /* 0x0000000000007941 */ /* 0x000fea0003800000 */
.L_x_198:
[----:B------:R-:W-:Y:S01]  /*18c80*/  IADD3 R17, R8, 0x70, RZ ;  /* 0x0000007008117810 */ /* 0x000fe20007ffe0ff */
[----:B------:R-:W-:Y:S03]  /*18c90*/  BSSY B0, `(.L_x_200) ;  /* 0x0000011000007945 */ /* 0x000fe60003800000 */
[----:B------:R-:W-:-:S13]  /*18ca0*/  ISETP.GE.AND P0, PT, R17, UR16, PT ;  /* 0x0000001011007c0c */ /* 0x000fda000bf06270 */
[----:B------:R-:W-:Y:S05]  /*18cb0*/  @P0 BRA `(.L_x_201) ;  /* 0x000000e000000947 */ /* 0x000fea0003800000 */
[----:B------:R-:W-:Y:S01]  /*18cc0*/  IADD3 R0, P0, R6, 0x70, RZ ;  /* 0x0000007006007810 */ /* 0x000fe20007f1e0ff */
[----:B-1----:R-:W-:Y:S01]  /*18cd0*/  IMAD.MOV.U32 R2, RZ, RZ, R12 ;  /* 0x000000ffff027224 */ /* 0x002fe200078e000c */
[----:B------:R-:W-:Y:S02]  /*18ce0*/  MOV R3, R11 ;  /* 0x0000000b00037202 */ /* 0x000fe40000000f00 */
[----:B------:R-:W-:Y:S01]  /*18cf0*/  ISETP.GE.AND P1, PT, R14, c[0x0][0x220], PT ;  /* 0x000088000e007a0c */ /* 0x000fe20003f26270 */
        /* <DEDUP_REMOVED lines=8> */
[----:B------:R1:W-:Y:S04]  /*18d80*/  @!P1 STG.E.128 [R2.64], RZ ;  /* 0x000000ff02009986 */ /* 0x0003e8000c101d12 */
[----:B------:R1:W-:Y:S02]  /*18d90*/  @!P0 STG.E.128 [R2.64+0x80], RZ ;  /* 0x000080ff02008986 */ /* 0x0003e4000c101d12 */
.L_x_201:
[----:B------:R-:W-:Y:S05]  /*18da0*/  BSYNC B0 ;  /* 0x0000000000007941 */ /* 0x000fea0003800000 */
.L_x_200:
[----:B------:R-:W-:-:S04]  /*18db0*/  ISETP.NE.AND P6, PT, R15, RZ, PT ;  /* 0x000000ff0f00720c */ /* 0x000fc80003fc5270 */
[----:B------:R-:W-:Y:S02]  /*18dc0*/  ISETP.GE.OR P2, PT, R8, UR16, P6 ;  /* 0x0000001008007c0c */ /* 0x000fe4000b746670 */
[----:B------:R-:W-:Y:S02]  /*18dd0*/  ISETP.GE.OR P1, PT, R22, UR16, P6 ;  /* 0x0000001016007c0c */ /* 0x000fe4000b726670 */
[----:B------:R-:W-:Y:S02]  /*18de0*/  ISETP.GE.OR P5, PT, R21, UR16, P6 ;  /* 0x0000001015007c0c */ /* 0x000fe4000b7a6670 */
[----:B------:R-:W-:Y:S02]  /*18df0*/  ISETP.GE.OR P4, PT, R20, UR16, P6 ;  /* 0x0000001014007c0c */ /* 0x000fe4000b786670 */
[----:B------:R-:W-:-:S05]  /*18e00*/  ISETP.GE.OR P3, PT, R19, UR16, P6 ;  /* 0x0000001013007c0c */ /* 0x000fca000b766670 */
[----:B------:R-:W-:-:S04]  /*18e10*/  @!P2 IMAD R0, R8, UR21, RZ ;  /* 0x000000150800ac24 */ /* 0x000fc8000f8e02ff */
[----:B------:R-:W-:Y:S01]  /*18e20*/  @!P5 IMAD R7, R21, UR21, RZ ;  /* 0x000000151507dc24 */ /* 0x000fe2000f8e02ff */
[----:B-1----:R-:W-:Y:S01]  /*18e30*/  @!P2 IADD3 R3, P0, R0, UR9, RZ ;  /* 0x000000090003ac10 */ /* 0x002fe2000ff1e0ff */
[----:B------:R-:W-:-:S03]  /*18e40*/  @!P4 IMAD R5, R20, UR21, RZ ;  /* 0x000000151405cc24 */ /* 0x000fc6000f8e02ff */
[----:B------:R-:W-:Y:S01]  /*18e50*/  @!P2 LEA.HI.X.SX32 R4, R0, UR4, 0x1, P0 ;  /* 0x000000040004ac11 */ /* 0x000fe200080f0eff */
[----:B------:R-:W-:Y:S01]  /*18e60*/  @!P1 IMAD R0, R22, UR21, RZ ;  /* 0x0000001516009c24 */ /* 0x000fe2000f8e02ff */
[----:B------:R-:W-:-:S04]  /*18e70*/  @!P2 LEA R2, P0, R3, c[0x0][0x200], 0x2 ;  /* 0x000080000302aa11 */ /* 0x000fc800078010ff */
[----:B------:R-:W-:Y:S01]  /*18e80*/  @!P2 LEA.HI.X R3, R3, c[0x0][0x204], R4, 0x2, P0 ;  /* 0x000081000303aa11 */ /* 0x000fe200000f1404 */
[----:B------:R-:W-:Y:S01]  /*18e90*/  @!P2 IMAD.MOV.U32 R4, RZ, RZ, 0x7f800000 ;  /* 0x7f800000ff04a424 */ /* 0x000fe200078e00ff */
[----:B------:R-:W-:-:S04]  /*18ea0*/  @!P1 IADD3 R6, P0, R0, UR9, RZ ;  /* 0x0000000900069c10 */ /* 0x000fc8000ff1e0ff */
[----:B------:R1:W-:Y:S02]  /*18eb0*/  @!P2 STG.E [R2.64], R4 ;  /* 0x000000040200a986 */ /* 0x0003e4000c101912 */
[----:B-1----:R-:W-:Y:S02]  /*18ec0*/  @!P1 LEA.HI.X.SX32 R3, R0, UR4, 0x1, P0 ;  /* 0x0000000400039c11 */ /* 0x002fe400080f0eff */
[C---:B------:R-:W-:Y:S02]  /*18ed0*/  @!P1 LEA R2, P2, R6.reuse, c[0x0][0x200], 0x2 ;  /* 0x0000800006029a11 */ /* 0x040fe400078410ff */
[C---:B------:R-:W-:Y:S02]  /*18ee0*/  @!P5 IADD3 R0, P0, R7.reuse, UR9, RZ ;  /* 0x000000090700dc10 */ /* 0x040fe4000ff1e0ff */
        /* <DEDUP_REMOVED lines=13> */
[----:B------:R-:W-:Y:S01]  /*18fc0*/  @!P5 IMAD.MOV.U32 R4, RZ, RZ, 0x7f800000 ;  /* 0x7f800000ff04d424 */ /* 0x000fe200078e00ff */
[----:B------:R-:W-:Y:S02]  /*18fd0*/  @!P3 IADD3 R0, P0, R5, UR9, RZ ;  /* 0x000000090500bc10 */ /* 0x000fe4000ff1e0ff */
[----:B------:R-:W-:Y:S02]  /*18fe0*/  ISETP.GE.OR P6, PT, R17, UR16, P6 ;  /* 0x0000001011007c0c */ /* 0x000fe4000b7c6670 */
[----:B------:R2:W-:Y:S01]  /*18ff0*/  @!P5 STG.E [R12.64], R4 ;  /* 0x000000040c00d986 */ /* 0x0005e2000c101912 */
[----:B-1----:R-:W-:Y:S01]  /*19000*/  @!P3 LEA.HI.X.SX32 R2, R5, UR4, 0x1, P0 ;  /* 0x000000040502bc11 */ /* 0x002fe200080f0eff */
[----:B------:R-:W-:Y:S01]  /*19010*/  @!P2 IMAD R3, R18, UR21, RZ ;  /* 0x000000151203ac24 */ /* 0x000fe2000f8e02ff */
[----:B------:R-:W-:Y:S01]  /*19020*/  @!P3 LEA R8, P0, R0, c[0x0][0x200], 0x2 ;  /* 0x000080000008ba11 */ /* 0x000fe200078010ff */
[----:B------:R-:W-:-:S03]  /*19030*/  @!P3 IMAD.MOV.U32 R5, RZ, RZ, 0x7f800000 ;  /* 0x7f800000ff05b424 */ /* 0x000fc600078e00ff */
[----:B------:R-:W-:Y:S01]  /*19040*/  @!P3 LEA.HI.X R9, R0, c[0x0][0x204], R2, 0x2, P0 ;  /* 0x000081000009ba11 */ /* 0x000fe200000f1402 */
[----:B------:R-:W-:Y:S01]  /*19050*/  @!P1 IMAD R2, R16, UR21, RZ ;  /* 0x0000001510029c24 */ /* 0x000fe2000f8e02ff */
[----:B------:R-:W-:Y:S01]  /*19060*/  @!P2 IADD3 R0, P0, R3, UR9, RZ ;  /* 0x000000090300ac10 */ /* 0x000fe2000ff1e0ff */
[----:B--2---:R-:W-:-:S03]  /*19070*/  @!P2 IMAD.MOV.U32 R4, RZ, RZ, 0x7f800000 ;  /* 0x7f800000ff04a424 */ /* 0x004fc600078e00ff */
        /* <DEDUP_REMOVED lines=9> */
[----:B------:R2:W-:Y:S04]  /*19110*/  @!P3 STG.E [R8.64], R5 ;  /* 0x000000050800b986 */ /* 0x0005e8000c101912 */
[----:B------:R2:W-:Y:S01]  /*19120*/  @!P2 STG.E [R6.64], R4 ;  /* 0x000000040600a986 */ /* 0x0005e2000c101912 */
[----:B-1----:R-:W-:-:S05]  /*19130*/  @!P1 IMAD.MOV.U32 R0, RZ, RZ, 0x7f800000 ;  /* 0x7f800000ff009424 */ /* 0x002fca00078e00ff */
        /* <DEDUP_REMOVED lines=10> */
.L_x_202:
        /* <DEDUP_REMOVED lines=10> */
.L_x_1396:


//--------------------- .text._ZN5flash16flash_fwd_kernelI23Flash_fwd_kernel_traitsILi128ELi128ELi64ELi4ELb0ELb0EN7cutlass6half_tE19Flash_kernel_traitsILi128ELi128ELi64ELi4ES3_EELb0ELb1ELb0ELb0ELb0ELb0ELb1ELb0EEEvNS_16Flash_fwd_paramsE --------------------------
	.section	.text._ZN5flash16flash_fwd_kernelI23Flash_fwd_kernel_traitsILi128ELi128ELi64ELi4ELb0ELb0EN7cutlass6half_tE19Flash_kernel_traitsILi128ELi128ELi64ELi4ES3_EELb0ELb1ELb0ELb0ELb0ELb0ELb1ELb0EEEvNS_16Flash_fwd_paramsE,"ax",@progbits
	.sectioninfo	@"SHI_REGISTERS=255"
	.align	128
        .global         _ZN5flash16flash_fwd_kernelI23Flash_fwd_kernel_traitsILi128ELi128ELi64ELi4ELb0ELb0EN7cutlass6half_tE19Flash_kernel_traitsILi128ELi128ELi64ELi4ES3_EELb0ELb1ELb0ELb0ELb0ELb0ELb1ELb0EEEvNS_16Flash_fwd_paramsE
        .type           _ZN5flash16flash_fwd_kernelI23Flash_fwd_kernel_traitsILi128ELi128ELi64ELi4ELb0ELb0EN7cutlass6half_tE19Flash_kernel_traitsILi128ELi128ELi64ELi4ES3_EELb0ELb1ELb0ELb0ELb0ELb0ELb1ELb0EEEvNS_16Flash_fwd_paramsE,@function
        .size           _ZN5flash16flash_fwd_kernelI23Flash_fwd_kernel_traitsILi128ELi128ELi64ELi4ELb0ELb0EN7cutlass6half_tE19Flash_kernel_traitsILi128ELi128ELi64ELi4ES3_EELb0ELb1ELb0ELb0ELb0ELb0ELb1ELb0EEEvNS_16Flash_fwd_paramsE,(.L_x_1397 - _ZN5flash16flash_fwd_kernelI23Flash_fwd_kernel_traitsILi128ELi128ELi64ELi4ELb0ELb0EN7cutlass6half_tE19Flash_kernel_traitsILi128ELi128ELi64ELi4ES3_EELb0ELb1ELb0ELb0ELb0ELb0ELb1ELb0EEEvNS_16Flash_fwd_paramsE)
        .other          _ZN5flash16flash_fwd_kernelI23Flash_fwd_kernel_traitsILi128ELi128ELi64ELi4ELb0ELb0EN7cutlass6half_tE19Flash_kernel_traitsILi128ELi128ELi64ELi4ES3_EELb0ELb1ELb0ELb0ELb0ELb0ELb1ELb0EEEvNS_16Flash_fwd_paramsE,@"STO_CUDA_ENTRY STV_DEFAULT"
_ZN5flash16flash_fwd_kernelI23Flash_fwd_kernel_traitsILi128ELi128ELi64ELi4ELb0ELb0EN7cutlass6half_tE19Flash_kernel_traitsILi128ELi128ELi64ELi4ES3_EELb0ELb1ELb0ELb0ELb0ELb0ELb1ELb0EEEvNS_16Flash_fwd_paramsE:
.text._ZN5flash16flash_fwd_kernelI23Flash_fwd_kernel_traitsILi128ELi128ELi64ELi4ELb0ELb0EN7cutlass6half_tE19Flash_kernel_traitsILi128ELi128ELi64ELi4ES3_EELb0ELb1ELb0ELb0ELb0ELb0ELb1ELb0EEEvNS_16Flash_fwd_paramsE:
        /* <DEDUP_REMOVED lines=56> */
.L_x_203:
[----:B------:R-:W-:Y:S02]  /*0380*/  ULDC UR6, c[0x0][0x218] ;  /* 0x0000860000067ab9 */ /* 0x000fe40000000800 */
.L_x_204:
        /* <DEDUP_REMOVED lines=69> */
.L_x_206:
        /* <DEDUP_REMOVED lines=46> */
.L_x_207:
        /* <DEDUP_REMOVED lines=95> */
.L_x_209:
[----:B------:R-:W-:Y:S05]  /*10b0*/  BSYNC B0 ;  /* 0x0000000000007941 */ /* 0x000fea0003800000 */
.L_x_208:
        /* <DEDUP_REMOVED lines=29> */
.L_x_211:
[----:B------:R-:W-:Y:S05]  /*1290*/  BSYNC B0 ;  /* 0x0000000000007941 */ /* 0x000fea0003800000 */
.L_x_210:
        /* <DEDUP_REMOVED lines=29> */
.L_x_213:
[----:B------:R-:W-:Y:S05]  /*1470*/  BSYNC B0 ;  /* 0x0000000000007941 */ /* 0x000fea0003800000 */
.L_x_212:
        /* <DEDUP_REMOVED lines=29> */
.L_x_215:
[----:B------:R-:W-:Y:S05]  /*1650*/  BSYNC B0 ;  /* 0x0000000000007941 */ /* 0x000fea0003800000 */
.L_x_214:
        /* <DEDUP_REMOVED lines=29> */
.L_x_217:
[----:B------:R-:W-:Y:S05]  /*1830*/  BSYNC B0 ;  /* 0x0000000000007941 */ /* 0x000fea0003800000 */
.L_x_216:
        /* <DEDUP_REMOVED lines=29> */
.L_x_219:
[----:B------:R-:W-:Y:S05]  /*1a10*/  BSYNC B0 ;  /* 0x0000000000007941 */ /* 0x000fea0003800000 */
.L_x_218:
        /* <DEDUP_REMOVED lines=29> */
.L_x_221:
[----:B------:R-:W-:Y:S05]  /*1bf0*/  BSYNC B0 ;  /* 0x0000000000007941 */ /* 0x000fea0003800000 */
.L_x_220:
        /* <DEDUP_REMOVED lines=32> */
.L_x_223:
[----:B------:R-:W-:Y:S05]  /*1e00*/  BSYNC B0 ;  /* 0x0000000000007941 */ /* 0x000fea0003800000 */
.L_x_222:
        /* <DEDUP_REMOVED lines=32> */
.L_x_225:
[----:B------:R-:W-:Y:S05]  /*2010*/  BSYNC B0 ;  /* 0x0000000000007941 */ /* 0x000fea0003800000 */
.L_x_224:
        /* <DEDUP_REMOVED lines=25> */
.L_x_227:
[----:B------:R-:W-:Y:S05]  /*21b0*/  BSYNC B0 ;  /* 0x0000000000007941 */ /* 0x000fea0003800000 */
.L_x_226:
        /* <DEDUP_REMOVED lines=24> */
.L_x_229:
[----:B------:R-:W-:Y:S05]  /*2340*/  BSYNC B0 ;  /* 0x0000000000007941 */ /* 0x000fea0003800000 */
.L_x_228:
        /* <DEDUP_REMOVED lines=29> */
.L_x_231:
[----:B------:R-:W-:Y:S05]  /*2520*/  BSYNC B0 ;  /* 0x0000000000007941 */ /* 0x000fea0003800000 */
.L_x_230:
        /* <DEDUP_REMOVED lines=66> */
.L_x_233:
[----:B------:R-:W-:Y:S05]  /*2950*/  BSYNC B0 ;  /* 0x0000000000007941 */ /* 0x000fea0003800000 */
.L_x_232:
        /* <DEDUP_REMOVED lines=27> */
.L_x_235:
[----:B------:R-:W-:Y:S05]  /*2b10*/  BSYNC B0 ;  /* 0x0000000000007941 */ /* 0x000fea0003800000 */
.L_x_234:
        /* <DEDUP_REMOVED lines=26> */
.L_x_237:
[----:B------:R-:W-:Y:S05]  /*2cc0*/  BSYNC B0 ;  /* 0x0000000000007941 */ /* 0x000fea0003800000 */
.L_x_236:
        /* <DEDUP_REMOVED lines=31> */
.L_x_239:
[----:B------:R-:W-:Y:S05]  /*2ec0*/  BSYNC B0 ;  /* 0x0000000000007941 */ /* 0x000fea0003800000 */
.L_x_238:
[----:B------:R-:W-:Y:S01]  /*2ed0*/  IMAD.SHL.U32 R240, R6, 0x2, RZ ;  /* 0x0000000206f07824 */ /* 0x000fe200078e00ff */
[----:B------:R-:W0:Y:S01]  /*2ee0*/  LDGDEPBAR ;  /* 0x00000000000079af */ /* 0x000e220000000000 */
[----:B------:R-:W-:Y:S01]  /*2ef0*/  IMAD.SHL.U32 R232, R5, 0x2, RZ ;  /* 0x0000000205e87824 */ /* 0x000fe200078e00ff */
[----:B------:R-:W-:Y:S01]  /*2f00*/  UISETP.GE.AND UP0, UPT, UR8, 0x2, UPT ;  /* 0x000000020800788c */ /* 0x000fe2000bf06270 */
[----:B------:R-:W-:Y:S01]  /*2f10*/  IMAD R241, R4, 0x2, R240 ;  /* 0x0000000204f17824 */ /* 0x000fe200078e02f0 */
[----:B-1----:R-:W-:Y:S01]  /*2f20*/  LDSM.16.M88.4 R12, [R240] ;  /* 0x00000000f00c783b */ /* 0x002fe20000000200 */
[--C-:B------:R-:W-:Y:S01]  /*2f30*/  IMAD R6, R3, 0x2, R232.reuse ;  /* 0x0000000203067824 */ /* 0x100fe200078e02e8 */
        /* <DEDUP_REMOVED lines=9> */
[----:B------:R-:W2:Y:S01]  /*2fd0*/  LDSM.16.M88.4 R20, [R232+0x8800] ;  /* 0x00880000e814783b */ /* 0x000ea20000000200 */
[----:B------:R-:W-:-:S03]  /*2fe0*/  IADD3 R3, R148, 0x8, RZ ;  /* 0x0000000894037810 */ /* 0x000fc60007ffe0ff */
[----:B--2---:R-:W2:Y:S04]  /*2ff0*/  LDSM.16.M88.4 R32, [R232+0x9800] ;  /* 0x00980000e820783b */ /* 0x004ea80000000200 */
[----:B------:R-:W3:Y:S04]  /*3000*/  LDSM.16.M88.4 R28, [R232+0x9000] ;  /* 0x00900000e81c783b */ /* 0x000ee80000000200 */
[----:B------:R-:W-:Y:S04]  /*3010*/  LDSM.16.M88.4 R16, [R241+0x2000] ;  /* 0x00200000f110783b */ /* 0x000fe80000000200 */
[----:B------:R-:W4:Y:S04]  /*3020*/  LDSM.16.M88.4 R60, [R6+0x9800] ;  /* 0x00980000063c783b */ /* 0x000f280000000200 */
[----:B------:R-:W2:Y:S04]  /*3030*/  LDSM.16.M88.4 R52, [R6+0x8000] ;  /* 0x008000000634783b */ /* 0x000ea80000000200 */
[----:B------:R-:W2:Y:S04]  /*3040*/  LDSM.16.M88.4 R56, [R6+0x8800] ;  /* 0x008800000638783b */ /* 0x000ea80000000200 */
[----:B------:R-:W2:Y:S01]  /*3050*/  LDSM.16.M88.4 R64, [R6+0x9000] ;  /* 0x009000000640783b */ /* 0x000ea20000000200 */
[-C--:B-1----:R-:W-:Y:S03]  /*3060*/  HMMA.16816.F32 R76, R12, R24.reuse, RZ ;  /* 0x000000180c4c723c */ /* 0x082fe600000018ff */
[----:B------:R-:W-:Y:S04]  /*3070*/  LDSM.16.M88.4 R80, [R238+0x9000] ;  /* 0x00900000ee50783b */ /* 0x000fe80000000200 */
[----:B------:R-:W-:Y:S01]  /*3080*/  LDSM.16.M88.4 R84, [R238+0x9800] ;  /* 0x00980000ee54783b */ /* 0x000fe20000000200 */
[C---:B-----5:R-:W-:Y:S08]  /*3090*/  HMMA.16816.F32 R68, R8.reuse, R24, RZ ;  /* 0x000000180844723c */ /* 0x060ff000000018ff */
[-C--:B------:R-:W-:Y:S08]  /*30a0*/  HMMA.16816.F32 R48, R8, R26.reuse, RZ ;  /* 0x0000001a0830723c */ /* 0x080ff000000018ff */
[----:B------:R-:W-:Y:S08]  /*30b0*/  HMMA.16816.F32 R128, R12, R26, RZ ;  /* 0x0000001a0c80723c */ /* 0x000ff000000018ff */
[C---:B------:R-:W-:Y:S08]  /*30c0*/  HMMA.16816.F32 R44, R8.reuse, R20, RZ ;  /* 0x00000014082c723c */ /* 0x040ff000000018ff */
[C---:B--2---:R-:W-:Y:S08]  /*30d0*/  HMMA.16816.F32 R24, R8.reuse, R32, RZ ;  /* 0x000000200818723c */ /* 0x044ff000000018ff */
[----:B------:R-:W-:Y:S08]  /*30e0*/  HMMA.16816.F32 R40, R8, R22, RZ ;  /* 0x000000160828723c */ /* 0x000ff000000018ff */
[C---:B------:R-:W-:Y:S08]  /*30f0*/  HMMA.16816.F32 R88, R12.reuse, R20, RZ ;  /* 0x000000140c58723c */ /* 0x040ff000000018ff */
[----:B------:R-:W-:Y:S01]  /*3100*/  HMMA.16816.F32 R120, R12, R22, RZ ;  /* 0x000000160c78723c */ /* 0x000fe200000018ff */
[----:B------:R-:W1:Y:S07]  /*3110*/  LDSM.16.M88.4 R20, [R241] ;  /* 0x00000000f114783b */ /* 0x000e6e0000000200 */
[C---:B---3--:R-:W-:Y:S08]  /*3120*/  HMMA.16816.F32 R36, R8.reuse, R28, RZ ;  /* 0x0000001c0824723c */ /* 0x048ff000000018ff */
[C---:B------:R-:W-:Y:S08]  /*3130*/  HMMA.16816.F32 R72, R8.reuse, R30, RZ ;  /* 0x0000001e0848723c */ /* 0x040ff000000018ff */
[----:B------:R-:W-:Y:S08]  /*3140*/  HMMA.16816.F32 R8, R8, R34, RZ ;  /* 0x000000220808723c */ /* 0x000ff000000018ff */
[C---:B------:R-:W-:Y:S08]  /*3150*/  HMMA.16816.F32 R96, R12.reuse, R32, RZ ;  /* 0x000000200c60723c */ /* 0x040ff000000018ff */
[C---:B------:R-:W-:Y:S08]  /*3160*/  HMMA.16816.F32 R104, R12.reuse, R28, RZ ;  /* 0x0000001c0c68723c */ /* 0x040ff000000018ff */
[C---:B------:R-:W-:Y:S01]  /*3170*/  HMMA.16816.F32 R116, R12.reuse, R30, RZ ;  /* 0x0000001e0c74723c */ /* 0x040fe200000018ff */
[----:B------:R-:W-:Y:S07]  /*3180*/  LDSM.16.M88.4 R28, [R238+0x8800] ;  /* 0x00880000ee1c783b */ /* 0x000fee0000000200 */
[----:B------:R-:W-:Y:S01]  /*3190*/  HMMA.16816.F32 R32, R12, R34, RZ ;  /* 0x000000220c20723c */ /* 0x000fe200000018ff */
[----:B------:R-:W-:Y:S07]  /*31a0*/  LDSM.16.M88.4 R12, [R238+0x8000] ;  /* 0x00800000ee0c783b */ /* 0x000fee0000000200 */
[C---:B----4-:R-:W-:Y:S01]  /*31b0*/  HMMA.16816.F32 R108, R16.reuse, R60, R24 ;  /* 0x0000003c106c723c */ /* 0x050fe20000001818 */
[----:B------:R-:W2:Y:S07]  /*31c0*/  LDSM.16.M88.4 R24, [R243] ;  /* 0x00000000f318783b */ /* 0x000eae0000000200 */
[C---:B------:R-:W-:Y:S08]  /*31d0*/  HMMA.16816.F32 R112, R16.reuse, R52, R68 ;  /* 0x000000341070723c */ /* 0x040ff00000001844 */
[C---:B------:R-:W-:Y:S01]  /*31e0*/  HMMA.16816.F32 R132, R16.reuse, R56, R44 ;  /* 0x000000381084723c */ /* 0x040fe2000000182c */
[----:B------:R-:W-:Y:S07]  /*31f0*/  LDSM.16.M88.4 R44, [R242] ;  /* 0x00000000f22c783b */ /* 0x000fee0000000200 */
[C---:B------:R-:W-:Y:S08]  /*3200*/  HMMA.16816.F32 R124, R16.reuse, R64, R36 ;  /* 0x00000040107c723c */ /* 0x040ff00000001824 */
[C---:B------:R-:W-:Y:S01]  /*3210*/  HMMA.16816.F32 R100, R16.reuse, R54, R48 ;  /* 0x000000361064723c */ /* 0x040fe20000001830 */
[----:B------:R-:W-:Y:S07]  /*3220*/  LDSM.16.M88.4 R48, [R237] ;  /* 0x00000000ed30783b */ /* 0x000fee0000000200 */
        /* <DEDUP_REMOVED lines=8> */
[C---:B------:R-:W-:Y:S08]  /*32b0*/  HMMA.16816.F32 R144, R20.reuse, R60, R96 ;  /* 0x0000003c1490723c */ /* 0x040ff00000001860 */
[C---:B------:R-:W-:Y:S08]  /*32c0*/  HMMA.16816.F32 R52, R20.reuse, R54, R128 ;  /* 0x000000361434723c */ /* 0x040ff00000001880 */
[C---:B------:R-:W-:Y:S08]  /*32d0*/  HMMA.16816.F32 R56, R20.reuse, R58, R120 ;  /* 0x0000003a1438723c */ /* 0x040ff00000001878 */
[----:B------:R-:W-:Y:S01]  /*32e0*/  HMMA.16816.F32 R116, R20, R62, R32 ;  /* 0x0000003e1474723c */ /* 0x000fe20000001820 */
[----:B------:R-:W-:Y:S04]  /*32f0*/  LDSM.16.M88.4 R60, [R232+0xa000] ;  /* 0x00a00000e83c783b */ /* 0x000fe80000000200 */
[----:B------:R-:W1:Y:S03]  /*3300*/  LDSM.16.M88.4 R32, [R240+0x4000] ;  /* 0x00400000f020783b */ /* 0x000e660000000200 */
[-C--:B--2---:R-:W-:Y:S01]  /*3310*/  HMMA.16816.F32 R20, R24, R12.reuse, R16 ;  /* 0x0000000c1814723c */ /* 0x084fe20000001810 */
[----:B------:R-:W2:Y:S07]  /*3320*/  LDSM.16.M88.4 R16, [R242+0x2000] ;  /* 0x00200000f210783b */ /* 0x000eae0000000200 */
[C---:B---3--:R-:W-:Y:S08]  /*3330*/  HMMA.16816.F32 R36, R8.reuse, R12, R112 ;  /* 0x0000000c0824723c */ /* 0x048ff00000001870 */
[----:B------:R-:W-:Y:S08]  /*3340*/  HMMA.16816.F32 R140, R8, R80, R124 ;  /* 0x00000050088c723c */ /* 0x000ff0000000187c */
[----:B------:R-:W-:Y:S08]  /*3350*/  HMMA.16816.F32 R20, R44, R48, R20 ;  /* 0x000000302c14723c */ /* 0x000ff00000001814 */
[C---:B------:R-:W-:Y:S08]  /*3360*/  HMMA.16816.F32 R132, R8.reuse, R28, R132 ;  /* 0x0000001c0884723c */ /* 0x040ff00000001884 */
[C---:B------:R-:W-:Y:S08]  /*3370*/  HMMA.16816.F32 R136, R8.reuse, R84, R108 ;  /* 0x000000540888723c */ /* 0x040ff0000000186c */
[C---:B------:R-:W-:Y:S08]  /*3380*/  HMMA.16816.F32 R88, R8.reuse, R14, R100 ;  /* 0x0000000e0858723c */ /* 0x040ff00000001864 */
[C---:B------:R-:W-:Y:S08]  /*3390*/  HMMA.16816.F32 R112, R8.reuse, R30, R92 ;  /* 0x0000001e0870723c */ /* 0x040ff0000000185c */
[C---:B------:R-:W-:Y:S01]  /*33a0*/  HMMA.16816.F32 R124, R8.reuse, R82, R72 ;  /* 0x00000052087c723c */ /* 0x040fe20000001848 */
[----:B------:R-:W-:Y:S07]  /*33b0*/  LDSM.16.M88.4 R72, [R237+0x1800] ;  /* 0x00180000ed48783b */ /* 0x000fee0000000200 */
[----:B------:R-:W-:Y:S01]  /*33c0*/  HMMA.16816.F32 R120, R8, R86, R68 ;  /* 0x000000560878723c */ /* 0x000fe20000001844 */
[----:B------:R-:W-:Y:S04]  /*33d0*/  LDSM.16.M88.4 R68, [R6+0xa000] ;  /* 0x00a000000644783b */ /* 0x000fe80000000200 */
[----:B------:R-:W3:Y:S03]  /*33e0*/  LDSM.16.M88.4 R8, [R241+0x4000] ;  /* 0x00400000f108783b */ /* 0x000ee60000000200 */
[----:B------:R-:W-:Y:S01]  /*33f0*/  HMMA.16816.F32 R64, R24, R14, R52 ;  /* 0x0000000e1840723c */ /* 0x000fe20000001834 */
[----:B------:R-:W4:Y:S04]  /*3400*/  LDSM.16.M88.4 R12, [R240+0x6000] ;  /* 0x00600000f00c783b */ /* 0x000f280000000200 */
[----:B------:R-:W-:Y:S03]  /*3410*/  LDSM.16.M88.4 R52, [R237+0x800] ;  /* 0x00080000ed34783b */ /* 0x000fe60000000200 */
[----:B-1----:R-:W-:Y:S08]  /*3420*/  HMMA.16816.F32 R20, R32, R60, R20 ;  /* 0x0000003c2014723c */ /* 0x002ff00000001814 */
[C---:B------:R-:W-:Y:S01]  /*3430*/  HMMA.16816.F32 R92, R24.reuse, R28, R40 ;  /* 0x0000001c185c723c */ /* 0x040fe20000001828 */
[----:B------:R-:W-:Y:S07]  /*3440*/  LDSM.16.M88.4 R40, [R241+0x6000] ;  /* 0x00600000f128783b */ /* 0x000fee0000000200 */
[----:B------:R-:W-:Y:S01]  /*3450*/  HMMA.16816.F32 R96, R24, R30, R56 ;  /* 0x0000001e1860723c */ /* 0x000fe20000001838 */
[----:B------:R-:W-:Y:S07]  /*3460*/  LDSM.16.M88.4 R56, [R237+0x1000] ;  /* 0x00100000ed38783b */ /* 0x000fee0000000200 */
[----:B--2---:R-:W-:Y:S01]  /*3470*/  HMMA.16816.F32 R28, R16, R48, R36 ;  /* 0x00000030101c723c */ /* 0x004fe20000001824 */
[----:B------:R-:W-:Y:S07]  /*3480*/  LDSM.16.M88.4 R36, [R243+0x4000] ;  /* 0x00400000f324783b */ /* 0x000fee0000000200 */
[C---:B------:R-:W-:Y:S01]  /*3490*/  HMMA.16816.F32 R108, R24.reuse, R80, R76 ;  /* 0x00000050186c723c */ /* 0x040fe2000000184c */
[----:B------:R-:W1:Y:S07]  /*34a0*/  LDSM.16.M88.4 R76, [R238+0xa000] ;  /* 0x00a00000ee4c783b */ /* 0x000e6e0000000200 */
[C---:B------:R-:W-:Y:S08]  /*34b0*/  HMMA.16816.F32 R128, R24.reuse, R84, R144 ;  /* 0x000000541880723c */ /* 0x040ff00000001890 */
[----:B------:R-:W-:Y:S08]  /*34c0*/  HMMA.16816.F32 R116, R24, R86, R116 ;  /* 0x000000561874723c */ /* 0x000ff00000001874 */
[-C--:B------:R-:W-:Y:S08]  /*34d0*/  HMMA.16816.F32 R88, R16, R50.reuse, R88 ;  /* 0x000000321058723c */ /* 0x080ff00000001858 */
[----:B------:R-:W-:Y:S01]  /*34e0*/  HMMA.16816.F32 R84, R44, R50, R64 ;  /* 0x000000322c54723c */ /* 0x000fe20000001840 */
[----:B------:R-:W-:Y:S07]  /*34f0*/  LDSM.16.M88.4 R64, [R237+0x2000] ;  /* 0x00200000ed40783b */ /* 0x000fee0000000200 */
[----:B---3--:R-:W-:Y:S01]  /*3500*/  HMMA.16816.F32 R48, R8, R68, R20 ;  /* 0x000000440830723c */ /* 0x008fe20000001814 */
[----:B------:R-:W-:Y:S07]  /*3510*/  LDSM.16.M88.4 R20, [R242+0x4000] ;  /* 0x00400000f214783b */ /* 0x000fee0000000200 */
[----:B------:R-:W-:Y:S08]  /*3520*/  HMMA.16816.F32 R104, R24, R82, R104 ;  /* 0x000000521868723c */ /* 0x000ff00000001868 */
[----:B----4-:R-:W-:Y:S01]  /*3530*/  HMMA.16816.F32 R24, R12, R60, R28 ;  /* 0x0000003c0c18723c */ /* 0x010fe2000000181c */
[----:B------:R-:W2:Y:S07]  /*3540*/  LDSM.16.M88.4 R28, [R243+0x6000] ;  /* 0x00600000f31c783b */ /* 0x000eae0000000200 */
[----:B-1----:R-:W-:Y:S01]  /*3550*/  HMMA.16816.F32 R80, R36, R76, R48 ;  /* 0x0000004c2450723c */ /* 0x002fe20000001830 */
[----:B------:R-:W1:Y:S07]  /*3560*/  LDSM.16.M88.4 R48, [R232+0xa800] ;  /* 0x00a80000e830783b */ /* 0x000e6e0000000200 */
[----:B------:R-:W-:Y:S08]  /*3570*/  HMMA.16816.F32 R84, R32, R62, R84 ;  /* 0x0000003e2054723c */ /* 0x000ff00000001854 */
[----:B------:R-:W-:Y:S08]  /*3580*/  HMMA.16816.F32 R24, R40, R68, R24 ;  /* 0x000000442818723c */ /* 0x000ff00000001818 */
[-C--:B------:R-:W-:Y:S08]  /*3590*/  HMMA.16816.F32 R92, R44, R52.reuse, R92 ;  /* 0x000000342c5c723c */ /* 0x080ff0000000185c */
[C---:B------:R-:W-:Y:S08]  /*35a0*/  HMMA.16816.F32 R100, R16.reuse, R52, R132 ;  /* 0x000000341064723c */ /* 0x040ff00000001884 */
[C---:B------:R-:W-:Y:S08]  /*35b0*/  HMMA.16816.F32 R112, R16.reuse, R54, R112 ;  /* 0x000000361070723c */ /* 0x040ff00000001870 */
[C---:B------:R-:W-:Y:S08]  /*35c0*/  HMMA.16816.F32 R140, R16.reuse, R56, R140 ;  /* 0x00000038108c723c */ /* 0x040ff0000000188c */
[C---:B------:R-:W-:Y:S08]  /*35d0*/  HMMA.16816.F32 R124, R16.reuse, R58, R124 ;  /* 0x0000003a107c723c */ /* 0x040ff0000000187c */
[C---:B------:R-:W-:Y:S08]  /*35e0*/  HMMA.16816.F32 R136, R16.reuse, R72, R136 ;  /* 0x000000481088723c */ /* 0x040ff00000001888 */
[----:B------:R-:W-:Y:S01]  /*35f0*/  HMMA.16816.F32 R120, R16, R74, R120 ;  /* 0x0000004a1078723c */ /* 0x000fe20000001878 */
[----:B------:R-:W3:Y:S07]  /*3600*/  LDSM.16.M88.4 R16, [R242+0x6000] ;  /* 0x00600000f210783b */ /* 0x000eee0000000200 */
[----:B------:R-:W-:Y:S01]  /*3610*/  HMMA.16816.F32 R88, R12, R62, R88 ;  /* 0x0000003e0c58723c */ /* 0x000fe20000001858 */
[----:B------:R-:W4:Y:S07]  /*3620*/  LDSM.16.M88.4 R60, [R6+0xa800] ;  /* 0x00a80000063c783b */ /* 0x000f2e0000000200 */
[----:B------:R-:W-:Y:S08]  /*3630*/  HMMA.16816.F32 R96, R44, R54, R96 ;  /* 0x000000362c60723c */ /* 0x000ff00000001860 */
[----:B------:R-:W-:Y:S08]  /*3640*/  HMMA.16816.F32 R52, R8, R70, R84 ;  /* 0x000000460834723c */ /* 0x000ff00000001854 */
[----:B--2---:R-:W-:Y:S08]  /*3650*/  HMMA.16816.F32 R24, R28, R76, R24 ;  /* 0x0000004c1c18723c */ /* 0x004ff00000001818 */
[C---:B------:R-:W-:Y:S08]  /*3660*/  HMMA.16816.F32 R108, R44.reuse, R56, R108 ;  /* 0x000000382c6c723c */ /* 0x040ff0000000186c */
[----:B------:R-:W-:Y:S08]  /*3670*/  HMMA.16816.F32 R104, R44, R58, R104 ;  /* 0x0000003a2c68723c */ /* 0x000ff00000001868 */
[----:B-1----:R-:W-:Y:S08]  /*3680*/  HMMA.16816.F32 R56, R32, R48, R92 ;  /* 0x000000302038723c */ /* 0x002ff0000000185c */
[----:B------:R-:W-:Y:S08]  /*3690*/  HMMA.16816.F32 R84, R20, R64, R80 ;  /* 0x000000401454723c */ /* 0x000ff00000001850 */
[C---:B------:R-:W-:Y:S08]  /*36a0*/  HMMA.16816.F32 R128, R44.reuse, R72, R128 ;  /* 0x000000482c80723c */ /* 0x040ff00000001880 */
[----:B------:R-:W-:Y:S08]  /*36b0*/  HMMA.16816.F32 R116, R44, R74, R116 ;  /* 0x0000004a2c74723c */ /* 0x000ff00000001874 */
[----:B------:R-:W-:Y:S01]  /*36c0*/  HMMA.16816.F32 R68, R40, R70, R88 ;  /* 0x000000462844723c */ /* 0x000fe20000001858 */
[----:B------:R-:W-:-:S04]  /*36d0*/  FMUL.FTZ R2, R84, c[0x0][0x2ec] ;  /* 0x0000bb0054027a20 */ /* 0x000fc80000410000 */
[----:B------:R1:W-:Y:S03]  /*36e0*/  MUFU.TANH R134, R2 ;  /* 0x0000000200867308 */ /* 0x0003e60000002400 */
[C---:B------:R-:W-:Y:S08]  /*36f0*/  HMMA.16816.F32 R72, R12.reuse, R48, R100 ;  /* 0x000000300c48723c */ /* 0x040ff00000001864 */
[----:B------:R-:W-:Y:S01]  /*3700*/  HMMA.16816.F32 R100, R12, R50, R112 ;  /* 0x000000320c64723c */ /* 0x000fe20000001870 */
[----:B-1----:R-:W-:-:S07]  /*3710*/  FMUL.FTZ R2, R85, c[0x0][0x2ec] ;  /* 0x0000bb0055027a20 */ /* 0x002fce0000410000 */
[----:B------:R-:W-:Y:S01]  /*3720*/  HMMA.16816.F32 R88, R32, R50, R96 ;  /* 0x000000322058723c */ /* 0x000fe20000001860 */
[----:B------:R-:W1:Y:S01]  /*3730*/  LDSM.16.M88.4 R48, [R238+0xa800] ;  /* 0x00a80000ee30783b */ /* 0x000e620000000200 */
[----:B------:R2:W5:Y:S06]  /*3740*/  MUFU.TANH R163, R2 ;  /* 0x0000000200a37308 */ /* 0x00056c0000002400 */
[----:B------:R-:W-:Y:S08]  /*3750*/  HMMA.16816.F32 R44, R36, R78, R52 ;  /* 0x0000004e242c723c */ /* 0x000ff00000001834 */
[----:B---3--:R-:W-:Y:S01]  /*3760*/  HMMA.16816.F32 R80, R16, R64, R24 ;  /* 0x000000401050723c */ /* 0x008fe20000001818 */
[----:B------:R-:W3:Y:S01]  /*3770*/  LDSM.16.M88.4 R24, [R232+0xb000] ;  /* 0x00b00000e818783b */ /* 0x000ee20000000200 */
[----:B--2---:R-:W-:-:S04]  /*3780*/  FMUL.FTZ R2, R86, c[0x0][0x2ec] ;  /* 0x0000bb0056027a20 */ /* 0x004fc80000410000 */
[----:B------:R2:W-:Y:S02]  /*3790*/  MUFU.TANH R115, R2 ;  /* 0x0000000200737308 */ /* 0x0005e40000002400 */
[----:B----4-:R-:W-:Y:S01]  /*37a0*/  HMMA.16816.F32 R52, R8, R60, R56 ;  /* 0x0000003c0834723c */ /* 0x010fe20000001838 */
[----:B------:R-:W4:Y:S07]  /*37b0*/  LDSM.16.M88.4 R56, [R237+0x2800] ;  /* 0x00280000ed38783b */ /* 0x000f2e0000000200 */
[----:B------:R-:W-:Y:S01]  /*37c0*/  HMMA.16816.F32 R76, R28, R78, R68 ;  /* 0x0000004e1c4c723c */ /* 0x000fe20000001844 */
[----:B--2---:R-:W-:-:S07]  /*37d0*/  FMUL.FTZ R2, R87, c[0x0][0x2ec] ;  /* 0x0000bb0057027a20 */ /* 0x004fce0000410000 */
[----:B------:R-:W-:Y:S01]  /*37e0*/  HMMA.16816.F32 R68, R20, R66, R44 ;  /* 0x000000421444723c */ /* 0x000fe2000000182c */
[----:B------:R2:W2:Y:S07]  /*37f0*/  MUFU.TANH R164, R2 ;  /* 0x0000000200a47308 */ /* 0x0004ae0000002400 */
[----:B------:R-:W-:Y:S08]  /*3800*/  HMMA.16816.F32 R44, R40, R60, R72 ;  /* 0x0000003c282c723c */ /* 0x000ff00000001848 */
[----:B-1----:R-:W-:Y:S01]  /*3810*/  HMMA.16816.F32 R52, R36, R48, R52 ;  /* 0x000000302434723c */ /* 0x002fe20000001834 */
[----:B--2---:R-:W-:-:S04]  /*3820*/  FMUL.FTZ R2, R80, c[0x0][0x2ec] ;  /* 0x0000bb0050027a20 */ /* 0x004fc80000410000 */
[----:B------:R1:W-:Y:S03]  /*3830*/  MUFU.TANH R114, R2 ;  /* 0x0000000200727308 */ /* 0x0003e60000002400 */
[----:B------:R-:W-:Y:S08]  /*3840*/  HMMA.16816.F32 R72, R16, R66, R76 ;  /* 0x000000421048723c */ /* 0x000ff0000000184c */
[----:B---3--:R-:W-:Y:S01]  /*3850*/  HMMA.16816.F32 R96, R32, R24, R108 ;  /* 0x000000182060723c */ /* 0x008fe2000000186c */
[----:B-1----:R-:W-:-:S07]  /*3860*/  FMUL.FTZ R2, R81, c[0x0][0x2ec] ;  /* 0x0000bb0051027a20 */ /* 0x002fce0000410000 */
[----:B------:R-:W-:Y:S01]  /*3870*/  HMMA.16816.F32 R44, R28, R48, R44 ;  /* 0x000000301c2c723c */ /* 0x000fe2000000182c */
[----:B------:R1:W2:Y:S07]  /*3880*/  MUFU.TANH R112, R2 ;  /* 0x0000000200707308 */ /* 0x0002ae0000002400 */
[----:B----4-:R-:W-:Y:S01]  /*3890*/  HMMA.16816.F32 R76, R20, R56, R52 ;  /* 0x00000038144c723c */ /* 0x010fe20000001834 */
[----:B------:R-:W3:Y:S07]  /*38a0*/  LDSM.16.M88.4 R52, [R6+0xb000] ;  /* 0x00b000000634783b */ /* 0x000eee0000000200 */
[----:B------:R-:W-:Y:S01]  /*38b0*/  HMMA.16816.F32 R64, R8, R62, R88 ;  /* 0x0000003e0840723c */ /* 0x000fe20000001858 */
[----:B-1----:R-:W-:-:S04]  /*38c0*/  FMUL.FTZ R2, R82, c[0x0][0x2ec] ;  /* 0x0000bb0052027a20 */ /* 0x002fc80000410000 */
[----:B------:R1:W-:Y:S03]  /*38d0*/  MUFU.TANH R113, R2 ;  /* 0x0000000200717308 */ /* 0x0003e60000002400 */
[C---:B------:R-:W-:Y:S08]  /*38e0*/  HMMA.16816.F32 R92, R12.reuse, R24, R140 ;  /* 0x000000180c5c723c */ /* 0x040ff0000000188c */
[----:B------:R-:W-:Y:S01]  /*38f0*/  HMMA.16816.F32 R88, R12, R26, R124 ;  /* 0x0000001a0c58723c */ /* 0x000fe2000000187c */
[----:B-1----:R-:W-:-:S07]  /*3900*/  FMUL.FTZ R2, R83, c[0x0][0x2ec] ;  /* 0x0000bb0053027a20 */ /* 0x002fce0000410000 */
[----:B------:R-:W-:Y:S01]  /*3910*/  HMMA.16816.F32 R80, R16, R56, R44 ;  /* 0x000000381050723c */ /* 0x000fe2000000182c */
[----:B------:R-:W-:Y:S01]  /*3920*/  LDSM.16.M88.4 R44, [R238+0xb000] ;  /* 0x00b00000ee2c783b */ /* 0x000fe20000000200 */
[----:B------:R1:W4:Y:S06]  /*3930*/  MUFU.TANH R111, R2 ;  /* 0x00000002006f7308 */ /* 0x00032c0000002400 */
[----:B------:R-:W-:Y:S08]  /*3940*/  HMMA.16816.F32 R64, R36, R50, R64 ;  /* 0x000000322440723c */ /* 0x000ff00000001840 */
[----:B------:R-:W-:Y:S01]  /*3950*/  HMMA.16816.F32 R84, R32, R26, R104 ;  /* 0x0000001a2054723c */ /* 0x000fe20000001868 */
[----:B------:R-:W-:Y:S01]  /*3960*/  LDSM.16.M88.4 R24, [R237+0x3000] ;  /* 0x00300000ed18783b */ /* 0x000fe20000000200 */
[----:B-1----:R-:W-:-:S04]  /*3970*/  FMUL.FTZ R2, R68, c[0x0][0x2ec] ;  /* 0x0000bb0044027a20 */ /* 0x002fc80000410000 */
[----:B------:R1:W1:Y:S10]  /*3980*/  MUFU.TANH R162, R2 ;  /* 0x0000000200a27308 */ /* 0x0002740000002400 */
[----:B------:R-:W-:Y:S01]  /*3990*/  HMMA.16816.F32 R64, R20, R58, R64 ;  /* 0x0000003a1440723c */ /* 0x000fe20000001840 */
[----:B-1----:R-:W-:-:S04]  /*39a0*/  FMUL.FTZ R2, R69, c[0x0][0x2ec] ;  /* 0x0000bb0045027a20 */ /* 0x002fc80000410000 */
[----:B------:R1:W-:Y:S02]  /*39b0*/  MUFU.TANH R160, R2 ;  /* 0x0000000200a07308 */ /* 0x0003e40000002400 */
[----:B-1----:R-:W-:-:S06]  /*39c0*/  FMUL.FTZ R2, R70, c[0x0][0x2ec] ;  /* 0x0000bb0046027a20 */ /* 0x002fcc0000410000 */
[----:B------:R1:W1:Y:S02]  /*39d0*/  MUFU.TANH R165, R2 ;  /* 0x0000000200a57308 */ /* 0x0002640000002400 */
[----:B-1----:R-:W-:Y:S02]  /*39e0*/  FMUL.FTZ R2, R71, c[0x0][0x2ec] ;  /* 0x0000bb0047027a20 */ /* 0x002fe40000410000 */
[----:B------:R-:W-:Y:S01]  /*39f0*/  HMMA.16816.F32 R68, R40, R62, R100 ;  /* 0x0000003e2844723c */ /* 0x000fe20000001864 */
[----:B------:R-:W1:Y:S03]  /*3a00*/  LDSM.16.M88.4 R60, [R232+0xb800] ;  /* 0x00b80000e83c783b */ /* 0x000e660000000200 */
[----:B------:R2:W-:Y:S02]  /*3a10*/  MUFU.TANH R161, R2 ;  /* 0x0000000200a17308 */ /* 0x0005e40000002400 */
[----:B--2---:R-:W-:-:S06]  /*3a20*/  FMUL.FTZ R2, R72, c[0x0][0x2ec] ;  /* 0x0000bb0048027a20 */ /* 0x004fcc0000410000 */
[----:B------:R2:W-:Y:S11]  /*3a30*/  MUFU.TANH R109, R2 ;  /* 0x00000002006d7308 */ /* 0x0005f60000002400 */
[----:B------:R-:W-:Y:S01]  /*3a40*/  @!UPT UIADD3 URZ, URZ, URZ, URZ ;  /* 0x0000003f3f3ff290 */ /* 0x000fe2000fffe03f */
[----:B------:R-:W-:Y:S08]  /*3a50*/  HMMA.16816.F32 R68, R28, R50, R68 ;  /* 0x000000321c44723c */ /* 0x000ff00000001844 */
[----:B---3--:R-:W-:Y:S01]  /*3a60*/  HMMA.16816.F32 R48, R40, R52, R92 ;  /* 0x000000342830723c */ /* 0x008fe2000000185c */
[----:B--2---:R-:W-:-:S07]  /*3a70*/  FMUL.FTZ R2, R73, c[0x0][0x2ec] ;  /* 0x0000bb0049027a20 */ /* 0x004fce0000410000 */
[----:B-1----:R-:W-:Y:S01]  /*3a80*/  HMMA.16816.F32 R92, R12, R60, R136 ;  /* 0x0000003c0c5c723c */ /* 0x002fe20000001888 */
[----:B------:R1:W-:Y:S02]  /*3a90*/  MUFU.TANH R110, R2 ;  /* 0x00000002006e7308 */ /* 0x0003e40000002400 */
[----:B-1----:R-:W-:-:S06]  /*3aa0*/  FMUL.FTZ R2, R74, c[0x0][0x2ec] ;  /* 0x0000bb004a027a20 */ /* 0x002fcc0000410000 */
[----:B------:R1:W2:Y:S02]  /*3ab0*/  MUFU.TANH R102, R2 ;  /* 0x0000000200667308 */ /* 0x0002a40000002400 */
[----:B-1----:R-:W-:Y:S02]  /*3ac0*/  FMUL.FTZ R2, R75, c[0x0][0x2ec] ;  /* 0x0000bb004b027a20 */ /* 0x002fe40000410000 */
[----:B------:R-:W-:Y:S04]  /*3ad0*/  HMMA.16816.F32 R72, R8, R52, R96 ;  /* 0x000000340848723c */ /* 0x000fe80000001860 */
[----:B------:R1:W3:Y:S02]  /*3ae0*/  MUFU.TANH R108, R2 ;  /* 0x00000002006c7308 */ /* 0x0002e40000002400 */
[----:B-1----:R-:W-:-:S06]  /*3af0*/  FMUL.FTZ R2, R76, c[0x0][0x2ec] ;  /* 0x0000bb004c027a20 */ /* 0x002fcc0000410000 */
[----:B------:R1:W1:Y:S02]  /*3b00*/  MUFU.TANH R135, R2 ;  /* 0x0000000200877308 */ /* 0x0002640000002400 */
[----:B-1----:R-:W-:-:S06]  /*3b10*/  FMUL.FTZ R2, R77, c[0x0][0x2ec] ;  /* 0x0000bb004d027a20 */ /* 0x002fcc0000410000 */
[----:B------:R1:W-:Y:S02]  /*3b20*/  MUFU.TANH R103, R2 ;  /* 0x0000000200677308 */ /* 0x0003e40000002400 */
[----:B-1----:R-:W-:-:S06]  /*3b30*/  FMUL.FTZ R2, R78, c[0x0][0x2ec] ;  /* 0x0000bb004e027a20 */ /* 0x002fcc0000410000 */
[----:B------:R1:W1:Y:S02]  /*3b40*/  MUFU.TANH R100, R2 ;  /* 0x0000000200647308 */ /* 0x0002640000002400 */
[----:B-1----:R-:W-:Y:S02]  /*3b50*/  FMUL.FTZ R2, R79, c[0x0][0x2ec] ;  /* 0x0000bb004f027a20 */ /* 0x002fe40000410000 */
[----:B------:R-:W-:Y:S01]  /*3b60*/  HMMA.16816.F32 R76, R16, R58, R68 ;  /* 0x0000003a104c723c */ /* 0x000fe20000001844 */
[----:B------:R1:W2:Y:S03]  /*3b70*/  LDSM.16.M88.4 R68, [R6+0xb800] ;  /* 0x00b800000644783b */ /* 0x0002a60000000200 */
[----:B------:R3:W-:Y:S04]  /*3b80*/  MUFU.TANH R101, R2 ;  /* 0x0000000200657308 */ /* 0x0007e80000002400 */
[----:B------:R-:W-:Y:S01]  /*3b90*/  HMMA.16816.F32 R56, R36, R44, R72 ;  /* 0x0000002c2438723c */ /* 0x000fe20000001848 */
[----:B---3--:R-:W-:-:S04]  /*3ba0*/  FMUL.FTZ R2, R80, c[0x0][0x2ec] ;  /* 0x0000bb0050027a20 */ /* 0x008fc80000410000 */
[----:B------:R3:W2:Y:S01]  /*3bb0*/  MUFU.TANH R98, R2 ;  /* 0x0000000200627308 */ /* 0x0006a20000002400 */
[----:B-1----:R-:W-:Y:S11]  /*3bc0*/  IADD3 R6, R148, 0x48, RZ ;  /* 0x0000004894067810 */ /* 0x002ff60007ffe0ff */
[----:B------:R-:W-:Y:S07]  /*3bd0*/  @!UPT UIADD3 URZ, URZ, URZ, URZ ;  /* 0x0000003f3f3ff290 */ /* 0x000fee000fffe03f */
[----:B------:R-:W-:Y:S01]  /*3be0*/  HMMA.16816.F32 R56, R20, R24, R56 ;  /* 0x000000181438723c */ /* 0x000fe20000001838 */
[----:B---3--:R-:W-:-:S04]  /*3bf0*/  FMUL.FTZ R2, R81, c[0x0][0x2ec] ;  /* 0x0000bb0051027a20 */ /* 0x008fc80000410000 */
[----:B------:R1:W-:Y:S02]  /*3c00*/  MUFU.TANH R99, R2 ;  /* 0x0000000200637308 */ /* 0x0003e40000002400 */
[----:B-1----:R-:W-:-:S06]  /*3c10*/  FMUL.FTZ R2, R82, c[0x0][0x2ec] ;  /* 0x0000bb0052027a20 */ /* 0x002fcc0000410000 */
[----:B------:R1:W3:Y:S02]  /*3c20*/  MUFU.TANH R96, R2 ;  /* 0x0000000200607308 */ /* 0x0002e40000002400 */
[----:B-1----:R-:W-:Y:S02]  /*3c30*/  FMUL.FTZ R2, R83, c[0x0][0x2ec] ;  /* 0x0000bb0053027a20 */ /* 0x002fe40000410000 */
[----:B------:R-:W-:Y:S04]  /*3c40*/  HMMA.16816.F32 R80, R12, R62, R120 ;  /* 0x0000003e0c50723c */ /* 0x000fe80000001878 */
[----:B------:R1:W-:Y:S04]  /*3c50*/  MUFU.TANH R97, R2 ;  /* 0x0000000200617308 */ /* 0x0003e80000002400 */
[----:B------:R-:W-:Y:S08]  /*3c60*/  HMMA.16816.F32 R12, R28, R44, R48 ;  /* 0x0000002c1c0c723c */ /* 0x000ff00000001830 */
[----:B------:R-:W-:Y:S01]  /*3c70*/  HMMA.16816.F32 R48, R8, R54, R84 ;  /* 0x000000360830723c */ /* 0x000fe20000001854 */
[----:B-1----:R-:W-:-:S04]  /*3c80*/  FMUL.FTZ R2, R64, c[0x0][0x2ec] ;  /* 0x0000bb0040027a20 */ /* 0x002fc80000410000 */
[----:B------:R1:W1:Y:S03]  /*3c90*/  MUFU.TANH R133, R2 ;  /* 0x0000000200857308 */ /* 0x0002660000002400 */
[----:B------:R-:W-:Y:S08]  /*3ca0*/  HMMA.16816.F32 R52, R40, R54, R88 ;  /* 0x000000362834723c */ /* 0x000ff00000001858 */
[----:B------:R-:W-:Y:S01]  /*3cb0*/  HMMA.16816.F32 R72, R16, R24, R12 ;  /* 0x000000181048723c */ /* 0x000fe2000000180c */
[----:B-1----:R-:W-:-:S06]  /*3cc0*/  FMUL.FTZ R2, R65, c[0x0][0x2ec] ;  /* 0x0000bb0041027a20 */ /* 0x002fcc0000410000 */
[----:B------:R-:W-:Y:S01]  /*3cd0*/  IMNMX R25, R5, UR15, PT ;  /* 0x0000000f05197c17 */ /* 0x000fe2000b800200 */
[----:B------:R-:W-:Y:S01]  /*3ce0*/  HMMA.16816.F32 R12, R36, R46, R48 ;  /* 0x0000002e240c723c */ /* 0x000fe20000001830 */
[----:B------:R-:W1:Y:S01]  /*3cf0*/  LDSM.16.M88.4 R48, [R238+0xb800] ;  /* 0x00b80000ee30783b */ /* 0x000e620000000200 */
[----:B------:R2:W-:Y:S01]  /*3d00*/  MUFU.TANH R126, R2 ;  /* 0x00000002007e7308 */ /* 0x0005e20000002400 */
[----:B------:R-:W-:-:S05]  /*3d10*/  IMNMX R24, R6, UR15, PT ;  /* 0x0000000f06187c17 */ /* 0x000fca000b800200 */
[----:B------:R-:W-:Y:S01]  /*3d20*/  HMMA.16816.F32 R44, R28, R46, R52 ;  /* 0x0000002e1c2c723c */ /* 0x000fe20000001834 */
[----:B--2---:R-:W-:-:S04]  /*3d30*/  FMUL.FTZ R2, R66, c[0x0][0x2ec] ;  /* 0x0000bb0042027a20 */ /* 0x004fc80000410000 */
[----:B------:R2:W1:Y:S11]  /*3d40*/  MUFU.TANH R132, R2 ;  /* 0x0000000200847308 */ /* 0x0004760000002400 */
[----:B------:R-:W-:Y:S08]  /*3d50*/  @!UPT UIADD3 URZ, URZ, URZ, URZ ;  /* 0x0000003f3f3ff290 */ /* 0x000ff0000fffe03f */
[----:B------:R-:W-:Y:S01]  /*3d60*/  HMMA.16816.F32 R52, R16, R26, R44 ;  /* 0x0000001a1034723c */ /* 0x000fe2000000182c */
[----:B--2---:R-:W-:-:S07]  /*3d70*/  FMUL.FTZ R2, R67, c[0x0][0x2ec] ;  /* 0x0000bb0043027a20 */ /* 0x004fce0000410000 */
[C---:B------:R-:W-:Y:S01]  /*3d80*/  HMMA.16816.F32 R64, R32.reuse, R60, R128 ;  /* 0x0000003c2040723c */ /* 0x040fe20000001880 */
[----:B------:R2:W-:Y:S07]  /*3d90*/  MUFU.TANH R127, R2 ;  /* 0x00000002007f7308 */ /* 0x0005ee0000002400 */
[----:B------:R-:W-:Y:S08]  /*3da0*/  HMMA.16816.F32 R32, R32, R62, R116 ;  /* 0x0000003e2020723c */ /* 0x000ff00000001874 */
[----:B------:R-:W-:Y:S01]  /*3db0*/  HMMA.16816.F32 R44, R40, R68, R92 ;  /* 0x00000044282c723c */ /* 0x000fe2000000185c */
[----:B--2---:R-:W-:-:S04]  /*3dc0*/  FMUL.FTZ R2, R76, c[0x0][0x2ec] ;  /* 0x0000bb004c027a20 */ /* 0x004fc80000410000 */
[----:B------:R2:W1:Y:S03]  /*3dd0*/  MUFU.TANH R85, R2 ;  /* 0x0000000200557308 */ /* 0x0004660000002400 */
[C---:B------:R-:W-:Y:S08]  /*3de0*/  HMMA.16816.F32 R60, R8.reuse, R68, R64 ;  /* 0x00000044083c723c */ /* 0x040ff00000001840 */
[----:B------:R-:W-:Y:S01]  /*3df0*/  HMMA.16816.F32 R64, R8, R70, R32 ;  /* 0x000000460840723c */ /* 0x000fe20000001820 */
[----:B------:R-:W3:Y:S01]  /*3e00*/  LDSM.16.M88.4 R8, [R237+0x3800] ;  /* 0x00380000ed08783b */ /* 0x000ee20000000200 */
[----:B------:R-:W-:-:S04]  /*3e10*/  DEPBAR.LE SB0, 0x0 ;  /* 0x000080000000791a */ /* 0x000fc80000000000 */
[----:B--2---:R-:W-:Y:S02]  /*3e20*/  FMUL.FTZ R2, R77, c[0x0][0x2ec] ;  /* 0x0000bb004d027a20 */ /* 0x004fe40000410000 */
[----:B------:R-:W-:Y:S02]  /*3e30*/  HMMA.16816.F32 R40, R40, R70, R80 ;  /* 0x000000462828723c */ /* 0x000fe40000001850 */
[----:B------:R2:W2:Y:S06]  /*3e40*/  MUFU.TANH R86, R2 ;  /* 0x0000000200567308 */ /* 0x0004ac0000002400 */
[C---:B-1----:R-:W-:Y:S08]  /*3e50*/  HMMA.16816.F32 R32, R36.reuse, R48, R60 ;  /* 0x000000302420723c */ /* 0x042ff0000000183c */
[----:B------:R-:W-:Y:S01]  /*3e60*/  HMMA.16816.F32 R36, R36, R50, R64 ;  /* 0x000000322424723c */ /* 0x000fe20000001840 */
[----:B--2---:R-:W-:-:S04]  /*3e70*/  FMUL.FTZ R2, R78, c[0x0][0x2ec] ;  /* 0x0000bb004e027a20 */ /* 0x004fc80000410000 */
        /* <DEDUP_REMOVED lines=8> */
[----:B------:R1:W1:Y:S02]  /*3f00*/  MUFU.TANH R189, R2 ;  /* 0x0000000200bd7308 */ /* 0x0002640000002400 */
[----:B-1----:R-:W-:Y:S02]  /*3f10*/  FMUL.FTZ R2, R59, c[0x0][0x2ec] ;  /* 0x0000bb003b027a20 */ /* 0x002fe40000410000 */
[----:B------:R-:W-:Y:S04]  /*3f20*/  HMMA.16816.F32 R56, R20, R26, R12 ;  /* 0x0000001a1438723c */ /* 0x000fe8000000180c */
[----:B------:R1:W-:Y:S03]  /*3f30*/  MUFU.TANH R183, R2 ;  /* 0x0000000200b77308 */ /* 0x0003e60000002400 */
[----:B------:R-:W-:Y:S01]  /*3f40*/  IMNMX R14, R148, UR15, PT ;  /* 0x0000000f940e7c17 */ /* 0x000fe2000b800200 */
[----:B------:R-:W-:Y:S01]  /*3f50*/  FMUL.FTZ R12, R75, c[0x0][0x2ec] ;  /* 0x0000bb004b0c7a20 */ /* 0x000fe20000410000 */
[----:B------:R-:W-:-:S03]  /*3f60*/  IMNMX R15, R3, UR15, PT ;  /* 0x0000000f030f7c17 */ /* 0x000fc6000b800200 */
[----:B------:R2:W-:Y:S01]  /*3f70*/  MUFU.TANH R75, R12 ;  /* 0x0000000c004b7308 */ /* 0x0005e20000002400 */
[----:B-1----:R-:W-:-:S07]  /*3f80*/  FMUL.FTZ R2, R72, c[0x0][0x2ec] ;  /* 0x0000bb0048027a20 */ /* 0x002fce0000410000 */
[----:B------:R1:W-:Y:S04]  /*3f90*/  MUFU.TANH R78, R2 ;  /* 0x00000002004e7308 */ /* 0x0003e80000002400 */
[----:B------:R-:W-:Y:S02]  /*3fa0*/  FMUL.FTZ R6, R59, c[0x0][0x2ec] ;  /* 0x0000bb003b067a20 */ /* 0x000fe40000410000 */
[----:B--2---:R-:W-:Y:S02]  /*3fb0*/  FMUL.FTZ R12, R56, c[0x0][0x2ec] ;  /* 0x0000bb00380c7a20 */ /* 0x004fe40000410000 */
[----:B------:R-:W-:Y:S01]  /*3fc0*/  MUFU.TANH R72, R6 ;  /* 0x0000000600487308 */ /* 0x000fe20000002400 */
[----:B-1----:R-:W-:-:S07]  /*3fd0*/  FMUL.FTZ R2, R73, c[0x0][0x2ec] ;  /* 0x0000bb0049027a20 */ /* 0x002fce0000410000 */
[----:B------:R-:W-:Y:S08]  /*3fe0*/  MUFU.TANH R73, R12 ;  /* 0x0000000c00497308 */ /* 0x000ff00000002400 */
[----:B------:R1:W-:Y:S02]  /*3ff0*/  MUFU.TANH R77, R2 ;  /* 0x00000002004d7308 */ /* 0x0003e40000002400 */
[----:B-1----:R-:W-:-:S06]  /*4000*/  FMUL.FTZ R2, R74, c[0x0][0x2ec] ;  /* 0x0000bb004a027a20 */ /* 0x002fcc0000410000 */
[----:B------:R1:W2:Y:S02]  /*4010*/  MUFU.TANH R76, R2 ;  /* 0x00000002004c7308 */ /* 0x0002a40000002400 */
[----:B-1----:R-:W-:-:S04]  /*4020*/  IMAD.U32 R2, RZ, RZ, UR21 ;  /* 0x00000015ff027e24 */ /* 0x002fc8000f8e00ff */
[----:B------:R-:W-:-:S05]  /*4030*/  IMAD R2, R2, 0x40, R153 ;  /* 0x0000004002027824 */ /* 0x000fca00078e0299 */
[C---:B------:R-:W-:Y:S02]  /*4040*/  IADD3 R5, R2.reuse, 0x1, RZ ;  /* 0x0000000102057810 */ /* 0x040fe40007ffe0ff */
[----:B------:R-:W-:Y:S01]  /*4050*/  IADD3 R3, R2, 0x8, RZ ;  /* 0x0000000802037810 */ /* 0x000fe20007ffe0ff */
[----:B------:R-:W-:Y:S01]  /*4060*/  BAR.SYNC.DEFER_BLOCKING 0x0 ;  /* 0x0000000000007b1d */ /* 0x000fe20000010000 */
[C---:B------:R-:W-:Y:S02]  /*4070*/  ISETP.GE.AND P1, PT, R5.reuse, R14, PT ;  /* 0x0000000e0500720c */ /* 0x040fe40003f26270 */
[----:B------:R-:W-:Y:S02]  /*4080*/  ISETP.GE.AND P0, PT, R5, R15, PT ;  /* 0x0000000f0500720c */ /* 0x000fe40003f06270 */
[----:B-----5:R-:W-:Y:S02]  /*4090*/  FSEL R163, R163, -INF , !P1 ;  /* 0xff800000a3a37808 */ /* 0x020fe40004800000 */
[----:B------:R-:W-:-:S02]  /*40a0*/  ISETP.GE.AND P4, PT, R5, R25, PT ;  /* 0x000000190500720c */ /* 0x000fc40003f86270 */
[----:B------:R-:W-:Y:S01]  /*40b0*/  ISETP.GE.AND P2, PT, R5, R24, PT ;  /* 0x000000180500720c */ /* 0x000fe20003f46270 */
[----:B------:R-:W-:Y:S01]  /*40c0*/  FMUL.FTZ R5, R57, c[0x0][0x2ec] ;  /* 0x0000bb0039057a20 */ /* 0x000fe20000410000 */
[C---:B------:R-:W-:Y:S02]  /*40d0*/  ISETP.GE.AND P6, PT, R3.reuse, R14, PT ;  /* 0x0000000e0300720c */ /* 0x040fe40003fc6270 */
[C---:B------:R-:W-:Y:S01]  /*40e0*/  ISETP.GE.AND P5, PT, R3.reuse, R15, PT ;  /* 0x0000000f0300720c */ /* 0x040fe20003fa6270 */
[----:B------:R1:W5:Y:S01]  /*40f0*/  MUFU.TANH R74, R5 ;  /* 0x00000005004a7308 */ /* 0x0003620000002400 */
[C---:B------:R-:W-:Y:S02]  /*4100*/  ISETP.GE.AND P3, PT, R3.reuse, R25, PT ;  /* 0x000000190300720c */ /* 0x040fe40003f66270 */
[----:B------:R-:W-:Y:S01]  /*4110*/  ISETP.GE.AND P1, PT, R3, R24, PT ;  /* 0x000000180300720c */ /* 0x000fe20003f26270 */
[----:B------:R-:W-:Y:S01]  /*4120*/  FMUL.FTZ R3, R58, c[0x0][0x2ec] ;  /* 0x0000bb003a037a20 */ /* 0x000fe20000410000 */
[----:B------:R-:W-:Y:S01]  /*4130*/  FSEL R164, R164, -INF , !P0 ;  /* 0xff800000a4a47808 */ /* 0x000fe20004000000 */
[----:B---3--:R-:W-:Y:S01]  /*4140*/  HMMA.16816.F32 R56, R20, R8, R32 ;  /* 0x000000081438723c */ /* 0x008fe20000001820 */
[----:B------:R-:W-:Y:S01]  /*4150*/  FSEL R60, R112, -INF , !P4 ;  /* 0xff800000703c7808 */ /* 0x000fe20006000000 */
[----:B------:R3:W-:Y:S01]  /*4160*/  MUFU.TANH R69, R3 ;  /* 0x0000000300457308 */ /* 0x0007e20000002400 */
[----:B----4-:R-:W-:-:S02]  /*4170*/  FSEL R61, R111, -INF , !P2 ;  /* 0xff8000006f3d7808 */ /* 0x010fc40005000000 */
[----:B------:R-:W-:Y:S02]  /*4180*/  FSEL R162, R162, -INF , !P6 ;  /* 0xff800000a2a27808 */ /* 0x000fe40007000000 */
[----:B------:R-:W-:Y:S01]  /*4190*/  FSEL R165, R165, -INF , !P5 ;  /* 0xff800000a5a57808 */ /* 0x000fe20006800000 */
[----:B------:R-:W-:Y:S01]  /*41a0*/  HMMA.16816.F32 R32, R28, R48, R44 ;  /* 0x000000301c20723c */ /* 0x000fe2000000182c */
[----:B------:R-:W-:Y:S02]  /*41b0*/  FSEL R62, R102, -INF , !P1 ;  /* 0xff800000663e7808 */ /* 0x000fe40004800000 */
[----:B-1----:R-:W-:-:S04]  /*41c0*/  IADD3 R5, R2, 0x9, RZ ;  /* 0x0000000902057810 */ /* 0x002fc80007ffe0ff */
[C---:B------:R-:W-:Y:S01]  /*41d0*/  ISETP.GE.AND P0, PT, R5.reuse, R14, PT ;  /* 0x0000000e0500720c */ /* 0x040fe20003f06270 */
[----:B------:R-:W-:Y:S01]  /*41e0*/  HMMA.16816.F32 R28, R28, R50, R40 ;  /* 0x000000321c1c723c */ /* 0x000fe20000001828 */
[C---:B------:R-:W-:Y:S02]  /*41f0*/  ISETP.GE.AND P4, PT, R5.reuse, R15, PT ;  /* 0x0000000f0500720c */ /* 0x040fe40003f86270 */
[C---:B------:R-:W-:Y:S02]  /*4200*/  ISETP.GE.AND P2, PT, R5.reuse, R25, PT ;  /* 0x000000190500720c */ /* 0x040fe40003f46270 */
[----:B------:R-:W-:Y:S01]  /*4210*/  ISETP.GE.AND P6, PT, R5, R24, PT ;  /* 0x000000180500720c */ /* 0x000fe20003fc6270 */
[----:B------:R-:W-:Y:S01]  /*4220*/  FMUL.FTZ R5, R52, c[0x0][0x2ec] ;  /* 0x0000bb0034057a20 */ /* 0x000fe20000410000 */
[----:B---3--:R-:W-:Y:S01]  /*4230*/  IADD3 R3, R2, 0x10, RZ ;  /* 0x0000001002037810 */ /* 0x008fe20007ffe0ff */
[----:B------:R-:W-:Y:S01]  /*4240*/  HMMA.16816.F32 R20, R20, R10, R36 ;  /* 0x0000000a1414723c */ /* 0x000fe20000001824 */
[----:B------:R-:W-:Y:S01]  /*4250*/  FSEL R52, R109, -INF , !P3 ;  /* 0xff8000006d347808 */ /* 0x000fe20005800000 */
[----:B------:R1:W-:Y:S01]  /*4260*/  MUFU.TANH R68, R5 ;  /* 0x0000000500447308 */ /* 0x0003e20000002400 */
[----:B------:R-:W-:Y:S01]  /*4270*/  FSEL R160, R160, -INF , !P0 ;  /* 0xff800000a0a07808 */ /* 0x000fe20004000000 */
[----:B------:R-:W-:Y:S01]  /*4280*/  FMUL.FTZ R59, R59, c[0x0][0x2ec] ;  /* 0x0000bb003b3b7a20 */ /* 0x000fe20000410000 */
[----:B------:R-:W-:-:S02]  /*4290*/  ISETP.GE.AND P5, PT, R3, R14, PT ;  /* 0x0000000e0300720c */ /* 0x000fc40003fa6270 */
[C---:B------:R-:W-:Y:S01]  /*42a0*/  ISETP.GE.AND P3, PT, R3.reuse, R15, PT ;  /* 0x0000000f0300720c */ /* 0x040fe20003f66270 */
[C---:B------:R-:W-:Y:S01]  /*42b0*/  HMMA.16816.F32 R32, R16.reuse, R8, R32 ;  /* 0x000000081020723c */ /* 0x040fe20000001820 */
[C---:B------:R-:W-:Y:S01]  /*42c0*/  ISETP.GE.AND P1, PT, R3.reuse, R25, PT ;  /* 0x000000190300720c */ /* 0x040fe20003f26270 */
[----:B------:R-:W-:Y:S01]  /*42d0*/  MUFU.TANH R59, R59 ;  /* 0x0000003b003b7308 */ /* 0x000fe20000002400 */
[----:B------:R-:W-:Y:S02]  /*42e0*/  ISETP.GE.AND P0, PT, R3, R24, PT ;  /* 0x000000180300720c */ /* 0x000fe40003f06270 */
[----:B------:R-:W-:Y:S02]  /*42f0*/  IADD3 R3, R2, 0x11, RZ ;  /* 0x0000001102037810 */ /* 0x000fe40007ffe0ff */
[----:B------:R-:W-:Y:S01]  /*4300*/  FSEL R161, R161, -INF , !P4 ;  /* 0xff800000a1a17808 */ /* 0x000fe20006000000 */
[----:B------:R-:W-:Y:S01]  /*4310*/  HMMA.16816.F32 R16, R16, R10, R28 ;  /* 0x0000000a1010723c */ /* 0x000fe2000000181c */
[----:B------:R-:W-:Y:S01]  /*4320*/  FSEL R26, R110, -INF , !P2 ;  /* 0xff8000006e1a7808 */ /* 0x000fe20005000000 */
[----:B-1----:R-:W-:Y:S01]  /*4330*/  FMUL.FTZ R5, R53, c[0x0][0x2ec] ;  /* 0x0000bb0035057a20 */ /* 0x002fe20000410000 */
[----:B------:R-:W-:-:S02]  /*4340*/  FSEL R53, R108, -INF , !P6 ;  /* 0xff8000006c357808 */ /* 0x000fc40007000000 */
[----:B------:R-:W-:Y:S01]  /*4350*/  FSEL R135, R135, -INF , !P5 ;  /* 0xff80000087877808 */ /* 0x000fe20006800000 */
[----:B------:R1:W3:Y:S01]  /*4360*/  MUFU.TANH R46, R5 ;  /* 0x00000005002e7308 */ /* 0x0002e20000002400 */
[C---:B------:R-:W-:Y:S01]  /*4370*/  ISETP.GE.AND P4, PT, R3.reuse, R14, PT ;  /* 0x0000000e0300720c */ /* 0x040fe20003f86270 */
[----:B------:R-:W-:Y:S01]  /*4380*/  FMUL.FTZ R20, R20, c[0x0][0x2ec] ;  /* 0x0000bb0014147a20 */ /* 0x000fe20000410000 */
[C---:B------:R-:W-:Y:S02]  /*4390*/  ISETP.GE.AND P2, PT, R3.reuse, R15, PT ;  /* 0x0000000f0300720c */ /* 0x040fe40003f46270 */
[C---:B------:R-:W-:Y:S02]  /*43a0*/  ISETP.GE.AND P6, PT, R3.reuse, R25, PT ;  /* 0x000000190300720c */ /* 0x040fe40003fc6270 */
[----:B------:R-:W-:Y:S01]  /*43b0*/  ISETP.GE.AND P5, PT, R3, R24, PT ;  /* 0x000000180300720c */ /* 0x000fe20003fa6270 */
[----:B------:R-:W-:Y:S01]  /*43c0*/  MUFU.TANH R20, R20 ;  /* 0x0000001400147308 */ /* 0x000fe20000002400 */
[----:B------:R-:W-:Y:S01]  /*43d0*/  IADD3 R3, R2, 0x18, RZ ;  /* 0x0000001802037810 */ /* 0x000fe20007ffe0ff */
[----:B------:R-:W-:Y:S01]  /*43e0*/  FMUL.FTZ R32, R32, c[0x0][0x2ec] ;  /* 0x0000bb0020207a20 */ /* 0x000fe20000410000 */
[----:B------:R-:W-:Y:S01]  /*43f0*/  FSEL R139, R100, -INF , !P3 ;  /* 0xff800000648b7808 */ /* 0x000fe20005800000 */
[----:B------:R-:W-:Y:S01]  /*4400*/  FMUL.FTZ R34, R34, c[0x0][0x2ec] ;  /* 0x0000bb0022227a20 */ /* 0x000fe20000410000 */
[----:B------:R-:W-:Y:S01]  /*4410*/  FSEL R63, R98, -INF , !P1 ;  /* 0xff800000623f7808 */ /* 0x000fe20004800000 */
[----:B------:R-:W-:Y:S01]  /*4420*/  FMUL.FTZ R33, R33, c[0x0][0x2ec] ;  /* 0x0000bb0021217a20 */ /* 0x000fe20000410000 */
[----:B------:R-:W-:Y:S01]  /*4430*/  FSEL R64, R96, -INF , !P0 ;  /* 0xff80000060407808 */ /* 0x000fe20004000000 */
[----:B-1----:R-:W-:Y:S01]  /*4440*/  FMUL.FTZ R5, R54, c[0x0][0x2ec] ;  /* 0x0000bb0036057a20 */ /* 0x002fe20000410000 */
[----:B------:R-:W-:Y:S01]  /*4450*/  FSEL R137, R103, -INF , !P4 ;  /* 0xff80000067897808 */ /* 0x000fe20006000000 */
[----:B------:R-:W-:Y:S01]  /*4460*/  MUFU.TANH R32, R32 ;  /* 0x0000002000207308 */ /* 0x000fe20000002400 */
[----:B------:R-:W-:Y:S01]  /*4470*/  ISETP.GE.AND P3, PT, R3, R14, PT ;  /* 0x0000000e0300720c */ /* 0x000fe20003f66270 */
[----:B------:R-:W-:Y:S01]  /*4480*/  FMUL.FTZ R35, R35, c[0x0][0x2ec] ;  /* 0x0000bb0023237a20 */ /* 0x000fe20000410000 */
[C---:B------:R-:W-:Y:S01]  /*4490*/  ISETP.GE.AND P1, PT, R3.reuse, R15, PT ;  /* 0x0000000f0300720c */ /* 0x040fe20003f26270 */
[----:B------:R-:W-:Y:S01]  /*44a0*/  FMUL.FTZ R16, R16, c[0x0][0x2ec] ;  /* 0x0000bb0010107a20 */ /* 0x000fe20000410000 */
[----:B------:R-:W-:-:S02]  /*44b0*/  ISETP.GE.AND P0, PT, R3, R25, PT ;  /* 0x000000190300720c */ /* 0x000fc40003f06270 */
[----:B------:R-:W-:Y:S01]  /*44c0*/  ISETP.GE.AND P4, PT, R3, R24, PT ;  /* 0x000000180300720c */ /* 0x000fe20003f86270 */
[----:B------:R1:W4:Y:S01]  /*44d0*/  MUFU.TANH R6, R5 ;  /* 0x0000000500067308 */ /* 0x0003220000002400 */
[----:B------:R-:W-:Y:S02]  /*44e0*/  IADD3 R3, R2, 0x19, RZ ;  /* 0x0000001902037810 */ /* 0x000fe40007ffe0ff */
[----:B------:R-:W-:Y:S02]  /*44f0*/  FSEL R138, R101, -INF , !P2 ;  /* 0xff800000658a7808 */ /* 0x000fe40005000000 */
[----:B------:R-:W-:Y:S02]  /*4500*/  FSEL R133, R133, -INF , !P3 ;  /* 0xff80000085857808 */ /* 0x000fe40005800000 */
[C---:B------:R-:W-:Y:S01]  /*4510*/  ISETP.GE.AND P2, PT, R3.reuse, R14, PT ;  /* 0x0000000e0300720c */ /* 0x040fe20003f46270 */
[----:B------:R-:W-:Y:S01]  /*4520*/  MUFU.TANH R34, R34 ;  /* 0x0000002200227308 */ /* 0x000fe20000002400 */
[----:B------:R-:W-:-:S02]  /*4530*/  ISETP.GE.AND P3, PT, R3, R24, PT ;  /* 0x000000180300720c */ /* 0x000fc40003f66270 */
[----:B------:R-:W-:Y:S02]  /*4540*/  FSEL R132, R132, -INF , !P1 ;  /* 0xff80000084847808 */ /* 0x000fe40004800000 */
[----:B------:R-:W-:Y:S02]  /*4550*/  FSEL R54, R85, -INF , !P0 ;  /* 0xff80000055367808 */ /* 0x000fe40004000000 */
[----:B------:R-:W-:Y:S01]  /*4560*/  FSEL R126, R126, -INF , !P2 ;  /* 0xff8000007e7e7808 */ /* 0x000fe20005000000 */
[----:B-1----:R-:W-:Y:S01]  /*4570*/  FMUL.FTZ R5, R55, c[0x0][0x2ec] ;  /* 0x0000bb0037057a20 */ /* 0x002fe20000410000 */
[----:B------:R-:W-:Y:S01]  /*4580*/  FSEL R55, R99, -INF , !P6 ;  /* 0xff80000063377808 */ /* 0x000fe20007000000 */
[----:B------:R-:W-:Y:S01]  /*4590*/  MUFU.TANH R33, R33 ;  /* 0x0000002100217308 */ /* 0x000fe20000002400 */
[----:B------:R-:W-:-:S04]  /*45a0*/  ISETP.GE.AND P6, PT, R3, R15, PT ;  /* 0x0000000f0300720c */ /* 0x000fc80003fc6270 */
[----:B------:R-:W-:-:S03]  /*45b0*/  FSEL R127, R127, -INF , !P6 ;  /* 0xff8000007f7f7808 */ /* 0x000fc60007000000 */
[----:B------:R1:W1:Y:S08]  /*45c0*/  MUFU.TANH R45, R5 ;  /* 0x00000005002d7308 */ /* 0x0002700000002400 */
[----:B------:R-:W-:Y:S01]  /*45d0*/  MUFU.TANH R35, R35 ;  /* 0x0000002300237308 */ /* 0x000fe20000002400 */
[----:B-1----:R-:W-:Y:S01]  /*45e0*/  FMUL.FTZ R5, R56, c[0x0][0x2ec] ;  /* 0x0000bb0038057a20 */ /* 0x002fe20000410000 */
[----:B------:R-:W-:-:S06]  /*45f0*/  FSEL R56, R97, -INF , !P5 ;  /* 0xff80000061387808 */ /* 0x000fcc0006800000 */
[----:B------:R-:W-:Y:S01]  /*4600*/  MUFU.TANH R16, R16 ;  /* 0x0000001000107308 */ /* 0x000fe20000002400 */
[----:B------:R-:W-:Y:S02]  /*4610*/  ISETP.GE.AND P5, PT, R3, R25, PT ;  /* 0x000000190300720c */ /* 0x000fe40003fa6270 */
[----:B------:R-:W-:Y:S02]  /*4620*/  IADD3 R3, R2, 0x20, RZ ;  /* 0x0000002002037810 */ /* 0x000fe40007ffe0ff */
[----:B------:R-:W-:Y:S02]  /*4630*/  FSEL R27, R86, -INF , !P5 ;  /* 0xff800000561b7808 */ /* 0x000fe40006800000 */
[C---:B------:R-:W-:Y:S01]  /*4640*/  ISETP.GE.AND P1, PT, R3.reuse, R14, PT ;  /* 0x0000000e0300720c */ /* 0x040fe20003f26270 */
[----:B------:R1:W1:Y:S01]  /*4650*/  MUFU.TANH R44, R5 ;  /* 0x00000005002c7308 */ /* 0x0002620000002400 */
[C---:B------:R-:W-:Y:S02]  /*4660*/  ISETP.GE.AND P0, PT, R3.reuse, R15, PT ;  /* 0x0000000f0300720c */ /* 0x040fe40003f06270 */
[----:B------:R-:W-:-:S02]  /*4670*/  ISETP.GE.AND P2, PT, R3, R24, PT ;  /* 0x000000180300720c */ /* 0x000fc40003f46270 */
[----:B------:R-:W-:Y:S02]  /*4680*/  FSEL R192, R192, -INF , !P1 ;  /* 0xff800000c0c07808 */ /* 0x000fe40004800000 */
[----:B------:R-:W-:Y:S02]  /*4690*/  FSEL R189, R189, -INF , !P0 ;  /* 0xff800000bdbd7808 */ /* 0x000fe40004000000 */
[----:B--2---:R-:W-:Y:S01]  /*46a0*/  FSEL R193, R76, -INF , !P2 ;  /* 0xff8000004cc17808 */ /* 0x004fe20005000000 */
[----:B-1----:R-:W-:Y:S01]  /*46b0*/  FMUL.FTZ R5, R57, c[0x0][0x2ec] ;  /* 0x0000bb0039057a20 */ /* 0x002fe20000410000 */
[----:B------:R-:W-:Y:S02]  /*46c0*/  FSEL R57, R84, -INF , !P4 ;  /* 0xff80000054397808 */ /* 0x000fe40006000000 */
[----:B------:R-:W-:Y:S01]  /*46d0*/  ISETP.GE.AND P4, PT, R3, R25, PT ;  /* 0x000000190300720c */ /* 0x000fe20003f86270 */
[----:B------:R1:W-:Y:S01]  /*46e0*/  MUFU.TANH R13, R5 ;  /* 0x00000005000d7308 */ /* 0x0003e20000002400 */
[----:B------:R-:W-:-:S02]  /*46f0*/  IADD3 R3, R2, 0x21, RZ ;  /* 0x0000002102037810 */ /* 0x000fc40007ffe0ff */
[----:B------:R-:W-:Y:S02]  /*4700*/  FSEL R190, R78, -INF , !P4 ;  /* 0xff8000004ebe7808 */ /* 0x000fe40006000000 */
[C---:B------:R-:W-:Y:S02]  /*4710*/  ISETP.GE.AND P6, PT, R3.reuse, R14, PT ;  /* 0x0000000e0300720c */ /* 0x040fe40003fc6270 */
[C---:B------:R-:W-:Y:S02]  /*4720*/  ISETP.GE.AND P5, PT, R3.reuse, R15, PT ;  /* 0x0000000f0300720c */ /* 0x040fe40003fa6270 */
[----:B------:R-:W-:Y:S02]  /*4730*/  ISETP.GE.AND P1, PT, R3, R24, PT ;  /* 0x000000180300720c */ /* 0x000fe40003f26270 */
[----:B------:R-:W-:Y:S02]  /*4740*/  FSEL R182, R182, -INF , !P6 ;  /* 0xff800000b6b67808 */ /* 0x000fe40007000000 */
[----:B------:R-:W-:-:S02]  /*4750*/  FSEL R183, R183, -INF , !P5 ;  /* 0xff800000b7b77808 */ /* 0x000fc40006800000 */
[----:B------:R-:W-:Y:S01]  /*4760*/  FSEL R191, R75, -INF , !P1 ;  /* 0xff8000004bbf7808 */ /* 0x000fe20004800000 */
[----:B-1----:R-:W-:Y:S01]  /*4770*/  FMUL.FTZ R5, R58, c[0x0][0x2ec] ;  /* 0x0000bb003a057a20 */ /* 0x002fe20000410000 */
[----:B------:R-:W-:Y:S02]  /*4780*/  FSEL R58, R79, -INF , !P3 ;  /* 0xff8000004f3a7808 */ /* 0x000fe40005800000 */
[----:B------:R-:W-:Y:S01]  /*4790*/  ISETP.GE.AND P3, PT, R3, R25, PT ;  /* 0x000000190300720c */ /* 0x000fe20003f66270 */
[----:B------:R1:W2:Y:S01]  /*47a0*/  MUFU.TANH R12, R5 ;  /* 0x00000005000c7308 */ /* 0x0002a20000002400 */
[----:B------:R-:W-:Y:S02]  /*47b0*/  IADD3 R3, R2, 0x29, RZ ;  /* 0x0000002902037810 */ /* 0x000fe40007ffe0ff */
[----:B------:R-:W-:Y:S02]  /*47c0*/  FSEL R188, R77, -INF , !P3 ;  /* 0xff8000004dbc7808 */ /* 0x000fe40005800000 */
[----:B------:R-:W-:-:S02]  /*47d0*/  ISETP.GE.AND P5, PT, R3, R14, PT ;  /* 0x0000000e0300720c */ /* 0x000fc40003fa6270 */
[C---:B------:R-:W-:Y:S02]  /*47e0*/  ISETP.GE.AND P3, PT, R3.reuse, R15, PT ;  /* 0x0000000f0300720c */ /* 0x040fe40003f66270 */
[----:B------:R-:W-:Y:S02]  /*47f0*/  ISETP.GE.AND P1, PT, R3, R25, PT ;  /* 0x000000190300720c */ /* 0x000fe40003f26270 */
[----:B-----5:R-:W-:Y:S02]  /*4800*/  FSEL R167, R74, -INF , !P5 ;  /* 0xff8000004aa77808 */ /* 0x020fe40006800000 */
[----:B------:R-:W-:Y:S02]  /*4810*/  FSEL R166, R72, -INF , !P3 ;  /* 0xff80000048a67808 */ /* 0x000fe40005800000 */
[----:B---3--:R-:W-:Y:S02]  /*4820*/  FSEL R173, R46, -INF , !P1 ;  /* 0xff8000002ead7808 */ /* 0x008fe40004800000 */
[----:B-1----:R-:W-:-:S04]  /*4830*/  IADD3 R5, R2, 0x28, RZ ;  /* 0x0000002802057810 */ /* 0x002fc80007ffe0ff */
[C---:B------:R-:W-:Y:S02]  /*4840*/  ISETP.GE.AND P0, PT, R5.reuse, R14, PT ;  /* 0x0000000e0500720c */ /* 0x040fe40003f06270 */
[----:B------:R-:W-:Y:S02]  /*4850*/  ISETP.GE.AND P4, PT, R5, R15, PT ;  /* 0x0000000f0500720c */ /* 0x000fe40003f86270 */
[----:B------:R-:W-:Y:S02]  /*4860*/  FSEL R180, R73, -INF , !P0 ;  /* 0xff80000049b47808 */ /* 0x000fe40004000000 */
[C---:B------:R-:W-:Y:S02]  /*4870*/  ISETP.GE.AND P2, PT, R5.reuse, R25, PT ;  /* 0x000000190500720c */ /* 0x040fe40003f46270 */
[-C--:B------:R-:W-:Y:S01]  /*4880*/  ISETP.GE.AND P6, PT, R5, R24.reuse, PT ;  /* 0x000000180500720c */ /* 0x080fe20003fc6270 */
[----:B------:R-:W-:Y:S01]  /*4890*/  FMUL.FTZ R5, R21, c[0x0][0x2ec] ;  /* 0x0000bb0015057a20 */ /* 0x000fe20000410000 */
[----:B------:R-:W-:-:S02]  /*48a0*/  ISETP.GE.AND P0, PT, R3, R24, PT ;  /* 0x000000180300720c */ /* 0x000fc40003f06270 */
[----:B------:R-:W-:Y:S01]  /*48b0*/  IADD3 R3, R2, 0x30, RZ ;  /* 0x0000003002037810 */ /* 0x000fe20007ffe0ff */
[----:B------:R1:W-:Y:S01]  /*48c0*/  MUFU.TANH R10, R5 ;  /* 0x00000005000a7308 */ /* 0x0003e20000002400 */
[----:B------:R-:W-:Y:S02]  /*48d0*/  FSEL R172, R69, -INF , !P4 ;  /* 0xff80000045ac7808 */ /* 0x000fe40006000000 */
[----:B------:R-:W-:Y:S02]  /*48e0*/  FSEL R175, R68, -INF , !P2 ;  /* 0xff80000044af7808 */ /* 0x000fe40005000000 */
[----:B----4-:R-:W-:Y:S01]  /*48f0*/  FSEL R181, R6, -INF , !P6 ;  /* 0xff80000006b57808 */ /* 0x010fe20007000000 */
[----:B------:R-:W-:Y:S01]  /*4900*/  FMUL.FTZ R6, R22, c[0x0][0x2ec] ;  /* 0x0000bb0016067a20 */ /* 0x000fe20000410000 */
[C---:B------:R-:W-:Y:S02]  /*4910*/  ISETP.GE.AND P4, PT, R3.reuse, R14, PT ;  /* 0x0000000e0300720c */ /* 0x040fe40003f86270 */
[C---:B------:R-:W-:Y:S01]  /*4920*/  ISETP.GE.AND P2, PT, R3.reuse, R15, PT ;  /* 0x0000000f0300720c */ /* 0x040fe20003f46270 */
[----:B------:R3:W4:Y:S01]  /*4930*/  MUFU.TANH R9, R6 ;  /* 0x0000000600097308 */ /* 0x0007220000002400 */
[----:B------:R-:W-:-:S02]  /*4940*/  ISETP.GE.AND P6, PT, R3, R25, PT ;  /* 0x000000190300720c */ /* 0x000fc40003fc6270 */
[----:B------:R-:W-:Y:S02]  /*4950*/  ISETP.GE.AND P5, PT, R3, R24, PT ;  /* 0x000000180300720c */ /* 0x000fe40003fa6270 */
[----:B------:R-:W-:Y:S01]  /*4960*/  IADD3 R3, R2, 0x31, RZ ;  /* 0x0000003102037810 */ /* 0x000fe20007ffe0ff */
[----:B-1----:R-:W-:Y:S01]  /*4970*/  FMUL.FTZ R5, R23, c[0x0][0x2ec] ;  /* 0x0000bb0017057a20 */ /* 0x002fe20000410000 */
[----:B------:R-:W-:Y:S02]  /*4980*/  FSEL R174, R45, -INF , !P0 ;  /* 0xff8000002dae7808 */ /* 0x000fe40004000000 */
[----:B------:R-:W-:Y:S01]  /*4990*/  FSEL R214, R44, -INF , !P4 ;  /* 0xff8000002cd67808 */ /* 0x000fe20006000000 */
[----:B------:R1:W-:Y:S01]  /*49a0*/  MUFU.TANH R8, R5 ;  /* 0x0000000500087308 */ /* 0x0003e20000002400 */
[C---:B------:R-:W-:Y:S02]  /*49b0*/  ISETP.GE.AND P3, PT, R3.reuse, R14, PT ;  /* 0x0000000e0300720c */ /* 0x040fe40003f66270 */
[----:B------:R-:W-:-:S02]  /*49c0*/  ISETP.GE.AND P1, PT, R3, R15, PT ;  /* 0x0000000f0300720c */ /* 0x000fc40003f26270 */
[C---:B------:R-:W-:Y:S01]  /*49d0*/  ISETP.GE.AND P0, PT, R3.reuse, R25, PT ;  /* 0x000000190300720c */ /* 0x040fe20003f06270 */
[----:B---3--:R-:W-:Y:S01]  /*49e0*/  FMUL.FTZ R6, R18, c[0x0][0x2ec] ;  /* 0x0000bb0012067a20 */ /* 0x008fe20000410000 */
[----:B------:R-:W-:Y:S02]  /*49f0*/  ISETP.GE.AND P4, PT, R3, R24, PT ;  /* 0x000000180300720c */ /* 0x000fe40003f86270 */
[----:B------:R-:W-:Y:S02]  /*4a00*/  IADD3 R3, R2, 0x38, RZ ;  /* 0x0000003802037810 */ /* 0x000fe40007ffe0ff */
[----:B--2---:R-:W-:Y:S01]  /*4a10*/  FSEL R213, R12, -INF , !P2 ;  /* 0xff8000000cd57808 */ /* 0x004fe20005000000 */
[----:B------:R-:W2:Y:S01]  /*4a20*/  MUFU.TANH R6, R6 ;  /* 0x0000000600067308 */ /* 0x000ea20000002400 */
[----:B------:R-:W-:Y:S02]  /*4a30*/  FSEL R205, R32, -INF , !P6 ;  /* 0xff80000020cd7808 */ /* 0x000fe40007000000 */
[----:B------:R-:W-:Y:S01]  /*4a40*/  FSEL R179, R34, -INF , !P5 ;  /* 0xff80000022b37808 */ /* 0x000fe20006800000 */
[----:B-1----:R-:W-:Y:S01]  /*4a50*/  FMUL.FTZ R5, R17, c[0x0][0x2ec] ;  /* 0x0000bb0011057a20 */ /* 0x002fe20000410000 */
[----:B------:R-:W-:-:S02]  /*4a60*/  FSEL R249, R13, -INF , !P3 ;  /* 0xff8000000df97808 */ /* 0x000fc40005800000 */
[C---:B------:R-:W-:Y:S02]  /*4a70*/  ISETP.GE.AND P2, PT, R3.reuse, R14, PT ;  /* 0x0000000e0300720c */ /* 0x040fe40003f46270 */
[C---:B------:R-:W-:Y:S01]  /*4a80*/  ISETP.GE.AND P6, PT, R3.reuse, R15, PT ;  /* 0x0000000f0300720c */ /* 0x040fe20003fc6270 */
[----:B------:R-:W1:Y:S01]  /*4a90*/  MUFU.TANH R5, R5 ;  /* 0x0000000500057308 */ /* 0x000e620000002400 */
[C---:B------:R-:W-:Y:S02]  /*4aa0*/  ISETP.GE.AND P5, PT, R3.reuse, R25, PT ;  /* 0x000000190300720c */ /* 0x040fe40003fa6270 */
[----:B------:R-:W-:Y:S01]  /*4ab0*/  ISETP.GE.AND P3, PT, R3, R24, PT ;  /* 0x000000180300720c */ /* 0x000fe20003f66270 */
[----:B------:R-:W-:Y:S01]  /*4ac0*/  FMUL.FTZ R3, R19, c[0x0][0x2ec] ;  /* 0x0000bb0013037a20 */ /* 0x000fe20000410000 */
[----:B------:R-:W-:Y:S02]  /*4ad0*/  FSEL R204, R33, -INF , !P0 ;  /* 0xff80000021cc7808 */ /* 0x000fe40004000000 */
[----:B------:R-:W-:-:S02]  /*4ae0*/  ISETP.GE.AND P0, PT, R2, R15, PT ;  /* 0x0000000f0200720c */ /* 0x000fc40003f06270 */
[----:B------:R-:W-:Y:S01]  /*4af0*/  FSEL R250, R59, -INF , !P1 ;  /* 0xff8000003bfa7808 */ /* 0x000fe20004800000 */
[----:B------:R-:W3:Y:S01]  /*4b00*/  MUFU.TANH R3, R3 ;  /* 0x0000000300037308 */ /* 0x000ee20000002400 */
[----:B------:R-:W-:Y:S02]  /*4b10*/  FSEL R125, R115, -INF , !P0 ;  /* 0xff800000737d7808 */ /* 0x000fe40004000000 */
[----:B------:R-:W-:Y:S02]  /*4b20*/  PLOP3.LUT P0, PT, PT, PT, UP0, 0x80, 0x0 ;  /* 0x000000000000781c */ /* 0x000fe40003f0f008 */
[----:B------:R-:W-:Y:S02]  /*4b30*/  FSEL R212, R35, -INF , !P4 ;  /* 0xff80000023d47808 */ /* 0x000fe40006000000 */
[----:B------:R-:W-:Y:S02]  /*4b40*/  FSEL R246, R20, -INF , !P2 ;  /* 0xff80000014f67808 */ /* 0x000fe40005000000 */
[----:B------:R-:W-:-:S02]  /*4b50*/  ISETP.GE.AND P1, PT, R2, R14, PT ;  /* 0x0000000e0200720c */ /* 0x000fc40003f26270 */
[C---:B------:R-:W-:Y:S02]  /*4b60*/  ISETP.GE.AND P4, PT, R2.reuse, R25, PT ;  /* 0x000000190200720c */ /* 0x040fe40003f86270 */
[C---:B------:R-:W-:Y:S02]  /*4b70*/  ISETP.GE.AND P2, PT, R2.reuse, R24, PT ;  /* 0x000000180200720c */ /* 0x040fe40003f46270 */
[----:B------:R-:W-:Y:S02]  /*4b80*/  IADD3 R2, R2, 0x39, RZ ;  /* 0x0000003902027810 */ /* 0x000fe40007ffe0ff */
[----:B----4-:R-:W-:Y:S02]  /*4b90*/  FSEL R248, R9, -INF , !P6 ;  /* 0xff80000009f87808 */ /* 0x010fe40007000000 */
[----:B------:R-:W-:Y:S02]  /*4ba0*/  FSEL R252, R16, -INF , !P5 ;  /* 0xff80000010fc7808 */ /* 0x000fe40006800000 */
[----:B--2---:R-:W-:-:S02]  /*4bb0*/  FSEL R207, R6, -INF , !P3 ;  /* 0xff80000006cf7808 */ /* 0x004fc40005800000 */
        /* <DEDUP_REMOVED lines=9> */
[----:B-1----:R-:W-:Y:S02]  /*4c50*/  FSEL R251, R5, -INF , !P3 ;  /* 0xff80000005fb7808 */ /* 0x002fe40005800000 */
[----:B---3--:R-:W-:Y:S01]  /*4c60*/  FSEL R178, R3, -INF , !P1 ;  /* 0xff80000003b27808 */ /* 0x008fe20004800000 */
        /* <DEDUP_REMOVED lines=73> */
.L_x_242:
[----:B------:R-:W-:Y:S05]  /*5100*/  BSYNC B0 ;  /* 0x0000000000007941 */ /* 0x000fea0003800000 */
.L_x_241:
[----:B------:R-:W0:Y:S02]  /*5110*/  LDGDEPBAR ;  /* 0x00000000000079af */ /* 0x000e240000000000 */
.L_x_240:
        /* <DEDUP_REMOVED lines=73> */
[----:B--2---:R-:W-:-:S03]  /*55b0*/  FMNMX.FTZ R2, R2, R3, !PT ;  /* 0x0000000302027209 */ /* 0x004fc60007810000 */
[----:B------:R-:W-:Y:S04]  /*55c0*/  LDSM.16.MT88.4 R72, [R234+0xe800] ;  /* 0x00e80000ea48783b */ /* 0x000fe80000004200 */
        /* <DEDUP_REMOVED lines=33> */
[----:B--2---:R-:W-:Y:S01]  /*57e0*/  F2FP.PACK_AB R7, R24, R238 ;  /* 0x000000ee1807723e */ /* 0x004fe200000000ff */
[----:B------:R-:W-:Y:S04]  /*57f0*/  LDSM.16.MT88.4 R60, [R233+0xc800] ;  /* 0x00c80000e93c783b */ /* 0x000fe80000004200 */
        /* <DEDUP_REMOVED lines=11> */
[----:B------:R-:W-:Y:S02]  /*58b0*/  FFMA.FTZ R2, R54, c[0x0][0x23c], -R13 ;  /* 0x00008f0036027a23 */ /* 0x000fe4000001080d */
[----:B------:R-:W-:Y:S02]  /*58c0*/  LDSM.16.MT88.4 R52, [R234+0xc800] ;  /* 0x00c80000ea34783b */ /* 0x000fe40000004200 */
[C---:B------:R-:W-:Y:S02]  /*58d0*/  HMMA.16816.F32 R156, R4.reuse, R88, RZ ;  /* 0x00000058049c723c */ /* 0x040fe400000018ff */
[----:B------:R2:W-:Y:S06]  /*58e0*/  MUFU.EX2 R177, R2 ;  /* 0x0000000200b17308 */ /* 0x0005ec0000000800 */
[----:B------:R-:W-:Y:S01]  /*58f0*/  HMMA.16816.F32 R152, R4, R92, RZ ;  /* 0x0000005c0498723c */ /* 0x000fe200000018ff */
[----:B-1----:R-:W-:-:S02]  /*5900*/  FMNMX.FTZ R8, R139, R0, !PT ;  /* 0x000000008b087209 */ /* 0x002fc40007810000 */
[----:B------:R-:W-:-:S05]  /*5910*/  FMNMX.FTZ R0, R245, R9, !PT ;  /* 0x00000009f5007209 */ /* 0x000fca0007810000 */
[C---:B------:R-:W-:Y:S01]  /*5920*/  HMMA.16816.F32 R144, R4.reuse, R96, RZ ;  /* 0x000000600490723c */ /* 0x040fe200000018ff */
[----:B------:R-:W1:Y:S01]  /*5930*/  SHFL.BFLY PT, R9, R0, 0x2, 0x1f ;  /* 0x0c401f0000097f89 */ /* 0x000e6200000e0000 */
[----:B--2---:R-:W-:Y:S01]  /*5940*/  FMNMX.FTZ R2, R138, R8, !PT ;  /* 0x000000088a027209 */ /* 0x004fe20007810000 */
[----:B------:R-:W-:Y:S02]  /*5950*/  FFMA.FTZ R8, R27, c[0x0][0x23c], -R13 ;  /* 0x00008f001b087a23 */ /* 0x000fe4000001080d */
[----:B------:R-:W-:Y:S01]  /*5960*/  IMAD.MOV.U32 R27, RZ, RZ, R212 ;  /* 0x000000ffff1b7224 */ /* 0x000fe200078e00d4 */
        /* <DEDUP_REMOVED lines=10> */
[----:B-1----:R-:W-:Y:S01]  /*5a10*/  FMNMX.FTZ R0, R0, R9, !PT ;  /* 0x0000000900007209 */ /* 0x002fe20007810000 */
[----:B------:R-:W-:Y:S01]  /*5a20*/  LDSM.16.MT88.4 R64, [R235+0xc800] ;  /* 0x00c80000eb40783b */ /* 0x000fe20000004200 */
[----:B------:R1:W-:Y:S01]  /*5a30*/  MUFU.EX2 R215, R8 ;  /* 0x0000000800d77308 */ /* 0x0003e20000000800 */
[----:B---3--:R-:W-:Y:S02]  /*5a40*/  F2FP.PACK_AB R10, R19, R177 ;  /* 0x000000b1130a723e */ /* 0x008fe400000000ff */
[----:B------:R-:W2:Y:S02]  /*5a50*/  SHFL.BFLY PT, R18, R0, 0x1, 0x1f ;  /* 0x0c201f0000127f89 */ /* 0x000ea400000e0000 */
[C---:B------:R-:W-:Y:S08]  /*5a60*/  HMMA.16816.F32 R100, R4.reuse, R50, RZ ;  /* 0x000000320464723c */ /* 0x040ff000000018ff */
[----:B------:R-:W-:Y:S01]  /*5a70*/  HMMA.16816.F32 R84, R4, R90, RZ ;  /* 0x0000005a0454723c */ /* 0x000fe200000018ff */
[----:B-1----:R-:W-:-:S04]  /*5a80*/  FFMA.FTZ R8, R56, c[0x0][0x23c], -R12 ;  /* 0x00008f0038087a23 */ /* 0x002fc8000001080c */
        /* <DEDUP_REMOVED lines=8> */
[----:B---3--:R-:W-:Y:S02]  /*5b10*/  F2FP.PACK_AB R9, R3, R215 ;  /* 0x000000d70309723e */ /* 0x008fe400000000ff */
        /* <DEDUP_REMOVED lines=15> */
[----:B------:R1:W-:Y:S01]  /*5c10*/  MUFU.EX2 R176, R4 ;  /* 0x0000000400b07308 */ /* 0x0003e20000000800 */
[----:B--2---:R-:W-:-:S07]  /*5c20*/  F2FP.PACK_AB R11, R206, R244 ;  /* 0x000000f4ce0b723e */ /* 0x004fce00000000ff */
[----:B------:R-:W-:Y:S01]  /*5c30*/  HMMA.16816.F32 R196, R8, R60, R68 ;  /* 0x0000003c08c4723c */ /* 0x000fe20000001844 */
[----:B------:R-:W2:Y:S01]  /*5c40*/  LDSM.16.MT88.4 R68, [R235+0xe800] ;  /* 0x00e80000eb44783b */ /* 0x000ea20000004200 */
[----:B---3--:R-:W-:Y:S01]  /*5c50*/  FMNMX.FTZ R0, R16, R17, !PT ;  /* 0x0000001110007209 */ /* 0x008fe20007810000 */
[----:B-1----:R-:W-:-:S05]  /*5c60*/  FFMA.FTZ R4, R163, c[0x0][0x23c], -R2 ;  /* 0x00008f00a3047a23 */ /* 0x002fca0000010802 */
[C---:B------:R-:W-:Y:S01]  /*5c70*/  HMMA.16816.F32 R228, R8.reuse, R64, R152 ;  /* 0x0000004008e4723c */ /* 0x040fe20000001898 */
[----:B------:R-:W1:Y:S01]  /*5c80*/  SHFL.BFLY PT, R5, R0, 0x1, 0x1f ;  /* 0x0c201f0000057f89 */ /* 0x000e6200000e0000 */
[----:B------:R3:W-:Y:S06]  /*5c90*/  MUFU.EX2 R26, R4 ;  /* 0x00000004001a7308 */ /* 0x0007ec0000000800 */
[C---:B------:R-:W-:Y:S08]  /*5ca0*/  HMMA.16816.F32 R128, R8.reuse, R56, R128 ;  /* 0x000000380880723c */ /* 0x040ff00000001880 */
[----:B------:R-:W-:Y:S01]  /*5cb0*/  HMMA.16816.F32 R168, R8, R76, R144 ;  /* 0x0000004c08a8723c */ /* 0x000fe20000001890 */
[----:B---3--:R-:W-:-:S04]  /*5cc0*/  FFMA.FTZ R4, R162, c[0x0][0x23c], -R2 ;  /* 0x00008f00a2047a23 */ /* 0x008fc80000010802 */
[----:B------:R3:W-:Y:S03]  /*5cd0*/  MUFU.EX2 R241, R4 ;  /* 0x0000000400f17308 */ /* 0x0007e60000000800 */
[C---:B------:R-:W-:Y:S07]  /*5ce0*/  HMMA.16816.F32 R224, R8.reuse, R80, R156 ;  /* 0x0000005008e0723c */ /* 0x040fee000000189c */
[----:B------:R-:W-:Y:S01]  /*5cf0*/  IMAD.MOV.U32 R159, RZ, RZ, R206 ;  /* 0x000000ffff9f7224 */ /* 0x000fe200078e00ce */
[----:B------:R-:W-:Y:S01]  /*5d00*/  MOV R155, R128 ;  /* 0x00000080009b7202 */ /* 0x000fe20000000f00 */
[----:B------:R-:W-:Y:S01]  /*5d10*/  IMAD.MOV.U32 R154, RZ, RZ, R129 ;  /* 0x000000ffff9a7224 */ /* 0x000fe200078e0081 */
[----:B------:R-:W-:Y:S01]  /*5d20*/  MOV R153, R130 ;  /* 0x0000008200997202 */ /* 0x000fe20000000f00 */
[----:B------:R-:W-:Y:S01]  /*5d30*/  IMAD.MOV.U32 R152, RZ, RZ, R131 ;  /* 0x000000ffff987224 */ /* 0x000fe200078e0083 */
[C---:B------:R-:W-:Y:S01]  /*5d40*/  HMMA.16816.F32 R208, R8.reuse, R52, R148 ;  /* 0x0000003408d0723c */ /* 0x040fe20000001894 */
[----:B------:R-:W-:Y:S01]  /*5d50*/  MOV R130, R213 ;  /* 0x000000d500827202 */ /* 0x000fe20000000f00 */
[----:B------:R-:W-:Y:S01]  /*5d60*/  IMAD.MOV.U32 R156, RZ, RZ, R205 ;  /* 0x000000ffff9c7224 */ /* 0x000fe200078e00cd */
[----:B------:R-:W-:Y:S01]  /*5d70*/  MOV R131, R207 ;  /* 0x000000cf00837202 */ /* 0x000fe20000000f00 */
[----:B---3--:R-:W-:Y:S01]  /*5d80*/  FFMA.FTZ R4, R160, c[0x0][0x23c], -R2 ;  /* 0x00008f00a0047a23 */ /* 0x008fe20000010802 */
[----:B------:R-:W-:Y:S01]  /*5d90*/  MOV R147, R168 ;  /* 0x000000a800937202 */ /* 0x000fe20000000f00 */
[----:B------:R-:W-:Y:S01]  /*5da0*/  IMAD.MOV.U32 R146, RZ, RZ, R169 ;  /* 0x000000ffff927224 */ /* 0x000fe200078e00a9 */
[----:B------:R-:W-:Y:S01]  /*5db0*/  MOV R145, R170 ;  /* 0x000000aa00917202 */ /* 0x000fe20000000f00 */
[----:B------:R3:W-:Y:S01]  /*5dc0*/  MUFU.EX2 R237, R4 ;  /* 0x0000000400ed7308 */ /* 0x0007e20000000800 */
[----:B------:R-:W-:Y:S01]  /*5dd0*/  IMAD.MOV.U32 R144, RZ, RZ, R171 ;  /* 0x000000ffff907224 */ /* 0x000fe200078e00ab */
[----:B------:R-:W-:Y:S01]  /*5de0*/  MOV R157, R204 ;  /* 0x000000cc009d7202 */ /* 0x000fe20000000f00 */
[----:B------:R-:W-:Y:S01]  /*5df0*/  HMMA.16816.F32 R148, R8, R72, R140 ;  /* 0x000000480894723c */ /* 0x000fe2000000188c */
[----:B------:R-:W-:-:S07]  /*5e00*/  MOV R158, R19 ;  /* 0x00000013009e7202 */ /* 0x000fce0000000f00 */
[----:B--2---:R-:W-:Y:S01]  /*5e10*/  HMMA.16816.F32 R120, R8, R68, R120 ;  /* 0x000000440878723c */ /* 0x004fe20000001878 */
[--C-:B---3--:R-:W-:Y:S01]  /*5e20*/  FFMA.FTZ R4, R135, c[0x0][0x23c], -R2.reuse ;  /* 0x00008f0087047a23 */ /* 0x108fe20000010802 */
[----:B-1----:R-:W-:Y:S01]  /*5e30*/  FMNMX.FTZ R135, R0, R5, !PT ;  /* 0x0000000500877209 */ /* 0x002fe20007810000 */
[----:B------:R-:W-:-:S05]  /*5e40*/  FFMA.FTZ R0, R137, c[0x0][0x23c], -R2 ;  /* 0x00008f0089007a23 */ /* 0x000fca0000010802 */
[----:B------:R-:W-:Y:S01]  /*5e50*/  HMMA.16816.F32 R116, R8, R62, R116 ;  /* 0x0000003e0874723c */ /* 0x000fe20000001874 */
[----:B------:R1:W-:Y:S01]  /*5e60*/  MUFU.EX2 R15, R4 ;  /* 0x00000004000f7308 */ /* 0x0003e20000000800 */
[----:B------:R-:W-:-:S06]  /*5e70*/  FSETP.NEU.FTZ.AND P1, PT, R135, -INF , PT ;  /* 0xff8000008700780b */ /* 0x000fcc0003f3d000 */
[----:B------:R-:W-:Y:S01]  /*5e80*/  HMMA.16816.F32 R168, R8, R54, R100 ;  /* 0x0000003608a8723c */ /* 0x000fe20000001864 */
[----:B------:R2:W-:Y:S01]  /*5e90*/  MUFU.EX2 R195, R0 ;  /* 0x0000000000c37308 */ /* 0x0005e20000000800 */
[----:B------:R-:W-:Y:S01]  /*5ea0*/  MOV R143, R148 ;  /* 0x00000094008f7202 */ /* 0x000fe20000000f00 */
[----:B------:R-:W-:Y:S01]  /*5eb0*/  IMAD.MOV.U32 R142, RZ, RZ, R149 ;  /* 0x000000ffff8e7224 */ /* 0x000fe200078e0095 */
[----:B------:R-:W-:Y:S01]  /*5ec0*/  MOV R141, R150 ;  /* 0x00000096008d7202 */ /* 0x000fe20000000f00 */
[----:B------:R-:W-:-:S03]  /*5ed0*/  IMAD.MOV.U32 R140, RZ, RZ, R151 ;  /* 0x000000ffff8c7224 */ /* 0x000fc600078e0097 */
        /* <DEDUP_REMOVED lines=9> */
[----:B------:R1:W2:Y:S07]  /*5f70*/  MUFU.EX2 R124, R4 ;  /* 0x00000004007c7308 */ /* 0x0002ae0000000800 */
[----:B------:R-:W-:Y:S01]  /*5f80*/  HMMA.16816.F32 R204, R8, R70, R20 ;  /* 0x0000004608cc723c */ /* 0x000fe20000001814 */
[----:B-1----:R-:W-:Y:S01]  /*5f90*/  FFMA.FTZ R4, R125, c[0x0][0x23c], -R0 ;  /* 0x00008f007d047a23 */ /* 0x002fe20000010800 */
[----:B--2---:R-:W-:-:S03]  /*5fa0*/  F2FP.PACK_AB R6, R124, R134 ;  /* 0x000000867c06723e */ /* 0x004fc600000000ff */
[----:B------:R1:W-:Y:S02]  /*5fb0*/  MUFU.EX2 R128, R4 ;  /* 0x0000000400807308 */ /* 0x0003e40000000800 */
[----:B-1----:R-:W-:-:S06]  /*5fc0*/  FFMA.FTZ R4, R164, c[0x0][0x23c], -R0 ;  /* 0x00008f00a4047a23 */ /* 0x002fcc0000010800 */
[----:B------:R1:W2:Y:S02]  /*5fd0*/  MUFU.EX2 R129, R4 ;  /* 0x0000000400817308 */ /* 0x0002a40000000800 */
[----:B-1----:R-:W-:Y:S01]  /*5fe0*/  FFMA.FTZ R4, R165, c[0x0][0x23c], -R0 ;  /* 0x00008f00a5047a23 */ /* 0x002fe20000010800 */
[----:B------:R-:W-:-:S05]  /*5ff0*/  MOV R165, R215 ;  /* 0x000000d700a57202 */ /* 0x000fca0000000f00 */
[----:B------:R1:W-:Y:S02]  /*6000*/  MUFU.EX2 R240, R4 ;  /* 0x0000000400f07308 */ /* 0x0003e40000000800 */
[----:B-1----:R-:W-:-:S06]  /*6010*/  FFMA.FTZ R4, R161, c[0x0][0x23c], -R0 ;  /* 0x00008f00a1047a23 */ /* 0x002fcc0000010800 */
[----:B------:R1:W3:Y:S02]  /*6020*/  MUFU.EX2 R164, R4 ;  /* 0x0000000400a47308 */ /* 0x0002e40000000800 */
[----:B-1----:R-:W-:Y:S02]  /*6030*/  FFMA.FTZ R4, R139, c[0x0][0x23c], -R0 ;  /* 0x00008f008b047a23 */ /* 0x002fe40000010800 */
[----:B------:R-:W-:-:S04]  /*6040*/  IMAD.MOV.U32 R139, RZ, RZ, R214 ;  /* 0x000000ffff8b7224 */ /* 0x000fc800078e00d6 */
[----:B------:R1:W-:Y:S01]  /*6050*/  MUFU.EX2 R14, R4 ;  /* 0x00000004000e7308 */ /* 0x0003e20000000800 */
[----:B------:R-:W-:Y:S07]  /*6060*/  HMMA.16816.F32 R212, R8, R58, R28 ;  /* 0x0000003a08d4723c */ /* 0x000fee000000181c */
[----:B------:R-:W-:Y:S02]  /*6070*/  F2FP.PACK_AB R8, R26, R176 ;  /* 0x000000b01a08723e */ /* 0x000fe400000000ff */
[----:B------:R-:W-:-:S02]  /*6080*/  F2FP.PACK_AB R10, R237, R241 ;  /* 0x000000f1ed0a723e */ /* 0x000fc400000000ff */
[----:B--2---:R-:W-:Y:S02]  /*6090*/  F2FP.PACK_AB R9, R129, R128 ;  /* 0x000000808109723e */ /* 0x004fe400000000ff */
[----:B---3--:R-:W-:Y:S01]  /*60a0*/  F2FP.PACK_AB R11, R164, R240 ;  /* 0x000000f0a40b723e */ /* 0x008fe200000000ff */
[----:B-1----:R-:W-:-:S04]  /*60b0*/  FFMA.FTZ R4, R138, c[0x0][0x23c], -R0 ;  /* 0x00008f008a047a23 */ /* 0x002fc80000010800 */
[----:B------:R1:W2:Y:S02]  /*60c0*/  MUFU.EX2 R138, R4 ;  /* 0x00000004008a7308 */ /* 0x0002a40000000800 */
[C---:B------:R-:W-:Y:S08]  /*60d0*/  HMMA.16816.F32 R20, R8.reuse, R44, RZ ;  /* 0x0000002c0814723c */ /* 0x040ff000000018ff */
[----:B------:R-:W-:Y:S01]  /*60e0*/  HMMA.16816.F32 R16, R8, R48, RZ ;  /* 0x000000300810723c */ /* 0x000fe200000018ff */
[----:B-1----:R-:W-:-:S07]  /*60f0*/  FFMA.FTZ R4, R132, c[0x0][0x23c], -R0 ;  /* 0x00008f0084047a23 */ /* 0x002fce0000010800 */
[C---:B------:R-:W-:Y:S01]  /*6100*/  HMMA.16816.F32 R36, R8.reuse, R92, RZ ;  /* 0x0000005c0824723c */ /* 0x040fe200000018ff */
[----:B--2---:R-:W-:Y:S01]  /*6110*/  F2FP.PACK_AB R5, R138, R14 ;  /* 0x0000000e8a05723e */ /* 0x004fe200000000ff */
[----:B------:R1:W2:Y:S05]  /*6120*/  MUFU.EX2 R84, R4 ;  /* 0x0000000400547308 */ /* 0x0002aa0000000800 */
[----:B------:R-:W-:Y:S01]  /*6130*/  MOV R92, R178 ;  /* 0x000000b2005c7202 */ /* 0x000fe20000000f00 */
[C---:B------:R-:W-:Y:S07]  /*6140*/  HMMA.16816.F32 R40, R8.reuse, R88, RZ ;  /* 0x000000580828723c */ /* 0x040fee00000018ff */
[----:B------:R-:W-:Y:S01]  /*6150*/  IMAD.MOV.U32 R89, RZ, RZ, R130 ;  /* 0x000000ffff597224 */ /* 0x000fe200078e0082 */
[----:B------:R-:W-:Y:S01]  /*6160*/  HMMA.16816.F32 R32, R8, R96, RZ ;  /* 0x000000600820723c */ /* 0x000fe200000018ff */
[----:B------:R-:W-:Y:S01]  /*6170*/  MOV R88, R131 ;  /* 0x0000008300587202 */ /* 0x000fe20000000f00 */
[----:B-1----:R-:W-:-:S02]  /*6180*/  FFMA.FTZ R4, R127, c[0x0][0x23c], -R0 ;  /* 0x00008f007f047a23 */ /* 0x002fc40000010800 */
[----:B--2---:R-:W-:Y:S02]  /*6190*/  IMAD.MOV.U32 R93, RZ, RZ, R84 ;  /* 0x000000ffff5d7224 */ /* 0x004fe400078e0054 */
[----:B------:R1:W2:Y:S02]  /*61a0*/  MUFU.EX2 R85, R4 ;  /* 0x0000000400557308 */ /* 0x0002a40000000800 */
[----:B------:R-:W-:Y:S01]  /*61b0*/  HMMA.16816.F32 R28, R8, R104, RZ ;  /* 0x00000068081c723c */ /* 0x000fe200000018ff */
[----:B------:R-:W-:Y:S01]  /*61c0*/  IMAD.MOV.U32 R97, RZ, RZ, R156 ;  /* 0x000000ffff617224 */ /* 0x000fe200078e009c */
[----:B------:R-:W-:-:S05]  /*61d0*/  MOV R96, R157 ;  /* 0x0000009d00607202 */ /* 0x000fca0000000f00 */
[----:B------:R-:W-:Y:S01]  /*61e0*/  MOV R104, R158 ;  /* 0x0000009e00687202 */ /* 0x000fe20000000f00 */
[----:B------:R-:W-:Y:S01]  /*61f0*/  HMMA.16816.F32 R44, R8, R46, RZ ;  /* 0x0000002e082c723c */ /* 0x000fe200000018ff */
[----:B-1----:R-:W-:Y:S01]  /*6200*/  F2FP.PACK_AB R4, R195, R15 ;  /* 0x0000000fc304723e */ /* 0x002fe200000000ff */
[----:B--2---:R-:W-:Y:S01]  /*6210*/  IMAD.MOV.U32 R105, RZ, RZ, R85 ;  /* 0x000000ffff697224 */ /* 0x004fe200078e0055 */
[----:B------:R-:W-:-:S07]  /*6220*/  F2FP.PACK_AB R7, R85, R84 ;  /* 0x000000545507723e */ /* 0x000fce00000000ff */
        /* <DEDUP_REMOVED lines=9> */
[----:B------:R-:W-:-:S06]  /*62c0*/  MOV R108, R124 ;  /* 0x0000007c006c7202 */ /* 0x000fcc0000000f00 */
[----:B------:R-:W-:Y:S01]  /*62d0*/  IMAD.MOV.U32 R113, RZ, RZ, R159 ;  /* 0x000000ffff717224 */ /* 0x000fe200078e009f */
[----:B------:R-:W-:Y:S07]  /*62e0*/  HMMA.16816.F32 R84, R4, R64, R36 ;  /* 0x000000400454723c */ /* 0x000fee0000001824 */
[----:B------:R-:W-:Y:S01]  /*62f0*/  MOV R65, R96 ;  /* 0x0000006000417202 */ /* 0x000fe20000000f00 */
[----:B------:R-:W-:Y:S01]  /*6300*/  HMMA.16816.F32 R36, R8, R90, RZ ;  /* 0x0000005a0824723c */ /* 0x000fe200000018ff */
[----:B------:R-:W-:Y:S01]  /*6310*/  IMAD.MOV.U32 R64, RZ, RZ, R97 ;  /* 0x000000ffff407224 */ /* 0x000fe200078e0061 */
[----:B------:R-:W-:Y:S01]  /*6320*/  MOV R96, R164 ;  /* 0x000000a400607202 */ /* 0x000fe20000000f00 */
[----:B------:R-:W-:-:S04]  /*6330*/  IMAD.MOV.U32 R97, RZ, RZ, R165 ;  /* 0x000000ffff617224 */ /* 0x000fc800078e00a5 */
[----:B------:R-:W-:Y:S01]  /*6340*/  IMAD.MOV.U32 R90, RZ, RZ, R141 ;  /* 0x000000ffff5a7224 */ /* 0x000fe200078e008d */
[----:B------:R-:W-:Y:S01]  /*6350*/  HMMA.16816.F32 R176, R4, R80, R40 ;  /* 0x0000005004b0723c */ /* 0x000fe20000001828 */
[----:B------:R-:W-:-:S06]  /*6360*/  MOV R91, R140 ;  /* 0x0000008c005b7202 */ /* 0x000fcc0000000f00 */
[----:B------:R-:W-:Y:S01]  /*6370*/  IMAD.MOV.U32 R80, RZ, RZ, R105 ;  /* 0x000000ffff507224 */ /* 0x000fe200078e0069 */
[----:B------:R-:W-:Y:S01]  /*6380*/  HMMA.16816.F32 R128, R4, R76, R32 ;  /* 0x0000004c0480723c */ /* 0x000fe20000001820 */
[----:B------:R-:W-:-:S07]  /*6390*/  MOV R105, R154 ;  /* 0x0000009a00697202 */ /* 0x000fce0000000f00 */
[C---:B------:R-:W-:Y:S08]  /*63a0*/  HMMA.16816.F32 R124, R4.reuse, R72, R28 ;  /* 0x00000048047c723c */ /* 0x040ff0000000181c */
[C---:B------:R-:W-:Y:S08]  /*63b0*/  HMMA.16816.F32 R100, R4.reuse, R56, R20 ;  /* 0x000000380464723c */ /* 0x040ff00000001814 */
[----:B------:R-:W-:Y:S08]  /*63c0*/  HMMA.16816.F32 R156, R4, R68, R16 ;  /* 0x00000044049c723c */ /* 0x000ff00000001810 */
[C---:B------:R-:W-:Y:S08]  /*63d0*/  HMMA.16816.F32 R40, R8.reuse, R50, RZ ;  /* 0x000000320828723c */ /* 0x040ff000000018ff */
[C---:B------:R-:W-:Y:S07]  /*63e0*/  HMMA.16816.F32 R32, R8.reuse, R94, RZ ;  /* 0x0000005e0820723c */ /* 0x040fee00000018ff */
[----:B------:R-:W-:Y:S01]  /*63f0*/  MOV R94, R88 ;  /* 0x00000058005e7202 */ /* 0x000fe20000000f00 */
[----:B------:R-:W-:Y:S01]  /*6400*/  HMMA.16816.F32 R28, R8, R98, RZ ;  /* 0x00000062081c723c */ /* 0x000fe200000018ff */
[----:B------:R-:W-:-:S06]  /*6410*/  IMAD.MOV.U32 R88, RZ, RZ, R143 ;  /* 0x000000ffff587224 */ /* 0x000fcc00078e008f */
[----:B------:R-:W-:Y:S01]  /*6420*/  MOV R98, R52 ;  /* 0x0000003400627202 */ /* 0x000fe20000000f00 */
[----:B------:R-:W-:Y:S01]  /*6430*/  HMMA.16816.F32 R20, R8, R106, RZ ;  /* 0x0000006a0814723c */ /* 0x000fe200000018ff */
[----:B------:R-:W-:Y:S02]  /*6440*/  IMAD.MOV.U32 R52, RZ, RZ, R147 ;  /* 0x000000ffff347224 */ /* 0x000fe400078e0093 */
[----:B------:R-:W-:Y:S01]  /*6450*/  IMAD.MOV.U32 R99, RZ, RZ, R89 ;  /* 0x000000ffff637224 */ /* 0x000fe200078e0059 */
[----:B------:R-:W-:-:S03]  /*6460*/  MOV R89, R142 ;  /* 0x0000008e00597202 */ /* 0x000fc60000000f00 */
[----:B------:R-:W-:Y:S01]  /*6470*/  IMAD.MOV.U32 R106, RZ, RZ, R153 ;  /* 0x000000ffff6a7224 */ /* 0x000fe200078e0099 */
[----:B------:R-:W-:Y:S01]  /*6480*/  HMMA.16816.F32 R16, R8, R110, RZ ;  /* 0x0000006e0810723c */ /* 0x000fe200000018ff */
[----:B------:R-:W-:-:S06]  /*6490*/  MOV R107, R152 ;  /* 0x00000098006b7202 */ /* 0x000fcc0000000f00 */
[----:B------:R-:W-:Y:S01]  /*64a0*/  IMAD.MOV.U32 R111, RZ, RZ, R53 ;  /* 0x000000ffff6f7224 */ /* 0x000fe200078e0035 */
[----:B------:R-:W-:Y:S01]  /*64b0*/  HMMA.16816.F32 R48, R8, R114, RZ ;  /* 0x000000720830723c */ /* 0x000fe200000018ff */
[----:B------:R-:W-:Y:S02]  /*64c0*/  MOV R53, R146 ;  /* 0x0000009200357202 */ /* 0x000fe40000000f00 */
[----:B------:R-:W-:Y:S02]  /*64d0*/  MOV R110, R139 ;  /* 0x0000008b006e7202 */ /* 0x000fe40000000f00 */
[----:B------:R-:W-:Y:S02]  /*64e0*/  MOV R139, R194 ;  /* 0x000000c2008b7202 */ /* 0x000fe40000000f00 */
[----:B------:R-:W-:Y:S01]  /*64f0*/  FFMA.FTZ R8, R192, c[0x0][0x23c], -R2 ;  /* 0x00008f00c0087a23 */ /* 0x000fe20000010802 */
[----:B------:R-:W-:Y:S01]  /*6500*/  HMMA.16816.F32 R36, R4, R82, R36 ;  /* 0x000000520424723c */ /* 0x000fe20000001824 */
[----:B------:R-:W-:-:S02]  /*6510*/  IMAD.MOV.U32 R115, RZ, RZ, R80 ;  /* 0x000000ffff737224 */ /* 0x000fc400078e0050 */
[----:B------:R1:W-:Y:S01]  /*6520*/  MUFU.EX2 R82, R8 ;  /* 0x0000000800527308 */ /* 0x0003e20000000800 */
[----:B------:R-:W-:-:S04]  /*6530*/  IMAD.MOV.U32 R80, RZ, RZ, R93 ;  /* 0x000000ffff507224 */ /* 0x000fc800078e005d */
[C---:B------:R-:W-:Y:S08]  /*6540*/  HMMA.16816.F32 R44, R4.reuse, R62, R44 ;  /* 0x0000003e042c723c */ /* 0x040ff0000000182c */
[----:B------:R-:W-:Y:S01]  /*6550*/  HMMA.16816.F32 R40, R4, R54, R40 ;  /* 0x000000360428723c */ /* 0x000fe20000001828 */
[----:B-1----:R-:W-:-:S04]  /*6560*/  FFMA.FTZ R8, R182, c[0x0][0x23c], -R2 ;  /* 0x00008f00b6087a23 */ /* 0x002fc80000010802 */
[----:B------:R1:W-:Y:S03]  /*6570*/  MUFU.EX2 R81, R8 ;  /* 0x0000000800517308 */ /* 0x0003e60000000800 */
[----:B------:R-:W-:Y:S01]  /*6580*/  HMMA.16816.F32 R32, R4, R66, R32 ;  /* 0x000000420420723c */ /* 0x000fe20000001820 */
[----:B------:R-:W-:Y:S01]  /*6590*/  IMAD.MOV.U32 R54, RZ, RZ, R145 ;  /* 0x000000ffff367224 */ /* 0x000fe200078e0091 */
[----:B------:R-:W-:-:S06]  /*65a0*/  MOV R55, R144 ;  /* 0x0000009000377202 */ /* 0x000fcc0000000f00 */
[----:B------:R-:W-:Y:S01]  /*65b0*/  HMMA.16816.F32 R76, R4, R78, R28 ;  /* 0x0000004e044c723c */ /* 0x000fe2000000181c */
[----:B------:R-:W-:Y:S01]  /*65c0*/  LDSM.16.MT88.4 R28, [R234+0xd000] ;  /* 0x00d00000ea1c783b */ /* 0x000fe20000004200 */
[----:B-1----:R-:W-:-:S06]  /*65d0*/  FFMA.FTZ R8, R180, c[0x0][0x23c], -R2 ;  /* 0x00008f00b4087a23 */ /* 0x002fcc0000010802 */
        /* <DEDUP_REMOVED lines=11> */
[----:B---3--:R-:W-:-:S06]  /*6690*/  F2FP.PACK_AB R10, R137, R95 ;  /* 0x0000005f890a723e */ /* 0x008fcc00000000ff */
[----:B------:R1:W-:Y:S01]  /*66a0*/  MUFU.EX2 R189, R8 ;  /* 0x0000000800bd7308 */ /* 0x0003e20000000800 */
[----:B----4-:R-:W-:Y:S02]  /*66b0*/  FFMA.FTZ R4, R173, c[0x0][0x23c], -R13 ;  /* 0x00008f00ad047a23 */ /* 0x010fe4000001080d */
[----:B-1----:R-:W-:-:S05]  /*66c0*/  FFMA.FTZ R8, R183, c[0x0][0x23c], -R0 ;  /* 0x00008f00b7087a23 */ /* 0x002fca0000010800 */
[----:B------:R1:W3:Y:S02]  /*66d0*/  MUFU.EX2 R132, R8 ;  /* 0x0000000800847308 */ /* 0x0002e40000000800 */
[----:B-1----:R-:W-:Y:S01]  /*66e0*/  FFMA.FTZ R8, R172, c[0x0][0x23c], -R0 ;  /* 0x00008f00ac087a23 */ /* 0x002fe20000010800 */
[----:B---3--:R-:W-:-:S05]  /*66f0*/  MOV R173, R132 ;  /* 0x0000008400ad7202 */ /* 0x008fca0000000f00 */
[----:B------:R1:W3:Y:S01]  /*6700*/  MUFU.EX2 R132, R4 ;  /* 0x0000000400847308 */ /* 0x0002e20000000800 */
[----:B------:R-:W-:Y:S02]  /*6710*/  MOV R172, R94 ;  /* 0x0000005e00ac7202 */ /* 0x000fe40000000f00 */
[----:B------:R-:W-:-:S05]  /*6720*/  F2FP.PACK_AB R9, R173, R189 ;  /* 0x000000bdad09723e */ /* 0x000fca00000000ff */
[----:B------:R4:W-:Y:S01]  /*6730*/  MUFU.EX2 R68, R8 ;  /* 0x0000000800447308 */ /* 0x0009e20000000800 */
[----:B-1----:R-:W-:Y:S01]  /*6740*/  FFMA.FTZ R4, R193, c[0x0][0x23c], -R12 ;  /* 0x00008f00c1047a23 */ /* 0x002fe2000001080c */
[----:B---3--:R-:W-:Y:S01]  /*6750*/  F2FP.PACK_AB R6, R132, R69 ;  /* 0x000000458406723e */ /* 0x008fe200000000ff */
[----:B----4-:R-:W-:-:S05]  /*6760*/  FFMA.FTZ R8, R166, c[0x0][0x23c], -R0 ;  /* 0x00008f00a6087a23 */ /* 0x010fca0000010800 */
[----:B------:R1:W3:Y:S02]  /*6770*/  MUFU.EX2 R133, R8 ;  /* 0x0000000800857308 */ /* 0x0002e40000000800 */
[----:B-1----:R-:W-:Y:S01]  /*6780*/  FFMA.FTZ R8, R190, c[0x0][0x23c], -R13 ;  /* 0x00008f00be087a23 */ /* 0x002fe2000001080d */
[----:B---3--:R-:W-:-:S05]  /*6790*/  F2FP.PACK_AB R11, R133, R68 ;  /* 0x00000044850b723e */ /* 0x008fca00000000ff */
[----:B------:R1:W-:Y:S02]  /*67a0*/  MUFU.EX2 R190, R8 ;  /* 0x0000000800be7308 */ /* 0x0003e40000000800 */
[----:B-1----:R-:W-:-:S06]  /*67b0*/  FFMA.FTZ R8, R188, c[0x0][0x23c], -R13 ;  /* 0x00008f00bc087a23 */ /* 0x002fcc000001080d */
[----:B------:R1:W-:Y:S08]  /*67c0*/  MUFU.EX2 R188, R4 ;  /* 0x0000000400bc7308 */ /* 0x0003f00000000800 */
[----:B------:R3:W-:Y:S01]  /*67d0*/  MUFU.EX2 R112, R8 ;  /* 0x0000000800707308 */ /* 0x0007e20000000800 */
[----:B-1----:R-:W-:Y:S02]  /*67e0*/  FFMA.FTZ R4, R191, c[0x0][0x23c], -R12 ;  /* 0x00008f00bf047a23 */ /* 0x002fe4000001080c */
[----:B------:R-:W-:Y:S01]  /*67f0*/  IMAD.MOV.U32 R191, RZ, RZ, R81 ;  /* 0x000000ffffbf7224 */ /* 0x000fe200078e0051 */
[----:B------:R-:W-:-:S04]  /*6800*/  MOV R81, R104 ;  /* 0x0000006800517202 */ /* 0x000fc80000000f00 */
[----:B------:R1:W4:Y:S01]  /*6810*/  MUFU.EX2 R175, R4 ;  /* 0x0000000400af7308 */ /* 0x0003220000000800 */
[----:B------:R-:W-:Y:S01]  /*6820*/  IMAD.MOV.U32 R104, RZ, RZ, R155 ;  /* 0x000000ffff687224 */ /* 0x000fe200078e009b */
[----:B------:R-:W-:Y:S02]  /*6830*/  MOV R114, R81 ;  /* 0x0000005100727202 */ /* 0x000fe40000000f00 */
[----:B---3--:R-:W-:Y:S02]  /*6840*/  F2FP.PACK_AB R8, R191, R82 ;  /* 0x00000052bf08723e */ /* 0x008fe400000000ff */
[----:B------:R-:W-:-:S05]  /*6850*/  MOV R81, R60 ;  /* 0x0000003c00517202 */ /* 0x000fca0000000f00 */
[----:B--2---:R-:W-:Y:S01]  /*6860*/  HMMA.16816.F32 R148, R8, R16, R148 ;  /* 0x000000100894723c */ /* 0x004fe20000001894 */
[----:B-1----:R-:W-:Y:S01]  /*6870*/  FFMA.FTZ R4, R181, c[0x0][0x23c], -R12 ;  /* 0x00008f00b5047a23 */ /* 0x002fe2000001080c */
[----:B----4-:R-:W-:-:S03]  /*6880*/  F2FP.PACK_AB R5, R175, R188 ;  /* 0x000000bcaf05723e */ /* 0x010fc600000000ff */
[----:B------:R1:W-:Y:S03]  /*6890*/  MUFU.EX2 R62, R4 ;  /* 0x00000004003e7308 */ /* 0x0003e60000000800 */
[C---:B------:R-:W-:Y:S08]  /*68a0*/  HMMA.16816.F32 R44, R8.reuse, R18, R44 ;  /* 0x00000012082c723c */ /* 0x040ff0000000182c */
[----:B------:R-:W-:Y:S01]  /*68b0*/  HMMA.16816.F32 R160, R8, R28, R160 ;  /* 0x0000001c08a0723c */ /* 0x000fe200000018a0 */
[----:B-1----:R-:W-:Y:S01]  /*68c0*/  FFMA.FTZ R4, R174, c[0x0][0x23c], -R12 ;  /* 0x00008f00ae047a23 */ /* 0x002fe2000001080c */
[----:B------:R-:W-:Y:S01]  /*68d0*/  MOV R174, R112 ;  /* 0x0000007000ae7202 */ /* 0x000fe20000000f00 */
[----:B------:R-:W-:-:S05]  /*68e0*/  IMAD.MOV.U32 R112, RZ, RZ, R113 ;  /* 0x000000ffff707224 */ /* 0x000fca00078e0071 */
[C---:B------:R-:W-:Y:S01]  /*68f0*/  HMMA.16816.F32 R40, R8.reuse, R30, R40 ;  /* 0x0000001e0828723c */ /* 0x040fe20000001828 */
[----:B------:R1:W2:Y:S01]  /*6900*/  MUFU.EX2 R63, R4 ;  /* 0x00000004003f7308 */ /* 0x0002a20000000800 */
[----:B------:R-:W-:Y:S02]  /*6910*/  IMAD.MOV.U32 R113, RZ, RZ, R195 ;  /* 0x000000ffff717224 */ /* 0x000fe400078e00c3 */
[----:B------:R-:W-:Y:S02]  /*6920*/  IMAD.MOV.U32 R83, RZ, RZ, R112 ;  /* 0x000000ffff537224 */ /* 0x000fe400078e0070 */
[----:B------:R-:W-:Y:S02]  /*6930*/  IMAD.MOV.U32 R112, RZ, RZ, R61 ;  /* 0x000000ffff707224 */ /* 0x000fe400078e003d */
[C---:B------:R-:W-:Y:S08]  /*6940*/  HMMA.16816.F32 R176, R8.reuse, R20, R176 ;  /* 0x0000001408b0723c */ /* 0x040ff000000018b0 */
[----:B------:R-:W-:Y:S01]  /*6950*/  HMMA.16816.F32 R36, R8, R22, R36 ;  /* 0x000000160824723c */ /* 0x000fe20000001824 */
[----:B-1----:R-:W-:-:S02]  /*6960*/  F2FP.PACK_AB R4, R174, R190 ;  /* 0x000000beae04723e */ /* 0x002fc400000000ff */
[----:B--2---:R-:W-:-:S07]  /*6970*/  F2FP.PACK_AB R7, R63, R62 ;  /* 0x0000003e3f07723e */ /* 0x004fce00000000ff */
[C---:B------:R-:W-:Y:S08]  /*6980*/  HMMA.16816.F32 R144, R4.reuse, R16, R196 ;  /* 0x000000100490723c */ /* 0x040ff000000018c4 */
[C---:B------:R-:W-:Y:S01]  /*6990*/  HMMA.16816.F32 R152, R4.reuse, R18, R116 ;  /* 0x000000120498723c */ /* 0x040fe20000001874 */
[----:B------:R-:W1:Y:S06]  /*69a0*/  LDSM.16.MT88.4 R16, [R235+0xd000] ;  /* 0x00d00000eb10783b */ /* 0x000e6c0000004200 */
[----:B------:R-:W-:Y:S01]  /*69b0*/  IMAD.MOV.U32 R119, RZ, RZ, R95 ;  /* 0x000000ffff777224 */ /* 0x000fe200078e005f */
[----:B------:R-:W-:Y:S01]  /*69c0*/  HMMA.16816.F32 R164, R4, R28, R208 ;  /* 0x0000001c04a4723c */ /* 0x000fe200000018d0 */
[----:B------:R-:W-:Y:S01]  /*69d0*/  IMAD.MOV.U32 R116, RZ, RZ, R62 ;  /* 0x000000ffff747224 */ /* 0x000fe200078e003e */
[----:B------:R-:W-:Y:S01]  /*69e0*/  MOV R118, R68 ;  /* 0x0000004400767202 */ /* 0x000fe20000000f00 */
[----:B------:R-:W-:-:S04]  /*69f0*/  IMAD.MOV.U32 R117, RZ, RZ, R69 ;  /* 0x000000ffff757224 */ /* 0x000fc800078e0045 */
[----:B------:R-:W-:Y:S01]  /*6a00*/  MOV R211, R63 ;  /* 0x0000003f00d37202 */ /* 0x000fe20000000f00 */
[----:B------:R-:W-:Y:S01]  /*6a10*/  HMMA.16816.F32 R168, R4, R30, R168 ;  /* 0x0000001e04a8723c */ /* 0x000fe200000018a8 */
[----:B------:R-:W-:Y:S01]  /*6a20*/  LDSM.16.MT88.4 R28, [R236+0xf000] ;  /* 0x00f00000ec1c783b */ /* 0x000fe20000004200 */
[----:B------:R-:W-:Y:S01]  /*6a30*/  IMAD.MOV.U32 R210, RZ, RZ, R111 ;  /* 0x000000ffffd27224 */ /* 0x000fe200078e006f */
[----:B------:R-:W-:Y:S01]  /*6a40*/  MOV R208, R65 ;  /* 0x0000004100d07202 */ /* 0x000fe20000000f00 */
[----:B------:R-:W-:-:S04]  /*6a50*/  IMAD.MOV.U32 R209, RZ, RZ, R109 ;  /* 0x000000ffffd17224 */ /* 0x000fc800078e006d */
[C---:B------:R-:W-:Y:S07]  /*6a60*/  HMMA.16816.F32 R180, R4.reuse, R20, R224 ;  /* 0x0000001404b4723c */ /* 0x040fee00000018e0 */
[----:B------:R-:W-:Y:S01]  /*6a70*/  IMAD.MOV.U32 R225, RZ, RZ, R99 ;  /* 0x000000ffffe17224 */ /* 0x000fe200078e0063 */
[----:B------:R-:W-:Y:S01]  /*6a80*/  HMMA.16816.F32 R184, R4, R22, R184 ;  /* 0x0000001604b8723c */ /* 0x000fe200000018b8 */
[----:B------:R-:W2:Y:S01]  /*6a90*/  LDSM.16.MT88.4 R20, [R233+0xf000] ;  /* 0x00f00000e914783b */ /* 0x000ea20000004200 */
[----:B------:R-:W-:Y:S01]  /*6aa0*/  IMAD.MOV.U32 R224, RZ, RZ, R110 ;  /* 0x000000ffffe07224 */ /* 0x000fe200078e006e */
[----:B------:R-:W-:-:S02]  /*6ab0*/  MOV R227, R98 ;  /* 0x0000006200e37202 */ /* 0x000fc40000000f00 */
[----:B------:R-:W-:Y:S02]  /*6ac0*/  MOV R99, R92 ;  /* 0x0000005c00637202 */ /* 0x000fe40000000f00 */
[----:B------:R-:W-:Y:S01]  /*6ad0*/  MOV R226, R64 ;  /* 0x0000004000e27202 */ /* 0x000fe20000000f00 */
[----:B-1----:R-:W-:Y:S01]  /*6ae0*/  HMMA.16816.F32 R192, R8, R16, R84 ;  /* 0x0000001008c0723c */ /* 0x002fe20000001854 */
[----:B------:R-:W-:-:S07]  /*6af0*/  MOV R98, R108 ;  /* 0x0000006c00627202 */ /* 0x000fce0000000f00 */
[C---:B------:R-:W-:Y:S07]  /*6b00*/  HMMA.16816.F32 R196, R4.reuse, R16, R228 ;  /* 0x0000001004c4723c */ /* 0x040fee00000018e4 */
[----:B------:R-:W-:Y:S01]  /*6b10*/  MOV R229, R225 ;  /* 0x000000e100e57202 */ /* 0x000fe20000000f00 */
[----:B------:R-:W-:Y:S01]  /*6b20*/  HMMA.16816.F32 R200, R4, R18, R200 ;  /* 0x0000001204c8723c */ /* 0x000fe200000018c8 */
[----:B------:R-:W-:Y:S01]  /*6b30*/  MOV R225, R99 ;  /* 0x0000006300e17202 */ /* 0x000fe20000000f00 */
[----:B------:R-:W-:Y:S01]  /*6b40*/  IMAD.MOV.U32 R99, RZ, RZ, R81 ;  /* 0x000000ffff637224 */ /* 0x000fe200078e0051 */
[----:B------:R-:W-:Y:S01]  /*6b50*/  MOV R81, R139 ;  /* 0x0000008b00517202 */ /* 0x000fe20000000f00 */
[----:B------:R-:W-:Y:S01]  /*6b60*/  IMAD.MOV.U32 R230, RZ, RZ, R226 ;  /* 0x000000ffffe67224 */ /* 0x000fe200078e00e2 */
[----:B------:R-:W-:-:S02]  /*6b70*/  MOV R231, R208 ;  /* 0x000000d000e77202 */ /* 0x000fc40000000f00 */
[----:B------:R-:W-:Y:S01]  /*6b80*/  MOV R226, R112 ;  /* 0x0000007000e27202 */ /* 0x000fe20000000f00 */
[----:B------:R-:W-:Y:S01]  /*6b90*/  HMMA.16816.F32 R140, R8, R18, R32 ;  /* 0x00000012088c723c */ /* 0x000fe20000001820 */
[----:B------:R-:W1:Y:S01]  /*6ba0*/  LDSM.16.MT88.4 R16, [R234+0xf000] ;  /* 0x00f00000ea10783b */ /* 0x000e620000004200 */
[----:B------:R-:W-:Y:S01]  /*6bb0*/  IMAD.MOV.U32 R112, RZ, RZ, R138 ;  /* 0x000000ffff707224 */ /* 0x000fe200078e008a */
[----:B------:R-:W-:Y:S01]  /*6bc0*/  MOV R228, R231 ;  /* 0x000000e700e47202 */ /* 0x000fe20000000f00 */
[----:B------:R-:W-:Y:S01]  /*6bd0*/  IMAD.MOV.U32 R231, RZ, RZ, R226 ;  /* 0x000000ffffe77224 */ /* 0x000fe200078e00e2 */
[----:B------:R-:W3:Y:S01]  /*6be0*/  LDSM.16.MT88.4 R32, [R235+0xf000] ;  /* 0x00f00000eb20783b */ /* 0x000ee20000004200 */
[----:B------:R-:W-:Y:S02]  /*6bf0*/  MOV R226, R137 ;  /* 0x0000008900e27202 */ /* 0x000fe40000000f00 */
[C---:B--2---:R-:W-:Y:S08]  /*6c00*/  HMMA.16816.F32 R52, R4.reuse, R20, R52 ;  /* 0x000000140434723c */ /* 0x044ff00000001834 */
[C---:B------:R-:W-:Y:S08]  /*6c10*/  HMMA.16816.F32 R104, R4.reuse, R28, R104 ;  /* 0x0000001c0468723c */ /* 0x040ff00000001868 */
[C---:B------:R-:W-:Y:S07]  /*6c20*/  HMMA.16816.F32 R60, R4.reuse, R22, R220 ;  /* 0x00000016043c723c */ /* 0x040fee00000018dc */
[----:B------:R-:W-:Y:S01]  /*6c30*/  IMAD.MOV.U32 R223, RZ, RZ, R230 ;  /* 0x000000ffffdf7224 */ /* 0x000fe200078e00e6 */
[----:B------:R-:W-:Y:S01]  /*6c40*/  HMMA.16816.F32 R108, R4, R30, R212 ;  /* 0x0000001e046c723c */ /* 0x000fe200000018d4 */
[----:B------:R-:W-:Y:S01]  /*6c50*/  MOV R230, R225 ;  /* 0x000000e100e67202 */ /* 0x000fe20000000f00 */
[----:B------:R-:W-:Y:S01]  /*6c60*/  IMAD.MOV.U32 R225, RZ, RZ, R210 ;  /* 0x000000ffffe17224 */ /* 0x000fe200078e00d2 */
[----:B------:R-:W-:-:S02]  /*6c70*/  MOV R210, R132 ;  /* 0x0000008400d27202 */ /* 0x000fc40000000f00 */
[----:B------:R-:W-:Y:S02]  /*6c80*/  MOV R222, R231 ;  /* 0x000000e700de7202 */ /* 0x000fe40000000f00 */
[----:B------:R-:W-:Y:S01]  /*6c90*/  MOV R221, R230 ;  /* 0x000000e600dd7202 */ /* 0x000fe20000000f00 */
[----:B------:R-:W-:Y:S01]  /*6ca0*/  HMMA.16816.F32 R56, R8, R30, R56 ;  /* 0x0000001e0838723c */ /* 0x000fe20000001838 */
[----:B------:R-:W-:Y:S02]  /*6cb0*/  MOV R231, R118 ;  /* 0x0000007600e77202 */ /* 0x000fe40000000f00 */
[----:B------:R-:W-:-:S05]  /*6cc0*/  MOV R230, R119 ;  /* 0x0000007700e67202 */ /* 0x000fca0000000f00 */
[C---:B-1----:R-:W-:Y:S08]  /*6cd0*/  HMMA.16816.F32 R88, R4.reuse, R16, R88 ;  /* 0x000000100458723c */ /* 0x042ff00000001858 */
[C---:B---3--:R-:W-:Y:S08]  /*6ce0*/  HMMA.16816.F32 R120, R4.reuse, R32, R120 ;  /* 0x000000200478723c */ /* 0x048ff00000001878 */
[C---:B------:R-:W-:Y:S07]  /*6cf0*/  HMMA.16816.F32 R92, R4.reuse, R18, R216 ;  /* 0x00000012045c723c */ /* 0x040fee00000018d8 */
[----:B------:R-:W-:Y:S01]  /*6d00*/  MOV R219, R221 ;  /* 0x000000dd00db7202 */ /* 0x000fe20000000f00 */
[----:B------:R-:W-:Y:S01]  /*6d10*/  HMMA.16816.F32 R64, R4, R34, R204 ;  /* 0x000000220440723c */ /* 0x000fe200000018cc */
[----:B------:R-:W-:Y:S01]  /*6d20*/  IMAD.MOV.U32 R218, RZ, RZ, R82 ;  /* 0x000000ffffda7224 */ /* 0x000fe200078e0052 */
[----:B------:R-:W-:Y:S01]  /*6d30*/  MOV R82, R83 ;  /* 0x0000005300527202 */ /* 0x000fe20000000f00 */
[----:B------:R-:W-:Y:S01]  /*6d40*/  LDSM.16.MT88.4 R204, [R235+0xd800] ;  /* 0x00d80000ebcc783b */ /* 0x000fe20000004200 */
[----:B------:R-:W-:Y:S01]  /*6d50*/  MOV R83, R114 ;  /* 0x0000007200537202 */ /* 0x000fe20000000f00 */
[----:B------:R-:W-:Y:S01]  /*6d60*/  IMAD.MOV.U32 R114, RZ, RZ, R115 ;  /* 0x000000ffff727224 */ /* 0x000fe200078e0073 */
[----:B------:R-:W-:Y:S01]  /*6d70*/  MOV R115, R98 ;  /* 0x0000006200737202 */ /* 0x000fe20000000f00 */
[--C-:B------:R-:W-:Y:S01]  /*6d80*/  FFMA.FTZ R4, R224, c[0x0][0x23c], -R2.reuse ;  /* 0x00008f00e0047a23 */ /* 0x100fe20000010802 */
[C---:B------:R-:W-:Y:S01]  /*6d90*/  HMMA.16816.F32 R100, R8.reuse, R28, R100 ;  /* 0x0000001c0864723c */ /* 0x040fe20000001864 */
[----:B------:R-:W-:Y:S01]  /*6da0*/  IMAD.MOV.U32 R224, RZ, RZ, R209 ;  /* 0x000000ffffe07224 */ /* 0x000fe200078e00d1 */
[----:B------:R-:W-:Y:S01]  /*6db0*/  MOV R98, R244 ;  /* 0x000000f400627202 */ /* 0x000fe20000000f00 */
[----:B------:R1:W-:Y:S01]  /*6dc0*/  MUFU.EX2 R139, R4 ;  /* 0x00000004008b7308 */ /* 0x0003e20000000800 */
[----:B------:R-:W4:Y:S04]  /*6dd0*/  LDL.LU R244, [R1+0x100] ;  /* 0x0001000001f47983 */ /* 0x000f280000300800 */
[C---:B------:R-:W-:Y:S08]  /*6de0*/  HMMA.16816.F32 R68, R8.reuse, R20, R128 ;  /* 0x000000140844723c */ /* 0x040ff00000001880 */
[----:B------:R-:W-:Y:S01]  /*6df0*/  HMMA.16816.F32 R84, R8, R16, R124 ;  /* 0x000000100854723c */ /* 0x000fe2000000187c */
[----:B-1----:R-:W-:-:S04]  /*6e00*/  FFMA.FTZ R4, R249, c[0x0][0x23c], -R2 ;  /* 0x00008f00f9047a23 */ /* 0x002fc80000010802 */
[----:B------:R1:W3:Y:S03]  /*6e10*/  MUFU.EX2 R208, R4 ;  /* 0x0000000400d07308 */ /* 0x0002e60000000800 */
[C---:B------:R-:W-:Y:S08]  /*6e20*/  HMMA.16816.F32 R20, R8.reuse, R22, R76 ;  /* 0x000000160814723c */ /* 0x040ff0000000184c */
[----:B------:R-:W-:Y:S01]  /*6e30*/  HMMA.16816.F32 R16, R8, R18, R72 ;  /* 0x000000120810723c */ /* 0x000fe20000001848 */
[----:B-1----:R-:W-:-:S07]  /*6e40*/  FFMA.FTZ R4, R246, c[0x0][0x23c], -R2 ;  /* 0x00008f00f6047a23 */ /* 0x002fce0000010802 */
[----:B------:R-:W-:Y:S01]  /*6e50*/  HMMA.16816.F32 R48, R8, R34, R48 ;  /* 0x000000220830723c */ /* 0x000fe20000001830 */
[----:B------:R-:W-:Y:S01]  /*6e60*/  FFMA.FTZ R2, R245, c[0x0][0x23c], -R2 ;  /* 0x00008f00f5027a23 */ /* 0x000fe20000010802 */
[----:B------:R1:W-:Y:S08]  /*6e70*/  MUFU.EX2 R209, R4 ;  /* 0x0000000400d17308 */ /* 0x0003f00000000800 */
[----:B------:R4:W-:Y:S01]  /*6e80*/  MUFU.EX2 R138, R2 ;  /* 0x00000002008a7308 */ /* 0x0009e20000000800 */
[----:B-1----:R-:W1:Y:S01]  /*6e90*/  LDSM.16.MT88.4 R4, [R235+0xf800] ;  /* 0x00f80000eb04783b */ /* 0x002e620000004200 */
[----:B----4-:R-:W-:-:S02]  /*6ea0*/  FFMA.FTZ R2, R229, c[0x0][0x23c], -R0 ;  /* 0x00008f00e5027a23 */ /* 0x010fc40000010800 */
[----:B------:R-:W-:Y:S01]  /*6eb0*/  IMAD.MOV.U32 R229, RZ, RZ, R224 ;  /* 0x000000ffffe57224 */ /* 0x000fe200078e00e0 */
[----:B------:R-:W-:-:S03]  /*6ec0*/  MOV R224, R227 ;  /* 0x000000e300e07202 */ /* 0x000fc60000000f00 */
[----:B------:R4:W-:Y:S01]  /*6ed0*/  MUFU.EX2 R132, R2 ;  /* 0x0000000200847308 */ /* 0x0009e20000000800 */
[----:B------:R-:W-:Y:S02]  /*6ee0*/  IMAD.MOV.U32 R227, RZ, RZ, R133 ;  /* 0x000000ffffe37224 */ /* 0x000fe400078e0085 */
[----:B------:R-:W-:Y:S02]  /*6ef0*/  IMAD.MOV.U32 R220, RZ, RZ, R229 ;  /* 0x000000ffffdc7224 */ /* 0x000fe400078e00e5 */
[----:B------:R-:W-:Y:S01]  /*6f00*/  IMAD.MOV.U32 R229, RZ, RZ, R175 ;  /* 0x000000ffffe57224 */ /* 0x000fe200078e00af */
[----:B------:R-:W-:Y:S01]  /*6f10*/  MOV R175, R27 ;  /* 0x0000001b00af7202 */ /* 0x000fe20000000f00 */
[----:B----4-:R-:W-:-:S04]  /*6f20*/  FFMA.FTZ R2, R250, c[0x0][0x23c], -R0 ;  /* 0x00008f00fa027a23 */ /* 0x010fc80000010800 */
[----:B------:R4:W1:Y:S02]  /*6f30*/  MUFU.EX2 R133, R2 ;  /* 0x0000000200857308 */ /* 0x0008640000000800 */
[--C-:B----4-:R-:W-:Y:S02]  /*6f40*/  FFMA.FTZ R2, R248, c[0x0][0x23c], -R0.reuse ;  /* 0x00008f00f8027a23 */ /* 0x110fe40000010800 */
[----:B------:R-:W-:-:S04]  /*6f50*/  FFMA.FTZ R0, R247, c[0x0][0x23c], -R0 ;  /* 0x00008f00f7007a23 */ /* 0x000fc80000010800 */
[----:B------:R4:W-:Y:S08]  /*6f60*/  MUFU.EX2 R137, R2 ;  /* 0x0000000200897308 */ /* 0x0009f00000000800 */
[----:B------:R1:W1:Y:S01]  /*6f70*/  MUFU.EX2 R31, R0 ;  /* 0x00000000001f7308 */ /* 0x0002620000000800 */
[----:B------:R-:W-:Y:S01]  /*6f80*/  IMAD.MOV.U32 R250, RZ, RZ, R81 ;  /* 0x000000fffffa7224 */ /* 0x000fe200078e0051 */
[----:B------:R-:W-:Y:S01]  /*6f90*/  MOV R248, R112 ;  /* 0x0000007000f87202 */ /* 0x000fe20000000f00 */
[----:B----4-:R-:W-:-:S02]  /*6fa0*/  FFMA.FTZ R2, R172, c[0x0][0x23c], -R12 ;  /* 0x00008f00ac027a23 */ /* 0x010fc4000001080c */
[----:B-1----:R-:W-:Y:S02]  /*6fb0*/  FFMA.FTZ R0, R223, c[0x0][0x23c], -R13 ;  /* 0x00008f00df007a23 */ /* 0x002fe4000001080d */
[----:B------:R-:W-:Y:S02]  /*6fc0*/  IMAD.MOV.U32 R223, RZ, RZ, R224 ;  /* 0x000000ffffdf7224 */ /* 0x000fe400078e00e0 */
[----:B------:R1:W-:Y:S01]  /*6fd0*/  MUFU.EX2 R29, R0 ;  /* 0x00000000001d7308 */ /* 0x0003e20000000800 */
[----:B------:R-:W-:Y:S02]  /*6fe0*/  IMAD.MOV.U32 R224, RZ, RZ, R117 ;  /* 0x000000ffffe07224 */ /* 0x000fe400078e0075 */
[----:B------:R-:W-:Y:S02]  /*6ff0*/  MOV R221, R223 ;  /* 0x000000df00dd7202 */ /* 0x000fe40000000f00 */
[----:B------:R-:W-:-:S03]  /*7000*/  MOV R223, R173 ;  /* 0x000000ad00df7202 */ /* 0x000fc60000000f00 */
[----:B------:R-:W-:Y:S01]  /*7010*/  IMAD.MOV.U32 R216, RZ, RZ, R221 ;  /* 0x000000ffffd87224 */ /* 0x000fe200078e00dd */
[----:B------:R-:W-:Y:S01]  /*7020*/  MOV R247, R113 ;  /* 0x0000007100f77202 */ /* 0x000fe20000000f00 */
[----:B------:R-:W-:Y:S02]  /*7030*/  IMAD.MOV.U32 R221, RZ, RZ, R188 ;  /* 0x000000ffffdd7224 */ /* 0x000fe400078e00bc */
[--C-:B-1----:R-:W-:Y:S01]  /*7040*/  FFMA.FTZ R0, R228, c[0x0][0x23c], -R13.reuse ;  /* 0x00008f00e4007a23 */ /* 0x102fe2000001080d */
[----:B------:R-:W-:Y:S02]  /*7050*/  MOV R228, R225 ;  /* 0x000000e100e47202 */ /* 0x000fe40000000f00 */
[----:B------:R-:W-:Y:S01]  /*7060*/  MOV R225, R116 ;  /* 0x0000007400e17202 */ /* 0x000fe20000000f00 */
[----:B------:R1:W4:Y:S01]  /*7070*/  MUFU.EX2 R30, R0 ;  /* 0x00000000001e7308 */ /* 0x0003220000000800 */
[----:B------:R-:W-:Y:S01]  /*7080*/  HMMA.16816.F32 R116, R8, R32, R156 ;  /* 0x000000200874723c */ /* 0x000fe2000000189c */
[----:B------:R-:W4:Y:S01]  /*7090*/  LDSM.16.MT88.4 R156, [R233+0xd800] ;  /* 0x00d80000e99c783b */ /* 0x000f220000004200 */
[----:B-1----:R-:W-:-:S05]  /*70a0*/  FFMA.FTZ R0, R252, c[0x0][0x23c], -R13 ;  /* 0x00008f00fc007a23 */ /* 0x002fca000001080d */
[----:B------:R1:W-:Y:S02]  /*70b0*/  MUFU.EX2 R28, R0 ;  /* 0x00000000001c7308 */ /* 0x0003e40000000800 */
[----:B-1----:R-:W-:-:S06]  /*70c0*/  FFMA.FTZ R0, R251, c[0x0][0x23c], -R13 ;  /* 0x00008f00fb007a23 */ /* 0x002fcc000001080d */
[----:B------:R1:W-:Y:S02]  /*70d0*/  MUFU.EX2 R27, R0 ;  /* 0x00000000001b7308 */ /* 0x0003e40000000800 */
[----:B-1----:R-:W-:Y:S02]  /*70e0*/  FFMA.FTZ R0, R220, c[0x0][0x23c], -R12 ;  /* 0x00008f00dc007a23 */ /* 0x002fe4000001080c */
[----:B------:R-:W-:Y:S01]  /*70f0*/  IMAD.MOV.U32 R220, RZ, RZ, R222 ;  /* 0x000000ffffdc7224 */ /* 0x000fe200078e00de */
[----:B------:R-:W-:-:S03]  /*7100*/  MOV R222, R228 ;  /* 0x000000e400de7202 */ /* 0x000fc60000000f00 */
[----:B------:R1:W-:Y:S01]  /*7110*/  MUFU.EX2 R11, R0 ;  /* 0x00000000000b7308 */ /* 0x0003e20000000800 */
[----:B------:R-:W-:Y:S01]  /*7120*/  IMAD.MOV.U32 R228, RZ, RZ, R174 ;  /* 0x000000ffffe47224 */ /* 0x000fe200078e00ae */
[----:B------:R-:W-:Y:S02]  /*7130*/  MOV R215, R220 ;  /* 0x000000dc00d77202 */ /* 0x000fe40000000f00 */
[----:B------:R-:W-:Y:S01]  /*7140*/  MOV R217, R222 ;  /* 0x000000de00d97202 */ /* 0x000fe20000000f00 */
[----:B------:R-:W-:Y:S01]  /*7150*/  IMAD.MOV.U32 R32, RZ, RZ, R96 ;  /* 0x000000ffff207224 */ /* 0x000fe200078e0060 */
[----:B------:R-:W-:Y:S01]  /*7160*/  MOV R222, R191 ;  /* 0x000000bf00de7202 */ /* 0x000fe20000000f00 */
[----:B------:R-:W-:Y:S01]  /*7170*/  FADD.FTZ R8, R215, R26 ;  /* 0x0000001ad7087221 */ /* 0x000fe20000010000 */
[----:B------:R-:W-:Y:S01]  /*7180*/  MOV R220, R190 ;  /* 0x000000be00dc7202 */ /* 0x000fe20000000f00 */
[----:B------:R-:W-:Y:S02]  /*7190*/  IMAD.MOV.U32 R215, RZ, RZ, R216 ;  /* 0x000000ffffd77224 */ /* 0x000fe400078e00d8 */
[----:B------:R-:W-:Y:S01]  /*71a0*/  IMAD.MOV.U32 R216, RZ, RZ, R83 ;  /* 0x000000ffffd87224 */ /* 0x000fe200078e0053 */
[----:B------:R-:W-:-:S02]  /*71b0*/  MOV R83, R115 ;  /* 0x0000007300537202 */ /* 0x000fc40000000f00 */
[----:B------:R-:W-:Y:S01]  /*71c0*/  MOV R115, R99 ;  /* 0x0000006300737202 */ /* 0x000fe20000000f00 */
[----:B------:R-:W-:Y:S02]  /*71d0*/  IMAD.MOV.U32 R99, RZ, RZ, R134 ;  /* 0x000000ffff637224 */ /* 0x000fe400078e0086 */
[----:B------:R-:W2:Y:S01]  /*71e0*/  LDL.LU R134, [R1+0xfc] ;  /* 0x0000fc0001867983 */ /* 0x000ea20000300800 */
[----:B------:R-:W-:Y:S01]  /*71f0*/  MOV R214, R217 ;  /* 0x000000d900d67202 */ /* 0x000fe20000000f00 */
[----:B-1----:R-:W-:Y:S01]  /*7200*/  FFMA.FTZ R0, R175, c[0x0][0x23c], -R12 ;  /* 0x00008f00af007a23 */ /* 0x002fe2000001080c */
[----:B------:R-:W-:Y:S01]  /*7210*/  MOV R217, R82 ;  /* 0x0000005200d97202 */ /* 0x000fe20000000f00 */
[----:B------:R-:W1:Y:S01]  /*7220*/  LDSM.16.MT88.4 R172, [R234+0xd800] ;  /* 0x00d80000eaac783b */ /* 0x000e620000004200 */
[----:B------:R-:W-:Y:S01]  /*7230*/  MOV R82, R114 ;  /* 0x0000007200527202 */ /* 0x000fe20000000f00 */
[----:B------:R-:W-:Y:S01]  /*7240*/  IMAD.MOV.U32 R114, RZ, RZ, R98 ;  /* 0x000000ffff727224 */ /* 0x000fe200078e0062 */
[----:B------:R-:W-:Y:S01]  /*7250*/  MOV R98, R80 ;  /* 0x0000005000627202 */ /* 0x000fe20000000f00 */
[----:B------:R3:W1:Y:S01]  /*7260*/  MUFU.EX2 R13, R0 ;  /* 0x00000000000d7308 */ /* 0x0006620000000800 */
[----:B------:R-:W-:-:S02]  /*7270*/  MOV R80, R3 ;  /* 0x0000000300507202 */ /* 0x000fc40000000f00 */
[----:B------:R-:W-:Y:S01]  /*7280*/  MOV R213, R114 ;  /* 0x0000007200d57202 */ /* 0x000fe20000000f00 */
[----:B------:R-:W-:Y:S01]  /*7290*/  IMAD.MOV.U32 R249, RZ, RZ, R98 ;  /* 0x000000fffff97224 */ /* 0x000fe200078e0062 */
[----:B------:R-:W-:Y:S02]  /*72a0*/  MOV R212, R115 ;  /* 0x0000007300d47202 */ /* 0x000fe40000000f00 */
[----:B------:R-:W-:Y:S01]  /*72b0*/  MOV R33, R97 ;  /* 0x0000006100217202 */ /* 0x000fe20000000f00 */
[----:B------:R-:W-:Y:S01]  /*72c0*/  LDSM.16.MT88.4 R112, [R236+0xf800] ;  /* 0x00f80000ec70783b */ /* 0x000fe20000004200 */
[----:B------:R-:W-:Y:S02]  /*72d0*/  MOV R246, R99 ;  /* 0x0000006300f67202 */ /* 0x000fe40000000f00 */
[----:B------:R-:W-:Y:S01]  /*72e0*/  MOV R245, R80 ;  /* 0x0000005000f57202 */ /* 0x000fe20000000f00 */
[----:B------:R-:W-:Y:S01]  /*72f0*/  LDSM.16.MT88.4 R96, [R234+0xf800] ;  /* 0x00f80000ea60783b */ /* 0x000fe20000004200 */
[----:B---3--:R-:W-:Y:S01]  /*7300*/  FFMA.FTZ R0, R219, c[0x0][0x23c], -R12 ;  /* 0x00008f00db007a23 */ /* 0x008fe2000001080c */
[----:B------:R-:W-:Y:S01]  /*7310*/  MOV R219, R189 ;  /* 0x000000bd00db7202 */ /* 0x000fe20000000f00 */
[----:B------:R3:W-:Y:S01]  /*7320*/  MUFU.EX2 R12, R2 ;  /* 0x00000002000c7308 */ /* 0x0007e20000000800 */
[----:B------:R-:W4:Y:S01]  /*7330*/  LDSM.16.MT88.4 R188, [R236+0xd800] ;  /* 0x00d80000ecbc783b */ /* 0x000f220000004200 */
[----:B------:R-:W-:Y:S01]  /*7340*/  MOV R252, R243 ;  /* 0x000000f300fc7202 */ /* 0x000fe20000000f00 */
[----:B------:R-:W-:Y:S01]  /*7350*/  IMAD.MOV.U32 R251, RZ, RZ, R242 ;  /* 0x000000fffffb7224 */ /* 0x000fe200078e00f2 */
[----:B------:R-:W-:Y:S01]  /*7360*/  F2FP.PACK_AB R128, R208, R139 ;  /* 0x0000008bd080723e */ /* 0x000fe200000000ff */
[----:B------:R1:W5:Y:S01]  /*7370*/  LDL.LU R3, [R1+0xf8] ;  /* 0x0000f80001037983 */ /* 0x0003620000300800 */
[----:B---3--:R-:W-:Y:S01]  /*7380*/  FADD.FTZ R2, R215, R214 ;  /* 0x000000d6d7027221 */ /* 0x008fe20000010000 */
[----:B------:R-:W-:Y:S01]  /*7390*/  MOV R215, R82 ;  /* 0x0000005200d77202 */ /* 0x000fe20000000f00 */
[----:B------:R-:W-:-:S02]  /*73a0*/  IMAD.MOV.U32 R214, RZ, RZ, R83 ;  /* 0x000000ffffd67224 */ /* 0x000fc400078e0053 */
[----:B------:R-:W3:Y:S01]  /*73b0*/  LDSM.16.MT88.4 R80, [R233+0xf800] ;  /* 0x00f80000e950783b */ /* 0x000ee20000004200 */
[----:B------:R-:W4:Y:S01]  /*73c0*/  MUFU.EX2 R26, R0 ;  /* 0x00000000001a7308 */ /* 0x000f220000000800 */
[----:B------:R-:W-:Y:S01]  /*73d0*/  F2FP.PACK_AB R129, R133, R132 ;  /* 0x000000848581723e */ /* 0x000fe200000000ff */
[----:B------:R-:W-:Y:S01]  /*73e0*/  FADD.FTZ R9, R252, R251 ;  /* 0x000000fbfc097221 */ /* 0x000fe20000010000 */
[----:B------:R-:W-:Y:S02]  /*73f0*/  F2FP.PACK_AB R130, R138, R209 ;  /* 0x000000d18a82723e */ /* 0x000fe400000000ff */
[----:B------:R-:W-:Y:S02]  /*7400*/  F2FP.PACK_AB R131, R31, R137 ;  /* 0x000000891f83723e */ /* 0x000fe400000000ff */
[----:B----4-:R-:W-:Y:S02]  /*7410*/  F2FP.PACK_AB R124, R30, R29 ;  /* 0x0000001d1e7c723e */ /* 0x010fe400000000ff */
[----:B-1----:R-:W-:-:S02]  /*7420*/  F2FP.PACK_AB R125, R13, R11 ;  /* 0x0000000b0d7d723e */ /* 0x002fc400000000ff */
[----:B------:R-:W-:Y:S01]  /*7430*/  F2FP.PACK_AB R126, R27, R28 ;  /* 0x0000001c1b7e723e */ /* 0x000fe200000000ff */
[----:B------:R-:W-:Y:S01]  /*7440*/  FADD.FTZ R2, R240, R2 ;  /* 0x00000002f0027221 */ /* 0x000fe20000010000 */
[----:B------:R-:W-:Y:S02]  /*7450*/  MOV R252, R32 ;  /* 0x0000002000fc7202 */ /* 0x000fe40000000f00 */
[----:B------:R-:W-:Y:S01]  /*7460*/  F2FP.PACK_AB R127, R26, R12 ;  /* 0x0000000c1a7f723e */ /* 0x000fe200000000ff */
[----:B------:R-:W-:Y:S02]  /*7470*/  FADD.FTZ R0, R241, R8 ;  /* 0x00000008f1007221 */ /* 0x000fe40000010000 */
[----:B------:R-:W-:Y:S01]  /*7480*/  FADD.FTZ R9, R238, R9 ;  /* 0x00000009ee097221 */ /* 0x000fe20000010000 */
[----:B------:R-:W-:Y:S01]  /*7490*/  MOV R32, R232 ;  /* 0x000000e800207202 */ /* 0x000fe20000000f00 */
[----:B------:R-:W-:Y:S01]  /*74a0*/  FADD.FTZ R0, R237, R0 ;  /* 0x00000000ed007221 */ /* 0x000fe20000010000 */
[----:B------:R-:W-:Y:S01]  /*74b0*/  HMMA.16816.F32 R116, R128, R4, R116 ;  /* 0x000000048074723c */ /* 0x000fe20000001874 */
[----:B------:R-:W-:-:S02]  /*74c0*/  FADD.FTZ R2, R252, R2 ;  /* 0x00000002fc027221 */ /* 0x000fc40000010000 */
        /* <DEDUP_REMOVED lines=11> */
[-C--:B------:R-:W-:Y:S08]  /*7580*/  HMMA.16816.F32 R176, R128, R188.reuse, R176 ;  /* 0x000000bc80b0723c */ /* 0x080ff000000018b0 */
[C---:B------:R-:W-:Y:S08]  /*7590*/  HMMA.16816.F32 R180, R124.reuse, R188, R180 ;  /* 0x000000bc7cb4723c */ /* 0x040ff000000018b4 */
[C---:B------:R-:W-:Y:S08]  /*75a0*/  HMMA.16816.F32 R184, R124.reuse, R190, R184 ;  /* 0x000000be7cb8723c */ /* 0x040ff000000018b8 */
[C---:B------:R-:W-:Y:S08]  /*75b0*/  HMMA.16816.F32 R196, R124.reuse, R204, R196 ;  /* 0x000000cc7cc4723c */ /* 0x040ff000000018c4 */
        /* <DEDUP_REMOVED lines=27> */
[----:B------:R1:W5:Y:S01]  /*7770*/  LDL.LU R242, [R1+0xe8] ;  /* 0x0000e80001f27983 */ /* 0x0003620000300800 */
[----:B------:R-:W-:Y:S01]  /*7780*/  FADD.FTZ R5, R245, R8 ;  /* 0x00000008f5057221 */ /* 0x000fe20000010000 */
[----:B------:R-:W-:Y:S02]  /*7790*/  HMMA.16816.F32 R112, R128, R114, R56 ;  /* 0x000000728070723c */ /* 0x000fe40000001838 */
[----:B------:R1:W5:Y:S04]  /*77a0*/  LDL.LU R241, [R1+0xe4] ;  /* 0x0000e40001f17983 */ /* 0x0003680000300800 */
[----:B------:R1:W5:Y:S02]  /*77b0*/  LDL.LU R240, [R1+0xe0] ;  /* 0x0000e00001f07983 */ /* 0x0003640000300800 */
[-C--:B------:R-:W-:Y:S02]  /*77c0*/  HMMA.16816.F32 R124, R124, R6.reuse, R64 ;  /* 0x000000067c7c723c */ /* 0x080fe40000001840 */
[----:B------:R1:W5:Y:S04]  /*77d0*/  LDL.LU R239, [R1+0xdc] ;  /* 0x0000dc0001ef7983 */ /* 0x0003680000300800 */
[----:B------:R1:W5:Y:S02]  /*77e0*/  LDL.LU R238, [R1+0xd8] ;  /* 0x0000d80001ee7983 */ /* 0x0003640000300800 */
[----:B------:R-:W-:Y:S02]  /*77f0*/  HMMA.16816.F32 R128, R128, R6, R48 ;  /* 0x000000068080723c */ /* 0x000fe40000001830 */
[----:B------:R1:W5:Y:S04]  /*7800*/  LDL.LU R237, [R1+0xd4] ;  /* 0x0000d40001ed7983 */ /* 0x0003680000300800 */
[----:B------:R1:W5:Y:S01]  /*7810*/  LDL.LU R232, [R1+0xd0] ;  /* 0x0000d00001e87983 */ /* 0x0003620000300800 */
[----:B------:R-:W-:-:S02]  /*7820*/  FADD.FTZ R6, R246, R4 ;  /* 0x00000004f6067221 */ /* 0x000fc40000010000 */
[----:B------:R-:W-:Y:S01]  /*7830*/  FADD.FTZ R4, R249, R2 ;  /* 0x00000002f9047221 */ /* 0x000fe20000010000 */
[----:B------:R1:W5:Y:S01]  /*7840*/  LDL.LU R25, [R1+0xcc] ;  /* 0x0000cc0001197983 */ /* 0x0003620000300800 */
[----:B------:R-:W-:Y:S02]  /*7850*/  FADD.FTZ R2, R212, R0 ;  /* 0x00000000d4027221 */ /* 0x000fe40000010000 */
[----:B------:R-:W-:Y:S01]  /*7860*/  FADD.FTZ R0, R213, R5 ;  /* 0x00000005d5007221 */ /* 0x000fe20000010000 */
[----:B------:R1:W5:Y:S01]  /*7870*/  LDL.LU R24, [R1+0xc8] ;  /* 0x0000c80001187983 */ /* 0x0003620000300800 */
[----:B------:R-:W-:Y:S02]  /*7880*/  FADD.FTZ R5, R214, R6 ;  /* 0x00000006d6057221 */ /* 0x000fe40000010000 */
[----:B------:R-:W-:Y:S01]  /*7890*/  FADD.FTZ R4, R215, R4 ;  /* 0x00000004d7047221 */ /* 0x000fe20000010000 */
[----:B------:R1:W5:Y:S01]  /*78a0*/  LDL.LU R15, [R1+0xc4] ;  /* 0x0000c400010f7983 */ /* 0x0003620000300800 */
[----:B------:R-:W-:-:S02]  /*78b0*/  FADD.FTZ R0, R217, R0 ;  /* 0x00000000d9007221 */ /* 0x000fc40000010000 */
[----:B------:R-:W-:Y:S01]  /*78c0*/  FADD.FTZ R2, R216, R2 ;  /* 0x00000002d8027221 */ /* 0x000fe20000010000 */
[----:B------:R1:W5:Y:S01]  /*78d0*/  LDL.LU R14, [R1+0xc0] ;  /* 0x0000c000010e7983 */ /* 0x0003620000300800 */
        /* <DEDUP_REMOVED lines=38> */
[----:B------:R-:W3:Y:S04]  /*7b40*/  LDL R227, [R1+0x98] ;  /* 0x0000980001e37983 */ /* 0x000ee80000100800 */
[----:B------:R-:W4:Y:S01]  /*7b50*/  LDL.64 R210, [R1+0xb0] ;  /* 0x0000b00001d27983 */ /* 0x000f220000100a00 */
[----:B------:R-:W-:Y:S01]  /*7b60*/  UIADD3 UR21, UR8, -0x2, URZ ;  /* 0xfffffffe08157890 */ /* 0x000fe2000fffe03f */
[----:B------:R-:W-:-:S04]  /*7b70*/  DEPBAR.LE SB0, 0x0 ;  /* 0x000080000000791a */ /* 0x000fc80000000000 */
[----:B------:R-:W-:Y:S01]  /*7b80*/  USHF.R.S32.HI UR5, URZ, 0x1f, UR21 ;  /* 0x0000001f3f057899 */ /* 0x000fe20008011415 */
[----:B-1----:R-:W-:Y:S01]  /*7b90*/  IMAD.U32 R4, RZ, RZ, UR21 ;  /* 0x00000015ff047e24 */ /* 0x002fe2000f8e00ff */
[----:B------:R-:W-:Y:S02]  /*7ba0*/  UIMAD UR4, UR12, UR21, URZ ;  /* 0x000000150c0472a4 */ /* 0x000fe4000f8e023f */
[----:B------:R-:W-:Y:S02]  /*7bb0*/  UISETP.GE.AND UP0, UPT, UR8, 0x3, UPT ;  /* 0x000000030800788c */ /* 0x000fe4000bf06270 */
[----:B------:R-:W-:Y:S01]  /*7bc0*/  UIMAD UR4, UR5, UR17, UR4 ;  /* 0x00000011050472a4 */ /* 0x000fe2000f8e0204 */
[----:B------:R-:W-:Y:S01]  /*7bd0*/  BAR.SYNC.DEFER_BLOCKING 0x0 ;  /* 0x0000000000007b1d */ /* 0x000fe20000010000 */
[----:B--2---:R-:W-:Y:S02]  /*7be0*/  ISETP.GE.AND P3, PT, R224, c[0x0][0x220], PT ;  /* 0x00008800e0007a0c */ /* 0x004fe40003f66270 */
[----:B---3--:R-:W-:Y:S01]  /*7bf0*/  ISETP.GE.AND P2, PT, R227, c[0x0][0x220], PT ;  /* 0x00008800e3007a0c */ /* 0x008fe20003f46270 */
[----:B----4-:R-:W-:-:S05]  /*7c00*/  IMAD.WIDE.U32 R4, R4, UR17, R210 ;  /* 0x0000001104047c25 */ /* 0x010fca000f8e00d2 */
        /* <DEDUP_REMOVED lines=67> */
[----:B----4-:R-:W4:Y:S04]  /*8040*/  LDSM.16.M88.4 R8, [R240+0x2000] ;  /* 0x00200000f008783b */ /* 0x010f280000000200 */
[----:B------:R-:W-:Y:S04]  /*8050*/  LDSM.16.M88.4 R48, [R239+0x1000] ;  /* 0x00100000ef30783b */ /* 0x000fe80000000200 */
[----:B-1----:R-:W1:Y:S04]  /*8060*/  LDSM.16.M88.4 R4, [R241+0x2000] ;  /* 0x00200000f104783b */ /* 0x002e680000000200 */
[----:B------:R-:W1:Y:S04]  /*8070*/  LDSM.16.M88.4 R52, [R239+0x800] ;  /* 0x00080000ef34783b */ /* 0x000e680000000200 */
[----:B------:R-:W1:Y:S04]  /*8080*/  LDSM.16.M88.4 R44, [R239+0x1800] ;  /* 0x00180000ef2c783b */ /* 0x000e680000000200 */
[----:B--2---:R-:W2:Y:S04]  /*8090*/  LDSM.16.M88.4 R20, [R239] ;  /* 0x00000000ef14783b */ /* 0x004ea80000000200 */
[----:B---3--:R-:W3:Y:S04]  /*80a0*/  LDSM.16.M88.4 R16, [R240] ;  /* 0x00000000f010783b */ /* 0x008ee80000000200 */
[----:B------:R-:W0:Y:S01]  /*80b0*/  LDGDEPBAR ;  /* 0x00000000000079af */ /* 0x000e220000000000 */
[C---:B----4-:R-:W-:Y:S08]  /*80c0*/  HMMA.16816.F32 R64, R8.reuse, R32, RZ ;  /* 0x000000200840723c */ /* 0x050ff000000018ff */
[C---:B------:R-:W-:Y:S08]  /*80d0*/  HMMA.16816.F32 R208, R8.reuse, R36, RZ ;  /* 0x0000002408d0723c */ /* 0x040ff000000018ff */
[C---:B------:R-:W-:Y:S08]  /*80e0*/  HMMA.16816.F32 R216, R8.reuse, R40, RZ ;  /* 0x0000002808d8723c */ /* 0x040ff000000018ff */
[C---:B------:R-:W-:Y:S08]  /*80f0*/  HMMA.16816.F32 R56, R8.reuse, R28, RZ ;  /* 0x0000001c0838723c */ /* 0x040ff000000018ff */
[C---:B------:R-:W-:Y:S08]  /*8100*/  HMMA.16816.F32 R212, R8.reuse, R42, RZ ;  /* 0x0000002a08d4723c */ /* 0x040ff000000018ff */
[C---:B------:R-:W-:Y:S08]  /*8110*/  HMMA.16816.F32 R140, R8.reuse, R38, RZ ;  /* 0x00000026088c723c */ /* 0x040ff000000018ff */
[C---:B------:R-:W-:Y:S08]  /*8120*/  HMMA.16816.F32 R60, R8.reuse, R34, RZ ;  /* 0x00000022083c723c */ /* 0x040ff000000018ff */
[----:B------:R-:W-:Y:S08]  /*8130*/  HMMA.16816.F32 R8, R8, R30, RZ ;  /* 0x0000001e0808723c */ /* 0x000ff000000018ff */
[C---:B-1----:R-:W-:Y:S08]  /*8140*/  HMMA.16816.F32 R64, R4.reuse, R48, R64 ;  /* 0x000000300440723c */ /* 0x042ff00000001840 */
[C---:B------:R-:W-:Y:S08]  /*8150*/  HMMA.16816.F32 R220, R4.reuse, R52, R208 ;  /* 0x0000003404dc723c */ /* 0x040ff000000018d0 */
[C---:B------:R-:W-:Y:S01]  /*8160*/  HMMA.16816.F32 R248, R4.reuse, R46, R8 ;  /* 0x0000002e04f8723c */ /* 0x040fe20000001808 */
[----:B------:R-:W1:Y:S07]  /*8170*/  LDSM.16.M88.4 R8, [R241] ;  /* 0x00000000f108783b */ /* 0x000e6e0000000200 */
[----:B------:R-:W-:Y:S01]  /*8180*/  MOV R133, R64 ;  /* 0x0000004000857202 */ /* 0x000fe20000000f00 */
[----:B------:R-:W-:Y:S01]  /*8190*/  IMAD.MOV.U32 R132, RZ, RZ, R65 ;  /* 0x000000ffff847224 */ /* 0x000fe200078e0041 */
[----:B------:R-:W-:Y:S01]  /*81a0*/  HMMA.16816.F32 R228, R4, R50, R60 ;  /* 0x0000003204e4723c */ /* 0x000fe2000000183c */
[----:B------:R-:W-:-:S02]  /*81b0*/  IMAD.MOV.U32 R27, RZ, RZ, R66 ;  /* 0x000000ffff1b7224 */ /* 0x000fc400078e0042 */
[----:B------:R-:W-:-:S03]  /*81c0*/  IMAD.MOV.U32 R26, RZ, RZ, R67 ;  /* 0x000000ffff1a7224 */ /* 0x000fc600078e0043 */
[----:B------:R-:W-:Y:S02]  /*81d0*/  IMAD.MOV.U32 R13, RZ, RZ, R220 ;  /* 0x000000ffff0d7224 */ /* 0x000fe400078e00dc */
[----:B--2---:R-:W-:Y:S01]  /*81e0*/  HMMA.16816.F32 R64, R4, R22, R212 ;  /* 0x000000160440723c */ /* 0x004fe200000018d4 */
[----:B------:R-:W-:Y:S02]  /*81f0*/  IMAD.MOV.U32 R12, RZ, RZ, R221 ;  /* 0x000000ffff0c7224 */ /* 0x000fe400078e00dd */
[----:B------:R-:W-:Y:S02]  /*8200*/  IMAD.MOV.U32 R2, RZ, RZ, R222 ;  /* 0x000000ffff027224 */ /* 0x000fe400078e00de */
[----:B------:R-:W-:-:S03]  /*8210*/  IMAD.MOV.U32 R0, RZ, RZ, R223 ;  /* 0x000000ffff007224 */ /* 0x000fc600078e00df */
[----:B------:R-:W-:Y:S08]  /*8220*/  HMMA.16816.F32 R220, R4, R44, R56 ;  /* 0x0000002c04dc723c */ /* 0x000ff00000001838 */
[----:B---3--:R-:W-:Y:S08]  /*8230*/  HMMA.16816.F32 R60, R16, R36, RZ ;  /* 0x00000024103c723c */ /* 0x008ff000000018ff */
[----:B------:R-:W-:Y:S01]  /*8240*/  HMMA.16816.F32 R216, R4, R20, R216 ;  /* 0x0000001404d8723c */ /* 0x000fe200000018d8 */
[----:B------:R-:W-:Y:S01]  /*8250*/  IMAD.MOV.U32 R224, RZ, RZ, R64 ;  /* 0x000000ffffe07224 */ /* 0x000fe200078e0040 */
[----:B------:R-:W-:Y:S01]  /*8260*/  MOV R138, R66 ;  /* 0x00000042008a7202 */ /* 0x000fe20000000f00 */
[----:B------:R-:W-:-:S02]  /*8270*/  IMAD.MOV.U32 R139, RZ, RZ, R65 ;  /* 0x000000ffff8b7224 */ /* 0x000fc400078e0041 */
[----:B------:R-:W-:-:S03]  /*8280*/  IMAD.MOV.U32 R137, RZ, RZ, R67 ;  /* 0x000000ffff897224 */ /* 0x000fc600078e0043 */
[----:B------:R-:W-:Y:S08]  /*8290*/  HMMA.16816.F32 R212, R4, R54, R140 ;  /* 0x0000003604d4723c */ /* 0x000ff0000000188c */
[C---:B------:R-:W-:Y:S08]  /*82a0*/  HMMA.16816.F32 R56, R16.reuse, R32, RZ ;  /* 0x000000201038723c */ /* 0x040ff000000018ff */
[C---:B------:R-:W-:Y:S08]  /*82b0*/  HMMA.16816.F32 R4, R16.reuse, R28, RZ ;  /* 0x0000001c1004723c */ /* 0x040ff000000018ff */
[C---:B------:R-:W-:Y:S08]  /*82c0*/  HMMA.16816.F32 R32, R16.reuse, R34, RZ ;  /* 0x000000221020723c */ /* 0x040ff000000018ff */
[C---:B------:R-:W-:Y:S08]  /*82d0*/  HMMA.16816.F32 R64, R16.reuse, R40, RZ ;  /* 0x000000281040723c */ /* 0x040ff000000018ff */
[----:B------:R-:W-:Y:S08]  /*82e0*/  HMMA.16816.F32 R40, R16, R42, RZ ;  /* 0x0000002a1028723c */ /* 0x000ff000000018ff */
[C---:B-1----:R-:W-:Y:S07]  /*82f0*/  HMMA.16816.F32 R208, R8.reuse, R52, R60 ;  /* 0x0000003408d0723c */ /* 0x042fee000000183c */
[----:B------:R-:W-:Y:S01]  /*8300*/  IMAD.MOV.U32 R60, RZ, RZ, R224 ;  /* 0x000000ffff3c7224 */ /* 0x000fe200078e00e0 */
[----:B------:R-:W-:Y:S01]  /*8310*/  HMMA.16816.F32 R140, R8, R48, R56 ;  /* 0x00000030088c723c */ /* 0x000fe20000001838 */
[----:B------:R-:W-:-:S02]  /*8320*/  IMAD.MOV.U32 R61, RZ, RZ, R139 ;  /* 0x000000ffff3d7224 */ /* 0x000fc400078e008b */
[----:B------:R-:W-:Y:S02]  /*8330*/  IMAD.MOV.U32 R62, RZ, RZ, R138 ;  /* 0x000000ffff3e7224 */ /* 0x000fe400078e008a */
[----:B------:R-:W-:-:S03]  /*8340*/  IMAD.MOV.U32 R63, RZ, RZ, R137 ;  /* 0x000000ffff3f7224 */ /* 0x000fc600078e0089 */
[C---:B------:R-:W-:Y:S01]  /*8350*/  HMMA.16816.F32 R224, R8.reuse, R44, R4 ;  /* 0x0000002c08e0723c */ /* 0x040fe20000001804 */
[----:B------:R-:W-:Y:S07]  /*8360*/  LDSM.16.M88.4 R4, [R243+0x2000] ;  /* 0x00200000f304783b */ /* 0x000fee0000000200 */
[----:B------:R-:W-:Y:S01]  /*8370*/  HMMA.16816.F32 R56, R8, R50, R32 ;  /* 0x000000320838723c */ /* 0x000fe20000001820 */
[----:B------:R-:W1:Y:S07]  /*8380*/  LDSM.16.M88.4 R32, [R238+0x9800] ;  /* 0x00980000ee20783b */ /* 0x000e6e0000000200 */
[----:B------:R-:W-:Y:S08]  /*8390*/  HMMA.16816.F32 R28, R16, R30, RZ ;  /* 0x0000001e101c723c */ /* 0x000ff000000018ff */
[C---:B------:R-:W-:Y:S08]  /*83a0*/  HMMA.16816.F32 R64, R8.reuse, R20, R64 ;  /* 0x000000140840723c */ /* 0x040ff00000001840 */
[C---:B------:R-:W-:Y:S01]  /*83b0*/  HMMA.16816.F32 R40, R8.reuse, R22, R40 ;  /* 0x000000160828723c */ /* 0x040fe20000001828 */
[----:B------:R-:W2:Y:S07]  /*83c0*/  LDSM.16.M88.4 R20, [R238+0x8000] ;  /* 0x00800000ee14783b */ /* 0x000eae0000000200 */
[----:B------:R-:W-:Y:S01]  /*83d0*/  HMMA.16816.F32 R44, R8, R46, R28 ;  /* 0x0000002e082c723c */ /* 0x000fe2000000181c */
[----:B------:R-:W-:Y:S07]  /*83e0*/  LDSM.16.M88.4 R28, [R238+0x9000] ;  /* 0x00900000ee1c783b */ /* 0x000fee0000000200 */
[----:B------:R-:W-:Y:S01]  /*83f0*/  HMMA.16816.F32 R36, R16, R38, RZ ;  /* 0x000000261024723c */ /* 0x000fe200000018ff */
[----:B------:R-:W3:Y:S07]  /*8400*/  LDSM.16.M88.4 R16, [R243] ;  /* 0x00000000f310783b */ /* 0x000eee0000000200 */
[C---:B-1----:R-:W-:Y:S08]  /*8410*/  HMMA.16816.F32 R220, R4.reuse, R32, R220 ;  /* 0x0000002004dc723c */ /* 0x042ff000000018dc */
[----:B------:R-:W-:Y:S08]  /*8420*/  HMMA.16816.F32 R248, R4, R34, R248 ;  /* 0x0000002204f8723c */ /* 0x000ff000000018f8 */
[----:B------:R-:W-:Y:S01]  /*8430*/  HMMA.16816.F32 R52, R8, R54, R36 ;  /* 0x000000360834723c */ /* 0x000fe20000001824 */
[----:B------:R-:W1:Y:S07]  /*8440*/  LDSM.16.M88.4 R8, [R238+0x8800] ;  /* 0x00880000ee08783b */ /* 0x000e6e0000000200 */
[-C--:B--2---:R-:W-:Y:S07]  /*8450*/  HMMA.16816.F32 R36, R4, R20.reuse, R216 ;  /* 0x000000140424723c */ /* 0x084fee00000018d8 */
[----:B------:R-:W-:Y:S01]  /*8460*/  MOV R216, R133 ;  /* 0x0000008500d87202 */ /* 0x000fe20000000f00 */
[----:B------:R-:W-:Y:S01]  /*8470*/  IMAD.MOV.U32 R217, RZ, RZ, R132 ;  /* 0x000000ffffd97224 */ /* 0x000fe200078e0084 */
[----:B---3--:R-:W-:Y:S01]  /*8480*/  HMMA.16816.F32 R48, R16, R20, R64 ;  /* 0x000000141030723c */ /* 0x008fe20000001840 */
        /* <DEDUP_REMOVED lines=8> */
[----:B------:R-:W-:-:S02]  /*8510*/  IMAD.MOV.U32 R64, RZ, RZ, R13 ;  /* 0x000000ffff407224 */ /* 0x000fc400078e000d */
[----:B------:R-:W-:Y:S02]  /*8520*/  IMAD.MOV.U32 R65, RZ, RZ, R12 ;  /* 0x000000ffff417224 */ /* 0x000fe400078e000c */
[----:B------:R-:W-:Y:S01]  /*8530*/  IMAD.MOV.U32 R67, RZ, RZ, R0 ;  /* 0x000000ffff437224 */ /* 0x000fe200078e0000 */
[C---:B------:R-:W-:Y:S08]  /*8540*/  HMMA.16816.F32 R220, R4.reuse, R30, R228 ;  /* 0x0000001e04dc723c */ /* 0x040ff000000018e4 */
[C---:B-1----:R-:W-:Y:S08]  /*8550*/  HMMA.16816.F32 R64, R4.reuse, R8, R64 ;  /* 0x000000080440723c */ /* 0x042ff00000001840 */
[C---:B------:R-:W-:Y:S08]  /*8560*/  HMMA.16816.F32 R60, R4.reuse, R22, R60 ;  /* 0x00000016043c723c */ /* 0x040ff0000000183c */
[----:B------:R-:W-:Y:S01]  /*8570*/  MOV R13, R220 ;  /* 0x000000dc000d7202 */ /* 0x000fe20000000f00 */
[----:B------:R-:W-:Y:S01]  /*8580*/  IMAD.MOV.U32 R12, RZ, RZ, R221 ;  /* 0x000000ffff0c7224 */ /* 0x000fe200078e00dd */
[----:B------:R-:W-:Y:S01]  /*8590*/  HMMA.16816.F32 R212, R4, R10, R212 ;  /* 0x0000000a04d4723c */ /* 0x000fe200000018d4 */
[----:B------:R-:W-:Y:S01]  /*85a0*/  IMAD.MOV.U32 R2, RZ, RZ, R222 ;  /* 0x000000ffff027224 */ /* 0x000fe200078e00de */
[----:B------:R-:W-:Y:S01]  /*85b0*/  LDSM.16.M88.4 R4, [R242+0x2000] ;  /* 0x00200000f204783b */ /* 0x000fe20000000200 */
[----:B------:R-:W-:-:S05]  /*85c0*/  IMAD.MOV.U32 R0, RZ, RZ, R223 ;  /* 0x000000ffff007224 */ /* 0x000fca00078e00df */
[C---:B------:R-:W-:Y:S01]  /*85d0*/  HMMA.16816.F32 R220, R16.reuse, R22, R40 ;  /* 0x0000001610dc723c */ /* 0x040fe20000001828 */
[----:B------:R-:W1:Y:S07]  /*85e0*/  LDSM.16.M88.4 R20, [R237] ;  /* 0x00000000ed14783b */ /* 0x000e6e0000000200 */
[C---:B------:R-:W-:Y:S08]  /*85f0*/  HMMA.16816.F32 R228, R16.reuse, R8, R208 ;  /* 0x0000000810e4723c */ /* 0x040ff000000018d0 */
[C---:B------:R-:W-:Y:S01]  /*8600*/  HMMA.16816.F32 R208, R16.reuse, R10, R52 ;  /* 0x0000000a10d0723c */ /* 0x040fe20000001834 */
[----:B------:R-:W2:Y:S06]  /*8610*/  LDSM.16.M88.4 R8, [R242] ;  /* 0x00000000f208783b */ /* 0x000eac0000000200 */
[----:B------:R-:W-:Y:S01]  /*8620*/  IMAD.MOV.U32 R52, RZ, RZ, R13 ;  /* 0x000000ffff347224 */ /* 0x000fe200078e000d */
[----:B------:R-:W-:Y:S01]  /*8630*/  HMMA.16816.F32 R140, R16, R28, R140 ;  /* 0x0000001c108c723c */ /* 0x000fe2000000188c */
[----:B------:R-:W-:Y:S01]  /*8640*/  IMAD.MOV.U32 R53, RZ, RZ, R12 ;  /* 0x000000ffff357224 */ /* 0x000fe200078e000c */
[----:B------:R-:W-:Y:S01]  /*8650*/  MOV R54, R2 ;  /* 0x0000000200367202 */ /* 0x000fe20000000f00 */
[----:B------:R-:W-:-:S05]  /*8660*/  IMAD.MOV.U32 R55, RZ, RZ, R0 ;  /* 0x000000ffff377224 */ /* 0x000fca00078e0000 */
[C---:B------:R-:W-:Y:S01]  /*8670*/  HMMA.16816.F32 R40, R16.reuse, R30, R56 ;  /* 0x0000001e1028723c */ /* 0x040fe20000001838 */
[----:B------:R-:W3:Y:S07]  /*8680*/  LDSM.16.M88.4 R28, [R237+0x1000] ;  /* 0x00100000ed1c783b */ /* 0x000eee0000000200 */
[C---:B------:R-:W-:Y:S08]  /*8690*/  HMMA.16816.F32 R224, R16.reuse, R32, R224 ;  /* 0x0000002010e0723c */ /* 0x040ff000000018e0 */
[----:B------:R-:W-:Y:S01]  /*86a0*/  HMMA.16816.F32 R44, R16, R34, R44 ;  /* 0x00000022102c723c */ /* 0x000fe2000000182c */
[----:B------:R-:W4:Y:S04]  /*86b0*/  LDSM.16.M88.4 R16, [R237+0x800] ;  /* 0x00080000ed10783b */ /* 0x000f280000000200 */
[----:B------:R-:W4:Y:S03]  /*86c0*/  LDSM.16.M88.4 R32, [R237+0x1800] ;  /* 0x00180000ed20783b */ /* 0x000f260000000200 */
[----:B------:R-:W-:Y:S01]  /*86d0*/  IMAD.MOV.U32 R13, RZ, RZ, R40 ;  /* 0x000000ffff0d7224 */ /* 0x000fe200078e0028 */
[----:B-1----:R-:W-:Y:S01]  /*86e0*/  HMMA.16816.F32 R56, R4, R22, R60 ;  /* 0x000000160438723c */ /* 0x002fe2000000183c */
[----:B------:R-:W-:-:S02]  /*86f0*/  IMAD.MOV.U32 R12, RZ, RZ, R41 ;  /* 0x000000ffff0c7224 */ /* 0x000fc400078e0029 */
[----:B------:R-:W-:Y:S02]  /*8700*/  IMAD.MOV.U32 R2, RZ, RZ, R42 ;  /* 0x000000ffff027224 */ /* 0x000fe400078e002a */
[----:B------:R-:W-:-:S03]  /*8710*/  IMAD.MOV.U32 R0, RZ, RZ, R43 ;  /* 0x000000ffff007224 */ /* 0x000fc600078e002b */
[-C--:B------:R-:W-:Y:S08]  /*8720*/  HMMA.16816.F32 R40, R4, R20.reuse, R36 ;  /* 0x000000140428723c */ /* 0x080ff00000001824 */
[----:B--2---:R-:W-:Y:S07]  /*8730*/  HMMA.16816.F32 R36, R8, R20, R48 ;  /* 0x000000140824723c */ /* 0x004fee0000001830 */
[----:B------:R-:W-:Y:S01]  /*8740*/  MOV R48, R133 ;  /* 0x0000008500307202 */ /* 0x000fe20000000f00 */
[----:B------:R-:W-:Y:S01]  /*8750*/  IMAD.MOV.U32 R49, RZ, RZ, R132 ;  /* 0x000000ffff317224 */ /* 0x000fe200078e0084 */
[----:B------:R-:W-:Y:S01]  /*8760*/  MOV R138, R58 ;  /* 0x0000003a008a7202 */ /* 0x000fe20000000f00 */
[----:B------:R-:W-:Y:S01]  /*8770*/  IMAD.MOV.U32 R50, RZ, RZ, R27 ;  /* 0x000000ffff327224 */ /* 0x000fe200078e001b */
[----:B---3--:R-:W-:Y:S01]  /*8780*/  HMMA.16816.F32 R52, R4, R30, R52 ;  /* 0x0000001e0434723c */ /* 0x008fe20000001834 */
[----:B------:R-:W-:-:S02]  /*8790*/  IMAD.MOV.U32 R51, RZ, RZ, R26 ;  /* 0x000000ffff337224 */ /* 0x000fc400078e001a */
[----:B------:R-:W-:Y:S02]  /*87a0*/  IMAD.MOV.U32 R245, RZ, RZ, R56 ;  /* 0x000000fffff57224 */ /* 0x000fe400078e0038 */
[----:B------:R-:W-:Y:S02]  /*87b0*/  IMAD.MOV.U32 R139, RZ, RZ, R57 ;  /* 0x000000ffff8b7224 */ /* 0x000fe400078e0039 */
[----:B------:R-:W-:Y:S01]  /*87c0*/  IMAD.MOV.U32 R137, RZ, RZ, R59 ;  /* 0x000000ffff897224 */ /* 0x000fe200078e003b */
[C---:B----4-:R-:W-:Y:S07]  /*87d0*/  HMMA.16816.F32 R60, R4.reuse, R18, R212 ;  /* 0x00000012043c723c */ /* 0x050fee00000018d4 */
[----:B------:R-:W-:Y:S01]  /*87e0*/  IMAD.MOV.U32 R212, RZ, RZ, R13 ;  /* 0x000000ffffd47224 */ /* 0x000fe200078e000d */
[----:B------:R-:W-:Y:S01]  /*87f0*/  HMMA.16816.F32 R48, R4, R32, R48 ;  /* 0x000000200430723c */ /* 0x000fe20000001830 */
[----:B------:R-:W-:-:S02]  /*8800*/  IMAD.MOV.U32 R213, RZ, RZ, R12 ;  /* 0x000000ffffd57224 */ /* 0x000fc400078e000c */
[----:B------:R-:W-:Y:S02]  /*8810*/  IMAD.MOV.U32 R214, RZ, RZ, R2 ;  /* 0x000000ffffd67224 */ /* 0x000fe400078e0002 */
[----:B------:R-:W-:-:S03]  /*8820*/  IMAD.MOV.U32 R215, RZ, RZ, R0 ;  /* 0x000000ffffd77224 */ /* 0x000fc600078e0000 */
[----:B------:R-:W-:Y:S08]  /*8830*/  HMMA.16816.F32 R64, R4, R16, R64 ;  /* 0x000000100440723c */ /* 0x000ff00000001840 */
[----:B------:R-:W-:Y:S08]  /*8840*/  HMMA.16816.F32 R212, R8, R30, R212 ;  /* 0x0000001e08d4723c */ /* 0x000ff000000018d4 */
[----:B------:R-:W-:Y:S01]  /*8850*/  MOV R133, R48 ;  /* 0x0000003000857202 */ /* 0x000fe20000000f00 */
[----:B------:R-:W-:Y:S01]  /*8860*/  IMAD.MOV.U32 R132, RZ, RZ, R49 ;  /* 0x000000ffff847224 */ /* 0x000fe200078e0031 */
[----:B------:R-:W-:Y:S01]  /*8870*/  HMMA.16816.F32 R56, R4, R28, R216 ;  /* 0x0000001c0438723c */ /* 0x000fe200000018d8 */
[----:B------:R-:W-:-:S02]  /*8880*/  IMAD.MOV.U32 R27, RZ, RZ, R50 ;  /* 0x000000ffff1b7224 */ /* 0x000fc400078e0032 */
[----:B------:R-:W-:-:S05]  /*8890*/  IMAD.MOV.U32 R26, RZ, RZ, R51 ;  /* 0x000000ffff1a7224 */ /* 0x000fca00078e0033 */
[----:B------:R-:W-:Y:S01]  /*88a0*/  HMMA.16816.F32 R48, R4, R34, R248 ;  /* 0x000000220430723c */ /* 0x000fe200000018f8 */
[----:B------:R-:W-:Y:S05]  /*88b0*/  LDSM.16.M88.4 R4, [R240+0x6000] ;  /* 0x00600000f004783b */ /* 0x000fea0000000200 */
[----:B------:R-:W-:Y:S01]  /*88c0*/  IMAD.MOV.U32 R13, RZ, RZ, R212 ;  /* 0x000000ffff0d7224 */ /* 0x000fe200078e00d4 */
[----:B------:R-:W-:Y:S01]  /*88d0*/  MOV R2, R214 ;  /* 0x000000d600027202 */ /* 0x000fe20000000f00 */
[----:B------:R-:W-:Y:S01]  /*88e0*/  HMMA.16816.F32 R220, R8, R22, R220 ;  /* 0x0000001608dc723c */ /* 0x000fe200000018dc */
[----:B------:R-:W-:Y:S01]  /*88f0*/  IMAD.MOV.U32 R12, RZ, RZ, R213 ;  /* 0x000000ffff0c7224 */ /* 0x000fe200078e00d5 */
[----:B------:R-:W1:Y:S01]  /*8900*/  LDSM.16.M88.4 R20, [R232+0xa000] ;  /* 0x00a00000e814783b */ /* 0x000e620000000200 */
[----:B------:R-:W-:-:S05]  /*8910*/  IMAD.MOV.U32 R0, RZ, RZ, R215 ;  /* 0x000000ffff007224 */ /* 0x000fca00078e00d7 */
[C---:B------:R-:W-:Y:S08]  /*8920*/  HMMA.16816.F32 R228, R8.reuse, R16, R228 ;  /* 0x0000001008e4723c */ /* 0x040ff000000018e4 */
[C---:B------:R-:W-:Y:S01]  /*8930*/  HMMA.16816.F32 R216, R8.reuse, R18, R208 ;  /* 0x0000001208d8723c */ /* 0x040fe200000018d0 */
[----:B------:R-:W2:Y:S07]  /*8940*/  LDSM.16.M88.4 R16, [R240+0x4000] ;  /* 0x00400000f010783b */ /* 0x000eae0000000200 */
[C---:B------:R-:W-:Y:S01]  /*8950*/  HMMA.16816.F32 R140, R8.reuse, R28, R140 ;  /* 0x0000001c088c723c */ /* 0x040fe2000000188c */
[----:B------:R-:W3:Y:S07]  /*8960*/  LDSM.16.M88.4 R28, [R232+0xb000] ;  /* 0x00b00000e81c783b */ /* 0x000eee0000000200 */
[C---:B------:R-:W-:Y:S07]  /*8970*/  HMMA.16816.F32 R248, R8.reuse, R32, R224 ;  /* 0x0000002008f8723c */ /* 0x040fee00000018e0 */
[----:B------:R-:W-:Y:S01]  /*8980*/  IMAD.MOV.U32 R224, RZ, RZ, R245 ;  /* 0x000000ffffe07224 */ /* 0x000fe200078e00f5 */
[----:B------:R-:W-:Y:S01]  /*8990*/  HMMA.16816.F32 R212, R8, R34, R44 ;  /* 0x0000002208d4723c */ /* 0x000fe2000000182c */
[----:B------:R-:W4:Y:S01]  /*89a0*/  LDSM.16.M88.4 R8, [R232+0xa800] ;  /* 0x00a80000e808783b */ /* 0x000f220000000200 */
[----:B------:R-:W-:-:S02]  /*89b0*/  IMAD.MOV.U32 R225, RZ, RZ, R139 ;  /* 0x000000ffffe17224 */ /* 0x000fc400078e008b */
[----:B------:R-:W-:Y:S01]  /*89c0*/  IMAD.MOV.U32 R226, RZ, RZ, R138 ;  /* 0x000000ffffe27224 */ /* 0x000fe200078e008a */
[----:B------:R-:W4:Y:S01]  /*89d0*/  LDSM.16.M88.4 R32, [R232+0xb800] ;  /* 0x00b80000e820783b */ /* 0x000f220000000200 */
[----:B------:R-:W-:Y:S01]  /*89e0*/  IMAD.MOV.U32 R227, RZ, RZ, R137 ;  /* 0x000000ffffe37224 */ /* 0x000fe200078e0089 */
[----:B------:R-:W-:Y:S01]  /*89f0*/  MOV R44, R133 ;  /* 0x00000085002c7202 */ /* 0x000fe20000000f00 */
[----:B------:R-:W-:Y:S01]  /*8a00*/  IMAD.MOV.U32 R45, RZ, RZ, R132 ;  /* 0x000000ffff2d7224 */ /* 0x000fe200078e0084 */
[----:B-1----:R-:W-:Y:S01]  /*8a10*/  HMMA.16816.F32 R208, R4, R20, R40 ;  /* 0x0000001404d0723c */ /* 0x002fe20000001828 */
[----:B------:R-:W-:Y:S02]  /*8a20*/  IMAD.MOV.U32 R46, RZ, RZ, R27 ;  /* 0x000000ffff2e7224 */ /* 0x000fe400078e001b */
[----:B------:R-:W-:-:S05]  /*8a30*/  IMAD.MOV.U32 R47, RZ, RZ, R26 ;  /* 0x000000ffff2f7224 */ /* 0x000fca00078e001a */
[----:B------:R-:W-:Y:S08]  /*8a40*/  HMMA.16816.F32 R224, R4, R22, R224 ;  /* 0x0000001604e0723c */ /* 0x000ff000000018e0 */
[----:B--2---:R-:W-:Y:S08]  /*8a50*/  HMMA.16816.F32 R36, R16, R20, R36 ;  /* 0x000000141024723c */ /* 0x004ff00000001824 */
[C---:B---3--:R-:W-:Y:S08]  /*8a60*/  HMMA.16816.F32 R52, R4.reuse, R30, R52 ;  /* 0x0000001e0434723c */ /* 0x048ff00000001834 */
[----:B----4-:R-:W-:Y:S01]  /*8a70*/  HMMA.16816.F32 R40, R4, R8, R64 ;  /* 0x000000080428723c */ /* 0x010fe20000001840 */
[----:B------:R-:W-:Y:S01]  /*8a80*/  IMAD.MOV.U32 R133, RZ, RZ, R224 ;  /* 0x000000ffff857224 */ /* 0x000fe200078e00e0 */
[----:B------:R-:W-:Y:S01]  /*8a90*/  MOV R27, R226 ;  /* 0x000000e2001b7202 */ /* 0x000fe20000000f00 */
[----:B------:R-:W-:-:S02]  /*8aa0*/  IMAD.MOV.U32 R132, RZ, RZ, R225 ;  /* 0x000000ffff847224 */ /* 0x000fc400078e00e1 */
[----:B------:R-:W-:-:S03]  /*8ab0*/  IMAD.MOV.U32 R26, RZ, RZ, R227 ;  /* 0x000000ffff1a7224 */ /* 0x000fc600078e00e3 */
[----:B------:R-:W-:Y:S08]  /*8ac0*/  HMMA.16816.F32 R64, R4, R28, R56 ;  /* 0x0000001c0440723c */ /* 0x000ff00000001838 */
[----:B------:R-:W-:Y:S07]  /*8ad0*/  HMMA.16816.F32 R56, R16, R10, R216 ;  /* 0x0000000a1038723c */ /* 0x000fee00000018d8 */
[----:B------:R-:W-:Y:S01]  /*8ae0*/  MOV R216, R13 ;  /* 0x0000000d00d87202 */ /* 0x000fe20000000f00 */
[----:B------:R-:W-:Y:S01]  /*8af0*/  IMAD.MOV.U32 R217, RZ, RZ, R12 ;  /* 0x000000ffffd97224 */ /* 0x000fe200078e000c */
[----:B------:R-:W-:Y:S01]  /*8b00*/  HMMA.16816.F32 R44, R4, R32, R44 ;  /* 0x00000020042c723c */ /* 0x000fe2000000182c */
[----:B------:R-:W-:-:S02]  /*8b10*/  IMAD.MOV.U32 R218, RZ, RZ, R2 ;  /* 0x000000ffffda7224 */ /* 0x000fc400078e0002 */
[----:B------:R-:W-:Y:S02]  /*8b20*/  IMAD.MOV.U32 R219, RZ, RZ, R0 ;  /* 0x000000ffffdb7224 */ /* 0x000fe400078e0000 */
[----:B------:R-:W-:Y:S02]  /*8b30*/  IMAD.MOV.U32 R137, RZ, RZ, R41 ;  /* 0x000000ffff897224 */ /* 0x000fe400078e0029 */
[----:B------:R-:W-:Y:S01]  /*8b40*/  IMAD.MOV.U32 R20, RZ, RZ, R43 ;  /* 0x000000ffff147224 */ /* 0x000fe200078e002b */
[----:B------:R-:W-:Y:S01]  /*8b50*/  HMMA.16816.F32 R224, R4, R10, R60 ;  /* 0x0000000a04e0723c */ /* 0x000fe2000000183c */
[----:B------:R-:W-:Y:S02]  /*8b60*/  IMAD.MOV.U32 R138, RZ, RZ, R40 ;  /* 0x000000ffff8a7224 */ /* 0x000fe400078e0028 */
[----:B------:R-:W-:-:S05]  /*8b70*/  IMAD.MOV.U32 R21, RZ, RZ, R42 ;  /* 0x000000ffff157224 */ /* 0x000fca00078e002a */
[C---:B------:R-:W-:Y:S08]  /*8b80*/  HMMA.16816.F32 R216, R16.reuse, R30, R216 ;  /* 0x0000001e10d8723c */ /* 0x040ff000000018d8 */
[----:B------:R-:W-:Y:S01]  /*8b90*/  MOV R43, R44 ;  /* 0x0000002c002b7202 */ /* 0x000fe20000000f00 */
[----:B------:R-:W-:Y:S01]  /*8ba0*/  IMAD.MOV.U32 R41, RZ, RZ, R46 ;  /* 0x000000ffff297224 */ /* 0x000fe200078e002e */
[----:B------:R-:W-:Y:S01]  /*8bb0*/  HMMA.16816.F32 R60, R16, R28, R140 ;  /* 0x0000001c103c723c */ /* 0x000fe2000000188c */
[----:B------:R-:W-:Y:S01]  /*8bc0*/  IMAD.MOV.U32 R42, RZ, RZ, R45 ;  /* 0x000000ffff2a7224 */ /* 0x000fe200078e002d */
[----:B------:R-:W-:Y:S01]  /*8bd0*/  LDSM.16.M88.4 R28, [R239+0x3000] ;  /* 0x00300000ef1c783b */ /* 0x000fe20000000200 */
[----:B------:R-:W-:-:S05]  /*8be0*/  IMAD.MOV.U32 R40, RZ, RZ, R47 ;  /* 0x000000ffff287224 */ /* 0x000fca00078e002f */
[----:B------:R-:W-:Y:S06]  /*8bf0*/  HMMA.16816.F32 R44, R16, R22, R220 ;  /* 0x00000016102c723c */ /* 0x000fec00000018dc */
[----:B------:R-:W-:Y:S01]  /*8c00*/  IMAD.MOV.U32 R13, RZ, RZ, R216 ;  /* 0x000000ffff0d7224 */ /* 0x000fe200078e00d8 */
[----:B------:R-:W-:Y:S01]  /*8c10*/  MOV R222, R41 ;  /* 0x0000002900de7202 */ /* 0x000fe20000000f00 */
[----:B------:R-:W-:Y:S01]  /*8c20*/  IMAD.MOV.U32 R220, RZ, RZ, R43 ;  /* 0x000000ffffdc7224 */ /* 0x000fe200078e002b */
[----:B------:R-:W-:Y:S01]  /*8c30*/  MOV R2, R218 ;  /* 0x000000da00027202 */ /* 0x000fe20000000f00 */
[----:B------:R-:W-:Y:S01]  /*8c40*/  IMAD.MOV.U32 R221, RZ, RZ, R42 ;  /* 0x000000ffffdd7224 */ /* 0x000fe200078e002a */
[----:B------:R-:W-:Y:S01]  /*8c50*/  HMMA.16816.F32 R48, R4, R34, R48 ;  /* 0x000000220430723c */ /* 0x000fe20000001830 */
[----:B------:R-:W-:Y:S01]  /*8c60*/  IMAD.MOV.U32 R223, RZ, RZ, R40 ;  /* 0x000000ffffdf7224 */ /* 0x000fe200078e0028 */
[----:B------:R-:W-:Y:S01]  /*8c70*/  LDSM.16.M88.4 R4, [R241+0x6000] ;  /* 0x00600000f104783b */ /* 0x000fe20000000200 */
[----:B------:R-:W-:-:S02]  /*8c80*/  IMAD.MOV.U32 R12, RZ, RZ, R217 ;  /* 0x000000ffff0c7224 */ /* 0x000fc400078e00d9 */
[----:B------:R-:W-:-:S03]  /*8c90*/  IMAD.MOV.U32 R0, RZ, RZ, R219 ;  /* 0x000000ffff007224 */ /* 0x000fc600078e00db */
[C---:B------:R-:W-:Y:S01]  /*8ca0*/  HMMA.16816.F32 R40, R16.reuse, R8, R228 ;  /* 0x000000081028723c */ /* 0x040fe200000018e4 */
[----:B------:R-:W1:Y:S06]  /*8cb0*/  LDSM.16.M88.4 R8, [R241+0x4000] ;  /* 0x00400000f108783b */ /* 0x000e6c0000000200 */
[----:B------:R-:W-:Y:S01]  /*8cc0*/  IMAD.MOV.U32 R230, RZ, RZ, R21 ;  /* 0x000000ffffe67224 */ /* 0x000fe200078e0015 */
[----:B------:R-:W-:Y:S01]  /*8cd0*/  HMMA.16816.F32 R216, R16, R32, R248 ;  /* 0x0000002010d8723c */ /* 0x000fe200000018f8 */
[----:B------:R-:W-:Y:S02]  /*8ce0*/  IMAD.MOV.U32 R231, RZ, RZ, R20 ;  /* 0x000000ffffe77224 */ /* 0x000fe400078e0014 */
[----:B------:R-:W2:Y:S01]  /*8cf0*/  LDSM.16.M88.4 R20, [R239+0x2000] ;  /* 0x00200000ef14783b */ /* 0x000ea20000000200 */
[----:B------:R-:W-:-:S02]  /*8d00*/  IMAD.MOV.U32 R228, RZ, RZ, R138 ;  /* 0x000000ffffe47224 */ /* 0x000fc400078e008a */
[----:B------:R-:W-:Y:S02]  /*8d10*/  IMAD.MOV.U32 R229, RZ, RZ, R137 ;  /* 0x000000ffffe57224 */ /* 0x000fe400078e0089 */
[----:B------:R-:W-:Y:S01]  /*8d20*/  HMMA.16816.F32 R140, R16, R34, R212 ;  /* 0x00000022108c723c */ /* 0x000fe200000018d4 */
[----:B------:R-:W3:Y:S01]  /*8d30*/  LDSM.16.M88.4 R16, [R239+0x2800] ;  /* 0x00280000ef10783b */ /* 0x000ee20000000200 */
[----:B------:R-:W-:Y:S02]  /*8d40*/  IMAD.MOV.U32 R248, RZ, RZ, R133 ;  /* 0x000000fffff87224 */ /* 0x000fe400078e0085 */
[----:B------:R-:W-:Y:S01]  /*8d50*/  IMAD.MOV.U32 R249, RZ, RZ, R132 ;  /* 0x000000fffff97224 */ /* 0x000fe200078e0084 */
[----:B------:R-:W4:Y:S01]  /*8d60*/  LDSM.16.M88.4 R32, [R239+0x3800] ;  /* 0x00380000ef20783b */ /* 0x000f220000000200 */
[----:B------:R-:W-:Y:S01]  /*8d70*/  IMAD.MOV.U32 R250, RZ, RZ, R27 ;  /* 0x000000fffffa7224 */ /* 0x000fe200078e001b */
[----:B------:R-:W-:Y:S01]  /*8d80*/  MOV R212, R13 ;  /* 0x0000000d00d47202 */ /* 0x000fe20000000f00 */
[----:B------:R-:W-:-:S02]  /*8d90*/  IMAD.MOV.U32 R251, RZ, RZ, R26 ;  /* 0x000000fffffb7224 */ /* 0x000fc400078e001a */
[----:B------:R-:W-:Y:S02]  /*8da0*/  IMAD.MOV.U32 R213, RZ, RZ, R12 ;  /* 0x000000ffffd57224 */ /* 0x000fe400078e000c */
[----:B------:R-:W-:Y:S02]  /*8db0*/  IMAD.MOV.U32 R214, RZ, RZ, R2 ;  /* 0x000000ffffd67224 */ /* 0x000fe400078e0002 */
[----:B------:R-:W-:-:S07]  /*8dc0*/  IMAD.MOV.U32 R215, RZ, RZ, R0 ;  /* 0x000000ffffd77224 */ /* 0x000fce00078e0000 */
[----:B-1----:R-:W-:Y:S08]  /*8dd0*/  HMMA.16816.F32 R212, R8, R30, R212 ;  /* 0x0000001e08d4723c */ /* 0x002ff000000018d4 */
[C---:B--2---:R-:W-:Y:S08]  /*8de0*/  HMMA.16816.F32 R248, R4.reuse, R22, R248 ;  /* 0x0000001604f8723c */ /* 0x044ff000000018f8 */
[C---:B---3--:R-:W-:Y:S08]  /*8df0*/  HMMA.16816.F32 R228, R4.reuse, R16, R228 ;  /* 0x0000001004e4723c */ /* 0x048ff000000018e4 */
[-C--:B------:R-:W-:Y:S08]  /*8e00*/  HMMA.16816.F32 R208, R4, R20.reuse, R208 ;  /* 0x0000001404d0723c */ /* 0x080ff000000018d0 */
[----:B------:R-:W-:Y:S01]  /*8e10*/  HMMA.16816.F32 R36, R8, R20, R36 ;  /* 0x000000140824723c */ /* 0x000fe20000001824 */
[----:B------:R-:W-:Y:S01]  /*8e20*/  IMAD.MOV.U32 R13, RZ, RZ, R248 ;  /* 0x000000ffff0d7224 */ /* 0x000fe200078e00f8 */
[----:B------:R-:W-:Y:S01]  /*8e30*/  MOV R2, R250 ;  /* 0x000000fa00027202 */ /* 0x000fe20000000f00 */
[----:B------:R-:W-:-:S02]  /*8e40*/  IMAD.MOV.U32 R12, RZ, RZ, R249 ;  /* 0x000000ffff0c7224 */ /* 0x000fc400078e00f9 */
[----:B------:R-:W-:-:S03]  /*8e50*/  IMAD.MOV.U32 R0, RZ, RZ, R251 ;  /* 0x000000ffff007224 */ /* 0x000fc600078e00fb */
[----:B------:R-:W-:Y:S01]  /*8e60*/  IMAD.MOV.U32 R21, RZ, RZ, R230 ;  /* 0x000000ffff157224 */ /* 0x000fe200078e00e6 */
[----:B------:R-:W-:Y:S01]  /*8e70*/  HMMA.16816.F32 R248, R4, R18, R224 ;  /* 0x0000001204f8723c */ /* 0x000fe200000018e0 */
[----:B------:R-:W-:Y:S02]  /*8e80*/  IMAD.MOV.U32 R20, RZ, RZ, R231 ;  /* 0x000000ffff147224 */ /* 0x000fe400078e00e7 */
[----:B------:R-:W-:Y:S02]  /*8e90*/  IMAD.MOV.U32 R27, RZ, RZ, R228 ;  /* 0x000000ffff1b7224 */ /* 0x000fe400078e00e4 */
[----:B------:R-:W-:-:S03]  /*8ea0*/  IMAD.MOV.U32 R26, RZ, RZ, R229 ;  /* 0x000000ffff1a7224 */ /* 0x000fc600078e00e5 */
[----:B------:R-:W-:Y:S07]  /*8eb0*/  HMMA.16816.F32 R224, R4, R30, R52 ;  /* 0x0000001e04e0723c */ /* 0x000fee0000001834 */
[----:B------:R-:W-:Y:S01]  /*8ec0*/  MOV R30, R2 ;  /* 0x00000002001e7202 */ /* 0x000fe20000000f00 */
[----:B------:R-:W-:Y:S01]  /*8ed0*/  HMMA.16816.F32 R52, R8, R22, R44 ;  /* 0x000000160834723c */ /* 0x000fe2000000182c */
[----:B------:R-:W-:-:S07]  /*8ee0*/  IMAD.MOV.U32 R31, RZ, RZ, R0 ;  /* 0x000000ffff1f7224 */ /* 0x000fce00078e0000 */
[----:B------:R-:W-:Y:S08]  /*8ef0*/  HMMA.16816.F32 R228, R4, R28, R64 ;  /* 0x0000001c04e4723c */ /* 0x000ff00000001840 */
[----:B------:R-:W-:Y:S07]  /*8f00*/  HMMA.16816.F32 R44, R8, R18, R56 ;  /* 0x00000012082c723c */ /* 0x000fee0000001838 */
[----:B------:R-:W-:Y:S01]  /*8f10*/  IMAD.MOV.U32 R58, RZ, RZ, R21 ;  /* 0x000000ffff3a7224 */ /* 0x000fe200078e0015 */
[----:B----4-:R-:W-:Y:S01]  /*8f20*/  HMMA.16816.F32 R220, R4, R32, R220 ;  /* 0x0000002004dc723c */ /* 0x010fe200000018dc */
[----:B------:R-:W-:Y:S01]  /*8f30*/  IMAD.MOV.U32 R59, RZ, RZ, R20 ;  /* 0x000000ffff3b7224 */ /* 0x000fe200078e0014 */
[----:B------:R-:W-:Y:S01]  /*8f40*/  MOV R56, R27 ;  /* 0x0000001b00387202 */ /* 0x000fe20000000f00 */
[----:B------:R-:W-:Y:S01]  /*8f50*/  LDSM.16.M88.4 R20, [R238+0xa000] ;  /* 0x00a00000ee14783b */ /* 0x000fe20000000200 */
[----:B------:R-:W-:-:S04]  /*8f60*/  IMAD.MOV.U32 R57, RZ, RZ, R26 ;  /* 0x000000ffff397224 */ /* 0x000fc800078e001a */
[----:B------:R-:W-:Y:S01]  /*8f70*/  HMMA.16816.F32 R64, R4, R34, R48 ;  /* 0x000000220440723c */ /* 0x000fe20000001830 */
[----:B------:R-:W1:Y:S07]  /*8f80*/  LDSM.16.M88.4 R4, [R243+0x6000] ;  /* 0x00600000f304783b */ /* 0x000e6e0000000200 */
[C---:B------:R-:W-:Y:S01]  /*8f90*/  HMMA.16816.F32 R48, R8.reuse, R16, R40 ;  /* 0x000000100830723c */ /* 0x040fe20000001828 */
[----:B------:R-:W2:Y:S07]  /*8fa0*/  LDSM.16.M88.4 R16, [R243+0x4000] ;  /* 0x00400000f310783b */ /* 0x000eae0000000200 */
[C---:B------:R-:W-:Y:S07]  /*8fb0*/  HMMA.16816.F32 R40, R8.reuse, R28, R60 ;  /* 0x0000001c0828723c */ /* 0x040fee000000183c */
[----:B------:R-:W-:Y:S01]  /*8fc0*/  IMAD.MOV.U32 R28, RZ, RZ, R13 ;  /* 0x000000ffff1c7224 */ /* 0x000fe200078e000d */
[----:B------:R-:W-:Y:S01]  /*8fd0*/  HMMA.16816.F32 R216, R8, R32, R216 ;  /* 0x0000002008d8723c */ /* 0x000fe200000018d8 */
[----:B------:R-:W-:-:S07]  /*8fe0*/  IMAD.MOV.U32 R29, RZ, RZ, R12 ;  /* 0x000000ffff1d7224 */ /* 0x000fce00078e000c */
[----:B------:R-:W-:Y:S01]  /*8ff0*/  HMMA.16816.F32 R140, R8, R34, R140 ;  /* 0x00000022088c723c */ /* 0x000fe2000000188c */
[----:B------:R-:W3:Y:S04]  /*9000*/  LDSM.16.M88.4 R8, [R238+0xa800] ;  /* 0x00a80000ee08783b */ /* 0x000ee80000000200 */
[----:B------:R-:W4:Y:S03]  /*9010*/  LDSM.16.M88.4 R32, [R238+0xb000] ;  /* 0x00b00000ee20783b */ /* 0x000f260000000200 */
[----:B-1----:R-:W-:Y:S08]  /*9020*/  HMMA.16816.F32 R28, R4, R22, R28 ;  /* 0x00000016041c723c */ /* 0x002ff0000000181c */
[-C--:B--2---:R-:W-:Y:S01]  /*9030*/  HMMA.16816.F32 R60, R16, R20.reuse, R36 ;  /* 0x00000014103c723c */ /* 0x084fe20000001824 */
[----:B------:R-:W1:Y:S07]  /*9040*/  LDSM.16.M88.4 R36, [R238+0xb800] ;  /* 0x00b80000ee24783b */ /* 0x000e6e0000000200 */
[----:B------:R-:W-:Y:S08]  /*9050*/  HMMA.16816.F32 R208, R4, R20, R208 ;  /* 0x0000001404d0723c */ /* 0x000ff000000018d0 */
[----:B------:R-:W-:-:S02]  /*9060*/  IMAD.MOV.U32 R132, RZ, RZ, R28 ;  /* 0x000000ffff847224 */ /* 0x000fc400078e001c */
[----:B------:R-:W-:Y:S02]  /*9070*/  IMAD.MOV.U32 R27, RZ, RZ, R29 ;  /* 0x000000ffff1b7224 */ /* 0x000fe400078e001d */
[----:B------:R-:W-:Y:S02]  /*9080*/  IMAD.MOV.U32 R26, RZ, RZ, R30 ;  /* 0x000000ffff1a7224 */ /* 0x000fe400078e001e */
[----:B------:R-:W-:Y:S02]  /*9090*/  IMAD.MOV.U32 R13, RZ, RZ, R31 ;  /* 0x000000ffff0d7224 */ /* 0x000fe400078e001f */
[C---:B---3--:R-:W-:Y:S08]  /*90a0*/  HMMA.16816.F32 R28, R4.reuse, R8, R56 ;  /* 0x00000008041c723c */ /* 0x048ff00000001838 */
[C---:B------:R-:W-:Y:S08]  /*90b0*/  HMMA.16816.F32 R248, R4.reuse, R10, R248 ;  /* 0x0000000a04f8723c */ /* 0x040ff000000018f8 */
[C---:B----4-:R-:W-:Y:S08]  /*90c0*/  HMMA.16816.F32 R228, R4.reuse, R32, R228 ;  /* 0x0000002004e4723c */ /* 0x050ff000000018e4 */
[----:B------:R-:W-:Y:S01]  /*90d0*/  MOV R137, R28 ;  /* 0x0000001c00897202 */ /* 0x000fe20000000f00 */
[----:B------:R-:W-:Y:S01]  /*90e0*/  IMAD.MOV.U32 R133, RZ, RZ, R29 ;  /* 0x000000ffff857224 */ /* 0x000fe200078e001d */
[----:B------:R-:W-:Y:S01]  /*90f0*/  HMMA.16816.F32 R224, R4, R34, R224 ;  /* 0x0000002204e0723c */ /* 0x000fe200000018e0 */
[----:B------:R-:W-:-:S02]  /*9100*/  IMAD.MOV.U32 R21, RZ, RZ, R30 ;  /* 0x000000ffff157224 */ /* 0x000fc400078e001e */
[----:B------:R-:W-:-:S05]  /*9110*/  IMAD.MOV.U32 R20, RZ, RZ, R31 ;  /* 0x000000ffff147224 */ /* 0x000fca00078e001f */
[C---:B-1----:R-:W-:Y:S08]  /*9120*/  HMMA.16816.F32 R28, R4.reuse, R38, R64 ;  /* 0x00000026041c723c */ /* 0x042ff00000001840 */
[----:B------:R-:W-:Y:S01]  /*9130*/  HMMA.16816.F32 R220, R4, R36, R220 ;  /* 0x0000002404dc723c */ /* 0x000fe200000018dc */
[----:B------:R-:W-:Y:S07]  /*9140*/  LDSM.16.M88.4 R4, [R242+0x4000] ;  /* 0x00400000f204783b */ /* 0x000fee0000000200 */
[C---:B------:R-:W-:Y:S08]  /*9150*/  HMMA.16816.F32 R64, R16.reuse, R22, R52 ;  /* 0x000000161040723c */ /* 0x040ff00000001834 */
[----:B------:R-:W-:Y:S01]  /*9160*/  IMAD.MOV.U32 R12, RZ, RZ, R30 ;  /* 0x000000ffff0c7224 */ /* 0x000fe200078e001e */
[----:B------:R-:W-:Y:S01]  /*9170*/  MOV R2, R28 ;  /* 0x0000001c00027202 */ /* 0x000fe20000000f00 */
[----:B------:R-:W-:Y:S01]  /*9180*/  IMAD.MOV.U32 R0, RZ, RZ, R29 ;  /* 0x000000ffff007224 */ /* 0x000fe200078e001d */
[----:B------:R-:W-:Y:S01]  /*9190*/  HMMA.16816.F32 R56, R16, R8, R48 ;  /* 0x000000081038723c */ /* 0x000fe20000001830 */
[----:B------:R-:W-:-:S02]  /*91a0*/  IMAD.MOV.U32 R252, RZ, RZ, R31 ;  /* 0x000000fffffc7224 */ /* 0x000fc400078e001f */
[----:B------:R-:W1:Y:S05]  /*91b0*/  LDSM.16.M88.4 R28, [R237+0x2000] ;  /* 0x00200000ed1c783b */ /* 0x000e6a0000000200 */
[C---:B------:R-:W-:Y:S01]  /*91c0*/  HMMA.16816.F32 R52, R16.reuse, R10, R44 ;  /* 0x0000000a1034723c */ /* 0x040fe2000000182c */
[----:B------:R-:W2:Y:S07]  /*91d0*/  LDSM.16.M88.4 R8, [R242+0x6000] ;  /* 0x00600000f208783b */ /* 0x000eae0000000200 */
[C---:B------:R-:W-:Y:S08]  /*91e0*/  HMMA.16816.F32 R48, R16.reuse, R32, R40 ;  /* 0x000000201030723c */ /* 0x040ff00000001828 */
[C---:B------:R-:W-:Y:S01]  /*91f0*/  HMMA.16816.F32 R44, R16.reuse, R34, R212 ;  /* 0x00000022102c723c */ /* 0x040fe200000018d4 */
[----:B------:R-:W3:Y:S07]  /*9200*/  LDSM.16.M88.4 R32, [R237+0x3800] ;  /* 0x00380000ed20783b */ /* 0x000eee0000000200 */
[C---:B------:R-:W-:Y:S07]  /*9210*/  HMMA.16816.F32 R40, R16.reuse, R36, R216 ;  /* 0x000000241028723c */ /* 0x040fee00000018d8 */
[----:B------:R-:W-:Y:S01]  /*9220*/  MOV R218, R21 ;  /* 0x0000001500da7202 */ /* 0x000fe20000000f00 */
[----:B------:R-:W-:Y:S01]  /*9230*/  IMAD.MOV.U32 R219, RZ, RZ, R20 ;  /* 0x000000ffffdb7224 */ /* 0x000fe200078e0014 */
[----:B------:R-:W-:Y:S01]  /*9240*/  HMMA.16816.F32 R36, R16, R38, R140 ;  /* 0x000000261024723c */ /* 0x000fe2000000188c */
[----:B------:R-:W4:Y:S01]  /*9250*/  LDSM.16.M88.4 R20, [R237+0x2800] ;  /* 0x00280000ed14783b */ /* 0x000f220000000200 */
[----:B------:R-:W-:-:S02]  /*9260*/  IMAD.MOV.U32 R216, RZ, RZ, R137 ;  /* 0x000000ffffd87224 */ /* 0x000fc400078e0089 */
[----:B------:R-:W-:Y:S01]  /*9270*/  IMAD.MOV.U32 R217, RZ, RZ, R133 ;  /* 0x000000ffffd97224 */ /* 0x000fe200078e0085 */
[----:B------:R-:W4:Y:S01]  /*9280*/  LDSM.16.M88.4 R16, [R237+0x3000] ;  /* 0x00300000ed10783b */ /* 0x000f220000000200 */
[----:B------:R-:W-:-:S04]  /*9290*/  DEPBAR.LE SB0, 0x0 ;  /* 0x000080000000791a */ /* 0x000fc80000000000 */
[-C--:B-1----:R-:W-:Y:S08]  /*92a0*/  HMMA.16816.F32 R60, R4, R28.reuse, R60 ;  /* 0x0000001c043c723c */ /* 0x082ff0000000183c */
[----:B--2---:R-:W-:Y:S08]  /*92b0*/  HMMA.16816.F32 R212, R8, R28, R208 ;  /* 0x0000001c08d4723c */ /* 0x004ff000000018d0 */
[C---:B---3--:R-:W-:Y:S07]  /*92c0*/  HMMA.16816.F32 R140, R4.reuse, R32, R40 ;  /* 0x00000020048c723c */ /* 0x048fee0000001828 */
[----:B------:R-:W-:Y:S01]  /*92d0*/  IMAD.MOV.U32 R40, RZ, RZ, R132 ;  /* 0x000000ffff287224 */ /* 0x000fe200078e0084 */
[----:B------:R-:W-:Y:S01]  /*92e0*/  MOV R43, R13 ;  /* 0x0000000d002b7202 */ /* 0x000fe20000000f00 */
[----:B------:R-:W-:Y:S01]  /*92f0*/  IMAD.MOV.U32 R41, RZ, RZ, R27 ;  /* 0x000000ffff297224 */ /* 0x000fe200078e001b */
[----:B------:R-:W-:Y:S01]  /*9300*/  HMMA.16816.F32 R208, R4, R34, R36 ;  /* 0x0000002204d0723c */ /* 0x000fe20000001824 */
[----:B------:R-:W-:-:S07]  /*9310*/  IMAD.MOV.U32 R42, RZ, RZ, R26 ;  /* 0x000000ffff2a7224 */ /* 0x000fce00078e001a */
[-C--:B------:R-:W-:Y:S08]  /*9320*/  HMMA.16816.F32 R64, R4, R30.reuse, R64 ;  /* 0x0000001e0440723c */ /* 0x080ff00000001840 */
[C---:B------:R-:W-:Y:S08]  /*9330*/  HMMA.16816.F32 R36, R8.reuse, R30, R40 ;  /* 0x0000001e0824723c */ /* 0x040ff00000001828 */
[----:B----4-:R-:W-:Y:S01]  /*9340*/  HMMA.16816.F32 R28, R8, R20, R216 ;  /* 0x00000014081c723c */ /* 0x010fe200000018d8 */
[----:B------:R-:W-:-:S02]  /*9350*/  FMUL.FTZ R208, R208, c[0x0][0x2ec] ;  /* 0x0000bb00d0d07a20 */ /* 0x000fc40000410000 */
[----:B------:R-:W-:Y:S02]  /*9360*/  FMUL.FTZ R209, R209, c[0x0][0x2ec] ;  /* 0x0000bb00d1d17a20 */ /* 0x000fe40000410000 */
[----:B------:R-:W-:Y:S02]  /*9370*/  FMUL.FTZ R211, R211, c[0x0][0x2ec] ;  /* 0x0000bb00d3d37a20 */ /* 0x000fe40000410000 */
[----:B------:R-:W-:Y:S01]  /*9380*/  IMAD.MOV.U32 R217, RZ, RZ, R0 ;  /* 0x000000ffffd97224 */ /* 0x000fe200078e0000 */
[----:B------:R-:W-:Y:S01]  /*9390*/  HMMA.16816.F32 R56, R4, R20, R56 ;  /* 0x000000140438723c */ /* 0x000fe20000001838 */
[----:B------:R-:W-:Y:S01]  /*93a0*/  FMUL.FTZ R0, R60, c[0x0][0x2ec] ;  /* 0x0000bb003c007a20 */ /* 0x000fe20000410000 */
[----:B------:R-:W-:Y:S01]  /*93b0*/  MUFU.TANH R208, R208 ;  /* 0x000000d000d07308 */ /* 0x000fe20000002400 */
[----:B------:R-:W-:Y:S02]  /*93c0*/  IMAD.MOV.U32 R219, RZ, RZ, R12 ;  /* 0x000000ffffdb7224 */ /* 0x000fe400078e000c */
[----:B------:R-:W-:-:S03]  /*93d0*/  IMAD.MOV.U32 R216, RZ, RZ, R2 ;  /* 0x000000ffffd87224 */ /* 0x000fc600078e0002 */
[C---:B------:R-:W-:Y:S02]  /*93e0*/  HMMA.16816.F32 R52, R4.reuse, R22, R52 ;  /* 0x000000160434723c */ /* 0x040fe40000001834 */
[----:B------:R1:W-:Y:S06]  /*93f0*/  MUFU.TANH R245, R0 ;  /* 0x0000000000f57308 */ /* 0x0003ec0000002400 */
[C---:B------:R-:W-:Y:S02]  /*9400*/  HMMA.16816.F32 R48, R4.reuse, R16, R48 ;  /* 0x000000100430723c */ /* 0x040fe40000001830 */
[----:B------:R-:W-:Y:S06]  /*9410*/  MUFU.TANH R209, R209 ;  /* 0x000000d100d17308 */ /* 0x000fec0000002400 */
[----:B------:R-:W-:Y:S01]  /*9420*/  HMMA.16816.F32 R44, R4, R18, R44 ;  /* 0x00000012042c723c */ /* 0x000fe2000000182c */
[----:B-1----:R-:W-:Y:S01]  /*9430*/  FMUL.FTZ R0, R61, c[0x0][0x2ec] ;  /* 0x0000bb003d007a20 */ /* 0x002fe20000410000 */
[----:B------:R-:W-:Y:S06]  /*9440*/  MUFU.TANH R211, R211 ;  /* 0x000000d300d37308 */ /* 0x000fec0000002400 */
[C---:B------:R-:W-:Y:S02]  /*9450*/  HMMA.16816.F32 R4, R8.reuse, R16, R228 ;  /* 0x000000100804723c */ /* 0x040fe400000018e4 */
[----:B------:R1:W2:Y:S06]  /*9460*/  MUFU.TANH R139, R0 ;  /* 0x00000000008b7308 */ /* 0x0002ac0000002400 */
[C---:B------:R-:W-:Y:S01]  /*9470*/  HMMA.16816.F32 R20, R8.reuse, R22, R248 ;  /* 0x000000160814723c */ /* 0x040fe200000018f8 */
[----:B------:R-:W3:Y:S07]  /*9480*/  S2R R251, SR_TID.X ;  /* 0x0000000000fb7919 */ /* 0x000eee0000002100 */
[----:B------:R-:W-:Y:S01]  /*9490*/  HMMA.16816.F32 R40, R8, R18, R224 ;  /* 0x000000120828723c */ /* 0x000fe200000018e0 */
[----:B-1----:R-:W-:-:S04]  /*94a0*/  FMUL.FTZ R0, R62, c[0x0][0x2ec] ;  /* 0x0000bb003e007a20 */ /* 0x002fc80000410000 */
[----:B------:R1:W-:Y:S03]  /*94b0*/  MUFU.TANH R246, R0 ;  /* 0x0000000000f67308 */ /* 0x0003e60000002400 */
[----:B------:R-:W-:Y:S01]  /*94c0*/  FMUL.FTZ R2, R7, c[0x0][0x2ec] ;  /* 0x0000bb0007027a20 */ /* 0x000fe20000410000 */
[----:B------:R-:W-:Y:S01]  /*94d0*/  HMMA.16816.F32 R16, R8, R32, R220 ;  /* 0x000000200810723c */ /* 0x000fe200000018dc */
[----:B---3--:R-:W-:-:S05]  /*94e0*/  IMAD.SHL.U32 R251, R251, 0x2, RZ ;  /* 0x00000002fbfb7824 */ /* 0x008fca00078e00ff */
[----:B------:R-:W-:Y:S01]  /*94f0*/  LOP3.LUT R251, R251, 0x6, RZ, 0xc0, !PT ;  /* 0x00000006fbfb7812 */ /* 0x000fe200078ec0ff */
[----:B-1----:R-:W-:-:S04]  /*9500*/  FMUL.FTZ R0, R63, c[0x0][0x2ec] ;  /* 0x0000bb003f007a20 */ /* 0x002fc80000410000 */
[----:B------:R1:W3:Y:S02]  /*9510*/  MUFU.TANH R27, R0 ;  /* 0x00000000001b7308 */ /* 0x0002e40000002400 */
[----:B-1----:R-:W-:-:S06]  /*9520*/  FMUL.FTZ R0, R212, c[0x0][0x2ec] ;  /* 0x0000bb00d4007a20 */ /* 0x002fcc0000410000 */
[----:B------:R1:W-:Y:S02]  /*9530*/  MUFU.TANH R247, R0 ;  /* 0x0000000000f77308 */ /* 0x0003e40000002400 */
[----:B-1----:R-:W-:-:S06]  /*9540*/  FMUL.FTZ R0, R213, c[0x0][0x2ec] ;  /* 0x0000bb00d5007a20 */ /* 0x002fcc0000410000 */
[----:B------:R1:W4:Y:S02]  /*9550*/  MUFU.TANH R133, R0 ;  /* 0x0000000000857308 */ /* 0x0003240000002400 */
        /* <DEDUP_REMOVED lines=57> */
[----:B------:R-:W-:Y:S08]  /*98f0*/  MUFU.TANH R50, R2 ;  /* 0x0000000200327308 */ /* 0x000ff00000002400 */
[----:B------:R1:W1:Y:S02]  /*9900*/  MUFU.TANH R52, R0 ;  /* 0x0000000000347308 */ /* 0x0002640000002400 */
[----:B-1----:R-:W-:-:S06]  /*9910*/  FMUL.FTZ R0, R51, c[0x0][0x2ec] ;  /* 0x0000bb0033007a20 */ /* 0x002fcc0000410000 */
[----:B------:R1:W-:Y:S02]  /*9920*/  MUFU.TANH R53, R0 ;  /* 0x0000000000357308 */ /* 0x0003e40000002400 */
[----:B-1----:R-:W-:Y:S02]  /*9930*/  FMUL.FTZ R0, R4, c[0x0][0x2ec] ;  /* 0x0000bb0004007a20 */ /* 0x002fe40000410000 */
[----:B------:R-:W-:-:S04]  /*9940*/  FMUL.FTZ R4, R44, c[0x0][0x2ec] ;  /* 0x0000bb002c047a20 */ /* 0x000fc80000410000 */
[----:B------:R1:W1:Y:S08]  /*9950*/  MUFU.TANH R12, R0 ;  /* 0x00000000000c7308 */ /* 0x0002700000002400 */
[----:B------:R2:W-:Y:S01]  /*9960*/  MUFU.TANH R49, R4 ;  /* 0x0000000400317308 */ /* 0x0005e20000002400 */
[----:B-1----:R-:W-:-:S07]  /*9970*/  FMUL.FTZ R0, R5, c[0x0][0x2ec] ;  /* 0x0000bb0005007a20 */ /* 0x002fce0000410000 */
[----:B------:R1:W-:Y:S01]  /*9980*/  MUFU.TANH R51, R0 ;  /* 0x0000000000337308 */ /* 0x0003e20000002400 */
[----:B--2---:R-:W-:-:S07]  /*9990*/  FMUL.FTZ R4, R45, c[0x0][0x2ec] ;  /* 0x0000bb002d047a20 */ /* 0x004fce0000410000 */
[----:B------:R2:W-:Y:S01]  /*99a0*/  MUFU.TANH R48, R4 ;  /* 0x0000000400307308 */ /* 0x0005e20000002400 */
[----:B-1----:R-:W-:-:S07]  /*99b0*/  FMUL.FTZ R0, R6, c[0x0][0x2ec] ;  /* 0x0000bb0006007a20 */ /* 0x002fce0000410000 */
[----:B------:R1:W1:Y:S01]  /*99c0*/  MUFU.TANH R6, R0 ;  /* 0x0000000000067308 */ /* 0x0002620000002400 */
[----:B--2---:R-:W-:-:S07]  /*99d0*/  FMUL.FTZ R4, R46, c[0x0][0x2ec] ;  /* 0x0000bb002e047a20 */ /* 0x004fce0000410000 */
[----:B------:R2:W2:Y:S01]  /*99e0*/  MUFU.TANH R45, R4 ;  /* 0x00000004002d7308 */ /* 0x0004a20000002400 */
[----:B-1----:R-:W-:-:S05]  /*99f0*/  MOV R0, UR21 ;  /* 0x0000001500007c02 */ /* 0x002fca0008000f00 */
[----:B------:R-:W-:Y:S02]  /*9a00*/  IMAD R0, R0, 0x40, R251 ;  /* 0x0000004000007824 */ /* 0x000fe400078e02fb */
[----:B--2---:R-:W-:-:S03]  /*9a10*/  FMUL.FTZ R4, R47, c[0x0][0x2ec] ;  /* 0x0000bb002f047a20 */ /* 0x004fc60000410000 */
[----:B------:R-:W-:Y:S01]  /*9a20*/  IADD3 R2, R0, 0x1, RZ ;  /* 0x0000000100027810 */ /* 0x000fe20007ffe0ff */
[----:B------:R1:W-:Y:S01]  /*9a30*/  MUFU.TANH R46, R4 ;  /* 0x00000004002e7308 */ /* 0x0003e20000002400 */
[----:B------:R-:W-:Y:S02]  /*9a40*/  BAR.SYNC.DEFER_BLOCKING 0x0 ;  /* 0x0000000000007b1d */ /* 0x000fe40000010000 */
[C---:B------:R-:W-:Y:S02]  /*9a50*/  ISETP.GE.AND P6, PT, R2.reuse, R14, PT ;  /* 0x0000000e0200720c */ /* 0x040fe40003fc6270 */
[C---:B------:R-:W-:Y:S02]  /*9a60*/  ISETP.GE.AND P5, PT, R2.reuse, R15, PT ;  /* 0x0000000f0200720c */ /* 0x040fe40003fa6270 */
[C---:B------:R-:W-:Y:S02]  /*9a70*/  ISETP.GE.AND P4, PT, R2.reuse, R25, PT ;  /* 0x000000190200720c */ /* 0x040fe40003f86270 */
[----:B------:R-:W-:-:S02]  /*9a80*/  ISETP.GE.AND P1, PT, R2, R24, PT ;  /* 0x000000180200720c */ /* 0x000fc40003f26270 */
[----:B------:R-:W-:Y:S02]  /*9a90*/  IADD3 R2, R0, 0x8, RZ ;  /* 0x0000000800027810 */ /* 0x000fe40007ffe0ff */
[----:B------:R-:W-:Y:S02]  /*9aa0*/  FSEL R20, R139, -INF , !P6 ;  /* 0xff8000008b147808 */ /* 0x000fe40007000000 */
[----:B---3--:R-:W-:Y:S01]  /*9ab0*/  FSEL R27, R27, -INF , !P5 ;  /* 0xff8000001b1b7808 */ /* 0x008fe20006800000 */
[----:B-1----:R-:W-:Y:S01]  /*9ac0*/  FMUL.FTZ R4, R40, c[0x0][0x2ec] ;  /* 0x0000bb0028047a20 */ /* 0x002fe20000410000 */
[----:B----4-:R-:W-:Y:S02]  /*9ad0*/  FSEL R30, R133, -INF , !P4 ;  /* 0xff800000851e7808 */ /* 0x010fe40006000000 */
[C---:B------:R-:W-:Y:S01]  /*9ae0*/  ISETP.GE.AND P0, PT, R2.reuse, R14, PT ;  /* 0x0000000e0200720c */ /* 0x040fe20003f06270 */
[----:B------:R1:W2:Y:S01]  /*9af0*/  MUFU.TANH R44, R4 ;  /* 0x00000004002c7308 */ /* 0x0002a20000002400 */
[----:B------:R-:W-:-:S02]  /*9b00*/  ISETP.GE.AND P6, PT, R2, R15, PT ;  /* 0x0000000f0200720c */ /* 0x000fc40003fc6270 */
[C---:B------:R-:W-:Y:S02]  /*9b10*/  ISETP.GE.AND P5, PT, R2.reuse, R25, PT ;  /* 0x000000190200720c */ /* 0x040fe40003fa6270 */
[----:B------:R-:W-:Y:S02]  /*9b20*/  ISETP.GE.AND P4, PT, R2, R24, PT ;  /* 0x000000180200720c */ /* 0x000fe40003f86270 */
[----:B------:R-:W-:Y:S02]  /*9b30*/  IADD3 R2, R0, 0x9, RZ ;  /* 0x0000000900027810 */ /* 0x000fe40007ffe0ff */
[----:B------:R-:W-:Y:S02]  /*9b40*/  FSEL R32, R132, -INF , !P1 ;  /* 0xff80000084207808 */ /* 0x000fe40004800000 */
[----:B------:R-:W-:Y:S02]  /*9b50*/  FSEL R22, R63, -INF , !P0 ;  /* 0xff8000003f167808 */ /* 0x000fe40004000000 */
[----:B------:R-:W-:-:S02]  /*9b60*/  FSEL R26, R26, -INF , !P6 ;  /* 0xff8000001a1a7808 */ /* 0x000fc40007000000 */
[----:B------:R-:W-:Y:S01]  /*9b70*/  FSEL R29, R61, -INF , !P5 ;  /* 0xff8000003d1d7808 */ /* 0x000fe20006800000 */
[----:B-1----:R-:W-:Y:S01]  /*9b80*/  FMUL.FTZ R4, R41, c[0x0][0x2ec] ;  /* 0x0000bb0029047a20 */ /* 0x002fe20000410000 */
[C---:B------:R-:W-:Y:S01]  /*9b90*/  ISETP.GE.AND P1, PT, R2.reuse, R14, PT ;  /* 0x0000000e0200720c */ /* 0x040fe20003f26270 */
[----:B------:R-:W-:Y:S01]  /*9ba0*/  IMAD.MOV.U32 R61, RZ, RZ, R247 ;  /* 0x000000ffff3d7224 */ /* 0x000fe200078e00f7 */
[C---:B------:R-:W-:Y:S01]  /*9bb0*/  ISETP.GE.AND P0, PT, R2.reuse, R15, PT ;  /* 0x0000000f0200720c */ /* 0x040fe20003f06270 */
[----:B------:R1:W-:Y:S01]  /*9bc0*/  MUFU.TANH R41, R4 ;  /* 0x0000000400297308 */ /* 0x0003e20000002400 */
[C---:B------:R-:W-:Y:S02]  /*9bd0*/  ISETP.GE.AND P6, PT, R2.reuse, R25, PT ;  /* 0x000000190200720c */ /* 0x040fe40003fc6270 */
[----:B------:R-:W-:Y:S02]  /*9be0*/  ISETP.GE.AND P5, PT, R2, R24, PT ;  /* 0x000000180200720c */ /* 0x000fe40003fa6270 */
[----:B------:R-:W-:-:S02]  /*9bf0*/  IADD3 R2, R0, 0x10, RZ ;  /* 0x0000001000027810 */ /* 0x000fc40007ffe0ff */
[----:B------:R-:W-:Y:S01]  /*9c00*/  FSEL R31, R60, -INF , !P4 ;  /* 0xff8000003c1f7808 */ /* 0x000fe20006000000 */
[----:B------:R-:W-:Y:S01]  /*9c10*/  IMAD.MOV.U32 R60, RZ, RZ, R246 ;  /* 0x000000ffff3c7224 */ /* 0x000fe200078e00f6 */
[----:B------:R-:W-:Y:S02]  /*9c20*/  FSEL R21, R138, -INF , !P1 ;  /* 0xff8000008a157808 */ /* 0x000fe40004800000 */
[----:B------:R-:W-:Y:S02]  /*9c30*/  FSEL R23, R137, -INF , !P0 ;  /* 0xff80000089177808 */ /* 0x000fe40004000000 */
[----:B------:R-:W-:Y:S01]  /*9c40*/  FSEL R28, R65, -INF , !P6 ;  /* 0xff800000411c7808 */ /* 0x000fe20007000000 */
[----:B------:R-:W-:Y:S01]  /*9c50*/  IMAD.MOV.U32 R65, RZ, RZ, R245 ;  /* 0x000000ffff417224 */ /* 0x000fe200078e00f5 */
[----:B------:R-:W-:Y:S01]  /*9c60*/  ISETP.GE.AND P4, PT, R2, R14, PT ;  /* 0x0000000e0200720c */ /* 0x000fe20003f86270 */
[----:B-1----:R-:W-:Y:S01]  /*9c70*/  FMUL.FTZ R4, R42, c[0x0][0x2ec] ;  /* 0x0000bb002a047a20 */ /* 0x002fe20000410000 */
[----:B------:R-:W-:-:S02]  /*9c80*/  ISETP.GE.AND P1, PT, R2, R15, PT ;  /* 0x0000000f0200720c */ /* 0x000fc40003f26270 */
[C---:B------:R-:W-:Y:S01]  /*9c90*/  ISETP.GE.AND P0, PT, R2.reuse, R25, PT ;  /* 0x000000190200720c */ /* 0x040fe20003f06270 */
[----:B------:R1:W3:Y:S01]  /*9ca0*/  MUFU.TANH R5, R4 ;  /* 0x0000000400057308 */ /* 0x0002e20000002400 */
[----:B------:R-:W-:Y:S02]  /*9cb0*/  ISETP.GE.AND P6, PT, R2, R24, PT ;  /* 0x000000180200720c */ /* 0x000fe40003fc6270 */
[----:B------:R-:W-:Y:S02]  /*9cc0*/  IADD3 R2, R0, 0x11, RZ ;  /* 0x0000001100027810 */ /* 0x000fe40007ffe0ff */
[----:B------:R-:W-:Y:S02]  /*9cd0*/  FSEL R33, R64, -INF , !P5 ;  /* 0xff80000040217808 */ /* 0x000fe40006800000 */
[----:B------:R-:W-:Y:S02]  /*9ce0*/  FSEL R222, R62, -INF , !P4 ;  /* 0xff8000003ede7808 */ /* 0x000fe40006000000 */
[----:B------:R-:W-:Y:S01]  /*9cf0*/  FSEL R224, R58, -INF , !P1 ;  /* 0xff8000003ae07808 */ /* 0x000fe20004800000 */
[----:B------:R-:W-:Y:S01]  /*9d00*/  IMAD.MOV.U32 R58, RZ, RZ, R219 ;  /* 0x000000ffff3a7224 */ /* 0x000fe200078e00db */
[----:B------:R-:W-:-:S02]  /*9d10*/  FSEL R226, R39, -INF , !P0 ;  /* 0xff80000027e27808 */ /* 0x000fc40004000000 */
[C---:B------:R-:W-:Y:S02]  /*9d20*/  ISETP.GE.AND P5, PT, R2.reuse, R14, PT ;  /* 0x0000000e0200720c */ /* 0x040fe40003fa6270 */
[C---:B------:R-:W-:Y:S01]  /*9d30*/  ISETP.GE.AND P4, PT, R2.reuse, R15, PT ;  /* 0x0000000f0200720c */ /* 0x040fe20003f86270 */
[----:B-1----:R-:W-:Y:S01]  /*9d40*/  FMUL.FTZ R4, R43, c[0x0][0x2ec] ;  /* 0x0000bb002b047a20 */ /* 0x002fe20000410000 */
[C---:B------:R-:W-:Y:S02]  /*9d50*/  ISETP.GE.AND P1, PT, R2.reuse, R25, PT ;  /* 0x000000190200720c */ /* 0x040fe40003f26270 */
[----:B------:R-:W-:Y:S01]  /*9d60*/  ISETP.GE.AND P0, PT, R2, R24, PT ;  /* 0x000000180200720c */ /* 0x000fe20003f06270 */
[----:B------:R1:W-:Y:S01]  /*9d70*/  MUFU.TANH R40, R4 ;  /* 0x0000000400287308 */ /* 0x0003e20000002400 */
[----:B------:R-:W-:Y:S02]  /*9d80*/  IADD3 R2, R0, 0x18, RZ ;  /* 0x0000001800027810 */ /* 0x000fe40007ffe0ff */
[----:B------:R-:W-:-:S02]  /*9d90*/  FSEL R227, R38, -INF , !P6 ;  /* 0xff80000026e37808 */ /* 0x000fc40007000000 */
[----:B------:R-:W-:Y:S02]  /*9da0*/  FSEL R221, R67, -INF , !P4 ;  /* 0xff80000043dd7808 */ /* 0x000fe40006000000 */
[C---:B------:R-:W-:Y:S02]  /*9db0*/  ISETP.GE.AND P4, PT, R2.reuse, R25, PT ;  /* 0x000000190200720c */ /* 0x040fe40003f86270 */
[----:B------:R-:W-:Y:S01]  /*9dc0*/  FSEL R225, R57, -INF , !P0 ;  /* 0xff80000039e17808 */ /* 0x000fe20004000000 */
[----:B------:R-:W-:Y:S01]  /*9dd0*/  IMAD.MOV.U32 R57, RZ, RZ, R217 ;  /* 0x000000ffff397224 */ /* 0x000fe200078e00d9 */
[----:B------:R-:W-:Y:S02]  /*9de0*/  ISETP.GE.AND P6, PT, R2, R14, PT ;  /* 0x0000000e0200720c */ /* 0x000fe40003fc6270 */
[----:B------:R-:W-:Y:S02]  /*9df0*/  FSEL R218, R218, -INF , !P5 ;  /* 0xff800000dada7808 */ /* 0x000fe40006800000 */
[----:B------:R-:W-:Y:S01]  /*9e00*/  FSEL R223, R59, -INF , !P1 ;  /* 0xff8000003bdf7808 */ /* 0x000fe20004800000 */
[----:B-1----:R-:W-:Y:S01]  /*9e10*/  FMUL.FTZ R4, R140, c[0x0][0x2ec] ;  /* 0x0000bb008c047a20 */ /* 0x002fe20000410000 */
[----:B------:R-:W-:-:S02]  /*9e20*/  FSEL R217, R36, -INF , !P4 ;  /* 0xff80000024d97808 */ /* 0x000fc40006000000 */
[C---:B------:R-:W-:Y:S01]  /*9e30*/  ISETP.GE.AND P5, PT, R2.reuse, R15, PT ;  /* 0x0000000f0200720c */ /* 0x040fe20003fa6270 */
[----:B------:R1:W4:Y:S01]  /*9e40*/  MUFU.TANH R39, R4 ;  /* 0x0000000400277308 */ /* 0x0003220000002400 */
[----:B------:R-:W-:Y:S02]  /*9e50*/  ISETP.GE.AND P1, PT, R2, R24, PT ;  /* 0x000000180200720c */ /* 0x000fe40003f26270 */
[----:B------:R-:W-:Y:S02]  /*9e60*/  IADD3 R2, R0, 0x19, RZ ;  /* 0x0000001900027810 */ /* 0x000fe40007ffe0ff */
[----:B------:R-:W-:Y:S01]  /*9e70*/  FSEL R214, R56, -INF , !P6 ;  /* 0xff80000038d67808 */ /* 0x000fe20007000000 */
[----:B------:R-:W-:Y:S01]  /*9e80*/  IMAD.MOV.U32 R56, RZ, RZ, R216 ;  /* 0x000000ffff387224 */ /* 0x000fe200078e00d8 */
[----:B------:R-:W-:Y:S02]  /*9e90*/  FSEL R216, R37, -INF , !P5 ;  /* 0xff80000025d87808 */ /* 0x000fe40006800000 */
[----:B------:R-:W-:-:S02]  /*9ea0*/  ISETP.GE.AND P0, PT, R2, R14, PT ;  /* 0x0000000e0200720c */ /* 0x000fc40003f06270 */
[----:B------:R-:W-:Y:S02]  /*9eb0*/  MOV R59, R252 ;  /* 0x000000fc003b7202 */ /* 0x000fe40000000f00 */
[C---:B------:R-:W-:Y:S02]  /*9ec0*/  ISETP.GE.AND P6, PT, R2.reuse, R15, PT ;  /* 0x0000000f0200720c */ /* 0x040fe40003fc6270 */
[C---:B------:R-:W-:Y:S01]  /*9ed0*/  ISETP.GE.AND P5, PT, R2.reuse, R25, PT ;  /* 0x000000190200720c */ /* 0x040fe20003fa6270 */
[----:B-1----:R-:W-:Y:S01]  /*9ee0*/  FMUL.FTZ R4, R141, c[0x0][0x2ec] ;  /* 0x0000bb008d047a20 */ /* 0x002fe20000410000 */
[----:B------:R-:W-:Y:S01]  /*9ef0*/  ISETP.GE.AND P4, PT, R2, R24, PT ;  /* 0x000000180200720c */ /* 0x000fe20003f86270 */
[----:B------:R-:W-:Y:S01]  /*9f00*/  HMMA.16816.F32 R8, R8, R34, R56 ;  /* 0x000000220808723c */ /* 0x000fe20000001838 */
[----:B------:R-:W-:Y:S01]  /*9f10*/  IADD3 R2, R0, 0x20, RZ ;  /* 0x0000002000027810 */ /* 0x000fe20007ffe0ff */
[----:B------:R1:W-:Y:S01]  /*9f20*/  MUFU.TANH R38, R4 ;  /* 0x0000000400267308 */ /* 0x0003e20000002400 */
[----:B------:R-:W-:-:S02]  /*9f30*/  FSEL R220, R13, -INF , !P1 ;  /* 0xff8000000ddc7808 */ /* 0x000fc40004800000 */
[----:B------:R-:W-:Y:S02]  /*9f40*/  FSEL R212, R212, -INF , !P0 ;  /* 0xff800000d4d47808 */ /* 0x000fe40004000000 */
[----:B------:R-:W-:Y:S02]  /*9f50*/  FSEL R213, R213, -INF , !P6 ;  /* 0xff800000d5d57808 */ /* 0x000fe40007000000 */
[----:B------:R-:W-:Y:S02]  /*9f60*/  FSEL R215, R215, -INF , !P5 ;  /* 0xff800000d7d77808 */ /* 0x000fe40006800000 */
[C---:B------:R-:W-:Y:S02]  /*9f70*/  ISETP.GE.AND P1, PT, R2.reuse, R14, PT ;  /* 0x0000000e0200720c */ /* 0x040fe40003f26270 */
[C---:B------:R-:W-:Y:S02]  /*9f80*/  ISETP.GE.AND P0, PT, R2.reuse, R15, PT ;  /* 0x0000000f0200720c */ /* 0x040fe40003f06270 */
[----:B------:R-:W-:-:S02]  /*9f90*/  ISETP.GE.AND P6, PT, R2, R25, PT ;  /* 0x000000190200720c */ /* 0x000fc40003fc6270 */
[----:B------:R-:W-:Y:S01]  /*9fa0*/  ISETP.GE.AND P5, PT, R2, R24, PT ;  /* 0x000000180200720c */ /* 0x000fe20003fa6270 */
[----:B-1----:R-:W-:Y:S01]  /*9fb0*/  FMUL.FTZ R4, R142, c[0x0][0x2ec] ;  /* 0x0000bb008e047a20 */ /* 0x002fe20000410000 */
[----:B------:R-:W-:Y:S02]  /*9fc0*/  IADD3 R2, R0, 0x21, RZ ;  /* 0x0000002100027810 */ /* 0x000fe40007ffe0ff */
[----:B------:R-:W-:Y:S01]  /*9fd0*/  FSEL R219, R55, -INF , !P4 ;  /* 0xff80000037db7808 */ /* 0x000fe20006000000 */
[----:B------:R1:W1:Y:S01]  /*9fe0*/  MUFU.TANH R36, R4 ;  /* 0x0000000400247308 */ /* 0x0002620000002400 */
[----:B------:R-:W-:Y:S01]  /*9ff0*/  FSEL R47, R54, -INF , !P1 ;  /* 0xff800000362f7808 */ /* 0x000fe20004800000 */
[----:B------:R-:W-:Y:S01]  /*a000*/  FMUL.FTZ R10, R10, c[0x0][0x2ec] ;  /* 0x0000bb000a0a7a20 */ /* 0x000fe20000410000 */
[----:B------:R-:W-:Y:S01]  /*a010*/  FSEL R133, R52, -INF , !P0 ;  /* 0xff80000034857808 */ /* 0x000fe20004000000 */
[----:B------:R-:W-:Y:S01]  /*a020*/  FMUL.FTZ R9, R9, c[0x0][0x2ec] ;  /* 0x0000bb0009097a20 */ /* 0x000fe20000410000 */
[----:B------:R-:W-:Y:S01]  /*a030*/  FSEL R63, R12, -INF , !P6 ;  /* 0xff8000000c3f7808 */ /* 0x000fe20007000000 */
[----:B------:R-:W-:Y:S01]  /*a040*/  FMUL.FTZ R11, R11, c[0x0][0x2ec] ;  /* 0x0000bb000b0b7a20 */ /* 0x000fe20000410000 */
[----:B------:R-:W-:-:S02]  /*a050*/  ISETP.GE.AND P4, PT, R2, R14, PT ;  /* 0x0000000e0200720c */ /* 0x000fc40003f86270 */
[C---:B------:R-:W-:Y:S02]  /*a060*/  ISETP.GE.AND P1, PT, R2.reuse, R15, PT ;  /* 0x0000000f0200720c */ /* 0x040fe40003f26270 */
[C---:B------:R-:W-:Y:S02]  /*a070*/  ISETP.GE.AND P0, PT, R2.reuse, R25, PT ;  /* 0x000000190200720c */ /* 0x040fe40003f06270 */
[----:B------:R-:W-:Y:S02]  /*a080*/  ISETP.GE.AND P6, PT, R2, R24, PT ;  /* 0x000000180200720c */ /* 0x000fe40003fc6270 */
[----:B------:R-:W-:Y:S01]  /*a090*/  IADD3 R2, R0, 0x28, RZ ;  /* 0x0000002800027810 */ /* 0x000fe20007ffe0ff */
[----:B-1----:R-:W-:Y:S01]  /*a0a0*/  FMUL.FTZ R4, R143, c[0x0][0x2ec] ;  /* 0x0000bb008f047a20 */ /* 0x002fe20000410000 */
[----:B------:R-:W-:Y:S01]  /*a0b0*/  FSEL R138, R6, -INF , !P5 ;  /* 0xff800000068a7808 */ /* 0x000fe20006800000 */
[----:B------:R-:W-:Y:S01]  /*a0c0*/  FMUL.FTZ R6, R19, c[0x0][0x2ec] ;  /* 0x0000bb0013067a20 */ /* 0x000fe20000410000 */
[----:B------:R-:W-:Y:S01]  /*a0d0*/  ISETP.GE.AND P5, PT, R2, R14, PT ;  /* 0x0000000e0200720c */ /* 0x000fe20003fa6270 */
[----:B------:R1:W-:Y:S01]  /*a0e0*/  MUFU.TANH R37, R4 ;  /* 0x0000000400257308 */ /* 0x0003e20000002400 */
[----:B------:R-:W-:-:S02]  /*a0f0*/  FSEL R251, R66, -INF , !P4 ;  /* 0xff80000042fb7808 */ /* 0x000fc40006000000 */
[----:B------:R-:W-:Y:S02]  /*a100*/  FSEL R139, R53, -INF , !P1 ;  /* 0xff800000358b7808 */ /* 0x000fe40004800000 */
[----:B------:R-:W-:Y:S02]  /*a110*/  FSEL R137, R51, -INF , !P0 ;  /* 0xff80000033897808 */ /* 0x000fe40004000000 */
[----:B------:R-:W-:Y:S01]  /*a120*/  FSEL R52, R50, -INF , !P6 ;  /* 0xff80000032347808 */ /* 0x000fe20007000000 */
[----:B------:R-:W-:Y:S01]  /*a130*/  MUFU.TANH R6, R6 ;  /* 0x0000000600067308 */ /* 0x000fe20000002400 */
[----:B------:R-:W-:Y:S02]  /*a140*/  FSEL R231, R49, -INF , !P5 ;  /* 0xff80000031e77808 */ /* 0x000fe40006800000 */
[C---:B------:R-:W-:Y:S02]  /*a150*/  ISETP.GE.AND P4, PT, R2.reuse, R15, PT ;  /* 0x0000000f0200720c */ /* 0x040fe40003f86270 */
[----:B------:R-:W-:-:S02]  /*a160*/  ISETP.GE.AND P1, PT, R2, R25, PT ;  /* 0x000000190200720c */ /* 0x000fc40003f26270 */
[----:B------:R-:W-:Y:S01]  /*a170*/  ISETP.GE.AND P0, PT, R2, R24, PT ;  /* 0x000000180200720c */ /* 0x000fe20003f06270 */
[----:B-1----:R-:W-:Y:S01]  /*a180*/  FMUL.FTZ R4, R16, c[0x0][0x2ec] ;  /* 0x0000bb0010047a20 */ /* 0x002fe20000410000 */
[----:B------:R-:W-:Y:S02]  /*a190*/  IADD3 R2, R0, 0x30, RZ ;  /* 0x0000003000027810 */ /* 0x000fe40007ffe0ff */
[----:B------:R-:W-:Y:S01]  /*a1a0*/  FSEL R245, R45, -INF , !P4 ;  /* 0xff8000002df57808 */ /* 0x000fe20006000000 */
[----:B------:R1:W1:Y:S01]  /*a1b0*/  MUFU.TANH R13, R4 ;  /* 0x00000004000d7308 */ /* 0x0002620000002400 */
[----:B--2---:R-:W-:Y:S02]  /*a1c0*/  FSEL R247, R44, -INF , !P1 ;  /* 0xff8000002cf77808 */ /* 0x004fe40004800000 */
[----:B---3--:R-:W-:Y:S01]  /*a1d0*/  FSEL R252, R5, -INF , !P0 ;  /* 0xff80000005fc7808 */ /* 0x008fe20004000000 */
[----:B------:R-:W-:Y:S01]  /*a1e0*/  FMUL.FTZ R5, R210, c[0x0][0x2ec] ;  /* 0x0000bb00d2057a20 */ /* 0x000fe20000410000 */
[----:B------:R-:W-:-:S04]  /*a1f0*/  ISETP.GE.AND P0, PT, R2, R14, PT ;  /* 0x0000000e0200720c */ /* 0x000fc80003f06270 */
[----:B----4-:R-:W-:Y:S01]  /*a200*/  FSEL R210, R39, -INF , !P0 ;  /* 0xff80000027d27808 */ /* 0x010fe20004000000 */
[----:B------:R-:W-:Y:S01]  /*a210*/  MUFU.TANH R5, R5 ;  /* 0x0000000500057308 */ /* 0x000fe20000002400 */
[----:B-1----:R-:W-:-:S07]  /*a220*/  FMUL.FTZ R4, R17, c[0x0][0x2ec] ;  /* 0x0000bb0011047a20 */ /* 0x002fce0000410000 */
[----:B------:R1:W-:Y:S02]  /*a230*/  MUFU.TANH R12, R4 ;  /* 0x00000004000c7308 */ /* 0x0003e40000002400 */
[----:B-1----:R-:W-:-:S06]  /*a240*/  FMUL.FTZ R4, R18, c[0x0][0x2ec] ;  /* 0x0000bb0012047a20 */ /* 0x002fcc0000410000 */
[----:B------:R1:W2:Y:S02]  /*a250*/  MUFU.TANH R7, R4 ;  /* 0x0000000400077308 */ /* 0x0002a40000002400 */
[----:B-1----:R-:W-:-:S04]  /*a260*/  IADD3 R4, R0, 0x29, RZ ;  /* 0x0000002900047810 */ /* 0x002fc80007ffe0ff */
[C---:B------:R-:W-:Y:S02]  /*a270*/  ISETP.GE.AND P6, PT, R4.reuse, R14, PT ;  /* 0x0000000e0400720c */ /* 0x040fe40003fc6270 */
[----:B------:R-:W-:Y:S02]  /*a280*/  ISETP.GE.AND P5, PT, R4, R15, PT ;  /* 0x0000000f0400720c */ /* 0x000fe40003fa6270 */
[----:B------:R-:W-:Y:S02]  /*a290*/  FSEL R50, R48, -INF , !P6 ;  /* 0xff80000030327808 */ /* 0x000fe40007000000 */
[----:B------:R-:W-:Y:S02]  /*a2a0*/  FSEL R51, R46, -INF , !P5 ;  /* 0xff8000002e337808 */ /* 0x000fe40006800000 */
[C---:B------:R-:W-:Y:S02]  /*a2b0*/  ISETP.GE.AND P4, PT, R4.reuse, R25, PT ;  /* 0x000000190400720c */ /* 0x040fe40003f86270 */
[----:B------:R-:W-:-:S02]  /*a2c0*/  ISETP.GE.AND P1, PT, R4, R24, PT ;  /* 0x000000180400720c */ /* 0x000fc40003f26270 */
[C---:B------:R-:W-:Y:S02]  /*a2d0*/  ISETP.GE.AND P6, PT, R2.reuse, R15, PT ;  /* 0x0000000f0200720c */ /* 0x040fe40003fc6270 */
[----:B------:R-:W-:Y:S02]  /*a2e0*/  ISETP.GE.AND P5, PT, R2, R25, PT ;  /* 0x000000190200720c */ /* 0x000fe40003fa6270 */
[----:B------:R-:W-:Y:S02]  /*a2f0*/  IADD3 R4, R0, 0x31, RZ ;  /* 0x0000003100047810 */ /* 0x000fe40007ffe0ff */
[----:B------:R-:W-:Y:S02]  /*a300*/  FSEL R250, R40, -INF , !P1 ;  /* 0xff80000028fa7808 */ /* 0x000fe40004800000 */
[----:B------:R-:W-:Y:S02]  /*a310*/  FSEL R246, R36, -INF , !P6 ;  /* 0xff80000024f67808 */ /* 0x000fe40007000000 */
[----:B------:R-:W-:-:S02]  /*a320*/  FSEL R141, R13, -INF , !P5 ;  /* 0xff8000000d8d7808 */ /* 0x000fc40006800000 */
[C---:B------:R-:W-:Y:S02]  /*a330*/  ISETP.GE.AND P1, PT, R4.reuse, R14, PT ;  /* 0x0000000e0400720c */ /* 0x040fe40003f26270 */
[C---:B------:R-:W-:Y:S02]  /*a340*/  ISETP.GE.AND P0, PT, R4.reuse, R15, PT ;  /* 0x0000000f0400720c */ /* 0x040fe40003f06270 */
[C---:B------:R-:W-:Y:S02]  /*a350*/  ISETP.GE.AND P6, PT, R4.reuse, R25, PT ;  /* 0x000000190400720c */ /* 0x040fe40003fc6270 */
[-C--:B------:R-:W-:Y:S01]  /*a360*/  ISETP.GE.AND P5, PT, R4, R24.reuse, PT ;  /* 0x000000180400720c */ /* 0x080fe20003fa6270 */
[----:B------:R-:W-:Y:S01]  /*a370*/  FMUL.FTZ R4, R8, c[0x0][0x2ec] ;  /* 0x0000bb0008047a20 */ /* 0x000fe20000410000 */
[----:B------:R-:W-:Y:S02]  /*a380*/  FSEL R229, R41, -INF , !P4 ;  /* 0xff80000029e57808 */ /* 0x000fe40006000000 */
[----:B------:R-:W-:-:S02]  /*a390*/  ISETP.GE.AND P4, PT, R2, R24, PT ;  /* 0x000000180200720c */ /* 0x000fc40003f86270 */
[----:B------:R-:W-:Y:S01]  /*a3a0*/  IADD3 R2, R0, 0x38, RZ ;  /* 0x0000003800027810 */ /* 0x000fe20007ffe0ff */
[----:B------:R-:W1:Y:S01]  /*a3b0*/  MUFU.TANH R4, R4 ;  /* 0x0000000400047308 */ /* 0x000e620000002400 */
[----:B------:R-:W-:Y:S02]  /*a3c0*/  FSEL R228, R37, -INF , !P0 ;  /* 0xff80000025e47808 */ /* 0x000fe40004000000 */
[----:B------:R-:W-:Y:S02]  /*a3d0*/  ISETP.GE.AND P0, PT, R2, R25, PT ;  /* 0x000000190200720c */ /* 0x000fe40003f06270 */
[----:B--2---:R-:W-:Y:S02]  /*a3e0*/  FSEL R143, R7, -INF , !P4 ;  /* 0xff800000078f7808 */ /* 0x004fe40006000000 */
[----:B------:R-:W-:Y:S02]  /*a3f0*/  FSEL R35, R38, -INF , !P1 ;  /* 0xff80000026237808 */ /* 0x000fe40004800000 */
[----:B------:R-:W-:-:S02]  /*a400*/  FSEL R249, R12, -INF , !P6 ;  /* 0xff8000000cf97808 */ /* 0x000fc40007000000 */
[C---:B------:R-:W-:Y:S02]  /*a410*/  ISETP.GE.AND P4, PT, R2.reuse, R14, PT ;  /* 0x0000000e0200720c */ /* 0x040fe40003f86270 */
[C---:B------:R-:W-:Y:S02]  /*a420*/  ISETP.GE.AND P1, PT, R2.reuse, R15, PT ;  /* 0x0000000f0200720c */ /* 0x040fe40003f26270 */
[-C--:B------:R-:W-:Y:S02]  /*a430*/  ISETP.GE.AND P6, PT, R2, R24.reuse, PT ;  /* 0x000000180200720c */ /* 0x080fe40003fc6270 */
[----:B------:R-:W2:Y:S01]  /*a440*/  MUFU.TANH R2, R10 ;  /* 0x0000000a00027308 */ /* 0x000ea20000002400 */
[----:B-1----:R-:W-:Y:S02]  /*a450*/  FSEL R248, R4, -INF , !P0 ;  /* 0xff80000004f87808 */ /* 0x002fe40004000000 */
[----:B------:R-:W-:Y:S02]  /*a460*/  ISETP.GE.AND P0, PT, R0, R24, PT ;  /* 0x000000180000720c */ /* 0x000fe40003f06270 */
[----:B------:R-:W-:-:S02]  /*a470*/  FSEL R34, R5, -INF , !P1 ;  /* 0xff80000005227808 */ /* 0x000fc40004800000 */
[----:B------:R-:W-:Y:S01]  /*a480*/  FSEL R19, R230, -INF , !P0 ;  /* 0xff800000e6137808 */ /* 0x000fe20004000000 */
[----:B------:R-:W1:Y:S01]  /*a490*/  MUFU.TANH R5, R9 ;  /* 0x0000000900057308 */ /* 0x000e620000002400 */
[----:B------:R-:W-:Y:S02]  /*a4a0*/  PLOP3.LUT P0, PT, PT, PT, UP0, 0x80, 0x0 ;  /* 0x000000000000781c */ /* 0x000fe40003f0f008 */
[----:B------:R-:W-:Y:S02]  /*a4b0*/  FSEL R140, R6, -INF , !P5 ;  /* 0xff800000068c7808 */ /* 0x000fe40006800000 */
[----:B------:R-:W-:Y:S02]  /*a4c0*/  FSEL R208, R208, -INF , !P4 ;  /* 0xff800000d0d07808 */ /* 0x000fe40006000000 */
[C---:B------:R-:W-:Y:S01]  /*a4d0*/  ISETP.GE.AND P5, PT, R0.reuse, R14, PT ;  /* 0x0000000e0000720c */ /* 0x040fe20003fa6270 */
[----:B------:R-:W3:Y:S01]  /*a4e0*/  MUFU.TANH R4, R11 ;  /* 0x0000000b00047308 */ /* 0x000ee20000002400 */
[----:B------:R-:W-:-:S02]  /*a4f0*/  ISETP.GE.AND P4, PT, R0, R15, PT ;  /* 0x0000000f0000720c */ /* 0x000fc40003f86270 */
[C---:B------:R-:W-:Y:S02]  /*a500*/  ISETP.GE.AND P1, PT, R0.reuse, R25, PT ;  /* 0x000000190000720c */ /* 0x040fe40003f26270 */
[----:B------:R-:W-:Y:S02]  /*a510*/  IADD3 R0, R0, 0x39, RZ ;  /* 0x0000003900007810 */ /* 0x000fe40007ffe0ff */
[----:B--2---:R-:W-:Y:S02]  /*a520*/  FSEL R132, R2, -INF , !P6 ;  /* 0xff80000002847808 */ /* 0x004fe40007000000 */
[----:B------:R-:W-:Y:S02]  /*a530*/  FSEL R16, R65, -INF , !P5 ;  /* 0xff80000041107808 */ /* 0x000fe40006800000 */
[----:B------:R-:W-:Y:S02]  /*a540*/  FSEL R17, R60, -INF , !P4 ;  /* 0xff8000003c117808 */ /* 0x000fe40006000000 */
[----:B------:R-:W-:-:S02]  /*a550*/  FSEL R18, R61, -INF , !P1 ;  /* 0xff8000003d127808 */ /* 0x000fc40004800000 */
[C---:B------:R-:W-:Y:S02]  /*a560*/  ISETP.GE.AND P6, PT, R0.reuse, R14, PT ;  /* 0x0000000e0000720c */ /* 0x040fe40003fc6270 */
[C---:B------:R-:W-:Y:S02]  /*a570*/  ISETP.GE.AND P5, PT, R0.reuse, R15, PT ;  /* 0x0000000f0000720c */ /* 0x040fe40003fa6270 */
[C---:B------:R-:W-:Y:S02]  /*a580*/  ISETP.GE.AND P4, PT, R0.reuse, R25, PT ;  /* 0x000000190000720c */ /* 0x040fe40003f86270 */
[----:B------:R-:W-:Y:S02]  /*a590*/  ISETP.GE.AND P1, PT, R0, R24, PT ;  /* 0x000000180000720c */ /* 0x000fe40003f26270 */
[----:B------:R-:W-:Y:S02]  /*a5a0*/  FSEL R209, R209, -INF , !P6 ;  /* 0xff800000d1d17808 */ /* 0x000fe40007000000 */
[----:B------:R-:W-:-:S02]  /*a5b0*/  FSEL R211, R211, -INF , !P5 ;  /* 0xff800000d3d37808 */ /* 0x000fc40006800000 */
[----:B-1----:R-:W-:Y:S02]  /*a5c0*/  FSEL R230, R5, -INF , !P4 ;  /* 0xff80000005e67808 */ /* 0x002fe40006000000 */
[----:B---3--:R-:W-:Y:S01]  /*a5d0*/  FSEL R39, R4, -INF , !P1 ;  /* 0xff80000004277808 */ /* 0x008fe20004800000 */
        /* <DEDUP_REMOVED lines=79> */
.L_x_246:
[----:B------:R-:W-:Y:S05]  /*aad0*/  BSYNC B0 ;  /* 0x0000000000007941 */ /* 0x000fea0003800000 */
.L_x_245:
[----:B------:R-:W0:Y:S02]  /*aae0*/  LDGDEPBAR ;  /* 0x00000000000079af */ /* 0x000e240000000000 */
.L_x_244:
[----:B------:R-:W-:Y:S01]  /*aaf0*/  FMNMX.FTZ R0, R136, R16, !PT ;  /* 0x0000001088007209 */ /* 0x000fe20007810000 */
[----:B------:R-:W-:Y:S01]  /*ab00*/  STL [R1+0xcc], R25 ;  /* 0x0000cc1901007387 */ /* 0x000fe20000100800 */
[----:B------:R-:W-:Y:S02]  /*ab10*/  MOV R46, R63 ;  /* 0x0000003f002e7202 */ /* 0x000fe40000000f00 */
        /* <DEDUP_REMOVED lines=67> */
[----:B-1----:R-:W-:Y:S02]  /*af50*/  FMNMX.FTZ R2, R2, R7, !PT ;  /* 0x0000000702027209 */ /* 0x002fe40007810000 */
        /* <DEDUP_REMOVED lines=13> */
[----:B-1----:R-:W-:Y:S02]  /*b030*/  FMNMX.FTZ R4, R4, R7, !PT ;  /* 0x0000000704047209 */ /* 0x002fe40007810000 */
[----:B--2---:R-:W-:-:S03]  /*b040*/  FMNMX.FTZ R44, R2, R8, !PT ;  /* 0x00000008022c7209 */ /* 0x004fc60007810000 */
[----:B------:R-:W1:Y:S01]  /*b050*/  SHFL.BFLY PT, R7, R4, 0x1, 0x1f ;  /* 0x0c201f0004077f89 */ /* 0x000e6200000e0000 */
[--C-:B------:R-:W-:Y:S01]  /*b060*/  FFMA.FTZ R2, R22, c[0x0][0x23c], -R12.reuse ;  /* 0x00008f0016027a23 */ /* 0x100fe2000001080c */
[C---:B------:R-:W-:Y:S01]  /*b070*/  FSETP.NEU.FTZ.AND P5, PT, R44.reuse, -INF , PT ;  /* 0xff8000002c00780b */ /* 0x040fe20003fbd000 */
[----:B------:R-:W-:Y:S02]  /*b080*/  FMUL.FTZ R13, R44, c[0x0][0x23c] ;  /* 0x00008f002c0d7a20 */ /* 0x000fe40000410000 */
[----:B------:R2:W-:Y:S01]  /*b090*/  MUFU.EX2 R9, R2 ;  /* 0x0000000200097308 */ /* 0x0005e20000000800 */
[----:B------:R-:W-:Y:S01]  /*b0a0*/  STL [R1+0x5c], R44 ;  /* 0x00005c2c01007387 */ /* 0x000fe20000100800 */
[----:B----4-:R-:W-:Y:S01]  /*b0b0*/  FFMA.FTZ R5, R20, c[0x0][0x23c], -R12 ;  /* 0x00008f0014057a23 */ /* 0x010fe2000001080c */
[----:B------:R-:W-:Y:S02]  /*b0c0*/  FSEL R13, R13, RZ, P5 ;  /* 0x000000ff0d0d7208 */ /* 0x000fe40002800000 */
[----:B---3--:R-:W-:-:S03]  /*b0d0*/  FMNMX.FTZ R0, R0, R6, !PT ;  /* 0x0000000600007209 */ /* 0x008fc60007810000 */
[----:B------:R3:W-:Y:S01]  /*b0e0*/  MUFU.EX2 R10, R5 ;  /* 0x00000005000a7308 */ /* 0x0007e20000000800 */
[----:B--2---:R-:W-:Y:S01]  /*b0f0*/  FFMA.FTZ R2, R21, c[0x0][0x23c], -R12 ;  /* 0x00008f0015027a23 */ /* 0x004fe2000001080c */
[----:B-1----:R-:W-:-:S06]  /*b100*/  FMNMX.FTZ R11, R4, R7, !PT ;  /* 0x00000007040b7209 */ /* 0x002fcc0007810000 */
[----:B------:R1:W-:Y:S01]  /*b110*/  MUFU.EX2 R38, R2 ;  /* 0x0000000200267308 */ /* 0x0003e20000000800 */
[----:B------:R-:W-:Y:S01]  /*b120*/  FSETP.NEU.FTZ.AND P4, PT, R11, -INF , PT ;  /* 0xff8000000b00780b */ /* 0x000fe20003f9d000 */
[----:B---3--:R-:W2:Y:S04]  /*b130*/  SHFL.BFLY PT, R5, R0, 0x1, 0x1f ;  /* 0x0c201f0000057f89 */ /* 0x008ea800000e0000 */
[----:B------:R3:W-:Y:S01]  /*b140*/  STL [R1+0x58], R11 ;  /* 0x0000580b01007387 */ /* 0x0007e20000100800 */
[----:B-1----:R-:W-:-:S04]  /*b150*/  FFMA.FTZ R2, R17, c[0x0][0x23c], -R13 ;  /* 0x00008f0011027a23 */ /* 0x002fc8000001080d */
[----:B------:R1:W-:Y:S01]  /*b160*/  MUFU.EX2 R24, R2 ;  /* 0x0000000200187308 */ /* 0x0003e20000000800 */
[----:B--2---:R-:W-:-:S04]  /*b170*/  FMNMX.FTZ R41, R0, R5, !PT ;  /* 0x0000000500297209 */ /* 0x004fc80007810000 */
[----:B------:R-:W-:Y:S01]  /*b180*/  FSETP.NEU.FTZ.AND P1, PT, R41, -INF , PT ;  /* 0xff8000002900780b */ /* 0x000fe20003f3d000 */
[----:B------:R-:W-:Y:S01]  /*b190*/  STL [R1+0x54], R41 ;  /* 0x0000542901007387 */ /* 0x000fe20000100800 */
[--C-:B-1----:R-:W-:Y:S02]  /*b1a0*/  FFMA.FTZ R2, R27, c[0x0][0x23c], -R13.reuse ;  /* 0x00008f001b027a23 */ /* 0x102fe4000001080d */
[----:B------:R-:W-:Y:S02]  /*b1b0*/  FMUL.FTZ R27, R41, c[0x0][0x23c] ;  /* 0x00008f00291b7a20 */ /* 0x000fe40000410000 */
[----:B------:R1:W-:Y:S03]  /*b1c0*/  MUFU.EX2 R45, R2 ;  /* 0x00000002002d7308 */ /* 0x0003e60000000800 */
[----:B------:R-:W-:Y:S01]  /*b1d0*/  FSEL R27, R27, RZ, P1 ;  /* 0x000000ff1b1b7208 */ /* 0x000fe20000800000 */
[----:B-1----:R-:W-:-:S02]  /*b1e0*/  FFMA.FTZ R2, R26, c[0x0][0x23c], -R13 ;  /* 0x00008f001a027a23 */ /* 0x002fc4000001080d */
[----:B------:R-:W-:Y:S02]  /*b1f0*/  FMUL.FTZ R26, R11, c[0x0][0x23c] ;  /* 0x00008f000b1a7a20 */ /* 0x000fe40000410000 */
[----:B------:R1:W-:Y:S03]  /*b200*/  MUFU.EX2 R142, R2 ;  /* 0x00000002008e7308 */ /* 0x0003e60000000800 */
[----:B------:R-:W-:-:S05]  /*b210*/  FSEL R26, R26, RZ, P4 ;  /* 0x000000ff1a1a7208 */ /* 0x000fca0002000000 */
[----:B------:R-:W-:Y:S01]  /*b220*/  FFMA.FTZ R0, R29, c[0x0][0x23c], -R26 ;  /* 0x00008f001d007a23 */ /* 0x000fe2000001081a */
[----:B------:R-:W-:-:S03]  /*b230*/  MOV R29, R11 ;  /* 0x0000000b001d7202 */ /* 0x000fc60000000f00 */
[----:B------:R2:W-:Y:S01]  /*b240*/  MUFU.EX2 R25, R0 ;  /* 0x0000000000197308 */ /* 0x0005e20000000800 */
[----:B-1----:R-:W-:Y:S02]  /*b250*/  FFMA.FTZ R2, R23, c[0x0][0x23c], -R13 ;  /* 0x00008f0017027a23 */ /* 0x002fe4000001080d */
[----:B------:R-:W-:Y:S05]  /*b260*/  LDSM.16.MT88.4 R20, [R234+0xc000] ;  /* 0x00c00000ea14783b */ /* 0x000fea0000004200 */
[----:B------:R1:W3:Y:S01]  /*b270*/  MUFU.EX2 R36, R2 ;  /* 0x0000000200247308 */ /* 0x0002e20000000800 */
[--C-:B--2---:R-:W-:Y:S01]  /*b280*/  FFMA.FTZ R0, R28, c[0x0][0x23c], -R26.reuse ;  /* 0x00008f001c007a23 */ /* 0x104fe2000001081a */
[----:B------:R-:W-:Y:S01]  /*b290*/  MOV R28, R52 ;  /* 0x00000034001c7202 */ /* 0x000fe20000000f00 */
[----:B-1----:R-:W-:Y:S01]  /*b2a0*/  FFMA.FTZ R2, R18, c[0x0][0x23c], -R26 ;  /* 0x00008f0012027a23 */ /* 0x002fe2000001081a */
[----:B---3--:R-:W-:-:S04]  /*b2b0*/  F2FP.PACK_AB R11, R36, R142 ;  /* 0x0000008e240b723e */ /* 0x008fc800000000ff */
[----:B------:R1:W-:Y:S02]  /*b2c0*/  MUFU.EX2 R15, R2 ;  /* 0x00000002000f7308 */ /* 0x0003e40000000800 */
[----:B-1----:R-:W-:-:S06]  /*b2d0*/  FFMA.FTZ R2, R30, c[0x0][0x23c], -R26 ;  /* 0x00008f001e027a23 */ /* 0x002fcc000001081a */
[----:B------:R1:W2:Y:S08]  /*b2e0*/  MUFU.EX2 R30, R0 ;  /* 0x00000000001e7308 */ /* 0x0002b00000000800 */
[----:B------:R3:W-:Y:S01]  /*b2f0*/  MUFU.EX2 R43, R2 ;  /* 0x00000002002b7308 */ /* 0x0007e20000000800 */
[----:B-1----:R-:W-:Y:S01]  /*b300*/  FFMA.FTZ R0, R19, c[0x0][0x23c], -R27 ;  /* 0x00008f0013007a23 */ /* 0x002fe2000001081b */
[----:B--2---:R-:W-:Y:S01]  /*b310*/  F2FP.PACK_AB R6, R30, R25 ;  /* 0x000000191e06723e */ /* 0x004fe200000000ff */
[----:B------:R-:W1:Y:S05]  /*b320*/  LDSM.16.MT88.4 R16, [R233+0xc000] ;  /* 0x00c00000e910783b */ /* 0x000e6a0000004200 */
[----:B------:R2:W-:Y:S01]  /*b330*/  MUFU.EX2 R14, R0 ;  /* 0x00000000000e7308 */ /* 0x0005e20000000800 */
[----:B---3--:R-:W-:-:S05]  /*b340*/  FSEL R2, R40, RZ, P6 ;  /* 0x000000ff28027208 */ /* 0x008fca0003000000 */
[----:B------:R-:W-:-:S04]  /*b350*/  FADD.FTZ R2, R136, -R2 ;  /* 0x8000000288027221 */ /* 0x000fc80000010000 */
[----:B------:R-:W-:Y:S02]  /*b360*/  FMUL.FTZ R2, R2, c[0x0][0x23c] ;  /* 0x00008f0002027a20 */ /* 0x000fe40000410000 */
[----:B--2---:R-:W-:-:S04]  /*b370*/  FFMA.FTZ R0, R32, c[0x0][0x23c], -R27 ;  /* 0x00008f0020007a23 */ /* 0x004fc8000001081b */
[----:B------:R-:W2:Y:S08]  /*b380*/  MUFU.EX2 R2, R2 ;  /* 0x0000000200027308 */ /* 0x000eb00000000800 */
[----:B------:R3:W4:Y:S01]  /*b390*/  MUFU.EX2 R42, R0 ;  /* 0x00000000002a7308 */ /* 0x0007220000000800 */
[-C--:B--2---:R-:W-:Y:S02]  /*b3a0*/  FMUL.FTZ R148, R148, R2.reuse ;  /* 0x0000000294947220 */ /* 0x084fe40000410000 */
[----:B------:R-:W-:-:S02]  /*b3b0*/  FMUL.FTZ R149, R149, R2 ;  /* 0x0000000295957220 */ /* 0x000fc40000410000 */
[-C--:B------:R-:W-:Y:S02]  /*b3c0*/  FMUL.FTZ R156, R156, R2.reuse ;  /* 0x000000029c9c7220 */ /* 0x080fe40000410000 */
[----:B------:R-:W-:Y:S02]  /*b3d0*/  FMUL.FTZ R157, R157, R2 ;  /* 0x000000029d9d7220 */ /* 0x000fe40000410000 */
[----:B---3--:R-:W-:Y:S01]  /*b3e0*/  FFMA.FTZ R0, R31, c[0x0][0x23c], -R27 ;  /* 0x00008f001f007a23 */ /* 0x008fe2000001081b */
[----:B------:R-:W-:Y:S01]  /*b3f0*/  MOV R31, R10 ;  /* 0x0000000a001f7202 */ /* 0x000fe20000000f00 */
[----:B------:R-:W-:Y:S01]  /*b400*/  FMUL.FTZ R176, R176, R2 ;  /* 0x00000002b0b07220 */ /* 0x000fe20000410000 */
[----:B----4-:R-:W-:Y:S01]  /*b410*/  F2FP.PACK_AB R5, R42, R14 ;  /* 0x0000000e2a05723e */ /* 0x010fe200000000ff */
[----:B------:R2:W-:Y:S01]  /*b420*/  MUFU.EX2 R37, R0 ;  /* 0x0000000000257308 */ /* 0x0005e20000000800 */
[----:B------:R-:W-:Y:S01]  /*b430*/  F2FP.PACK_AB R8, R31, R49 ;  /* 0x000000311f08723e */ /* 0x000fe200000000ff */
[----:B------:R-:W-:-:S02]  /*b440*/  FMUL.FTZ R177, R177, R2 ;  /* 0x00000002b1b17220 */ /* 0x000fc40000410000 */
[-C--:B------:R-:W-:Y:S02]  /*b450*/  FMUL.FTZ R188, R188, R2.reuse ;  /* 0x00000002bcbc7220 */ /* 0x080fe40000410000 */
[-C--:B------:R-:W-:Y:S02]  /*b460*/  FMUL.FTZ R189, R189, R2.reuse ;  /* 0x00000002bdbd7220 */ /* 0x080fe40000410000 */
[-C--:B------:R-:W-:Y:S02]  /*b470*/  FMUL.FTZ R68, R68, R2.reuse ;  /* 0x0000000244447220 */ /* 0x080fe40000410000 */
[-C--:B------:R-:W-:Y:S02]  /*b480*/  FMUL.FTZ R69, R69, R2.reuse ;  /* 0x0000000245457220 */ /* 0x080fe40000410000 */
[-C--:B------:R-:W-:Y:S02]  /*b490*/  FMUL.FTZ R80, R80, R2.reuse ;  /* 0x0000000250507220 */ /* 0x080fe40000410000 */
[-C--:B------:R-:W-:Y:S01]  /*b4a0*/  FMUL.FTZ R81, R81, R2.reuse ;  /* 0x0000000251517220 */ /* 0x080fe20000410000 */
[----:B--2---:R-:W-:Y:S01]  /*b4b0*/  FSEL R0, R44, RZ, P5 ;  /* 0x000000ff2c007208 */ /* 0x004fe20002800000 */
[----:B------:R-:W-:-:S02]  /*b4c0*/  FMUL.FTZ R160, R160, R2 ;  /* 0x00000002a0a07220 */ /* 0x000fc40000410000 */
[-C--:B------:R-:W-:Y:S02]  /*b4d0*/  FMUL.FTZ R161, R161, R2.reuse ;  /* 0x00000002a1a17220 */ /* 0x080fe40000410000 */
[----:B------:R-:W-:Y:S01]  /*b4e0*/  FADD.FTZ R4, R135, -R0 ;  /* 0x8000000087047221 */ /* 0x000fe20000010000 */
[----:B------:R-:W-:Y:S01]  /*b4f0*/  FSEL R0, R29, RZ, P4 ;  /* 0x000000ff1d007208 */ /* 0x000fe20002000000 */
[-C--:B------:R-:W-:Y:S02]  /*b500*/  FMUL.FTZ R172, R172, R2.reuse ;  /* 0x00000002acac7220 */ /* 0x080fe40000410000 */
[----:B------:R-:W-:Y:S02]  /*b510*/  FMUL.FTZ R32, R4, c[0x0][0x23c] ;  /* 0x00008f0004207a20 */ /* 0x000fe40000410000 */
[----:B------:R-:W-:Y:S01]  /*b520*/  FADD.FTZ R4, R134, -R0 ;  /* 0x8000000086047221 */ /* 0x000fe20000010000 */
[----:B------:R-:W-:Y:S01]  /*b530*/  FSEL R0, R41, RZ, P1 ;  /* 0x000000ff29007208 */ /* 0x000fe20000800000 */
[----:B------:R-:W-:-:S02]  /*b540*/  FMUL.FTZ R173, R173, R2 ;  /* 0x00000002adad7220 */ /* 0x000fc40000410000 */
[----:B------:R-:W2:Y:S01]  /*b550*/  MUFU.EX2 R32, R32 ;  /* 0x0000002000207308 */ /* 0x000ea20000000800 */
[-C--:B------:R-:W-:Y:S02]  /*b560*/  FMUL.FTZ R192, R192, R2.reuse ;  /* 0x00000002c0c07220 */ /* 0x080fe40000410000 */
[----:B------:R-:W-:Y:S02]  /*b570*/  FADD.FTZ R0, R3, -R0 ;  /* 0x8000000003007221 */ /* 0x000fe40000010000 */
[----:B------:R-:W-:Y:S01]  /*b580*/  FMUL.FTZ R3, R4, c[0x0][0x23c] ;  /* 0x00008f0004037a20 */ /* 0x000fe20000410000 */
[----:B------:R-:W-:Y:S01]  /*b590*/  F2FP.PACK_AB R4, R43, R15 ;  /* 0x0000000f2b04723e */ /* 0x000fe200000000ff */
[----:B------:R-:W-:Y:S02]  /*b5a0*/  FMUL.FTZ R0, R0, c[0x0][0x23c] ;  /* 0x00008f0000007a20 */ /* 0x000fe40000410000 */
[-C--:B------:R-:W-:Y:S02]  /*b5b0*/  FMUL.FTZ R193, R193, R2.reuse ;  /* 0x00000002c1c17220 */ /* 0x080fe40000410000 */
[----:B------:R3:W4:Y:S01]  /*b5c0*/  MUFU.EX2 R48, R0 ;  /* 0x0000000000307308 */ /* 0x0007220000000800 */
[----:B------:R-:W-:-:S02]  /*b5d0*/  FMUL.FTZ R204, R204, R2 ;  /* 0x00000002cccc7220 */ /* 0x000fc40000410000 */
[----:B------:R-:W-:Y:S02]  /*b5e0*/  FMUL.FTZ R205, R205, R2 ;  /* 0x00000002cdcd7220 */ /* 0x000fe40000410000 */
[-C--:B--2---:R-:W-:Y:S02]  /*b5f0*/  FMUL.FTZ R150, R150, R32.reuse ;  /* 0x0000002096967220 */ /* 0x084fe40000410000 */
[-C--:B------:R-:W-:Y:S01]  /*b600*/  FMUL.FTZ R151, R151, R32.reuse ;  /* 0x0000002097977220 */ /* 0x080fe20000410000 */
[----:B------:R-:W2:Y:S01]  /*b610*/  MUFU.EX2 R3, R3 ;  /* 0x0000000300037308 */ /* 0x000ea20000000800 */
[-C--:B------:R-:W-:Y:S02]  /*b620*/  FMUL.FTZ R158, R158, R32.reuse ;  /* 0x000000209e9e7220 */ /* 0x080fe40000410000 */
[-C--:B------:R-:W-:Y:S02]  /*b630*/  FMUL.FTZ R159, R159, R32.reuse ;  /* 0x000000209f9f7220 */ /* 0x080fe40000410000 */
[----:B------:R-:W-:-:S02]  /*b640*/  FMUL.FTZ R178, R178, R32 ;  /* 0x00000020b2b27220 */ /* 0x000fc40000410000 */
[----:B------:R-:W-:Y:S02]  /*b650*/  FMUL.FTZ R179, R179, R32 ;  /* 0x00000020b3b37220 */ /* 0x000fe40000410000 */
[----:B---3--:R-:W-:Y:S01]  /*b660*/  FFMA.FTZ R0, R33, c[0x0][0x23c], -R27 ;  /* 0x00008f0021007a23 */ /* 0x008fe2000001081b */
[----:B------:R-:W-:Y:S01]  /*b670*/  MOV R33, R9 ;  /* 0x0000000900217202 */ /* 0x000fe20000000f00 */
[----:B----4-:R-:W-:Y:S01]  /*b680*/  FMUL.FTZ R146, R146, R48 ;  /* 0x0000003092927220 */ /* 0x010fe20000410000 */
[----:B------:R-:W-:Y:S01]  /*b690*/  F2FP.PACK_AB R9, R45, R24 ;  /* 0x000000182d09723e */ /* 0x000fe200000000ff */
[----:B------:R-:W-:Y:S01]  /*b6a0*/  FMUL.FTZ R147, R147, R48 ;  /* 0x0000003093937220 */ /* 0x000fe20000410000 */
[----:B------:R-:W-:Y:S01]  /*b6b0*/  F2FP.PACK_AB R10, R38, R33 ;  /* 0x00000021260a723e */ /* 0x000fe200000000ff */
[----:B------:R-:W3:Y:S01]  /*b6c0*/  MUFU.EX2 R0, R0 ;  /* 0x0000000000007308 */ /* 0x000ee20000000800 */
[-C--:B--2---:R-:W-:Y:S02]  /*b6d0*/  FMUL.FTZ R144, R144, R3.reuse ;  /* 0x0000000390907220 */ /* 0x084fe40000410000 */
[----:B------:R-:W-:-:S02]  /*b6e0*/  FMUL.FTZ R145, R145, R3 ;  /* 0x0000000391917220 */ /* 0x000fc40000410000 */
[-C--:B------:R-:W-:Y:S01]  /*b6f0*/  FMUL.FTZ R152, R152, R3.reuse ;  /* 0x0000000398987220 */ /* 0x080fe20000410000 */
[C---:B-1----:R-:W-:Y:S01]  /*b700*/  HMMA.16816.F32 R148, R8.reuse, R16, R148 ;  /* 0x000000100894723c */ /* 0x042fe20000001894 */
[-C--:B------:R-:W-:Y:S02]  /*b710*/  FMUL.FTZ R153, R153, R3.reuse ;  /* 0x0000000399997220 */ /* 0x080fe40000410000 */
[-C--:B------:R-:W-:Y:S02]  /*b720*/  FMUL.FTZ R154, R154, R48.reuse ;  /* 0x000000309a9a7220 */ /* 0x080fe40000410000 */
[-C--:B------:R-:W-:Y:S02]  /*b730*/  FMUL.FTZ R155, R155, R48.reuse ;  /* 0x000000309b9b7220 */ /* 0x080fe40000410000 */
[-C--:B------:R-:W-:Y:S01]  /*b740*/  FMUL.FTZ R168, R168, R3.reuse ;  /* 0x00000003a8a87220 */ /* 0x080fe20000410000 */
[----:B------:R-:W-:Y:S01]  /*b750*/  HMMA.16816.F32 R52, R8, R18, R156 ;  /* 0x000000120834723c */ /* 0x000fe2000000189c */
[----:B------:R-:W-:Y:S01]  /*b760*/  FMUL.FTZ R169, R169, R3 ;  /* 0x00000003a9a97220 */ /* 0x000fe20000410000 */
[----:B---3--:R-:W-:Y:S01]  /*b770*/  F2FP.PACK_AB R7, R0, R37 ;  /* 0x000000250007723e */ /* 0x008fe200000000ff */
[----:B------:R-:W-:-:S02]  /*b780*/  FMUL.FTZ R170, R170, R48 ;  /* 0x00000030aaaa7220 */ /* 0x000fc40000410000 */
[----:B------:R-:W-:Y:S02]  /*b790*/  FMUL.FTZ R171, R171, R48 ;  /* 0x00000030abab7220 */ /* 0x000fe40000410000 */
[----:B------:R-:W-:Y:S01]  /*b7a0*/  FMUL.FTZ R180, R180, R3 ;  /* 0x00000003b4b47220 */ /* 0x000fe20000410000 */
[----:B------:R-:W-:Y:S01]  /*b7b0*/  MOV R159, R39 ;  /* 0x00000027009f7202 */ /* 0x000fe20000000f00 */
[C---:B------:R-:W-:Y:S01]  /*b7c0*/  HMMA.16816.F32 R144, R4.reuse, R16, R144 ;  /* 0x000000100490723c */ /* 0x040fe20000001890 */
[----:B------:R-:W-:Y:S01]  /*b7d0*/  FMUL.FTZ R181, R181, R3 ;  /* 0x00000003b5b57220 */ /* 0x000fe20000410000 */
[----:B------:R-:W-:Y:S01]  /*b7e0*/  MOV R157, R38 ;  /* 0x00000026009d7202 */ /* 0x000fe20000000f00 */
[-C--:B------:R-:W-:Y:S01]  /*b7f0*/  FMUL.FTZ R182, R182, R48.reuse ;  /* 0x00000030b6b67220 */ /* 0x080fe20000410000 */
[----:B------:R-:W-:Y:S01]  /*b800*/  MOV R156, R133 ;  /* 0x00000085009c7202 */ /* 0x000fe20000000f00 */
[----:B------:R-:W-:Y:S01]  /*b810*/  FMUL.FTZ R183, R183, R48 ;  /* 0x00000030b7b77220 */ /* 0x000fe20000410000 */
[----:B------:R-:W-:Y:S01]  /*b820*/  MOV R158, R138 ;  /* 0x0000008a009e7202 */ /* 0x000fe20000000f00 */
[-C--:B------:R-:W-:Y:S01]  /*b830*/  FMUL.FTZ R184, R184, R3.reuse ;  /* 0x00000003b8b87220 */ /* 0x080fe20000410000 */
[----:B------:R-:W-:Y:S01]  /*b840*/  HMMA.16816.F32 R152, R4, R18, R152 ;  /* 0x000000120498723c */ /* 0x000fe20000001898 */
[----:B------:R-:W1:Y:S01]  /*b850*/  LDSM.16.MT88.4 R16, [R236+0xc000] ;  /* 0x00c00000ec10783b */ /* 0x000e620000004200 */
[----:B------:R-:W-:-:S02]  /*b860*/  FMUL.FTZ R185, R185, R3 ;  /* 0x00000003b9b97220 */ /* 0x000fc40000410000 */
[-C--:B------:R-:W-:Y:S02]  /*b870*/  FMUL.FTZ R186, R186, R48.reuse ;  /* 0x00000030baba7220 */ /* 0x080fe40000410000 */
[----:B------:R-:W-:Y:S02]  /*b880*/  FMUL.FTZ R187, R187, R48 ;  /* 0x00000030bbbb7220 */ /* 0x000fe40000410000 */
[-C--:B------:R-:W-:Y:S01]  /*b890*/  FMUL.FTZ R190, R190, R32.reuse ;  /* 0x00000020bebe7220 */ /* 0x080fe20000410000 */
[----:B------:R-:W-:Y:S01]  /*b8a0*/  HMMA.16816.F32 R64, R4, R22, R168 ;  /* 0x000000160440723c */ /* 0x000fe200000018a8 */
[-C--:B------:R-:W-:Y:S02]  /*b8b0*/  FMUL.FTZ R191, R191, R32.reuse ;  /* 0x00000020bfbf7220 */ /* 0x080fe40000410000 */
[-C--:B------:R-:W-:Y:S02]  /*b8c0*/  FMUL.FTZ R70, R70, R32.reuse ;  /* 0x0000002046467220 */ /* 0x080fe40000410000 */
[----:B------:R-:W-:-:S02]  /*b8d0*/  FMUL.FTZ R71, R71, R32 ;  /* 0x0000002047477220 */ /* 0x000fc40000410000 */
[----:B------:R-:W-:Y:S01]  /*b8e0*/  MOV R170, R37 ;  /* 0x0000002500aa7202 */ /* 0x000fe20000000f00 */
[-C--:B------:R-:W-:Y:S01]  /*b8f0*/  FMUL.FTZ R72, R72, R3.reuse ;  /* 0x0000000348487220 */ /* 0x080fe20000410000 */
[----:B------:R-:W-:Y:S01]  /*b900*/  MOV R171, R36 ;  /* 0x0000002400ab7202 */ /* 0x000fe20000000f00 */
[----:B------:R-:W-:Y:S01]  /*b910*/  FMUL.FTZ R73, R73, R3 ;  /* 0x0000000349497220 */ /* 0x000fe20000410000 */
[----:B------:R-:W-:Y:S01]  /*b920*/  MOV R169, R132 ;  /* 0x0000008400a97202 */ /* 0x000fe20000000f00 */
[-C--:B------:R-:W-:Y:S01]  /*b930*/  FMUL.FTZ R74, R74, R48.reuse ;  /* 0x000000304a4a7220 */ /* 0x080fe20000410000 */
[----:B------:R-:W-:Y:S01]  /*b940*/  MOV R168, R139 ;  /* 0x0000008b00a87202 */ /* 0x000fe20000000f00 */
        /* <DEDUP_REMOVED lines=8> */
[----:B------:R-:W-:Y:S01]  /*b9d0*/  FMUL.FTZ R163, R163, R32 ;  /* 0x00000020a3a37220 */ /* 0x000fe20000410000 */
[----:B-1----:R-:W-:Y:S01]  /*b9e0*/  HMMA.16816.F32 R56, R8, R16, R176 ;  /* 0x000000100838723c */ /* 0x002fe200000018b0 */
[----:B------:R-:W-:-:S02]  /*b9f0*/  FMUL.FTZ R164, R164, R3 ;  /* 0x00000003a4a47220 */ /* 0x000fc40000410000 */
[----:B------:R-:W-:Y:S02]  /*ba00*/  FMUL.FTZ R165, R165, R3 ;  /* 0x00000003a5a57220 */ /* 0x000fe40000410000 */
[-C--:B------:R-:W-:Y:S02]  /*ba10*/  FMUL.FTZ R166, R166, R48.reuse ;  /* 0x00000030a6a67220 */ /* 0x080fe40000410000 */
[----:B------:R-:W-:Y:S01]  /*ba20*/  MOV R179, R31 ;  /* 0x0000001f00b37202 */ /* 0x000fe20000000f00 */
[C---:B------:R-:W-:Y:S01]  /*ba30*/  HMMA.16816.F32 R36, R4.reuse, R16, R180 ;  /* 0x000000100424723c */ /* 0x040fe200000018b4 */
[----:B------:R-:W-:Y:S01]  /*ba40*/  MOV R31, R137 ;  /* 0x00000089001f7202 */ /* 0x000fe20000000f00 */
[----:B------:R-:W-:Y:S01]  /*ba50*/  FMUL.FTZ R167, R167, R48 ;  /* 0x00000030a7a77220 */ /* 0x000fe20000410000 */
[----:B------:R-:W-:Y:S01]  /*ba60*/  MOV R178, R45 ;  /* 0x0000002d00b27202 */ /* 0x000fe20000000f00 */
[-C--:B------:R-:W-:Y:S01]  /*ba70*/  FMUL.FTZ R174, R174, R32.reuse ;  /* 0x00000020aeae7220 */ /* 0x080fe20000410000 */
[----:B------:R-:W-:Y:S01]  /*ba80*/  MOV R177, R43 ;  /* 0x0000002b00b17202 */ /* 0x000fe20000000f00 */
[----:B------:R-:W-:Y:S01]  /*ba90*/  FMUL.FTZ R175, R175, R32 ;  /* 0x00000020afaf7220 */ /* 0x000fe20000410000 */
[----:B------:R-:W-:Y:S01]  /*baa0*/  MOV R176, R42 ;  /* 0x0000002a00b07202 */ /* 0x000fe20000000f00 */
[-C--:B------:R-:W-:Y:S01]  /*bab0*/  HMMA.16816.F32 R184, R4, R18.reuse, R184 ;  /* 0x0000001204b8723c */ /* 0x080fe200000018b8 */
[-C--:B------:R-:W-:Y:S01]  /*bac0*/  FMUL.FTZ R194, R194, R32.reuse ;  /* 0x00000020c2c27220 */ /* 0x080fe20000410000 */
[----:B------:R-:W-:Y:S01]  /*bad0*/  MOV R182, R143 ;  /* 0x0000008f00b67202 */ /* 0x000fe20000000f00 */
[----:B------:R-:W-:Y:S01]  /*bae0*/  FMUL.FTZ R195, R195, R32 ;  /* 0x00000020c3c37220 */ /* 0x000fe20000410000 */
[----:B------:R-:W-:Y:S01]  /*baf0*/  MOV R181, R142 ;  /* 0x0000008e00b57202 */ /* 0x000fe20000000f00 */
[-C--:B------:R-:W-:Y:S01]  /*bb00*/  FMUL.FTZ R196, R196, R3.reuse ;  /* 0x00000003c4c47220 */ /* 0x080fe20000410000 */
[----:B------:R-:W-:Y:S01]  /*bb10*/  MOV R183, R140 ;  /* 0x0000008c00b77202 */ /* 0x000fe20000000f00 */
[----:B------:R-:W-:Y:S01]  /*bb20*/  FMUL.FTZ R197, R197, R3 ;  /* 0x00000003c5c57220 */ /* 0x000fe20000410000 */
[----:B------:R-:W-:Y:S01]  /*bb30*/  HMMA.16816.F32 R188, R8, R18, R188 ;  /* 0x0000001208bc723c */ /* 0x000fe200000018bc */
[----:B------:R-:W1:Y:S01]  /*bb40*/  LDSM.16.MT88.4 R16, [R233+0xe000] ;  /* 0x00e00000e910783b */ /* 0x000e620000004200 */
[----:B------:R-:W-:-:S02]  /*bb50*/  FMUL.FTZ R198, R198, R48 ;  /* 0x00000030c6c67220 */ /* 0x000fc40000410000 */
[-C--:B------:R-:W-:Y:S02]  /*bb60*/  FMUL.FTZ R199, R199, R48.reuse ;  /* 0x00000030c7c77220 */ /* 0x080fe40000410000 */
[-C--:B------:R-:W-:Y:S02]  /*bb70*/  FMUL.FTZ R200, R200, R3.reuse ;  /* 0x00000003c8c87220 */ /* 0x080fe40000410000 */
[-C--:B------:R-:W-:Y:S01]  /*bb80*/  HMMA.16816.F32 R160, R8, R20.reuse, R160 ;  /* 0x0000001408a0723c */ /* 0x080fe200000018a0 */
[----:B------:R-:W-:Y:S02]  /*bb90*/  FMUL.FTZ R201, R201, R3 ;  /* 0x00000003c9c97220 */ /* 0x000fe40000410000 */
[-C--:B------:R-:W-:Y:S02]  /*bba0*/  FMUL.FTZ R202, R202, R48.reuse ;  /* 0x00000030caca7220 */ /* 0x080fe40000410000 */
[----:B------:R-:W-:Y:S02]  /*bbb0*/  FMUL.FTZ R203, R203, R48 ;  /* 0x00000030cbcb7220 */ /* 0x000fe40000410000 */
[-C--:B------:R-:W-:Y:S01]  /*bbc0*/  FMUL.FTZ R206, R206, R32.reuse ;  /* 0x00000020cece7220 */ /* 0x080fe20000410000 */
[----:B------:R-:W-:Y:S01]  /*bbd0*/  HMMA.16816.F32 R164, R4, R20, R164 ;  /* 0x0000001404a4723c */ /* 0x000fe200000018a4 */
[----:B------:R-:W-:-:S07]  /*bbe0*/  FMUL.FTZ R207, R207, R32 ;  /* 0x00000020cfcf7220 */ /* 0x000fce0000410000 */
[C---:B------:R-:W-:Y:S01]  /*bbf0*/  HMMA.16816.F32 R60, R8.reuse, R22, R172 ;  /* 0x00000016083c723c */ /* 0x040fe200000018ac */
[----:B------:R-:W2:Y:S07]  /*bc00*/  LDSM.16.MT88.4 R20, [R235+0xc000] ;  /* 0x00c00000eb14783b */ /* 0x000eae0000004200 */
[-C--:B-1----:R-:W-:Y:S07]  /*bc10*/  HMMA.16816.F32 R136, R8, R16.reuse, R68 ;  /* 0x000000100888723c */ /* 0x082fee0000001844 */
[----:B------:R-:W-:Y:S01]  /*bc20*/  MOV R70, R159 ;  /* 0x0000009f00467202 */ /* 0x000fe20000000f00 */
[----:B------:R-:W-:Y:S01]  /*bc30*/  HMMA.16816.F32 R132, R4, R16, R72 ;  /* 0x000000100484723c */ /* 0x000fe20000001848 */
[----:B------:R-:W-:-:S02]  /*bc40*/  MOV R69, R46 ;  /* 0x0000002e00457202 */ /* 0x000fc40000000f00 */
[----:B------:R-:W-:Y:S02]  /*bc50*/  MOV R159, R47 ;  /* 0x0000002f009f7202 */ /* 0x000fe40000000f00 */
[----:B------:R-:W-:Y:S02]  /*bc60*/  MOV R71, R157 ;  /* 0x0000009d00477202 */ /* 0x000fe40000000f00 */
[----:B------:R-:W-:Y:S01]  /*bc70*/  MOV R75, R156 ;  /* 0x0000009c004b7202 */ /* 0x000fe20000000f00 */
[----:B------:R-:W-:Y:S01]  /*bc80*/  IMAD.MOV.U32 R73, RZ, RZ, R169 ;  /* 0x000000ffff497224 */ /* 0x000fe200078e00a9 */
[----:B------:R-:W-:Y:S02]  /*bc90*/  MOV R156, R44 ;  /* 0x0000002c009c7202 */ /* 0x000fe40000000f00 */
[----:B------:R-:W-:Y:S01]  /*bca0*/  HMMA.16816.F32 R44, R4, R18, R76 ;  /* 0x00000012042c723c */ /* 0x000fe2000000184c */
[----:B------:R-:W-:Y:S02]  /*bcb0*/  MOV R169, R0 ;  /* 0x0000000000a97202 */ /* 0x000fe40000000f00 */
[----:B------:R-:W-:-:S02]  /*bcc0*/  MOV R74, R168 ;  /* 0x000000a8004a7202 */ /* 0x000fc40000000f00 */
[----:B------:R-:W-:Y:S02]  /*bcd0*/  MOV R72, R170 ;  /* 0x000000aa00487202 */ /* 0x000fe40000000f00 */
[----:B------:R-:W-:Y:S01]  /*bce0*/  MOV R77, R41 ;  /* 0x00000029004d7202 */ /* 0x000fe20000000f00 */
[C---:B--2---:R-:W-:Y:S01]  /*bcf0*/  HMMA.16816.F32 R192, R8.reuse, R20, R192 ;  /* 0x0000001408c0723c */ /* 0x044fe200000018c0 */
[----:B------:R-:W-:Y:S01]  /*bd00*/  MOV R76, R40 ;  /* 0x00000028004c7202 */ /* 0x000fe20000000f00 */
[----:B------:R-:W-:Y:S01]  /*bd10*/  FFMA.FTZ R0, R222, c[0x0][0x23c], -R12 ;  /* 0x00008f00de007a23 */ /* 0x000fe2000001080c */
[----:B------:R-:W-:Y:S02]  /*bd20*/  MOV R78, R31 ;  /* 0x0000001f004e7202 */ /* 0x000fe40000000f00 */
[----:B------:R-:W-:Y:S01]  /*bd30*/  MOV R170, R30 ;  /* 0x0000001e00aa7202 */ /* 0x000fe20000000f00 */
[----:B------:R-:W-:Y:S01]  /*bd40*/  FMUL.FTZ R84, R84, R2 ;  /* 0x0000000254547220 */ /* 0x000fe20000410000 */
[----:B------:R-:W-:Y:S01]  /*bd50*/  MOV R79, R158 ;  /* 0x0000009e004f7202 */ /* 0x000fe20000000f00 */
[----:B------:R-:W-:Y:S01]  /*bd60*/  HMMA.16816.F32 R40, R8, R18, R80 ;  /* 0x000000120828723c */ /* 0x000fe20000001850 */
[----:B------:R-:W2:Y:S07]  /*bd70*/  LDL.LU R81, [R1+0x74] ;  /* 0x0000740001517983 */ /* 0x000eae0000300800 */
[----:B------:R-:W-:Y:S01]  /*bd80*/  HMMA.16816.F32 R196, R4, R20, R196 ;  /* 0x0000001404c4723c */ /* 0x000fe200000018c4 */
[----:B------:R1:W-:Y:S01]  /*bd90*/  MUFU.EX2 R168, R0 ;  /* 0x0000000000a87308 */ /* 0x0003e20000000800 */
[----:B------:R-:W-:Y:S01]  /*bda0*/  IMAD.MOV.U32 R83, RZ, RZ, R28 ;  /* 0x000000ffff537224 */ /* 0x000fe200078e001c */
[----:B------:R-:W-:Y:S01]  /*bdb0*/  MOV R82, R29 ;  /* 0x0000001d00527202 */ /* 0x000fe20000000f00 */
[----:B------:R-:W-:Y:S01]  /*bdc0*/  LDSM.16.MT88.4 R16, [R236+0xe000] ;  /* 0x00e00000ec10783b */ /* 0x000fe20000004200 */
[----:B------:R-:W-:Y:S01]  /*bdd0*/  FMUL.FTZ R85, R85, R2 ;  /* 0x0000000255557220 */ /* 0x000fe20000410000 */
[----:B------:R-:W-:-:S02]  /*bde0*/  MOV R68, R141 ;  /* 0x0000008d00447202 */ /* 0x000fc40000000f00 */
[-C--:B------:R-:W-:Y:S01]  /*bdf0*/  HMMA.16816.F32 R200, R4, R22.reuse, R200 ;  /* 0x0000001604c8723c */ /* 0x080fe200000018c8 */
[----:B------:R-:W-:Y:S07]  /*be00*/  LDSM.16.MT88.4 R28, [R235+0xe000] ;  /* 0x00e00000eb1c783b */ /* 0x000fee0000004200 */
[----:B------:R-:W-:Y:S01]  /*be10*/  HMMA.16816.F32 R204, R8, R22, R204 ;  /* 0x0000001608cc723c */ /* 0x000fe200000018cc */
[----:B------:R-:W3:Y:S01]  /*be20*/  LDSM.16.MT88.4 R20, [R234+0xe000] ;  /* 0x00e00000ea14783b */ /* 0x000ee20000004200 */
[----:B-1----:R-:W-:-:S04]  /*be30*/  FFMA.FTZ R0, R218, c[0x0][0x23c], -R12 ;  /* 0x00008f00da007a23 */ /* 0x002fc8000001080c */
        /* <DEDUP_REMOVED lines=9> */
[----:B---3--:R-:W-:Y:S01]  /*bed0*/  HMMA.16816.F32 R140, R8, R20, R84 ;  /* 0x00000014088c723c */ /* 0x008fe20000001854 */
[----:B-1----:R-:W-:-:S06]  /*bee0*/  FFMA.FTZ R0, R221, c[0x0][0x23c], -R13 ;  /* 0x00008f00dd007a23 */ /* 0x002fcc000001080d */
[----:B------:R1:W-:Y:S02]  /*bef0*/  MUFU.EX2 R172, R0 ;  /* 0x0000000000ac7308 */ /* 0x0003e40000000800 */
[----:B-1----:R-:W-:-:S06]  /*bf00*/  FFMA.FTZ R0, R216, c[0x0][0x23c], -R13 ;  /* 0x00008f00d8007a23 */ /* 0x002fcc000001080d */
[----:B------:R1:W-:Y:S01]  /*bf10*/  MUFU.EX2 R158, R0 ;  /* 0x00000000009e7308 */ /* 0x0003e20000000800 */
[-C--:B------:R-:W-:Y:S02]  /*bf20*/  FMUL.FTZ R88, R88, R3.reuse ;  /* 0x0000000358587220 */ /* 0x080fe40000410000 */
[----:B------:R-:W-:Y:S02]  /*bf30*/  FMUL.FTZ R89, R89, R3 ;  /* 0x0000000359597220 */ /* 0x000fe40000410000 */
[----:B------:R-:W-:Y:S02]  /*bf40*/  FMUL.FTZ R90, R90, R48 ;  /* 0x000000305a5a7220 */ /* 0x000fe40000410000 */
[----:B-1----:R-:W-:-:S04]  /*bf50*/  FFMA.FTZ R0, R213, c[0x0][0x23c], -R13 ;  /* 0x00008f00d5007a23 */ /* 0x002fc8000001080d */
[----:B------:R1:W3:Y:S01]  /*bf60*/  MUFU.EX2 R87, R0 ;  /* 0x0000000000577308 */ /* 0x0002e20000000800 */
[-C--:B------:R-:W-:Y:S02]  /*bf70*/  FMUL.FTZ R91, R91, R48.reuse ;  /* 0x000000305b5b7220 */ /* 0x080fe40000410000 */
[-C--:B------:R-:W-:Y:S02]  /*bf80*/  FMUL.FTZ R92, R92, R3.reuse ;  /* 0x000000035c5c7220 */ /* 0x080fe40000410000 */
[----:B------:R-:W-:Y:S02]  /*bf90*/  FMUL.FTZ R93, R93, R3 ;  /* 0x000000035d5d7220 */ /* 0x000fe40000410000 */
[-C--:B------:R-:W-:Y:S02]  /*bfa0*/  FMUL.FTZ R94, R94, R48.reuse ;  /* 0x000000305e5e7220 */ /* 0x080fe40000410000 */
[----:B------:R-:W-:Y:S02]  /*bfb0*/  FMUL.FTZ R95, R95, R48 ;  /* 0x000000305f5f7220 */ /* 0x000fe40000410000 */
[----:B-1----:R-:W-:-:S02]  /*bfc0*/  FFMA.FTZ R0, R226, c[0x0][0x23c], -R26 ;  /* 0x00008f00e2007a23 */ /* 0x002fc4000001081a */
[-C--:B------:R-:W-:Y:S02]  /*bfd0*/  FMUL.FTZ R104, R104, R3.reuse ;  /* 0x0000000368687220 */ /* 0x080fe40000410000 */
[----:B------:R1:W-:Y:S01]  /*bfe0*/  MUFU.EX2 R174, R0 ;  /* 0x0000000000ae7308 */ /* 0x0003e20000000800 */
        /* <DEDUP_REMOVED lines=8> */
[----:B-1----:R-:W-:Y:S02]  /*c070*/  FFMA.FTZ R0, R223, c[0x0][0x23c], -R26 ;  /* 0x00008f00df007a23 */ /* 0x002fe4000001081a */
[----:B------:R-:W-:Y:S02]  /*c080*/  FMUL.FTZ R121, R121, R3 ;  /* 0x0000000379797220 */ /* 0x000fe40000410000 */
[----:B------:R-:W-:-:S02]  /*c090*/  FMUL.FTZ R122, R122, R48 ;  /* 0x000000307a7a7220 */ /* 0x000fc40000410000 */
[-C--:B------:R-:W-:Y:S02]  /*c0a0*/  FMUL.FTZ R123, R123, R48.reuse ;  /* 0x000000307b7b7220 */ /* 0x080fe40000410000 */
[-C--:B------:R-:W-:Y:S02]  /*c0b0*/  FMUL.FTZ R124, R124, R3.reuse ;  /* 0x000000037c7c7220 */ /* 0x080fe40000410000 */
[----:B------:R-:W-:Y:S02]  /*c0c0*/  FMUL.FTZ R125, R125, R3 ;  /* 0x000000037d7d7220 */ /* 0x000fe40000410000 */
[-C--:B------:R-:W-:Y:S02]  /*c0d0*/  FMUL.FTZ R126, R126, R48.reuse ;  /* 0x000000307e7e7220 */ /* 0x080fe40000410000 */
[----:B------:R-:W-:Y:S01]  /*c0e0*/  FMUL.FTZ R127, R127, R48 ;  /* 0x000000307f7f7220 */ /* 0x000fe20000410000 */
[----:B------:R1:W-:Y:S01]  /*c0f0*/  MUFU.EX2 R180, R0 ;  /* 0x0000000000b47308 */ /* 0x0003e20000000800 */
        /* <DEDUP_REMOVED lines=8> */
[----:B-1----:R-:W-:Y:S01]  /*c180*/  FFMA.FTZ R0, R217, c[0x0][0x23c], -R26 ;  /* 0x00008f00d9007a23 */ /* 0x002fe2000001081a */
[C---:B------:R-:W-:Y:S08]  /*c190*/  HMMA.16816.F32 R88, R4.reuse, R20, R88 ;  /* 0x000000140458723c */ /* 0x040ff00000001858 */
[C---:B------:R-:W-:Y:S08]  /*c1a0*/  HMMA.16816.F32 R92, R4.reuse, R22, R92 ;  /* 0x00000016045c723c */ /* 0x040ff0000000185c */
[C---:B------:R-:W-:Y:S08]  /*c1b0*/  HMMA.16816.F32 R104, R4.reuse, R16, R104 ;  /* 0x000000100468723c */ /* 0x040ff00000001868 */
[C---:B------:R-:W-:Y:S08]  /*c1c0*/  HMMA.16816.F32 R108, R4.reuse, R18, R108 ;  /* 0x00000012046c723c */ /* 0x040ff0000000186c */
[C---:B------:R-:W-:Y:S08]  /*c1d0*/  HMMA.16816.F32 R120, R4.reuse, R28, R120 ;  /* 0x0000001c0478723c */ /* 0x040ff00000001878 */
[----:B------:R-:W-:Y:S01]  /*c1e0*/  HMMA.16816.F32 R124, R4, R30, R124 ;  /* 0x0000001e047c723c */ /* 0x000fe2000000187c */
[----:B------:R1:W4:Y:S07]  /*c1f0*/  MUFU.EX2 R4, R0 ;  /* 0x0000000000047308 */ /* 0x00032e0000000800 */
[----:B------:R-:W-:Y:S01]  /*c200*/  HMMA.16816.F32 R100, R8, R16, R100 ;  /* 0x000000100864723c */ /* 0x000fe20000001864 */
[----:B-1----:R-:W-:-:S07]  /*c210*/  FFMA.FTZ R0, R227, c[0x0][0x23c], -R27 ;  /* 0x00008f00e3007a23 */ /* 0x002fce000001081b */
[----:B------:R-:W-:Y:S01]  /*c220*/  HMMA.16816.F32 R112, R8, R18, R112 ;  /* 0x000000120870723c */ /* 0x000fe20000001870 */
[----:B------:R-:W1:Y:S01]  /*c230*/  LDSM.16.MT88.4 R16, [R233+0xc800] ;  /* 0x00c80000e910783b */ /* 0x000e620000004200 */
[----:B------:R3:W-:Y:S01]  /*c240*/  MUFU.EX2 R226, R0 ;  /* 0x0000000000e27308 */ /* 0x0007e20000000800 */
[-C--:B------:R-:W-:Y:S02]  /*c250*/  FMUL.FTZ R96, R96, R2.reuse ;  /* 0x0000000260607220 */ /* 0x080fe40000410000 */
[-C--:B------:R-:W-:Y:S02]  /*c260*/  FMUL.FTZ R97, R97, R2.reuse ;  /* 0x0000000261617220 */ /* 0x080fe40000410000 */
[----:B------:R-:W-:Y:S02]  /*c270*/  FMUL.FTZ R116, R116, R2 ;  /* 0x0000000274747220 */ /* 0x000fe40000410000 */
[----:B---3--:R-:W-:-:S04]  /*c280*/  FFMA.FTZ R0, R225, c[0x0][0x23c], -R27 ;  /* 0x00008f00e1007a23 */ /* 0x008fc8000001081b */
[----:B------:R3:W1:Y:S01]  /*c290*/  MUFU.EX2 R227, R0 ;  /* 0x0000000000e37308 */ /* 0x0006620000000800 */
[-C--:B------:R-:W-:Y:S02]  /*c2a0*/  FMUL.FTZ R117, R117, R2.reuse ;  /* 0x0000000275757220 */ /* 0x080fe40000410000 */
[-C--:B------:R-:W-:Y:S02]  /*c2b0*/  FMUL.FTZ R128, R128, R2.reuse ;  /* 0x0000000280807220 */ /* 0x080fe40000410000 */
[-C--:B------:R-:W-:Y:S02]  /*c2c0*/  FMUL.FTZ R129, R129, R2.reuse ;  /* 0x0000000281817220 */ /* 0x080fe40000410000 */
[----:B--2---:R-:W-:Y:S02]  /*c2d0*/  FFMA.FTZ R49, R81, R2, R49 ;  /* 0x0000000251317223 */ /* 0x004fe40000010031 */
[----:B------:R-:W-:Y:S02]  /*c2e0*/  FFMA.FTZ R2, R215, c[0x0][0x23c], -R26 ;  /* 0x00008f00d7027a23 */ /* 0x000fe4000001081a */
[----:B---3--:R-:W-:-:S04]  /*c2f0*/  FFMA.FTZ R0, R220, c[0x0][0x23c], -R27 ;  /* 0x00008f00dc007a23 */ /* 0x008fc8000001081b */
[----:B------:R2:W-:Y:S08]  /*c300*/  MUFU.EX2 R220, R0 ;  /* 0x0000000000dc7308 */ /* 0x0005f00000000800 */
[----:B------:R-:W3:Y:S01]  /*c310*/  MUFU.EX2 R214, R2 ;  /* 0x0000000200d67308 */ /* 0x000ee20000000800 */
[----:B--2---:R-:W-:-:S07]  /*c320*/  FFMA.FTZ R0, R219, c[0x0][0x23c], -R27 ;  /* 0x00008f00db007a23 */ /* 0x004fce000001081b */
[----:B------:R-:W2:Y:S01]  /*c330*/  MUFU.EX2 R0, R0 ;  /* 0x0000000000007308 */ /* 0x000ea20000000800 */
[-C--:B------:R-:W-:Y:S02]  /*c340*/  FMUL.FTZ R98, R98, R32.reuse ;  /* 0x0000002062627220 */ /* 0x080fe40000410000 */
[-C--:B------:R-:W-:Y:S02]  /*c350*/  FMUL.FTZ R99, R99, R32.reuse ;  /* 0x0000002063637220 */ /* 0x080fe40000410000 */
[-C--:B------:R-:W-:Y:S02]  /*c360*/  FMUL.FTZ R118, R118, R32.reuse ;  /* 0x0000002076767220 */ /* 0x080fe40000410000 */
[-C--:B------:R-:W-:Y:S02]  /*c370*/  FMUL.FTZ R119, R119, R32.reuse ;  /* 0x0000002077777220 */ /* 0x080fe40000410000 */
[-C--:B------:R-:W-:Y:S02]  /*c380*/  FMUL.FTZ R130, R130, R32.reuse ;  /* 0x0000002082827220 */ /* 0x080fe40000410000 */
[----:B------:R-:W-:Y:S01]  /*c390*/  FMUL.FTZ R131, R131, R32 ;  /* 0x0000002083837220 */ /* 0x000fe20000410000 */
[----:B------:R-:W-:-:S02]  /*c3a0*/  MOV R217, R87 ;  /* 0x0000005700d97202 */ /* 0x000fc40000000f00 */
[----:B------:R-:W-:Y:S02]  /*c3b0*/  MOV R215, R80 ;  /* 0x0000005000d77202 */ /* 0x000fe40000000f00 */
[----:B----4-:R-:W-:Y:S01]  /*c3c0*/  MOV R219, R4 ;  /* 0x0000000400db7202 */ /* 0x010fe20000000f00 */
[C---:B------:R-:W-:Y:S01]  /*c3d0*/  HMMA.16816.F32 R96, R8.reuse, R22, R96 ;  /* 0x000000160860723c */ /* 0x040fe20000001860 */
[----:B------:R-:W-:Y:S01]  /*c3e0*/  F2FP.PACK_AB R4, R180, R174 ;  /* 0x000000aeb404723e */ /* 0x000fe200000000ff */
[----:B------:R-:W4:Y:S01]  /*c3f0*/  LDSM.16.MT88.4 R20, [R234+0xc800] ;  /* 0x00c80000ea14783b */ /* 0x000f220000004200 */
[----:B-1----:R-:W-:Y:S02]  /*c400*/  F2FP.PACK_AB R5, R227, R226 ;  /* 0x000000e2e305723e */ /* 0x002fe400000000ff */
[----:B---3--:R-:W-:Y:S02]  /*c410*/  F2FP.PACK_AB R6, R214, R219 ;  /* 0x000000dbd606723e */ /* 0x008fe400000000ff */
[----:B--2---:R-:W-:Y:S01]  /*c420*/  F2FP.PACK_AB R7, R0, R220 ;  /* 0x000000dc0007723e */ /* 0x004fe200000000ff */
[C---:B------:R-:W-:Y:S08]  /*c430*/  HMMA.16816.F32 R116, R8.reuse, R28, R116 ;  /* 0x0000001c0874723c */ /* 0x040ff00000001874 */
[----:B------:R-:W-:Y:S01]  /*c440*/  HMMA.16816.F32 R128, R8, R30, R128 ;  /* 0x0000001e0880723c */ /* 0x000fe20000001880 */
[----:B------:R-:W-:Y:S01]  /*c450*/  MOV R224, R83 ;  /* 0x0000005300e07202 */ /* 0x000fe20000000f00 */
[----:B------:R-:W-:-:S05]  /*c460*/  IMAD.MOV.U32 R2, RZ, RZ, R78 ;  /* 0x000000ffff027224 */ /* 0x000fca00078e004e */
[----:B------:R-:W-:Y:S01]  /*c470*/  F2FP.PACK_AB R8, R173, R168 ;  /* 0x000000a8ad08723e */ /* 0x000fe200000000ff */
[----:B------:R-:W-:Y:S01]  /*c480*/  HMMA.16816.F32 R144, R4, R16, R144 ;  /* 0x000000100490723c */ /* 0x000fe20000001890 */
[----:B------:R-:W-:Y:S01]  /*c490*/  F2FP.PACK_AB R9, R172, R175 ;  /* 0x000000afac09723e */ /* 0x000fe200000000ff */
[----:B------:R-:W-:Y:S01]  /*c4a0*/  LDSM.16.MT88.4 R28, [R234+0xe800] ;  /* 0x00e80000ea1c783b */ /* 0x000fe20000004200 */
[----:B------:R-:W-:Y:S02]  /*c4b0*/  F2FP.PACK_AB R10, R215, R157 ;  /* 0x0000009dd70a723e */ /* 0x000fe400000000ff */
[----:B------:R-:W-:-:S03]  /*c4c0*/  F2FP.PACK_AB R11, R217, R158 ;  /* 0x0000009ed90b723e */ /* 0x000fc600000000ff */
[----:B------:R-:W-:Y:S08]  /*c4d0*/  HMMA.16816.F32 R152, R4, R18, R152 ;  /* 0x000000120498723c */ /* 0x000ff00000001898 */
[C---:B------:R-:W-:Y:S08]  /*c4e0*/  HMMA.16816.F32 R148, R8.reuse, R16, R148 ;  /* 0x000000100894723c */ /* 0x040ff00000001894 */
[----:B------:R-:W-:Y:S01]  /*c4f0*/  HMMA.16816.F32 R52, R8, R18, R52 ;  /* 0x000000120834723c */ /* 0x000fe20000001834 */
[----:B------:R-:W1:Y:S01]  /*c500*/  LDSM.16.MT88.4 R16, [R236+0xc800] ;  /* 0x00c80000ec10783b */ /* 0x000e620000004200 */
[----:B------:R-:W-:-:S02]  /*c510*/  MOV R83, R72 ;  /* 0x0000004800537202 */ /* 0x000fc40000000f00 */
[----:B------:R-:W-:Y:S02]  /*c520*/  MOV R72, R73 ;  /* 0x0000004900487202 */ /* 0x000fe40000000f00 */
[----:B------:R-:W-:Y:S02]  /*c530*/  MOV R73, R74 ;  /* 0x0000004a00497202 */ /* 0x000fe40000000f00 */
[----:B------:R-:W-:Y:S02]  /*c540*/  MOV R223, R76 ;  /* 0x0000004c00df7202 */ /* 0x000fe40000000f00 */
[----:B------:R-:W-:Y:S02]  /*c550*/  MOV R212, R77 ;  /* 0x0000004d00d47202 */ /* 0x000fe40000000f00 */
[----:B------:R-:W-:Y:S02]  /*c560*/  MOV R225, R79 ;  /* 0x0000004f00e17202 */ /* 0x000fe40000000f00 */
[----:B------:R-:W-:Y:S01]  /*c570*/  MOV R74, R68 ;  /* 0x00000044004a7202 */ /* 0x000fe20000000f00 */
[----:B----4-:R-:W-:Y:S01]  /*c580*/  HMMA.16816.F32 R76, R8, R20, R160 ;  /* 0x00000014084c723c */ /* 0x010fe200000018a0 */
[----:B------:R-:W-:-:S02]  /*c590*/  MOV R216, R70 ;  /* 0x0000004600d87202 */ /* 0x000fc40000000f00 */
[----:B------:R-:W-:Y:S02]  /*c5a0*/  MOV R213, R71 ;  /* 0x0000004700d57202 */ /* 0x000fe40000000f00 */
[----:B------:R-:W-:Y:S02]  /*c5b0*/  MOV R218, R74 ;  /* 0x0000004a00da7202 */ /* 0x000fe40000000f00 */
[----:B------:R-:W-:Y:S02]  /*c5c0*/  MOV R160, R69 ;  /* 0x0000004500a07202 */ /* 0x000fe40000000f00 */
[----:B------:R-:W-:Y:S01]  /*c5d0*/  HMMA.16816.F32 R68, R4, R20, R164 ;  /* 0x000000140444723c */ /* 0x000fe200000018a4 */
[----:B------:R-:W-:-:S06]  /*c5e0*/  MOV R221, R75 ;  /* 0x0000004b00dd7202 */ /* 0x000fcc0000000f00 */
[----:B------:R-:W-:Y:S02]  /*c5f0*/  MOV R166, R72 ;  /* 0x0000004800a67202 */ /* 0x000fe40000000f00 */
[----:B------:R-:W-:Y:S01]  /*c600*/  MOV R164, R73 ;  /* 0x0000004900a47202 */ /* 0x000fe20000000f00 */
[-C--:B-1----:R-:W-:Y:S08]  /*c610*/  HMMA.16816.F32 R56, R8, R16.reuse, R56 ;  /* 0x000000100838723c */ /* 0x082ff00000001838 */
[C---:B------:R-:W-:Y:S08]  /*c620*/  HMMA.16816.F32 R36, R4.reuse, R16, R36 ;  /* 0x000000100424723c */ /* 0x040ff00000001824 */
[-C--:B------:R-:W-:Y:S08]  /*c630*/  HMMA.16816.F32 R184, R4, R18.reuse, R184 ;  /* 0x0000001204b8723c */ /* 0x080ff000000018b8 */
[----:B------:R-:W-:Y:S01]  /*c640*/  HMMA.16816.F32 R72, R8, R18, R188 ;  /* 0x000000120848723c */ /* 0x000fe200000018bc */
[----:B------:R-:W1:Y:S06]  /*c650*/  LDSM.16.MT88.4 R16, [R233+0xe800] ;  /* 0x00e80000e910783b */ /* 0x000e6c0000004200 */
        /* <DEDUP_REMOVED lines=8> */
[----:B------:R-:W-:Y:S01]  /*c6e0*/  MOV R0, R159 ;  /* 0x0000009f00007202 */ /* 0x000fe20000000f00 */
[----:B-1----:R-:W-:Y:S07]  /*c6f0*/  HMMA.16816.F32 R84, R4, R18, R44 ;  /* 0x000000120454723c */ /* 0x002fee000000182c */
[----:B------:R-:W-:Y:S01]  /*c700*/  MOV R47, R191 ;  /* 0x000000bf002f7202 */ /* 0x000fe20000000f00 */
[----:B------:R-:W-:Y:S01]  /*c710*/  IMAD.MOV.U32 R46, RZ, RZ, R166 ;  /* 0x000000ffff2e7224 */ /* 0x000fe200078e00a6 */
[----:B------:R-:W-:Y:S01]  /*c720*/  HMMA.16816.F32 R156, R8, R16, R136 ;  /* 0x00000010089c723c */ /* 0x000fe20000001888 */
[----:B------:R-:W-:-:S02]  /*c730*/  MOV R166, R217 ;  /* 0x000000d900a67202 */ /* 0x000fc40000000f00 */
[----:B------:R-:W-:Y:S02]  /*c740*/  MOV R217, R25 ;  /* 0x0000001900d97202 */ /* 0x000fe40000000f00 */
[----:B------:R1:W5:Y:S03]  /*c750*/  LDL.LU R25, [R1+0xcc] ;  /* 0x0000cc0001197983 */ /* 0x0003660000300800 */
[----:B------:R-:W-:Y:S07]  /*c760*/  HMMA.16816.F32 R136, R8, R18, R40 ;  /* 0x000000120888723c */ /* 0x000fee0000001828 */
[----:B------:R-:W-:-:S02]  /*c770*/  MOV R42, R47 ;  /* 0x0000002f002a7202 */ /* 0x000fc40000000f00 */
[----:B------:R-:W2:Y:S01]  /*c780*/  LDL.LU R47, [R1+0x78] ;  /* 0x00007800012f7983 */ /* 0x000ea20000300800 */
[----:B------:R-:W-:Y:S01]  /*c790*/  MOV R222, R82 ;  /* 0x0000005200de7202 */ /* 0x000fe20000000f00 */
[----:B------:R-:W-:Y:S01]  /*c7a0*/  FFMA.FTZ R0, R0, c[0x0][0x23c], -R12 ;  /* 0x00008f0000007a23 */ /* 0x000fe2000001080c */
[----:B------:R-:W-:Y:S02]  /*c7b0*/  MOV R167, R83 ;  /* 0x0000005300a77202 */ /* 0x000fe40000000f00 */
[----:B------:R-:W-:Y:S02]  /*c7c0*/  MOV R2, R222 ;  /* 0x000000de00027202 */ /* 0x000fe40000000f00 */
[----:B------:R3:W-:Y:S01]  /*c7d0*/  MUFU.EX2 R222, R0 ;  /* 0x0000000000de7308 */ /* 0x0007e20000000800 */
[----:B------:R-:W-:Y:S02]  /*c7e0*/  MOV R189, R167 ;  /* 0x000000a700bd7202 */ /* 0x000fe40000000f00 */
[----:B------:R-:W-:-:S02]  /*c7f0*/  MOV R167, R223 ;  /* 0x000000df00a77202 */ /* 0x000fc40000000f00 */
[----:B------:R-:W-:Y:S02]  /*c800*/  MOV R190, R160 ;  /* 0x000000a000be7202 */ /* 0x000fe40000000f00 */
[----:B------:R-:W-:Y:S01]  /*c810*/  MOV R160, R224 ;  /* 0x000000e000a07202 */ /* 0x000fe20000000f00 */
[----:B---3--:R-:W-:-:S04]  /*c820*/  FFMA.FTZ R0, R251, c[0x0][0x23c], -R12 ;  /* 0x00008f00fb007a23 */ /* 0x008fc8000001080c */
[----:B------:R3:W-:Y:S02]  /*c830*/  MUFU.EX2 R223, R0 ;  /* 0x0000000000df7308 */ /* 0x0007e40000000800 */
[----:B---3--:R-:W-:-:S06]  /*c840*/  FFMA.FTZ R0, R231, c[0x0][0x23c], -R12 ;  /* 0x00008f00e7007a23 */ /* 0x008fcc000001080c */
[----:B------:R3:W-:Y:S01]  /*c850*/  MUFU.EX2 R224, R0 ;  /* 0x0000000000e07308 */ /* 0x0007e20000000800 */
[----:B------:R-:W-:Y:S02]  /*c860*/  MOV R45, R190 ;  /* 0x000000be002d7202 */ /* 0x000fe40000000f00 */
[----:B------:R-:W-:Y:S01]  /*c870*/  MOV R190, R161 ;  /* 0x000000a100be7202 */ /* 0x000fe20000000f00 */
[----:B---3--:R-:W-:-:S04]  /*c880*/  FFMA.FTZ R0, R50, c[0x0][0x23c], -R12 ;  /* 0x00008f0032007a23 */ /* 0x008fc8000001080c */
[----:B------:R3:W-:Y:S01]  /*c890*/  MUFU.EX2 R225, R0 ;  /* 0x0000000000e17308 */ /* 0x0007e20000000800 */
[----:B------:R-:W-:Y:S01]  /*c8a0*/  MOV R161, R219 ;  /* 0x000000db00a17202 */ /* 0x000fe20000000f00 */
[----:B---3--:R-:W-:Y:S01]  /*c8b0*/  FFMA.FTZ R0, R221, c[0x0][0x23c], -R13 ;  /* 0x00008f00dd007a23 */ /* 0x008fe2000001080d */
[----:B------:R-:W-:-:S05]  /*c8c0*/  MOV R221, R218 ;  /* 0x000000da00dd7202 */ /* 0x000fca0000000f00 */
[----:B------:R3:W-:Y:S01]  /*c8d0*/  MUFU.EX2 R218, R0 ;  /* 0x0000000000da7308 */ /* 0x0007e20000000800 */
[----:B------:R-:W-:Y:S02]  /*c8e0*/  MOV R191, R167 ;  /* 0x000000a700bf7202 */ /* 0x000fe40000000f00 */
[----:B------:R-:W-:Y:S01]  /*c8f0*/  MOV R167, R215 ;  /* 0x000000d700a77202 */ /* 0x000fe20000000f00 */
[----:B---3--:R-:W-:Y:S01]  /*c900*/  FFMA.FTZ R0, R188, c[0x0][0x23c], -R13 ;  /* 0x00008f00bc007a23 */ /* 0x008fe2000001080d */
[----:B------:R-:W-:-:S03]  /*c910*/  MOV R188, R160 ;  /* 0x000000a000bc7202 */ /* 0x000fc60000000f00 */
[----:B------:R3:W-:Y:S01]  /*c920*/  MUFU.EX2 R219, R0 ;  /* 0x0000000000db7308 */ /* 0x0007e20000000800 */
[----:B------:R-:W-:Y:S02]  /*c930*/  MOV R160, R220 ;  /* 0x000000dc00a07202 */ /* 0x000fe40000000f00 */
[----:B------:R-:W-:Y:S01]  /*c940*/  MOV R215, R221 ;  /* 0x000000dd00d77202 */ /* 0x000fe20000000f00 */
[----:B---3--:R-:W-:-:S04]  /*c950*/  FFMA.FTZ R0, R245, c[0x0][0x23c], -R13 ;  /* 0x00008f00f5007a23 */ /* 0x008fc8000001080d */
[----:B------:R3:W-:Y:S01]  /*c960*/  MUFU.EX2 R220, R0 ;  /* 0x0000000000dc7308 */ /* 0x0007e20000000800 */
[----:B------:R-:W-:Y:S02]  /*c970*/  IMAD.MOV.U32 R43, RZ, RZ, R215 ;  /* 0x000000ffff2b7224 */ /* 0x000fe400078e00d7 */
[----:B---3--:R-:W-:-:S05]  /*c980*/  FFMA.FTZ R0, R51, c[0x0][0x23c], -R13 ;  /* 0x00008f0033007a23 */ /* 0x008fca000001080d */
[----:B------:R3:W-:Y:S02]  /*c990*/  MUFU.EX2 R221, R0 ;  /* 0x0000000000dd7308 */ /* 0x0007e40000000800 */
[----:B---3--:R-:W-:Y:S01]  /*c9a0*/  FFMA.FTZ R0, R45, c[0x0][0x23c], -R26 ;  /* 0x00008f002d007a23 */ /* 0x008fe2000001081a */
[----:B------:R-:W-:Y:S02]  /*c9b0*/  MOV R45, R46 ;  /* 0x0000002e002d7202 */ /* 0x000fe40000000f00 */
[----:B------:R-:W-:Y:S02]  /*c9c0*/  MOV R46, R188 ;  /* 0x000000bc002e7202 */ /* 0x000fe40000000f00 */
[----:B------:R-:W-:Y:S02]  /*c9d0*/  MOV R188, R164 ;  /* 0x000000a400bc7202 */ /* 0x000fe40000000f00 */
[----:B------:R-:W-:Y:S02]  /*c9e0*/  MOV R164, R165 ;  /* 0x000000a500a47202 */ /* 0x000fe40000000f00 */
[----:B------:R-:W-:-:S02]  /*c9f0*/  MOV R165, R214 ;  /* 0x000000d600a57202 */ /* 0x000fc40000000f00 */
[----:B------:R3:W-:Y:S01]  /*ca00*/  MUFU.EX2 R214, R0 ;  /* 0x0000000000d67308 */ /* 0x0007e20000000800 */
[----:B------:R-:W-:Y:S01]  /*ca10*/  MOV R44, R217 ;  /* 0x000000d9002c7202 */ /* 0x000fe20000000f00 */
[----:B---3--:R-:W-:-:S06]  /*ca20*/  FFMA.FTZ R0, R45, c[0x0][0x23c], -R26 ;  /* 0x00008f002d007a23 */ /* 0x008fcc000001081a */
[----:B------:R3:W4:Y:S01]  /*ca30*/  MUFU.EX2 R215, R0 ;  /* 0x0000000000d77308 */ /* 0x0007220000000800 */
[----:B------:R-:W-:Y:S02]  /*ca40*/  MOV R45, R216 ;  /* 0x000000d8002d7202 */ /* 0x000fe40000000f00 */
[----:B------:R-:W-:Y:S01]  /*ca50*/  MOV R41, R188 ;  /* 0x000000bc00297202 */ /* 0x000fe20000000f00 */
[----:B---3--:R-:W-:-:S04]  /*ca60*/  FFMA.FTZ R0, R247, c[0x0][0x23c], -R26 ;  /* 0x00008f00f7007a23 */ /* 0x008fc8000001081a */
[----:B------:R3:W-:Y:S01]  /*ca70*/  MUFU.EX2 R216, R0 ;  /* 0x0000000000d87308 */ /* 0x0007e20000000800 */
[----:B------:R-:W-:Y:S02]  /*ca80*/  MOV R188, R189 ;  /* 0x000000bd00bc7202 */ /* 0x000fe40000000f00 */
[----:B------:R-:W-:Y:S01]  /*ca90*/  MOV R189, R213 ;  /* 0x000000d500bd7202 */ /* 0x000fe20000000f00 */
[----:B---3--:R-:W-:-:S04]  /*caa0*/  FFMA.FTZ R0, R229, c[0x0][0x23c], -R26 ;  /* 0x00008f00e5007a23 */ /* 0x008fc8000001081a */
[----:B------:R3:W1:Y:S02]  /*cab0*/  MUFU.EX2 R217, R0 ;  /* 0x0000000000d97308 */ /* 0x0006640000000800 */
[----:B---3--:R-:W-:-:S06]  /*cac0*/  FFMA.FTZ R0, R42, c[0x0][0x23c], -R27 ;  /* 0x00008f002a007a23 */ /* 0x008fcc000001081b */
[----:B------:R3:W-:Y:S02]  /*cad0*/  MUFU.EX2 R213, R0 ;  /* 0x0000000000d57308 */ /* 0x0007e40000000800 */
[----:B---3--:R-:W-:Y:S02]  /*cae0*/  FFMA.FTZ R0, R46, c[0x0][0x23c], -R27 ;  /* 0x00008f002e007a23 */ /* 0x008fe4000001081b */
[----:B--2---:R-:W-:Y:S02]  /*caf0*/  FFMA.FTZ R47, R47, R32, R24 ;  /* 0x000000202f2f7223 */ /* 0x004fe40000010018 */
[----:B------:R2:W5:Y:S04]  /*cb00*/  LDL.LU R24, [R1+0xc8] ;  /* 0x0000c80001187983 */ /* 0x0005680000300800 */
[----:B------:R-:W3:Y:S01]  /*cb10*/  LDL.LU R46, [R1+0x7c] ;  /* 0x00007c00012e7983 */ /* 0x000ee20000300800 */
[-C--:B------:R-:W-:Y:S08]  /*cb20*/  HMMA.16816.F32 R64, R4, R22.reuse, R64 ;  /* 0x000000160440723c */ /* 0x080ff00000001840 */
[----:B------:R-:W-:Y:S01]  /*cb30*/  HMMA.16816.F32 R60, R8, R22, R60 ;  /* 0x00000016083c723c */ /* 0x000fe2000000183c */
[----:B------:R-:W1:Y:S07]  /*cb40*/  LDSM.16.MT88.4 R20, [R235+0xc800] ;  /* 0x00c80000eb14783b */ /* 0x000e6e0000004200 */
[----:B------:R-:W-:Y:S01]  /*cb50*/  HMMA.16816.F32 R80, R4, R16, R132 ;  /* 0x000000100450723c */ /* 0x000fe20000001884 */
[----:B------:R-:W2:Y:S07]  /*cb60*/  LDSM.16.MT88.4 R16, [R235+0xe800] ;  /* 0x00e80000eb10783b */ /* 0x000eae0000004200 */
[-C--:B-1----:R-:W-:Y:S08]  /*cb70*/  HMMA.16816.F32 R192, R8, R20.reuse, R192 ;  /* 0x0000001408c0723c */ /* 0x082ff000000018c0 */
[C---:B------:R-:W-:Y:S08]  /*cb80*/  HMMA.16816.F32 R196, R4.reuse, R20, R196 ;  /* 0x0000001404c4723c */ /* 0x040ff000000018c4 */
[-C--:B------:R-:W-:Y:S08]  /*cb90*/  HMMA.16816.F32 R200, R4, R22.reuse, R200 ;  /* 0x0000001604c8723c */ /* 0x080ff000000018c8 */
[----:B------:R-:W-:Y:S01]  /*cba0*/  HMMA.16816.F32 R204, R8, R22, R204 ;  /* 0x0000001608cc723c */ /* 0x000fe200000018cc */
[----:B------:R-:W1:Y:S01]  /*cbb0*/  LDSM.16.MT88.4 R20, [R236+0xe800] ;  /* 0x00e80000ec14783b */ /* 0x000e620000004200 */
[----:B------:R-:W-:-:S06]  /*cbc0*/  MOV R40, R45 ;  /* 0x0000002d00287202 */ /* 0x000fcc0000000f00 */
[C---:B------:R-:W-:Y:S08]  /*cbd0*/  HMMA.16816.F32 R88, R4.reuse, R28, R88 ;  /* 0x0000001c0458723c */ /* 0x040ff00000001858 */
[C---:B------:R-:W-:Y:S08]  /*cbe0*/  HMMA.16816.F32 R92, R4.reuse, R30, R92 ;  /* 0x0000001e045c723c */ /* 0x040ff0000000185c */
[C---:B--2---:R-:W-:Y:S08]  /*cbf0*/  HMMA.16816.F32 R120, R4.reuse, R16, R120 ;  /* 0x000000100478723c */ /* 0x044ff00000001878 */
[C---:B------:R-:W-:Y:S08]  /*cc00*/  HMMA.16816.F32 R124, R4.reuse, R18, R124 ;  /* 0x00000012047c723c */ /* 0x040ff0000000187c */
[C---:B-1----:R-:W-:Y:S08]  /*cc10*/  HMMA.16816.F32 R104, R4.reuse, R20, R104 ;  /* 0x000000140468723c */ /* 0x042ff00000001868 */
[----:B------:R-:W-:Y:S07]  /*cc20*/  HMMA.16816.F32 R108, R4, R22, R108 ;  /* 0x00000016046c723c */ /* 0x000fee000000186c */
[----:B------:R-:W-:-:S02]  /*cc30*/  MOV R6, R43 ;  /* 0x0000002b00067202 */ /* 0x000fc40000000f00 */
[----:B------:R-:W-:Y:S01]  /*cc40*/  MOV R7, R44 ;  /* 0x0000002c00077202 */ /* 0x000fe20000000f00 */
[----:B------:R-:W-:Y:S01]  /*cc50*/  HMMA.16816.F32 R132, R8, R28, R140 ;  /* 0x0000001c0884723c */ /* 0x000fe2000000188c */
[----:B------:R-:W-:Y:S02]  /*cc60*/  MOV R5, R40 ;  /* 0x0000002800057202 */ /* 0x000fe40000000f00 */
[----:B------:R-:W-:-:S04]  /*cc70*/  MOV R4, R7 ;  /* 0x0000000700047202 */ /* 0x000fc80000000f00 */
[----:B------:R-:W-:Y:S01]  /*cc80*/  MOV R143, R6 ;  /* 0x00000006008f7202 */ /* 0x000fe20000000f00 */
[----:B------:R-:W-:Y:S01]  /*cc90*/  HMMA.16816.F32 R100, R8, R20, R100 ;  /* 0x000000140864723c */ /* 0x000fe20000001864 */
[----:B------:R-:W-:Y:S02]  /*cca0*/  MOV R6, R41 ;  /* 0x0000002900067202 */ /* 0x000fe40000000f00 */
[----:B------:R-:W-:-:S05]  /*ccb0*/  MOV R7, R188 ;  /* 0x000000bc00077202 */ /* 0x000fca0000000f00 */
[----:B------:R-:W-:Y:S01]  /*ccc0*/  HMMA.16816.F32 R112, R8, R22, R112 ;  /* 0x000000160870723c */ /* 0x000fe20000001870 */
[----:B------:R-:W1:Y:S01]  /*ccd0*/  LDSM.16.MT88.4 R20, [R234+0xd000] ;  /* 0x00d00000ea14783b */ /* 0x000e620000004200 */
[----:B------:R-:W-:Y:S02]  /*cce0*/  MOV R188, R189 ;  /* 0x000000bd00bc7202 */ /* 0x000fe40000000f00 */
[----:B------:R-:W-:-:S04]  /*ccf0*/  MOV R142, R143 ;  /* 0x0000008f008e7202 */ /* 0x000fc80000000f00 */
[----:B------:R-:W-:Y:S01]  /*cd00*/  HMMA.16816.F32 R96, R8, R30, R96 ;  /* 0x0000001e0860723c */ /* 0x000fe20000001860 */
[----:B------:R-:W2:Y:S01]  /*cd10*/  LDSM.16.MT88.4 R28, [R233+0xd000] ;  /* 0x00d00000e91c783b */ /* 0x000ea20000004200 */
[----:B------:R-:W-:Y:S01]  /*cd20*/  MOV R189, R190 ;  /* 0x000000be00bd7202 */ /* 0x000fe20000000f00 */
[----:B------:R-:W-:Y:S01]  /*cd30*/  IMAD.MOV.U32 R190, RZ, RZ, R191 ;  /* 0x000000ffffbe7224 */ /* 0x000fe200078e00bf */
[----:B------:R-:W-:-:S04]  /*cd40*/  MOV R143, R4 ;  /* 0x00000004008f7202 */ /* 0x000fc80000000f00 */
[----:B------:R-:W-:Y:S01]  /*cd50*/  HMMA.16816.F32 R116, R8, R16, R116 ;  /* 0x000000100874723c */ /* 0x000fe20000001874 */
[----:B------:R-:W-:Y:S02]  /*cd60*/  MOV R4, R5 ;  /* 0x0000000500047202 */ /* 0x000fe40000000f00 */
[----:B------:R-:W-:-:S05]  /*cd70*/  MOV R5, R6 ;  /* 0x0000000600057202 */ /* 0x000fca0000000f00 */
[----:B------:R-:W-:Y:S01]  /*cd80*/  HMMA.16816.F32 R128, R8, R18, R128 ;  /* 0x000000120880723c */ /* 0x000fe20000001880 */
[----:B------:R-:W1:Y:S01]  /*cd90*/  LDSM.16.MT88.4 R16, [R236+0xd000] ;  /* 0x00d00000ec10783b */ /* 0x000e620000004200 */
[----:B------:R-:W-:Y:S02]  /*cda0*/  MOV R191, R212 ;  /* 0x000000d400bf7202 */ /* 0x000fe40000000f00 */
[----:B------:R-:W-:Y:S02]  /*cdb0*/  MOV R6, R7 ;  /* 0x0000000700067202 */ /* 0x000fe40000000f00 */
[----:B------:R-:W-:Y:S02]  /*cdc0*/  MOV R7, R188 ;  /* 0x000000bc00077202 */ /* 0x000fe40000000f00 */
[----:B------:R-:W-:Y:S02]  /*cdd0*/  MOV R188, R189 ;  /* 0x000000bd00bc7202 */ /* 0x000fe40000000f00 */
[----:B------:R-:W-:Y:S01]  /*cde0*/  MOV R189, R190 ;  /* 0x000000be00bd7202 */ /* 0x000fe20000000f00 */
[----:B------:R2:W1:Y:S01]  /*cdf0*/  MUFU.EX2 R212, R0 ;  /* 0x0000000000d47308 */ /* 0x0004620000000800 */
[----:B------:R-:W-:-:S02]  /*ce00*/  MOV R190, R191 ;  /* 0x000000bf00be7202 */ /* 0x000fc40000000f00 */
[----:B------:R-:W-:Y:S01]  /*ce10*/  MOV R191, R2 ;  /* 0x0000000200bf7202 */ /* 0x000fe20000000f00 */
[--C-:B------:R-:W-:Y:S02]  /*ce20*/  FFMA.FTZ R2, R250, c[0x0][0x23c], -R27.reuse ;  /* 0x00008f00fa027a23 */ /* 0x100fe4000001081b */
[--C-:B------:R-:W-:Y:S02]  /*ce30*/  FFMA.FTZ R45, R210, c[0x0][0x23c], -R12.reuse ;  /* 0x00008f00d22d7a23 */ /* 0x100fe4000001080c */
[----:B------:R-:W-:Y:S01]  /*ce40*/  FFMA.FTZ R42, R209, c[0x0][0x23c], -R12 ;  /* 0x00008f00d12a7a23 */ /* 0x000fe2000001080c */
[----:B------:R4:W-:Y:S01]  /*ce50*/  MUFU.EX2 R210, R2 ;  /* 0x0000000200d27308 */ /* 0x0009e20000000800 */
[----:B--2---:R-:W-:-:S07]  /*ce60*/  FFMA.FTZ R0, R252, c[0x0][0x23c], -R27 ;  /* 0x00008f00fc007a23 */ /* 0x004fce000001081b */
[----:B------:R2:W1:Y:S01]  /*ce70*/  MUFU.EX2 R209, R0 ;  /* 0x0000000000d17308 */ /* 0x0004620000000800 */
[----:B------:R-:W-:Y:S01]  /*ce80*/  FFMA.FTZ R43, R208, c[0x0][0x23c], -R12 ;  /* 0x00008f00d02b7a23 */ /* 0x000fe2000001080c */
[----:B------:R-:W-:Y:S01]  /*ce90*/  MOV R208, R4 ;  /* 0x0000000400d07202 */ /* 0x000fe20000000f00 */
[----:B------:R-:W-:Y:S02]  /*cea0*/  IMAD.MOV.U32 R250, RZ, RZ, R7 ;  /* 0x000000fffffa7224 */ /* 0x000fe400078e0007 */
[----:B----4-:R-:W-:Y:S01]  /*ceb0*/  FFMA.FTZ R2, R249, c[0x0][0x23c], -R26 ;  /* 0x00008f00f9027a23 */ /* 0x010fe2000001081a */
[----:B------:R-:W-:Y:S02]  /*cec0*/  MOV R249, R6 ;  /* 0x0000000600f97202 */ /* 0x000fe40000000f00 */
[----:B------:R-:W-:Y:S02]  /*ced0*/  F2FP.PACK_AB R4, R215, R214 ;  /* 0x000000d6d704723e */ /* 0x000fe400000000ff */
[----:B------:R-:W-:Y:S01]  /*cee0*/  F2FP.PACK_AB R6, R217, R216 ;  /* 0x000000d8d906723e */ /* 0x000fe200000000ff */
[----:B------:R-:W-:Y:S01]  /*cef0*/  FFMA.FTZ R44, R35, c[0x0][0x23c], -R12 ;  /* 0x00008f00232c7a23 */ /* 0x000fe2000001080c */
[----:B------:R-:W-:Y:S01]  /*cf00*/  F2FP.PACK_AB R8, R223, R222 ;  /* 0x000000dedf08723e */ /* 0x000fe200000000ff */
[----:B--2---:R-:W-:Y:S01]  /*cf10*/  FFMA.FTZ R0, R248, c[0x0][0x23c], -R26 ;  /* 0x00008f00f8007a23 */ /* 0x004fe2000001081a */
[----:B------:R-:W-:-:S02]  /*cf20*/  MOV R248, R5 ;  /* 0x0000000500f87202 */ /* 0x000fc40000000f00 */
[----:B-1----:R-:W-:Y:S02]  /*cf30*/  F2FP.PACK_AB R5, R212, R213 ;  /* 0x000000d5d405723e */ /* 0x002fe400000000ff */
[----:B------:R-:W-:Y:S02]  /*cf40*/  F2FP.PACK_AB R7, R210, R209 ;  /* 0x000000d1d207723e */ /* 0x000fe400000000ff */
[----:B------:R-:W-:Y:S02]  /*cf50*/  F2FP.PACK_AB R9, R219, R218 ;  /* 0x000000dadb09723e */ /* 0x000fe400000000ff */
[----:B------:R-:W-:Y:S02]  /*cf60*/  F2FP.PACK_AB R10, R225, R224 ;  /* 0x000000e0e10a723e */ /* 0x000fe400000000ff */
[----:B------:R-:W-:Y:S01]  /*cf70*/  F2FP.PACK_AB R11, R221, R220 ;  /* 0x000000dcdd0b723e */ /* 0x000fe200000000ff */
[--C-:B------:R-:W-:Y:S02]  /*cf80*/  FFMA.FTZ R41, R246, c[0x0][0x23c], -R13.reuse ;  /* 0x00008f00f6297a23 */ /* 0x100fe4000001080d */
[----:B------:R-:W-:-:S02]  /*cf90*/  FFMA.FTZ R40, R228, c[0x0][0x23c], -R13 ;  /* 0x00008f00e4287a23 */ /* 0x000fc4000001080d */
[--C-:B------:R-:W-:Y:S01]  /*cfa0*/  FFMA.FTZ R12, R34, c[0x0][0x23c], -R13.reuse ;  /* 0x00008f00220c7a23 */ /* 0x100fe2000001080d */
[----:B------:R-:W-:Y:S01]  /*cfb0*/  MOV R229, R164 ;  /* 0x000000a400e57202 */ /* 0x000fe20000000f00 */
[----:B------:R-:W-:Y:S01]  /*cfc0*/  FFMA.FTZ R13, R211, c[0x0][0x23c], -R13 ;  /* 0x00008f00d30d7a23 */ /* 0x000fe2000001080d */
[----:B------:R-:W-:Y:S02]  /*cfd0*/  MOV R246, R165 ;  /* 0x000000a500f67202 */ /* 0x000fe40000000f00 */
[----:B------:R-:W-:Y:S02]  /*cfe0*/  MOV R228, R166 ;  /* 0x000000a600e47202 */ /* 0x000fe40000000f00 */
[----:B------:R-:W-:Y:S02]  /*cff0*/  MOV R211, R167 ;  /* 0x000000a700d37202 */ /* 0x000fe40000000f00 */
[----:B------:R-:W-:Y:S01]  /*d000*/  HMMA.16816.F32 R164, R4, R20, R68 ;  /* 0x0000001404a4723c */ /* 0x000fe20000001844 */
[----:B------:R-:W-:-:S02]  /*d010*/  MOV R251, R191 ;  /* 0x000000bf00fb7202 */ /* 0x000fc40000000f00 */
[----:B------:R-:W-:Y:S02]  /*d020*/  MOV R191, R180 ;  /* 0x000000b400bf7202 */ /* 0x000fe40000000f00 */
[----:B------:R-:W-:Y:S02]  /*d030*/  MOV R50, R182 ;  /* 0x000000b600327202 */ /* 0x000fe40000000f00 */
[----:B------:R-:W-:Y:S01]  /*d040*/  IMAD.MOV.U32 R68, RZ, RZ, R176 ;  /* 0x000000ffff447224 */ /* 0x000fe200078e00b0 */
[----:B------:R-:W-:Y:S01]  /*d050*/  MOV R69, R177 ;  /* 0x000000b100457202 */ /* 0x000fe20000000f00 */
[----:B------:R-:W-:Y:S01]  /*d060*/  HMMA.16816.F32 R148, R8, R28, R148 ;  /* 0x0000001c0894723c */ /* 0x000fe20000001894 */
[----:B------:R-:W-:Y:S02]  /*d070*/  MOV R70, R178 ;  /* 0x000000b200467202 */ /* 0x000fe40000000f00 */
[----:B------:R-:W-:-:S05]  /*d080*/  MOV R71, R179 ;  /* 0x000000b300477202 */ /* 0x000fca0000000f00 */
[C---:B------:R-:W-:Y:S08]  /*d090*/  HMMA.16816.F32 R144, R4.reuse, R28, R144 ;  /* 0x0000001c0490723c */ /* 0x040ff00000001890 */
[-C--:B------:R-:W-:Y:S08]  /*d0a0*/  HMMA.16816.F32 R152, R4, R30.reuse, R152 ;  /* 0x0000001e0498723c */ /* 0x080ff00000001898 */
[C---:B------:R-:W-:Y:S01]  /*d0b0*/  HMMA.16816.F32 R52, R8.reuse, R30, R52 ;  /* 0x0000001e0834723c */ /* 0x040fe20000001834 */
[----:B------:R-:W1:Y:S07]  /*d0c0*/  LDSM.16.MT88.4 R28, [R233+0xf000] ;  /* 0x00f00000e91c783b */ /* 0x000e6e0000004200 */
[----:B------:R-:W-:Y:S07]  /*d0d0*/  HMMA.16816.F32 R176, R8, R16, R56 ;  /* 0x0000001008b0723c */ /* 0x000fee0000001838 */
[----:B------:R-:W-:Y:S01]  /*d0e0*/  MOV R58, R183 ;  /* 0x000000b7003a7202 */ /* 0x000fe20000000f00 */
[----:B---3--:R-:W-:-:S02]  /*d0f0*/  FFMA.FTZ R46, R46, R3, R15 ;  /* 0x000000032e2e7223 */ /* 0x008fc4000001000f */
[--C-:B------:R-:W-:Y:S01]  /*d100*/  FFMA.FTZ R3, R142, c[0x0][0x23c], -R26.reuse ;  /* 0x00008f008e037a23 */ /* 0x100fe2000001081a */
[----:B------:R-:W-:Y:S01]  /*d110*/  MOV R51, R143 ;  /* 0x0000008f00337202 */ /* 0x000fe20000000f00 */
[----:B------:R-:W-:Y:S01]  /*d120*/  FFMA.FTZ R26, R230, c[0x0][0x23c], -R26 ;  /* 0x00008f00e61a7a23 */ /* 0x000fe2000001081a */
[----:B------:R-:W-:Y:S01]  /*d130*/  MOV R230, R181 ;  /* 0x000000b500e67202 */ /* 0x000fe20000000f00 */
[----:B------:R2:W5:Y:S01]  /*d140*/  LDL.LU R15, [R1+0xc4] ;  /* 0x0000c400010f7983 */ /* 0x0005620000300800 */
[----:B------:R-:W-:Y:S03]  /*d150*/  HMMA.16816.F32 R180, R4, R16, R36 ;  /* 0x0000001004b4723c */ /* 0x000fe60000001824 */
[----:B------:R-:W3:Y:S01]  /*d160*/  LDSM.16.MT88.4 R36, [R235+0xf000] ;  /* 0x00f00000eb24783b */ /* 0x000ee20000004200 */
[----:B------:R-:W-:Y:S02]  /*d170*/  MOV R247, R188 ;  /* 0x000000bc00f77202 */ /* 0x000fe40000000f00 */
[----:B------:R-:W-:-:S02]  /*d180*/  MOV R245, R189 ;  /* 0x000000bd00f57202 */ /* 0x000fc40000000f00 */
[----:B------:R-:W-:Y:S01]  /*d190*/  MOV R231, R190 ;  /* 0x000000be00e77202 */ /* 0x000fe20000000f00 */
[C---:B------:R-:W-:Y:S01]  /*d1a0*/  HMMA.16816.F32 R140, R8.reuse, R22, R60 ;  /* 0x00000016088c723c */ /* 0x040fe2000000183c */
[----:B------:R-:W-:Y:S02]  /*d1b0*/  MOV R59, R33 ;  /* 0x00000021003b7202 */ /* 0x000fe40000000f00 */
[----:B------:R-:W-:Y:S01]  /*d1c0*/  MOV R252, R160 ;  /* 0x000000a000fc7202 */ /* 0x000fe20000000f00 */
[----:B------:R-:W4:Y:S01]  /*d1d0*/  LDSM.16.MT88.4 R32, [R235+0xd000] ;  /* 0x00d00000eb20783b */ /* 0x000f220000004200 */
[----:B------:R-:W-:Y:S02]  /*d1e0*/  MOV R188, R161 ;  /* 0x000000a100bc7202 */ /* 0x000fe40000000f00 */
[----:B------:R-:W-:Y:S01]  /*d1f0*/  MOV R189, R162 ;  /* 0x000000a200bd7202 */ /* 0x000fe20000000f00 */
[----:B------:R-:W-:Y:S01]  /*d200*/  HMMA.16816.F32 R60, R8, R18, R72 ;  /* 0x00000012083c723c */ /* 0x000fe20000001848 */
[----:B------:R-:W-:-:S07]  /*d210*/  MOV R190, R163 ;  /* 0x000000a300be7202 */ /* 0x000fce0000000f00 */
[----:B------:R-:W-:Y:S08]  /*d220*/  HMMA.16816.F32 R160, R8, R20, R76 ;  /* 0x0000001408a0723c */ /* 0x000ff0000000184c */
[C---:B-1----:R-:W-:Y:S07]  /*d230*/  HMMA.16816.F32 R72, R4.reuse, R28, R80 ;  /* 0x0000001c0448723c */ /* 0x042fee0000001850 */
[----:B------:R-:W-:Y:S01]  /*d240*/  MOV R83, R59 ;  /* 0x0000003b00537202 */ /* 0x000fe20000000f00 */
[----:B------:R-:W-:Y:S07]  /*d250*/  HMMA.16816.F32 R76, R4, R30, R84 ;  /* 0x0000001e044c723c */ /* 0x000fee0000001854 */
[----:B------:R-:W-:-:S02]  /*d260*/  MOV R84, R58 ;  /* 0x0000003a00547202 */ /* 0x000fc40000000f00 */
[C---:B---3--:R-:W-:Y:S01]  /*d270*/  HMMA.16816.F32 R56, R4.reuse, R38, R124 ;  /* 0x000000260438723c */ /* 0x048fe2000000187c */
[----:B------:R-:W3:Y:S07]  /*d280*/  LDL.LU R126, [R1+0x80] ;  /* 0x00008000017e7983 */ /* 0x000eee0000300800 */
[C---:B------:R-:W-:Y:S01]  /*d290*/  HMMA.16816.F32 R64, R4.reuse, R22, R64 ;  /* 0x000000160440723c */ /* 0x040fe20000001840 */
[----:B------:R-:W1:Y:S07]  /*d2a0*/  LDSM.16.MT88.4 R20, [R234+0xf000] ;  /* 0x00f00000ea14783b */ /* 0x000e6e0000004200 */
[----:B------:R-:W-:Y:S01]  /*d2b0*/  HMMA.16816.F32 R184, R4, R18, R184 ;  /* 0x0000001204b8723c */ /* 0x000fe200000018b8 */
[----:B------:R-:W2:Y:S01]  /*d2c0*/  LDSM.16.MT88.4 R16, [R236+0xf000] ;  /* 0x00f00000ec10783b */ /* 0x000ea20000004200 */
[----:B------:R-:W-:-:S02]  /*d2d0*/  MOV R81, R69 ;  /* 0x0000004500517202 */ /* 0x000fc40000000f00 */
[----:B------:R-:W-:Y:S02]  /*d2e0*/  MOV R80, R70 ;  /* 0x0000004600507202 */ /* 0x000fe40000000f00 */
[----:B------:R-:W-:Y:S02]  /*d2f0*/  MOV R85, R248 ;  /* 0x000000f800557202 */ /* 0x000fe40000000f00 */
[----:B----4-:R-:W-:Y:S01]  /*d300*/  HMMA.16816.F32 R196, R4, R32, R196 ;  /* 0x0000002004c4723c */ /* 0x010fe200000018c4 */
[----:B------:R-:W-:Y:S02]  /*d310*/  MOV R127, R50 ;  /* 0x00000032007f7202 */ /* 0x000fe40000000f00 */
[----:B------:R-:W-:Y:S02]  /*d320*/  MOV R248, R51 ;  /* 0x0000003300f87202 */ /* 0x000fe40000000f00 */
[----:B------:R-:W-:-:S03]  /*d330*/  MOV R82, R68 ;  /* 0x0000004400527202 */ /* 0x000fc60000000f00 */
[C---:B------:R-:W-:Y:S01]  /*d340*/  HMMA.16816.F32 R200, R4.reuse, R34, R200 ;  /* 0x0000002204c8723c */ /* 0x040fe200000018c8 */
[----:B------:R-:W-:Y:S02]  /*d350*/  MOV R87, R71 ;  /* 0x0000004700577202 */ /* 0x000fe40000000f00 */
[----:B------:R-:W-:Y:S01]  /*d360*/  MOV R86, R208 ;  /* 0x000000d000567202 */ /* 0x000fe20000000f00 */
[----:B------:R-:W-:Y:S04]  /*d370*/  MUFU.EX2 R51, R41 ;  /* 0x0000002900337308 */ /* 0x000fe80000000800 */
[C---:B------:R-:W-:Y:S04]  /*d380*/  HMMA.16816.F32 R120, R4.reuse, R36, R120 ;  /* 0x000000240478723c */ /* 0x040fe80000001878 */
[----:B------:R-:W-:Y:S04]  /*d390*/  MUFU.EX2 R208, R42 ;  /* 0x0000002a00d07308 */ /* 0x000fe80000000800 */
[C---:B-1----:R-:W-:Y:S04]  /*d3a0*/  HMMA.16816.F32 R88, R4.reuse, R20, R88 ;  /* 0x000000140458723c */ /* 0x042fe80000001858 */
[----:B------:R1:W-:Y:S04]  /*d3b0*/  MUFU.EX2 R42, R0 ;  /* 0x00000000002a7308 */ /* 0x0003e80000000800 */
[C---:B------:R-:W-:Y:S04]  /*d3c0*/  HMMA.16816.F32 R92, R4.reuse, R22, R92 ;  /* 0x00000016045c723c */ /* 0x040fe8000000185c */
[----:B------:R4:W-:Y:S04]  /*d3d0*/  MUFU.EX2 R41, R26 ;  /* 0x0000001a00297308 */ /* 0x0009e80000000800 */
[----:B--2---:R-:W-:Y:S01]  /*d3e0*/  HMMA.16816.F32 R104, R4, R16, R104 ;  /* 0x000000100468723c */ /* 0x004fe20000001868 */
[----:B-1----:R-:W-:-:S07]  /*d3f0*/  FFMA.FTZ R0, R127, c[0x0][0x23c], -R27 ;  /* 0x00008f007f007a23 */ /* 0x002fce000001081b */
[----:B------:R-:W-:Y:S07]  /*d400*/  HMMA.16816.F32 R108, R4, R18, R108 ;  /* 0x00000012046c723c */ /* 0x000fee000000186c */
[----:B------:R-:W-:Y:S02]  /*d410*/  FADD.FTZ R4, R80, R47 ;  /* 0x0000002f50047221 */ /* 0x000fe40000010000 */
[----:B------:R-:W-:Y:S01]  /*d420*/  FADD.FTZ R5, R81, R46 ;  /* 0x0000002e51057221 */ /* 0x000fe20000010000 */
[----:B------:R-:W-:Y:S01]  /*d430*/  HMMA.16816.F32 R68, R8, R28, R156 ;  /* 0x0000001c0844723c */ /* 0x000fe2000000189c */
[----:B----4-:R-:W-:-:S07]  /*d440*/  FADD.FTZ R26, R230, R4 ;  /* 0x00000004e61a7221 */ /* 0x010fce0000010000 */
[C---:B------:R-:W-:Y:S01]  /*d450*/  HMMA.16816.F32 R28, R8.reuse, R30, R136 ;  /* 0x0000001e081c723c */ /* 0x040fe20000001888 */
[----:B------:R1:W-:Y:S07]  /*d460*/  MUFU.EX2 R136, R13 ;  /* 0x0000000d00887308 */ /* 0x0003ee0000000800 */
[C---:B------:R-:W-:Y:S01]  /*d470*/  HMMA.16816.F32 R116, R8.reuse, R36, R116 ;  /* 0x000000240874723c */ /* 0x040fe20000001874 */
[----:B------:R2:W-:Y:S08]  /*d480*/  MUFU.EX2 R36, R0 ;  /* 0x0000000000247308 */ /* 0x0005f00000000800 */
[----:B------:R-:W-:Y:S01]  /*d490*/  MUFU.EX2 R50, R12 ;  /* 0x0000000c00327308 */ /* 0x000fe20000000800 */
[----:B-1----:R-:W-:Y:S01]  /*d4a0*/  FADD.FTZ R13, R248, R5 ;  /* 0x00000005f80d7221 */ /* 0x002fe20000010000 */
[C---:B------:R-:W-:Y:S01]  /*d4b0*/  HMMA.16816.F32 R192, R8.reuse, R32, R192 ;  /* 0x0000002008c0723c */ /* 0x040fe200000018c0 */
[----:B------:R-:W1:Y:S07]  /*d4c0*/  LDSM.16.MT88.4 R4, [R235+0xf800] ;  /* 0x00f80000eb04783b */ /* 0x000e6e0000004200 */
[C---:B------:R-:W-:Y:S01]  /*d4d0*/  HMMA.16816.F32 R132, R8.reuse, R20, R132 ;  /* 0x000000140884723c */ /* 0x040fe20000001884 */
[--C-:B--2---:R-:W-:Y:S01]  /*d4e0*/  FFMA.FTZ R0, R84, c[0x0][0x23c], -R27.reuse ;  /* 0x00008f0054007a23 */ /* 0x104fe2000001081b */
[----:B------:R-:W-:Y:S06]  /*d4f0*/  MUFU.EX2 R137, R45 ;  /* 0x0000002d00897308 */ /* 0x000fec0000000800 */
[----:B------:R-:W-:Y:S01]  /*d500*/  HMMA.16816.F32 R100, R8, R16, R100 ;  /* 0x000000100864723c */ /* 0x000fe20000001864 */
[----:B------:R-:W-:Y:S01]  /*d510*/  MOV R46, R175 ;  /* 0x000000af002e7202 */ /* 0x000fe20000000f00 */
[----:B------:R2:W4:Y:S01]  /*d520*/  MUFU.EX2 R37, R0 ;  /* 0x0000000000257308 */ /* 0x0005220000000800 */
[----:B------:R-:W-:Y:S01]  /*d530*/  MOV R47, R174 ;  /* 0x000000ae002f7202 */ /* 0x000fe20000000f00 */
[----:B------:R-:W1:Y:S06]  /*d540*/  LDSM.16.MT88.4 R156, [R233+0xd800] ;  /* 0x00d80000e99c783b */ /* 0x000e6c0000004200 */
[----:B------:R-:W-:Y:S01]  /*d550*/  MUFU.EX2 R45, R40 ;  /* 0x00000028002d7308 */ /* 0x000fe20000000800 */
[----:B--2---:R-:W-:-:S07]  /*d560*/  FFMA.FTZ R0, R85, c[0x0][0x23c], -R27 ;  /* 0x00008f0055007a23 */ /* 0x004fce000001081b */
[----:B------:R2:W-:Y:S08]  /*d570*/  MUFU.EX2 R40, R0 ;  /* 0x0000000000287308 */ /* 0x0005f00000000800 */
[----:B------:R-:W-:Y:S01]  /*d580*/  MUFU.EX2 R138, R44 ;  /* 0x0000002c008a7308 */ /* 0x000fe20000000800 */
[----:B--2---:R-:W-:-:S07]  /*d590*/  FFMA.FTZ R0, R86, c[0x0][0x23c], -R27 ;  /* 0x00008f0056007a23 */ /* 0x004fce000001081b */
[----:B------:R-:W-:Y:S08]  /*d5a0*/  MUFU.EX2 R139, R43 ;  /* 0x0000002b008b7308 */ /* 0x000ff00000000800 */
[----:B------:R2:W-:Y:S08]  /*d5b0*/  MUFU.EX2 R43, R3 ;  /* 0x00000003002b7308 */ /* 0x0005f00000000800 */
[----:B------:R-:W1:Y:S08]  /*d5c0*/  MUFU.EX2 R44, R2 ;  /* 0x00000002002c7308 */ /* 0x000e700000000800 */
[----:B------:R-:W1:Y:S01]  /*d5d0*/  MUFU.EX2 R27, R0 ;  /* 0x00000000001b7308 */ /* 0x000e620000000800 */
[----:B--2---:R-:W-:Y:S01]  /*d5e0*/  FADD.FTZ R3, R87, R49 ;  /* 0x0000003157037221 */ /* 0x004fe20000010000 */
[----:B------:R-:W-:Y:S01]  /*d5f0*/  HMMA.16816.F32 R32, R8, R34, R204 ;  /* 0x000000220820723c */ /* 0x000fe200000018cc */
[----:B----4-:R-:W-:Y:S01]  /*d600*/  F2FP.PACK_AB R125, R37, R36 ;  /* 0x00000024257d723e */ /* 0x010fe200000000ff */
[----:B------:R-:W-:Y:S01]  /*d610*/  LDSM.16.MT88.4 R204, [R235+0xd800] ;  /* 0x00d80000ebcc783b */ /* 0x000fe20000004200 */
[----:B-1----:R-:W-:-:S05]  /*d620*/  F2FP.PACK_AB R124, R44, R43 ;  /* 0x0000002b2c7c723e */ /* 0x002fca00000000ff */
[----:B------:R-:W-:Y:S01]  /*d630*/  HMMA.16816.F32 R20, R8, R22, R96 ;  /* 0x000000160814723c */ /* 0x000fe20000001860 */
[----:B------:R-:W-:Y:S01]  /*d640*/  F2FP.PACK_AB R127, R27, R40 ;  /* 0x000000281b7f723e */ /* 0x000fe200000000ff */
[----:B------:R-:W-:-:S06]  /*d650*/  FADD.FTZ R0, R83, R3 ;  /* 0x0000000353007221 */ /* 0x000fcc0000010000 */
[C---:B------:R-:W-:Y:S01]  /*d660*/  HMMA.16816.F32 R16, R8.reuse, R18, R112 ;  /* 0x000000120810723c */ /* 0x040fe20000001870 */
[----:B------:R-:W-:Y:S01]  /*d670*/  MOV R49, R173 ;  /* 0x000000ad00317202 */ /* 0x000fe20000000f00 */
[----:B------:R-:W-:Y:S01]  /*d680*/  LDSM.16.MT88.4 R96, [R234+0xf800] ;  /* 0x00f80000ea60783b */ /* 0x000fe20000004200 */
[----:B------:R-:W-:Y:S01]  /*d690*/  FADD.FTZ R3, R250, R0 ;  /* 0x00000000fa037221 */ /* 0x000fe20000010000 */
[----:B------:R-:W-:Y:S02]  /*d6a0*/  MOV R0, R170 ;  /* 0x000000aa00007202 */ /* 0x000fe40000000f00 */
[----:B------:R-:W-:Y:S01]  /*d6b0*/  MOV R230, R191 ;  /* 0x000000bf00e67202 */ /* 0x000fe20000000f00 */
[----:B------:R-:W-:Y:S01]  /*d6c0*/  LDSM.16.MT88.4 R112, [R236+0xf800] ;  /* 0x00f80000ec70783b */ /* 0x000fe20000004200 */
[----:B------:R-:W-:Y:S07]  /*d6d0*/  HMMA.16816.F32 R8, R8, R38, R128 ;  /* 0x000000260808723c */ /* 0x000fee0000001880 */
[----:B------:R-:W-:-:S02]  /*d6e0*/  F2FP.PACK_AB R128, R138, R137 ;  /* 0x000000898a80723e */ /* 0x000fc400000000ff */
[----:B------:R-:W-:Y:S02]  /*d6f0*/  F2FP.PACK_AB R129, R45, R51 ;  /* 0x000000332d81723e */ /* 0x000fe400000000ff */
[----:B------:R-:W-:Y:S02]  /*d700*/  F2FP.PACK_AB R130, R208, R139 ;  /* 0x0000008bd082723e */ /* 0x000fe400000000ff */
[----:B------:R-:W-:Y:S02]  /*d710*/  F2FP.PACK_AB R131, R136, R50 ;  /* 0x000000328883723e */ /* 0x000fe400000000ff */
[----:B------:R-:W-:Y:S02]  /*d720*/  MOV R38, R169 ;  /* 0x000000a900267202 */ /* 0x000fe40000000f00 */
[----:B------:R-:W-:Y:S01]  /*d730*/  MOV R39, R168 ;  /* 0x000000a800277202 */ /* 0x000fe20000000f00 */
[----:B------:R-:W-:Y:S02]  /*d740*/  FADD.FTZ R0, R0, R13 ;  /* 0x0000000d00007221 */ /* 0x000fe40000010000 */
[----:B------:R-:W-:Y:S02]  /*d750*/  HMMA.16816.F32 R116, R128, R4, R116 ;  /* 0x000000048074723c */ /* 0x000fe40000001874 */
[----:B------:R-:W-:Y:S01]  /*d760*/  FADD.FTZ R3, R39, R3 ;  /* 0x0000000327037221 */ /* 0x000fe20000010000 */
[----:B------:R-:W-:Y:S01]  /*d770*/  MOV R248, R190 ;  /* 0x000000be00f87202 */ /* 0x000fe20000000f00 */
[----:B------:R-:W-:-:S02]  /*d780*/  FADD.FTZ R0, R47, R0 ;  /* 0x000000002f007221 */ /* 0x000fc40000010000 */
[----:B------:R-:W-:Y:S02]  /*d790*/  FADD.FTZ R3, R49, R3 ;  /* 0x0000000331037221 */ /* 0x000fe40000010000 */
[----:B------:R-:W-:Y:S02]  /*d7a0*/  IMAD.MOV.U32 R250, RZ, RZ, R188 ;  /* 0x000000fffffa7224 */ /* 0x000fe400078e00bc */
[----:B------:R-:W-:Y:S02]  /*d7b0*/  FADD.FTZ R0, R230, R0 ;  /* 0x00000000e6007221 */ /* 0x000fe40000010000 */
[----:B---3--:R-:W-:Y:S01]  /*d7c0*/  FFMA.FTZ R2, R126, R48, R14 ;  /* 0x000000307e027223 */ /* 0x008fe2000001000e */
[----:B------:R-:W-:Y:S01]  /*d7d0*/  F2FP.PACK_AB R126, R41, R42 ;  /* 0x0000002a297e723e */ /* 0x000fe200000000ff */
[----:B------:R1:W5:Y:S02]  /*d7e0*/  LDL.LU R14, [R1+0xc0] ;  /* 0x0000c000010e7983 */ /* 0x0003640000300800 */
[----:B------:R-:W-:Y:S01]  /*d7f0*/  FADD.FTZ R2, R82, R2 ;  /* 0x0000000252027221 */ /* 0x000fe20000010000 */
[----:B------:R-:W-:Y:S01]  /*d800*/  MOV R48, R172 ;  /* 0x000000ac00307202 */ /* 0x000fe20000000f00 */
[----:B------:R-:W-:Y:S02]  /*d810*/  LDSM.16.MT88.4 R80, [R233+0xf800] ;  /* 0x00f80000e950783b */ /* 0x000fe40000004200 */
[----:B------:R-:W-:Y:S01]  /*d820*/  FADD.FTZ R12, R249, R2 ;  /* 0x00000002f90c7221 */ /* 0x000fe20000010000 */
[----:B------:R-:W-:Y:S01]  /*d830*/  MOV R2, R171 ;  /* 0x000000ab00027202 */ /* 0x000fe20000000f00 */
[----:B------:R-:W-:Y:S01]  /*d840*/  HMMA.16816.F32 R120, R124, R4, R120 ;  /* 0x000000047c78723c */ /* 0x000fe20000001878 */
[----:B------:R-:W2:Y:S03]  /*d850*/  LDSM.16.MT88.4 R172, [R234+0xd800] ;  /* 0x00d80000eaac783b */ /* 0x000ea60000004200 */
[----:B------:R-:W-:-:S03]  /*d860*/  FADD.FTZ R2, R2, R26 ;  /* 0x0000001a02027221 */ /* 0x000fc60000010000 */
[----:B------:R-:W-:Y:S02]  /*d870*/  FADD.FTZ R4, R38, R12 ;  /* 0x0000000c26047221 */ /* 0x000fe40000010000 */
[----:B------:R-:W-:Y:S01]  /*d880*/  FADD.FTZ R2, R46, R2 ;  /* 0x000000022e027221 */ /* 0x000fe20000010000 */
[----:B------:R-:W-:Y:S01]  /*d890*/  MOV R249, R189 ;  /* 0x000000bd00f97202 */ /* 0x000fe20000000f00 */
        /* <DEDUP_REMOVED lines=44> */
[----:B------:R-:W-:Y:S04]  /*db60*/  STL [R1+0x74], R4 ;  /* 0x0000740401007387 */ /* 0x000fe80000100800 */
[----:B------:R4:W-:Y:S04]  /*db70*/  STL [R1+0x78], R3 ;  /* 0x0000780301007387 */ /* 0x0009e80000100800 */
[----:B------:R1:W-:Y:S04]  /*db80*/  STL [R1+0x7c], R2 ;  /* 0x00007c0201007387 */ /* 0x0003e80000100800 */
[----:B------:R1:W-:Y:S01]  /*db90*/  STL [R1+0x80], R0 ;  /* 0x0000800001007387 */ /* 0x0003e20000100800 */
[----:B------:R-:W-:Y:S01]  /*dba0*/  HMMA.16816.F32 R148, R128, R156, R148 ;  /* 0x0000009c8094723c */ /* 0x000fe20000001894 */
[----:B------:R-:W-:-:S07]  /*dbb0*/  MOV R136, R245 ;  /* 0x000000f500887202 */ /* 0x000fce0000000f00 */
[C---:B------:R-:W-:Y:S08]  /*dbc0*/  HMMA.16816.F32 R144, R124.reuse, R156, R144 ;  /* 0x0000009c7c90723c */ /* 0x040ff00000001890 */
[----:B------:R-:W-:Y:S01]  /*dbd0*/  HMMA.16816.F32 R152, R124, R158, R152 ;  /* 0x0000009e7c98723c */ /* 0x000fe20000001898 */
[----:B----4-:R-:W-:-:S07]  /*dbe0*/  MOV R3, R231 ;  /* 0x000000e700037202 */ /* 0x010fce0000000f00 */
[C---:B--2---:R-:W-:Y:S08]  /*dbf0*/  HMMA.16816.F32 R164, R124.reuse, R172, R164 ;  /* 0x000000ac7ca4723c */ /* 0x044ff000000018a4 */
[C---:B------:R-:W-:Y:S08]  /*dc00*/  HMMA.16816.F32 R168, R124.reuse, R174, R64 ;  /* 0x000000ae7ca8723c */ /* 0x040ff00000001840 */
[C---:B---3--:R-:W-:Y:S08]  /*dc10*/  HMMA.16816.F32 R180, R124.reuse, R188, R180 ;  /* 0x000000bc7cb4723c */ /* 0x048ff000000018b4 */
        /* <DEDUP_REMOVED lines=39> */
[----:B------:R-:W-:Y:S01]  /*de90*/  STL.64 [R1+0x108], R86 ;  /* 0x0001085601007387 */ /* 0x000fe20000100a00 */
[----:B------:R-:W-:Y:S01]  /*dea0*/  UIADD3 UR5, UR23, UR5, URZ ;  /* 0x0000000517057290 */ /* 0x000fe2000fffe03f */
[----:B------:R-:W-:Y:S02]  /*deb0*/  IMAD.U32 R4, RZ, RZ, UR22 ;  /* 0x00000016ff047e24 */ /* 0x000fe4000f8e00ff */
[----:B------:R-:W-:Y:S01]  /*dec0*/  IMAD.U32 R5, RZ, RZ, UR23 ;  /* 0x00000017ff057e24 */ /* 0x000fe2000f8e00ff */
[----:B------:R-:W-:Y:S02]  /*ded0*/  STL.64 [R1+0x100], R84 ;  /* 0x0001005401007387 */ /* 0x000fe40000100a00 */
[----:B------:R-:W-:Y:S02]  /*dee0*/  IMAD.U32 R0, RZ, RZ, UR5 ;  /* 0x00000005ff007e24 */ /* 0x000fe4000f8e00ff */
[----:B------:R-:W-:Y:S04]  /*def0*/  @P3 STS.128 [R244+0xc000], RZ ;  /* 0x00c000fff4003388 */ /* 0x000fe80000000c00 */
[----:B------:R-:W-:Y:S04]  /*df00*/  STL.64 [R1+0xf8], R82 ;  /* 0x0000f85201007387 */ /* 0x000fe80000100a00 */
[----:B------:R-:W-:Y:S04]  /*df10*/  STL.64 [R1+0xf0], R80 ;  /* 0x0000f05001007387 */ /* 0x000fe80000100a00 */
[----:B------:R-:W-:Y:S04]  /*df20*/  STL.64 [R1+0xe8], R78 ;  /* 0x0000e84e01007387 */ /* 0x000fe80000100a00 */
        /* <DEDUP_REMOVED lines=74> */
[----:B------:R-:W-:Y:S04]  /*e3d0*/  LDSM.16.M88.4 R64, [R241] ;  /* 0x00000000f140783b */ /* 0x000fe80000000200 */
[----:B--2---:R-:W2:Y:S04]  /*e3e0*/  LDSM.16.M88.4 R16, [R232+0x8800] ;  /* 0x00880000e810783b */ /* 0x004ea80000000200 */
[----:B-1----:R-:W-:Y:S04]  /*e3f0*/  LDSM.16.M88.4 R8, [R239] ;  /* 0x00000000ef08783b */ /* 0x002fe80000000200 */
[----:B------:R-:W-:Y:S04]  /*e400*/  LDSM.16.M88.4 R60, [R241+0x2000] ;  /* 0x00200000f13c783b */ /* 0x000fe80000000200 */
[----:B----4-:R-:W1:Y:S04]  /*e410*/  LDSM.16.M88.4 R4, [R232+0x8000] ;  /* 0x00800000e804783b */ /* 0x010e680000000200 */
[----:B------:R-:W4:Y:S04]  /*e420*/  LDSM.16.M88.4 R20, [R239+0x800] ;  /* 0x00080000ef14783b */ /* 0x000f280000000200 */
[----:B------:R-:W-:Y:S04]  /*e430*/  LDSM.16.M88.4 R52, [R243+0x2000] ;  /* 0x00200000f334783b */ /* 0x000fe80000000200 */
[----:B------:R-:W-:Y:S04]  /*e440*/  LDSM.16.M88.4 R56, [R243] ;  /* 0x00000000f338783b */ /* 0x000fe80000000200 */
[----:B------:R-:W-:Y:S01]  /*e450*/  LDSM.16.M88.4 R48, [R242] ;  /* 0x00000000f230783b */ /* 0x000fe20000000200 */
[----:B------:R-:W-:-:S03]  /*e460*/  UIADD3 UR21, UR8, -0x3, URZ ;  /* 0xfffffffd08157890 */ /* 0x000fc6000fffe03f */
[----:B------:R-:W0:Y:S01]  /*e470*/  LDGDEPBAR ;  /* 0x00000000000079af */ /* 0x000e220000000000 */
[-C--:B--2---:R-:W-:Y:S08]  /*e480*/  HMMA.16816.F32 R140, R136, R16.reuse, RZ ;  /* 0x00000010888c723c */ /* 0x084ff000000018ff */
[----:B------:R-:W-:Y:S08]  /*e490*/  HMMA.16816.F32 R40, R132, R16, RZ ;  /* 0x000000108428723c */ /* 0x000ff000000018ff */
[-C--:B-1----:R-:W-:Y:S08]  /*e4a0*/  HMMA.16816.F32 R32, R136, R4.reuse, RZ ;  /* 0x000000048820723c */ /* 0x082ff000000018ff */
[C---:B------:R-:W-:Y:S08]  /*e4b0*/  HMMA.16816.F32 R28, R132.reuse, R4, RZ ;  /* 0x00000004841c723c */ /* 0x040ff000000018ff */
[-C--:B------:R-:W-:Y:S08]  /*e4c0*/  HMMA.16816.F32 R36, R132, R6.reuse, RZ ;  /* 0x000000068424723c */ /* 0x080ff000000018ff */
[----:B------:R-:W-:Y:S01]  /*e4d0*/  HMMA.16816.F32 R44, R136, R6, RZ ;  /* 0x00000006882c723c */ /* 0x000fe200000018ff */
[----:B------:R-:W1:Y:S07]  /*e4e0*/  LDSM.16.M88.4 R4, [R238+0x8000] ;  /* 0x00800000ee04783b */ /* 0x000e6e0000000200 */
[----:B------:R-:W-:Y:S08]  /*e4f0*/  HMMA.16816.F32 R228, R64, R8, R32 ;  /* 0x0000000840e4723c */ /* 0x000ff00000001820 */
[-C--:B------:R-:W-:Y:S08]  /*e500*/  HMMA.16816.F32 R32, R132, R18.reuse, RZ ;  /* 0x000000128420723c */ /* 0x080ff000000018ff */
[----:B------:R-:W-:Y:S08]  /*e510*/  HMMA.16816.F32 R16, R136, R18, RZ ;  /* 0x000000128810723c */ /* 0x000ff000000018ff */
[C---:B------:R-:W-:Y:S01]  /*e520*/  HMMA.16816.F32 R212, R60.reuse, R8, R28 ;  /* 0x000000083cd4723c */ /* 0x040fe2000000181c */
[----:B------:R-:W2:Y:S07]  /*e530*/  LDSM.16.M88.4 R28, [R238+0x8800] ;  /* 0x00880000ee1c783b */ /* 0x000eae0000000200 */
[-C--:B------:R-:W-:Y:S08]  /*e540*/  HMMA.16816.F32 R36, R60, R10.reuse, R36 ;  /* 0x0000000a3c24723c */ /* 0x080ff00000001824 */
[C---:B------:R-:W-:Y:S01]  /*e550*/  HMMA.16816.F32 R216, R64.reuse, R10, R44 ;  /* 0x0000000a40d8723c */ /* 0x040fe2000000182c */
[----:B------:R-:W-:Y:S04]  /*e560*/  LDSM.16.M88.4 R44, [R242+0x2000] ;  /* 0x00200000f22c783b */ /* 0x000fe80000000200 */
[----:B------:R-:W2:Y:S03]  /*e570*/  LDSM.16.M88.4 R8, [R237] ;  /* 0x00000000ed08783b */ /* 0x000ea60000000200 */
[-C--:B----4-:R-:W-:Y:S08]  /*e580*/  HMMA.16816.F32 R248, R64, R20.reuse, R140 ;  /* 0x0000001440f8723c */ /* 0x090ff0000000188c */
[C---:B------:R-:W-:Y:S01]  /*e590*/  HMMA.16816.F32 R224, R60.reuse, R20, R40 ;  /* 0x000000143ce0723c */ /* 0x040fe20000001828 */
[----:B------:R-:W-:Y:S07]  /*e5a0*/  LDSM.16.M88.4 R40, [R240+0x4000] ;  /* 0x00400000f028783b */ /* 0x000fee0000000200 */
[-C--:B------:R-:W-:Y:S08]  /*e5b0*/  HMMA.16816.F32 R220, R60, R22.reuse, R32 ;  /* 0x000000163cdc723c */ /* 0x080ff00000001820 */
[----:B------:R-:W-:Y:S01]  /*e5c0*/  HMMA.16816.F32 R208, R64, R22, R16 ;  /* 0x0000001640d0723c */ /* 0x000fe20000001810 */
[----:B------:R-:W4:Y:S07]  /*e5d0*/  LDSM.16.M88.4 R16, [R237+0x800] ;  /* 0x00080000ed10783b */ /* 0x000f2e0000000200 */
[-C--:B-1----:R-:W-:Y:S08]  /*e5e0*/  HMMA.16816.F32 R140, R52, R4.reuse, R212 ;  /* 0x00000004348c723c */ /* 0x082ff000000018d4 */
[----:B------:R-:W-:Y:S08]  /*e5f0*/  HMMA.16816.F32 R32, R56, R4, R228 ;  /* 0x000000043820723c */ /* 0x000ff000000018e4 */
[-C--:B------:R-:W-:Y:S01]  /*e600*/  HMMA.16816.F32 R20, R52, R6.reuse, R36 ;  /* 0x000000063414723c */ /* 0x080fe20000001824 */
[----:B------:R-:W-:Y:S07]  /*e610*/  LDSM.16.M88.4 R36, [R240+0x6000] ;  /* 0x00600000f024783b */ /* 0x000fee0000000200 */
[C---:B------:R-:W-:Y:S01]  /*e620*/  HMMA.16816.F32 R212, R56.reuse, R6, R216 ;  /* 0x0000000638d4723c */ /* 0x040fe200000018d8 */
[----:B------:R-:W1:Y:S07]  /*e630*/  LDSM.16.M88.4 R4, [R232+0xa000] ;  /* 0x00a00000e804783b */ /* 0x000e6e0000000200 */
[-C--:B--2---:R-:W-:Y:S08]  /*e640*/  HMMA.16816.F32 R68, R56, R28.reuse, R248 ;  /* 0x0000001c3844723c */ /* 0x084ff000000018f8 */
[C---:B------:R-:W-:Y:S08]  /*e650*/  HMMA.16816.F32 R248, R52.reuse, R28, R224 ;  /* 0x0000001c34f8723c */ /* 0x040ff000000018e0 */
[-C--:B------:R-:W-:Y:S08]  /*e660*/  HMMA.16816.F32 R228, R52, R30.reuse, R220 ;  /* 0x0000001e34e4723c */ /* 0x080ff000000018dc */
[----:B------:R-:W-:Y:S01]  /*e670*/  HMMA.16816.F32 R224, R56, R30, R208 ;  /* 0x0000001e38e0723c */ /* 0x000fe200000018d0 */
[----:B------:R-:W-:Y:S04]  /*e680*/  LDSM.16.M88.4 R28, [R241+0x6000] ;  /* 0x00600000f11c783b */ /* 0x000fe80000000200 */
[----:B------:R-:W-:Y:S03]  /*e690*/  LDSM.16.M88.4 R208, [R239+0x2000] ;  /* 0x00200000efd0783b */ /* 0x000fe60000000200 */
[-C--:B------:R-:W-:Y:S01]  /*e6a0*/  HMMA.16816.F32 R220, R44, R8.reuse, R140 ;  /* 0x000000082cdc723c */ /* 0x080fe2000000188c */
[----:B------:R-:W2:Y:S07]  /*e6b0*/  LDSM.16.M88.4 R140, [R232+0xa800] ;  /* 0x00a80000e88c783b */ /* 0x000eae0000000200 */
[----:B------:R-:W-:Y:S01]  /*e6c0*/  HMMA.16816.F32 R216, R48, R8, R32 ;  /* 0x0000000830d8723c */ /* 0x000fe20000001820 */
[----:B------:R-:W1:Y:S07]  /*e6d0*/  LDSM.16.M88.4 R32, [R241+0x4000] ;  /* 0x00400000f120783b */ /* 0x000e6e0000000200 */
[-C--:B------:R-:W-:Y:S08]  /*e6e0*/  HMMA.16816.F32 R20, R44, R10.reuse, R20 ;  /* 0x0000000a2c14723c */ /* 0x080ff00000001814 */
[C---:B------:R-:W-:Y:S01]  /*e6f0*/  HMMA.16816.F32 R212, R48.reuse, R10, R212 ;  /* 0x0000000a30d4723c */ /* 0x040fe200000018d4 */
[----:B------:R-:W2:Y:S07]  /*e700*/  LDSM.16.M88.4 R8, [R239+0x2800] ;  /* 0x00280000ef08783b */ /* 0x000eae0000000200 */
[-C--:B----4-:R-:W-:Y:S08]  /*e710*/  HMMA.16816.F32 R80, R48, R16.reuse, R68 ;  /* 0x000000103050723c */ /* 0x090ff00000001844 */
[C---:B------:R-:W-:Y:S08]  /*e720*/  HMMA.16816.F32 R76, R44.reuse, R16, R248 ;  /* 0x000000102c4c723c */ /* 0x040ff000000018f8 */
[-C--:B------:R-:W-:Y:S08]  /*e730*/  HMMA.16816.F32 R72, R44, R18.reuse, R228 ;  /* 0x000000122c48723c */ /* 0x080ff000000018e4 */
[----:B------:R-:W-:Y:S01]  /*e740*/  HMMA.16816.F32 R68, R48, R18, R224 ;  /* 0x000000123044723c */ /* 0x000fe200000018e0 */
[----:B------:R-:W-:Y:S07]  /*e750*/  LDSM.16.M88.4 R16, [R243+0x6000] ;  /* 0x00600000f310783b */ /* 0x000fee0000000200 */
        /* <DEDUP_REMOVED lines=10> */
[----:B------:R-:W2:Y:S07]  /*e800*/  LDSM.16.M88.4 R140, [R238+0xa800] ;  /* 0x00a80000ee8c783b */ /* 0x000eae0000000200 */
[-C--:B------:R-:W-:Y:S08]  /*e810*/  HMMA.16816.F32 R76, R28, R208.reuse, R248 ;  /* 0x000000d01c4c723c */ /* 0x080ff000000018f8 */
[----:B------:R-:W-:Y:S08]  /*e820*/  HMMA.16816.F32 R228, R32, R208, R228 ;  /* 0x000000d020e4723c */ /* 0x000ff000000018e4 */
[-C--:B------:R-:W-:Y:S08]  /*e830*/  HMMA.16816.F32 R72, R28, R210.reuse, R224 ;  /* 0x000000d21c48723c */ /* 0x080ff000000018e0 */
[----:B------:R-:W-:Y:S01]  /*e840*/  HMMA.16816.F32 R68, R32, R210, R220 ;  /* 0x000000d22044723c */ /* 0x000fe200000018dc */
[----:B------:R-:W-:Y:S07]  /*e850*/  LDSM.16.M88.4 R208, [R237+0x2000] ;  /* 0x00200000edd0783b */ /* 0x000fee0000000200 */
[-C--:B------:R-:W-:Y:S08]  /*e860*/  HMMA.16816.F32 R224, R28, R8.reuse, R212 ;  /* 0x000000081ce0723c */ /* 0x080ff000000018d4 */
[----:B------:R-:W-:Y:S01]  /*e870*/  HMMA.16816.F32 R248, R32, R8, R216 ;  /* 0x0000000820f8723c */ /* 0x000fe200000018d8 */
[----:B------:R-:W-:Y:S07]  /*e880*/  LDSM.16.M88.4 R216, [R232+0x9800] ;  /* 0x00980000e8d8783b */ /* 0x000fee0000000200 */
[-C--:B------:R-:W-:Y:S08]  /*e890*/  HMMA.16816.F32 R220, R28, R10.reuse, R84 ;  /* 0x0000000a1cdc723c */ /* 0x080ff00000001854 */
[----:B------:R-:W-:Y:S01]  /*e8a0*/  HMMA.16816.F32 R212, R32, R10, R80 ;  /* 0x0000000a20d4723c */ /* 0x000fe20000001850 */
[----:B------:R-:W4:Y:S07]  /*e8b0*/  LDSM.16.M88.4 R8, [R242+0x4000] ;  /* 0x00400000f208783b */ /* 0x000f2e0000000200 */
[-C--:B-1----:R-:W-:Y:S08]  /*e8c0*/  HMMA.16816.F32 R76, R16, R4.reuse, R76 ;  /* 0x00000004104c723c */ /* 0x082ff0000000184c */
[C---:B------:R-:W-:Y:S08]  /*e8d0*/  HMMA.16816.F32 R228, R20.reuse, R4, R228 ;  /* 0x0000000414e4723c */ /* 0x040ff000000018e4 */
[----:B--2---:R-:W-:Y:S01]  /*e8e0*/  HMMA.16816.F32 R80, R20, R142, R212 ;  /* 0x0000008e1450723c */ /* 0x004fe200000018d4 */
[----:B------:R-:W1:Y:S07]  /*e8f0*/  LDSM.16.M88.4 R212, [R239+0x1800] ;  /* 0x00180000efd4783b */ /* 0x000e6e0000000200 */
[----:B------:R-:W-:Y:S01]  /*e900*/  HMMA.16816.F32 R88, R16, R6, R72 ;  /* 0x000000061058723c */ /* 0x000fe20000001848 */
[----:B---3--:R-:W-:-:S02]  /*e910*/  IMAD.MOV.U32 R12, RZ, RZ, R76 ;  /* 0x000000ffff0c7224 */ /* 0x008fc400078e004c */
[----:B------:R-:W-:Y:S02]  /*e920*/  IMAD.MOV.U32 R3, RZ, RZ, R77 ;  /* 0x000000ffff037224 */ /* 0x000fe400078e004d */
[----:B------:R-:W-:Y:S02]  /*e930*/  IMAD.MOV.U32 R2, RZ, RZ, R78 ;  /* 0x000000ffff027224 */ /* 0x000fe400078e004e */
[----:B------:R-:W-:Y:S01]  /*e940*/  IMAD.MOV.U32 R0, RZ, RZ, R79 ;  /* 0x000000ffff007224 */ /* 0x000fe200078e004f */
[----:B------:R-:W-:Y:S01]  /*e950*/  HMMA.16816.F32 R72, R20, R6, R68 ;  /* 0x000000061448723c */ /* 0x000fe20000001844 */
[----:B------:R-:W2:Y:S07]  /*e960*/  LDSM.16.M88.4 R4, [R242+0x6000] ;  /* 0x00600000f204783b */ /* 0x000eae0000000200 */
[----:B----4-:R-:W-:Y:S08]  /*e970*/  HMMA.16816.F32 R76, R8, R208, R228 ;  /* 0x000000d0084c723c */ /* 0x010ff000000018e4 */
[----:B------:R-:W-:Y:S08]  /*e980*/  HMMA.16816.F32 R228, R132, R216, RZ ;  /* 0x000000d884e4723c */ /* 0x000ff000000018ff */
[C---:B------:R-:W-:Y:S07]  /*e990*/  HMMA.16816.F32 R68, R16.reuse, R140, R224 ;  /* 0x0000008c1044723c */ /* 0x040fee00000018e0 */
[----:B------:R-:W-:Y:S01]  /*e9a0*/  IMAD.MOV.U32 R224, RZ, RZ, R12 ;  /* 0x000000ffffe07224 */ /* 0x000fe200078e000c */
[----:B------:R-:W-:Y:S01]  /*e9b0*/  HMMA.16816.F32 R84, R16, R142, R220 ;  /* 0x0000008e1054723c */ /* 0x000fe200000018dc */
[----:B------:R-:W-:-:S02]  /*e9c0*/  IMAD.MOV.U32 R225, RZ, RZ, R3 ;  /* 0x000000ffffe17224 */ /* 0x000fc400078e0003 */
[----:B------:R-:W-:Y:S02]  /*e9d0*/  IMAD.MOV.U32 R226, RZ, RZ, R2 ;  /* 0x000000ffffe27224 */ /* 0x000fe400078e0002 */
[----:B------:R-:W-:Y:S02]  /*e9e0*/  IMAD.MOV.U32 R227, RZ, RZ, R0 ;  /* 0x000000ffffe37224 */ /* 0x000fe400078e0000 */
[----:B------:R-:W-:Y:S01]  /*e9f0*/  IMAD.MOV.U32 R0, RZ, RZ, R76 ;  /* 0x000000ffff007224 */ /* 0x000fe200078e004c */
[----:B-1----:R-:W-:Y:S01]  /*ea00*/  HMMA.16816.F32 R228, R60, R212, R228 ;  /* 0x000000d43ce4723c */ /* 0x002fe200000018e4 */
[----:B------:R-:W-:Y:S02]  /*ea10*/  IMAD.MOV.U32 R246, RZ, RZ, R77 ;  /* 0x000000fffff67224 */ /* 0x000fe400078e004d */
[----:B------:R-:W-:Y:S02]  /*ea20*/  FMUL.FTZ R0, R0, c[0x0][0x2ec] ;  /* 0x0000bb0000007a20 */ /* 0x000fe40000410000 */
[----:B------:R-:W-:-:S02]  /*ea30*/  IMAD.MOV.U32 R27, RZ, RZ, R78 ;  /* 0x000000ffff1b7224 */ /* 0x000fc400078e004e */
[----:B------:R-:W-:Y:S01]  /*ea40*/  IMAD.MOV.U32 R26, RZ, RZ, R79 ;  /* 0x000000ffff1a7224 */ /* 0x000fe200078e004f */
[----:B--2---:R-:W-:Y:S08]  /*ea50*/  HMMA.16816.F32 R220, R4, R208, R224 ;  /* 0x000000d004dc723c */ /* 0x004ff000000018e0 */
[----:B------:R-:W-:Y:S01]  /*ea60*/  HMMA.16816.F32 R76, R136, R216, RZ ;  /* 0x000000d8884c723c */ /* 0x000fe200000018ff */
[----:B------:R1:W2:Y:S07]  /*ea70*/  MUFU.TANH R216, R0 ;  /* 0x0000000000d87308 */ /* 0x0002ae0000002400 */
[----:B------:R-:W-:Y:S01]  /*ea80*/  IMAD.MOV.U32 R252, RZ, RZ, R231 ;  /* 0x000000fffffc7224 */ /* 0x000fe200078e00e7 */
[----:B------:R-:W-:Y:S01]  /*ea90*/  HMMA.16816.F32 R224, R4, R210, R88 ;  /* 0x000000d204e0723c */ /* 0x000fe20000001858 */
[----:B-1----:R-:W-:-:S07]  /*eaa0*/  FMUL.FTZ R0, R246, c[0x0][0x2ec] ;  /* 0x0000bb00f6007a20 */ /* 0x002fce0000410000 */
[----:B------:R-:W-:Y:S01]  /*eab0*/  HMMA.16816.F32 R208, R8, R210, R72 ;  /* 0x000000d208d0723c */ /* 0x000fe20000001848 */
[----:B------:R1:W3:Y:S01]  /*eac0*/  MUFU.TANH R231, R0 ;  /* 0x0000000000e77308 */ /* 0x0002e20000002400 */
[----:B------:R-:W-:Y:S02]  /*ead0*/  IMAD.MOV.U32 R13, RZ, RZ, R230 ;  /* 0x000000ffff0d7224 */ /* 0x000fe400078e00e6 */
[----:B------:R-:W-:-:S04]  /*eae0*/  IMAD.MOV.U32 R217, RZ, RZ, R228 ;  /* 0x000000ffffd97224 */ /* 0x000fc800078e00e4 */
[----:B------:R-:W-:Y:S01]  /*eaf0*/  HMMA.16816.F32 R248, R20, R140, R248 ;  /* 0x0000008c14f8723c */ /* 0x000fe200000018f8 */
[----:B------:R-:W4:Y:S01]  /*eb00*/  LDSM.16.M88.4 R140, [R237+0x2800] ;  /* 0x00280000ed8c783b */ /* 0x000f220000000200 */
[----:B-1----:R-:W-:-:S04]  /*eb10*/  FMUL.FTZ R0, R27, c[0x0][0x2ec] ;  /* 0x0000bb001b007a20 */ /* 0x002fc80000410000 */
[----:B------:R1:W-:Y:S01]  /*eb20*/  MUFU.TANH R230, R0 ;  /* 0x0000000000e67308 */ /* 0x0003e20000002400 */
[----:B------:R-:W-:Y:S01]  /*eb30*/  IMAD.MOV.U32 R2, RZ, RZ, R229 ;  /* 0x000000ffff027224 */ /* 0x000fe200078e00e5 */
[----:B------:R-:W-:Y:S01]  /*eb40*/  HMMA.16816.F32 R76, R64, R212, R76 ;  /* 0x000000d4404c723c */ /* 0x000fe2000000184c */
[----:B-1----:R-:W-:-:S05]  /*eb50*/  FMUL.FTZ R0, R26, c[0x0][0x2ec] ;  /* 0x0000bb001a007a20 */ /* 0x002fca0000410000 */
[----:B------:R1:W-:Y:S10]  /*eb60*/  MUFU.TANH R228, R0 ;  /* 0x0000000000e47308 */ /* 0x0003f40000002400 */
[-C--:B----4-:R-:W-:Y:S08]  /*eb70*/  HMMA.16816.F32 R248, R8, R140.reuse, R248 ;  /* 0x0000008c08f8723c */ /* 0x090ff000000018f8 */
[----:B------:R-:W-:Y:S01]  /*eb80*/  HMMA.16816.F32 R88, R4, R140, R68 ;  /* 0x0000008c0458723c */ /* 0x000fe20000001844 */
[----:B-1----:R-:W-:-:S04]  /*eb90*/  FMUL.FTZ R0, R220, c[0x0][0x2ec] ;  /* 0x0000bb00dc007a20 */ /* 0x002fc80000410000 */
[----:B------:R1:W-:Y:S02]  /*eba0*/  MUFU.TANH R229, R0 ;  /* 0x0000000000e57308 */ /* 0x0003e40000002400 */
[----:B-1----:R-:W-:Y:S01]  /*ebb0*/  FMUL.FTZ R0, R221, c[0x0][0x2ec] ;  /* 0x0000bb00dd007a20 */ /* 0x002fe20000410000 */
[----:B------:R-:W-:Y:S01]  /*ebc0*/  HMMA.16816.F32 R84, R4, R142, R84 ;  /* 0x0000008e0454723c */ /* 0x000fe20000001854 */
[----:B------:R-:W-:-:S04]  /*ebd0*/  IMAD.MOV.U32 R3, RZ, RZ, R78 ;  /* 0x000000ffff037224 */ /* 0x000fc800078e004e */
[----:B------:R1:W-:Y:S01]  /*ebe0*/  MUFU.TANH R213, R0 ;  /* 0x0000000000d57308 */ /* 0x0003e20000002400 */
[----:B------:R-:W-:Y:S02]  /*ebf0*/  IMAD.MOV.U32 R12, RZ, RZ, R76 ;  /* 0x000000ffff0c7224 */ /* 0x000fe400078e004c */
[----:B------:R-:W-:-:S08]  /*ec00*/  IMAD.MOV.U32 R245, RZ, RZ, R77 ;  /* 0x000000fffff57224 */ /* 0x000fd000078e004d */
[----:B------:R-:W-:Y:S02]  /*ec10*/  IMAD.MOV.U32 R71, RZ, RZ, R90 ;  /* 0x000000ffff477224 */ /* 0x000fe400078e005a */
[----:B------:R-:W-:Y:S02]  /*ec20*/  IMAD.MOV.U32 R70, RZ, RZ, R91 ;  /* 0x000000ffff467224 */ /* 0x000fe400078e005b */
[----:B------:R-:W-:Y:S01]  /*ec30*/  IMAD.MOV.U32 R220, RZ, RZ, R13 ;  /* 0x000000ffffdc7224 */ /* 0x000fe200078e000d */
[----:B------:R-:W-:Y:S01]  /*ec40*/  HMMA.16816.F32 R140, R8, R142, R80 ;  /* 0x0000008e088c723c */ /* 0x000fe20000001850 */
[----:B------:R-:W-:Y:S01]  /*ec50*/  IMAD.MOV.U32 R247, RZ, RZ, R88 ;  /* 0x000000fffff77224 */ /* 0x000fe200078e0058 */
[----:B------:R4:W5:Y:S01]  /*ec60*/  LDL.LU.64 R90, [R1+0x118] ;  /* 0x00011800015a7983 */ /* 0x0009620000300a00 */
[----:B------:R-:W-:Y:S02]  /*ec70*/  IMAD.MOV.U32 R75, RZ, RZ, R89 ;  /* 0x000000ffff4b7224 */ /* 0x000fe400078e0059 */
[----:B-1----:R-:W-:Y:S01]  /*ec80*/  FMUL.FTZ R0, R222, c[0x0][0x2ec] ;  /* 0x0000bb00de007a20 */ /* 0x002fe20000410000 */
[----:B------:R4:W5:Y:S03]  /*ec90*/  LDL.LU.64 R88, [R1+0x110] ;  /* 0x0001100001587983 */ /* 0x0009660000300a00 */
[----:B------:R1:W-:Y:S02]  /*eca0*/  MUFU.TANH R246, R0 ;  /* 0x0000000000f67308 */ /* 0x0003e40000002400 */
[----:B-1----:R-:W-:-:S02]  /*ecb0*/  FMUL.FTZ R0, R208, c[0x0][0x2ec] ;  /* 0x0000bb00d0007a20 */ /* 0x002fc40000410000 */
[----:B------:R-:W1:Y:S04]  /*ecc0*/  S2R R208, SR_TID.X ;  /* 0x0000000000d07919 */ /* 0x000e680000002100 */
[----:B------:R2:W-:Y:S02]  /*ecd0*/  MUFU.TANH R212, R0 ;  /* 0x0000000000d47308 */ /* 0x0005e40000002400 */
[----:B--2---:R-:W-:-:S06]  /*ece0*/  FMUL.FTZ R0, R209, c[0x0][0x2ec] ;  /* 0x0000bb00d1007a20 */ /* 0x004fcc0000410000 */
[----:B------:R2:W1:Y:S02]  /*ecf0*/  MUFU.TANH R27, R0 ;  /* 0x00000000001b7308 */ /* 0x0004640000002400 */
[----:B--2---:R-:W-:-:S06]  /*ed00*/  FMUL.FTZ R0, R210, c[0x0][0x2ec] ;  /* 0x0000bb00d2007a20 */ /* 0x004fcc0000410000 */
[----:B------:R2:W-:Y:S01]  /*ed10*/  MUFU.TANH R26, R0 ;  /* 0x00000000001a7308 */ /* 0x0005e20000002400 */
[----:B-1----:R-:W-:Y:S02]  /*ed20*/  IMAD.SHL.U32 R208, R208, 0x2, RZ ;  /* 0x00000002d0d07824 */ /* 0x002fe400078e00ff */
[----:B--2---:R-:W-:-:S05]  /*ed30*/  FMUL.FTZ R0, R211, c[0x0][0x2ec] ;  /* 0x0000bb00d3007a20 */ /* 0x004fca0000410000 */
[----:B------:R1:W-:Y:S01]  /*ed40*/  MUFU.TANH R13, R0 ;  /* 0x00000000000d7308 */ /* 0x0003e20000002400 */
[----:B------:R-:W-:Y:S01]  /*ed50*/  LOP3.LUT R208, R208, 0x6, RZ, 0xc0, !PT ;  /* 0x00000006d0d07812 */ /* 0x000fe200078ec0ff */
[----:B-1----:R-:W-:-:S06]  /*ed60*/  FMUL.FTZ R0, R224, c[0x0][0x2ec] ;  /* 0x0000bb00e0007a20 */ /* 0x002fcc0000410000 */
[----:B------:R1:W2:Y:S01]  /*ed70*/  MUFU.TANH R210, R0 ;  /* 0x0000000000d27308 */ /* 0x0002a20000002400 */
[----:B------:R-:W-:Y:S02]  /*ed80*/  IMAD.MOV.U32 R222, RZ, RZ, R2 ;  /* 0x000000ffffde7224 */ /* 0x000fe400078e0002 */
[----:B-1----:R-:W-:-:S05]  /*ed90*/  FMUL.FTZ R0, R225, c[0x0][0x2ec] ;  /* 0x0000bb00e1007a20 */ /* 0x002fca0000410000 */
[----:B------:R1:W1:Y:S01]  /*eda0*/  MUFU.TANH R209, R0 ;  /* 0x0000000000d17308 */ /* 0x0002620000002400 */
[----:B------:R-:W-:Y:S02]  /*edb0*/  FMUL.FTZ R2, R226, c[0x0][0x2ec] ;  /* 0x0000bb00e2027a20 */ /* 0x000fe40000410000 */
[----:B-1----:R-:W-:-:S05]  /*edc0*/  FMUL.FTZ R0, R223, c[0x0][0x2ec] ;  /* 0x0000bb00df007a20 */ /* 0x002fca0000410000 */
[----:B------:R1:W1:Y:S01]  /*edd0*/  MUFU.TANH R221, R0 ;  /* 0x0000000000dd7308 */ /* 0x0002620000002400 */
[----:B------:R-:W-:Y:S02]  /*ede0*/  IMAD.MOV.U32 R226, RZ, RZ, R222 ;  /* 0x000000ffffe27224 */ /* 0x000fe400078e00de */
[----:B------:R-:W-:Y:S02]  /*edf0*/  IMAD.MOV.U32 R222, RZ, RZ, R3 ;  /* 0x000000ffffde7224 */ /* 0x000fe400078e0003 */
[----:B-1----:R-:W-:-:S04]  /*ee00*/  IMAD.U32 R0, RZ, RZ, UR21 ;  /* 0x00000015ff007e24 */ /* 0x002fc8000f8e00ff */
[----:B------:R-:W-:Y:S02]  /*ee10*/  IMAD R0, R0, 0x40, R208 ;  /* 0x0000004000007824 */ /* 0x000fe400078e02d0 */
[----:B------:R1:W1:Y:S01]  /*ee20*/  MUFU.TANH R208, R2 ;  /* 0x0000000200d07308 */ /* 0x0002620000002400 */
[----:B------:R-:W-:Y:S02]  /*ee30*/  FMUL.FTZ R3, R227, c[0x0][0x2ec] ;  /* 0x0000bb00e3037a20 */ /* 0x000fe40000410000 */
[----:B------:R-:W-:Y:S01]  /*ee40*/  IMAD.MOV.U32 R223, RZ, RZ, R220 ;  /* 0x000000ffffdf7224 */ /* 0x000fe200078e00dc */
[----:B-----5:R-:W-:Y:S01]  /*ee50*/  ISETP.GE.AND P4, PT, R0, R14, PT ;  /* 0x0000000e0000720c */ /* 0x020fe20003f86270 */
[----:B------:R-:W-:-:S03]  /*ee60*/  IMAD.MOV.U32 R227, RZ, RZ, R217 ;  /* 0x000000ffffe37224 */ /* 0x000fc600078e00d9 */
[----:B------:R2:W-:Y:S01]  /*ee70*/  MUFU.TANH R220, R3 ;  /* 0x0000000300dc7308 */ /* 0x0005e20000002400 */
[----:B-1----:R-:W-:-:S04]  /*ee80*/  IADD3 R2, R0, 0x1, RZ ;  /* 0x0000000100027810 */ /* 0x002fc80007ffe0ff */
[C---:B------:R-:W-:Y:S02]  /*ee90*/  ISETP.GE.AND P6, PT, R2.reuse, R14, PT ;  /* 0x0000000e0200720c */ /* 0x040fe40003fc6270 */
[C---:B------:R-:W-:Y:S02]  /*eea0*/  ISETP.GE.AND P1, PT, R2.reuse, R15, PT ;  /* 0x0000000f0200720c */ /* 0x040fe40003f26270 */
[C---:B------:R-:W-:Y:S02]  /*eeb0*/  ISETP.GE.AND P0, PT, R2.reuse, R25, PT ;  /* 0x000000190200720c */ /* 0x040fe40003f06270 */
[----:B------:R-:W-:Y:S01]  /*eec0*/  ISETP.GE.AND P5, PT, R2, R24, PT ;  /* 0x000000180200720c */ /* 0x000fe20003fa6270 */
[----:B------:R-:W-:Y:S01]  /*eed0*/  FMUL.FTZ R2, R248, c[0x0][0x2ec] ;  /* 0x0000bb00f8027a20 */ /* 0x000fe20000410000 */
[----:B--2---:R-:W-:Y:S01]  /*eee0*/  IADD3 R3, R0, 0x8, RZ ;  /* 0x0000000800037810 */ /* 0x004fe20007ffe0ff */
[----:B------:R-:W-:Y:S02]  /*eef0*/  IMAD.MOV.U32 R248, RZ, RZ, R12 ;  /* 0x000000fffff87224 */ /* 0x000fe400078e000c */
[----:B------:R1:W2:Y:S01]  /*ef00*/  MUFU.TANH R217, R2 ;  /* 0x0000000200d97308 */ /* 0x0002a20000002400 */
[----:B------:R-:W-:-:S02]  /*ef10*/  FMUL.FTZ R12, R249, c[0x0][0x2ec] ;  /* 0x0000bb00f90c7a20 */ /* 0x000fc40000410000 */
[----:B------:R-:W-:Y:S02]  /*ef20*/  IMAD.MOV.U32 R69, RZ, RZ, R86 ;  /* 0x000000ffff457224 */ /* 0x000fe400078e0056 */
[----:B------:R-:W-:Y:S02]  /*ef30*/  IMAD.MOV.U32 R68, RZ, RZ, R87 ;  /* 0x000000ffff447224 */ /* 0x000fe400078e0057 */
[----:B------:R-:W-:Y:S01]  /*ef40*/  IMAD.MOV.U32 R224, RZ, RZ, R245 ;  /* 0x000000ffffe07224 */ /* 0x000fe200078e00f5 */
[----:B------:R4:W5:Y:S01]  /*ef50*/  LDL.LU.64 R86, [R1+0x108] ;  /* 0x0001080001567983 */ /* 0x0009620000300a00 */
[----:B------:R-:W-:Y:S01]  /*ef60*/  IMAD.MOV.U32 R74, RZ, RZ, R84 ;  /* 0x000000ffff4a7224 */ /* 0x000fe200078e0054 */
[----:B------:R-:W-:Y:S01]  /*ef70*/  FSEL R245, R216, -INF , !P4 ;  /* 0xff800000d8f57808 */ /* 0x000fe20006000000 */
[----:B------:R-:W-:Y:S01]  /*ef80*/  IMAD.MOV.U32 R72, RZ, RZ, R85 ;  /* 0x000000ffff487224 */ /* 0x000fe200078e0055 */
[----:B------:R-:W-:Y:S01]  /*ef90*/  ISETP.GE.AND P4, PT, R3, R14, PT ;  /* 0x0000000e0300720c */ /* 0x000fe20003f86270 */
[----:B------:R4:W5:Y:S01]  /*efa0*/  LDL.LU.64 R84, [R1+0x100] ;  /* 0x0001000001547983 */ /* 0x0009620000300a00 */
[----:B---3--:R-:W-:-:S02]  /*efb0*/  FSEL R211, R231, -INF , !P6 ;  /* 0xff800000e7d37808 */ /* 0x008fc40007000000 */
[----:B-1----:R-:W-:Y:S01]  /*efc0*/  IADD3 R2, R0, 0x9, RZ ;  /* 0x0000000900027810 */ /* 0x002fe20007ffe0ff */
[----:B------:R4:W5:Y:S01]  /*efd0*/  LDL.LU.64 R82, [R1+0xf8] ;  /* 0x0000f80001527983 */ /* 0x0009620000300a00 */
[----:B------:R1:W3:Y:S01]  /*efe0*/  MUFU.TANH R216, R12 ;  /* 0x0000000c00d87308 */ /* 0x0002e20000002400 */
[----:B------:R-:W-:Y:S01]  /*eff0*/  IMAD.MOV.U32 R73, RZ, RZ, R79 ;  /* 0x000000ffff497224 */ /* 0x000fe200078e004f */
[----:B------:R-:W-:Y:S01]  /*f000*/  ISETP.GE.AND P6, PT, R2, R14, PT ;  /* 0x0000000e0200720c */ /* 0x000fe20003fc6270 */
[----:B------:R4:W5:Y:S04]  /*f010*/  LDL.LU.64 R80, [R1+0xf0] ;  /* 0x0000f00001507983 */ /* 0x0009680000300a00 */
[----:B------:R4:W5:Y:S01]  /*f020*/  LDL.LU.64 R78, [R1+0xe8] ;  /* 0x0000e800014e7983 */ /* 0x0009620000300a00 */
[----:B------:R-:W-:-:S03]  /*f030*/  FSEL R27, R27, -INF , !P6 ;  /* 0xff8000001b1b7808 */ /* 0x000fc60007000000 */
[----:B------:R4:W5:Y:S01]  /*f040*/  LDL.LU.64 R76, [R1+0xe0] ;  /* 0x0000e000014c7983 */ /* 0x0009620000300a00 */
[----:B-1----:R-:W-:Y:S01]  /*f050*/  FMUL.FTZ R12, R140, c[0x0][0x2ec] ;  /* 0x0000bb008c0c7a20 */ /* 0x002fe20000410000 */
[----:B------:R-:W-:Y:S02]  /*f060*/  FSEL R140, R212, -INF , !P4 ;  /* 0xff800000d48c7808 */ /* 0x000fe40006000000 */
[----:B------:R1:W-:Y:S01]  /*f070*/  STL [R1+0xc], R211 ;  /* 0x00000cd301007387 */ /* 0x0003e20000100800 */
[-C--:B------:R-:W-:Y:S01]  /*f080*/  ISETP.GE.AND P4, PT, R0, R15.reuse, PT ;  /* 0x0000000f0000720c */ /* 0x080fe20003f86270 */
[----:B------:R-:W-:Y:S01]  /*f090*/  IMAD.MOV.U32 R225, RZ, RZ, R252 ;  /* 0x000000ffffe17224 */ /* 0x000fe200078e00fc */
[C---:B------:R-:W-:Y:S01]  /*f0a0*/  ISETP.GE.AND P6, PT, R3.reuse, R15, PT ;  /* 0x0000000f0300720c */ /* 0x040fe20003fc6270 */
[----:B------:R-:W-:Y:S01]  /*f0b0*/  STL [R1+0x14], R140 ;  /* 0x0000148c01007387 */ /* 0x000fe20000100800 */
[----:B------:R-:W-:Y:S02]  /*f0c0*/  FSEL R252, R230, -INF , !P4 ;  /* 0xff800000e6fc7808 */ /* 0x000fe40006000000 */
[----:B------:R-:W-:Y:S01]  /*f0d0*/  ISETP.GE.AND P4, PT, R3, R25, PT ;  /* 0x000000190300720c */ /* 0x000fe20003f86270 */
[----:B------:R2:W-:Y:S01]  /*f0e0*/  STL [R1+0x18], R27 ;  /* 0x0000181b01007387 */ /* 0x0005e20000100800 */
[----:B-1----:R1:W-:Y:S02]  /*f0f0*/  MUFU.TANH R211, R12 ;  /* 0x0000000c00d37308 */ /* 0x0023e40000002400 */
[----:B-1----:R-:W-:-:S02]  /*f100*/  FSEL R12, R228, -INF , !P1 ;  /* 0xff800000e40c7808 */ /* 0x002fc40004800000 */
[----:B------:R-:W-:Y:S01]  /*f110*/  ISETP.GE.AND P1, PT, R3, R24, PT ;  /* 0x000000180300720c */ /* 0x000fe20003f26270 */
[----:B------:R-:W-:Y:S02]  /*f120*/  FMUL.FTZ R3, R141, c[0x0][0x2ec] ;  /* 0x0000bb008d037a20 */ /* 0x000fe40000410000 */
[----:B------:R1:W-:Y:S01]  /*f130*/  STL [R1+0x30], R12 ;  /* 0x0000300c01007387 */ /* 0x0003e20000100800 */
[----:B------:R-:W-:Y:S01]  /*f140*/  IMAD.MOV.U32 R249, RZ, RZ, R247 ;  /* 0x000000fffff97224 */ /* 0x000fe200078e00f7 */
[----:B--2---:R-:W-:Y:S02]  /*f150*/  FSEL R27, R210, -INF , !P4 ;  /* 0xff800000d21b7808 */ /* 0x004fe40006000000 */
[----:B-1----:R-:W-:Y:S02]  /*f160*/  FSEL R12, R26, -INF , !P6 ;  /* 0xff8000001a0c7808 */ /* 0x002fe40007000000 */
[----:B------:R-:W-:Y:S01]  /*f170*/  ISETP.GE.AND P6, PT, R2, R15, PT ;  /* 0x0000000f0200720c */ /* 0x000fe20003fc6270 */
[----:B------:R1:W-:Y:S02]  /*f180*/  MUFU.TANH R26, R3 ;  /* 0x00000003001a7308 */ /* 0x0003e40000002400 */
[----:B------:R2:W-:Y:S01]  /*f190*/  STL [R1+0x2c], R12 ;  /* 0x00002c0c01007387 */ /* 0x0005e20000100800 */
[----:B-1----:R-:W-:Y:S01]  /*f1a0*/  FMUL.FTZ R3, R250, c[0x0][0x2ec] ;  /* 0x0000bb00fa037a20 */ /* 0x002fe20000410000 */
[----:B--2---:R-:W-:-:S04]  /*f1b0*/  FSEL R12, R13, -INF , !P6 ;  /* 0xff8000000d0c7808 */ /* 0x004fc80007000000 */
[----:B------:R1:W2:Y:S01]  /*f1c0*/  MUFU.TANH R13, R3 ;  /* 0x00000003000d7308 */ /* 0x0002a20000002400 */
[-C--:B------:R-:W-:Y:S01]  /*f1d0*/  ISETP.GE.AND P6, PT, R0, R25.reuse, PT ;  /* 0x000000190000720c */ /* 0x080fe20003fc6270 */
[----:B------:R2:W-:Y:S03]  /*f1e0*/  STL [R1+0x28], R12 ;  /* 0x0000280c01007387 */ /* 0x0005e60000100800 */
[----:B------:R-:W-:Y:S02]  /*f1f0*/  FSEL R247, R229, -INF , !P6 ;  /* 0xff800000e5f77808 */ /* 0x000fe40007000000 */
[----:B------:R-:W-:Y:S02]  /*f200*/  ISETP.GE.AND P6, PT, R2, R25, PT ;  /* 0x000000190200720c */ /* 0x000fe40003fc6270 */
[----:B-1----:R-:W-:-:S05]  /*f210*/  FSEL R3, R213, -INF , !P0 ;  /* 0xff800000d5037808 */ /* 0x002fca0004000000 */
[----:B------:R1:W-:Y:S01]  /*f220*/  STL [R1+0x1c], R3 ;  /* 0x00001c0301007387 */ /* 0x0003e20000100800 */
[-C--:B------:R-:W-:Y:S01]  /*f230*/  ISETP.GE.AND P0, PT, R2, R24.reuse, PT ;  /* 0x000000180200720c */ /* 0x080fe20003f06270 */
[----:B------:R-:W-:Y:S02]  /*f240*/  FMUL.FTZ R2, R251, c[0x0][0x2ec] ;  /* 0x0000bb00fb027a20 */ /* 0x000fe40000410000 */
[----:B------:R3:W-:Y:S01]  /*f250*/  STL [R1], R27 ;  /* 0x0000001b01007387 */ /* 0x0007e20000100800 */
[----:B--2---:R-:W-:Y:S01]  /*f260*/  FMUL.FTZ R12, R143, c[0x0][0x2ec] ;  /* 0x0000bb008f0c7a20 */ /* 0x004fe20000410000 */
[----:B------:R2:W1:Y:S01]  /*f270*/  MUFU.TANH R213, R2 ;  /* 0x0000000200d57308 */ /* 0x0004620000002400 */
[----:B------:R-:W-:-:S04]  /*f280*/  ISETP.GE.AND P4, PT, R0, R24, PT ;  /* 0x000000180000720c */ /* 0x000fc80003f86270 */
[----:B------:R-:W-:Y:S01]  /*f290*/  FSEL R246, R246, -INF , !P4 ;  /* 0xff800000f6f67808 */ /* 0x000fe20006000000 */
[----:B-1----:R-:W-:Y:S02]  /*f2a0*/  FMUL.FTZ R3, R142, c[0x0][0x2ec] ;  /* 0x0000bb008e037a20 */ /* 0x002fe40000410000 */
[----:B------:R-:W1:Y:S01]  /*f2b0*/  LDSM.16.M88.4 R140, [R232+0x9000] ;  /* 0x00900000e88c783b */ /* 0x000e620000000200 */
[----:B---3--:R-:W-:Y:S01]  /*f2c0*/  FSEL R27, R209, -INF , !P6 ;  /* 0xff800000d11b7808 */ /* 0x008fe20007000000 */
[----:B------:R3:W1:Y:S01]  /*f2d0*/  MUFU.TANH R210, R3 ;  /* 0x0000000300d27308 */ /* 0x0006620000002400 */
[----:B--2---:R-:W-:-:S03]  /*f2e0*/  IADD3 R2, R0, 0x10, RZ ;  /* 0x0000001000027810 */ /* 0x004fc60007ffe0ff */
[----:B------:R2:W-:Y:S01]  /*f2f0*/  STL [R1+0x8], R27 ;  /* 0x0000081b01007387 */ /* 0x0005e20000100800 */
[C---:B------:R-:W-:Y:S02]  /*f300*/  ISETP.GE.AND P6, PT, R2.reuse, R14, PT ;  /* 0x0000000e0200720c */ /* 0x040fe40003fc6270 */
[C---:B------:R-:W-:Y:S02]  /*f310*/  ISETP.GE.AND P4, PT, R2.reuse, R15, PT ;  /* 0x0000000f0200720c */ /* 0x040fe40003f86270 */
[----:B---3--:R-:W-:Y:S02]  /*f320*/  FSEL R3, R221, -INF , !P5 ;  /* 0xff800000dd037808 */ /* 0x008fe40006800000 */
[----:B------:R-:W-:-:S03]  /*f330*/  ISETP.GE.AND P5, PT, R2, R25, PT ;  /* 0x000000190200720c */ /* 0x000fc60003fa6270 */
[----:B------:R3:W-:Y:S01]  /*f340*/  STL [R1+0x4], R3 ;  /* 0x0000040301007387 */ /* 0x0007e20000100800 */
[----:B------:R1:W1:Y:S01]  /*f350*/  MUFU.TANH R209, R12 ;  /* 0x0000000c00d17308 */ /* 0x0002620000002400 */
[----:B--2---:R-:W-:Y:S01]  /*f360*/  FMUL.FTZ R27, R75, c[0x0][0x2ec] ;  /* 0x0000bb004b1b7a20 */ /* 0x004fe20000410000 */
[----:B---3--:R-:W-:Y:S02]  /*f370*/  FSEL R3, R208, -INF , !P1 ;  /* 0xff800000d0037808 */ /* 0x008fe40004800000 */
[----:B------:R-:W-:Y:S01]  /*f380*/  ISETP.GE.AND P1, PT, R2, R24, PT ;  /* 0x000000180200720c */ /* 0x000fe20003f26270 */
[----:B------:R-:W-:Y:S02]  /*f390*/  FMUL.FTZ R2, R249, c[0x0][0x2ec] ;  /* 0x0000bb00f9027a20 */ /* 0x000fe40000410000 */
[----:B------:R2:W-:Y:S02]  /*f3a0*/  STL [R1+0x10], R3 ;  /* 0x0000100301007387 */ /* 0x0005e40000100800 */
[----:B------:R3:W2:Y:S01]  /*f3b0*/  MUFU.TANH R208, R2 ;  /* 0x0000000200d07308 */ /* 0x0006a20000002400 */
[----:B-1----:R-:W-:-:S02]  /*f3c0*/  IADD3 R12, R0, 0x11, RZ ;  /* 0x00000011000c7810 */ /* 0x002fc40007ffe0ff */
[----:B---3--:R-:W-:Y:S02]  /*f3d0*/  FSEL R2, R217, -INF , !P6 ;  /* 0xff800000d9027808 */ /* 0x008fe40007000000 */
[----:B--2---:R-:W-:Y:S02]  /*f3e0*/  FSEL R3, R220, -INF , !P0 ;  /* 0xff800000dc037808 */ /* 0x004fe40004000000 */
[----:B------:R-:W-:-:S03]  /*f3f0*/  ISETP.GE.AND P0, PT, R12, R14, PT ;  /* 0x0000000e0c00720c */ /* 0x000fc60003f06270 */
[----:B------:R1:W-:Y:S04]  /*f400*/  STL [R1+0x20], R3 ;  /* 0x0000200301007387 */ /* 0x0003e80000100800 */
[----:B------:R4:W5:Y:S04]  /*f410*/  LDL.LU R75, [R1+0xdc] ;  /* 0x0000dc00014b7983 */ /* 0x0009680000300800 */
[----:B------:R2:W-:Y:S01]  /*f420*/  STL [R1+0x70], R2 ;  /* 0x0000700201007387 */ /* 0x0005e20000100800 */
[----:B------:R-:W-:Y:S01]  /*f430*/  FSEL R216, R216, -INF , !P0 ;  /* 0xff800000d8d87808 */ /* 0x000fe20004000000 */
[----:B------:R3:W2:Y:S01]  /*f440*/  MUFU.TANH R212, R27 ;  /* 0x0000001b00d47308 */ /* 0x0006a20000002400 */
[----:B------:R-:W-:-:S03]  /*f450*/  FSEL R13, R13, -INF , !P4 ;  /* 0xff8000000d0d7808 */ /* 0x000fc60006000000 */
[----:B------:R-:W-:Y:S01]  /*f460*/  STL [R1+0x6c], R216 ;  /* 0x00006cd801007387 */ /* 0x000fe20000100800 */
[----:B-1----:R-:W-:-:S04]  /*f470*/  IADD3 R3, R0, 0x18, RZ ;  /* 0x0000001800037810 */ /* 0x002fc80007ffe0ff */
[----:B------:R-:W-:Y:S02]  /*f480*/  ISETP.GE.AND P6, PT, R3, R14, PT ;  /* 0x0000000e0300720c */ /* 0x000fe40003fc6270 */
[----:B--2---:R-:W-:-:S04]  /*f490*/  IADD3 R2, R0, 0x19, RZ ;  /* 0x0000001900027810 */ /* 0x004fc80007ffe0ff */
[----:B------:R-:W-:Y:S02]  /*f4a0*/  ISETP.GE.AND P0, PT, R2, R14, PT ;  /* 0x0000000e0200720c */ /* 0x000fe40003f06270 */
[----:B------:R-:W-:Y:S02]  /*f4b0*/  FSEL R211, R211, -INF , !P6 ;  /* 0xff800000d3d37808 */ /* 0x000fe40007000000 */
[----:B------:R-:W-:Y:S01]  /*f4c0*/  FSEL R26, R26, -INF , !P0 ;  /* 0xff8000001a1a7808 */ /* 0x000fe20004000000 */
[----:B---3--:R-:W-:Y:S02]  /*f4d0*/  FMUL.FTZ R27, R74, c[0x0][0x2ec] ;  /* 0x0000bb004a1b7a20 */ /* 0x008fe40000410000 */
[----:B------:R4:W5:Y:S01]  /*f4e0*/  LDL.LU R74, [R1+0xd8] ;  /* 0x0000d800014a7983 */ /* 0x0009620000300800 */
[----:B------:R-:W-:Y:S01]  /*f4f0*/  ISETP.GE.AND P6, PT, R12, R15, PT ;  /* 0x0000000f0c00720c */ /* 0x000fe20003fc6270 */
[----:B------:R-:W-:Y:S02]  /*f500*/  IMAD.MOV.U32 R217, RZ, RZ, R248 ;  /* 0x000000ffffd97224 */ /* 0x000fe400078e00f8 */
[----:B------:R-:W-:Y:S01]  /*f510*/  STL [R1+0x68], R211 ;  /* 0x000068d301007387 */ /* 0x000fe20000100800 */
[----:B------:R-:W-:-:S03]  /*f520*/  IMAD.MOV.U32 R251, RZ, RZ, R227 ;  /* 0x000000fffffb7224 */ /* 0x000fc600078e00e3 */
[----:B------:R1:W-:Y:S01]  /*f530*/  STL [R1+0x64], R26 ;  /* 0x0000641a01007387 */ /* 0x0003e20000100800 */
[----:B------:R-:W-:Y:S01]  /*f540*/  IMAD.MOV.U32 R250, RZ, RZ, R226 ;  /* 0x000000fffffa7224 */ /* 0x000fe200078e00e2 */
[C---:B------:R-:W-:Y:S01]  /*f550*/  HMMA.16816.F32 R228, R132.reuse, R142, RZ ;  /* 0x0000008e84e4723c */ /* 0x040fe200000018ff */
[----:B------:R-:W-:Y:S01]  /*f560*/  IMAD.MOV.U32 R249, RZ, RZ, R223 ;  /* 0x000000fffff97224 */ /* 0x000fe200078e00df */
[----:B------:R2:W-:Y:S01]  /*f570*/  STL [R1+0x50], R13 ;  /* 0x0000500d01007387 */ /* 0x0005e20000100800 */
[----:B------:R-:W-:Y:S01]  /*f580*/  IMAD.MOV.U32 R248, RZ, RZ, R225 ;  /* 0x000000fffff87224 */ /* 0x000fe200078e00e1 */
[-C--:B------:R-:W-:Y:S02]  /*f590*/  ISETP.GE.AND P0, PT, R3, R15.reuse, PT ;  /* 0x0000000f0300720c */ /* 0x080fe40003f06270 */
[----:B------:R-:W-:Y:S01]  /*f5a0*/  ISETP.GE.AND P4, PT, R2, R15, PT ;  /* 0x0000000f0200720c */ /* 0x000fe20003f86270 */
[----:B-1----:R-:W-:Y:S02]  /*f5b0*/  IMAD.MOV.U32 R26, RZ, RZ, R222 ;  /* 0x000000ffff1a7224 */ /* 0x002fe400078e00de */
[----:B------:R-:W-:Y:S01]  /*f5c0*/  HMMA.16816.F32 R220, R132, R140, RZ ;  /* 0x0000008c84dc723c */ /* 0x000fe200000018ff */
[----:B--2---:R-:W-:-:S07]  /*f5d0*/  IMAD.MOV.U32 R13, RZ, RZ, R224 ;  /* 0x000000ffff0d7224 */ /* 0x004fce00078e00e0 */
[----:B------:R-:W-:Y:S07]  /*f5e0*/  HMMA.16816.F32 R224, R132, R218, RZ ;  /* 0x000000da84e0723c */ /* 0x000fee00000018ff */
[----:B------:R-:W-:Y:S02]  /*f5f0*/  FSEL R132, R213, -INF , !P6 ;  /* 0xff800000d5847808 */ /* 0x000fe40007000000 */
[----:B------:R-:W-:-:S03]  /*f600*/  FSEL R133, R210, -INF , !P0 ;  /* 0xff800000d2857808 */ /* 0x000fc60004000000 */
[----:B------:R1:W-:Y:S04]  /*f610*/  STL [R1+0x4c], R132 ;  /* 0x00004c8401007387 */ /* 0x0003e80000100800 */
[----:B------:R-:W-:Y:S01]  /*f620*/  STL [R1+0x48], R133 ;  /* 0x0000488501007387 */ /* 0x000fe20000100800 */
[----:B------:R-:W-:Y:S02]  /*f630*/  ISETP.GE.AND P6, PT, R12, R25, PT ;  /* 0x000000190c00720c */ /* 0x000fe40003fc6270 */
[----:B-1----:R-:W-:-:S05]  /*f640*/  FSEL R132, R209, -INF , !P4 ;  /* 0xff800000d1847808 */ /* 0x002fca0006000000 */
[----:B------:R-:W-:Y:S04]  /*f650*/  STL [R1+0x44], R132 ;  /* 0x0000448401007387 */ /* 0x000fe80000100800 */
[----:B------:R-:W1:Y:S01]  /*f660*/  LDSM.16.M88.4 R132, [R239+0x1000] ;  /* 0x00100000ef84783b */ /* 0x000e620000000200 */
[----:B------:R-:W-:Y:S02]  /*f670*/  ISETP.GE.AND P0, PT, R12, R24, PT ;  /* 0x000000180c00720c */ /* 0x000fe40003f06270 */
[----:B------:R-:W-:Y:S02]  /*f680*/  FSEL R12, R208, -INF , !P5 ;  /* 0xff800000d00c7808 */ /* 0x000fe40006800000 */
[C---:B------:R-:W-:Y:S08]  /*f690*/  HMMA.16816.F32 R208, R136.reuse, R140, RZ ;  /* 0x0000008c88d0723c */ /* 0x040ff000000018ff */
[----:B------:R-:W-:Y:S01]  /*f6a0*/  HMMA.16816.F32 R140, R136, R142, RZ ;  /* 0x0000008e888c723c */ /* 0x000fe200000018ff */
[----:B------:R-:W-:-:S07]  /*f6b0*/  IMAD.MOV.U32 R213, RZ, RZ, R217 ;  /* 0x000000ffffd57224 */ /* 0x000fce00078e00d9 */
[----:B------:R-:W-:Y:S08]  /*f6c0*/  HMMA.16816.F32 R216, R136, R218, RZ ;  /* 0x000000da88d8723c */ /* 0x000ff000000018ff */
[-C--:B-1----:R-:W-:Y:S08]  /*f6d0*/  HMMA.16816.F32 R136, R64, R132.reuse, R208 ;  /* 0x000000844088723c */ /* 0x082ff000000018d0 */
[C---:B------:R-:W-:Y:S08]  /*f6e0*/  HMMA.16816.F32 R208, R60.reuse, R132, R220 ;  /* 0x000000843cd0723c */ /* 0x040ff000000018dc */
[-C--:B------:R-:W-:Y:S08]  /*f6f0*/  HMMA.16816.F32 R220, R60, R134.reuse, R228 ;  /* 0x000000863cdc723c */ /* 0x080ff000000018e4 */
[----:B------:R-:W-:Y:S01]  /*f700*/  HMMA.16816.F32 R140, R64, R134, R140 ;  /* 0x00000086408c723c */ /* 0x000fe2000000188c */
[----:B------:R-:W1:Y:S07]  /*f710*/  LDSM.16.M88.4 R132, [R238+0x9000] ;  /* 0x00900000ee84783b */ /* 0x000e6e0000000200 */
[----:B------:R-:W-:Y:S01]  /*f720*/  HMMA.16816.F32 R228, R60, R214, R224 ;  /* 0x000000d63ce4723c */ /* 0x000fe200000018e0 */
[----:B------:R-:W2:Y:S06]  /*f730*/  LDSM.16.M88.4 R60, [R237+0x1000] ;  /* 0x00100000ed3c783b */ /* 0x000eac0000000200 */
[----:B------:R-:W-:-:S02]  /*f740*/  IMAD.MOV.U32 R224, RZ, RZ, R251 ;  /* 0x000000ffffe07224 */ /* 0x000fc400078e00fb */
[----:B------:R-:W-:Y:S02]  /*f750*/  IMAD.MOV.U32 R225, RZ, RZ, R250 ;  /* 0x000000ffffe17224 */ /* 0x000fe400078e00fa */
[----:B------:R-:W-:Y:S02]  /*f760*/  IMAD.MOV.U32 R226, RZ, RZ, R249 ;  /* 0x000000ffffe27224 */ /* 0x000fe400078e00f9 */
[----:B------:R-:W-:Y:S02]  /*f770*/  IMAD.MOV.U32 R227, RZ, RZ, R248 ;  /* 0x000000ffffe37224 */ /* 0x000fe400078e00f8 */
[----:B------:R-:W-:Y:S08]  /*f780*/  HMMA.16816.F32 R248, R64, R214, R216 ;  /* 0x000000d640f8723c */ /* 0x000ff000000018d8 */
[-C--:B-1----:R-:W-:Y:S08]  /*f790*/  HMMA.16816.F32 R136, R56, R132.reuse, R136 ;  /* 0x000000843888723c */ /* 0x082ff00000001888 */
[----:B------:R-:W-:Y:S01]  /*f7a0*/  HMMA.16816.F32 R64, R52, R132, R208 ;  /* 0x000000843440723c */ /* 0x000fe200000018d0 */
[----:B------:R1:W-:Y:S01]  /*f7b0*/  STL [R1+0x38], R12 ;  /* 0x0000380c01007387 */ /* 0x0003e20000100800 */
[----:B------:R-:W-:-:S06]  /*f7c0*/  IMAD.MOV.U32 R216, RZ, RZ, R213 ;  /* 0x000000ffffd87224 */ /* 0x000fcc00078e00d5 */
[----:B------:R-:W-:Y:S08]  /*f7d0*/  HMMA.16816.F32 R208, R56, R134, R140 ;  /* 0x0000008638d0723c */ /* 0x000ff0000000188c */
[----:B--2---:R-:W-:Y:S01]  /*f7e0*/  HMMA.16816.F32 R140, R48, R60, R136 ;  /* 0x0000003c308c723c */ /* 0x004fe20000001888 */
[----:B------:R-:W2:Y:S01]  /*f7f0*/  LDSM.16.M88.4 R136, [R238+0x9800] ;  /* 0x00980000ee88783b */ /* 0x000ea20000000200 */
[----:B-1----:R-:W-:-:S06]  /*f800*/  FSEL R12, R212, -INF , !P6 ;  /* 0xff800000d40c7808 */ /* 0x002fcc0007000000 */
[----:B------:R-:W-:Y:S08]  /*f810*/  HMMA.16816.F32 R212, R52, R134, R220 ;  /* 0x0000008634d4723c */ /* 0x000ff000000018dc */
[----:B------:R-:W-:Y:S01]  /*f820*/  HMMA.16816.F32 R132, R44, R60, R64 ;  /* 0x0000003c2c84723c */ /* 0x000fe20000001840 */
[----:B------:R-:W1:Y:S07]  /*f830*/  LDSM.16.M88.4 R64, [R232+0xb000] ;  /* 0x00b00000e840783b */ /* 0x000e6e0000000200 */
[-C--:B------:R-:W-:Y:S08]  /*f840*/  HMMA.16816.F32 R208, R48, R62.reuse, R208 ;  /* 0x0000003e30d0723c */ /* 0x080ff000000018d0 */
[----:B------:R-:W-:Y:S01]  /*f850*/  HMMA.16816.F32 R212, R44, R62, R212 ;  /* 0x0000003e2cd4723c */ /* 0x000fe200000018d4 */
[----:B------:R-:W-:Y:S07]  /*f860*/  LDSM.16.M88.4 R60, [R239+0x3000] ;  /* 0x00300000ef3c783b */ /* 0x000fee0000000200 */
[C---:B--2---:R-:W-:Y:S08]  /*f870*/  HMMA.16816.F32 R224, R52.reuse, R136, R224 ;  /* 0x0000008834e0723c */ /* 0x044ff000000018e0 */
[----:B------:R-:W-:Y:S08]  /*f880*/  HMMA.16816.F32 R220, R52, R138, R228 ;  /* 0x0000008a34dc723c */ /* 0x000ff000000018e4 */
[----:B-1----:R-:W-:Y:S01]  /*f890*/  HMMA.16816.F32 R52, R36, R64, R132 ;  /* 0x000000402434723c */ /* 0x002fe20000001884 */
[----:B------:R-:W1:Y:S01]  /*f8a0*/  LDSM.16.M88.4 R132, [R237+0x1800] ;  /* 0x00180000ed84783b */ /* 0x000e620000000200 */
[----:B------:R-:W-:-:S02]  /*f8b0*/  IMAD.MOV.U32 R217, RZ, RZ, R13 ;  /* 0x000000ffffd97224 */ /* 0x000fc400078e000d */
[----:B------:R-:W-:Y:S02]  /*f8c0*/  IMAD.MOV.U32 R218, RZ, RZ, R26 ;  /* 0x000000ffffda7224 */ /* 0x000fe400078e001a */
[----:B------:R-:W-:-:S07]  /*f8d0*/  IMAD.MOV.U32 R219, RZ, RZ, R73 ;  /* 0x000000ffffdb7224 */ /* 0x000fce00078e0049 */
[C---:B------:R-:W-:Y:S08]  /*f8e0*/  HMMA.16816.F32 R216, R56.reuse, R136, R216 ;  /* 0x0000008838d8723c */ /* 0x040ff000000018d8 */
[----:B------:R-:W-:Y:S08]  /*f8f0*/  HMMA.16816.F32 R56, R56, R138, R248 ;  /* 0x0000008a3838723c */ /* 0x000ff000000018f8 */
[----:B------:R-:W-:Y:S08]  /*f900*/  HMMA.16816.F32 R212, R36, R66, R212 ;  /* 0x0000004224d4723c */ /* 0x000ff000000018d4 */
[C---:B------:R-:W-:Y:S08]  /*f910*/  HMMA.16816.F32 R140, R40.reuse, R64, R140 ;  /* 0x00000040288c723c */ /* 0x040ff0000000188c */
[----:B------:R-:W-:Y:S08]  /*f920*/  HMMA.16816.F32 R136, R40, R66, R208 ;  /* 0x000000422888723c */ /* 0x000ff000000018d0 */
[-C--:B-1----:R-:W-:Y:S08]  /*f930*/  HMMA.16816.F32 R64, R48, R132.reuse, R216 ;  /* 0x000000843040723c */ /* 0x082ff000000018d8 */
[C---:B------:R-:W-:Y:S08]  /*f940*/  HMMA.16816.F32 R224, R44.reuse, R132, R224 ;  /* 0x000000842ce0723c */ /* 0x040ff000000018e0 */
[-C--:B------:R-:W-:Y:S08]  /*f950*/  HMMA.16816.F32 R220, R44, R134.reuse, R220 ;  /* 0x000000862cdc723c */ /* 0x080ff000000018dc */
[----:B------:R-:W-:Y:S01]  /*f960*/  HMMA.16816.F32 R48, R48, R134, R56 ;  /* 0x000000863030723c */ /* 0x000fe20000001838 */
[----:B------:R-:W1:Y:S07]  /*f970*/  LDSM.16.M88.4 R56, [R232+0xb800] ;  /* 0x00b80000e838783b */ /* 0x000e6e0000000200 */
[C---:B------:R-:W-:Y:S01]  /*f980*/  HMMA.16816.F32 R44, R28.reuse, R60, R52 ;  /* 0x0000003c1c2c723c */ /* 0x040fe20000001834 */
[----:B------:R-:W2:Y:S01]  /*f990*/  LDSM.16.M88.4 R52, [R238+0xb000] ;  /* 0x00b00000ee34783b */ /* 0x000ea20000000200 */
[----:B------:R-:W3:Y:S06]  /*f9a0*/  MUFU.TANH R27, R27 ;  /* 0x0000001b001b7308 */ /* 0x000eec0000002400 */
[----:B------:R-:W-:Y:S01]  /*f9b0*/  HMMA.16816.F32 R212, R28, R62, R212 ;  /* 0x0000003e1cd4723c */ /* 0x000fe200000018d4 */
[----:B------:R-:W-:-:S02]  /*f9c0*/  ISETP.GE.AND P4, PT, R3, R25, PT ;  /* 0x000000190300720c */ /* 0x000fc40003f86270 */
[----:B------:R-:W-:Y:S02]  /*f9d0*/  ISETP.GE.AND P5, PT, R3, R24, PT ;  /* 0x000000180300720c */ /* 0x000fe40003fa6270 */
[----:B------:R-:W-:-:S03]  /*f9e0*/  ISETP.GE.AND P6, PT, R2, R25, PT ;  /* 0x000000190200720c */ /* 0x000fc60003fc6270 */
[----:B------:R-:W-:Y:S01]  /*f9f0*/  HMMA.16816.F32 R140, R32, R60, R140 ;  /* 0x0000003c208c723c */ /* 0x000fe2000000188c */
[----:B---3--:R-:W-:Y:S02]  /*fa00*/  FSEL R3, R27, -INF , !P4 ;  /* 0xff8000001b037808 */ /* 0x008fe40006000000 */
[----:B------:R-:W-:Y:S01]  /*fa10*/  ISETP.GE.AND P4, PT, R2, R24, PT ;  /* 0x000000180200720c */ /* 0x000fe20003f86270 */
[----:B------:R-:W-:-:S04]  /*fa20*/  FMUL.FTZ R2, R72, c[0x0][0x2ec] ;  /* 0x0000bb0048027a20 */ /* 0x000fc80000410000 */
[----:B------:R-:W-:Y:S08]  /*fa30*/  HMMA.16816.F32 R60, R32, R62, R136 ;  /* 0x0000003e203c723c */ /* 0x000ff00000001888 */
[----:B-1----:R-:W-:Y:S08]  /*fa40*/  HMMA.16816.F32 R136, R40, R56, R64 ;  /* 0x000000382888723c */ /* 0x002ff00000001840 */
[----:B--2---:R-:W-:Y:S01]  /*fa50*/  HMMA.16816.F32 R64, R16, R54, R212 ;  /* 0x000000361040723c */ /* 0x004fe200000018d4 */
[----:B------:R1:W2:Y:S01]  /*fa60*/  MUFU.TANH R215, R2 ;  /* 0x0000000200d77308 */ /* 0x0002a20000002400 */
[----:B------:R-:W-:Y:S04]  /*fa70*/  STL [R1+0x34], R12 ;  /* 0x0000340c01007387 */ /* 0x000fe80000100800 */
[----:B------:R3:W-:Y:S04]  /*fa80*/  STL [R1+0x24], R3 ;  /* 0x0000240301007387 */ /* 0x0007e80000100800 */
[----:B------:R4:W5:Y:S04]  /*fa90*/  LDL.LU R73, [R1+0xd4] ;  /* 0x0000d40001497983 */ /* 0x0009680000300800 */
[----:B------:R4:W5:Y:S01]  /*faa0*/  LDL.LU R72, [R1+0xd0] ;  /* 0x0000d00001487983 */ /* 0x0009620000300800 */
[----:B-1----:R-:W-:-:S03]  /*fab0*/  FMUL.FTZ R2, R71, c[0x0][0x2ec] ;  /* 0x0000bb0047027a20 */ /* 0x002fc60000410000 */
[----:B------:R4:W5:Y:S01]  /*fac0*/  LDL.LU R71, [R1+0xcc] ;  /* 0x0000cc0001477983 */ /* 0x0009620000300800 */
[----:B------:R1:W-:Y:S02]  /*fad0*/  MUFU.TANH R213, R2 ;  /* 0x0000000200d57308 */ /* 0x0003e40000002400 */
[----:B-1----:R-:W-:Y:S02]  /*fae0*/  FMUL.FTZ R2, R70, c[0x0][0x2ec] ;  /* 0x0000bb0046027a20 */ /* 0x002fe40000410000 */
[----:B------:R4:W5:Y:S04]  /*faf0*/  LDL.LU R70, [R1+0xc8] ;  /* 0x0000c80001467983 */ /* 0x0009680000300800 */
[----:B------:R1:W-:Y:S02]  /*fb00*/  MUFU.TANH R27, R2 ;  /* 0x00000002001b7308 */ /* 0x0003e40000002400 */
[----:B-1----:R-:W-:-:S02]  /*fb10*/  FMUL.FTZ R2, R69, c[0x0][0x2ec] ;  /* 0x0000bb0045027a20 */ /* 0x002fc40000410000 */
[----:B------:R4:W5:Y:S04]  /*fb20*/  LDL.LU R69, [R1+0xc4] ;  /* 0x0000c40001457983 */ /* 0x0009680000300800 */
[----:B---3--:R1:W3:Y:S02]  /*fb30*/  MUFU.TANH R3, R2 ;  /* 0x0000000200037308 */ /* 0x0082e40000002400 */
[----:B-1----:R-:W-:Y:S02]  /*fb40*/  FMUL.FTZ R2, R68, c[0x0][0x2ec] ;  /* 0x0000bb0044027a20 */ /* 0x002fe40000410000 */
[----:B------:R4:W5:Y:S01]  /*fb50*/  LDL.LU R68, [R1+0xc0] ;  /* 0x0000c00001447983 */ /* 0x0009620000300800 */
[----:B------:R-:W-:Y:S03]  /*fb60*/  HMMA.16816.F32 R208, R16, R52, R44 ;  /* 0x0000003410d0723c */ /* 0x000fe6000000182c */
[----:B------:R-:W1:Y:S05]  /*fb70*/  LDSM.16.M88.4 R44, [R237+0x3000] ;  /* 0x00300000ed2c783b */ /* 0x000e6a0000000200 */
[----:B------:R-:W-:Y:S01]  /*fb80*/  HMMA.16816.F32 R132, R40, R58, R48 ;  /* 0x0000003a2884723c */ /* 0x000fe20000001830 */
[----:B------:R-:W2:Y:S07]  /*fb90*/  LDSM.16.M88.4 R48, [R239+0x3800] ;  /* 0x00380000ef30783b */ /* 0x000eae0000000200 */
[C---:B------:R-:W-:Y:S08]  /*fba0*/  HMMA.16816.F32 R140, R20.reuse, R52, R140 ;  /* 0x00000034148c723c */ /* 0x040ff0000000188c */
[----:B------:R-:W-:Y:S11]  /*fbb0*/  HMMA.16816.F32 R40, R20, R54, R60 ;  /* 0x000000361428723c */ /* 0x000ff6000000183c */
[----:B------:R-:W-:Y:S05]  /*fbc0*/  @!UPT UIADD3 URZ, URZ, URZ, URZ ;  /* 0x0000003f3f3ff290 */ /* 0x000fea000fffe03f */
[----:B-1----:R-:W-:Y:S08]  /*fbd0*/  HMMA.16816.F32 R60, R8, R44, R140 ;  /* 0x0000002c083c723c */ /* 0x002ff0000000188c */
[C---:B--2---:R-:W-:Y:S08]  /*fbe0*/  HMMA.16816.F32 R140, R32.reuse, R48, R136 ;  /* 0x00000030208c723c */ /* 0x044ff00000001888 */
[----:B------:R-:W-:Y:S01]  /*fbf0*/  HMMA.16816.F32 R132, R32, R50, R132 ;  /* 0x000000322084723c */ /* 0x000fe20000001884 */
[----:B------:R-:W1:Y:S07]  /*fc00*/  LDSM.16.M88.4 R32, [R238+0xb800] ;  /* 0x00b80000ee20783b */ /* 0x000e6e0000000200 */
[-C--:B------:R-:W-:Y:S01]  /*fc10*/  HMMA.16816.F32 R52, R8, R46.reuse, R40 ;  /* 0x0000002e0834723c */ /* 0x080fe20000001828 */
[----:B------:R-:W2:Y:S07]  /*fc20*/  LDSM.16.M88.4 R40, [R237+0x3800] ;  /* 0x00380000ed28783b */ /* 0x000eae0000000200 */
[----:B------:R-:W-:Y:S01]  /*fc30*/  HMMA.16816.F32 R64, R4, R46, R64 ;  /* 0x0000002e0440723c */ /* 0x000fe20000001840 */
[----:B------:R-:W-:Y:S01]  /*fc40*/  FMUL.FTZ R60, R60, c[0x0][0x2ec] ;  /* 0x0000bb003c3c7a20 */ /* 0x000fe20000410000 */
[----:B------:R-:W-:Y:S01]  /*fc50*/  MUFU.TANH R214, R2 ;  /* 0x0000000200d67308 */ /* 0x000fe20000002400 */
[----:B------:R-:W-:Y:S01]  /*fc60*/  FMUL.FTZ R61, R61, c[0x0][0x2ec] ;  /* 0x0000bb003d3d7a20 */ /* 0x000fe20000410000 */
[----:B------:R-:W-:Y:S01]  /*fc70*/  UISETP.GE.AND UP0, UPT, UR8, 0x4, UPT ;  /* 0x000000040800788c */ /* 0x000fe2000bf06270 */
[----:B------:R-:W-:Y:S01]  /*fc80*/  FMUL.FTZ R63, R63, c[0x0][0x2ec] ;  /* 0x0000bb003f3f7a20 */ /* 0x000fe20000410000 */
[----:B------:R-:W-:-:S04]  /*fc90*/  DEPBAR.LE SB0, 0x0 ;  /* 0x000080000000791a */ /* 0x000fc80000000000 */
[----:B------:R-:W-:Y:S08]  /*fca0*/  HMMA.16816.F32 R136, R4, R44, R208 ;  /* 0x0000002c0488723c */ /* 0x000ff000000018d0 */
[C---:B------:R-:W-:Y:S08]  /*fcb0*/  HMMA.16816.F32 R44, R36.reuse, R56, R224 ;  /* 0x00000038242c723c */ /* 0x040ff000000018e0 */
[----:B------:R-:W-:Y:S01]  /*fcc0*/  HMMA.16816.F32 R36, R36, R58, R220 ;  /* 0x0000003a2424723c */ /* 0x000fe200000018dc */
[----:B------:R-:W-:-:S02]  /*fcd0*/  FMUL.FTZ R52, R52, c[0x0][0x2ec] ;  /* 0x0000bb0034347a20 */ /* 0x000fc40000410000 */
[----:B------:R-:W-:Y:S02]  /*fce0*/  FMUL.FTZ R53, R53, c[0x0][0x2ec] ;  /* 0x0000bb0035357a20 */ /* 0x000fe40000410000 */
[----:B------:R-:W-:Y:S02]  /*fcf0*/  FMUL.FTZ R54, R54, c[0x0][0x2ec] ;  /* 0x0000bb0036367a20 */ /* 0x000fe40000410000 */
[----:B------:R-:W-:Y:S01]  /*fd00*/  FMUL.FTZ R55, R55, c[0x0][0x2ec] ;  /* 0x0000bb0037377a20 */ /* 0x000fe20000410000 */
[----:B------:R-:W1:Y:S08]  /*fd10*/  MUFU.TANH R212, R60 ;  /* 0x0000003c00d47308 */ /* 0x000e700000002400 */
[----:B------:R-:W1:Y:S01]  /*fd20*/  MUFU.TANH R60, R52 ;  /* 0x00000034003c7308 */ /* 0x000e620000002400 */
[C---:B------:R-:W-:Y:S07]  /*fd30*/  HMMA.16816.F32 R44, R28.reuse, R48, R44 ;  /* 0x000000301c2c723c */ /* 0x040fee000000182c */
[----:B------:R-:W-:Y:S08]  /*fd40*/  MUFU.TANH R26, R53 ;  /* 0x00000035001a7308 */ /* 0x000ff00000002400 */
[----:B------:R-:W-:Y:S08]  /*fd50*/  MUFU.TANH R13, R54 ;  /* 0x00000036000d7308 */ /* 0x000ff00000002400 */
[----:B------:R1:W-:Y:S01]  /*fd60*/  MUFU.TANH R12, R55 ;  /* 0x00000037000c7308 */ /* 0x0003e20000002400 */
[----:B------:R-:W-:Y:S08]  /*fd70*/  HMMA.16816.F32 R28, R28, R50, R36 ;  /* 0x000000321c1c723c */ /* 0x000ff00000001824 */
[C---:B-1----:R-:W-:Y:S08]  /*fd80*/  HMMA.16816.F32 R52, R20.reuse, R32, R140 ;  /* 0x000000201434723c */ /* 0x042ff0000000188c */
[----:B------:R-:W-:Y:S11]  /*fd90*/  HMMA.16816.F32 R20, R20, R34, R132 ;  /* 0x000000221414723c */ /* 0x000ff60000001884 */
[----:B------:R-:W-:Y:S05]  /*fda0*/  @!UPT UIADD3 URZ, URZ, URZ, URZ ;  /* 0x0000003f3f3ff290 */ /* 0x000fea000fffe03f */
[C---:B--2---:R-:W-:Y:S08]  /*fdb0*/  HMMA.16816.F32 R52, R8.reuse, R40, R52 ;  /* 0x000000280834723c */ /* 0x044ff00000001834 */
[----:B------:R-:W-:Y:S08]  /*fdc0*/  HMMA.16816.F32 R20, R8, R42, R20 ;  /* 0x0000002a0814723c */ /* 0x000ff00000001814 */
[C---:B------:R-:W-:Y:S08]  /*fdd0*/  HMMA.16816.F32 R8, R16.reuse, R32, R44 ;  /* 0x000000201008723c */ /* 0x040ff0000000182c */
[----:B------:R-:W-:Y:S01]  /*fde0*/  HMMA.16816.F32 R16, R16, R34, R28 ;  /* 0x000000221010723c */ /* 0x000fe2000000181c */
[----:B------:R-:W-:Y:S01]  /*fdf0*/  FMUL.FTZ R62, R62, c[0x0][0x2ec] ;  /* 0x0000bb003e3e7a20 */ /* 0x000fe20000410000 */
[----:B------:R-:W1:Y:S01]  /*fe00*/  MUFU.TANH R61, R61 ;  /* 0x0000003d003d7308 */ /* 0x000e620000002400 */
[----:B------:R-:W-:Y:S01]  /*fe10*/  IADD3 R2, R0, 0x20, RZ ;  /* 0x0000002000027810 */ /* 0x000fe20007ffe0ff */
[----:B------:R-:W-:Y:S01]  /*fe20*/  FMUL.FTZ R136, R136, c[0x0][0x2ec] ;  /* 0x0000bb0088887a20 */ /* 0x000fe20000410000 */
[----:B------:R-:W-:Y:S01]  /*fe30*/  FSEL R36, R215, -INF , !P6 ;  /* 0xff800000d7247808 */ /* 0x000fe20007000000 */
[----:B------:R-:W-:Y:S01]  /*fe40*/  FMUL.FTZ R137, R137, c[0x0][0x2ec] ;  /* 0x0000bb0089897a20 */ /* 0x000fe20000410000 */
[----:B------:R-:W-:-:S03]  /*fe50*/  ISETP.GE.AND P6, PT, R2, R14, PT ;  /* 0x0000000e0200720c */ /* 0x000fc60003fc6270 */
[----:B------:R-:W2:Y:S06]  /*fe60*/  MUFU.TANH R63, R63 ;  /* 0x0000003f003f7308 */ /* 0x000eac0000002400 */
[----:B------:R-:W-:Y:S01]  /*fe70*/  HMMA.16816.F32 R8, R4, R40, R8 ;  /* 0x000000280408723c */ /* 0x000fe20000001808 */
[----:B---3--:R-:W-:Y:S01]  /*fe80*/  FSEL R39, R3, -INF , !P5 ;  /* 0xff80000003277808 */ /* 0x008fe20006800000 */
[----:B------:R-:W3:Y:S01]  /*fe90*/  MUFU.TANH R62, R62 ;  /* 0x0000003e003e7308 */ /* 0x000ee20000002400 */
[----:B------:R-:W-:Y:S01]  /*fea0*/  IADD3 R3, R0, 0x28, RZ ;  /* 0x0000002800037810 */ /* 0x000fe20007ffe0ff */
[----:B------:R-:W-:-:S04]  /*feb0*/  FMUL.FTZ R64, R64, c[0x0][0x2ec] ;  /* 0x0000bb0040407a20 */ /* 0x000fc80000410000 */
[----:B------:R-:W-:Y:S01]  /*fec0*/  HMMA.16816.F32 R40, R4, R42, R16 ;  /* 0x0000002a0428723c */ /* 0x000fe20000001810 */
[----:B------:R-:W-:Y:S01]  /*fed0*/  FSEL R226, R212, -INF , !P6 ;  /* 0xff800000d4e27808 */ /* 0x000fe20007000000 */
[----:B------:R-:W-:Y:S01]  /*fee0*/  FMUL.FTZ R65, R65, c[0x0][0x2ec] ;  /* 0x0000bb0041417a20 */ /* 0x000fe20000410000 */
[----:B------:R-:W-:Y:S01]  /*fef0*/  ISETP.GE.AND P6, PT, R3, R14, PT ;  /* 0x0000000e0300720c */ /* 0x000fe20003fc6270 */
[----:B------:R-:W-:Y:S01]  /*ff00*/  FMUL.FTZ R138, R138, c[0x0][0x2ec] ;  /* 0x0000bb008a8a7a20 */ /* 0x000fe20000410000 */
[----:B------:R-:W1:Y:S02]  /*ff10*/  MUFU.TANH R136, R136 ;  /* 0x0000008800887308 */ /* 0x000e640000002400 */
[----:B------:R-:W-:Y:S02]  /*ff20*/  IADD3 R4, R0, 0x21, RZ ;  /* 0x0000002100047810 */ /* 0x000fe40007ffe0ff */
[----:B------:R-:W-:Y:S01]  /*ff30*/  FSEL R38, R27, -INF , !P0 ;  /* 0xff8000001b267808 */ /* 0x000fe20004000000 */
[----:B------:R-:W-:Y:S01]  /*ff40*/  FMUL.FTZ R66, R66, c[0x0][0x2ec] ;  /* 0x0000bb0042427a20 */ /* 0x000fe20000410000 */
[----:B------:R-:W-:-:S02]  /*ff50*/  FSEL R37, R213, -INF , !P1 ;  /* 0xff800000d5257808 */ /* 0x000fc40004800000 */
[----:B------:R-:W1:Y:S01]  /*ff60*/  MUFU.TANH R137, R137 ;  /* 0x0000008900897308 */ /* 0x000e620000002400 */
[----:B------:R-:W-:Y:S02]  /*ff70*/  FSEL R27, R214, -INF , !P4 ;  /* 0xff800000d61b7808 */ /* 0x000fe40006000000 */
[C---:B------:R-:W-:Y:S02]  /*ff80*/  ISETP.GE.AND P1, PT, R2.reuse, R15, PT ;  /* 0x0000000f0200720c */ /* 0x040fe40003f26270 */
[C---:B------:R-:W-:Y:S02]  /*ff90*/  ISETP.GE.AND P0, PT, R2.reuse, R25, PT ;  /* 0x000000190200720c */ /* 0x040fe40003f06270 */
[----:B------:R-:W-:Y:S01]  /*ffa0*/  ISETP.GE.AND P5, PT, R2, R24, PT ;  /* 0x000000180200720c */ /* 0x000fe20003fa6270 */
[----:B------:R-:W3:Y:S01]  /*ffb0*/  MUFU.TANH R64, R64 ;  /* 0x0000004000407308 */ /* 0x000ee20000002400 */
[----:B------:R-:W-:Y:S01]  /*ffc0*/  ISETP.GE.AND P4, PT, R4, R14, PT ;  /* 0x0000000e0400720c */ /* 0x000fe20003f86270 */
[----:B------:R-:W-:Y:S01]  /*ffd0*/  FMUL.FTZ R52, R52, c[0x0][0x2ec] ;  /* 0x0000bb0034347a20 */ /* 0x000fe20000410000 */
[----:B------:R-:W-:Y:S01]  /*ffe0*/  IADD3 R2, R0, 0x29, RZ ;  /* 0x0000002900027810 */ /* 0x000fe20007ffe0ff */
[----:B------:R-:W-:Y:S01]  /*fff0*/  FMUL.FTZ R53, R53, c[0x0][0x2ec] ;  /* 0x0000bb0035357a20 */ /* 0x000fe20000410000 */
[----:B------:R-:W-:-:S02]  /*10000*/  FSEL R224, R60, -INF , !P6 ;  /* 0xff8000003ce07808 */ /* 0x000fc40007000000 */
[----:B------:R-:W-:Y:S01]  /*10010*/  ISETP.GE.AND P6, PT, R4, R15, PT ;  /* 0x0000000f0400720c */ /* 0x000fe20003fc6270 */
[----:B------:R-:W3:Y:S01]  /*10020*/  MUFU.TANH R65, R65 ;  /* 0x0000004100417308 */ /* 0x000ee20000002400 */
[----:B-1----:R-:W-:Y:S01]  /*10030*/  FSEL R225, R61, -INF , !P4 ;  /* 0xff8000003de17808 */ /* 0x002fe20006000000 */
[----:B------:R-:W-:Y:S01]  /*10040*/  FMUL.FTZ R21, R21, c[0x0][0x2ec] ;  /* 0x0000bb0015157a20 */ /* 0x000fe20000410000 */
[----:B------:R-:W-:Y:S01]  /*10050*/  ISETP.GE.AND P4, PT, R2, R14, PT ;  /* 0x0000000e0200720c */ /* 0x000fe20003f86270 */
[----:B------:R-:W-:Y:S01]  /*10060*/  FMUL.FTZ R55, R55, c[0x0][0x2ec] ;  /* 0x0000bb0037377a20 */ /* 0x000fe20000410000 */
[----:B--2---:R-:W-:-:S03]  /*10070*/  FSEL R221, R63, -INF , !P6 ;  /* 0xff8000003fdd7808 */ /* 0x004fc60007000000 */
[----:B------:R-:W1:Y:S01]  /*10080*/  MUFU.TANH R138, R138 ;  /* 0x0000008a008a7308 */ /* 0x000e620000002400 */
[----:B------:R-:W-:Y:S01]  /*10090*/  FMUL.FTZ R22, R22, c[0x0][0x2ec] ;  /* 0x0000bb0016167a20 */ /* 0x000fe20000410000 */
[----:B------:R-:W-:Y:S01]  /*100a0*/  ISETP.GE.AND P6, PT, R2, R15, PT ;  /* 0x0000000f0200720c */ /* 0x000fe20003fc6270 */
[----:B------:R-:W-:Y:S01]  /*100b0*/  FMUL.FTZ R67, R67, c[0x0][0x2ec] ;  /* 0x0000bb0043437a20 */ /* 0x000fe20000410000 */
[----:B------:R-:W-:-:S04]  /*100c0*/  FSEL R223, R26, -INF , !P4 ;  /* 0xff8000001adf7808 */ /* 0x000fc80006000000 */
[----:B------:R-:W2:Y:S01]  /*100d0*/  MUFU.TANH R66, R66 ;  /* 0x0000004200427308 */ /* 0x000ea20000002400 */
[----:B---3--:R-:W-:Y:S01]  /*100e0*/  FSEL R222, R62, -INF , !P1 ;  /* 0xff8000003ede7808 */ /* 0x008fe20004800000 */
[----:B------:R-:W-:Y:S01]  /*100f0*/  FMUL.FTZ R8, R8, c[0x0][0x2ec] ;  /* 0x0000bb0008087a20 */ /* 0x000fe20000410000 */
[----:B------:R-:W-:Y:S01]  /*10100*/  ISETP.GE.AND P4, PT, R4, R25, PT ;  /* 0x000000190400720c */ /* 0x000fe20003f86270 */
[----:B------:R-:W-:Y:S01]  /*10110*/  FMUL.FTZ R139, R139, c[0x0][0x2ec] ;  /* 0x0000bb008b8b7a20 */ /* 0x000fe20000410000 */
[----:B------:R-:W-:-:S03]  /*10120*/  ISETP.GE.AND P1, PT, R3, R15, PT ;  /* 0x0000000f0300720c */ /* 0x000fc60003f26270 */
[----:B------:R-:W3:Y:S01]  /*10130*/  MUFU.TANH R52, R52 ;  /* 0x0000003400347308 */ /* 0x000ee20000002400 */
[----:B------:R-:W-:Y:S01]  /*10140*/  FSEL R218, R12, -INF , !P6 ;  /* 0xff8000000cda7808 */ /* 0x000fe20007000000 */
[----:B------:R-:W-:Y:S01]  /*10150*/  FMUL.FTZ R54, R54, c[0x0][0x2ec] ;  /* 0x0000bb0036367a20 */ /* 0x000fe20000410000 */
[----:B------:R-:W-:-:S05]  /*10160*/  ISETP.GE.AND P6, PT, R3, R25, PT ;  /* 0x000000190300720c */ /* 0x000fca0003fc6270 */
[----:B------:R-:W1:Y:S01]  /*10170*/  MUFU.TANH R53, R53 ;  /* 0x0000003500357308 */ /* 0x000e620000002400 */
[----:B------:R-:W-:Y:S01]  /*10180*/  FSEL R220, R13, -INF , !P1 ;  /* 0xff8000000ddc7808 */ /* 0x000fe20004800000 */
[----:B------:R-:W-:Y:S01]  /*10190*/  FMUL.FTZ R7, R41, c[0x0][0x2ec] ;  /* 0x0000bb0029077a20 */ /* 0x000fe20000410000 */
[----:B------:R-:W-:Y:S02]  /*101a0*/  FSEL R217, R136, -INF , !P0 ;  /* 0xff80000088d97808 */ /* 0x000fe40004000000 */
[----:B------:R-:W-:-:S03]  /*101b0*/  FSEL R216, R137, -INF , !P4 ;  /* 0xff80000089d87808 */ /* 0x000fc60006000000 */
[----:B------:R-:W1:Y:S01]  /*101c0*/  MUFU.TANH R21, R21 ;  /* 0x0000001500157308 */ /* 0x000e620000002400 */
[-C--:B------:R-:W-:Y:S01]  /*101d0*/  ISETP.GE.AND P1, PT, R4, R24.reuse, PT ;  /* 0x000000180400720c */ /* 0x080fe20003f26270 */
[----:B------:R-:W-:Y:S01]  /*101e0*/  FMUL.FTZ R20, R20, c[0x0][0x2ec] ;  /* 0x0000bb0014147a20 */ /* 0x000fe20000410000 */
[----:B------:R-:W-:Y:S02]  /*101f0*/  ISETP.GE.AND P0, PT, R3, R24, PT ;  /* 0x000000180300720c */ /* 0x000fe40003f06270 */
[----:B------:R-:W-:-:S03]  /*10200*/  ISETP.GE.AND P4, PT, R2, R25, PT ;  /* 0x000000190200720c */ /* 0x000fc60003f86270 */
[----:B------:R-:W1:Y:S01]  /*10210*/  MUFU.TANH R55, R55 ;  /* 0x0000003700377308 */ /* 0x000e620000002400 */
[----:B------:R-:W-:Y:S02]  /*10220*/  FSEL R215, R64, -INF , !P6 ;  /* 0xff80000040d77808 */ /* 0x000fe40007000000 */
[C---:B------:R-:W-:Y:S02]  /*10230*/  IADD3 R4, R0.reuse, 0x30, RZ ;  /* 0x0000003000047810 */ /* 0x040fe40007ffe0ff */
[----:B------:R-:W-:-:S03]  /*10240*/  IADD3 R3, R0, 0x31, RZ ;  /* 0x0000003100037810 */ /* 0x000fc60007ffe0ff */
[----:B------:R-:W2:Y:S01]  /*10250*/  MUFU.TANH R22, R22 ;  /* 0x0000001600167308 */ /* 0x000ea20000002400 */
[----:B------:R-:W-:Y:S02]  /*10260*/  ISETP.GE.AND P6, PT, R2, R24, PT ;  /* 0x000000180200720c */ /* 0x000fe40003fc6270 */
[----:B------:R-:W-:-:S05]  /*10270*/  IADD3 R2, R0, 0x38, RZ ;  /* 0x0000003800027810 */ /* 0x000fca0007ffe0ff */
[----:B------:R-:W2:Y:S01]  /*10280*/  MUFU.TANH R67, R67 ;  /* 0x0000004300437308 */ /* 0x000ea20000002400 */
[----:B------:R-:W-:Y:S02]  /*10290*/  IADD3 R0, R0, 0x39, RZ ;  /* 0x0000003900007810 */ /* 0x000fe40007ffe0ff */
[----:B------:R-:W-:Y:S02]  /*102a0*/  FSEL R213, R65, -INF , !P4 ;  /* 0xff80000041d57808 */ /* 0x000fe40006000000 */
[----:B-1----:R-:W-:-:S03]  /*102b0*/  FSEL R214, R138, -INF , !P5 ;  /* 0xff8000008ad67808 */ /* 0x002fc60006800000 */
[----:B------:R-:W1:Y:S01]  /*102c0*/  MUFU.TANH R8, R8 ;  /* 0x0000000800087308 */ /* 0x000e620000002400 */
[-C--:B------:R-:W-:Y:S01]  /*102d0*/  ISETP.GE.AND P4, PT, R4, R14.reuse, PT ;  /* 0x0000000e0400720c */ /* 0x080fe20003f86270 */
[----:B------:R-:W-:Y:S01]  /*102e0*/  FMUL.FTZ R23, R23, c[0x0][0x2ec] ;  /* 0x0000bb0017177a20 */ /* 0x000fe20000410000 */
[----:B------:R-:W-:-:S05]  /*102f0*/  ISETP.GE.AND P5, PT, R3, R14, PT ;  /* 0x0000000e0300720c */ /* 0x000fca0003fa6270 */
[----:B------:R-:W1:Y:S01]  /*10300*/  MUFU.TANH R139, R139 ;  /* 0x0000008b008b7308 */ /* 0x000e620000002400 */
[----:B--2---:R-:W-:Y:S02]  /*10310*/  FSEL R227, R66, -INF , !P0 ;  /* 0xff80000042e37808 */ /* 0x004fe40004000000 */
[----:B------:R-:W-:-:S05]  /*10320*/  ISETP.GE.AND P0, PT, R0, R14, PT ;  /* 0x0000000e0000720c */ /* 0x000fca0003f06270 */
[----:B------:R-:W2:Y:S01]  /*10330*/  MUFU.TANH R54, R54 ;  /* 0x0000003600367308 */ /* 0x000ea20000002400 */
[----:B---3--:R-:W-:Y:S02]  /*10340*/  FSEL R44, R52, -INF , !P4 ;  /* 0xff800000342c7808 */ /* 0x008fe40006000000 */
[----:B------:R-:W-:-:S05]  /*10350*/  FSEL R208, R53, -INF , !P5 ;  /* 0xff80000035d07808 */ /* 0x000fca0006800000 */
[----:B------:R-:W3:Y:S01]  /*10360*/  MUFU.TANH R7, R7 ;  /* 0x0000000700077308 */ /* 0x000ee20000002400 */
[-C--:B------:R-:W-:Y:S01]  /*10370*/  ISETP.GE.AND P4, PT, R3, R15.reuse, PT ;  /* 0x0000000f0300720c */ /* 0x080fe20003f86270 */
[----:B------:R-:W-:Y:S01]  /*10380*/  FMUL.FTZ R9, R9, c[0x0][0x2ec] ;  /* 0x0000bb0009097a20 */ /* 0x000fe20000410000 */
[----:B------:R-:W-:Y:S01]  /*10390*/  ISETP.GE.AND P5, PT, R2, R15, PT ;  /* 0x0000000f0200720c */ /* 0x000fe20003fa6270 */
[----:B------:R-:W-:-:S04]  /*103a0*/  FMUL.FTZ R40, R40, c[0x0][0x2ec] ;  /* 0x0000bb0028287a20 */ /* 0x000fc80000410000 */
[----:B------:R-:W1:Y:S01]  /*103b0*/  MUFU.TANH R20, R20 ;  /* 0x0000001400147308 */ /* 0x000e620000002400 */
[----:B------:R-:W-:Y:S02]  /*103c0*/  FSEL R138, R21, -INF , !P0 ;  /* 0xff800000158a7808 */ /* 0x000fe40004000000 */
[----:B------:R-:W-:Y:S02]  /*103d0*/  ISETP.GE.AND P0, PT, R4, R25, PT ;  /* 0x000000190400720c */ /* 0x000fe40003f06270 */
[----:B------:R-:W-:-:S03]  /*103e0*/  FSEL R133, R55, -INF , !P4 ;  /* 0xff80000037857808 */ /* 0x000fc60006000000 */
[----:B------:R-:W2:Y:S01]  /*103f0*/  MUFU.TANH R23, R23 ;  /* 0x0000001700177308 */ /* 0x000ea20000002400 */
[----:B------:R-:W-:Y:S01]  /*10400*/  FSEL R132, R22, -INF , !P5 ;  /* 0xff80000016847808 */ /* 0x000fe20006800000 */
[----:B------:R-:W-:Y:S01]  /*10410*/  FMUL.FTZ R6, R10, c[0x0][0x2ec] ;  /* 0x0000bb000a067a20 */ /* 0x000fe20000410000 */
[----:B------:R-:W-:Y:S01]  /*10420*/  FSEL R228, R67, -INF , !P6 ;  /* 0xff80000043e47808 */ /* 0x000fe20007000000 */
[----:B------:R-:W-:Y:S01]  /*10430*/  FMUL.FTZ R5, R11, c[0x0][0x2ec] ;  /* 0x0000bb000b057a20 */ /* 0x000fe20000410000 */
[C---:B------:R-:W-:Y:S02]  /*10440*/  ISETP.GE.AND P4, PT, R3.reuse, R25, PT ;  /* 0x000000190300720c */ /* 0x040fe40003f86270 */
[----:B------:R-:W-:Y:S01]  /*10450*/  ISETP.GE.AND P5, PT, R3, R24, PT ;  /* 0x000000180300720c */ /* 0x000fe20003fa6270 */
[----:B------:R-:W-:Y:S01]  /*10460*/  FMUL.FTZ R3, R43, c[0x0][0x2ec] ;  /* 0x0000bb002b037a20 */ /* 0x000fe20000410000 */
[----:B------:R-:W-:Y:S01]  /*10470*/  ISETP.GE.AND P6, PT, R4, R15, PT ;  /* 0x0000000f0400720c */ /* 0x000fe20003fc6270 */
[----:B------:R-:W3:Y:S01]  /*10480*/  MUFU.TANH R9, R9 ;  /* 0x0000000900097308 */ /* 0x000ee20000002400 */
[----:B-1----:R-:W-:Y:S01]  /*10490*/  FSEL R45, R8, -INF , !P0 ;  /* 0xff800000082d7808 */ /* 0x002fe20004000000 */
[----:B------:R-:W-:Y:S01]  /*104a0*/  FMUL.FTZ R42, R42, c[0x0][0x2ec] ;  /* 0x0000bb002a2a7a20 */ /* 0x000fe20000410000 */
[----:B------:R-:W-:-:S02]  /*104b0*/  FSEL R219, R139, -INF , !P1 ;  /* 0xff8000008bdb7808 */ /* 0x000fc40004800000 */
[----:B------:R-:W-:-:S03]  /*104c0*/  ISETP.GE.AND P0, PT, R0, R25, PT ;  /* 0x000000190000720c */ /* 0x000fc60003f06270 */
[----:B------:R-:W1:Y:S01]  /*104d0*/  MUFU.TANH R40, R40 ;  /* 0x0000002800287308 */ /* 0x000e620000002400 */
[----:B------:R-:W-:Y:S01]  /*104e0*/  BAR.SYNC.DEFER_BLOCKING 0x0 ;  /* 0x0000000000007b1d */ /* 0x000fe20000010000 */
[----:B------:R-:W-:Y:S02]  /*104f0*/  ISETP.GE.AND P1, PT, R2, R14, PT ;  /* 0x0000000e0200720c */ /* 0x000fe40003f26270 */
[----:B--2---:R-:W-:Y:S02]  /*10500*/  FSEL R137, R54, -INF , !P6 ;  /* 0xff80000036897808 */ /* 0x004fe40007000000 */
[----:B------:R-:W-:Y:S02]  /*10510*/  ISETP.GE.AND P6, PT, R4, R24, PT ;  /* 0x000000180400720c */ /* 0x000fe40003fc6270 */
[----:B------:R-:W2:Y:S01]  /*10520*/  MUFU.TANH R6, R6 ;  /* 0x0000000600067308 */ /* 0x000ea20000002400 */
[----:B---3--:R-:W-:Y:S02]  /*10530*/  FSEL R50, R7, -INF , !P0 ;  /* 0xff80000007327808 */ /* 0x008fe40004000000 */
[----:B------:R-:W-:-:S02]  /*10540*/  FSEL R139, R20, -INF , !P1 ;  /* 0xff800000148b7808 */ /* 0x000fc40004800000 */
[----:B------:R-:W-:-:S03]  /*10550*/  PLOP3.LUT P0, PT, PT, PT, UP0, 0x80, 0x0 ;  /* 0x000000000000781c */ /* 0x000fc60003f0f008 */
[----:B------:R-:W3:Y:S01]  /*10560*/  MUFU.TANH R5, R5 ;  /* 0x0000000500057308 */ /* 0x000ee20000002400 */
[----:B------:R-:W-:-:S07]  /*10570*/  ISETP.GE.AND P1, PT, R0, R15, PT ;  /* 0x0000000f0000720c */ /* 0x000fce0003f26270 */
[----:B------:R-:W2:Y:S01]  /*10580*/  MUFU.TANH R4, R42 ;  /* 0x0000002a00047308 */ /* 0x000ea20000002400 */
[----:B------:R-:W-:-:S07]  /*10590*/  FSEL R51, R23, -INF , !P1 ;  /* 0xff80000017337808 */ /* 0x000fce0004800000 */
[----:B------:R-:W4:Y:S01]  /*105a0*/  MUFU.TANH R3, R3 ;  /* 0x0000000300037308 */ /* 0x000f220000002400 */
[----:B------:R-:W-:Y:S02]  /*105b0*/  ISETP.GE.AND P1, PT, R2, R25, PT ;  /* 0x000000190200720c */ /* 0x000fe40003f26270 */
[----:B------:R-:W-:Y:S02]  /*105c0*/  FSEL R41, R9, -INF , !P4 ;  /* 0xff80000009297808 */ /* 0x000fe40006000000 */
[----:B-1----:R-:W-:Y:S02]  /*105d0*/  FSEL R40, R40, -INF , !P1 ;  /* 0xff80000028287808 */ /* 0x002fe40004800000 */
[-C--:B------:R-:W-:Y:S02]  /*105e0*/  ISETP.GE.AND P4, PT, R2, R24.reuse, PT ;  /* 0x000000180200720c */ /* 0x080fe40003f86270 */
[----:B------:R-:W-:Y:S02]  /*105f0*/  ISETP.GE.AND P1, PT, R0, R24, PT ;  /* 0x000000180000720c */ /* 0x000fe40003f26270 */
[----:B--2---:R-:W-:-:S02]  /*10600*/  FSEL R212, R6, -INF , !P6 ;  /* 0xff80000006d47808 */ /* 0x004fc40007000000 */
[----:B---3--:R-:W-:Y:S02]  /*10610*/  FSEL R211, R5, -INF , !P5 ;  /* 0xff80000005d37808 */ /* 0x008fe40006800000 */
[----:B------:R-:W-:Y:S02]  /*10620*/  FSEL R210, R4, -INF , !P4 ;  /* 0xff80000004d27808 */ /* 0x000fe40006000000 */
[----:B----4-:R-:W-:Y:S01]  /*10630*/  FSEL R209, R3, -INF , !P1 ;  /* 0xff80000003d17808 */ /* 0x010fe20004800000 */
        /* <DEDUP_REMOVED lines=79> */
.L_x_249:
[----:B------:R-:W-:Y:S05]  /*10b30*/  BSYNC B0 ;  /* 0x0000000000007941 */ /* 0x000fea0003800000 */
.L_x_248:
[----:B------:R-:W0:Y:S02]  /*10b40*/  LDGDEPBAR ;  /* 0x00000000000079af */ /* 0x000e240000000000 */
.L_x_247:
[----:B-1----:R-:W3:Y:S04]  /*10b50*/  LDL.LU R9, [R1+0x64] ;  /* 0x0000640001097983 */ /* 0x002ee80000300800 */
[----:B------:R-:W4:Y:S04]  /*10b60*/  LDL.LU R8, [R1+0x48] ;  /* 0x0000480001087983 */ /* 0x000f280000300800 */
[----:B--2---:R-:W2:Y:S04]  /*10b70*/  LDL.LU R7, [R1+0x68] ;  /* 0x0000680001077983 */ /* 0x004ea80000300800 */
[----:B------:R-:W2:Y:S04]  /*10b80*/  LDL.LU R6, [R1+0x6c] ;  /* 0x00006c0001067983 */ /* 0x000ea80000300800 */
        /* <DEDUP_REMOVED lines=11> */
[----:B------:R-:W2:Y:S01]  /*10c40*/  LDL.LU R18, [R1+0x2c] ;  /* 0x00002c0001127983 */ /* 0x000ea20000300800 */
[----:B---3--:R-:W-:-:S03]  /*10c50*/  MOV R23, R9 ;  /* 0x0000000900177202 */ /* 0x008fc60000000f00 */
[----:B------:R-:W3:Y:S01]  /*10c60*/  LDL.LU R9, [R1+0x58] ;  /* 0x0000580001097983 */ /* 0x000ee20000300800 */
[----:B----4-:R-:W-:-:S03]  /*10c70*/  MOV R28, R8 ;  /* 0x00000008001c7202 */ /* 0x010fc60000000f00 */
[----:B------:R-:W4:Y:S01]  /*10c80*/  LDL.LU R17, [R1+0x28] ;  /* 0x0000280001117983 */ /* 0x000f220000300800 */
[----:B--2---:R-:W-:-:S03]  /*10c90*/  MOV R22, R7 ;  /* 0x0000000700167202 */ /* 0x004fc60000000f00 */
[----:B------:R-:W2:Y:S01]  /*10ca0*/  LDL.LU R16, [R1+0x1c] ;  /* 0x00001c0001107983 */ /* 0x000ea20000300800 */
[----:B------:R-:W-:-:S03]  /*10cb0*/  MOV R21, R6 ;  /* 0x0000000600157202 */ /* 0x000fc60000000f00 */
[----:B------:R-:W2:Y:S04]  /*10cc0*/  LDL.LU R15, [R1] ;  /* 0x00000000010f7983 */ /* 0x000ea80000300800 */
[----:B------:R-:W2:Y:S04]  /*10cd0*/  LDL.LU R14, [R1+0x8] ;  /* 0x00000800010e7983 */ /* 0x000ea80000300800 */
[----:B------:R-:W2:Y:S04]  /*10ce0*/  LDL.LU R13, [R1+0x4] ;  /* 0x00000400010d7983 */ /* 0x000ea80000300800 */
[----:B------:R-:W2:Y:S04]  /*10cf0*/  LDL.LU R12, [R1+0x10] ;  /* 0x00001000010c7983 */ /* 0x000ea80000300800 */
[----:B------:R-:W2:Y:S04]  /*10d00*/  LDL.LU R8, [R1+0x54] ;  /* 0x0000540001087983 */ /* 0x000ea80000300800 */
[----:B------:R-:W2:Y:S04]  /*10d10*/  LDL.LU R7, [R1+0x20] ;  /* 0x0000200001077983 */ /* 0x000ea80000300800 */
[----:B------:R-:W2:Y:S04]  /*10d20*/  LDL.LU R250, [R1+0x50] ;  /* 0x0000500001fa7983 */ /* 0x000ea80000300800 */
[----:B------:R-:W3:Y:S01]  /*10d30*/  LDL.LU R251, [R1+0x4c] ;  /* 0x00004c0001fb7983 */ /* 0x000ee20000300800 */
[----:B------:R-:W-:-:S02]  /*10d40*/  MOV R32, R0 ;  /* 0x0000000000207202 */ /* 0x000fc40000000f00 */
[----:B------:R-:W-:-:S04]  /*10d50*/  FMNMX.FTZ R0, R11, R245, !PT ;  /* 0x000000f50b007209 */ /* 0x000fc80007810000 */
[----:B------:R-:W-:-:S04]  /*10d60*/  FMNMX.FTZ R0, R26, R0, !PT ;  /* 0x000000001a007209 */ /* 0x000fc80007810000 */
[----:B------:R-:W-:Y:S02]  /*10d70*/  FMNMX.FTZ R0, R25, R0, !PT ;  /* 0x0000000019007209 */ /* 0x000fe40007810000 */
[----:B------:R-:W-:Y:S02]  /*10d80*/  MOV R20, R5 ;  /* 0x0000000500147202 */ /* 0x000fe40000000f00 */
[----:B------:R-:W-:-:S04]  /*10d90*/  FMNMX.FTZ R0, R24, R0, !PT ;  /* 0x0000000018007209 */ /* 0x000fc80007810000 */
[----:B------:R-:W-:-:S04]  /*10da0*/  FMNMX.FTZ R0, R20, R0, !PT ;  /* 0x0000000014007209 */ /* 0x000fc80007810000 */
[----:B------:R-:W-:Y:S02]  /*10db0*/  FMNMX.FTZ R0, R21, R0, !PT ;  /* 0x0000000015007209 */ /* 0x000fe40007810000 */
[----:B------:R-:W-:Y:S02]  /*10dc0*/  MOV R31, R2 ;  /* 0x00000002001f7202 */ /* 0x000fe40000000f00 */
[----:B------:R-:W-:Y:S02]  /*10dd0*/  FMNMX.FTZ R2, R22, R0, !PT ;  /* 0x0000000016027209 */ /* 0x000fe40007810000 */
[----:B------:R-:W-:-:S04]  /*10de0*/  FMNMX.FTZ R0, R10, R252, !PT ;  /* 0x000000fc0a007209 */ /* 0x000fc80007810000 */
[----:B------:R-:W-:Y:S02]  /*10df0*/  FMNMX.FTZ R0, R19, R0, !PT ;  /* 0x0000000013007209 */ /* 0x000fe40007810000 */
[----:B------:R-:W-:Y:S02]  /*10e00*/  FMNMX.FTZ R2, R23, R2, !PT ;  /* 0x0000000217027209 */ /* 0x000fe40007810000 */
[----:B------:R-:W-:Y:S02]  /*10e10*/  FMNMX.FTZ R0, R18, R0, !PT ;  /* 0x0000000012007209 */ /* 0x000fe40007810000 */
[----:B------:R-:W-:Y:S02]  /*10e20*/  MOV R30, R3 ;  /* 0x00000003001e7202 */ /* 0x000fe40000000f00 */
[----:B------:R-:W-:-:S04]  /*10e30*/  FMNMX.FTZ R3, R226, R2, !PT ;  /* 0x00000002e2037209 */ /* 0x000fc80007810000 */
[----:B------:R-:W-:-:S04]  /*10e40*/  FMNMX.FTZ R3, R225, R3, !PT ;  /* 0x00000003e1037209 */ /* 0x000fc80007810000 */
[----:B------:R-:W-:Y:S02]  /*10e50*/  FMNMX.FTZ R3, R224, R3, !PT ;  /* 0x00000003e0037209 */ /* 0x000fe40007810000 */
[----:B------:R-:W-:Y:S02]  /*10e60*/  MOV R29, R4 ;  /* 0x00000004001d7202 */ /* 0x000fe40000000f00 */
[----:B------:R-:W-:-:S04]  /*10e70*/  FMNMX.FTZ R3, R223, R3, !PT ;  /* 0x00000003df037209 */ /* 0x000fc80007810000 */
[----:B------:R-:W-:-:S04]  /*10e80*/  FMNMX.FTZ R3, R44, R3, !PT ;  /* 0x000000032c037209 */ /* 0x000fc80007810000 */
[----:B------:R-:W-:-:S04]  /*10e90*/  FMNMX.FTZ R136, R208, R3, !PT ;  /* 0x00000003d0887209 */ /* 0x000fc80007810000 */
[----:B------:R-:W-:-:S04]  /*10ea0*/  FMNMX.FTZ R136, R139, R136, !PT ;  /* 0x000000888b887209 */ /* 0x000fc80007810000 */
[----:B------:R-:W-:-:S05]  /*10eb0*/  FMNMX.FTZ R136, R138, R136, !PT ;  /* 0x000000888a887209 */ /* 0x000fca0007810000 */
[----:B------:R-:W1:Y:S02]  /*10ec0*/  SHFL.BFLY PT, R5, R136, 0x2, 0x1f ;  /* 0x0c401f0088057f89 */ /* 0x000e6400000e0000 */
[----:B-1----:R-:W-:Y:S02]  /*10ed0*/  FMNMX.FTZ R136, R136, R5, !PT ;  /* 0x0000000588887209 */ /* 0x002fe40007810000 */
[----:B------:R-:W-:Y:S04]  /*10ee0*/  STL [R1+0xcc], R239 ;  /* 0x0000ccef01007387 */ /* 0x000fe80000100800 */
[----:B------:R-:W-:Y:S04]  /*10ef0*/  STL [R1+0xc8], R238 ;  /* 0x0000c8ee01007387 */ /* 0x000fe80000100800 */
[----:B------:R-:W-:Y:S01]  /*10f00*/  STL [R1+0xc4], R237 ;  /* 0x0000c4ed01007387 */ /* 0x000fe20000100800 */
[----:B----4-:R-:W-:-:S04]  /*10f10*/  FMNMX.FTZ R0, R17, R0, !PT ;  /* 0x0000000011007209 */ /* 0x010fc80007810000 */
[----:B--2---:R-:W-:Y:S02]  /*10f20*/  FMNMX.FTZ R2, R250, R0, !PT ;  /* 0x00000000fa027209 */ /* 0x004fe40007810000 */
[----:B---3--:R-:W-:Y:S02]  /*10f30*/  FMNMX.FTZ R0, R9, R247, !PT ;  /* 0x000000f709007209 */ /* 0x008fe40007810000 */
        /* <DEDUP_REMOVED lines=29> */
[----:B------:R-:W1:Y:S01]  /*11110*/  SHFL.BFLY PT, R3, R0, 0x2, 0x1f ;  /* 0x0c401f0000037f89 */ /* 0x000e6200000e0000 */
[----:B------:R-:W-:Y:S02]  /*11120*/  FMNMX.FTZ R2, R27, R2, !PT ;  /* 0x000000021b027209 */ /* 0x000fe40007810000 */
[----:B------:R-:W-:Y:S02]  /*11130*/  FMNMX.FTZ R134, R45, R134, !PT ;  /* 0x000000862d867209 */ /* 0x000fe40007810000 */
[----:B------:R-:W-:Y:S02]  /*11140*/  FMNMX.FTZ R2, R214, R2, !PT ;  /* 0x00000002d6027209 */ /* 0x000fe40007810000 */
[----:B------:R-:W-:Y:S02]  /*11150*/  FMNMX.FTZ R134, R41, R134, !PT ;  /* 0x0000008629867209 */ /* 0x000fe40007810000 */
[----:B------:R-:W-:-:S02]  /*11160*/  FMNMX.FTZ R2, R219, R2, !PT ;  /* 0x00000002db027209 */ /* 0x000fc40007810000 */
[----:B------:R-:W-:Y:S02]  /*11170*/  FMNMX.FTZ R134, R40, R134, !PT ;  /* 0x0000008628867209 */ /* 0x000fe40007810000 */
[----:B------:R-:W-:Y:S02]  /*11180*/  FMNMX.FTZ R2, R227, R2, !PT ;  /* 0x00000002e3027209 */ /* 0x000fe40007810000 */
[----:B------:R-:W-:Y:S01]  /*11190*/  FMNMX.FTZ R134, R50, R134, !PT ;  /* 0x0000008632867209 */ /* 0x000fe20007810000 */
[----:B------:R-:W2:Y:S01]  /*111a0*/  SHFL.BFLY PT, R4, R136, 0x1, 0x1f ;  /* 0x0c201f0088047f89 */ /* 0x000ea200000e0000 */
[----:B------:R-:W-:-:S03]  /*111b0*/  FMNMX.FTZ R2, R228, R2, !PT ;  /* 0x00000002e4027209 */ /* 0x000fc60007810000 */
[----:B------:R-:W3:Y:S01]  /*111c0*/  SHFL.BFLY PT, R6, R134, 0x2, 0x1f ;  /* 0x0c401f0086067f89 */ /* 0x000ee200000e0000 */
[----:B------:R-:W-:Y:S02]  /*111d0*/  FMNMX.FTZ R2, R212, R2, !PT ;  /* 0x00000002d4027209 */ /* 0x000fe40007810000 */
[----:B-1----:R-:W-:Y:S02]  /*111e0*/  FMNMX.FTZ R0, R0, R3, !PT ;  /* 0x0000000300007209 */ /* 0x002fe40007810000 */
[----:B------:R-:W-:-:S03]  /*111f0*/  FMNMX.FTZ R3, R211, R2, !PT ;  /* 0x00000002d3037209 */ /* 0x000fc60007810000 */
[----:B------:R-:W1:Y:S01]  /*11200*/  SHFL.BFLY PT, R135, R0, 0x1, 0x1f ;  /* 0x0c201f0000877f89 */ /* 0x000e6200000e0000 */
[----:B------:R-:W-:-:S04]  /*11210*/  FMNMX.FTZ R3, R210, R3, !PT ;  /* 0x00000003d2037209 */ /* 0x000fc80007810000 */
[----:B------:R-:W-:-:S05]  /*11220*/  FMNMX.FTZ R3, R209, R3, !PT ;  /* 0x00000003d1037209 */ /* 0x000fca0007810000 */
[----:B------:R-:W4:Y:S01]  /*11230*/  SHFL.BFLY PT, R5, R3, 0x2, 0x1f ;  /* 0x0c401f0003057f89 */ /* 0x000f2200000e0000 */
[----:B--2---:R-:W-:Y:S02]  /*11240*/  FMNMX.FTZ R136, R136, R4, !PT ;  /* 0x0000000488887209 */ /* 0x004fe40007810000 */
[----:B---3--:R-:W-:-:S03]  /*11250*/  FMNMX.FTZ R134, R134, R6, !PT ;  /* 0x0000000686867209 */ /* 0x008fc60007810000 */
[C---:B------:R-:W-:Y:S01]  /*11260*/  FMUL.FTZ R2, R136.reuse, c[0x0][0x23c] ;  /* 0x00008f0088027a20 */ /* 0x040fe20000410000 */
[----:B------:R-:W-:Y:S01]  /*11270*/  FSETP.NEU.FTZ.AND P4, PT, R136, -INF , PT ;  /* 0xff8000008800780b */ /* 0x000fe20003f9d000 */
[----:B------:R-:W2:Y:S03]  /*11280*/  SHFL.BFLY PT, R6, R134, 0x1, 0x1f ;  /* 0x0c201f0086067f89 */ /* 0x000ea600000e0000 */
[----:B------:R-:W-:Y:S02]  /*11290*/  FSEL R2, R2, RZ, P4 ;  /* 0x000000ff02027208 */ /* 0x000fe40002000000 */
[----:B-1----:R-:W-:-:S03]  /*112a0*/  FMNMX.FTZ R135, R0, R135, !PT ;  /* 0x0000008700877209 */ /* 0x002fc60007810000 */
[--C-:B------:R-:W-:Y:S02]  /*112b0*/  FFMA.FTZ R0, R25, c[0x0][0x23c], -R2.reuse ;  /* 0x00008f0019007a23 */ /* 0x100fe40000010802 */
[----:B------:R-:W-:Y:S01]  /*112c0*/  FFMA.FTZ R4, R245, c[0x0][0x23c], -R2 ;  /* 0x00008f00f5047a23 */ /* 0x000fe20000010802 */
[C---:B------:R-:W-:Y:S01]  /*112d0*/  FSETP.NEU.FTZ.AND P3, PT, R135.reuse, -INF , PT ;  /* 0xff8000008700780b */ /* 0x040fe20003f7d000 */
[----:B------:R-:W-:Y:S01]  /*112e0*/  FMUL.FTZ R25, R135, c[0x0][0x23c] ;  /* 0x00008f0087197a20 */ /* 0x000fe20000410000 */
[----:B------:R1:W-:Y:S01]  /*112f0*/  MUFU.EX2 R249, R0 ;  /* 0x0000000000f97308 */ /* 0x0003e20000000800 */
[----:B----4-:R-:W-:-:S03]  /*11300*/  FMNMX.FTZ R3, R3, R5, !PT ;  /* 0x0000000503037209 */ /* 0x010fc60007810000 */
[----:B------:R-:W-:-:S04]  /*11310*/  FSEL R25, R25, RZ, P3 ;  /* 0x000000ff19197208 */ /* 0x000fc80001800000 */
[----:B------:R3:W-:Y:S01]  /*11320*/  MUFU.EX2 R239, R4 ;  /* 0x0000000400ef7308 */ /* 0x0007e20000000800 */
[----:B-1----:R-:W-:-:S07]  /*11330*/  FFMA.FTZ R0, R24, c[0x0][0x23c], -R2 ;  /* 0x00008f0018007a23 */ /* 0x002fce0000010802 */
[----:B------:R1:W-:Y:S01]  /*11340*/  MUFU.EX2 R229, R0 ;  /* 0x0000000000e57308 */ /* 0x0003e20000000800 */
[----:B---3--:R-:W-:-:S07]  /*11350*/  FFMA.FTZ R4, R26, c[0x0][0x23c], -R2 ;  /* 0x00008f001a047a23 */ /* 0x008fce0000010802 */
[----:B------:R3:W-:Y:S01]  /*11360*/  MUFU.EX2 R141, R4 ;  /* 0x00000004008d7308 */ /* 0x0007e20000000800 */
[----:B--2---:R-:W-:Y:S01]  /*11370*/  FMNMX.FTZ R134, R134, R6, !PT ;  /* 0x0000000686867209 */ /* 0x004fe20007810000 */
[----:B-1----:R-:W-:-:S06]  /*11380*/  FFMA.FTZ R0, R252, c[0x0][0x23c], -R25 ;  /* 0x00008f00fc007a23 */ /* 0x002fcc0000010819 */
[----:B------:R1:W-:Y:S01]  /*11390*/  MUFU.EX2 R238, R0 ;  /* 0x0000000000ee7308 */ /* 0x0003e20000000800 */
[----:B---3--:R-:W2:Y:S01]  /*113a0*/  SHFL.BFLY PT, R4, R3, 0x1, 0x1f ;  /* 0x0c201f0003047f89 */ /* 0x008ea200000e0000 */
[C---:B------:R-:W-:Y:S01]  /*113b0*/  FMUL.FTZ R24, R134.reuse, c[0x0][0x23c] ;  /* 0x00008f0086187a20 */ /* 0x040fe20000410000 */
[----:B------:R-:W-:Y:S01]  /*113c0*/  FSETP.NEU.FTZ.AND P2, PT, R134, -INF , PT ;  /* 0xff8000008600780b */ /* 0x000fe20003f5d000 */
[----:B-1----:R-:W-:-:S04]  /*113d0*/  FFMA.FTZ R0, R19, c[0x0][0x23c], -R25 ;  /* 0x00008f0013007a23 */ /* 0x002fc80000010819 */
[----:B------:R1:W-:Y:S01]  /*113e0*/  MUFU.EX2 R140, R0 ;  /* 0x00000000008c7308 */ /* 0x0003e20000000800 */
[----:B------:R-:W-:Y:S01]  /*113f0*/  FSEL R24, R24, RZ, P2 ;  /* 0x000000ff18187208 */ /* 0x000fe20001000000 */
[----:B-1----:R-:W-:-:S06]  /*11400*/  FFMA.FTZ R0, R18, c[0x0][0x23c], -R25 ;  /* 0x00008f0012007a23 */ /* 0x002fcc0000010819 */
[----:B------:R1:W-:Y:S01]  /*11410*/  MUFU.EX2 R248, R0 ;  /* 0x0000000000f87308 */ /* 0x0003e20000000800 */
[----:B--2---:R-:W-:Y:S01]  /*11420*/  FMNMX.FTZ R3, R3, R4, !PT ;  /* 0x0000000403037209 */ /* 0x004fe20007810000 */
[----:B-1----:R-:W-:-:S06]  /*11430*/  FFMA.FTZ R0, R17, c[0x0][0x23c], -R25 ;  /* 0x00008f0011007a23 */ /* 0x002fcc0000010819 */
[----:B------:R1:W-:Y:S01]  /*11440*/  MUFU.EX2 R230, R0 ;  /* 0x0000000000e67308 */ /* 0x0003e20000000800 */
[C---:B------:R-:W-:Y:S01]  /*11450*/  FMUL.FTZ R26, R3.reuse, c[0x0][0x23c] ;  /* 0x00008f00031a7a20 */ /* 0x040fe20000410000 */
[----:B------:R-:W-:Y:S01]  /*11460*/  FSETP.NEU.FTZ.AND P1, PT, R3, -INF , PT ;  /* 0xff8000000300780b */ /* 0x000fe20003f3d000 */
[----:B-1----:R-:W-:-:S05]  /*11470*/  FFMA.FTZ R0, R247, c[0x0][0x23c], -R24 ;  /* 0x00008f00f7007a23 */ /* 0x002fca0000010818 */
[----:B------:R1:W-:Y:S01]  /*11480*/  MUFU.EX2 R237, R0 ;  /* 0x0000000000ed7308 */ /* 0x0003e20000000800 */
[----:B------:R-:W-:Y:S01]  /*11490*/  FSEL R26, R26, RZ, P1 ;  /* 0x000000ff1a1a7208 */ /* 0x000fe20000800000 */
[--C-:B-1----:R-:W-:Y:S01]  /*114a0*/  FFMA.FTZ R0, R16, c[0x0][0x23c], -R24.reuse ;  /* 0x00008f0010007a23 */ /* 0x102fe20000010818 */
[----:B------:R1:W-:Y:S05]  /*114b0*/  STL [R1+0xc0], R232 ;  /* 0x0000c0e801007387 */ /* 0x0003ea0000100800 */
[----:B------:R2:W-:Y:S01]  /*114c0*/  MUFU.EX2 R43, R0 ;  /* 0x00000000002b7308 */ /* 0x0005e20000000800 */
[----:B------:R-:W-:Y:S01]  /*114d0*/  FSEL R4, R136, RZ, P4 ;  /* 0x000000ff88047208 */ /* 0x000fe20002000000 */
[----:B------:R-:W3:Y:S01]  /*114e0*/  LDSM.16.MT88.4 R16, [R233+0xc000] ;  /* 0x00c00000e910783b */ /* 0x000ee20000004200 */
[----:B--2---:R-:W-:-:S05]  /*114f0*/  FFMA.FTZ R0, R15, c[0x0][0x23c], -R24 ;  /* 0x00008f000f007a23 */ /* 0x004fca0000010818 */
[----:B------:R2:W-:Y:S02]  /*11500*/  MUFU.EX2 R245, R0 ;  /* 0x0000000000f57308 */ /* 0x0005e40000000800 */
[----:B--2---:R-:W-:-:S06]  /*11510*/  FFMA.FTZ R0, R14, c[0x0][0x23c], -R24 ;  /* 0x00008f000e007a23 */ /* 0x004fcc0000010818 */
[----:B------:R2:W-:Y:S01]  /*11520*/  MUFU.EX2 R143, R0 ;  /* 0x00000000008f7308 */ /* 0x0005e20000000800 */
[----:B------:R-:W-:Y:S02]  /*11530*/  FADD.FTZ R4, R11, -R4 ;  /* 0x800000040b047221 */ /* 0x000fe40000010000 */
[----:B--2---:R-:W-:-:S05]  /*11540*/  FFMA.FTZ R0, R246, c[0x0][0x23c], -R26 ;  /* 0x00008f00f6007a23 */ /* 0x004fca000001081a */
[----:B-1----:R1:W-:Y:S01]  /*11550*/  MUFU.EX2 R232, R0 ;  /* 0x0000000000e87308 */ /* 0x0023e20000000800 */
[----:B------:R-:W-:Y:S02]  /*11560*/  FMUL.FTZ R46, R4, c[0x0][0x23c] ;  /* 0x00008f00042e7a20 */ /* 0x000fe40000410000 */
[----:B-1----:R-:W-:-:S05]  /*11570*/  FFMA.FTZ R0, R13, c[0x0][0x23c], -R26 ;  /* 0x00008f000d007a23 */ /* 0x002fca000001081a */
[----:B------:R1:W-:Y:S02]  /*11580*/  MUFU.EX2 R42, R0 ;  /* 0x00000000002a7308 */ /* 0x0003e40000000800 */
[----:B-1----:R-:W-:-:S06]  /*11590*/  FFMA.FTZ R0, R12, c[0x0][0x23c], -R26 ;  /* 0x00008f000c007a23 */ /* 0x002fcc000001081a */
[----:B------:R-:W1:Y:S01]  /*115a0*/  MUFU.EX2 R46, R46 ;  /* 0x0000002e002e7308 */ /* 0x000e620000000800 */
[----:B------:R-:W2:Y:S07]  /*115b0*/  LDSM.16.MT88.4 R12, [R234+0xc000] ;  /* 0x00c00000ea0c783b */ /* 0x000eae0000004200 */
[----:B------:R4:W-:Y:S02]  /*115c0*/  MUFU.EX2 R231, R0 ;  /* 0x0000000000e77308 */ /* 0x0009e40000000800 */
[----:B----4-:R-:W-:-:S05]  /*115d0*/  FSEL R0, R135, RZ, P3 ;  /* 0x000000ff87007208 */ /* 0x010fca0001800000 */
        /* <DEDUP_REMOVED lines=9> */
[----:B------:R-:W1:Y:S01]  /*11670*/  MUFU.EX2 R47, R47 ;  /* 0x0000002f002f7308 */ /* 0x000e620000000800 */
[----:B----4-:R-:W-:-:S07]  /*11680*/  FFMA.FTZ R0, R7, c[0x0][0x23c], -R26 ;  /* 0x00008f0007007a23 */ /* 0x010fce000001081a */
[----:B------:R-:W4:Y:S08]  /*11690*/  MUFU.EX2 R48, R4 ;  /* 0x0000000400307308 */ /* 0x000f300000000800 */
[----:B------:R-:W2:Y:S01]  /*116a0*/  MUFU.EX2 R142, R0 ;  /* 0x00000000008e7308 */ /* 0x000ea20000000800 */
[-C--:B-1----:R-:W-:Y:S01]  /*116b0*/  FMUL.FTZ R148, R148, R46.reuse ;  /* 0x0000002e94947220 */ /* 0x082fe20000410000 */
[----:B------:R-:W-:Y:S01]  /*116c0*/  F2FP.PACK_AB R8, R141, R239 ;  /* 0x000000ef8d08723e */ /* 0x000fe200000000ff */
[----:B------:R-:W-:Y:S01]  /*116d0*/  FMUL.FTZ R149, R149, R46 ;  /* 0x0000002e95957220 */ /* 0x000fe20000410000 */
[----:B------:R-:W-:Y:S01]  /*116e0*/  F2FP.PACK_AB R9, R140, R238 ;  /* 0x000000ee8c09723e */ /* 0x000fe200000000ff */
[----:B------:R-:W-:Y:S01]  /*116f0*/  FMUL.FTZ R150, R150, R47 ;  /* 0x0000002f96967220 */ /* 0x000fe20000410000 */
[----:B------:R-:W-:Y:S01]  /*11700*/  F2FP.PACK_AB R10, R229, R249 ;  /* 0x000000f9e50a723e */ /* 0x000fe200000000ff */
[----:B------:R-:W-:Y:S01]  /*11710*/  FMUL.FTZ R151, R151, R47 ;  /* 0x0000002f97977220 */ /* 0x000fe20000410000 */
[----:B------:R-:W-:Y:S01]  /*11720*/  F2FP.PACK_AB R11, R230, R248 ;  /* 0x000000f8e60b723e */ /* 0x000fe200000000ff */
[-C--:B----4-:R-:W-:Y:S01]  /*11730*/  FMUL.FTZ R144, R144, R48.reuse ;  /* 0x0000003090907220 */ /* 0x090fe20000410000 */
[----:B------:R-:W-:Y:S01]  /*11740*/  F2FP.PACK_AB R4, R43, R237 ;  /* 0x000000ed2b04723e */ /* 0x000fe200000000ff */
[----:B------:R-:W-:Y:S01]  /*11750*/  FMUL.FTZ R145, R145, R48 ;  /* 0x0000003091917220 */ /* 0x000fe20000410000 */
[----:B------:R-:W-:Y:S01]  /*11760*/  F2FP.PACK_AB R5, R42, R232 ;  /* 0x000000e82a05723e */ /* 0x000fe200000000ff */
[----:B------:R-:W-:Y:S01]  /*11770*/  FMUL.FTZ R146, R146, R49 ;  /* 0x0000003192927220 */ /* 0x000fe20000410000 */
[----:B------:R-:W-:Y:S01]  /*11780*/  F2FP.PACK_AB R6, R143, R245 ;  /* 0x000000f58f06723e */ /* 0x000fe200000000ff */
[----:B------:R-:W-:Y:S01]  /*11790*/  FMUL.FTZ R147, R147, R49 ;  /* 0x0000003193937220 */ /* 0x000fe20000410000 */
[----:B--2---:R-:W-:Y:S01]  /*117a0*/  F2FP.PACK_AB R7, R142, R231 ;  /* 0x000000e78e07723e */ /* 0x004fe200000000ff */
[----:B------:R-:W-:-:S02]  /*117b0*/  FMUL.FTZ R152, R152, R48 ;  /* 0x0000003098987220 */ /* 0x000fc40000410000 */
[----:B------:R-:W-:Y:S02]  /*117c0*/  FMUL.FTZ R153, R153, R48 ;  /* 0x0000003099997220 */ /* 0x000fe40000410000 */
[-C--:B------:R-:W-:Y:S02]  /*117d0*/  FMUL.FTZ R154, R154, R49.reuse ;  /* 0x000000319a9a7220 */ /* 0x080fe40000410000 */
[----:B------:R-:W-:Y:S02]  /*117e0*/  FMUL.FTZ R155, R155, R49 ;  /* 0x000000319b9b7220 */ /* 0x000fe40000410000 */
[-C--:B------:R-:W-:Y:S02]  /*117f0*/  FMUL.FTZ R156, R156, R46.reuse ;  /* 0x0000002e9c9c7220 */ /* 0x080fe40000410000 */
[----:B------:R-:W-:Y:S02]  /*11800*/  FMUL.FTZ R157, R157, R46 ;  /* 0x0000002e9d9d7220 */ /* 0x000fe40000410000 */
[----:B------:R-:W-:-:S02]  /*11810*/  FMUL.FTZ R158, R158, R47 ;  /* 0x0000002f9e9e7220 */ /* 0x000fc40000410000 */
[----:B------:R-:W-:Y:S01]  /*11820*/  FMUL.FTZ R159, R159, R47 ;  /* 0x0000002f9f9f7220 */ /* 0x000fe20000410000 */
[-C--:B---3--:R-:W-:Y:S08]  /*11830*/  HMMA.16816.F32 R148, R8, R16.reuse, R148 ;  /* 0x000000100894723c */ /* 0x088ff00000001894 */
        /* <DEDUP_REMOVED lines=20> */
[-C--:B------:R-:W-:Y:S08]  /*11980*/  HMMA.16816.F32 R56, R8, R12.reuse, R160 ;  /* 0x0000000c0838723c */ /* 0x080ff000000018a0 */
[C---:B------:R-:W-:Y:S08]  /*11990*/  HMMA.16816.F32 R164, R4.reuse, R12, R164 ;  /* 0x0000000c04a4723c */ /* 0x040ff000000018a4 */
[-C--:B------:R-:W-:Y:S08]  /*119a0*/  HMMA.16816.F32 R168, R4, R14.reuse, R168 ;  /* 0x0000000e04a8723c */ /* 0x080ff000000018a8 */
[----:B------:R-:W-:Y:S01]  /*119b0*/  HMMA.16816.F32 R64, R8, R14, R172 ;  /* 0x0000000e0840723c */ /* 0x000fe200000018ac */
[----:B------:R-:W2:Y:S01]  /*119c0*/  LDSM.16.MT88.4 R12, [R235+0xc000] ;  /* 0x00c00000eb0c783b */ /* 0x000ea20000004200 */
[----:B------:R-:W-:Y:S01]  /*119d0*/  MOV R0, R20 ;  /* 0x0000001400007202 */ /* 0x000fe20000000f00 */
[----:B------:R-:W-:-:S02]  /*119e0*/  FMUL.FTZ R176, R176, R46 ;  /* 0x0000002eb0b07220 */ /* 0x000fc40000410000 */
[----:B------:R-:W-:Y:S02]  /*119f0*/  FMUL.FTZ R177, R177, R46 ;  /* 0x0000002eb1b17220 */ /* 0x000fe40000410000 */
[-C--:B------:R-:W-:Y:S02]  /*11a00*/  FMUL.FTZ R178, R178, R47.reuse ;  /* 0x0000002fb2b27220 */ /* 0x080fe40000410000 */
[----:B------:R-:W-:Y:S01]  /*11a10*/  FMUL.FTZ R179, R179, R47 ;  /* 0x0000002fb3b37220 */ /* 0x000fe20000410000 */
[----:B------:R-:W-:Y:S01]  /*11a20*/  MOV R163, R21 ;  /* 0x0000001500a37202 */ /* 0x000fe20000000f00 */
[----:B------:R-:W-:Y:S01]  /*11a30*/  FFMA.FTZ R0, R0, c[0x0][0x23c], -R2 ;  /* 0x00008f0000007a23 */ /* 0x000fe20000010802 */
[----:B------:R-:W-:-:S04]  /*11a40*/  MOV R156, R22 ;  /* 0x00000016009c7202 */ /* 0x000fc80000000f00 */
[----:B-1----:R-:W-:Y:S01]  /*11a50*/  HMMA.16816.F32 R60, R8, R16, R176 ;  /* 0x00000010083c723c */ /* 0x002fe200000018b0 */
[----:B------:R1:W-:Y:S01]  /*11a60*/  MUFU.EX2 R176, R0 ;  /* 0x0000000000b07308 */ /* 0x0003e20000000800 */
[----:B------:R-:W-:Y:S01]  /*11a70*/  MOV R157, R23 ;  /* 0x00000017009d7202 */ /* 0x000fe20000000f00 */
[-C--:B------:R-:W-:Y:S02]  /*11a80*/  FMUL.FTZ R192, R192, R46.reuse ;  /* 0x0000002ec0c07220 */ /* 0x080fe40000410000 */
        /* <DEDUP_REMOVED lines=11> */
[----:B-1----:R-:W-:Y:S02]  /*11b40*/  FFMA.FTZ R0, R163, c[0x0][0x23c], -R2 ;  /* 0x00008f00a3007a23 */ /* 0x002fe40000010802 */
[-C--:B------:R-:W-:Y:S02]  /*11b50*/  FMUL.FTZ R204, R204, R46.reuse ;  /* 0x0000002ecccc7220 */ /* 0x080fe40000410000 */
[----:B------:R-:W-:Y:S01]  /*11b60*/  FMUL.FTZ R205, R205, R46 ;  /* 0x0000002ecdcd7220 */ /* 0x000fe20000410000 */
[----:B------:R1:W-:Y:S01]  /*11b70*/  MUFU.EX2 R163, R0 ;  /* 0x0000000000a37308 */ /* 0x0003e20000000800 */
[-C--:B------:R-:W-:Y:S02]  /*11b80*/  FMUL.FTZ R206, R206, R47.reuse ;  /* 0x0000002fcece7220 */ /* 0x080fe40000410000 */
[----:B------:R-:W-:Y:S01]  /*11b90*/  FMUL.FTZ R207, R207, R47 ;  /* 0x0000002fcfcf7220 */ /* 0x000fe20000410000 */
[----:B--2---:R-:W-:Y:S01]  /*11ba0*/  HMMA.16816.F32 R192, R8, R12, R192 ;  /* 0x0000000c08c0723c */ /* 0x004fe200000018c0 */
        /* <DEDUP_REMOVED lines=15> */
[----:B------:R-:W-:Y:S01]  /*11ca0*/  MOV R247, R31 ;  /* 0x0000001f00f77202 */ /* 0x000fe20000000f00 */
[--C-:B-1----:R-:W-:Y:S01]  /*11cb0*/  FFMA.FTZ R0, R156, c[0x0][0x23c], -R2.reuse ;  /* 0x00008f009c007a23 */ /* 0x102fe20000010802 */
[C---:B------:R-:W-:Y:S01]  /*11cc0*/  HMMA.16816.F32 R196, R4.reuse, R12, R196 ;  /* 0x0000000c04c4723c */ /* 0x040fe200000018c4 */
[----:B------:R-:W-:Y:S01]  /*11cd0*/  MOV R159, R32 ;  /* 0x00000020009f7202 */ /* 0x000fe20000000f00 */
[----:B------:R-:W-:Y:S01]  /*11ce0*/  LDSM.16.MT88.4 R20, [R234+0xe000] ;  /* 0x00e00000ea14783b */ /* 0x000fe20000004200 */
[----:B------:R1:W-:Y:S01]  /*11cf0*/  MUFU.EX2 R162, R0 ;  /* 0x0000000000a27308 */ /* 0x0003e20000000800 */
[----:B------:R-:W-:Y:S01]  /*11d00*/  MOV R174, R248 ;  /* 0x000000f800ae7202 */ /* 0x000fe20000000f00 */
[----:B------:R-:W-:Y:S01]  /*11d10*/  FMUL.FTZ R120, R120, R48 ;  /* 0x0000003078787220 */ /* 0x000fe20000410000 */
[----:B------:R-:W-:Y:S02]  /*11d20*/  LDSM.16.MT88.4 R28, [R236+0xe000] ;  /* 0x00e00000ec1c783b */ /* 0x000fe40000004200 */
[----:B------:R-:W-:Y:S01]  /*11d30*/  HMMA.16816.F32 R200, R4, R14, R200 ;  /* 0x0000000e04c8723c */ /* 0x000fe200000018c8 */
[----:B-1----:R-:W-:-:S07]  /*11d40*/  FFMA.FTZ R0, R157, c[0x0][0x23c], -R2 ;  /* 0x00008f009d007a23 */ /* 0x002fce0000010802 */
[----:B------:R-:W-:Y:S01]  /*11d50*/  HMMA.16816.F32 R204, R8, R14, R204 ;  /* 0x0000000e08cc723c */ /* 0x000fe200000018cc */
[----:B------:R-:W1:Y:S01]  /*11d60*/  LDSM.16.MT88.4 R12, [R235+0xe000] ;  /* 0x00e00000eb0c783b */ /* 0x000e620000004200 */
[----:B------:R2:W-:Y:S02]  /*11d70*/  MUFU.EX2 R161, R0 ;  /* 0x0000000000a17308 */ /* 0x0005e40000000800 */
[----:B--2---:R-:W-:-:S06]  /*11d80*/  FFMA.FTZ R0, R250, c[0x0][0x23c], -R25 ;  /* 0x00008f00fa007a23 */ /* 0x004fcc0000010819 */
[----:B------:R2:W-:Y:S02]  /*11d90*/  MUFU.EX2 R250, R0 ;  /* 0x0000000000fa7308 */ /* 0x0005e40000000800 */
[----:B--2---:R-:W-:-:S06]  /*11da0*/  FFMA.FTZ R0, R251, c[0x0][0x23c], -R25 ;  /* 0x00008f00fb007a23 */ /* 0x004fcc0000010819 */
[----:B------:R2:W-:Y:S01]  /*11db0*/  MUFU.EX2 R251, R0 ;  /* 0x0000000000fb7308 */ /* 0x0005e20000000800 */
[----:B------:R-:W-:Y:S01]  /*11dc0*/  HMMA.16816.F32 R180, R4, R16, R180 ;  /* 0x0000001004b4723c */ /* 0x000fe200000018b4 */
[----:B--2---:R-:W-:-:S06]  /*11dd0*/  FFMA.FTZ R0, R252, c[0x0][0x23c], -R25 ;  /* 0x00008f00fc007a23 */ /* 0x004fcc0000010819 */
[----:B------:R2:W-:Y:S01]  /*11de0*/  MUFU.EX2 R252, R0 ;  /* 0x0000000000fc7308 */ /* 0x0005e20000000800 */
[----:B------:R-:W-:Y:S01]  /*11df0*/  HMMA.16816.F32 R184, R4, R18, R184 ;  /* 0x0000001204b8723c */ /* 0x000fe200000018b8 */
[----:B--2---:R-:W-:-:S06]  /*11e00*/  FFMA.FTZ R0, R158, c[0x0][0x23c], -R25 ;  /* 0x00008f009e007a23 */ /* 0x004fcc0000010819 */
[----:B------:R2:W-:Y:S01]  /*11e10*/  MUFU.EX2 R160, R0 ;  /* 0x0000000000a07308 */ /* 0x0005e20000000800 */
[----:B------:R-:W-:Y:S01]  /*11e20*/  HMMA.16816.F32 R188, R8, R18, R188 ;  /* 0x0000001208bc723c */ /* 0x000fe200000018bc */
[----:B------:R-:W3:Y:S01]  /*11e30*/  LDSM.16.MT88.4 R16, [R233+0xe000] ;  /* 0x00e00000e910783b */ /* 0x000ee20000004200 */
[----:B--2---:R-:W-:-:S05]  /*11e40*/  FFMA.FTZ R0, R246, c[0x0][0x23c], -R24 ;  /* 0x00008f00f6007a23 */ /* 0x004fca0000010818 */
[----:B------:R2:W-:Y:S01]  /*11e50*/  MUFU.EX2 R246, R0 ;  /* 0x0000000000f67308 */ /* 0x0005e20000000800 */
[-C--:B------:R-:W-:Y:S02]  /*11e60*/  FMUL.FTZ R121, R121, R48.reuse ;  /* 0x0000003079797220 */ /* 0x080fe40000410000 */
[-C--:B------:R-:W-:Y:S02]  /*11e70*/  FMUL.FTZ R124, R124, R48.reuse ;  /* 0x000000307c7c7220 */ /* 0x080fe40000410000 */
[----:B------:R-:W-:Y:S02]  /*11e80*/  FMUL.FTZ R125, R125, R48 ;  /* 0x000000307d7d7220 */ /* 0x000fe40000410000 */
[----:B------:R-:W-:Y:S02]  /*11e90*/  FMUL.FTZ R122, R122, R49 ;  /* 0x000000317a7a7220 */ /* 0x000fe40000410000 */
[----:B--2---:R-:W-:-:S04]  /*11ea0*/  FFMA.FTZ R0, R247, c[0x0][0x23c], -R24 ;  /* 0x00008f00f7007a23 */ /* 0x004fc80000010818 */
[----:B------:R2:W4:Y:S01]  /*11eb0*/  MUFU.EX2 R247, R0 ;  /* 0x0000000000f77308 */ /* 0x0005220000000800 */
[-C--:B------:R-:W-:Y:S02]  /*11ec0*/  FMUL.FTZ R123, R123, R49.reuse ;  /* 0x000000317b7b7220 */ /* 0x080fe40000410000 */
[-C--:B------:R-:W-:Y:S02]  /*11ed0*/  FMUL.FTZ R126, R126, R49.reuse ;  /* 0x000000317e7e7220 */ /* 0x080fe40000410000 */
[----:B------:R-:W-:Y:S02]  /*11ee0*/  FMUL.FTZ R127, R127, R49 ;  /* 0x000000317f7f7220 */ /* 0x000fe40000410000 */
[-C--:B------:R-:W-:Y:S02]  /*11ef0*/  FMUL.FTZ R116, R116, R46.reuse ;  /* 0x0000002e74747220 */ /* 0x080fe40000410000 */
[----:B------:R-:W-:Y:S02]  /*11f00*/  FMUL.FTZ R117, R117, R46 ;  /* 0x0000002e75757220 */ /* 0x000fe40000410000 */
[----:B------:R-:W-:-:S02]  /*11f10*/  FMUL.FTZ R118, R118, R47 ;  /* 0x0000002f76767220 */ /* 0x000fc40000410000 */
[--C-:B--2---:R-:W-:Y:S02]  /*11f20*/  FFMA.FTZ R0, R159, c[0x0][0x23c], -R24.reuse ;  /* 0x00008f009f007a23 */ /* 0x104fe40000010818 */
[-C--:B------:R-:W-:Y:S02]  /*11f30*/  FMUL.FTZ R119, R119, R47.reuse ;  /* 0x0000002f77777220 */ /* 0x080fe40000410000 */
[-C--:B------:R-:W-:Y:S01]  /*11f40*/  FMUL.FTZ R128, R128, R46.reuse ;  /* 0x0000002e80807220 */ /* 0x080fe20000410000 */
[----:B------:R2:W-:Y:S01]  /*11f50*/  MUFU.EX2 R248, R0 ;  /* 0x0000000000f87308 */ /* 0x0005e20000000800 */
[----:B------:R-:W-:Y:S02]  /*11f60*/  FMUL.FTZ R129, R129, R46 ;  /* 0x0000002e81817220 */ /* 0x000fe40000410000 */
[-C--:B------:R-:W-:Y:S02]  /*11f70*/  FMUL.FTZ R130, R130, R47.reuse ;  /* 0x0000002f82827220 */ /* 0x080fe40000410000 */
[----:B------:R-:W-:Y:S01]  /*11f80*/  FMUL.FTZ R131, R131, R47 ;  /* 0x0000002f83837220 */ /* 0x000fe20000410000 */
[----:B------:R-:W-:Y:S01]  /*11f90*/  MOV R175, R249 ;  /* 0x000000f900af7202 */ /* 0x000fe20000000f00 */
[----:B-1----:R-:W-:Y:S01]  /*11fa0*/  HMMA.16816.F32 R120, R4, R12, R120 ;  /* 0x0000000c0478723c */ /* 0x002fe20000001878 */
[----:B------:R-:W-:Y:S01]  /*11fb0*/  MOV R158, R229 ;  /* 0x000000e5009e7202 */ /* 0x000fe20000000f00 */
[----:B--2---:R-:W-:-:S06]  /*11fc0*/  FFMA.FTZ R0, R36, c[0x0][0x23c], -R24 ;  /* 0x00008f0024007a23 */ /* 0x004fcc0000010818 */
[----:B------:R-:W-:Y:S01]  /*11fd0*/  HMMA.16816.F32 R124, R4, R14, R124 ;  /* 0x0000000e047c723c */ /* 0x000fe2000000187c */
[----:B------:R1:W-:Y:S07]  /*11fe0*/  MUFU.EX2 R249, R0 ;  /* 0x0000000000f97308 */ /* 0x0003ee0000000800 */
[----:B------:R-:W-:Y:S01]  /*11ff0*/  HMMA.16816.F32 R116, R8, R12, R116 ;  /* 0x0000000c0874723c */ /* 0x000fe20000001874 */
[----:B------:R-:W-:-:S07]  /*12000*/  MOV R159, R230 ;  /* 0x000000e6009f7202 */ /* 0x000fce0000000f00 */
[----:B------:R-:W-:Y:S01]  /*12010*/  HMMA.16816.F32 R128, R8, R14, R128 ;  /* 0x0000000e0880723c */ /* 0x000fe20000001880 */
[----:B------:R-:W2:Y:S01]  /*12020*/  LDSM.16.MT88.4 R12, [R233+0xc800] ;  /* 0x00c80000e90c783b */ /* 0x000ea20000004200 */
[----:B-1----:R-:W-:-:S04]  /*12030*/  FFMA.FTZ R0, R37, c[0x0][0x23c], -R26 ;  /* 0x00008f0025007a23 */ /* 0x002fc8000001081a */
[----:B------:R1:W-:Y:S01]  /*12040*/  MUFU.EX2 R229, R0 ;  /* 0x0000000000e57308 */ /* 0x0003e20000000800 */
[----:B------:R-:W-:Y:S01]  /*12050*/  MOV R172, R231 ;  /* 0x000000e700ac7202 */ /* 0x000fe20000000f00 */
[-C--:B-----5:R-:W-:Y:S01]  /*12060*/  FMUL.FTZ R72, R72, R48.reuse ;  /* 0x0000003048487220 */ /* 0x0a0fe20000410000 */
[----:B------:R-:W-:Y:S01]  /*12070*/  MOV R173, R245 ;  /* 0x000000f500ad7202 */ /* 0x000fe20000000f00 */
[----:B------:R-:W-:Y:S02]  /*12080*/  FMUL.FTZ R73, R73, R48 ;  /* 0x0000003049497220 */ /* 0x000fe40000410000 */
[----:B-1----:R-:W-:-:S04]  /*12090*/  FFMA.FTZ R0, R38, c[0x0][0x23c], -R26 ;  /* 0x00008f0026007a23 */ /* 0x002fc8000001081a */
[----:B------:R1:W1:Y:S01]  /*120a0*/  MUFU.EX2 R230, R0 ;  /* 0x0000000000e67308 */ /* 0x0002620000000800 */
[-C--:B------:R-:W-:Y:S02]  /*120b0*/  FMUL.FTZ R76, R76, R48.reuse ;  /* 0x000000304c4c7220 */ /* 0x080fe40000410000 */
[----:B------:R-:W-:Y:S02]  /*120c0*/  FMUL.FTZ R77, R77, R48 ;  /* 0x000000304d4d7220 */ /* 0x000fe40000410000 */
[-C--:B------:R-:W-:Y:S02]  /*120d0*/  FMUL.FTZ R74, R74, R49.reuse ;  /* 0x000000314a4a7220 */ /* 0x080fe40000410000 */
[-C--:B------:R-:W-:Y:S02]  /*120e0*/  FMUL.FTZ R75, R75, R49.reuse ;  /* 0x000000314b4b7220 */ /* 0x080fe40000410000 */
[----:B------:R-:W-:Y:S02]  /*120f0*/  FMUL.FTZ R78, R78, R49 ;  /* 0x000000314e4e7220 */ /* 0x000fe40000410000 */
[----:B-1----:R-:W-:-:S04]  /*12100*/  FFMA.FTZ R0, R39, c[0x0][0x23c], -R26 ;  /* 0x00008f0027007a23 */ /* 0x002fc8000001081a */
[----:B------:R1:W-:Y:S01]  /*12110*/  MUFU.EX2 R231, R0 ;  /* 0x0000000000e77308 */ /* 0x0003e20000000800 */
[----:B------:R-:W-:Y:S02]  /*12120*/  FMUL.FTZ R79, R79, R49 ;  /* 0x000000314f4f7220 */ /* 0x000fe40000410000 */
        /* <DEDUP_REMOVED lines=9> */
[----:B------:R-:W1:Y:S01]  /*121c0*/  MUFU.EX2 R245, R0 ;  /* 0x0000000000f57308 */ /* 0x000e620000000800 */
[----:B---3--:R-:W-:Y:S01]  /*121d0*/  HMMA.16816.F32 R72, R4, R16, R72 ;  /* 0x000000100448723c */ /* 0x008fe20000001848 */
[-C--:B------:R-:W-:Y:S02]  /*121e0*/  FMUL.FTZ R88, R88, R48.reuse ;  /* 0x0000003058587220 */ /* 0x080fe40000410000 */
[----:B------:R-:W-:-:S02]  /*121f0*/  FMUL.FTZ R89, R89, R48 ;  /* 0x0000003059597220 */ /* 0x000fc40000410000 */
[----:B------:R-:W-:-:S03]  /*12200*/  FMUL.FTZ R90, R90, R49 ;  /* 0x000000315a5a7220 */ /* 0x000fc60000410000 */
[----:B------:R-:W-:Y:S01]  /*12210*/  HMMA.16816.F32 R76, R4, R18, R76 ;  /* 0x00000012044c723c */ /* 0x000fe2000000184c */
[----:B------:R-:W-:Y:S02]  /*12220*/  FMUL.FTZ R91, R91, R49 ;  /* 0x000000315b5b7220 */ /* 0x000fe40000410000 */
[-C--:B------:R-:W-:Y:S02]  /*12230*/  FMUL.FTZ R92, R92, R48.reuse ;  /* 0x000000305c5c7220 */ /* 0x080fe40000410000 */
[----:B------:R-:W-:-:S03]  /*12240*/  FMUL.FTZ R93, R93, R48 ;  /* 0x000000305d5d7220 */ /* 0x000fc60000410000 */
[----:B------:R-:W-:Y:S01]  /*12250*/  HMMA.16816.F32 R32, R8, R16, R68 ;  /* 0x000000100820723c */ /* 0x000fe20000001844 */
[-C--:B------:R-:W-:Y:S02]  /*12260*/  FMUL.FTZ R94, R94, R49.reuse ;  /* 0x000000315e5e7220 */ /* 0x080fe40000410000 */
[----:B------:R-:W-:Y:S02]  /*12270*/  FMUL.FTZ R95, R95, R49 ;  /* 0x000000315f5f7220 */ /* 0x000fe40000410000 */
[----:B------:R-:W-:-:S03]  /*12280*/  FMUL.FTZ R104, R104, R48 ;  /* 0x0000003068687220 */ /* 0x000fc60000410000 */
[----:B------:R-:W-:Y:S01]  /*12290*/  HMMA.16816.F32 R80, R8, R18, R80 ;  /* 0x000000120850723c */ /* 0x000fe20000001850 */
[----:B------:R-:W3:Y:S01]  /*122a0*/  LDSM.16.MT88.4 R16, [R236+0xc800] ;  /* 0x00c80000ec10783b */ /* 0x000ee20000004200 */
        /* <DEDUP_REMOVED lines=22> */
[----:B------:R-:W-:Y:S01]  /*12410*/  FMUL.FTZ R115, R115, R47 ;  /* 0x0000002f73737220 */ /* 0x000fe20000410000 */
[C---:B------:R-:W-:Y:S08]  /*12420*/  HMMA.16816.F32 R88, R4.reuse, R20, R88 ;  /* 0x000000140458723c */ /* 0x040ff00000001858 */
[C---:B------:R-:W-:Y:S08]  /*12430*/  HMMA.16816.F32 R92, R4.reuse, R22, R92 ;  /* 0x00000016045c723c */ /* 0x040ff0000000185c */
[C---:B------:R-:W-:Y:S08]  /*12440*/  HMMA.16816.F32 R104, R4.reuse, R28, R104 ;  /* 0x0000001c0468723c */ /* 0x040ff00000001868 */
[----:B------:R-:W-:Y:S07]  /*12450*/  HMMA.16816.F32 R108, R4, R30, R108 ;  /* 0x0000001e046c723c */ /* 0x000fee000000186c */
[----:B----4-:R-:W-:Y:S01]  /*12460*/  F2FP.PACK_AB R4, R247, R246 ;  /* 0x000000f6f704723e */ /* 0x010fe200000000ff */
[----:B------:R-:W-:Y:S01]  /*12470*/  HMMA.16816.F32 R84, R8, R20, R84 ;  /* 0x000000140854723c */ /* 0x000fe20000001854 */
[----:B------:R-:W-:-:S02]  /*12480*/  F2FP.PACK_AB R5, R230, R229 ;  /* 0x000000e5e605723e */ /* 0x000fc400000000ff */
[----:B------:R-:W-:Y:S02]  /*12490*/  F2FP.PACK_AB R6, R249, R248 ;  /* 0x000000f8f906723e */ /* 0x000fe400000000ff */
[----:B-1----:R-:W-:-:S03]  /*124a0*/  F2FP.PACK_AB R7, R245, R231 ;  /* 0x000000e7f507723e */ /* 0x002fc600000000ff */
[C---:B------:R-:W-:Y:S01]  /*124b0*/  HMMA.16816.F32 R96, R8.reuse, R22, R96 ;  /* 0x000000160860723c */ /* 0x040fe20000001860 */
[----:B------:R-:W-:Y:S01]  /*124c0*/  FFMA.FTZ R0, R226, c[0x0][0x23c], -R2 ;  /* 0x00008f00e2007a23 */ /* 0x000fe20000010802 */
[----:B------:R-:W-:Y:S06]  /*124d0*/  LDSM.16.MT88.4 R20, [R234+0xc800] ;  /* 0x00c80000ea14783b */ /* 0x000fec0000004200 */
[C---:B------:R-:W-:Y:S08]  /*124e0*/  HMMA.16816.F32 R100, R8.reuse, R28, R100 ;  /* 0x0000001c0864723c */ /* 0x040ff00000001864 */
[----:B------:R-:W-:Y:S08]  /*124f0*/  HMMA.16816.F32 R112, R8, R30, R112 ;  /* 0x0000001e0870723c */ /* 0x000ff00000001870 */
[----:B--2---:R-:W-:Y:S01]  /*12500*/  HMMA.16816.F32 R144, R4, R12, R144 ;  /* 0x0000000c0490723c */ /* 0x004fe20000001890 */
[----:B------:R-:W-:-:S07]  /*12510*/  F2FP.PACK_AB R8, R163, R176 ;  /* 0x000000b0a308723e */ /* 0x000fce00000000ff */
[----:B------:R-:W-:Y:S01]  /*12520*/  HMMA.16816.F32 R152, R4, R14, R152 ;  /* 0x0000000e0498723c */ /* 0x000fe20000001898 */
[----:B------:R-:W-:Y:S01]  /*12530*/  F2FP.PACK_AB R9, R251, R250 ;  /* 0x000000fafb09723e */ /* 0x000fe200000000ff */
[----:B------:R1:W-:Y:S01]  /*12540*/  MUFU.EX2 R226, R0 ;  /* 0x0000000000e27308 */ /* 0x0003e20000000800 */
[----:B------:R-:W-:Y:S01]  /*12550*/  F2FP.PACK_AB R10, R161, R162 ;  /* 0x000000a2a10a723e */ /* 0x000fe200000000ff */
[----:B------:R-:W-:Y:S01]  /*12560*/  LDSM.16.MT88.4 R28, [R233+0xe800] ;  /* 0x00e80000e91c783b */ /* 0x000fe20000004200 */
[----:B------:R-:W-:-:S07]  /*12570*/  F2FP.PACK_AB R11, R160, R252 ;  /* 0x000000fca00b723e */ /* 0x000fce00000000ff */
[C---:B------:R-:W-:Y:S08]  /*12580*/  HMMA.16816.F32 R148, R8.reuse, R12, R148 ;  /* 0x0000000c0894723c */ /* 0x040ff00000001894 */
[----:B------:R-:W-:Y:S01]  /*12590*/  HMMA.16816.F32 R52, R8, R14, R52 ;  /* 0x0000000e0834723c */ /* 0x000fe20000001834 */
[----:B------:R-:W2:Y:S01]  /*125a0*/  LDSM.16.MT88.4 R12, [R235+0xc800] ;  /* 0x00c80000eb0c783b */ /* 0x000ea20000004200 */
[----:B-1----:R-:W-:-:S04]  /*125b0*/  FFMA.FTZ R0, R225, c[0x0][0x23c], -R2 ;  /* 0x00008f00e1007a23 */ /* 0x002fc80000010802 */
[----:B------:R1:W4:Y:S02]  /*125c0*/  MUFU.EX2 R225, R0 ;  /* 0x0000000000e17308 */ /* 0x0003240000000800 */
[-C--:B---3--:R-:W-:Y:S08]  /*125d0*/  HMMA.16816.F32 R60, R8, R16.reuse, R60 ;  /* 0x00000010083c723c */ /* 0x088ff0000000183c */
[----:B------:R-:W-:Y:S01]  /*125e0*/  HMMA.16816.F32 R180, R4, R16, R180 ;  /* 0x0000001004b4723c */ /* 0x000fe200000018b4 */
[----:B-1----:R-:W-:-:S07]  /*125f0*/  FFMA.FTZ R0, R224, c[0x0][0x23c], -R2 ;  /* 0x00008f00e0007a23 */ /* 0x002fce0000010802 */
[-C--:B------:R-:W-:Y:S01]  /*12600*/  HMMA.16816.F32 R184, R4, R18.reuse, R184 ;  /* 0x0000001204b8723c */ /* 0x080fe200000018b8 */
[----:B------:R1:W-:Y:S07]  /*12610*/  MUFU.EX2 R224, R0 ;  /* 0x0000000000e07308 */ /* 0x0003ee0000000800 */
[----:B------:R-:W-:Y:S01]  /*12620*/  HMMA.16816.F32 R68, R8, R18, R188 ;  /* 0x000000120844723c */ /* 0x000fe200000018bc */
[----:B------:R-:W3:Y:S01]  /*12630*/  LDSM.16.MT88.4 R16, [R236+0xe800] ;  /* 0x00e80000ec10783b */ /* 0x000ee20000004200 */
[----:B-1----:R-:W-:-:S04]  /*12640*/  FFMA.FTZ R0, R223, c[0x0][0x23c], -R2 ;  /* 0x00008f00df007a23 */ /* 0x002fc80000010802 */
[----:B------:R1:W-:Y:S02]  /*12650*/  MUFU.EX2 R223, R0 ;  /* 0x0000000000df7308 */ /* 0x0003e40000000800 */
[----:B--2---:R-:W-:Y:S01]  /*12660*/  HMMA.16816.F32 R192, R8, R12, R192 ;  /* 0x0000000c08c0723c */ /* 0x004fe200000018c0 */
[----:B-1----:R-:W-:-:S05]  /*12670*/  FFMA.FTZ R0, R222, c[0x0][0x23c], -R25 ;  /* 0x00008f00de007a23 */ /* 0x002fca0000010819 */
[----:B------:R1:W-:Y:S02]  /*12680*/  MUFU.EX2 R222, R0 ;  /* 0x0000000000de7308 */ /* 0x0003e40000000800 */
[C---:B------:R-:W-:Y:S08]  /*12690*/  HMMA.16816.F32 R196, R4.reuse, R12, R196 ;  /* 0x0000000c04c4723c */ /* 0x040ff000000018c4 */
[----:B------:R-:W-:Y:S01]  /*126a0*/  HMMA.16816.F32 R200, R4, R14, R200 ;  /* 0x0000000e04c8723c */ /* 0x000fe200000018c8 */
[----:B-1----:R-:W-:-:S07]  /*126b0*/  FFMA.FTZ R0, R221, c[0x0][0x23c], -R25 ;  /* 0x00008f00dd007a23 */ /* 0x002fce0000010819 */
[----:B------:R-:W-:Y:S01]  /*126c0*/  HMMA.16816.F32 R204, R8, R14, R204 ;  /* 0x0000000e08cc723c */ /* 0x000fe200000018cc */
[----:B------:R-:W1:Y:S01]  /*126d0*/  LDSM.16.MT88.4 R12, [R235+0xe800] ;  /* 0x00e80000eb0c783b */ /* 0x000e620000004200 */
[----:B------:R2:W1:Y:S02]  /*126e0*/  MUFU.EX2 R221, R0 ;  /* 0x0000000000dd7308 */ /* 0x0004640000000800 */
[----:B--2---:R-:W-:-:S06]  /*126f0*/  FFMA.FTZ R0, R220, c[0x0][0x23c], -R25 ;  /* 0x00008f00dc007a23 */ /* 0x004fcc0000010819 */
[----:B------:R2:W-:Y:S01]  /*12700*/  MUFU.EX2 R220, R0 ;  /* 0x0000000000dc7308 */ /* 0x0005e20000000800 */
[----:B------:R-:W-:Y:S01]  /*12710*/  HMMA.16816.F32 R56, R8, R20, R56 ;  /* 0x000000140838723c */ /* 0x000fe20000001838 */
[----:B--2---:R-:W-:-:S06]  /*12720*/  FFMA.FTZ R0, R218, c[0x0][0x23c], -R25 ;  /* 0x00008f00da007a23 */ /* 0x004fcc0000010819 */
[----:B------:R2:W1:Y:S01]  /*12730*/  MUFU.EX2 R218, R0 ;  /* 0x0000000000da7308 */ /* 0x0004620000000800 */
[----:B------:R-:W-:Y:S01]  /*12740*/  HMMA.16816.F32 R164, R4, R20, R164 ;  /* 0x0000001404a4723c */ /* 0x000fe200000018a4 */
[----:B------:R-:W-:-:S07]  /*12750*/  MOV R191, R158 ;  /* 0x0000009e00bf7202 */ /* 0x000fce0000000f00 */
[----:B------:R-:W-:Y:S01]  /*12760*/  HMMA.16816.F32 R168, R4, R22, R168 ;  /* 0x0000001604a8723c */ /* 0x000fe200000018a8 */
[----:B--2---:R-:W-:-:S07]  /*12770*/  FFMA.FTZ R0, R217, c[0x0][0x23c], -R24 ;  /* 0x00008f00d9007a23 */ /* 0x004fce0000010818 */
[----:B------:R-:W-:Y:S01]  /*12780*/  HMMA.16816.F32 R64, R8, R22, R64 ;  /* 0x000000160840723c */ /* 0x000fe20000001840 */
[----:B------:R-:W2:Y:S01]  /*12790*/  LDSM.16.MT88.4 R20, [R234+0xe800] ;  /* 0x00e80000ea14783b */ /* 0x000ea20000004200 */
[----:B------:R1:W-:Y:S01]  /*127a0*/  MUFU.EX2 R217, R0 ;  /* 0x0000000000d97308 */ /* 0x0003e20000000800 */
[----:B------:R-:W-:Y:S02]  /*127b0*/  MOV R190, R159 ;  /* 0x0000009f00be7202 */ /* 0x000fe40000000f00 */
[----:B------:R-:W-:Y:S02]  /*127c0*/  MOV R189, R143 ;  /* 0x0000008f00bd7202 */ /* 0x000fe40000000f00 */
[----:B------:R-:W-:Y:S01]  /*127d0*/  MOV R188, R142 ;  /* 0x0000008e00bc7202 */ /* 0x000fe20000000f00 */
[----:B---3--:R-:W-:Y:S01]  /*127e0*/  HMMA.16816.F32 R104, R4, R16, R104 ;  /* 0x000000100468723c */ /* 0x008fe20000001868 */
[----:B-1----:R-:W-:-:S04]  /*127f0*/  FFMA.FTZ R0, R216, c[0x0][0x23c], -R24 ;  /* 0x00008f00d8007a23 */ /* 0x002fc80000010818 */
[----:B------:R1:W3:Y:S01]  /*12800*/  MUFU.EX2 R216, R0 ;  /* 0x0000000000d87308 */ /* 0x0002e20000000800 */
[----:B------:R-:W-:Y:S02]  /*12810*/  MOV R159, R141 ;  /* 0x0000008d009f7202 */ /* 0x000fe40000000f00 */
[----:B------:R-:W-:Y:S01]  /*12820*/  HMMA.16816.F32 R108, R4, R18, R108 ;  /* 0x00000012046c723c */ /* 0x000fe2000000186c */
[----:B------:R-:W-:-:S07]  /*12830*/  MOV R158, R140 ;  /* 0x0000008c009e7202 */ /* 0x000fce0000000f00 */
[----:B------:R-:W-:Y:S01]  /*12840*/  HMMA.16816.F32 R100, R8, R16, R100 ;  /* 0x000000100864723c */ /* 0x000fe20000001864 */
[----:B-1----:R-:W-:-:S07]  /*12850*/  FFMA.FTZ R0, R215, c[0x0][0x23c], -R24 ;  /* 0x00008f00d7007a23 */ /* 0x002fce0000010818 */
[----:B------:R-:W-:Y:S01]  /*12860*/  HMMA.16816.F32 R112, R8, R18, R112 ;  /* 0x000000120870723c */ /* 0x000fe20000001870 */
[----:B------:R-:W1:Y:S01]  /*12870*/  LDSM.16.MT88.4 R16, [R234+0xd000] ;  /* 0x00d00000ea10783b */ /* 0x000e620000004200 */
[----:B------:R2:W-:Y:S06]  /*12880*/  MUFU.EX2 R215, R0 ;  /* 0x0000000000d77308 */ /* 0x0005ec0000000800 */
[----:B------:R-:W-:Y:S01]  /*12890*/  HMMA.16816.F32 R72, R4, R28, R72 ;  /* 0x0000001c0448723c */ /* 0x000fe20000001848 */
[----:B------:R-:W-:-:S07]  /*128a0*/  MOV R156, R42 ;  /* 0x0000002a009c7202 */ /* 0x000fce0000000f00 */
[----:B------:R-:W-:Y:S01]  /*128b0*/  HMMA.16816.F32 R76, R4, R30, R76 ;  /* 0x0000001e044c723c */ /* 0x000fe2000000184c */
[----:B--2---:R-:W-:-:S07]  /*128c0*/  FFMA.FTZ R0, R213, c[0x0][0x23c], -R24 ;  /* 0x00008f00d5007a23 */ /* 0x004fce0000010818 */
[C---:B------:R-:W-:Y:S01]  /*128d0*/  HMMA.16816.F32 R140, R8.reuse, R28, R32 ;  /* 0x0000001c088c723c */ /* 0x040fe20000001820 */
[----:B------:R2:W-:Y:S07]  /*128e0*/  MUFU.EX2 R213, R0 ;  /* 0x0000000000d57308 */ /* 0x0005ee0000000800 */
[----:B------:R-:W-:Y:S01]  /*128f0*/  HMMA.16816.F32 R80, R8, R30, R80 ;  /* 0x0000001e0850723c */ /* 0x000fe20000001850 */
[----:B------:R-:W1:Y:S01]  /*12900*/  LDSM.16.MT88.4 R28, [R235+0xf000] ;  /* 0x00f00000eb1c783b */ /* 0x000e620000004200 */
[----:B------:R-:W-:-:S02]  /*12910*/  FFMA.FTZ R42, R139, c[0x0][0x23c], -R2 ;  /* 0x00008f008b2a7a23 */ /* 0x000fc40000010802 */
[----:B--2---:R-:W-:-:S04]  /*12920*/  FFMA.FTZ R0, R214, c[0x0][0x23c], -R26 ;  /* 0x00008f00d6007a23 */ /* 0x004fc8000001081a */
[----:B------:R2:W-:Y:S01]  /*12930*/  MUFU.EX2 R139, R0 ;  /* 0x00000000008b7308 */ /* 0x0005e20000000800 */
[----:B------:R-:W-:Y:S01]  /*12940*/  MOV R157, R43 ;  /* 0x0000002b009d7202 */ /* 0x000fe20000000f00 */
[----:B------:R-:W-:Y:S02]  /*12950*/  FFMA.FTZ R37, R137, c[0x0][0x23c], -R25 ;  /* 0x00008f0089257a23 */ /* 0x000fe40000010819 */
[--C-:B------:R-:W-:Y:S02]  /*12960*/  FFMA.FTZ R44, R44, c[0x0][0x23c], -R2.reuse ;  /* 0x00008f002c2c7a23 */ /* 0x100fe40000010802 */
[--C-:B------:R-:W-:Y:S02]  /*12970*/  FFMA.FTZ R43, R208, c[0x0][0x23c], -R2.reuse ;  /* 0x00008f00d02b7a23 */ /* 0x100fe40000010802 */
[----:B------:R-:W-:Y:S02]  /*12980*/  FFMA.FTZ R38, R138, c[0x0][0x23c], -R2 ;  /* 0x00008f008a267a23 */ /* 0x000fe40000010802 */
[----:B------:R-:W-:-:S02]  /*12990*/  FFMA.FTZ R2, R228, c[0x0][0x23c], -R26 ;  /* 0x00008f00e4027a23 */ /* 0x000fc4000001081a */
[----:B--2---:R-:W-:-:S04]  /*129a0*/  FFMA.FTZ R0, R219, c[0x0][0x23c], -R26 ;  /* 0x00008f00db007a23 */ /* 0x004fc8000001081a */
[----:B------:R2:W1:Y:S01]  /*129b0*/  MUFU.EX2 R137, R0 ;  /* 0x0000000000897308 */ /* 0x0004620000000800 */
[----:B------:R-:W-:Y:S01]  /*129c0*/  HMMA.16816.F32 R124, R4, R14, R124 ;  /* 0x0000000e047c723c */ /* 0x000fe2000000187c */
[--C-:B------:R-:W-:Y:S02]  /*129d0*/  FFMA.FTZ R36, R133, c[0x0][0x23c], -R25.reuse ;  /* 0x00008f0085247a23 */ /* 0x100fe40000010819 */
[----:B------:R-:W-:-:S04]  /*129e0*/  FFMA.FTZ R35, R132, c[0x0][0x23c], -R25 ;  /* 0x00008f0084237a23 */ /* 0x000fc80000010819 */
[----:B------:R-:W-:Y:S01]  /*129f0*/  MUFU.EX2 R133, R2 ;  /* 0x0000000200857308 */ /* 0x000fe20000000800 */
[----:B--2---:R-:W-:-:S07]  /*12a00*/  FFMA.FTZ R0, R227, c[0x0][0x23c], -R26 ;  /* 0x00008f00e3007a23 */ /* 0x004fce000001081a */
[----:B------:R-:W2:Y:S01]  /*12a10*/  MUFU.EX2 R132, R0 ;  /* 0x0000000000847308 */ /* 0x000ea20000000800 */
[----:B------:R-:W-:Y:S01]  /*12a20*/  HMMA.16816.F32 R84, R8, R20, R84 ;  /* 0x000000140854723c */ /* 0x000fe20000001854 */
[----:B------:R-:W-:-:S07]  /*12a30*/  MOV R219, R163 ;  /* 0x000000a300db7202 */ /* 0x000fce0000000f00 */
[----:B------:R-:W-:Y:S01]  /*12a40*/  HMMA.16816.F32 R96, R8, R22, R96 ;  /* 0x000000160860723c */ /* 0x000fe20000001860 */
[----:B------:R-:W-:-:S07]  /*12a50*/  MOV R138, R162 ;  /* 0x000000a2008a7202 */ /* 0x000fce0000000f00 */
[----:B------:R-:W-:Y:S01]  /*12a60*/  HMMA.16816.F32 R116, R8, R12, R116 ;  /* 0x0000000c0874723c */ /* 0x000fe20000001874 */
[----:B------:R-:W-:-:S07]  /*12a70*/  MOV R208, R161 ;  /* 0x000000a100d07202 */ /* 0x000fce0000000f00 */
[----:B------:R-:W-:Y:S01]  /*12a80*/  HMMA.16816.F32 R128, R8, R14, R128 ;  /* 0x0000000e0880723c */ /* 0x000fe20000001880 */
[----:B------:R-:W-:-:S06]  /*12a90*/  MOV R214, R160 ;  /* 0x000000a000d67202 */ /* 0x000fcc0000000f00 */
[----:B----4-:R-:W-:Y:S01]  /*12aa0*/  F2FP.PACK_AB R8, R225, R226 ;  /* 0x000000e2e108723e */ /* 0x010fe200000000ff */
[----:B------:R-:W-:Y:S01]  /*12ab0*/  HMMA.16816.F32 R88, R4, R20, R88 ;  /* 0x000000140458723c */ /* 0x000fe20000001858 */
[----:B------:R-:W-:Y:S02]  /*12ac0*/  F2FP.PACK_AB R9, R221, R222 ;  /* 0x000000dedd09723e */ /* 0x000fe400000000ff */
[----:B------:R-:W-:Y:S02]  /*12ad0*/  F2FP.PACK_AB R10, R223, R224 ;  /* 0x000000e0df0a723e */ /* 0x000fe400000000ff */
[----:B------:R-:W-:-:S03]  /*12ae0*/  F2FP.PACK_AB R11, R218, R220 ;  /* 0x000000dcda0b723e */ /* 0x000fc600000000ff */
[C---:B------:R-:W-:Y:S01]  /*12af0*/  HMMA.16816.F32 R92, R4.reuse, R22, R92 ;  /* 0x00000016045c723c */ /* 0x040fe2000000185c */
[----:B------:R-:W-:Y:S01]  /*12b00*/  FFMA.FTZ R34, R209, c[0x0][0x23c], -R26 ;  /* 0x00008f00d1227a23 */ /* 0x000fe2000001081a */
[----:B------:R-:W2:Y:S04]  /*12b10*/  LDSM.16.MT88.4 R20, [R233+0xd000] ;  /* 0x00d00000e914783b */ /* 0x000ea80000004200 */
[----:B------:R-:W4:Y:S02]  /*12b20*/  LDL.LU R209, [R1+0x80] ;  /* 0x0000800001d17983 */ /* 0x000f240000300800 */
[----:B------:R-:W-:Y:S02]  /*12b30*/  HMMA.16816.F32 R120, R4, R12, R120 ;  /* 0x0000000c0478723c */ /* 0x000fe40000001878 */
[----:B------:R-:W2:Y:S05]  /*12b40*/  LDSM.16.MT88.4 R12, [R236+0xd000] ;  /* 0x00d00000ec0c783b */ /* 0x000eaa0000004200 */
[----:B---3--:R-:W-:-:S02]  /*12b50*/  F2FP.PACK_AB R4, R216, R217 ;  /* 0x000000d9d804723e */ /* 0x008fc400000000ff */
[----:B-1----:R-:W-:Y:S02]  /*12b60*/  F2FP.PACK_AB R5, R137, R139 ;  /* 0x0000008b8905723e */ /* 0x002fe400000000ff */
[----:B------:R-:W-:Y:S02]  /*12b70*/  F2FP.PACK_AB R6, R213, R215 ;  /* 0x000000d7d506723e */ /* 0x000fe400000000ff */
[----:B--2---:R-:W-:Y:S01]  /*12b80*/  F2FP.PACK_AB R7, R133, R132 ;  /* 0x000000848507723e */ /* 0x004fe200000000ff */
[----:B------:R-:W-:Y:S08]  /*12b90*/  HMMA.16816.F32 R160, R8, R16, R56 ;  /* 0x0000001008a0723c */ /* 0x000ff00000001838 */
[----:B------:R-:W-:Y:S01]  /*12ba0*/  HMMA.16816.F32 R56, R4, R30, R124 ;  /* 0x0000001e0438723c */ /* 0x000fe2000000187c */
[----:B------:R-:W2:Y:S04]  /*12bb0*/  LDL.LU R125, [R1+0x74] ;  /* 0x00007400017d7983 */ /* 0x000ea80000300800 */
[----:B------:R-:W3:Y:S04]  /*12bc0*/  LDL.LU R126, [R1+0x78] ;  /* 0x00007800017e7983 */ /* 0x000ee80000300800 */
[----:B------:R-:W2:Y:S01]  /*12bd0*/  LDL.LU R127, [R1+0x7c] ;  /* 0x00007c00017f7983 */ /* 0x000ea20000300800 */
[----:B------:R-:W-:Y:S01]  /*12be0*/  MOV R227, R176 ;  /* 0x000000b000e37202 */ /* 0x000fe20000000f00 */
[----:B------:R-:W-:Y:S01]  /*12bf0*/  FFMA.FTZ R33, R51, c[0x0][0x23c], -R25 ;  /* 0x00008f0033217a23 */ /* 0x000fe20000010819 */
[----:B------:R-:W-:Y:S01]  /*12c00*/  HMMA.16816.F32 R148, R8, R20, R148 ;  /* 0x000000140894723c */ /* 0x000fe20000001894 */
[----:B------:R-:W-:-:S02]  /*12c10*/  FFMA.FTZ R45, R45, c[0x0][0x23c], -R24 ;  /* 0x00008f002d2d7a23 */ /* 0x000fc40000010818 */
[--C-:B------:R-:W-:Y:S02]  /*12c20*/  FFMA.FTZ R41, R41, c[0x0][0x23c], -R24.reuse ;  /* 0x00008f0029297a23 */ /* 0x100fe40000010818 */
[--C-:B------:R-:W-:Y:S02]  /*12c30*/  FFMA.FTZ R40, R40, c[0x0][0x23c], -R24.reuse ;  /* 0x00008f0028287a23 */ /* 0x100fe40000010818 */
[----:B------:R-:W-:Y:S01]  /*12c40*/  FFMA.FTZ R39, R50, c[0x0][0x23c], -R24 ;  /* 0x00008f0032277a23 */ /* 0x000fe20000010818 */
[----:B------:R-:W-:Y:S01]  /*12c50*/  HMMA.16816.F32 R176, R8, R12, R60 ;  /* 0x0000000c08b0723c */ /* 0x000fe2000000183c */
[--C-:B------:R-:W-:Y:S02]  /*12c60*/  FFMA.FTZ R32, R212, c[0x0][0x23c], -R26.reuse ;  /* 0x00008f00d4207a23 */ /* 0x100fe4000001081a */
[--C-:B------:R-:W-:Y:S02]  /*12c70*/  FFMA.FTZ R2, R211, c[0x0][0x23c], -R26.reuse ;  /* 0x00008f00d3027a23 */ /* 0x100fe4000001081a */
[----:B------:R-:W-:-:S02]  /*12c80*/  FFMA.FTZ R0, R210, c[0x0][0x23c], -R26 ;  /* 0x00008f00d2007a23 */ /* 0x000fc4000001081a */
[----:B------:R-:W1:Y:S01]  /*12c90*/  LDSM.16.MT88.4 R24, [R235+0xd000] ;  /* 0x00d00000eb18783b */ /* 0x000e620000004200 */
[C---:B------:R-:W-:Y:S08]  /*12ca0*/  HMMA.16816.F32 R144, R4.reuse, R20, R144 ;  /* 0x000000140490723c */ /* 0x040ff00000001890 */
[-C--:B------:R-:W-:Y:S08]  /*12cb0*/  HMMA.16816.F32 R152, R4, R22.reuse, R152 ;  /* 0x000000160498723c */ /* 0x080ff00000001898 */
[----:B------:R-:W-:Y:S01]  /*12cc0*/  HMMA.16816.F32 R52, R8, R22, R52 ;  /* 0x000000160834723c */ /* 0x000fe20000001834 */
[----:B------:R-:W1:Y:S07]  /*12cd0*/  LDSM.16.MT88.4 R20, [R233+0xf000] ;  /* 0x00f00000e914783b */ /* 0x000e6e0000004200 */
[C---:B------:R-:W-:Y:S08]  /*12ce0*/  HMMA.16816.F32 R164, R4.reuse, R16, R164 ;  /* 0x0000001004a4723c */ /* 0x040ff000000018a4 */
[-C--:B------:R-:W-:Y:S08]  /*12cf0*/  HMMA.16816.F32 R168, R4, R18.reuse, R168 ;  /* 0x0000001204a8723c */ /* 0x080ff000000018a8 */
[----:B------:R-:W-:Y:S01]  /*12d00*/  HMMA.16816.F32 R64, R8, R18, R64 ;  /* 0x000000120840723c */ /* 0x000fe20000001840 */
[----:B------:R-:W1:Y:S07]  /*12d10*/  LDSM.16.MT88.4 R16, [R234+0xf000] ;  /* 0x00f00000ea10783b */ /* 0x000e6e0000004200 */
[C---:B------:R-:W-:Y:S08]  /*12d20*/  HMMA.16816.F32 R180, R4.reuse, R12, R180 ;  /* 0x0000000c04b4723c */ /* 0x040ff000000018b4 */
[-C--:B------:R-:W-:Y:S08]  /*12d30*/  HMMA.16816.F32 R184, R4, R14.reuse, R184 ;  /* 0x0000000e04b8723c */ /* 0x080ff000000018b8 */
[----:B------:R-:W-:Y:S01]  /*12d40*/  HMMA.16816.F32 R60, R8, R14, R68 ;  /* 0x0000000e083c723c */ /* 0x000fe20000001844 */
[----:B------:R-:W1:Y:S01]  /*12d50*/  LDSM.16.MT88.4 R12, [R236+0xf000] ;  /* 0x00f00000ec0c783b */ /* 0x000e620000004200 */
[----:B------:R-:W-:-:S02]  /*12d60*/  MOV R212, R157 ;  /* 0x0000009d00d47202 */ /* 0x000fc40000000f00 */
[----:B------:R-:W-:-:S04]  /*12d70*/  MOV R211, R158 ;  /* 0x0000009e00d37202 */ /* 0x000fc80000000f00 */
        /* <DEDUP_REMOVED lines=22> */
[----:B------:R-:W-:Y:S01]  /*12ee0*/  HMMA.16816.F32 R20, R8, R22, R80 ;  /* 0x000000160814723c */ /* 0x000fe20000001850 */
[----:B------:R-:W-:-:S07]  /*12ef0*/  MOV R228, R156 ;  /* 0x0000009c00e47202 */ /* 0x000fce0000000f00 */
[----:B------:R-:W-:Y:S01]  /*12f00*/  HMMA.16816.F32 R16, R8, R18, R96 ;  /* 0x000000120810723c */ /* 0x000fe20000001860 */
[----:B------:R-:W-:-:S07]  /*12f10*/  MOV R210, R159 ;  /* 0x0000009f00d27202 */ /* 0x000fce0000000f00 */
[C---:B------:R-:W-:Y:S01]  /*12f20*/  HMMA.16816.F32 R12, R8.reuse, R14, R112 ;  /* 0x0000000e080c723c */ /* 0x040fe20000001870 */
[----:B------:R4:W-:Y:S01]  /*12f30*/  MUFU.EX2 R35, R2 ;  /* 0x0000000200237308 */ /* 0x0009e20000000800 */
[----:B------:R-:W-:Y:S01]  /*12f40*/  MOV R143, R173 ;  /* 0x000000ad008f7202 */ /* 0x000fe20000000f00 */
[----:B------:R-:W-:Y:S01]  /*12f50*/  LDSM.16.MT88.4 R156, [R233+0xd800] ;  /* 0x00d80000e99c783b */ /* 0x000fe20000004200 */
[----:B------:R-:W-:Y:S02]  /*12f60*/  MOV R142, R174 ;  /* 0x000000ae008e7202 */ /* 0x000fe40000000f00 */
[----:B------:R-:W-:Y:S01]  /*12f70*/  MOV R141, R175 ;  /* 0x000000af008d7202 */ /* 0x000fe20000000f00 */
[----:B------:R-:W-:Y:S01]  /*12f80*/  LDSM.16.MT88.4 R204, [R235+0xd800] ;  /* 0x00d80000ebcc783b */ /* 0x000fe20000004200 */
[----:B------:R-:W-:Y:S01]  /*12f90*/  HMMA.16816.F32 R28, R8, R30, R128 ;  /* 0x0000001e081c723c */ /* 0x000fe20000001880 */
[----:B------:R1:W-:Y:S02]  /*12fa0*/  MUFU.EX2 R32, R0 ;  /* 0x0000000000207308 */ /* 0x0003e40000000800 */
[----:B------:R-:W-:Y:S04]  /*12fb0*/  LDSM.16.MT88.4 R80, [R233+0xf800] ;  /* 0x00f80000e950783b */ /* 0x000fe80000004200 */
[----:B------:R-:W-:Y:S04]  /*12fc0*/  LDSM.16.MT88.4 R96, [R234+0xf800] ;  /* 0x00f80000ea60783b */ /* 0x000fe80000004200 */
[----:B------:R-:W-:Y:S01]  /*12fd0*/  LDSM.16.MT88.4 R112, [R236+0xf800] ;  /* 0x00f80000ec70783b */ /* 0x000fe20000004200 */
[----:B------:R-:W1:Y:S08]  /*12fe0*/  MUFU.EX2 R44, R44 ;  /* 0x0000002c002c7308 */ /* 0x000e700000000800 */
[----:B------:R-:W1:Y:S01]  /*12ff0*/  MUFU.EX2 R37, R37 ;  /* 0x0000002500257308 */ /* 0x000e620000000800 */
[----:B----4-:R-:W-:Y:S01]  /*13000*/  FFMA.FTZ R2, R209, R49, R232 ;  /* 0x00000031d1027223 */ /* 0x010fe200000100e8 */
[----:B------:R-:W-:-:S02]  /*13010*/  MOV R209, R172 ;  /* 0x000000ac00d17202 */ /* 0x000fc40000000f00 */
[----:B------:R-:W-:Y:S01]  /*13020*/  LDSM.16.MT88.4 R172, [R234+0xd800] ;  /* 0x00d80000eaac783b */ /* 0x000fe20000004200 */
[----:B------:R-:W-:Y:S01]  /*13030*/  FADD.FTZ R8, R228, R2 ;  /* 0x00000002e4087221 */ /* 0x000fe20000010000 */
[----:B------:R-:W-:Y:S02]  /*13040*/  MOV R228, R188 ;  /* 0x000000bc00e47202 */ /* 0x000fe40000000f00 */
[----:B------:R-:W-:Y:S01]  /*13050*/  MUFU.EX2 R45, R45 ;  /* 0x0000002d002d7308 */ /* 0x000fe20000000800 */
[----:B---3--:R-:W-:Y:S02]  /*13060*/  FFMA.FTZ R5, R126, R47, R238 ;  /* 0x0000002f7e057223 */ /* 0x008fe400000100ee */
[----:B--2---:R-:W-:Y:S02]  /*13070*/  FFMA.FTZ R4, R127, R48, R237 ;  /* 0x000000307f047223 */ /* 0x004fe400000100ed */
[----:B------:R-:W-:Y:S02]  /*13080*/  FADD.FTZ R10, R211, R5 ;  /* 0x00000005d30a7221 */ /* 0x000fe40000010000 */
[----:B------:R-:W-:-:S02]  /*13090*/  FADD.FTZ R9, R212, R4 ;  /* 0x00000004d4097221 */ /* 0x000fc40000010000 */
[----:B------:R-:W2:Y:S01]  /*130a0*/  LDSM.16.MT88.4 R4, [R235+0xf800] ;  /* 0x00f80000eb04783b */ /* 0x000ea20000004200 */
[----:B-1----:R-:W-:Y:S01]  /*130b0*/  FFMA.FTZ R0, R125, R46, R239 ;  /* 0x0000002e7d007223 */ /* 0x002fe200000100ef */
[----:B------:R-:W-:Y:S02]  /*130c0*/  MOV R212, R189 ;  /* 0x000000bd00d47202 */ /* 0x000fe40000000f00 */
[----:B------:R-:W-:Y:S01]  /*130d0*/  MOV R211, R190 ;  /* 0x000000be00d37202 */ /* 0x000fe20000000f00 */
[----:B------:R-:W-:Y:S01]  /*130e0*/  FADD.FTZ R0, R210, R0 ;  /* 0x00000000d2007221 */ /* 0x000fe20000010000 */
[----:B------:R-:W-:Y:S01]  /*130f0*/  MOV R210, R191 ;  /* 0x000000bf00d27202 */ /* 0x000fe20000000f00 */
[----:B------:R-:W1:Y:S01]  /*13100*/  MUFU.EX2 R41, R41 ;  /* 0x0000002900297308 */ /* 0x000e620000000800 */
[----:B------:R-:W3:Y:S07]  /*13110*/  LDSM.16.MT88.4 R188, [R236+0xd800] ;  /* 0x00d80000ecbc783b */ /* 0x000eee0000004200 */
[----:B------:R-:W-:Y:S08]  /*13120*/  MUFU.EX2 R40, R40 ;  /* 0x0000002800287308 */ /* 0x000ff00000000800 */
[----:B------:R-:W4:Y:S08]  /*13130*/  MUFU.EX2 R39, R39 ;  /* 0x0000002700277308 */ /* 0x000f300000000800 */
[----:B------:R-:W2:Y:S01]  /*13140*/  MUFU.EX2 R34, R34 ;  /* 0x0000002200227308 */ /* 0x000ea20000000800 */
[----:B------:R-:W-:-:S02]  /*13150*/  F2FP.PACK_AB R128, R51, R44 ;  /* 0x0000002c3380723e */ /* 0x000fc400000000ff */
[----:B------:R-:W-:Y:S02]  /*13160*/  F2FP.PACK_AB R129, R38, R37 ;  /* 0x000000252681723e */ /* 0x000fe400000000ff */
[----:B------:R-:W-:Y:S02]  /*13170*/  F2FP.PACK_AB R130, R50, R43 ;  /* 0x0000002b3282723e */ /* 0x000fe400000000ff */
[----:B------:R-:W-:Y:S01]  /*13180*/  F2FP.PACK_AB R131, R36, R42 ;  /* 0x0000002a2483723e */ /* 0x000fe200000000ff */
[----:B------:R-:W-:Y:S01]  /*13190*/  FADD.FTZ R2, R142, R10 ;  /* 0x0000000a8e027221 */ /* 0x000fe20000010000 */
[----:B-1----:R-:W-:Y:S01]  /*131a0*/  F2FP.PACK_AB R124, R41, R45 ;  /* 0x0000002d297c723e */ /* 0x002fe200000000ff */
[----:B------:R1:W5:Y:S01]  /*131b0*/  LDL.LU R239, [R1+0xcc] ;  /* 0x0000cc0001ef7983 */ /* 0x0003620000300800 */
[----:B------:R-:W-:Y:S02]  /*131c0*/  F2FP.PACK_AB R125, R35, R33 ;  /* 0x00000021237d723e */ /* 0x000fe400000000ff */
[----:B----4-:R-:W-:-:S02]  /*131d0*/  F2FP.PACK_AB R126, R39, R40 ;  /* 0x00000028277e723e */ /* 0x010fc400000000ff */
[----:B--2---:R-:W-:Y:S01]  /*131e0*/  F2FP.PACK_AB R127, R34, R32 ;  /* 0x00000020227f723e */ /* 0x004fe200000000ff */
[----:B------:R-:W-:Y:S01]  /*131f0*/  FADD.FTZ R0, R141, R0 ;  /* 0x000000008d007221 */ /* 0x000fe20000010000 */
[----:B------:R-:W-:Y:S01]  /*13200*/  HMMA.16816.F32 R116, R128, R4, R116 ;  /* 0x000000048074723c */ /* 0x000fe20000001874 */
[----:B------:R-:W-:Y:S01]  /*13210*/  FADD.FTZ R2, R211, R2 ;  /* 0x00000002d3027221 */ /* 0x000fe20000010000 */
[----:B------:R1:W5:Y:S01]  /*13220*/  LDL.LU R238, [R1+0xc8] ;  /* 0x0000c80001ee7983 */ /* 0x0003620000300800 */
[----:B------:R-:W-:-:S05]  /*13230*/  FADD.FTZ R0, R210, R0 ;  /* 0x00000000d2007221 */ /* 0x000fca0000010000 */
[----:B------:R-:W-:Y:S01]  /*13240*/  HMMA.16816.F32 R120, R124, R4, R120 ;  /* 0x000000047c78723c */ /* 0x000fe20000001878 */
[----:B------:R-:W-:Y:S01]  /*13250*/  FADD.FTZ R2, R250, R2 ;  /* 0x00000002fa027221 */ /* 0x000fe20000010000 */
[----:B------:R1:W5:Y:S05]  /*13260*/  LDL.LU R237, [R1+0xc4] ;  /* 0x0000c40001ed7983 */ /* 0x00036a0000300800 */
[----:B------:R-:W-:Y:S01]  /*13270*/  FADD.FTZ R5, R143, R9 ;  /* 0x000000098f057221 */ /* 0x000fe20000010000 */
[----:B------:R-:W-:Y:S01]  /*13280*/  HMMA.16816.F32 R148, R128, R156, R148 ;  /* 0x0000009c8094723c */ /* 0x000fe20000001894 */
[----:B------:R-:W-:Y:S01]  /*13290*/  FADD.FTZ R4, R209, R8 ;  /* 0x00000008d1047221 */ /* 0x000fe20000010000 */
[----:B------:R1:W5:Y:S01]  /*132a0*/  LDL.LU R232, [R1+0xc0] ;  /* 0x0000c00001e87983 */ /* 0x0003620000300800 */
[----:B------:R-:W-:-:S02]  /*132b0*/  FADD.FTZ R5, R212, R5 ;  /* 0x00000005d4057221 */ /* 0x000fc40000010000 */
[----:B------:R-:W-:Y:S02]  /*132c0*/  FADD.FTZ R8, R228, R4 ;  /* 0x00000004e4087221 */ /* 0x000fe40000010000 */
[----:B------:R-:W-:Y:S02]  /*132d0*/  FADD.FTZ R4, R227, R0 ;  /* 0x00000000e3047221 */ /* 0x000fe40000010000 */
[----:B------:R-:W-:Y:S02]  /*132e0*/  FADD.FTZ R0, R246, R5 ;  /* 0x00000005f6007221 */ /* 0x000fe40000010000 */
[----:B------:R-:W-:Y:S01]  /*132f0*/  FADD.FTZ R5, R229, R8 ;  /* 0x00000008e5057221 */ /* 0x000fe20000010000 */
[----:B------:R-:W-:Y:S01]  /*13300*/  HMMA.16816.F32 R144, R124, R156, R144 ;  /* 0x0000009c7c90723c */ /* 0x000fe20000001890 */
[----:B------:R-:W-:Y:S02]  /*13310*/  FADD.FTZ R4, R219, R4 ;  /* 0x00000004db047221 */ /* 0x000fe40000010000 */
[----:B------:R-:W-:-:S02]  /*13320*/  FADD.FTZ R2, R251, R2 ;  /* 0x00000002fb027221 */ /* 0x000fc40000010000 */
[----:B------:R-:W-:-:S03]  /*13330*/  FADD.FTZ R0, R247, R0 ;  /* 0x00000000f7007221 */ /* 0x000fc60000010000 */
[----:B------:R-:W-:Y:S01]  /*13340*/  HMMA.16816.F32 R152, R124, R158, R152 ;  /* 0x0000009e7c98723c */ /* 0x000fe20000001898 */
[----:B------:R-:W-:-:S07]  /*13350*/  FADD.FTZ R5, R230, R5 ;  /* 0x00000005e6057221 */ /* 0x000fce0000010000 */
[C---:B------:R-:W-:Y:S08]  /*13360*/  HMMA.16816.F32 R164, R124.reuse, R172, R164 ;  /* 0x000000ac7ca4723c */ /* 0x040ff000000018a4 */
        /* <DEDUP_REMOVED lines=72> */
.L_x_243:
[----:B-1----:R-:W-:-:S12]  /*137f0*/  UIADD3 UR8, UR21, -0x1, URZ ;  /* 0xffffffff15087890 */ /* 0x002fd8000fffe03f */
.L_x_250:
[----:B------:R-:W-:-:S13]  /*13800*/  ISETP.LE.AND P0, PT, RZ, UR8, PT ;  /* 0x00000008ff007c0c */ /* 0x000fda000bf03270 */
[----:B------:R-:W-:Y:S05]  /*13810*/  @!P0 BRA `(.L_x_251) ;  /* 0x00004e9000008947 */ /* 0x000fea0003800000 */
[----:B------:R-:W2:Y:S01]  /*13820*/  LDL.64 R8, [R1+0x90] ;  /* 0x0000900001087983 */ /* 0x000ea20000100a00 */
[----:B-----5:R-:W-:Y:S01]  /*13830*/  MOV R139, R3 ;  /* 0x00000003008b7202 */ /* 0x020fe20000000f00 */
[----:B------:R-:W-:Y:S02]  /*13840*/  IMAD.MOV.U32 R137, RZ, RZ, R135 ;  /* 0x000000ffff897224 */ /* 0x000fe400078e0087 */
[----:B-1----:R-:W3:Y:S01]  /*13850*/  LDL R0, [R1+0x98] ;  /* 0x0000980001007983 */ /* 0x002ee20000100800 */
        /* <DEDUP_REMOVED lines=10> */
.L_x_254:
        /* <DEDUP_REMOVED lines=24> */
[----:B------:R-:W-:Y:S01]  /*13a80*/  @!P3 LEA R16, P6, R2, c[0x0][0x168], 0x1 ;  /* 0x00005a000210ba11 */ /* 0x000fe200078c08ff */
        /* <DEDUP_REMOVED lines=15> */
[----:B------:R-:W-:Y:S02]  /*13b80*/  @!P3 LEA R10, P6, R0, c[0x0][0x168], 0x1 ;  /* 0x00005a00000aba11 */ /* 0x000fe400078c08ff */
[----:B------:R-:W-:Y:S01]  /*13b90*/  IADD3.X R2, R4, UR11, RZ, P5, !PT ;  /* 0x0000000b04027c10 */ /* 0x000fe2000affe4ff */
[----:B------:R1:W-:Y:S01]  /*13ba0*/  @P2 STS.128 [R244+0xa800], RZ ;  /* 0x00a800fff4002388 */ /* 0x0003e20000000c00 */
[C---:B------:R-:W-:Y:S02]  /*13bb0*/  IADD3 R3, P0, R0.reuse, UR7, RZ ;  /* 0x0000000700037c10 */ /* 0x040fe4000ff1e0ff */
[C-C-:B------:R-:W-:Y:S01]  /*13bc0*/  @!P3 LEA.HI.X R11, R0.reuse, c[0x0][0x16c], R2.reuse, 0x1, P6 ;  /* 0x00005b00000bba11 */ /* 0x140fe200030f0c02 */
[----:B------:R-:W-:Y:S01]  /*13bd0*/  @!PT LDS RZ, [RZ] ;  /* 0x00000000fffff984 */ /* 0x000fe20000000800 */
[----:B------:R-:W-:Y:S01]  /*13be0*/  @!PT LDS RZ, [RZ] ;  /* 0x00000000fffff984 */ /* 0x000fe20000000800 */
[----:B------:R-:W-:Y:S01]  /*13bf0*/  @!PT LDS RZ, [RZ] ;  /* 0x00000000fffff984 */ /* 0x000fe20000000800 */
[----:B------:R1:W-:Y:S01]  /*13c00*/  @!P2 LDGSTS.E.BYPASS.LTC128B.128 [R244+0xa800], [R12.64+0x80] ;  /* 0x0a8000800cf4afae */ /* 0x0003e2000b901d52 */
[C---:B------:R-:W-:Y:S02]  /*13c10*/  @!P3 LEA R8, P5, R3.reuse, c[0x0][0x168], 0x1 ;  /* 0x00005a000308ba11 */ /* 0x040fe400078a08ff */
[----:B--2---:R-:W-:Y:S01]  /*13c20*/  @!P2 LEA R6, P1, R0, c[0x0][0x168], 0x1 ;  /* 0x00005a000006aa11 */ /* 0x004fe200078208ff */
[----:B------:R1:W-:Y:S01]  /*13c30*/  @P3 STS.128 [R244+0x9000], RZ ;  /* 0x009000fff4003388 */ /* 0x0003e20000000c00 */
[----:B------:R-:W-:Y:S02]  /*13c40*/  IADD3.X R5, R2, UR11, RZ, P0, !PT ;  /* 0x0000000b02057c10 */ /* 0x000fe400087fe4ff */
[----:B------:R-:W-:Y:S01]  /*13c50*/  @!P2 LEA.HI.X R7, R0, c[0x0][0x16c], R2, 0x1, P1 ;  /* 0x00005b000007aa11 */ /* 0x000fe200008f0c02 */
[----:B------:R-:W-:Y:S01]  /*13c60*/  @!PT LDS RZ, [RZ] ;  /* 0x00000000fffff984 */ /* 0x000fe20000000800 */
[----:B------:R-:W-:Y:S01]  /*13c70*/  @!PT LDS RZ, [RZ] ;  /* 0x00000000fffff984 */ /* 0x000fe20000000800 */
[----:B------:R-:W-:Y:S01]  /*13c80*/  @!PT LDS RZ, [RZ] ;  /* 0x00000000fffff984 */ /* 0x000fe20000000800 */
[----:B------:R1:W-:Y:S01]  /*13c90*/  @!P3 LDGSTS.E.BYPASS.LTC128B.128 [R244+0x9000], [R10.64] ;  /* 0x090000000af4bfae */ /* 0x0003e2000b901d52 */
[C-C-:B------:R-:W-:Y:S02]  /*13ca0*/  @!P3 LEA.HI.X R9, R3.reuse, c[0x0][0x16c], R5.reuse, 0x1, P5 ;  /* 0x00005b000309ba11 */ /* 0x140fe400028f0c05 */
[C---:B------:R-:W-:Y:S01]  /*13cb0*/  @!P2 LEA R4, P0, R3.reuse, c[0x0][0x168], 0x1 ;  /* 0x00005a000304aa11 */ /* 0x040fe200078008ff */
        /* <DEDUP_REMOVED lines=18> */
.L_x_252:
[----:B------:R-:W2:Y:S01]  /*13de0*/  LDL.64 R4, [R1+0x88] ;  /* 0x0000880001047983 */ /* 0x000ea20000100a00 */
[----:B------:R-:W-:Y:S04]  /*13df0*/  DEPBAR.LE SB0, 0x0 ;  /* 0x000080000000791a */ /* 0x000fe80000000000 */
[----:B-1----:R-:W-:Y:S01]  /*13e00*/  MOV R2, UR8 ;  /* 0x0000000800027c02 */ /* 0x002fe20008000f00 */
[----:B------:R-:W-:Y:S01]  /*13e10*/  BAR.SYNC.DEFER_BLOCKING 0x0 ;  /* 0x0000000000007b1d */ /* 0x000fe20000010000 */
[----:B------:R-:W-:Y:S02]  /*13e20*/  USHF.R.S32.HI UR5, URZ, 0x1f, UR8 ;  /* 0x0000001f3f057899 */ /* 0x000fe40008011408 */
[----:B------:R-:W-:Y:S04]  /*13e30*/  UIMAD UR4, UR12, UR8, URZ ;  /* 0x000000080c0472a4 */ /* 0x000fe8000f8e023f */
        /* <DEDUP_REMOVED lines=14> */
[----:B------:R-:W-:Y:S02]  /*13f20*/  IADD3.X R2, R0, UR9, RZ, P1, !PT ;  /* 0x0000000900027c10 */ /* 0x000fe40008ffe4ff */
[C---:B------:R-:W-:Y:S01]  /*13f30*/  @!P2 LEA R12, P0, R3.reuse, c[0x0][0x170], 0x1 ;  /* 0x00005c00030caa11 */ /* 0x040fe200078008ff */
[----:B------:R-:W-:Y:S01]  /*13f40*/  @P2 STS.128 [R244+0xe000], RZ ;  /* 0x00e000fff4002388 */ /* 0x000fe20000000c00 */
[C-C-:B------:R-:W-:Y:S02]  /*13f50*/  @!P3 LEA.HI.X R15, R3.reuse, c[0x0][0x174], R2.reuse, 0x1, P4 ;  /* 0x00005d00030fba11 */ /* 0x140fe400020f0c02 */
[C---:B------:R-:W-:Y:S02]  /*13f60*/  @!P2 LEA.HI.X R13, R3.reuse, c[0x0][0x174], R2, 0x1, P0 ;  /* 0x00005d00030daa11 */ /* 0x040fe400000f0c02 */
[----:B------:R-:W-:Y:S03]  /*13f70*/  IADD3 R0, P1, R3, UR14, RZ ;  /* 0x0000000e03007c10 */ /* 0x000fe6000ff3e0ff */
[----:B------:R-:W-:Y:S01]  /*13f80*/  @!PT LDS RZ, [RZ] ;  /* 0x00000000fffff984 */ /* 0x000fe20000000800 */
[----:B------:R-:W-:Y:S01]  /*13f90*/  @!PT LDS RZ, [RZ] ;  /* 0x00000000fffff984 */ /* 0x000fe20000000800 */
[----:B------:R-:W-:Y:S01]  /*13fa0*/  @!PT LDS RZ, [RZ] ;  /* 0x00000000fffff984 */ /* 0x000fe20000000800 */
[----:B------:R2:W-:Y:S01]  /*13fb0*/  @!P2 LDGSTS.E.BYPASS.LTC128B.128 [R244+0xe000], [R16.64+0x80] ;  /* 0x0e00008010f4afae */ /* 0x0005e2000b901d52 */
[----:B------:R-:W-:Y:S02]  /*13fc0*/  @!P3 LEA R10, P5, R0, c[0x0][0x170], 0x1 ;  /* 0x00005c00000aba11 */ /* 0x000fe400078a08ff */
[----:B------:R-:W-:Y:S02]  /*13fd0*/  IADD3.X R3, R2, UR9, RZ, P1, !PT ;  /* 0x0000000902037c10 */ /* 0x000fe40008ffe4ff */
[C---:B------:R-:W-:Y:S02]  /*13fe0*/  @!P2 LEA R6, P1, R0.reuse, c[0x0][0x170], 0x1 ;  /* 0x00005c000006aa11 */ /* 0x040fe400078208ff */
[C-C-:B------:R-:W-:Y:S01]  /*13ff0*/  @!P3 LEA.HI.X R11, R0.reuse, c[0x0][0x174], R3.reuse, 0x1, P5 ;  /* 0x00005d00000bba11 */ /* 0x140fe200028f0c03 */
[----:B------:R-:W-:Y:S01]  /*14000*/  @P3 STS.128 [R244+0xc800], RZ ;  /* 0x00c800fff4003388 */ /* 0x000fe20000000c00 */
[C---:B------:R-:W-:Y:S02]  /*14010*/  @!P2 LEA.HI.X R7, R0.reuse, c[0x0][0x174], R3, 0x1, P1 ;  /* 0x00005d000007aa11 */ /* 0x040fe400008f0c03 */
[----:B------:R-:W-:Y:S04]  /*14020*/  IADD3 R2, P0, R0, UR14, RZ ;  /* 0x0000000e00027c10 */ /* 0x000fe8000ff1e0ff */
[C---:B------:R-:W-:Y:S01]  /*14030*/  @!P3 LEA R8, P4, R2.reuse, c[0x0][0x170], 0x1 ;  /* 0x00005c000208ba11 */ /* 0x040fe200078808ff */
[----:B------:R-:W-:Y:S01]  /*14040*/  @!PT LDS RZ, [RZ] ;  /* 0x00000000fffff984 */ /* 0x000fe20000000800 */
[----:B------:R-:W-:Y:S01]  /*14050*/  @!PT LDS RZ, [RZ] ;  /* 0x00000000fffff984 */ /* 0x000fe20000000800 */
[----:B------:R-:W-:Y:S01]  /*14060*/  @!PT LDS RZ, [RZ] ;  /* 0x00000000fffff984 */ /* 0x000fe20000000800 */
[----:B------:R3:W-:Y:S01]  /*14070*/  @!P3 LDGSTS.E.BYPASS.LTC128B.128 [R244+0xc800], [R14.64] ;  /* 0x0c8000000ef4bfae */ /* 0x0007e2000b901d52 */
[----:B-1----:R-:W-:Y:S02]  /*14080*/  IADD3.X R5, R3, UR9, RZ, P0, !PT ;  /* 0x0000000903057c10 */ /* 0x002fe400087fe4ff */
[C---:B------:R-:W-:Y:S02]  /*14090*/  @!P2 LEA R4, P0, R2.reuse, c[0x0][0x170], 0x1 ;  /* 0x00005c000204aa11 */ /* 0x040fe400078008ff */
[C-C-:B------:R-:W-:Y:S02]  /*140a0*/  @!P3 LEA.HI.X R9, R2.reuse, c[0x0][0x174], R5.reuse, 0x1, P4 ;  /* 0x00005d000209ba11 */ /* 0x140fe400020f0c05 */
[----:B------:R-:W-:Y:S01]  /*140b0*/  @!P2 LEA.HI.X R5, R2, c[0x0][0x174], R5, 0x1, P0 ;  /* 0x00005d000205aa11 */ /* 0x000fe200000f0c05 */
[----:B------:R-:W-:Y:S01]  /*140c0*/  @P2 STS.128 [R244+0xe800], RZ ;  /* 0x00e800fff4002388 */ /* 0x000fe20000000c00 */
[----:B------:R-:W-:Y:S07]  /*140d0*/  ISETP.LT.AND P4, PT, RZ, UR8, PT ;  /* 0x00000008ff007c0c */ /* 0x000fee000bf81270 */
[----:B------:R-:W-:Y:S01]  /*140e0*/  @!PT LDS RZ, [RZ] ;  /* 0x00000000fffff984 */ /* 0x000fe20000000800 */
[----:B------:R-:W-:Y:S01]  /*140f0*/  @!PT LDS RZ, [RZ] ;  /* 0x00000000fffff984 */ /* 0x000fe20000000800 */
[----:B------:R-:W-:Y:S01]  /*14100*/  @!PT LDS RZ, [RZ] ;  /* 0x00000000fffff984 */ /* 0x000fe20000000800 */
[----:B------:R3:W-:Y:S08]  /*14110*/  @!P2 LDGSTS.E.BYPASS.LTC128B.128 [R244+0xe800], [R12.64+0x80] ;  /* 0x0e8000800cf4afae */ /* 0x0007f0000b901d52 */
[----:B------:R-:W-:Y:S08]  /*14120*/  @P3 STS.128 [R244+0xd000], RZ ;  /* 0x00d000fff4003388 */ /* 0x000ff00000000c00 */
[----:B------:R-:W-:Y:S01]  /*14130*/  @!PT LDS RZ, [RZ] ;  /* 0x00000000fffff984 */ /* 0x000fe20000000800 */
[----:B------:R-:W-:Y:S01]  /*14140*/  @!PT LDS RZ, [RZ] ;  /* 0x00000000fffff984 */ /* 0x000fe20000000800 */
[----:B------:R-:W-:Y:S01]  /*14150*/  @!PT LDS RZ, [RZ] ;  /* 0x00000000fffff984 */ /* 0x000fe20000000800 */
[----:B------:R1:W-:Y:S08]  /*14160*/  @!P3 LDGSTS.E.BYPASS.LTC128B.128 [R244+0xd000], [R10.64] ;  /* 0x0d0000000af4bfae */ /* 0x0003f0000b901d52 */
[----:B------:R-:W-:Y:S08]  /*14170*/  @P2 STS.128 [R244+0xf000], RZ ;  /* 0x00f000fff4002388 */ /* 0x000ff00000000c00 */
        /* <DEDUP_REMOVED lines=14> */
[----:B------:R-:W-:Y:S08]  /*14260*/  LDSM.16.M88.4 R64, [R240] ;  /* 0x00000000f040783b */ /* 0x000ff00000000200 */
[----:B--2---:R-:W4:Y:S08]  /*14270*/  LDSM.16.M88.4 R16, [R232+0x8000] ;  /* 0x00800000e810783b */ /* 0x004f300000000200 */
[----:B------:R-:W1:Y:S08]  /*14280*/  LDSM.16.M88.4 R60, [R240+0x2000] ;  /* 0x00200000f03c783b */ /* 0x000e700000000200 */
[----:B------:R-:W2:Y:S08]  /*14290*/  LDSM.16.M88.4 R32, [R232+0x8800] ;  /* 0x00880000e820783b */ /* 0x000eb00000000200 */
[----:B------:R-:W0:Y:S08]  /*142a0*/  LDGDEPBAR ;  /* 0x00000000000079af */ /* 0x000e300000000000 */
[----:B------:R-:W5:Y:S01]  /*142b0*/  LDSM.16.M88.4 R48, [R232+0x9000] ;  /* 0x00900000e830783b */ /* 0x000f620000000200 */
[-C--:B----4-:R-:W-:Y:S07]  /*142c0*/  HMMA.16816.F32 R4, R64, R16.reuse, RZ ;  /* 0x000000104004723c */ /* 0x090fee00000018ff */
[----:B------:R-:W4:Y:S01]  /*142d0*/  LDSM.16.M88.4 R140, [R232+0x9800] ;  /* 0x00980000e88c783b */ /* 0x000f220000000200 */
[C---:B-1----:R-:W-:Y:S07]  /*142e0*/  HMMA.16816.F32 R8, R60.reuse, R16, RZ ;  /* 0x000000103c08723c */ /* 0x042fee00000018ff */
[----:B------:R-:W-:Y:S01]  /*142f0*/  LDSM.16.M88.4 R208, [R241] ;  /* 0x00000000f1d0783b */ /* 0x000fe20000000200 */
[-C--:B---3--:R-:W-:Y:S07]  /*14300*/  HMMA.16816.F32 R12, R60, R18.reuse, RZ ;  /* 0x000000123c0c723c */ /* 0x088fee00000018ff */
[----:B------:R-:W1:Y:S01]  /*14310*/  LDSM.16.M88.4 R212, [R239] ;  /* 0x00000000efd4783b */ /* 0x000e620000000200 */
[C---:B------:R-:W-:Y:S07]  /*14320*/  HMMA.16816.F32 R16, R64.reuse, R18, RZ ;  /* 0x000000124010723c */ /* 0x040fee00000018ff */
[----:B------:R-:W3:Y:S01]  /*14330*/  LDSM.16.M88.4 R216, [R241+0x2000] ;  /* 0x00200000f1d8783b */ /* 0x000ee20000000200 */
[-C--:B--2---:R-:W-:Y:S07]  /*14340*/  HMMA.16816.F32 R20, R64, R32.reuse, RZ ;  /* 0x000000204014723c */ /* 0x084fee00000018ff */
[----:B------:R-:W2:Y:S01]  /*14350*/  LDSM.16.M88.4 R220, [R239+0x800] ;  /* 0x00080000efdc783b */ /* 0x000ea20000000200 */
[C---:B------:R-:W-:Y:S07]  /*14360*/  HMMA.16816.F32 R24, R60.reuse, R32, RZ ;  /* 0x000000203c18723c */ /* 0x040fee00000018ff */
[----:B------:R-:W1:Y:S01]  /*14370*/  LDSM.16.M88.4 R224, [R239+0x1000] ;  /* 0x00100000efe0783b */ /* 0x000e620000000200 */
[-C--:B------:R-:W-:Y:S07]  /*14380*/  HMMA.16816.F32 R28, R60, R34.reuse, RZ ;  /* 0x000000223c1c723c */ /* 0x080fee00000018ff */
[----:B------:R-:W1:Y:S01]  /*14390*/  LDSM.16.M88.4 R228, [R239+0x1800] ;  /* 0x00180000efe4783b */ /* 0x000e620000000200 */
[C---:B------:R-:W-:Y:S08]  /*143a0*/  HMMA.16816.F32 R32, R64.reuse, R34, RZ ;  /* 0x000000224020723c */ /* 0x040ff000000018ff */
[-C--:B-----5:R-:W-:Y:S08]  /*143b0*/  HMMA.16816.F32 R36, R64, R48.reuse, RZ ;  /* 0x000000304024723c */ /* 0x0a0ff000000018ff */
[C---:B------:R-:W-:Y:S08]  /*143c0*/  HMMA.16816.F32 R40, R60.reuse, R48, RZ ;  /* 0x000000303c28723c */ /* 0x040ff000000018ff */
[-C--:B------:R-:W-:Y:S08]  /*143d0*/  HMMA.16816.F32 R44, R60, R50.reuse, RZ ;  /* 0x000000323c2c723c */ /* 0x080ff000000018ff */
[C---:B------:R-:W-:Y:S08]  /*143e0*/  HMMA.16816.F32 R48, R64.reuse, R50, RZ ;  /* 0x000000324030723c */ /* 0x040ff000000018ff */
[-C--:B----4-:R-:W-:Y:S08]  /*143f0*/  HMMA.16816.F32 R52, R64, R140.reuse, RZ ;  /* 0x0000008c4034723c */ /* 0x090ff000000018ff */
[C---:B------:R-:W-:Y:S08]  /*14400*/  HMMA.16816.F32 R56, R60.reuse, R140, RZ ;  /* 0x0000008c3c38723c */ /* 0x040ff000000018ff */
[-C--:B------:R-:W-:Y:S08]  /*14410*/  HMMA.16816.F32 R60, R60, R142.reuse, RZ ;  /* 0x0000008e3c3c723c */ /* 0x080ff000000018ff */
[----:B------:R-:W-:Y:S01]  /*14420*/  HMMA.16816.F32 R64, R64, R142, RZ ;  /* 0x0000008e4040723c */ /* 0x000fe200000018ff */
[----:B------:R-:W-:Y:S07]  /*14430*/  LDSM.16.M88.4 R140, [R243] ;  /* 0x00000000f38c783b */ /* 0x000fee0000000200 */
[-C--:B-1----:R-:W-:Y:S08]  /*14440*/  HMMA.16816.F32 R4, R208, R212.reuse, R4 ;  /* 0x000000d4d004723c */ /* 0x082ff00000001804 */
[C---:B---3--:R-:W-:Y:S08]  /*14450*/  HMMA.16816.F32 R8, R216.reuse, R212, R8 ;  /* 0x000000d4d808723c */ /* 0x048ff00000001808 */
[-C--:B------:R-:W-:Y:S08]  /*14460*/  HMMA.16816.F32 R12, R216, R214.reuse, R12 ;  /* 0x000000d6d80c723c */ /* 0x080ff0000000180c */
[C---:B------:R-:W-:Y:S01]  /*14470*/  HMMA.16816.F32 R16, R208.reuse, R214, R16 ;  /* 0x000000d6d010723c */ /* 0x040fe20000001810 */
[----:B------:R-:W1:Y:S07]  /*14480*/  LDSM.16.M88.4 R212, [R238+0x8000] ;  /* 0x00800000eed4783b */ /* 0x000e6e0000000200 */
[-C--:B--2---:R-:W-:Y:S08]  /*14490*/  HMMA.16816.F32 R20, R208, R220.reuse, R20 ;  /* 0x000000dcd014723c */ /* 0x084ff00000001814 */
        /* <DEDUP_REMOVED lines=14> */
[----:B------:R-:W4:Y:S07]  /*14580*/  LDSM.16.M88.4 R208, [R238+0x9800] ;  /* 0x00980000eed0783b */ /* 0x000f2e0000000200 */
[-C--:B-1----:R-:W-:Y:S01]  /*14590*/  HMMA.16816.F32 R4, R140, R212.reuse, R4 ;  /* 0x000000d48c04723c */ /* 0x082fe20000001804 */
[----:B------:R-:W-:Y:S07]  /*145a0*/  LDSM.16.M88.4 R228, [R237+0x1000] ;  /* 0x00100000ede4783b */ /* 0x000fee0000000200 */
        /* <DEDUP_REMOVED lines=41> */
[----:B------:R-:W5:Y:S07]  /*14840*/  LDSM.16.M88.4 R140, [R232+0xb800] ;  /* 0x00b80000e88c783b */ /* 0x000f6e0000000200 */
        /* <DEDUP_REMOVED lines=11> */
[-C--:B----4-:R-:W-:Y:S08]  /*14900*/  HMMA.16816.F32 R36, R208, R224.reuse, R36 ;  /* 0x000000e0d024723c */ /* 0x090ff00000001824 */
[C---:B------:R-:W-:Y:S08]  /*14910*/  HMMA.16816.F32 R40, R220.reuse, R224, R40 ;  /* 0x000000e0dc28723c */ /* 0x040ff00000001828 */
[-C--:B------:R-:W-:Y:S08]  /*14920*/  HMMA.16816.F32 R44, R220, R226.reuse, R44 ;  /* 0x000000e2dc2c723c */ /* 0x080ff0000000182c */
[C---:B------:R-:W-:Y:S01]  /*14930*/  HMMA.16816.F32 R48, R208.reuse, R226, R48 ;  /* 0x000000e2d030723c */ /* 0x040fe20000001830 */
[----:B------:R-:W3:Y:S07]  /*14940*/  LDSM.16.M88.4 R224, [R239+0x2800] ;  /* 0x00280000efe0783b */ /* 0x000eee0000000200 */
[-C--:B-----5:R-:W-:Y:S08]  /*14950*/  HMMA.16816.F32 R52, R208, R140.reuse, R52 ;  /* 0x0000008cd034723c */ /* 0x0a0ff00000001834 */
[C---:B------:R-:W-:Y:S08]  /*14960*/  HMMA.16816.F32 R56, R220.reuse, R140, R56 ;  /* 0x0000008cdc38723c */ /* 0x040ff00000001838 */
[-C--:B------:R-:W-:Y:S01]  /*14970*/  HMMA.16816.F32 R60, R220, R142.reuse, R60 ;  /* 0x0000008edc3c723c */ /* 0x080fe2000000183c */
[----:B------:R-:W-:Y:S07]  /*14980*/  LDSM.16.M88.4 R220, [R238+0xa000] ;  /* 0x00a00000eedc783b */ /* 0x000fee0000000200 */
[----:B------:R-:W-:Y:S01]  /*14990*/  HMMA.16816.F32 R64, R208, R142, R64 ;  /* 0x0000008ed040723c */ /* 0x000fe20000001840 */
[----:B------:R-:W4:Y:S07]  /*149a0*/  LDSM.16.M88.4 R140, [R239+0x3000] ;  /* 0x00300000ef8c783b */ /* 0x000f2e0000000200 */
        /* <DEDUP_REMOVED lines=10> */
[----:B------:R-:W3:Y:S07]  /*14a50*/  LDSM.16.M88.4 R224, [R243+0x6000] ;  /* 0x00600000f3e0783b */ /* 0x000eee0000000200 */
[-C--:B----4-:R-:W-:Y:S08]  /*14a60*/  HMMA.16816.F32 R36, R212, R140.reuse, R36 ;  /* 0x0000008cd424723c */ /* 0x090ff00000001824 */
[C---:B------:R-:W-:Y:S08]  /*14a70*/  HMMA.16816.F32 R40, R228.reuse, R140, R40 ;  /* 0x0000008ce428723c */ /* 0x040ff00000001828 */
[-C--:B------:R-:W-:Y:S08]  /*14a80*/  HMMA.16816.F32 R44, R228, R142.reuse, R44 ;  /* 0x0000008ee42c723c */ /* 0x080ff0000000182c */
[C---:B------:R-:W-:Y:S01]  /*14a90*/  HMMA.16816.F32 R48, R212.reuse, R142, R48 ;  /* 0x0000008ed430723c */ /* 0x040fe20000001830 */
[----:B------:R-:W4:Y:S07]  /*14aa0*/  LDSM.16.M88.4 R140, [R238+0xa800] ;  /* 0x00a80000ee8c783b */ /* 0x000f2e0000000200 */
[-C--:B-1----:R-:W-:Y:S08]  /*14ab0*/  HMMA.16816.F32 R52, R212, R208.reuse, R52 ;  /* 0x000000d0d434723c */ /* 0x082ff00000001834 */
[C---:B------:R-:W-:Y:S08]  /*14ac0*/  HMMA.16816.F32 R56, R228.reuse, R208, R56 ;  /* 0x000000d0e438723c */ /* 0x040ff00000001838 */
[-C--:B------:R-:W-:Y:S01]  /*14ad0*/  HMMA.16816.F32 R60, R228, R210.reuse, R60 ;  /* 0x000000d2e43c723c */ /* 0x080fe2000000183c */
[----:B------:R-:W-:Y:S07]  /*14ae0*/  LDSM.16.M88.4 R228, [R237+0x2000] ;  /* 0x00200000ede4783b */ /* 0x000fee0000000200 */
[----:B------:R-:W-:Y:S01]  /*14af0*/  HMMA.16816.F32 R64, R212, R210, R64 ;  /* 0x000000d2d440723c */ /* 0x000fe20000001840 */
[----:B------:R-:W1:Y:S07]  /*14b00*/  LDSM.16.M88.4 R208, [R238+0xb000] ;  /* 0x00b00000eed0783b */ /* 0x000e6e0000000200 */
[-C--:B--2---:R-:W-:Y:S01]  /*14b10*/  HMMA.16816.F32 R4, R216, R220.reuse, R4 ;  /* 0x000000dcd804723c */ /* 0x084fe20000001804 */
[----:B------:R-:W2:Y:S07]  /*14b20*/  LDSM.16.M88.4 R212, [R238+0xb800] ;  /* 0x00b80000eed4783b */ /* 0x000eae0000000200 */
[C---:B---3--:R-:W-:Y:S08]  /*14b30*/  HMMA.16816.F32 R8, R224.reuse, R220, R8 ;  /* 0x000000dce008723c */ /* 0x048ff00000001808 */
        /* <DEDUP_REMOVED lines=10> */
[-C--:B------:R-:W-:Y:S08]  /*14be0*/  HMMA.16816.F32 R44, R224, R210.reuse, R44 ;  /* 0x000000d2e02c723c */ /* 0x080ff0000000182c */
[C---:B------:R-:W-:Y:S08]  /*14bf0*/  HMMA.16816.F32 R48, R216.reuse, R210, R48 ;  /* 0x000000d2d830723c */ /* 0x040ff00000001830 */
[-C--:B--2---:R-:W-:Y:S08]  /*14c00*/  HMMA.16816.F32 R52, R216, R212.reuse, R52 ;  /* 0x000000d4d834723c */ /* 0x084ff00000001834 */
[C---:B------:R-:W-:Y:S08]  /*14c10*/  HMMA.16816.F32 R56, R224.reuse, R212, R56 ;  /* 0x000000d4e038723c */ /* 0x040ff00000001838 */
[-C--:B------:R-:W-:Y:S08]  /*14c20*/  HMMA.16816.F32 R60, R224, R214.reuse, R60 ;  /* 0x000000d6e03c723c */ /* 0x080ff0000000183c */
[----:B------:R-:W-:Y:S08]  /*14c30*/  HMMA.16816.F32 R64, R216, R214, R64 ;  /* 0x000000d6d840723c */ /* 0x000ff00000001840 */
[-C--:B---3--:R-:W-:Y:S08]  /*14c40*/  HMMA.16816.F32 R4, R220, R228.reuse, R4 ;  /* 0x000000e4dc04723c */ /* 0x088ff00000001804 */
[C---:B----4-:R-:W-:Y:S08]  /*14c50*/  HMMA.16816.F32 R8, R140.reuse, R228, R8 ;  /* 0x000000e48c08723c */ /* 0x050ff00000001808 */
        /* <DEDUP_REMOVED lines=22> */
[----:B------:R-:W-:Y:S10]  /*14dc0*/  MUFU.TANH R213, R8 ;  /* 0x0000000800d57308 */ /* 0x000ff40000002400 */
[----:B------:R-:W-:Y:S01]  /*14dd0*/  MUFU.TANH R224, R9 ;  /* 0x0000000900e07308 */ /* 0x000fe20000002400 */
[----:B-1----:R-:W1:Y:S09]  /*14de0*/  LDSM.16.M88.4 R4, [R237+0x2800] ;  /* 0x00280000ed04783b */ /* 0x002e720000000200 */
[----:B------:R-:W-:Y:S10]  /*14df0*/  MUFU.TANH R212, R10 ;  /* 0x0000000a00d47308 */ /* 0x000ff40000002400 */
[----:B------:R2:W-:Y:S10]  /*14e00*/  MUFU.TANH R225, R11 ;  /* 0x0000000b00e17308 */ /* 0x0005f40000002400 */
[----:B------:R-:W-:Y:S10]  /*14e10*/  MUFU.TANH R214, R12 ;  /* 0x0000000c00d67308 */ /* 0x000ff40000002400 */
[----:B------:R-:W-:Y:S01]  /*14e20*/  MUFU.TANH R219, R13 ;  /* 0x0000000d00db7308 */ /* 0x000fe20000002400 */
[----:B--2---:R-:W2:Y:S01]  /*14e30*/  LDSM.16.M88.4 R8, [R237+0x3000] ;  /* 0x00300000ed08783b */ /* 0x004ea20000000200 */
[-C--:B-1----:R-:W-:Y:S08]  /*14e40*/  HMMA.16816.F32 R20, R220, R4.reuse, R20 ;  /* 0x00000004dc14723c */ /* 0x082ff00000001814 */
[----:B------:R-:W-:Y:S01]  /*14e50*/  MUFU.TANH R218, R14 ;  /* 0x0000000e00da7308 */ /* 0x000fe20000002400 */
[C---:B------:R-:W-:Y:S09]  /*14e60*/  HMMA.16816.F32 R24, R140.reuse, R4, R24 ;  /* 0x000000048c18723c */ /* 0x040ff20000001818 */
[----:B------:R-:W-:Y:S01]  /*14e70*/  MUFU.TANH R217, R15 ;  /* 0x0000000f00d97308 */ /* 0x000fe20000002400 */
[-C--:B------:R-:W-:Y:S08]  /*14e80*/  HMMA.16816.F32 R28, R140, R6.reuse, R28 ;  /* 0x000000068c1c723c */ /* 0x080ff0000000181c */
[C---:B------:R-:W-:Y:S01]  /*14e90*/  HMMA.16816.F32 R32, R220.reuse, R6, R32 ;  /* 0x00000006dc20723c */ /* 0x040fe20000001820 */
[----:B------:R-:W-:Y:S01]  /*14ea0*/  MUFU.TANH R209, R16 ;  /* 0x0000001000d17308 */ /* 0x000fe20000002400 */
[----:B------:R-:W1:Y:S01]  /*14eb0*/  LDSM.16.M88.4 R4, [R237+0x3800] ;  /* 0x00380000ed04783b */ /* 0x000e620000000200 */
[----:B------:R-:W-:Y:S04]  /*14ec0*/  DEPBAR.LE SB0, 0x0 ;  /* 0x000080000000791a */ /* 0x000fe80000000000 */
[----:B------:R-:W-:Y:S02]  /*14ed0*/  FMUL.FTZ R20, R20, c[0x0][0x2ec] ;  /* 0x0000bb0014147a20 */ /* 0x000fe40000410000 */
[----:B------:R-:W-:Y:S02]  /*14ee0*/  FMUL.FTZ R21, R21, c[0x0][0x2ec] ;  /* 0x0000bb0015157a20 */ /* 0x000fe40000410000 */
[----:B------:R-:W-:Y:S01]  /*14ef0*/  MUFU.TANH R208, R17 ;  /* 0x0000001100d07308 */ /* 0x000fe20000002400 */
[----:B------:R-:W-:Y:S01]  /*14f00*/  BAR.SYNC.DEFER_BLOCKING 0x0 ;  /* 0x0000000000007b1d */ /* 0x000fe20000010000 */
[----:B------:R-:W-:Y:S01]  /*14f10*/  FMUL.FTZ R22, R22, c[0x0][0x2ec] ;  /* 0x0000bb0016167a20 */ /* 0x000fe20000410000 */
[-C--:B--2---:R-:W-:Y:S05]  /*14f20*/  HMMA.16816.F32 R36, R220, R8.reuse, R36 ;  /* 0x00000008dc24723c */ /* 0x084fea0000001824 */
[----:B------:R-:W-:Y:S02]  /*14f30*/  FMUL.FTZ R30, R30, c[0x0][0x2ec] ;  /* 0x0000bb001e1e7a20 */ /* 0x000fe40000410000 */
[----:B------:R-:W-:Y:S01]  /*14f40*/  MUFU.TANH R18, R18 ;  /* 0x0000001200127308 */ /* 0x000fe20000002400 */
[----:B------:R-:W-:Y:S01]  /*14f50*/  FMUL.FTZ R31, R31, c[0x0][0x2ec] ;  /* 0x0000bb001f1f7a20 */ /* 0x000fe20000410000 */
[C---:B------:R-:W-:Y:S04]  /*14f60*/  HMMA.16816.F32 R40, R140.reuse, R8, R40 ;  /* 0x000000088c28723c */ /* 0x040fe80000001828 */
[----:B------:R-:W-:Y:S02]  /*14f70*/  FMUL.FTZ R23, R23, c[0x0][0x2ec] ;  /* 0x0000bb0017177a20 */ /* 0x000fe40000410000 */
[----:B------:R-:W-:Y:S02]  /*14f80*/  FMUL.FTZ R24, R24, c[0x0][0x2ec] ;  /* 0x0000bb0018187a20 */ /* 0x000fe40000410000 */
[----:B------:R-:W2:Y:S01]  /*14f90*/  MUFU.TANH R2, R30 ;  /* 0x0000001e00027308 */ /* 0x000ea20000002400 */
[-C--:B------:R-:W-:Y:S03]  /*14fa0*/  HMMA.16816.F32 R44, R140, R10.reuse, R44 ;  /* 0x0000000a8c2c723c */ /* 0x080fe6000000182c */
[----:B------:R-:W-:Y:S02]  /*14fb0*/  FMUL.FTZ R25, R25, c[0x0][0x2ec] ;  /* 0x0000bb0019197a20 */ /* 0x000fe40000410000 */
[----:B------:R-:W-:Y:S02]  /*14fc0*/  FMUL.FTZ R26, R26, c[0x0][0x2ec] ;  /* 0x0000bb001a1a7a20 */ /* 0x000fe40000410000 */
[----:B------:R-:W-:Y:S01]  /*14fd0*/  FMUL.FTZ R27, R27, c[0x0][0x2ec] ;  /* 0x0000bb001b1b7a20 */ /* 0x000fe20000410000 */
[C---:B------:R-:W-:Y:S01]  /*14fe0*/  HMMA.16816.F32 R48, R220.reuse, R10, R48 ;  /* 0x0000000adc30723c */ /* 0x040fe20000001830 */
[----:B------:R-:W3:Y:S03]  /*14ff0*/  MUFU.TANH R0, R31 ;  /* 0x0000001f00007308 */ /* 0x000ee60000002400 */
[----:B------:R-:W-:Y:S02]  /*15000*/  FMUL.FTZ R28, R28, c[0x0][0x2ec] ;  /* 0x0000bb001c1c7a20 */ /* 0x000fe40000410000 */
[----:B------:R-:W-:Y:S02]  /*15010*/  FMUL.FTZ R29, R29, c[0x0][0x2ec] ;  /* 0x0000bb001d1d7a20 */ /* 0x000fe40000410000 */
[-C--:B-1----:R-:W-:Y:S03]  /*15020*/  HMMA.16816.F32 R52, R220, R4.reuse, R52 ;  /* 0x00000004dc34723c */ /* 0x082fe60000001834 */
[----:B------:R-:W-:Y:S01]  /*15030*/  MUFU.TANH R19, R19 ;  /* 0x0000001300137308 */ /* 0x000fe20000002400 */
[----:B------:R-:W-:Y:S02]  /*15040*/  FMUL.FTZ R32, R32, c[0x0][0x2ec] ;  /* 0x0000bb0020207a20 */ /* 0x000fe40000410000 */
[----:B------:R-:W-:Y:S01]  /*15050*/  FMUL.FTZ R33, R33, c[0x0][0x2ec] ;  /* 0x0000bb0021217a20 */ /* 0x000fe20000410000 */
[----:B--2---:R-:W-:Y:S01]  /*15060*/  STL [R1], R2 ;  /* 0x0000000201007387 */ /* 0x004fe20000100800 */
[C---:B------:R-:W-:Y:S04]  /*15070*/  HMMA.16816.F32 R56, R140.reuse, R4, R56 ;  /* 0x000000048c38723c */ /* 0x040fe80000001838 */
[----:B------:R-:W-:Y:S01]  /*15080*/  FMUL.FTZ R34, R34, c[0x0][0x2ec] ;  /* 0x0000bb0022227a20 */ /* 0x000fe20000410000 */
[----:B------:R-:W-:Y:S01]  /*15090*/  MUFU.TANH R226, R20 ;  /* 0x0000001400e27308 */ /* 0x000fe20000002400 */
[----:B------:R-:W-:Y:S02]  /*150a0*/  FMUL.FTZ R35, R35, c[0x0][0x2ec] ;  /* 0x0000bb0023237a20 */ /* 0x000fe40000410000 */
[-C--:B------:R-:W-:Y:S01]  /*150b0*/  HMMA.16816.F32 R60, R140, R6.reuse, R60 ;  /* 0x000000068c3c723c */ /* 0x080fe2000000183c */
[----:B---3--:R1:W-:Y:S03]  /*150c0*/  STL [R1+0x4], R0 ;  /* 0x0000040001007387 */ /* 0x0083e60000100800 */
[----:B------:R-:W-:Y:S02]  /*150d0*/  FMUL.FTZ R41, R41, c[0x0][0x2ec] ;  /* 0x0000bb0029297a20 */ /* 0x000fe40000410000 */
[----:B------:R-:W-:Y:S01]  /*150e0*/  FMUL.FTZ R42, R42, c[0x0][0x2ec] ;  /* 0x0000bb002a2a7a20 */ /* 0x000fe20000410000 */
[----:B------:R-:W-:Y:S01]  /*150f0*/  MUFU.TANH R228, R21 ;  /* 0x0000001500e47308 */ /* 0x000fe20000002400 */
[----:B------:R-:W-:Y:S04]  /*15100*/  HMMA.16816.F32 R64, R220, R6, R64 ;  /* 0x00000006dc40723c */ /* 0x000fe80000001840 */
[----:B------:R-:W-:Y:S02]  /*15110*/  FMUL.FTZ R44, R44, c[0x0][0x2ec] ;  /* 0x0000bb002c2c7a20 */ /* 0x000fe40000410000 */
[----:B------:R-:W-:Y:S02]  /*15120*/  FMUL.FTZ R46, R46, c[0x0][0x2ec] ;  /* 0x0000bb002e2e7a20 */ /* 0x000fe40000410000 */
[----:B------:R-:W-:Y:S01]  /*15130*/  FMUL.FTZ R58, R58, c[0x0][0x2ec] ;  /* 0x0000bb003a3a7a20 */ /* 0x000fe20000410000 */
[----:B------:R-:W-:Y:S03]  /*15140*/  MUFU.TANH R230, R22 ;  /* 0x0000001600e67308 */ /* 0x000fe60000002400 */
[----:B------:R-:W-:Y:S02]  /*15150*/  FMUL.FTZ R59, R59, c[0x0][0x2ec] ;  /* 0x0000bb003b3b7a20 */ /* 0x000fe40000410000 */
[----:B------:R-:W-:Y:S02]  /*15160*/  FMUL.FTZ R47, R47, c[0x0][0x2ec] ;  /* 0x0000bb002f2f7a20 */ /* 0x000fe40000410000 */
[----:B------:R-:W-:Y:S02]  /*15170*/  FMUL.FTZ R51, R51, c[0x0][0x2ec] ;  /* 0x0000bb0033337a20 */ /* 0x000fe40000410000 */
[----:B------:R-:W-:Y:S01]  /*15180*/  FMUL.FTZ R36, R36, c[0x0][0x2ec] ;  /* 0x0000bb0024247a20 */ /* 0x000fe20000410000 */
[----:B------:R-:W2:Y:S01]  /*15190*/  MUFU.TANH R134, R58 ;  /* 0x0000003a00867308 */ /* 0x000ea20000002400 */
[----:B------:R-:W-:Y:S02]  /*151a0*/  FMUL.FTZ R37, R37, c[0x0][0x2ec] ;  /* 0x0000bb0025257a20 */ /* 0x000fe40000410000 */
[----:B------:R-:W-:Y:S02]  /*151b0*/  FMUL.FTZ R38, R38, c[0x0][0x2ec] ;  /* 0x0000bb0026267a20 */ /* 0x000fe40000410000 */
[----:B------:R-:W-:Y:S02]  /*151c0*/  FMUL.FTZ R39, R39, c[0x0][0x2ec] ;  /* 0x0000bb0027277a20 */ /* 0x000fe40000410000 */
[----:B------:R-:W-:Y:S02]  /*151d0*/  FMUL.FTZ R40, R40, c[0x0][0x2ec] ;  /* 0x0000bb0028287a20 */ /* 0x000fe40000410000 */
[----:B------:R-:W-:Y:S01]  /*151e0*/  FMUL.FTZ R43, R43, c[0x0][0x2ec] ;  /* 0x0000bb002b2b7a20 */ /* 0x000fe20000410000 */
[----:B------:R-:W3:Y:S01]  /*151f0*/  MUFU.TANH R133, R59 ;  /* 0x0000003b00857308 */ /* 0x000ee20000002400 */
        /* <DEDUP_REMOVED lines=8> */
[----:B--2---:R2:W-:Y:S01]  /*15280*/  STL [R1+0x3c], R134 ;  /* 0x00003c8601007387 */ /* 0x0045e20000100800 */
[----:B------:R-:W-:Y:S02]  /*15290*/  FMUL.FTZ R55, R55, c[0x0][0x2ec] ;  /* 0x0000bb0037377a20 */ /* 0x000fe40000410000 */
[----:B------:R-:W-:Y:S02]  /*152a0*/  FMUL.FTZ R56, R56, c[0x0][0x2ec] ;  /* 0x0000bb0038387a20 */ /* 0x000fe40000410000 */
[----:B------:R-:W-:Y:S01]  /*152b0*/  FMUL.FTZ R57, R57, c[0x0][0x2ec] ;  /* 0x0000bb0039397a20 */ /* 0x000fe20000410000 */
[----:B------:R2:W2:Y:S01]  /*152c0*/  MUFU.TANH R247, R24 ;  /* 0x0000001800f77308 */ /* 0x0004a20000002400 */
[----:B------:R-:W-:Y:S02]  /*152d0*/  FMUL.FTZ R60, R60, c[0x0][0x2ec] ;  /* 0x0000bb003c3c7a20 */ /* 0x000fe40000410000 */
[----:B------:R-:W-:Y:S01]  /*152e0*/  FMUL.FTZ R61, R61, c[0x0][0x2ec] ;  /* 0x0000bb003d3d7a20 */ /* 0x000fe20000410000 */
[----:B---3--:R3:W-:Y:S01]  /*152f0*/  STL [R1+0x40], R133 ;  /* 0x0000408501007387 */ /* 0x0087e20000100800 */
[----:B------:R-:W-:Y:S02]  /*15300*/  FMUL.FTZ R62, R62, c[0x0][0x2ec] ;  /* 0x0000bb003e3e7a20 */ /* 0x000fe40000410000 */
[----:B-1----:R-:W-:Y:S02]  /*15310*/  FMUL.FTZ R0, R63, c[0x0][0x2ec] ;  /* 0x0000bb003f007a20 */ /* 0x002fe40000410000 */
[----:B------:R-:W-:Y:S01]  /*15320*/  FMUL.FTZ R64, R64, c[0x0][0x2ec] ;  /* 0x0000bb0040407a20 */ /* 0x000fe20000410000 */
[----:B------:R3:W1:Y:S01]  /*15330*/  MUFU.TANH R248, R25 ;  /* 0x0000001900f87308 */ /* 0x0006620000002400 */
[----:B------:R-:W-:Y:S02]  /*15340*/  FMUL.FTZ R65, R65, c[0x0][0x2ec] ;  /* 0x0000bb0041417a20 */ /* 0x000fe40000410000 */
[----:B------:R-:W-:Y:S02]  /*15350*/  FMUL.FTZ R66, R66, c[0x0][0x2ec] ;  /* 0x0000bb0042427a20 */ /* 0x000fe40000410000 */
[----:B------:R-:W-:Y:S05]  /*15360*/  FMUL.FTZ R67, R67, c[0x0][0x2ec] ;  /* 0x0000bb0043437a20 */ /* 0x000fea0000410000 */
        /* <DEDUP_REMOVED lines=39> */
.L_x_253:
[----:B------:R-:W-:Y:S01]  /*155e0*/  STL [R1+0xe0], R244 ;  /* 0x0000e0f401007387 */ /* 0x000fe20000100800 */
[----:B------:R-:W-:Y:S01]  /*155f0*/  FMNMX.FTZ R0, R210, R132, !PT ;  /* 0x00000084d2007209 */ /* 0x000fe20007810000 */
[----:B------:R-:W-:Y:S01]  /*15600*/  UIADD3 UR8, UR8, -0x1, URZ ;  /* 0xffffffff08087890 */ /* 0x000fe2000fffe03f */
[----:B------:R-:W-:Y:S01]  /*15610*/  MOV R40, R136 ;  /* 0x0000008800287202 */ /* 0x000fe20000000f00 */
[----:B------:R-:W-:Y:S01]  /*15620*/  STL [R1+0xdc], R243 ;  /* 0x0000dcf301007387 */ /* 0x000fe20000100800 */
[----:B------:R-:W-:Y:S02]  /*15630*/  FMNMX.FTZ R2, R215, R0, !PT ;  /* 0x00000000d7027209 */ /* 0x000fe40007810000 */
[----:B------:R-:W-:Y:S01]  /*15640*/  FMNMX.FTZ R0, R211, R137, !PT ;  /* 0x00000089d3007209 */ /* 0x000fe20007810000 */
[----:B------:R-:W-:Y:S01]  /*15650*/  STL [R1+0xd8], R242 ;  /* 0x0000d8f201007387 */ /* 0x000fe20000100800 */
[----:B------:R-:W-:Y:S02]  /*15660*/  FMNMX.FTZ R3, R209, R2, !PT ;  /* 0x00000002d1037209 */ /* 0x000fe40007810000 */
[----:B------:R-:W-:Y:S01]  /*15670*/  FMNMX.FTZ R2, R216, R0, !PT ;  /* 0x00000000d8027209 */ /* 0x000fe20007810000 */
[----:B------:R-:W-:Y:S01]  /*15680*/  STL [R1+0xd4], R241 ;  /* 0x0000d4f101007387 */ /* 0x000fe20000100800 */
[----:B-1----:R-:W-:Y:S02]  /*15690*/  FMNMX.FTZ R4, R208, R3, !PT ;  /* 0x00000003d0047209 */ /* 0x002fe40007810000 */
[----:B------:R-:W-:Y:S01]  /*156a0*/  FMNMX.FTZ R0, R213, R138, !PT ;  /* 0x0000008ad5007209 */ /* 0x000fe20007810000 */
[----:B------:R-:W-:Y:S01]  /*156b0*/  STL [R1+0xd0], R240 ;  /* 0x0000d0f001007387 */ /* 0x000fe20000100800 */
[----:B------:R-:W-:Y:S02]  /*156c0*/  FMNMX.FTZ R4, R226, R4, !PT ;  /* 0x00000004e2047209 */ /* 0x000fe40007810000 */
[----:B------:R-:W-:Y:S01]  /*156d0*/  FMNMX.FTZ R3, R18, R2, !PT ;  /* 0x0000000212037209 */ /* 0x000fe20007810000 */
[----:B------:R1:W-:Y:S01]  /*156e0*/  STL [R1+0xcc], R239 ;  /* 0x0000ccef01007387 */ /* 0x0003e20000100800 */
[----:B------:R-:W-:Y:S02]  /*156f0*/  FMNMX.FTZ R4, R228, R4, !PT ;  /* 0x00000004e4047209 */ /* 0x000fe40007810000 */
[----:B------:R-:W-:Y:S01]  /*15700*/  FMNMX.FTZ R2, R224, R0, !PT ;  /* 0x00000000e0027209 */ /* 0x000fe20007810000 */
[----:B------:R-:W2:Y:S01]  /*15710*/  LDL.LU R48, [R1] ;  /* 0x0000000001307983 */ /* 0x000ea20000300800 */
[----:B------:R-:W-:Y:S02]  /*15720*/  FMNMX.FTZ R4, R227, R4, !PT ;  /* 0x00000004e3047209 */ /* 0x000fe40007810000 */
[----:B------:R-:W-:Y:S01]  /*15730*/  FMNMX.FTZ R0, R212, R139, !PT ;  /* 0x0000008bd4007209 */ /* 0x000fe20007810000 */
[----:B------:R-:W3:Y:S01]  /*15740*/  LDL.LU R45, [R1+0x4] ;  /* 0x00000400012d7983 */ /* 0x000ee20000300800 */
        /* <DEDUP_REMOVED lines=11> */
[----:B------:R-:W-:Y:S01]  /*15800*/  LDSM.16.MT88.4 R36, [R234+0xc000] ;  /* 0x00c00000ea24783b */ /* 0x000fe20000004200 */
[----:B------:R-:W-:Y:S02]  /*15810*/  FMNMX.FTZ R136, R25, R136, !PT ;  /* 0x0000008819887209 */ /* 0x000fe40007810000 */
[----:B------:R-:W-:Y:S02]  /*15820*/  FMNMX.FTZ R3, R230, R3, !PT ;  /* 0x00000003e6037209 */ /* 0x000fe40007810000 */
[----:B------:R-:W-:Y:S02]  /*15830*/  FMNMX.FTZ R136, R46, R136, !PT ;  /* 0x000000882e887209 */ /* 0x000fe40007810000 */
[----:B------:R-:W-:Y:S01]  /*15840*/  FMNMX.FTZ R2, R214, R2, !PT ;  /* 0x00000002d6027209 */ /* 0x000fe20007810000 */
[----:B------:R-:W-:Y:S01]  /*15850*/  LDSM.16.MT88.4 R52, [R236+0xc000] ;  /* 0x00c00000ec34783b */ /* 0x000fe20000004200 */
        /* <DEDUP_REMOVED lines=8> */
[----:B------:R-:W-:Y:S02]  /*158e0*/  MOV R58, R20 ;  /* 0x00000014003a7202 */ /* 0x000fe40000000f00 */
[----:B------:R-:W-:Y:S02]  /*158f0*/  FMNMX.FTZ R136, R221, R136, !PT ;  /* 0x00000088dd887209 */ /* 0x000fe40007810000 */
[----:B------:R-:W-:Y:S02]  /*15900*/  FMNMX.FTZ R3, R246, R3, !PT ;  /* 0x00000003f6037209 */ /* 0x000fe40007810000 */
[----:B------:R-:W-:Y:S01]  /*15910*/  FMNMX.FTZ R2, R248, R2, !PT ;  /* 0x00000002f8027209 */ /* 0x000fe20007810000 */
[----:B------:R-:W4:Y:S01]  /*15920*/  SHFL.BFLY PT, R6, R136, 0x2, 0x1f ;  /* 0x0c401f0088067f89 */ /* 0x000f2200000e0000 */
[----:B------:R-:W-:Y:S02]  /*15930*/  MOV R56, R22 ;  /* 0x0000001600387202 */ /* 0x000fe40000000f00 */
[----:B------:R-:W-:Y:S02]  /*15940*/  FMNMX.FTZ R3, R58, R3, !PT ;  /* 0x000000033a037209 */ /* 0x000fe40007810000 */
[----:B------:R-:W-:Y:S02]  /*15950*/  FMNMX.FTZ R2, R251, R2, !PT ;  /* 0x00000002fb027209 */ /* 0x000fe40007810000 */
[----:B------:R-:W-:Y:S02]  /*15960*/  MOV R59, R135 ;  /* 0x00000087003b7202 */ /* 0x000fe40000000f00 */
[----:B------:R-:W-:Y:S02]  /*15970*/  FMNMX.FTZ R3, R56, R3, !PT ;  /* 0x0000000338037209 */ /* 0x000fe40007810000 */
[----:B------:R-:W-:Y:S02]  /*15980*/  MOV R50, R23 ;  /* 0x0000001700327202 */ /* 0x000fe40000000f00 */
[----:B------:R-:W-:Y:S02]  /*15990*/  FMNMX.FTZ R2, R252, R2, !PT ;  /* 0x00000002fc027209 */ /* 0x000fe40007810000 */
[----:B-1----:R-:W-:Y:S02]  /*159a0*/  MOV R239, R32 ;  /* 0x0000002000ef7202 */ /* 0x002fe40000000f00 */
[----:B------:R-:W-:Y:S02]  /*159b0*/  MOV R57, R21 ;  /* 0x0000001500397202 */ /* 0x000fe40000000f00 */
[----:B------:R-:W-:Y:S01]  /*159c0*/  FMNMX.FTZ R3, R35, R3, !PT ;  /* 0x0000000323037209 */ /* 0x000fe20007810000 */
[----:B------:R-:W-:Y:S01]  /*159d0*/  LDSM.16.MT88.4 R20, [R233+0xc000] ;  /* 0x00c00000e914783b */ /* 0x000fe20000004200 */
[----:B------:R-:W-:Y:S02]  /*159e0*/  FMNMX.FTZ R2, R50, R2, !PT ;  /* 0x0000000232027209 */ /* 0x000fe40007810000 */
[----:B------:R-:W-:Y:S02]  /*159f0*/  MOV R43, R31 ;  /* 0x0000001f002b7202 */ /* 0x000fe40000000f00 */
[----:B------:R-:W-:Y:S02]  /*15a00*/  MOV R49, R30 ;  /* 0x0000001e00317202 */ /* 0x000fe40000000f00 */
        /* <DEDUP_REMOVED lines=9> */
[----:B------:R-:W-:Y:S03]  /*15aa0*/  FMNMX.FTZ R2, R33, R2, !PT ;  /* 0x0000000221027209 */ /* 0x000fe60007810000 */
[----:B------:R-:W1:Y:S01]  /*15ab0*/  SHFL.BFLY PT, R135, R3, 0x2, 0x1f ;  /* 0x0c401f0003877f89 */ /* 0x000e6200000e0000 */
[----:B------:R-:W-:Y:S04]  /*15ac0*/  FMNMX.FTZ R4, R41, R2, !PT ;  /* 0x0000000229047209 */ /* 0x000fe80007810000 */
[----:B------:R-:W-:Y:S05]  /*15ad0*/  FMNMX.FTZ R4, R26, R4, !PT ;  /* 0x000000041a047209 */ /* 0x000fea0007810000 */
[----:B------:R-:W1:Y:S01]  /*15ae0*/  SHFL.BFLY PT, R5, R4, 0x2, 0x1f ;  /* 0x0c401f0004057f89 */ /* 0x000e6200000e0000 */
[----:B----4-:R-:W-:Y:S07]  /*15af0*/  FMNMX.FTZ R136, R136, R6, !PT ;  /* 0x0000000688887209 */ /* 0x010fee0007810000 */
[----:B------:R-:W4:Y:S01]  /*15b00*/  SHFL.BFLY PT, R6, R136, 0x1, 0x1f ;  /* 0x0c201f0088067f89 */ /* 0x000f2200000e0000 */
[----:B-1----:R-:W-:Y:S07]  /*15b10*/  FMNMX.FTZ R135, R3, R135, !PT ;  /* 0x0000008703877209 */ /* 0x002fee0007810000 */
[----:B------:R-:W1:Y:S01]  /*15b20*/  SHFL.BFLY PT, R7, R135, 0x1, 0x1f ;  /* 0x0c201f0087077f89 */ /* 0x000e6200000e0000 */
[----:B------:R-:W-:Y:S02]  /*15b30*/  FMNMX.FTZ R4, R4, R5, !PT ;  /* 0x0000000504047209 */ /* 0x000fe40007810000 */
[----:B----4-:R-:W-:Y:S04]  /*15b40*/  FMNMX.FTZ R136, R136, R6, !PT ;  /* 0x0000000688887209 */ /* 0x010fe80007810000 */
[----:B------:R-:W-:Y:S02]  /*15b50*/  FSETP.NEU.FTZ.AND P0, PT, R136, -INF , PT ;  /* 0xff8000008800780b */ /* 0x000fe40003f1d000 */
[----:B-1----:R-:W-:Y:S02]  /*15b60*/  FMNMX.FTZ R135, R135, R7, !PT ;  /* 0x0000000787877209 */ /* 0x002fe40007810000 */
[----:B--2---:R-:W-:Y:S04]  /*15b70*/  FMNMX.FTZ R0, R48, R0, !PT ;  /* 0x0000000030007209 */ /* 0x004fe80007810000 */
[----:B---3--:R-:W-:Y:S04]  /*15b80*/  FMNMX.FTZ R0, R45, R0, !PT ;  /* 0x000000002d007209 */ /* 0x008fe80007810000 */
[----:B------:R-:W-:Y:S04]  /*15b90*/  FMNMX.FTZ R0, R27, R0, !PT ;  /* 0x000000001b007209 */ /* 0x000fe80007810000 */
[----:B------:R-:W-:Y:S04]  /*15ba0*/  FMNMX.FTZ R0, R59, R0, !PT ;  /* 0x000000003b007209 */ /* 0x000fe80007810000 */
[----:B------:R-:W-:Y:S04]  /*15bb0*/  FMNMX.FTZ R0, R239, R0, !PT ;  /* 0x00000000ef007209 */ /* 0x000fe80007810000 */
[----:B------:R-:W-:Y:S04]  /*15bc0*/  FMNMX.FTZ R0, R49, R0, !PT ;  /* 0x0000000031007209 */ /* 0x000fe80007810000 */
[----:B------:R-:W-:Y:S02]  /*15bd0*/  FMNMX.FTZ R0, R134, R0, !PT ;  /* 0x0000000086007209 */ /* 0x000fe40007810000 */
[----:B------:R-:W1:Y:S02]  /*15be0*/  SHFL.BFLY PT, R134, R4, 0x1, 0x1f ;  /* 0x0c201f0004867f89 */ /* 0x000e6400000e0000 */
[----:B------:R-:W-:Y:S04]  /*15bf0*/  FMNMX.FTZ R0, R133, R0, !PT ;  /* 0x0000000085007209 */ /* 0x000fe80007810000 */
[----:B------:R-:W-:Y:S04]  /*15c00*/  FMNMX.FTZ R0, R140, R0, !PT ;  /* 0x000000008c007209 */ /* 0x000fe80007810000 */
[----:B------:R-:W-:Y:S05]  /*15c10*/  FMNMX.FTZ R0, R141, R0, !PT ;  /* 0x000000008d007209 */ /* 0x000fea0007810000 */
[----:B------:R-:W2:Y:S01]  /*15c20*/  SHFL.BFLY PT, R2, R0, 0x2, 0x1f ;  /* 0x0c401f0000027f89 */ /* 0x000ea200000e0000 */
[----:B-1----:R-:W-:Y:S02]  /*15c30*/  FMNMX.FTZ R134, R4, R134, !PT ;  /* 0x0000008604867209 */ /* 0x002fe40007810000 */
[----:B--2---:R-:W-:Y:S01]  /*15c40*/  FMNMX.FTZ R2, R0, R2, !PT ;  /* 0x0000000200027209 */ /* 0x004fe20007810000 */
[----:B------:R-:W-:Y:S04]  /*15c50*/  FADD.FTZ R0, -R136, R132 ;  /* 0x0000008488007221 */ /* 0x000fe80000010100 */
[----:B------:R-:W-:Y:S01]  /*15c60*/  FMUL.FTZ R0, R0, c[0x0][0x23c] ;  /* 0x00008f0000007a20 */ /* 0x000fe20000410000 */
[----:B------:R-:W1:Y:S03]  /*15c70*/  SHFL.BFLY PT, R3, R2, 0x1, 0x1f ;  /* 0x0c201f0002037f89 */ /* 0x000e6600000e0000 */
[----:B------:R2:W3:Y:S01]  /*15c80*/  MUFU.EX2 R133, R0 ;  /* 0x0000000000857308 */ /* 0x0004e20000000800 */
[----:B-1----:R-:W-:Y:S01]  /*15c90*/  FMNMX.FTZ R3, R2, R3, !PT ;  /* 0x0000000302037209 */ /* 0x002fe20007810000 */
[C---:B--2---:R-:W-:Y:S02]  /*15ca0*/  FADD.FTZ R0, -R135.reuse, R137 ;  /* 0x0000008987007221 */ /* 0x044fe40000010100 */
[----:B------:R-:W-:Y:S02]  /*15cb0*/  FMUL.FTZ R137, R135, c[0x0][0x23c] ;  /* 0x00008f0087897a20 */ /* 0x000fe40000410000 */
[----:B------:R-:W-:Y:S02]  /*15cc0*/  FMUL.FTZ R0, R0, c[0x0][0x23c] ;  /* 0x00008f0000007a20 */ /* 0x000fe40000410000 */
[----:B------:R-:W-:Y:S02]  /*15cd0*/  FMUL.FTZ R142, R3, c[0x0][0x23c] ;  /* 0x00008f00038e7a20 */ /* 0x000fe40000410000 */
[----:B------:R1:W2:Y:S01]  /*15ce0*/  MUFU.EX2 R132, R0 ;  /* 0x0000000000847308 */ /* 0x0002a20000000800 */
[C---:B---3--:R-:W-:Y:S02]  /*15cf0*/  FMUL.FTZ R16, R133.reuse, R156 ;  /* 0x0000009c85107220 */ /* 0x048fe40000410000 */
[C---:B------:R-:W-:Y:S02]  /*15d00*/  FMUL.FTZ R17, R133.reuse, R157 ;  /* 0x0000009d85117220 */ /* 0x040fe40000410000 */
[C---:B------:R-:W-:Y:S01]  /*15d10*/  FMUL.FTZ R32, R133.reuse, R172 ;  /* 0x000000ac85207220 */ /* 0x040fe20000410000 */
[----:B------:R-:W-:Y:S01]  /*15d20*/  MOV R172, R59 ;  /* 0x0000003b00ac7202 */ /* 0x000fe20000000f00 */
        /* <DEDUP_REMOVED lines=20> */
[----:B------:R-:W-:Y:S01]  /*15e70*/  FSETP.NEU.FTZ.AND P0, PT, R134, -INF , PT ;  /* 0xff8000008600780b */ /* 0x000fe20003f1d000 */
[--C-:B------:R-:W-:Y:S02]  /*15e80*/  FFMA.FTZ R143, R226, c[0x0][0x23c], -R138.reuse ;  /* 0x00008f00e28f7a23 */ /* 0x100fe4000001088a */
[----:B------:R3:W-:Y:S01]  /*15e90*/  MUFU.EX2 R244, R4 ;  /* 0x0000000400f47308 */ /* 0x0007e20000000800 */
[C---:B------:R-:W-:Y:S02]  /*15ea0*/  FMUL.FTZ R66, R132.reuse, R206 ;  /* 0x000000ce84427220 */ /* 0x040fe40000410000 */
[C---:B------:R-:W-:Y:S02]  /*15eb0*/  FMUL.FTZ R67, R132.reuse, R207 ;  /* 0x000000cf84437220 */ /* 0x040fe40000410000 */
[C---:B------:R-:W-:Y:S01]  /*15ec0*/  FMUL.FTZ R70, R132.reuse, R70 ;  /* 0x0000004684467220 */ /* 0x040fe20000410000 */
[----:B------:R-:W-:Y:S01]  /*15ed0*/  LDSM.16.MT88.4 R204, [R235+0xd800] ;  /* 0x00d80000ebcc783b */ /* 0x000fe20000004200 */
[C---:B------:R-:W-:Y:S02]  /*15ee0*/  FMUL.FTZ R71, R132.reuse, R71 ;  /* 0x0000004784477220 */ /* 0x040fe40000410000 */
[C---:B------:R-:W-:Y:S01]  /*15ef0*/  FMUL.FTZ R82, R132.reuse, R82 ;  /* 0x0000005284527220 */ /* 0x040fe20000410000 */
[----:B------:R4:W-:Y:S01]  /*15f00*/  MUFU.EX2 R243, R5 ;  /* 0x0000000500f37308 */ /* 0x0009e20000000800 */
[C---:B------:R-:W-:Y:S02]  /*15f10*/  FMUL.FTZ R83, R132.reuse, R83 ;  /* 0x0000005384537220 */ /* 0x040fe40000410000 */
[----:B------:R-:W-:Y:S02]  /*15f20*/  FMUL.FTZ R86, R132, R86 ;  /* 0x0000005684567220 */ /* 0x000fe40000410000 */
[----:B-1----:R-:W-:Y:S02]  /*15f30*/  FADD.FTZ R0, -R3, R139 ;  /* 0x0000008b03007221 */ /* 0x002fe40000010100 */
[----:B------:R-:W-:Y:S02]  /*15f40*/  FMUL.FTZ R139, R134, c[0x0][0x23c] ;  /* 0x00008f00868b7a20 */ /* 0x000fe40000410000 */
[----:B------:R-:W-:Y:S02]  /*15f50*/  FMUL.FTZ R0, R0, c[0x0][0x23c] ;  /* 0x00008f0000007a20 */ /* 0x000fe40000410000 */
[C---:B--2---:R-:W-:Y:S01]  /*15f60*/  FMUL.FTZ R8, R2.reuse, R144 ;  /* 0x0000009002087220 */ /* 0x044fe20000410000 */
[----:B------:R-:W-:Y:S01]  /*15f70*/  FSEL R139, R139, RZ, P0 ;  /* 0x000000ff8b8b7208 */ /* 0x000fe20000000000 */
[----:B------:R-:W-:Y:S01]  /*15f80*/  FMUL.FTZ R12, R2, R152 ;  /* 0x00000098020c7220 */ /* 0x000fe20000410000 */
[----:B------:R-:W-:Y:S01]  /*15f90*/  FSETP.NEU.FTZ.AND P0, PT, R3, -INF , PT ;  /* 0xff8000000300780b */ /* 0x000fe20003f1d000 */
[----:B---3--:R-:W-:Y:S01]  /*15fa0*/  FFMA.FTZ R4, R211, c[0x0][0x23c], -R137 ;  /* 0x00008f00d3047a23 */ /* 0x008fe20000010889 */
[----:B------:R-:W1:Y:S01]  /*15fb0*/  MUFU.EX2 R0, R0 ;  /* 0x0000000000007308 */ /* 0x000e620000000800 */
[----:B------:R-:W-:Y:S01]  /*15fc0*/  FFMA.FTZ R9, R219, c[0x0][0x23c], -R139 ;  /* 0x00008f00db097a23 */ /* 0x000fe2000001088b */
[----:B------:R-:W-:Y:S01]  /*15fd0*/  FSEL R142, R142, RZ, P0 ;  /* 0x000000ff8e8e7208 */ /* 0x000fe20000000000 */
[C---:B------:R-:W-:Y:S02]  /*15fe0*/  FMUL.FTZ R13, R2.reuse, R153 ;  /* 0x00000099020d7220 */ /* 0x040fe40000410000 */
[C---:B------:R-:W-:Y:S02]  /*15ff0*/  FMUL.FTZ R60, R2.reuse, R200 ;  /* 0x000000c8023c7220 */ /* 0x040fe40000410000 */
[----:B------:R-:W-:Y:S02]  /*16000*/  FMUL.FTZ R61, R2, R201 ;  /* 0x000000c9023d7220 */ /* 0x000fe40000410000 */
[--C-:B----4-:R-:W-:Y:S01]  /*16010*/  FFMA.FTZ R5, R19, c[0x0][0x23c], -R137.reuse ;  /* 0x00008f0013057a23 */ /* 0x110fe20000010889 */
[----:B------:R2:W-:Y:S01]  /*16020*/  MUFU.EX2 R210, R4 ;  /* 0x0000000400d27308 */ /* 0x0005e20000000800 */
[----:B------:R-:W-:Y:S02]  /*16030*/  FMUL.FTZ R19, R132, R159 ;  /* 0x0000009f84137220 */ /* 0x000fe40000410000 */
[C---:B------:R-:W-:Y:S02]  /*16040*/  FMUL.FTZ R72, R2.reuse, R72 ;  /* 0x0000004802487220 */ /* 0x040fe40000410000 */
[C---:B------:R-:W-:Y:S02]  /*16050*/  FMUL.FTZ R73, R2.reuse, R73 ;  /* 0x0000004902497220 */ /* 0x040fe40000410000 */
[C---:B------:R-:W-:Y:S02]  /*16060*/  FMUL.FTZ R76, R2.reuse, R76 ;  /* 0x0000004c024c7220 */ /* 0x040fe40000410000 */
[----:B------:R-:W-:Y:S01]  /*16070*/  FMUL.FTZ R77, R2, R77 ;  /* 0x0000004d024d7220 */ /* 0x000fe20000410000 */
[----:B------:R3:W-:Y:S01]  /*16080*/  MUFU.EX2 R237, R5 ;  /* 0x0000000500ed7308 */ /* 0x0007e20000000800 */
[----:B------:R-:W-:Y:S02]  /*16090*/  FMUL.FTZ R87, R132, R87 ;  /* 0x0000005784577220 */ /* 0x000fe40000410000 */
[----:B------:R-:W-:Y:S02]  /*160a0*/  FMUL.FTZ R88, R2, R88 ;  /* 0x0000005802587220 */ /* 0x000fe40000410000 */
[C---:B-1----:R-:W-:Y:S02]  /*160b0*/  FMUL.FTZ R10, R0.reuse, R146 ;  /* 0x00000092000a7220 */ /* 0x042fe40000410000 */
[C---:B------:R-:W-:Y:S02]  /*160c0*/  FMUL.FTZ R11, R0.reuse, R147 ;  /* 0x00000093000b7220 */ /* 0x040fe40000410000 */
[C---:B------:R-:W-:Y:S01]  /*160d0*/  FMUL.FTZ R14, R0.reuse, R154 ;  /* 0x0000009a000e7220 */ /* 0x040fe20000410000 */
[----:B------:R1:W-:Y:S01]  /*160e0*/  MUFU.EX2 R232, R9 ;  /* 0x0000000900e87308 */ /* 0x0003e20000000800 */
[C---:B------:R-:W-:Y:S02]  /*160f0*/  FMUL.FTZ R15, R0.reuse, R155 ;  /* 0x0000009b000f7220 */ /* 0x040fe40000410000 */
[----:B------:R-:W-:Y:S01]  /*16100*/  FMUL.FTZ R30, R0, R170 ;  /* 0x000000aa001e7220 */ /* 0x000fe20000410000 */
[----:B------:R-:W4:Y:S01]  /*16110*/  LDSM.16.MT88.4 R152, [R235+0xc000] ;  /* 0x00c00000eb98783b */ /* 0x000f220000004200 */
[--C-:B--2---:R-:W-:Y:S01]  /*16120*/  FFMA.FTZ R4, R216, c[0x0][0x23c], -R137.reuse ;  /* 0x00008f00d8047a23 */ /* 0x104fe20000010889 */
[----:B------:R-:W-:Y:S01]  /*16130*/  MOV R170, R57 ;  /* 0x0000003900aa7202 */ /* 0x000fe20000000f00 */
[----:B------:R-:W-:Y:S01]  /*16140*/  FMUL.FTZ R31, R0, R171 ;  /* 0x000000ab001f7220 */ /* 0x000fe20000410000 */
[----:B------:R-:W-:Y:S01]  /*16150*/  MOV R171, R34 ;  /* 0x0000002200ab7202 */ /* 0x000fe20000000f00 */
[C---:B------:R-:W-:Y:S01]  /*16160*/  FMUL.FTZ R34, R132.reuse, R174 ;  /* 0x000000ae84227220 */ /* 0x040fe20000410000 */
[----:B------:R2:W2:Y:S01]  /*16170*/  MUFU.EX2 R216, R4 ;  /* 0x0000000400d87308 */ /* 0x0004a20000000800 */
[----:B------:R-:W-:Y:S01]  /*16180*/  MOV R174, R35 ;  /* 0x0000002300ae7202 */ /* 0x000fe20000000f00 */
[C---:B------:R-:W-:Y:S01]  /*16190*/  FMUL.FTZ R35, R132.reuse, R175 ;  /* 0x000000af84237220 */ /* 0x040fe20000410000 */
[----:B------:R-:W-:Y:S01]  /*161a0*/  MOV R175, R50 ;  /* 0x0000003200af7202 */ /* 0x000fe20000000f00 */
[----:B---3--:R-:W-:Y:S02]  /*161b0*/  FMUL.FTZ R5, R133, R149 ;  /* 0x0000009585057220 */ /* 0x008fe40000410000 */
[----:B------:R-:W-:Y:S02]  /*161c0*/  FMUL.FTZ R50, R132, R190 ;  /* 0x000000be84327220 */ /* 0x000fe40000410000 */
[----:B------:R-:W-:Y:S02]  /*161d0*/  FMUL.FTZ R57, R2, R197 ;  /* 0x000000c502397220 */ /* 0x000fe40000410000 */
[C---:B------:R-:W-:Y:S02]  /*161e0*/  FMUL.FTZ R59, R0.reuse, R199 ;  /* 0x000000c7003b7220 */ /* 0x040fe40000410000 */
[----:B------:R-:W-:Y:S02]  /*161f0*/  FMUL.FTZ R62, R0, R202 ;  /* 0x000000ca003e7220 */ /* 0x000fe40000410000 */
[----:B-1----:R-:W-:Y:S02]  /*16200*/  FMUL.FTZ R9, R2, R145 ;  /* 0x0000009102097220 */ /* 0x002fe40000410000 */
[C---:B------:R-:W-:Y:S02]  /*16210*/  FMUL.FTZ R63, R0.reuse, R203 ;  /* 0x000000cb003f7220 */ /* 0x040fe40000410000 */
[C---:B------:R-:W-:Y:S02]  /*16220*/  FMUL.FTZ R74, R0.reuse, R74 ;  /* 0x0000004a004a7220 */ /* 0x040fe40000410000 */
[C---:B------:R-:W-:Y:S02]  /*16230*/  FMUL.FTZ R75, R0.reuse, R75 ;  /* 0x0000004b004b7220 */ /* 0x040fe40000410000 */
[----:B------:R-:W-:Y:S02]  /*16240*/  FMUL.FTZ R78, R0, R78 ;  /* 0x0000004e004e7220 */ /* 0x000fe40000410000 */
[--C-:B--2---:R-:W-:Y:S01]  /*16250*/  FFMA.FTZ R4, R209, c[0x0][0x23c], -R138.reuse ;  /* 0x00008f00d1047a23 */ /* 0x104fe2000001088a */
[----:B------:R-:W-:Y:S01]  /*16260*/  F2FP.PACK_AB R149, R216, R210 ;  /* 0x000000d2d895723e */ /* 0x000fe200000000ff */
[----:B------:R-:W-:Y:S02]  /*16270*/  FMUL.FTZ R79, R0, R79 ;  /* 0x0000004f004f7220 */ /* 0x000fe40000410000 */
[----:B------:R1:W-:Y:S01]  /*16280*/  MUFU.EX2 R242, R4 ;  /* 0x0000000400f27308 */ /* 0x0003e20000000800 */
        /* <DEDUP_REMOVED lines=8> */
[C---:B------:R-:W-:Y:S02]  /*16310*/  FMUL.FTZ R98, R132.reuse, R98 ;  /* 0x0000006284627220 */ /* 0x040fe40000410000 */
[----:B------:R-:W-:Y:S02]  /*16320*/  FMUL.FTZ R99, R132, R99 ;  /* 0x0000006384637220 */ /* 0x000fe40000410000 */
[C---:B------:R-:W-:Y:S02]  /*16330*/  FMUL.FTZ R100, R133.reuse, R100 ;  /* 0x0000006485647220 */ /* 0x040fe40000410000 */
[C---:B------:R-:W-:Y:S02]  /*16340*/  FMUL.FTZ R101, R133.reuse, R101 ;  /* 0x0000006585657220 */ /* 0x040fe40000410000 */
[----:B-1----:R-:W-:Y:S02]  /*16350*/  FFMA.FTZ R4, R208, c[0x0][0x23c], -R138 ;  /* 0x00008f00d0047a23 */ /* 0x002fe4000001088a */
[C---:B------:R-:W-:Y:S02]  /*16360*/  FMUL.FTZ R102, R132.reuse, R102 ;  /* 0x0000006684667220 */ /* 0x040fe40000410000 */
[----:B------:R-:W1:Y:S01]  /*16370*/  MUFU.EX2 R238, R4 ;  /* 0x0000000400ee7308 */ /* 0x000e620000000800 */
        /* <DEDUP_REMOVED lines=11> */
[----:B------:R-:W-:Y:S01]  /*16430*/  FMUL.FTZ R114, R132, R114 ;  /* 0x0000007284727220 */ /* 0x000fe20000410000 */
[----:B-1----:R-:W-:Y:S01]  /*16440*/  F2FP.PACK_AB R150, R238, R242 ;  /* 0x000000f2ee96723e */ /* 0x002fe200000000ff */
[----:B------:R-:W-:Y:S02]  /*16450*/  FFMA.FTZ R4, R18, c[0x0][0x23c], -R137 ;  /* 0x00008f0012047a23 */ /* 0x000fe40000010889 */
[C---:B------:R-:W-:Y:S02]  /*16460*/  FMUL.FTZ R18, R132.reuse, R158 ;  /* 0x0000009e84127220 */ /* 0x040fe40000410000 */
[----:B------:R1:W2:Y:S01]  /*16470*/  MUFU.EX2 R241, R4 ;  /* 0x0000000400f17308 */ /* 0x0002a20000000800 */
[----:B------:R-:W3:Y:S01]  /*16480*/  LDSM.16.MT88.4 R156, [R233+0xe000] ;  /* 0x00e00000e99c783b */ /* 0x000ee20000004200 */
        /* <DEDUP_REMOVED lines=11> */
[--C-:B-1----:R-:W-:Y:S01]  /*16540*/  FFMA.FTZ R4, R213, c[0x0][0x23c], -R139.reuse ;  /* 0x00008f00d5047a23 */ /* 0x102fe2000001088b */
[----:B--2---:R-:W-:Y:S01]  /*16550*/  F2FP.PACK_AB R151, R237, R241 ;  /* 0x000000f1ed97723e */ /* 0x004fe200000000ff */
[C---:B------:R-:W-:Y:S02]  /*16560*/  FMUL.FTZ R126, R0.reuse, R126 ;  /* 0x0000007e007e7220 */ /* 0x040fe40000410000 */
[----:B------:R1:W-:Y:S01]  /*16570*/  MUFU.EX2 R209, R4 ;  /* 0x0000000400d17308 */ /* 0x0003e20000000800 */
[----:B------:R-:W-:Y:S02]  /*16580*/  FMUL.FTZ R127, R0, R127 ;  /* 0x0000007f007f7220 */ /* 0x000fe40000410000 */
[C---:B------:R-:W-:Y:S02]  /*16590*/  FMUL.FTZ R128, R133.reuse, R128 ;  /* 0x0000008085807220 */ /* 0x040fe40000410000 */
[----:B------:R-:W-:Y:S02]  /*165a0*/  FMUL.FTZ R129, R133, R129 ;  /* 0x0000008185817220 */ /* 0x000fe40000410000 */
[C---:B------:R-:W-:Y:S02]  /*165b0*/  FMUL.FTZ R130, R132.reuse, R130 ;  /* 0x0000008284827220 */ /* 0x040fe40000410000 */
[----:B------:R-:W-:Y:S02]  /*165c0*/  FMUL.FTZ R131, R132, R131 ;  /* 0x0000008384837220 */ /* 0x000fe40000410000 */
[--C-:B------:R-:W-:Y:S02]  /*165d0*/  FFMA.FTZ R140, R140, c[0x0][0x23c], -R142.reuse ;  /* 0x00008f008c8c7a23 */ /* 0x100fe4000001088e */
[--C-:B-1----:R-:W-:Y:S01]  /*165e0*/  FFMA.FTZ R4, R224, c[0x0][0x23c], -R139.reuse ;  /* 0x00008f00e0047a23 */ /* 0x102fe2000001088b */
[----:B------:R-:W-:Y:S01]  /*165f0*/  MOV R224, R26 ;  /* 0x0000001a00e07202 */ /* 0x000fe20000000f00 */
[----:B------:R-:W-:Y:S01]  /*16600*/  FMUL.FTZ R26, R0, R166 ;  /* 0x000000a6001a7220 */ /* 0x000fe20000410000 */
[----:B------:R-:W-:Y:S01]  /*16610*/  MOV R166, R51 ;  /* 0x0000003300a67202 */ /* 0x000fe20000000f00 */
[----:B------:R1:W2:Y:S01]  /*16620*/  MUFU.EX2 R211, R4 ;  /* 0x0000000400d37308 */ /* 0x0002a20000000800 */
[----:B------:R-:W-:Y:S02]  /*16630*/  FMUL.FTZ R51, R132, R191 ;  /* 0x000000bf84337220 */ /* 0x000fe40000410000 */
[--C-:B-1----:R-:W-:Y:S01]  /*16640*/  FFMA.FTZ R4, R212, c[0x0][0x23c], -R142.reuse ;  /* 0x00008f00d4047a23 */ /* 0x102fe2000001088e */
[----:B--2---:R-:W-:Y:S02]  /*16650*/  F2FP.PACK_AB R144, R211, R209 ;  /* 0x000000d1d390723e */ /* 0x004fe400000000ff */
[----:B------:R-:W-:Y:S04]  /*16660*/  MOV R212, R43 ;  /* 0x0000002b00d47202 */ /* 0x000fe80000000f00 */
[----:B------:R1:W-:Y:S01]  /*16670*/  MUFU.EX2 R208, R4 ;  /* 0x0000000400d07308 */ /* 0x0003e20000000800 */
[----:B------:R-:W-:Y:S02]  /*16680*/  FMUL.FTZ R43, R0, R183 ;  /* 0x000000b7002b7220 */ /* 0x000fe40000410000 */
[--C-:B-1----:R-:W-:Y:S01]  /*16690*/  FFMA.FTZ R4, R225, c[0x0][0x23c], -R142.reuse ;  /* 0x00008f00e1047a23 */ /* 0x102fe2000001088e */
[----:B------:R-:W-:Y:S01]  /*166a0*/  MOV R225, R41 ;  /* 0x0000002900e17202 */ /* 0x000fe20000000f00 */
[C---:B------:R-:W-:Y:S01]  /*166b0*/  FMUL.FTZ R41, R2.reuse, R181 ;  /* 0x000000b502297220 */ /* 0x040fe20000410000 */
[----:B------:R-:W-:Y:S04]  /*166c0*/  MOV R181, R56 ;  /* 0x0000003800b57202 */ /* 0x000fe80000000f00 */
[----:B------:R1:W2:Y:S01]  /*166d0*/  MUFU.EX2 R213, R4 ;  /* 0x0000000400d57308 */ /* 0x0002a20000000800 */
[----:B------:R-:W-:Y:S02]  /*166e0*/  FMUL.FTZ R56, R2, R196 ;  /* 0x000000c402387220 */ /* 0x000fe40000410000 */
[----:B-1----:R-:W-:Y:S01]  /*166f0*/  FFMA.FTZ R4, R214, c[0x0][0x23c], -R139 ;  /* 0x00008f00d6047a23 */ /* 0x002fe2000001088b */
[----:B--2---:R-:W-:Y:S06]  /*16700*/  F2FP.PACK_AB R145, R213, R208 ;  /* 0x000000d0d591723e */ /* 0x004fec00000000ff */
[----:B------:R1:W2:Y:S02]  /*16710*/  MUFU.EX2 R240, R4 ;  /* 0x0000000400f07308 */ /* 0x0002a40000000800 */
[--C-:B-1----:R-:W-:Y:S01]  /*16720*/  FFMA.FTZ R4, R218, c[0x0][0x23c], -R142.reuse ;  /* 0x00008f00da047a23 */ /* 0x102fe2000001088e */
[----:B--2---:R-:W-:Y:S02]  /*16730*/  F2FP.PACK_AB R146, R232, R240 ;  /* 0x000000f0e892723e */ /* 0x004fe400000000ff */
[----:B------:R-:W-:Y:S05]  /*16740*/  MOV R218, R33 ;  /* 0x0000002100da7202 */ /* 0x000fea0000000f00 */
[----:B------:R1:W-:Y:S01]  /*16750*/  MUFU.EX2 R214, R4 ;  /* 0x0000000400d67308 */ /* 0x0003e20000000800 */
[----:B------:R-:W-:Y:S01]  /*16760*/  FMUL.FTZ R33, R133, R173 ;  /* 0x000000ad85217220 */ /* 0x000fe20000410000 */
[----:B------:R-:W-:Y:S01]  /*16770*/  MOV R173, R40 ;  /* 0x0000002800ad7202 */ /* 0x000fe20000000f00 */
[----:B------:R-:W-:Y:S02]  /*16780*/  FMUL.FTZ R40, R2, R180 ;  /* 0x000000b402287220 */ /* 0x000fe40000410000 */
[----:B-1----:R-:W-:Y:S01]  /*16790*/  FFMA.FTZ R4, R217, c[0x0][0x23c], -R142 ;  /* 0x00008f00d9047a23 */ /* 0x002fe2000001088e */
[----:B------:R-:W-:Y:S01]  /*167a0*/  MOV R217, R42 ;  /* 0x0000002a00d97202 */ /* 0x000fe20000000f00 */
[C---:B------:R-:W-:Y:S01]  /*167b0*/  FMUL.FTZ R42, R0.reuse, R182 ;  /* 0x000000b6002a7220 */ /* 0x040fe20000410000 */
[----:B------:R-:W-:Y:S02]  /*167c0*/  MOV R182, R58 ;  /* 0x0000003a00b67202 */ /* 0x000fe40000000f00 */
[----:B------:R1:W2:Y:S01]  /*167d0*/  MUFU.EX2 R219, R4 ;  /* 0x0000000400db7308 */ /* 0x0002a20000000800 */
[----:B------:R-:W-:Y:S09]  /*167e0*/  FMUL.FTZ R58, R0, R198 ;  /* 0x000000c6003a7220 */ /* 0x000ff20000410000 */
[----:B------:R3:W-:Y:S01]  /*167f0*/  MUFU.EX2 R198, R143 ;  /* 0x0000008f00c67308 */ /* 0x0007e20000000800 */
[----:B-1----:R-:W-:Y:S01]  /*16800*/  FMUL.FTZ R4, R133, R148 ;  /* 0x0000009485047220 */ /* 0x002fe20000410000 */
[----:B------:R-:W-:Y:S02]  /*16810*/  F2FP.PACK_AB R148, R243, R244 ;  /* 0x000000f4f394723e */ /* 0x000fe400000000ff */
[----:B--2---:R-:W-:Y:S05]  /*16820*/  F2FP.PACK_AB R147, R219, R214 ;  /* 0x000000d6db93723e */ /* 0x004fea00000000ff */
[-C--:B------:R-:W-:Y:S05]  /*16830*/  HMMA.16816.F32 R4, R148, R20.reuse, R4 ;  /* 0x000000149404723c */ /* 0x080fea0000001804 */
[--C-:B---3--:R-:W-:Y:S03]  /*16840*/  FFMA.FTZ R143, R228, c[0x0][0x23c], -R138.reuse ;  /* 0x00008f00e48f7a23 */ /* 0x108fe6000001088a */
[C---:B------:R-:W-:Y:S07]  /*16850*/  HMMA.16816.F32 R8, R144.reuse, R20, R8 ;  /* 0x000000149008723c */ /* 0x040fee0000001808 */
[C---:B------:R-:W-:Y:S01]  /*16860*/  FMUL.FTZ R20, R133.reuse, R160 ;  /* 0x000000a085147220 */ /* 0x040fe20000410000 */
[-C--:B------:R-:W-:Y:S04]  /*16870*/  HMMA.16816.F32 R12, R144, R22.reuse, R12 ;  /* 0x00000016900c723c */ /* 0x080fe8000000180c */
[----:B------:R-:W-:Y:S01]  /*16880*/  MOV R160, R29 ;  /* 0x0000001d00a07202 */ /* 0x000fe20000000f00 */
[C---:B------:R-:W-:Y:S01]  /*16890*/  FMUL.FTZ R21, R133.reuse, R161 ;  /* 0x000000a185157220 */ /* 0x040fe20000410000 */
[----:B------:R-:W-:Y:S01]  /*168a0*/  MOV R161, R28 ;  /* 0x0000001c00a17202 */ /* 0x000fe20000000f00 */
[C---:B------:R-:W-:Y:S01]  /*168b0*/  FMUL.FTZ R28, R2.reuse, R168 ;  /* 0x000000a8021c7220 */ /* 0x040fe20000410000 */
[C---:B------:R-:W-:Y:S04]  /*168c0*/  HMMA.16816.F32 R16, R148.reuse, R22, R16 ;  /* 0x000000169410723c */ /* 0x040fe80000001810 */
[----:B------:R-:W-:Y:S01]  /*168d0*/  FMUL.FTZ R29, R2, R169 ;  /* 0x000000a9021d7220 */ /* 0x000fe20000410000 */
[----:B------:R-:W-:Y:S01]  /*168e0*/  MOV R168, R46 ;  /* 0x0000002e00a87202 */ /* 0x000fe20000000f00 */
[----:B------:R-:W-:Y:S01]  /*168f0*/  FMUL.FTZ R46, R0, R186 ;  /* 0x000000ba002e7220 */ /* 0x000fe20000410000 */
[----:B------:R-:W-:Y:S01]  /*16900*/  MOV R169, R49 ;  /* 0x0000003100a97202 */ /* 0x000fe20000000f00 */
[C---:B------:R-:W-:Y:S01]  /*16910*/  FMUL.FTZ R22, R132.reuse, R162 ;  /* 0x000000a284167220 */ /* 0x040fe20000410000 */
[----:B------:R-:W-:Y:S03]  /*16920*/  MOV R162, R27 ;  /* 0x0000001b00a27202 */ /* 0x000fe60000000f00 */
[----:B------:R-:W-:Y:S01]  /*16930*/  FMUL.FTZ R23, R132, R163 ;  /* 0x000000a384177220 */ /* 0x000fe20000410000 */
[----:B------:R-:W-:Y:S01]  /*16940*/  MOV R163, R24 ;  /* 0x0000001800a37202 */ /* 0x000fe20000000f00 */
[----:B------:R-:W-:Y:S01]  /*16950*/  FMUL.FTZ R27, R0, R167 ;  /* 0x000000a7001b7220 */ /* 0x000fe20000410000 */
[----:B------:R-:W-:Y:S01]  /*16960*/  MOV R167, R47 ;  /* 0x0000002f00a77202 */ /* 0x000fe20000000f00 */
[C---:B------:R-:W-:Y:S01]  /*16970*/  FMUL.FTZ R49, R133.reuse, R189 ;  /* 0x000000bd85317220 */ /* 0x040fe20000410000 */
[----:B------:R-:W-:Y:S01]  /*16980*/  MOV R189, R160 ;  /* 0x000000a000bd7202 */ /* 0x000fe20000000f00 */
[C---:B------:R-:W-:Y:S01]  /*16990*/  FMUL.FTZ R24, R2.reuse, R164 ;  /* 0x000000a402187220 */ /* 0x040fe20000410000 */
[-C--:B------:R-:W-:Y:S03]  /*169a0*/  HMMA.16816.F32 R20, R148, R36.reuse, R20 ;  /* 0x000000249414723c */ /* 0x080fe60000001814 */
[----:B------:R-:W-:Y:S01]  /*169b0*/  MOV R164, R25 ;  /* 0x0000001900a47202 */ /* 0x000fe20000000f00 */
[C---:B------:R-:W-:Y:S01]  /*169c0*/  FMUL.FTZ R25, R2.reuse, R165 ;  /* 0x000000a502197220 */ /* 0x040fe20000410000 */
[----:B------:R-:W-:Y:S01]  /*169d0*/  MOV R165, R44 ;  /* 0x0000002c00a57202 */ /* 0x000fe20000000f00 */
[C---:B------:R-:W-:Y:S01]  /*169e0*/  FMUL.FTZ R44, R2.reuse, R184 ;  /* 0x000000b8022c7220 */ /* 0x040fe20000410000 */
[----:B------:R-:W-:Y:S01]  /*169f0*/  MOV R184, R45 ;  /* 0x0000002d00b87202 */ /* 0x000fe20000000f00 */
[----:B------:R-:W-:Y:S03]  /*16a00*/  FMUL.FTZ R45, R2, R185 ;  /* 0x000000b9022d7220 */ /* 0x000fe60000410000 */
[C---:B------:R-:W-:Y:S04]  /*16a10*/  HMMA.16816.F32 R24, R144.reuse, R36, R24 ;  /* 0x000000249018723c */ /* 0x040fe80000001818 */
[----:B------:R-:W-:Y:S01]  /*16a20*/  FMUL.FTZ R47, R0, R187 ;  /* 0x000000bb002f7220 */ /* 0x000fe20000410000 */
[----:B------:R-:W-:Y:S01]  /*16a30*/  MOV R187, R48 ;  /* 0x0000003000bb7202 */ /* 0x000fe20000000f00 */
[C---:B------:R-:W-:Y:S01]  /*16a40*/  FMUL.FTZ R48, R133.reuse, R188 ;  /* 0x000000bc85307220 */ /* 0x040fe20000410000 */
[----:B------:R-:W-:Y:S01]  /*16a50*/  MOV R188, R173 ;  /* 0x000000ad00bc7202 */ /* 0x000fe20000000f00 */
[-C--:B------:R-:W-:Y:S04]  /*16a60*/  HMMA.16816.F32 R28, R144, R38.reuse, R28 ;  /* 0x00000026901c723c */ /* 0x080fe8000000181c */
[C---:B------:R-:W-:Y:S01]  /*16a70*/  FMUL.FTZ R37, R133.reuse, R177 ;  /* 0x000000b185257220 */ /* 0x040fe20000410000 */
[----:B------:R-:W-:Y:S01]  /*16a80*/  MOV R173, R172 ;  /* 0x000000ac00ad7202 */ /* 0x000fe20000000f00 */
[C---:B------:R-:W-:Y:S01]  /*16a90*/  FMUL.FTZ R36, R133.reuse, R176 ;  /* 0x000000b085247220 */ /* 0x040fe20000410000 */
[----:B------:R-:W-:Y:S01]  /*16aa0*/  MOV R172, R163 ;  /* 0x000000a300ac7202 */ /* 0x000fe20000000f00 */
[C---:B------:R-:W-:Y:S07]  /*16ab0*/  HMMA.16816.F32 R32, R148.reuse, R38, R32 ;  /* 0x000000269420723c */ /* 0x040fee0000001820 */
[C---:B------:R-:W-:Y:S02]  /*16ac0*/  FMUL.FTZ R38, R132.reuse, R178 ;  /* 0x000000b284267220 */ /* 0x040fe40000410000 */
[----:B------:R1:W-:Y:S03]  /*16ad0*/  MUFU.EX2 R178, R143 ;  /* 0x0000008f00b27308 */ /* 0x0003e60000000800 */
[----:B------:R-:W-:Y:S07]  /*16ae0*/  FMUL.FTZ R39, R132, R179 ;  /* 0x000000b384277220 */ /* 0x000fee0000410000 */
[-C--:B------:R-:W-:Y:S08]  /*16af0*/  HMMA.16816.F32 R36, R148, R52.reuse, R36 ;  /* 0x000000349424723c */ /* 0x080ff00000001824 */
[C---:B------:R-:W-:Y:S04]  /*16b00*/  HMMA.16816.F32 R40, R144.reuse, R52, R40 ;  /* 0x000000349028723c */ /* 0x040fe80000001828 */
[--C-:B-1----:R-:W-:Y:S04]  /*16b10*/  FFMA.FTZ R143, R230, c[0x0][0x23c], -R137.reuse ;  /* 0x00008f00e68f7a23 */ /* 0x102fe80000010889 */
[-C--:B------:R-:W-:Y:S01]  /*16b20*/  HMMA.16816.F32 R44, R144, R54.reuse, R44 ;  /* 0x00000036902c723c */ /* 0x080fe2000000182c */
[----:B------:R1:W-:Y:S03]  /*16b30*/  MUFU.EX2 R215, R143 ;  /* 0x0000008f00d77308 */ /* 0x0003e60000000800 */
[C---:B------:R-:W-:Y:S02]  /*16b40*/  FMUL.FTZ R52, R133.reuse, R192 ;  /* 0x000000c085347220 */ /* 0x040fe40000410000 */
[----:B------:R-:W-:Y:S02]  /*16b50*/  FMUL.FTZ R53, R133, R193 ;  /* 0x000000c185357220 */ /* 0x000fe40000410000 */
[C---:B------:R-:W-:Y:S07]  /*16b60*/  HMMA.16816.F32 R48, R148.reuse, R54, R48 ;  /* 0x000000369430723c */ /* 0x040fee0000001830 */
[C---:B------:R-:W-:Y:S02]  /*16b70*/  FMUL.FTZ R54, R132.reuse, R194 ;  /* 0x000000c284367220 */ /* 0x040fe40000410000 */
[----:B------:R-:W-:Y:S07]  /*16b80*/  FMUL.FTZ R55, R132, R195 ;  /* 0x000000c384377220 */ /* 0x000fee0000410000 */
[-C--:B----4-:R-:W-:Y:S03]  /*16b90*/  HMMA.16816.F32 R52, R148, R152.reuse, R52 ;  /* 0x000000989434723c */ /* 0x090fe60000001834 */
[--C-:B-1----:R-:W-:Y:S04]  /*16ba0*/  FFMA.FTZ R143, R245, c[0x0][0x23c], -R137.reuse ;  /* 0x00008f00f58f7a23 */ /* 0x102fe80000010889 */
[----:B------:R1:W2:Y:S01]  /*16bb0*/  MUFU.EX2 R177, R143 ;  /* 0x0000008f00b17308 */ /* 0x0002a20000000800 */
[C---:B------:R-:W-:Y:S08]  /*16bc0*/  HMMA.16816.F32 R56, R144.reuse, R152, R56 ;  /* 0x000000989038723c */ /* 0x040ff00000001838 */
[-C--:B------:R-:W-:Y:S08]  /*16bd0*/  HMMA.16816.F32 R60, R144, R154.reuse, R60 ;  /* 0x0000009a903c723c */ /* 0x080ff0000000183c */
[C---:B------:R-:W-:Y:S01]  /*16be0*/  HMMA.16816.F32 R64, R148.reuse, R154, R64 ;  /* 0x0000009a9440723c */ /* 0x040fe20000001840 */
[----:B------:R-:W3:Y:S03]  /*16bf0*/  LDSM.16.MT88.4 R152, [R234+0xe000] ;  /* 0x00e00000ea98783b */ /* 0x000ee60000004200 */
[--C-:B-1----:R-:W-:Y:S04]  /*16c00*/  FFMA.FTZ R143, R227, c[0x0][0x23c], -R138.reuse ;  /* 0x00008f00e38f7a23 */ /* 0x102fe8000001088a */
[-C--:B------:R-:W-:Y:S01]  /*16c10*/  HMMA.16816.F32 R68, R148, R156.reuse, R68 ;  /* 0x0000009c9444723c */ /* 0x080fe20000001844 */
[----:B------:R1:W-:Y:S07]  /*16c20*/  MUFU.EX2 R185, R143 ;  /* 0x0000008f00b97308 */ /* 0x0003ee0000000800 */
[C---:B------:R-:W-:Y:S08]  /*16c30*/  HMMA.16816.F32 R72, R144.reuse, R156, R72 ;  /* 0x0000009c9048723c */ /* 0x040ff00000001848 */
[-C--:B------:R-:W-:Y:S08]  /*16c40*/  HMMA.16816.F32 R76, R144, R158.reuse, R76 ;  /* 0x0000009e904c723c */ /* 0x080ff0000000184c */
[C---:B------:R-:W-:Y:S01]  /*16c50*/  HMMA.16816.F32 R80, R148.reuse, R158, R80 ;  /* 0x0000009e9450723c */ /* 0x040fe20000001850 */
[----:B------:R-:W4:Y:S03]  /*16c60*/  LDSM.16.MT88.4 R156, [R236+0xe000] ;  /* 0x00e00000ec9c783b */ /* 0x000f260000004200 */
[----:B-1----:R-:W-:Y:S04]  /*16c70*/  FFMA.FTZ R143, R229, c[0x0][0x23c], -R138 ;  /* 0x00008f00e58f7a23 */ /* 0x002fe8000001088a */
[----:B------:R1:W1:Y:S01]  /*16c80*/  MUFU.EX2 R194, R143 ;  /* 0x0000008f00c27308 */ /* 0x0002620000000800 */
[-C--:B---3--:R-:W-:Y:S08]  /*16c90*/  HMMA.16816.F32 R84, R148, R152.reuse, R84 ;  /* 0x000000989454723c */ /* 0x088ff00000001854 */
[C---:B------:R-:W-:Y:S08]  /*16ca0*/  HMMA.16816.F32 R88, R144.reuse, R152, R88 ;  /* 0x000000989058723c */ /* 0x040ff00000001858 */
[-C--:B------:R-:W-:Y:S04]  /*16cb0*/  HMMA.16816.F32 R92, R144, R154.reuse, R92 ;  /* 0x0000009a905c723c */ /* 0x080fe8000000185c */
[--C-:B-1----:R-:W-:Y:S04]  /*16cc0*/  FFMA.FTZ R143, R231, c[0x0][0x23c], -R137.reuse ;  /* 0x00008f00e78f7a23 */ /* 0x102fe80000010889 */
[C---:B------:R-:W-:Y:S01]  /*16cd0*/  HMMA.16816.F32 R96, R148.reuse, R154, R96 ;  /* 0x0000009a9460723c */ /* 0x040fe20000001860 */
[----:B------:R-:W1:Y:S01]  /*16ce0*/  LDSM.16.MT88.4 R152, [R235+0xe000] ;  /* 0x00e00000eb98783b */ /* 0x000e620000004200 */
[----:B------:R3:W-:Y:S06]  /*16cf0*/  MUFU.EX2 R183, R143 ;  /* 0x0000008f00b77308 */ /* 0x0007ec0000000800 */
[-C--:B----4-:R-:W-:Y:S08]  /*16d00*/  HMMA.16816.F32 R100, R148, R156.reuse, R100 ;  /* 0x0000009c9464723c */ /* 0x090ff00000001864 */
[C---:B------:R-:W-:Y:S08]  /*16d10*/  HMMA.16816.F32 R104, R144.reuse, R156, R104 ;  /* 0x0000009c9068723c */ /* 0x040ff00000001868 */
[-C--:B------:R-:W-:Y:S04]  /*16d20*/  HMMA.16816.F32 R108, R144, R158.reuse, R108 ;  /* 0x0000009e906c723c */ /* 0x080fe8000000186c */
[----:B---3--:R-:W-:Y:S04]  /*16d30*/  FFMA.FTZ R143, R246, c[0x0][0x23c], -R137 ;  /* 0x00008f00f68f7a23 */ /* 0x008fe80000010889 */
[C---:B------:R-:W-:Y:S01]  /*16d40*/  HMMA.16816.F32 R112, R148.reuse, R158, R112 ;  /* 0x0000009e9470723c */ /* 0x040fe20000001870 */
[----:B------:R3:W4:Y:S01]  /*16d50*/  MUFU.EX2 R195, R143 ;  /* 0x0000008f00c37308 */ /* 0x0007220000000800 */
[----:B------:R-:W4:Y:S06]  /*16d60*/  LDSM.16.MT88.4 R156, [R233+0xc800] ;  /* 0x00c80000e99c783b */ /* 0x000f2c0000004200 */
[-C--:B-1----:R-:W-:Y:S08]  /*16d70*/  HMMA.16816.F32 R116, R148, R152.reuse, R116 ;  /* 0x000000989474723c */ /* 0x082ff00000001874 */
[C---:B------:R-:W-:Y:S08]  /*16d80*/  HMMA.16816.F32 R120, R144.reuse, R152, R120 ;  /* 0x000000989078723c */ /* 0x040ff00000001878 */
[-C--:B------:R-:W-:Y:S04]  /*16d90*/  HMMA.16816.F32 R124, R144, R154.reuse, R124 ;  /* 0x0000009a907c723c */ /* 0x080fe8000000187c */
[--C-:B---3--:R-:W-:Y:S03]  /*16da0*/  FFMA.FTZ R143, R247, c[0x0][0x23c], -R139.reuse ;  /* 0x00008f00f78f7a23 */ /* 0x108fe6000001088b */
[----:B--2---:R-:W-:Y:S01]  /*16db0*/  F2FP.PACK_AB R145, R177, R215 ;  /* 0x000000d7b191723e */ /* 0x004fe200000000ff */
[----:B------:R-:W-:Y:S01]  /*16dc0*/  HMMA.16816.F32 R128, R148, R154, R128 ;  /* 0x0000009a9480723c */ /* 0x000fe20000001880 */
[----:B------:R1:W-:Y:S01]  /*16dd0*/  MUFU.EX2 R180, R143 ;  /* 0x0000008f00b47308 */ /* 0x0003e20000000800 */
[----:B------:R-:W-:Y:S02]  /*16de0*/  LDSM.16.MT88.4 R152, [R236+0xc800] ;  /* 0x00c80000ec98783b */ /* 0x000fe40000004200 */
[----:B------:R-:W-:Y:S02]  /*16df0*/  F2FP.PACK_AB R144, R178, R198 ;  /* 0x000000c6b290723e */ /* 0x000fe400000000ff */
[----:B------:R-:W-:Y:S02]  /*16e00*/  F2FP.PACK_AB R146, R194, R185 ;  /* 0x000000b9c292723e */ /* 0x000fe400000000ff */
[----:B----4-:R-:W-:Y:S07]  /*16e10*/  F2FP.PACK_AB R147, R195, R183 ;  /* 0x000000b7c393723e */ /* 0x010fee00000000ff */
[-C--:B------:R-:W-:Y:S05]  /*16e20*/  HMMA.16816.F32 R4, R144, R156.reuse, R4 ;  /* 0x0000009c9004723c */ /* 0x080fea0000001804 */
[--C-:B-1----:R-:W-:Y:S04]  /*16e30*/  FFMA.FTZ R143, R248, c[0x0][0x23c], -R139.reuse ;  /* 0x00008f00f88f7a23 */ /* 0x102fe8000001088b */
[----:B------:R1:W2:Y:S03]  /*16e40*/  MUFU.EX2 R176, R143 ;  /* 0x0000008f00b07308 */ /* 0x0002a60000000800 */
[--C-:B-1----:R-:W-:Y:S01]  /*16e50*/  FFMA.FTZ R143, R249, c[0x0][0x23c], -R142.reuse ;  /* 0x00008f00f98f7a23 */ /* 0x102fe2000001088e */
[----:B--2---:R-:W-:Y:S06]  /*16e60*/  F2FP.PACK_AB R148, R176, R180 ;  /* 0x000000b4b094723e */ /* 0x004fec00000000ff */
[----:B------:R1:W-:Y:S02]  /*16e70*/  MUFU.EX2 R179, R143 ;  /* 0x0000008f00b37308 */ /* 0x0003e40000000800 */
[--C-:B-1----:R-:W-:Y:S08]  /*16e80*/  FFMA.FTZ R143, R250, c[0x0][0x23c], -R142.reuse ;  /* 0x00008f00fa8f7a23 */ /* 0x102ff0000001088e */
[----:B------:R1:W2:Y:S02]  /*16e90*/  MUFU.EX2 R186, R143 ;  /* 0x0000008f00ba7308 */ /* 0x0002a40000000800 */
[--C-:B-1----:R-:W-:Y:S01]  /*16ea0*/  FFMA.FTZ R143, R251, c[0x0][0x23c], -R139.reuse ;  /* 0x00008f00fb8f7a23 */ /* 0x102fe2000001088b */
[----:B--2---:R-:W-:Y:S07]  /*16eb0*/  F2FP.PACK_AB R149, R186, R179 ;  /* 0x000000b3ba95723e */ /* 0x004fee00000000ff */
[----:B------:R1:W-:Y:S02]  /*16ec0*/  MUFU.EX2 R192, R143 ;  /* 0x0000008f00c07308 */ /* 0x0003e40000000800 */
[----:B-1----:R-:W-:Y:S08]  /*16ed0*/  FFMA.FTZ R143, R252, c[0x0][0x23c], -R139 ;  /* 0x00008f00fc8f7a23 */ /* 0x002ff0000001088b */
[----:B------:R1:W2:Y:S02]  /*16ee0*/  MUFU.EX2 R196, R143 ;  /* 0x0000008f00c47308 */ /* 0x0002a40000000800 */
[----:B-1----:R-:W-:Y:S01]  /*16ef0*/  FFMA.FTZ R143, R187, c[0x0][0x23c], -R142 ;  /* 0x00008f00bb8f7a23 */ /* 0x002fe2000001088e */
[----:B------:R-:W-:Y:S02]  /*16f00*/  MOV R187, R164 ;  /* 0x000000a400bb7202 */ /* 0x000fe40000000f00 */
[----:B------:R-:W-:Y:S05]  /*16f10*/  MOV R164, R161 ;  /* 0x000000a100a47202 */ /* 0x000fea0000000f00 */
[----:B------:R1:W-:Y:S01]  /*16f20*/  MUFU.EX2 R193, R143 ;  /* 0x0000008f00c17308 */ /* 0x0003e20000000800 */
[----:B--2---:R-:W-:Y:S01]  /*16f30*/  F2FP.PACK_AB R150, R196, R192 ;  /* 0x000000c0c496723e */ /* 0x004fe200000000ff */
[----:B------:R-:W-:Y:S02]  /*16f40*/  FFMA.FTZ R164, R164, c[0x0][0x23c], -R138 ;  /* 0x00008f00a4a47a23 */ /* 0x000fe4000001088a */
[----:B-1----:R-:W-:Y:S01]  /*16f50*/  FFMA.FTZ R143, R184, c[0x0][0x23c], -R142 ;  /* 0x00008f00b88f7a23 */ /* 0x002fe2000001088e */
[----:B------:R-:W-:Y:S02]  /*16f60*/  MOV R184, R174 ;  /* 0x000000ae00b87202 */ /* 0x000fe40000000f00 */
[----:B------:R-:W-:Y:S03]  /*16f70*/  MOV R174, R162 ;  /* 0x000000a200ae7202 */ /* 0x000fe60000000f00 */
[----:B------:R1:W2:Y:S01]  /*16f80*/  MUFU.EX2 R197, R143 ;  /* 0x0000008f00c57308 */ /* 0x0002a20000000800 */
[----:B------:R-:W3:Y:S01]  /*16f90*/  LDSM.16.MT88.4 R160, [R234+0xc800] ;  /* 0x00c80000eaa0783b */ /* 0x000ee20000004200 */
[--C-:B-1----:R-:W-:Y:S01]  /*16fa0*/  FFMA.FTZ R143, R189, c[0x0][0x23c], -R138.reuse ;  /* 0x00008f00bd8f7a23 */ /* 0x102fe2000001088a */
[----:B--2---:R-:W-:Y:S07]  /*16fb0*/  F2FP.PACK_AB R151, R197, R193 ;  /* 0x000000c1c597723e */ /* 0x004fee00000000ff */
[----:B------:R1:W-:Y:S01]  /*16fc0*/  MUFU.EX2 R199, R143 ;  /* 0x0000008f00c77308 */ /* 0x0003e20000000800 */
[C---:B------:R-:W-:Y:S08]  /*16fd0*/  HMMA.16816.F32 R8, R148.reuse, R156, R8 ;  /* 0x0000009c9408723c */ /* 0x040ff00000001808 */
[-C--:B------:R-:W-:Y:S08]  /*16fe0*/  HMMA.16816.F32 R12, R148, R158.reuse, R12 ;  /* 0x0000009e940c723c */ /* 0x080ff0000000180c */
[C---:B------:R-:W-:Y:S01]  /*16ff0*/  HMMA.16816.F32 R16, R144.reuse, R158, R16 ;  /* 0x0000009e9010723c */ /* 0x040fe20000001810 */
[----:B------:R-:W2:Y:S03]  /*17000*/  LDSM.16.MT88.4 R156, [R235+0xc800] ;  /* 0x00c80000eb9c783b */ /* 0x000ea60000004200 */
[--C-:B-1----:R-:W-:Y:S04]  /*17010*/  FFMA.FTZ R143, R188, c[0x0][0x23c], -R138.reuse ;  /* 0x00008f00bc8f7a23 */ /* 0x102fe8000001088a */
[-C--:B---3--:R-:W-:Y:S01]  /*17020*/  HMMA.16816.F32 R20, R144, R160.reuse, R20 ;  /* 0x000000a09014723c */ /* 0x088fe20000001814 */
[----:B------:R1:W-:Y:S07]  /*17030*/  MUFU.EX2 R203, R143 ;  /* 0x0000008f00cb7308 */ /* 0x0003ee0000000800 */
[C---:B------:R-:W-:Y:S08]  /*17040*/  HMMA.16816.F32 R24, R148.reuse, R160, R24 ;  /* 0x000000a09418723c */ /* 0x040ff00000001818 */
[-C--:B------:R-:W-:Y:S08]  /*17050*/  HMMA.16816.F32 R28, R148, R162.reuse, R28 ;  /* 0x000000a2941c723c */ /* 0x080ff0000000181c */
[C---:B------:R-:W-:Y:S01]  /*17060*/  HMMA.16816.F32 R32, R144.reuse, R162, R32 ;  /* 0x000000a29020723c */ /* 0x040fe20000001820 */
[----:B------:R-:W3:Y:S03]  /*17070*/  LDSM.16.MT88.4 R160, [R233+0xe800] ;  /* 0x00e80000e9a0783b */ /* 0x000ee60000004200 */
[--C-:B-1----:R-:W-:Y:S02]  /*17080*/  FFMA.FTZ R143, R182, c[0x0][0x23c], -R137.reuse ;  /* 0x00008f00b68f7a23 */ /* 0x102fe40000010889 */
[----:B------:R-:W-:Y:S02]  /*17090*/  MUFU.EX2 R182, R164 ;  /* 0x000000a400b67308 */ /* 0x000fe40000000800 */
[-C--:B------:R-:W-:Y:S08]  /*170a0*/  HMMA.16816.F32 R36, R144, R152.reuse, R36 ;  /* 0x000000989024723c */ /* 0x080ff00000001824 */
[C---:B------:R-:W-:Y:S01]  /*170b0*/  HMMA.16816.F32 R40, R148.reuse, R152, R40 ;  /* 0x000000989428723c */ /* 0x040fe20000001828 */
[----:B------:R1:W-:Y:S07]  /*170c0*/  MUFU.EX2 R200, R143 ;  /* 0x0000008f00c87308 */ /* 0x0003ee0000000800 */
[-C--:B------:R-:W-:Y:S08]  /*170d0*/  HMMA.16816.F32 R44, R148, R154.reuse, R44 ;  /* 0x0000009a942c723c */ /* 0x080ff0000000182c */
[C---:B------:R-:W-:Y:S01]  /*170e0*/  HMMA.16816.F32 R48, R144.reuse, R154, R48 ;  /* 0x0000009a9030723c */ /* 0x040fe20000001830 */
[----:B------:R-:W4:Y:S07]  /*170f0*/  LDSM.16.MT88.4 R152, [R234+0xe800] ;  /* 0x00e80000ea98783b */ /* 0x000f2e0000004200 */
[-C--:B--2---:R-:W-:Y:S04]  /*17100*/  HMMA.16816.F32 R52, R144, R156.reuse, R52 ;  /* 0x0000009c9034723c */ /* 0x084fe80000001834 */
[--C-:B-1----:R-:W-:Y:S01]  /*17110*/  FFMA.FTZ R143, R181, c[0x0][0x23c], -R137.reuse ;  /* 0x00008f00b58f7a23 */ /* 0x102fe20000010889 */
[----:B------:R-:W-:Y:S02]  /*17120*/  MOV R181, R175 ;  /* 0x000000af00b57202 */ /* 0x000fe40000000f00 */
[----:B------:R-:W-:Y:S01]  /*17130*/  MOV R175, R212 ;  /* 0x000000d400af7202 */ /* 0x000fe20000000f00 */
[C---:B------:R-:W-:Y:S01]  /*17140*/  HMMA.16816.F32 R56, R148.reuse, R156, R56 ;  /* 0x0000009c9438723c */ /* 0x040fe20000001838 */
[----:B------:R1:W2:Y:S07]  /*17150*/  MUFU.EX2 R212, R143 ;  /* 0x0000008f00d47308 */ /* 0x0002ae0000000800 */
[-C--:B------:R-:W-:Y:S08]  /*17160*/  HMMA.16816.F32 R60, R148, R158.reuse, R60 ;  /* 0x0000009e943c723c */ /* 0x080ff0000000183c */
[C---:B------:R-:W-:Y:S01]  /*17170*/  HMMA.16816.F32 R64, R144.reuse, R158, R64 ;  /* 0x0000009e9040723c */ /* 0x040fe20000001840 */
[----:B------:R-:W2:Y:S07]  /*17180*/  LDSM.16.MT88.4 R156, [R236+0xe800] ;  /* 0x00e80000ec9c783b */ /* 0x000eae0000004200 */
[-C--:B---3--:R-:W-:Y:S04]  /*17190*/  HMMA.16816.F32 R68, R144, R160.reuse, R68 ;  /* 0x000000a09044723c */ /* 0x088fe80000001844 */
[----:B-1----:R-:W-:Y:S04]  /*171a0*/  FFMA.FTZ R143, R187, c[0x0][0x23c], -R138 ;  /* 0x00008f00bb8f7a23 */ /* 0x002fe8000001088a */
[C---:B------:R-:W-:Y:S01]  /*171b0*/  HMMA.16816.F32 R72, R148.reuse, R160, R72 ;  /* 0x000000a09448723c */ /* 0x040fe20000001848 */
[----:B------:R1:W-:Y:S07]  /*171c0*/  MUFU.EX2 R187, R143 ;  /* 0x0000008f00bb7308 */ /* 0x0003ee0000000800 */
[-C--:B------:R-:W-:Y:S08]  /*171d0*/  HMMA.16816.F32 R76, R148, R162.reuse, R76 ;  /* 0x000000a2944c723c */ /* 0x080ff0000000184c */
[C---:B------:R-:W-:Y:S01]  /*171e0*/  HMMA.16816.F32 R80, R144.reuse, R162, R80 ;  /* 0x000000a29050723c */ /* 0x040fe20000001850 */
[----:B------:R-:W3:Y:S07]  /*171f0*/  LDSM.16.MT88.4 R160, [R235+0xe800] ;  /* 0x00e80000eba0783b */ /* 0x000eee0000004200 */
[-C--:B----4-:R-:W-:Y:S04]  /*17200*/  HMMA.16816.F32 R84, R144, R152.reuse, R84 ;  /* 0x000000989054723c */ /* 0x090fe80000001854 */
[----:B-1----:R-:W-:Y:S04]  /*17210*/  FFMA.FTZ R143, R184, c[0x0][0x23c], -R137 ;  /* 0x00008f00b88f7a23 */ /* 0x002fe80000010889 */
[C---:B------:R-:W-:Y:S01]  /*17220*/  HMMA.16816.F32 R88, R148.reuse, R152, R88 ;  /* 0x000000989458723c */ /* 0x040fe20000001858 */
[----:B------:R1:W-:Y:S06]  /*17230*/  MUFU.EX2 R189, R143 ;  /* 0x0000008f00bd7308 */ /* 0x0003ec0000000800 */
[----:B------:R-:W-:Y:S01]  /*17240*/  FFMA.FTZ R152, R181, c[0x0][0x23c], -R139 ;  /* 0x00008f00b5987a23 */ /* 0x000fe2000001088b */
[-C--:B------:R-:W-:Y:S03]  /*17250*/  HMMA.16816.F32 R92, R148, R154.reuse, R92 ;  /* 0x0000009a945c723c */ /* 0x080fe6000000185c */
[----:B------:R4:W-:Y:S05]  /*17260*/  MUFU.EX2 R201, R152 ;  /* 0x0000009800c97308 */ /* 0x0009ea0000000800 */
[C---:B------:R-:W-:Y:S08]  /*17270*/  HMMA.16816.F32 R96, R144.reuse, R154, R96 ;  /* 0x0000009a9060723c */ /* 0x040ff00000001860 */
[-C--:B--2---:R-:W-:Y:S04]  /*17280*/  HMMA.16816.F32 R100, R144, R156.reuse, R100 ;  /* 0x0000009c9064723c */ /* 0x084fe80000001864 */
[----:B-1----:R-:W-:Y:S01]  /*17290*/  FFMA.FTZ R143, R170, c[0x0][0x23c], -R137 ;  /* 0x00008f00aa8f7a23 */ /* 0x002fe20000010889 */
[----:B------:R-:W-:Y:S03]  /*172a0*/  MOV R170, R239 ;  /* 0x000000ef00aa7202 */ /* 0x000fe60000000f00 */
[C---:B------:R-:W-:Y:S01]  /*172b0*/  HMMA.16816.F32 R104, R148.reuse, R156, R104 ;  /* 0x0000009c9468723c */ /* 0x040fe20000001868 */
[----:B------:R1:W2:Y:S01]  /*172c0*/  MUFU.EX2 R239, R143 ;  /* 0x0000008f00ef7308 */ /* 0x0002a20000000800 */
[----:B----4-:R-:W2:Y:S06]  /*172d0*/  LDSM.16.MT88.4 R152, [R233+0xd000] ;  /* 0x00d00000e998783b */ /* 0x010eac0000004200 */
[-C--:B------:R-:W-:Y:S08]  /*172e0*/  HMMA.16816.F32 R108, R148, R158.reuse, R108 ;  /* 0x0000009e946c723c */ /* 0x080ff0000000186c */
[C---:B------:R-:W-:Y:S01]  /*172f0*/  HMMA.16816.F32 R112, R144.reuse, R158, R112 ;  /* 0x0000009e9070723c */ /* 0x040fe20000001870 */
[----:B------:R-:W2:Y:S07]  /*17300*/  LDSM.16.MT88.4 R156, [R234+0xd000] ;  /* 0x00d00000ea9c783b */ /* 0x000eae0000004200 */
[-C--:B---3--:R-:W-:Y:S04]  /*17310*/  HMMA.16816.F32 R116, R144, R160.reuse, R116 ;  /* 0x000000a09074723c */ /* 0x088fe80000001874 */
[--C-:B-1----:R-:W-:Y:S02]  /*17320*/  FFMA.FTZ R143, R175, c[0x0][0x23c], -R139.reuse ;  /* 0x00008f00af8f7a23 */ /* 0x102fe4000001088b */
[--C-:B------:R-:W-:Y:S02]  /*17330*/  FFMA.FTZ R175, R225, c[0x0][0x23c], -R139.reuse ;  /* 0x00008f00e1af7a23 */ /* 0x100fe4000001088b */
[C---:B------:R-:W-:Y:S01]  /*17340*/  HMMA.16816.F32 R120, R148.reuse, R160, R120 ;  /* 0x000000a09478723c */ /* 0x040fe20000001878 */
[----:B------:R1:W3:Y:S01]  /*17350*/  MUFU.EX2 R184, R143 ;  /* 0x0000008f00b87308 */ /* 0x0002e20000000800 */
[----:B------:R-:W4:Y:S06]  /*17360*/  LDL.LU R225, [R1+0x3c] ;  /* 0x00003c0001e17983 */ /* 0x000f2c0000300800 */
[-C--:B------:R-:W-:Y:S08]  /*17370*/  HMMA.16816.F32 R124, R148, R162.reuse, R124 ;  /* 0x000000a2947c723c */ /* 0x080ff0000000187c */
[----:B------:R-:W-:Y:S01]  /*17380*/  HMMA.16816.F32 R128, R144, R162, R128 ;  /* 0x000000a29080723c */ /* 0x000fe20000001880 */
[----:B------:R-:W3:Y:S06]  /*17390*/  LDSM.16.MT88.4 R160, [R236+0xd000] ;  /* 0x00d00000eca0783b */ /* 0x000eec0000004200 */
[----:B------:R-:W-:Y:S01]  /*173a0*/  F2FP.PACK_AB R145, R212, R200 ;  /* 0x000000c8d491723e */ /* 0x000fe200000000ff */
[--C-:B-1----:R-:W-:Y:S01]  /*173b0*/  FFMA.FTZ R143, R174, c[0x0][0x23c], -R142.reuse ;  /* 0x00008f00ae8f7a23 */ /* 0x102fe2000001088e */
[----:B--2---:R-:W-:Y:S03]  /*173c0*/  F2FP.PACK_AB R147, R239, R189 ;  /* 0x000000bdef93723e */ /* 0x004fe600000000ff */
[----:B------:R1:W-:Y:S01]  /*173d0*/  MUFU.EX2 R202, R143 ;  /* 0x0000008f00ca7308 */ /* 0x0003e20000000800 */
[----:B------:R-:W-:Y:S01]  /*173e0*/  F2FP.PACK_AB R144, R203, R199 ;  /* 0x000000c7cb90723e */ /* 0x000fe200000000ff */
[--C-:B------:R-:W-:Y:S01]  /*173f0*/  FFMA.FTZ R174, R218, c[0x0][0x23c], -R139.reuse ;  /* 0x00008f00daae7a23 */ /* 0x100fe2000001088b */
[----:B------:R-:W-:Y:S02]  /*17400*/  F2FP.PACK_AB R146, R187, R182 ;  /* 0x000000b6bb92723e */ /* 0x000fe400000000ff */
[----:B---3--:R-:W-:Y:S05]  /*17410*/  F2FP.PACK_AB R148, R184, R201 ;  /* 0x000000c9b894723e */ /* 0x008fea00000000ff */
[-C--:B------:R-:W-:Y:S01]  /*17420*/  HMMA.16816.F32 R4, R144, R152.reuse, R4 ;  /* 0x000000989004723c */ /* 0x080fe20000001804 */
[----:B------:R-:W-:Y:S02]  /*17430*/  MUFU.EX2 R227, R174 ;  /* 0x000000ae00e37308 */ /* 0x000fe40000000800 */
[----:B-1----:R-:W-:Y:S02]  /*17440*/  FFMA.FTZ R143, R173, c[0x0][0x23c], -R142 ;  /* 0x00008f00ad8f7a23 */ /* 0x002fe4000001088e */
[--C-:B------:R-:W-:Y:S06]  /*17450*/  FFMA.FTZ R173, R217, c[0x0][0x23c], -R139.reuse ;  /* 0x00008f00d9ad7a23 */ /* 0x100fec000001088b */
[----:B------:R1:W2:Y:S10]  /*17460*/  MUFU.EX2 R181, R143 ;  /* 0x0000008f00b57308 */ /* 0x0002b40000000800 */
[----:B------:R-:W-:Y:S01]  /*17470*/  MUFU.EX2 R228, R173 ;  /* 0x000000ad00e47308 */ /* 0x000fe20000000800 */
[----:B-1----:R-:W-:Y:S01]  /*17480*/  FFMA.FTZ R143, R172, c[0x0][0x23c], -R139 ;  /* 0x00008f00ac8f7a23 */ /* 0x002fe2000001088b */
[----:B--2---:R-:W-:Y:S01]  /*17490*/  F2FP.PACK_AB R149, R181, R202 ;  /* 0x000000cab595723e */ /* 0x004fe200000000ff */
[----:B------:R-:W-:Y:S07]  /*174a0*/  FFMA.FTZ R172, R222, c[0x0][0x23c], -R137 ;  /* 0x00008f00deac7a23 */ /* 0x000fee0000010889 */
[----:B------:R1:W-:Y:S10]  /*174b0*/  MUFU.EX2 R188, R143 ;  /* 0x0000008f00bc7308 */ /* 0x0003f40000000800 */
[----:B------:R-:W-:Y:S01]  /*174c0*/  MUFU.EX2 R230, R172 ;  /* 0x000000ac00e67308 */ /* 0x000fe20000000800 */
[--C-:B-1----:R-:W-:Y:S02]  /*174d0*/  FFMA.FTZ R143, R171, c[0x0][0x23c], -R139.reuse ;  /* 0x00008f00ab8f7a23 */ /* 0x102fe4000001088b */
[----:B------:R-:W-:Y:S07]  /*174e0*/  FFMA.FTZ R139, R224, c[0x0][0x23c], -R139 ;  /* 0x00008f00e08b7a23 */ /* 0x000fee000001088b */
[----:B------:R1:W2:Y:S01]  /*174f0*/  MUFU.EX2 R252, R143 ;  /* 0x0000008f00fc7308 */ /* 0x0002a20000000800 */
[----:B------:R-:W4:Y:S01]  /*17500*/  LDL.LU R224, [R1+0x40] ;  /* 0x0000400001e07983 */ /* 0x000f220000300800 */
[----:B------:R-:W-:Y:S03]  /*17510*/  FFMA.FTZ R171, R223, c[0x0][0x23c], -R138 ;  /* 0x00008f00dfab7a23 */ /* 0x000fe6000001088a */
[----:B------:R-:W4:Y:S05]  /*17520*/  LDL.LU R217, [R1+0x74] ;  /* 0x0000740001d97983 */ /* 0x000f2a0000300800 */
[----:B------:R-:W-:Y:S10]  /*17530*/  MUFU.EX2 R139, R139 ;  /* 0x0000008b008b7308 */ /* 0x000ff40000000800 */
[----:B------:R2:W-:Y:S01]  /*17540*/  MUFU.EX2 R245, R171 ;  /* 0x000000ab00f57308 */ /* 0x0005e20000000800 */
[--C-:B-1----:R-:W-:Y:S01]  /*17550*/  FFMA.FTZ R143, R170, c[0x0][0x23c], -R142.reuse ;  /* 0x00008f00aa8f7a23 */ /* 0x102fe2000001088e */
[----:B--2---:R-:W-:Y:S01]  /*17560*/  F2FP.PACK_AB R150, R252, R188 ;  /* 0x000000bcfc96723e */ /* 0x004fe200000000ff */
[--C-:B------:R-:W-:Y:S07]  /*17570*/  FFMA.FTZ R170, R165, c[0x0][0x23c], -R137.reuse ;  /* 0x00008f00a5aa7a23 */ /* 0x100fee0000010889 */
[----:B------:R1:W-:Y:S10]  /*17580*/  MUFU.EX2 R251, R143 ;  /* 0x0000008f00fb7308 */ /* 0x0003f40000000800 */
[----:B------:R2:W-:Y:S01]  /*17590*/  MUFU.EX2 R246, R170 ;  /* 0x000000aa00f67308 */ /* 0x0005e20000000800 */
[----:B------:R-:W-:Y:S02]  /*175a0*/  MOV R171, R181 ;  /* 0x000000b500ab7202 */ /* 0x000fe40000000f00 */
[----:B------:R-:W-:Y:S01]  /*175b0*/  MOV R181, R214 ;  /* 0x000000d600b57202 */ /* 0x000fe20000000f00 */
[----:B-1----:R-:W-:Y:S02]  /*175c0*/  FFMA.FTZ R143, R169, c[0x0][0x23c], -R142 ;  /* 0x00008f00a98f7a23 */ /* 0x002fe4000001088e */
[--C-:B------:R-:W-:Y:S04]  /*175d0*/  FFMA.FTZ R169, R166, c[0x0][0x23c], -R137.reuse ;  /* 0x00008f00a6a97a23 */ /* 0x100fe80000010889 */
[----:B------:R-:W1:Y:S01]  /*175e0*/  MUFU.EX2 R250, R143 ;  /* 0x0000008f00fa7308 */ /* 0x000e620000000800 */
[----:B------:R-:W-:Y:S01]  /*175f0*/  FFMA.FTZ R137, R220, c[0x0][0x23c], -R137 ;  /* 0x00008f00dc897a23 */ /* 0x000fe20000010889 */
[----:B--2---:R-:W-:Y:S08]  /*17600*/  MOV R170, R215 ;  /* 0x000000d700aa7202 */ /* 0x004ff00000000f00 */
[----:B------:R-:W-:Y:S10]  /*17610*/  MUFU.EX2 R229, R137 ;  /* 0x0000008900e57308 */ /* 0x000ff40000000800 */
[----:B------:R2:W-:Y:S01]  /*17620*/  MUFU.EX2 R247, R169 ;  /* 0x000000a900f77308 */ /* 0x0005e20000000800 */
[----:B-1----:R-:W-:Y:S01]  /*17630*/  F2FP.PACK_AB R151, R250, R251 ;  /* 0x000000fbfa97723e */ /* 0x002fe200000000ff */
[--C-:B------:R-:W-:Y:S02]  /*17640*/  FFMA.FTZ R143, R168, c[0x0][0x23c], -R138.reuse ;  /* 0x00008f00a88f7a23 */ /* 0x100fe4000001088a */
[--C-:B------:R-:W-:Y:S02]  /*17650*/  FFMA.FTZ R168, R167, c[0x0][0x23c], -R138.reuse ;  /* 0x00008f00a7a87a23 */ /* 0x100fe4000001088a */
[----:B------:R-:W1:Y:S04]  /*17660*/  LDSM.16.MT88.4 R164, [R235+0xd000] ;  /* 0x00d00000eba4783b */ /* 0x000e680000004200 */
[----:B------:R-:W-:Y:S01]  /*17670*/  MUFU.EX2 R249, R143 ;  /* 0x0000008f00f97308 */ /* 0x000fe20000000800 */
[C---:B------:R-:W-:Y:S04]  /*17680*/  HMMA.16816.F32 R8, R148.reuse, R152, R8 ;  /* 0x000000989408723c */ /* 0x040fe80000001808 */
[----:B------:R-:W-:Y:S02]  /*17690*/  FFMA.FTZ R138, R221, c[0x0][0x23c], -R138 ;  /* 0x00008f00dd8a7a23 */ /* 0x000fe4000001088a */
[----:B------:R-:W-:Y:S02]  /*176a0*/  LDSM.16.MT88.4 R220, [R236+0xf800] ;  /* 0x00f80000ecdc783b */ /* 0x000fe40000004200 */
[-C--:B------:R-:W-:Y:S01]  /*176b0*/  HMMA.16816.F32 R12, R148, R154.reuse, R12 ;  /* 0x0000009a940c723c */ /* 0x080fe2000000180c */
[----:B------:R1:W1:Y:S03]  /*176c0*/  MUFU.EX2 R248, R168 ;  /* 0x000000a800f87308 */ /* 0x0002660000000800 */
[----:B--2---:R-:W-:Y:S02]  /*176d0*/  MOV R169, R184 ;  /* 0x000000b800a97202 */ /* 0x004fe40000000f00 */
[----:B------:R-:W-:Y:S02]  /*176e0*/  MOV R184, R219 ;  /* 0x000000db00b87202 */ /* 0x000fe40000000f00 */
[C---:B------:R-:W-:Y:S01]  /*176f0*/  HMMA.16816.F32 R16, R144.reuse, R154, R16 ;  /* 0x0000009a9010723c */ /* 0x040fe20000001810 */
[----:B------:R-:W2:Y:S02]  /*17700*/  LDSM.16.MT88.4 R152, [R233+0xf000] ;  /* 0x00f00000e998783b */ /* 0x000ea40000004200 */
[----:B------:R-:W2:Y:S05]  /*17710*/  MUFU.EX2 R231, R138 ;  /* 0x0000008a00e77308 */ /* 0x000eaa0000000800 */
[-C--:B------:R-:W-:Y:S05]  /*17720*/  HMMA.16816.F32 R20, R144, R156.reuse, R20 ;  /* 0x0000009c9014723c */ /* 0x080fea0000001814 */
[----:B------:R2:W-:Y:S03]  /*17730*/  MUFU.EX2 R138, R140 ;  /* 0x0000008c008a7308 */ /* 0x0005e60000000800 */
[C---:B------:R-:W-:Y:S04]  /*17740*/  HMMA.16816.F32 R24, R148.reuse, R156, R24 ;  /* 0x0000009c9418723c */ /* 0x040fe80000001818 */
[----:B-1----:R-:W-:Y:S04]  /*17750*/  MOV R168, R212 ;  /* 0x000000d400a87202 */ /* 0x002fe80000000f00 */
[-C--:B------:R-:W-:Y:S08]  /*17760*/  HMMA.16816.F32 R28, R148, R158.reuse, R28 ;  /* 0x0000009e941c723c */ /* 0x080ff0000000181c */
[C---:B------:R-:W-:Y:S01]  /*17770*/  HMMA.16816.F32 R32, R144.reuse, R158, R32 ;  /* 0x0000009e9020723c */ /* 0x040fe20000001820 */
[----:B------:R-:W1:Y:S03]  /*17780*/  LDSM.16.MT88.4 R156, [R234+0xf000] ;  /* 0x00f00000ea9c783b */ /* 0x000e660000004200 */
[----:B--2---:R-:W-:Y:S04]  /*17790*/  F2FP.PACK_AB R140, R248, R249 ;  /* 0x000000f9f88c723e */ /* 0x004fe800000000ff */
[-C--:B------:R-:W-:Y:S08]  /*177a0*/  HMMA.16816.F32 R36, R144, R160.reuse, R36 ;  /* 0x000000a09024723c */ /* 0x080ff00000001824 */
[C---:B------:R-:W-:Y:S08]  /*177b0*/  HMMA.16816.F32 R40, R148.reuse, R160, R40 ;  /* 0x000000a09428723c */ /* 0x040ff00000001828 */
[-C--:B------:R-:W-:Y:S08]  /*177c0*/  HMMA.16816.F32 R44, R148, R162.reuse, R44 ;  /* 0x000000a2942c723c */ /* 0x080ff0000000182c */
[C---:B------:R-:W-:Y:S01]  /*177d0*/  HMMA.16816.F32 R48, R144.reuse, R162, R48 ;  /* 0x000000a29030723c */ /* 0x040fe20000001830 */
[----:B------:R-:W2:Y:S07]  /*177e0*/  LDSM.16.MT88.4 R160, [R236+0xf000] ;  /* 0x00f00000eca0783b */ /* 0x000eae0000004200 */
[-C--:B------:R-:W-:Y:S08]  /*177f0*/  HMMA.16816.F32 R52, R144, R164.reuse, R52 ;  /* 0x000000a49034723c */ /* 0x080ff00000001834 */
[C---:B------:R-:W-:Y:S04]  /*17800*/  HMMA.16816.F32 R56, R148.reuse, R164, R56 ;  /* 0x000000a49438723c */ /* 0x040fe80000001838 */
[--C-:B----4-:R-:W-:Y:S04]  /*17810*/  FFMA.FTZ R137, R225, c[0x0][0x23c], -R142.reuse ;  /* 0x00008f00e1897a23 */ /* 0x110fe8000001088e */
[-C--:B------:R-:W-:Y:S01]  /*17820*/  HMMA.16816.F32 R60, R148, R166.reuse, R60 ;  /* 0x000000a6943c723c */ /* 0x080fe2000000183c */
[----:B------:R4:W-:Y:S07]  /*17830*/  MUFU.EX2 R226, R137 ;  /* 0x0000008900e27308 */ /* 0x0009ee0000000800 */
[C---:B------:R-:W-:Y:S01]  /*17840*/  HMMA.16816.F32 R64, R144.reuse, R166, R64 ;  /* 0x000000a69040723c */ /* 0x040fe20000001840 */
[----:B------:R-:W4:Y:S07]  /*17850*/  LDSM.16.MT88.4 R164, [R235+0xf000] ;  /* 0x00f00000eba4783b */ /* 0x000f2e0000004200 */
[-C--:B------:R-:W-:Y:S08]  /*17860*/  HMMA.16816.F32 R68, R144, R152.reuse, R68 ;  /* 0x000000989044723c */ /* 0x080ff00000001844 */
[C---:B------:R-:W-:Y:S07]  /*17870*/  HMMA.16816.F32 R72, R148.reuse, R152, R72 ;  /* 0x000000989448723c */ /* 0x040fee0000001848 */
[----:B------:R-:W-:Y:S01]  /*17880*/  MOV R153, R189 ;  /* 0x000000bd00997202 */ /* 0x000fe20000000f00 */
[-C--:B------:R-:W-:Y:S04]  /*17890*/  HMMA.16816.F32 R76, R148, R154.reuse, R76 ;  /* 0x0000009a944c723c */ /* 0x080fe8000000184c */
[----:B------:R-:W-:Y:S02]  /*178a0*/  MOV R152, R188 ;  /* 0x000000bc00987202 */ /* 0x000fe40000000f00 */
[----:B------:R-:W-:Y:S02]  /*178b0*/  LDSM.16.MT88.4 R188, [R236+0xd800] ;  /* 0x00d80000ecbc783b */ /* 0x000fe40000004200 */
[C---:B------:R-:W-:Y:S06]  /*178c0*/  HMMA.16816.F32 R80, R144.reuse, R154, R80 ;  /* 0x0000009a9050723c */ /* 0x040fec0000001850 */
[----:B------:R-:W3:Y:S02]  /*178d0*/  LDL.LU R155, [R1+0x78] ;  /* 0x00007800019b7983 */ /* 0x000ee40000300800 */
[-C--:B-1----:R-:W-:Y:S02]  /*178e0*/  HMMA.16816.F32 R84, R144, R156.reuse, R84 ;  /* 0x0000009c9054723c */ /* 0x082fe40000001854 */
[----:B------:R-:W3:Y:S04]  /*178f0*/  LDL.LU R154, [R1+0x7c] ;  /* 0x00007c00019a7983 */ /* 0x000ee80000300800 */
[----:B------:R-:W3:Y:S02]  /*17900*/  LDL.LU R143, [R1+0x80] ;  /* 0x00008000018f7983 */ /* 0x000ee40000300800 */
[C---:B------:R-:W-:Y:S08]  /*17910*/  HMMA.16816.F32 R88, R148.reuse, R156, R88 ;  /* 0x0000009c9458723c */ /* 0x040ff00000001858 */
[-C--:B------:R-:W-:Y:S08]  /*17920*/  HMMA.16816.F32 R92, R148, R158.reuse, R92 ;  /* 0x0000009e945c723c */ /* 0x080ff0000000185c */
[C---:B------:R-:W-:Y:S01]  /*17930*/  HMMA.16816.F32 R96, R144.reuse, R158, R96 ;  /* 0x0000009e9060723c */ /* 0x040fe20000001860 */
[----:B------:R-:W1:Y:S07]  /*17940*/  LDSM.16.MT88.4 R156, [R233+0xd800] ;  /* 0x00d80000e99c783b */ /* 0x000e6e0000004200 */
[-C--:B--2---:R-:W-:Y:S08]  /*17950*/  HMMA.16816.F32 R100, R144, R160.reuse, R100 ;  /* 0x000000a09064723c */ /* 0x084ff00000001864 */
[C---:B------:R-:W-:Y:S07]  /*17960*/  HMMA.16816.F32 R104, R148.reuse, R160, R104 ;  /* 0x000000a09468723c */ /* 0x040fee0000001868 */
[----:B------:R-:W-:Y:S01]  /*17970*/  MOV R161, R182 ;  /* 0x000000b600a17202 */ /* 0x000fe20000000f00 */
[-C--:B------:R-:W-:Y:S04]  /*17980*/  HMMA.16816.F32 R108, R148, R162.reuse, R108 ;  /* 0x000000a2946c723c */ /* 0x080fe8000000186c */
[----:B------:R-:W-:Y:S02]  /*17990*/  MOV R182, R213 ;  /* 0x000000d500b67202 */ /* 0x000fe40000000f00 */
[----:B------:R-:W-:Y:S02]  /*179a0*/  LDSM.16.MT88.4 R212, [R233+0xf800] ;  /* 0x00f80000e9d4783b */ /* 0x000fe40000004200 */
[C---:B------:R-:W-:Y:S04]  /*179b0*/  HMMA.16816.F32 R112, R144.reuse, R162, R112 ;  /* 0x000000a29070723c */ /* 0x040fe80000001870 */
[--C-:B----4-:R-:W-:Y:S02]  /*179c0*/  FFMA.FTZ R137, R224, c[0x0][0x23c], -R142.reuse ;  /* 0x00008f00e0897a23 */ /* 0x110fe4000001088e */
[----:B------:R-:W-:Y:S01]  /*179d0*/  FFMA.FTZ R142, R141, c[0x0][0x23c], -R142 ;  /* 0x00008f008d8e7a23 */ /* 0x000fe2000001088e */
[----:B------:R2:W4:Y:S01]  /*179e0*/  MUFU.EX2 R224, R175 ;  /* 0x000000af00e07308 */ /* 0x0005220000000800 */
[-C--:B------:R-:W-:Y:S04]  /*179f0*/  HMMA.16816.F32 R116, R144, R164.reuse, R116 ;  /* 0x000000a49074723c */ /* 0x080fe80000001874 */
[----:B------:R-:W-:Y:S01]  /*17a00*/  FFMA.FTZ R133, R133, R217, R244 ;  /* 0x000000d985857223 */ /* 0x000fe200000100f4 */
[----:B------:R-:W-:Y:S01]  /*17a10*/  F2FP.PACK_AB R141, R246, R247 ;  /* 0x000000f7f68d723e */ /* 0x000fe200000000ff */
[----:B------:R1:W5:Y:S02]  /*17a20*/  LDL.LU R244, [R1+0xe0] ;  /* 0x0000e00001f47983 */ /* 0x0003640000300800 */
[C---:B------:R-:W-:Y:S01]  /*17a30*/  HMMA.16816.F32 R120, R148.reuse, R164, R120 ;  /* 0x000000a49478723c */ /* 0x040fe20000001878 */
[----:B------:R-:W1:Y:S03]  /*17a40*/  MUFU.EX2 R225, R137 ;  /* 0x0000008900e17308 */ /* 0x000e660000000800 */
[----:B------:R-:W-:Y:S02]  /*17a50*/  FADD.FTZ R133, R243, R133 ;  /* 0x00000085f3857221 */ /* 0x000fe40000010000 */
[----:B------:R1:W5:Y:S02]  /*17a60*/  LDL.LU R243, [R1+0xdc] ;  /* 0x0000dc0001f37983 */ /* 0x0003640000300800 */
[-C--:B------:R-:W-:Y:S03]  /*17a70*/  HMMA.16816.F32 R124, R148, R166.reuse, R124 ;  /* 0x000000a6947c723c */ /* 0x080fe6000000187c */
[----:B------:R1:W1:Y:S01]  /*17a80*/  MUFU.EX2 R137, R142 ;  /* 0x0000008e00897308 */ /* 0x0002620000000800 */
[----:B--2---:R-:W2:Y:S04]  /*17a90*/  LDSM.16.MT88.4 R172, [R234+0xd800] ;  /* 0x00d80000eaac783b */ /* 0x004ea80000004200 */
[----:B------:R-:W-:Y:S04]  /*17aa0*/  HMMA.16816.F32 R128, R144, R166, R128 ;  /* 0x000000a69080723c */ /* 0x000fe80000001880 */
[----:B-1----:R-:W-:Y:S01]  /*17ab0*/  F2FP.PACK_AB R142, R231, R245 ;  /* 0x000000f5e78e723e */ /* 0x002fe200000000ff */
[----:B---3--:R-:W-:Y:S01]  /*17ac0*/  FFMA.FTZ R132, R132, R155, R210 ;  /* 0x0000009b84847223 */ /* 0x008fe200000100d2 */
[----:B----4-:R-:W-:Y:S01]  /*17ad0*/  F2FP.PACK_AB R210, R139, R224 ;  /* 0x000000e08bd2723e */ /* 0x010fe200000000ff */
[----:B------:R-:W-:Y:S01]  /*17ae0*/  FFMA.FTZ R2, R2, R154, R209 ;  /* 0x0000009a02027223 */ /* 0x000fe200000100d1 */
[----:B------:R-:W-:Y:S01]  /*17af0*/  F2FP.PACK_AB R209, R225, R226 ;  /* 0x000000e2e1d1723e */ /* 0x000fe200000000ff */
[----:B------:R-:W-:Y:S03]  /*17b00*/  FADD.FTZ R132, R216, R132 ;  /* 0x00000084d8847221 */ /* 0x000fe60000010000 */
[----:B------:R-:W-:Y:S01]  /*17b10*/  FFMA.FTZ R0, R0, R143, R208 ;  /* 0x0000008f00007223 */ /* 0x000fe200000100d0 */
[----:B------:R-:W-:Y:S01]  /*17b20*/  F2FP.PACK_AB R143, R229, R230 ;  /* 0x000000e6e58f723e */ /* 0x000fe200000000ff */
[----:B------:R-:W1:Y:S01]  /*17b30*/  LDSM.16.MT88.4 R216, [R234+0xf800] ;  /* 0x00f80000ead8783b */ /* 0x000e620000004200 */
[----:B------:R-:W-:Y:S01]  /*17b40*/  FADD.FTZ R2, R211, R2 ;  /* 0x00000002d3027221 */ /* 0x000fe20000010000 */
[----:B------:R-:W-:Y:S02]  /*17b50*/  F2FP.PACK_AB R208, R227, R228 ;  /* 0x000000e4e3d0723e */ /* 0x000fe400000000ff */
[----:B------:R-:W-:Y:S01]  /*17b60*/  F2FP.PACK_AB R211, R137, R138 ;  /* 0x0000008a89d3723e */ /* 0x000fe200000000ff */
[----:B------:R-:W-:Y:S01]  /*17b70*/  FADD.FTZ R2, R240, R2 ;  /* 0x00000002f0027221 */ /* 0x000fe20000010000 */
[-C--:B------:R-:W-:Y:S02]  /*17b80*/  HMMA.16816.F32 R148, R140, R156.reuse, R4 ;  /* 0x0000009c8c94723c */ /* 0x080fe40000001804 */
[----:B------:R-:W3:Y:S03]  /*17b90*/  LDSM.16.MT88.4 R4, [R235+0xf800] ;  /* 0x00f80000eb04783b */ /* 0x000ee60000004200 */
[----:B------:R-:W-:Y:S03]  /*17ba0*/  FADD.FTZ R2, R232, R2 ;  /* 0x00000002e8027221 */ /* 0x000fe60000010000 */
        /* <DEDUP_REMOVED lines=10> */
[-C--:B--2---:R-:W-:Y:S04]  /*17c50*/  HMMA.16816.F32 R160, R140, R172.reuse, R20 ;  /* 0x000000ac8ca0723c */ /* 0x084fe80000001814 */
        /* <DEDUP_REMOVED lines=8> */
[C---:B------:R-:W-:Y:S04]  /*17ce0*/  HMMA.16816.F32 R172, R140.reuse, R174, R32 ;  /* 0x000000ae8cac723c */ /* 0x040fe80000001820 */
[----:B------:R-:W-:Y:S02]  /*17cf0*/  MOV R21, R200 ;  /* 0x000000c800157202 */ /* 0x000fe40000000f00 */
[----:B------:R-:W-:Y:S02]  /*17d00*/  MOV R20, R199 ;  /* 0x000000c700147202 */ /* 0x000fe40000000f00 */
[----:B------:R-:W-:Y:S04]  /*17d10*/  MOV R33, R178 ;  /* 0x000000b200217202 */ /* 0x000fe80000000f00 */
[----:B------:R-:W-:Y:S02]  /*17d20*/  MOV R34, R177 ;  /* 0x000000b100227202 */ /* 0x000fe40000000f00 */
[----:B------:R-:W-:Y:S02]  /*17d30*/  MOV R35, R176 ;  /* 0x000000b000237202 */ /* 0x000fe40000000f00 */
[----:B------:R-:W-:Y:S02]  /*17d40*/  MOV R32, R179 ;  /* 0x000000b300207202 */ /* 0x000fe40000000f00 */
[-C--:B------:R-:W-:Y:S03]  /*17d50*/  HMMA.16816.F32 R176, R140, R188.reuse, R36 ;  /* 0x000000bc8cb0723c */ /* 0x080fe60000001824 */
[----:B------:R-:W-:Y:S02]  /*17d60*/  MOV R27, R198 ;  /* 0x000000c6001b7202 */ /* 0x000fe40000000f00 */
[----:B------:R-:W-:Y:S02]  /*17d70*/  MOV R26, R197 ;  /* 0x000000c5001a7202 */ /* 0x000fe40000000f00 */
[----:B------:R-:W-:Y:S02]  /*17d80*/  MOV R37, R182 ;  /* 0x000000b600257202 */ /* 0x000fe40000000f00 */
[----:B------:R-:W-:Y:S03]  /*17d90*/  MOV R25, R194 ;  /* 0x000000c200197202 */ /* 0x000fe60000000f00 */
[----:B------:R-:W-:Y:S01]  /*17da0*/  MOV R24, R193 ;  /* 0x000000c100187202 */ /* 0x000fe20000000f00 */
[----:B------:R-:W-:Y:S01]  /*17db0*/  FADD.FTZ R0, R37, R0 ;  /* 0x0000000025007221 */ /* 0x000fe20000010000 */
[----:B------:R-:W-:Y:S02]  /*17dc0*/  MOV R31, R192 ;  /* 0x000000c0001f7202 */ /* 0x000fe40000000f00 */
[----:B------:R-:W-:Y:S02]  /*17dd0*/  MOV R29, R184 ;  /* 0x000000b8001d7202 */ /* 0x000fe40000000f00 */
[----:B------:R-:W-:Y:S02]  /*17de0*/  MOV R30, R183 ;  /* 0x000000b7001e7202 */ /* 0x000fe40000000f00 */
[----:B------:R-:W-:Y:S02]  /*17df0*/  MOV R38, R181 ;  /* 0x000000b500267202 */ /* 0x000fe40000000f00 */
[----:B------:R-:W-:Y:S02]  /*17e00*/  MOV R39, R180 ;  /* 0x000000b400277202 */ /* 0x000fe40000000f00 */
[C---:B------:R-:W-:Y:S04]  /*17e10*/  HMMA.16816.F32 R180, R208.reuse, R188, R40 ;  /* 0x000000bcd0b4723c */ /* 0x040fe80000001828 */
[----:B------:R-:W-:Y:S01]  /*17e20*/  MOV R37, R38 ;  /* 0x0000002600257202 */ /* 0x000fe20000000f00 */
[----:B------:R-:W-:Y:S01]  /*17e30*/  FADD.FTZ R2, R39, R2 ;  /* 0x0000000227027221 */ /* 0x000fe20000010000 */
[----:B------:R-:W-:Y:S02]  /*17e40*/  MOV R38, R29 ;  /* 0x0000001d00267202 */ /* 0x000fe40000000f00 */
[----:B------:R-:W-:Y:S01]  /*17e50*/  MOV R29, R30 ;  /* 0x0000001e001d7202 */ /* 0x000fe20000000f00 */
[----:B------:R-:W-:Y:S03]  /*17e60*/  FADD.FTZ R2, R35, R2 ;  /* 0x0000000223027221 */ /* 0x000fe60000010000 */
[----:B------:R-:W-:Y:S02]  /*17e70*/  MOV R30, R31 ;  /* 0x0000001f001e7202 */ /* 0x000fe40000000f00 */
[----:B------:R-:W-:Y:S02]  /*17e80*/  MOV R31, R24 ;  /* 0x00000018001f7202 */ /* 0x000fe40000000f00 */
[----:B------:R-:W-:Y:S01]  /*17e90*/  MOV R24, R25 ;  /* 0x0000001900187202 */ /* 0x000fe20000000f00 */
[----:B------:R-:W-:Y:S01]  /*17ea0*/  FADD.FTZ R2, R30, R2 ;  /* 0x000000021e027221 */ /* 0x000fe20000010000 */
[----:B------:R-:W-:Y:S02]  /*17eb0*/  MOV R25, R26 ;  /* 0x0000001a00197202 */ /* 0x000fe40000000f00 */
        /* <DEDUP_REMOVED lines=51> */
[----:B------:R-:W-:Y:S02]  /*181f0*/  MOV R28, R186 ;  /* 0x000000ba001c7202 */ /* 0x000fe40000000f00 */
[----:B------:R-:W-:Y:S01]  /*18200*/  MOV R12, R185 ;  /* 0x000000b9000c7202 */ /* 0x000fe20000000f00 */
[----:B------:R2:W5:Y:S01]  /*18210*/  LDL.LU R238, [R1+0xc8] ;  /* 0x0000c80001ee7983 */ /* 0x0005620000300800 */
[-C--:B------:R-:W-:Y:S03]  /*18220*/  HMMA.16816.F32 R184, R208, R190.reuse, R44 ;  /* 0x000000bed0b8723c */ /* 0x080fe6000000182c */
[----:B------:R2:W5:Y:S01]  /*18230*/  LDL.LU R237, [R1+0xc4] ;  /* 0x0000c40001ed7983 */ /* 0x0005620000300800 */
[----:B------:R-:W-:Y:S01]  /*18240*/  FADD.FTZ R12, R12, R8 ;  /* 0x000000080c0c7221 */ /* 0x000fe20000010000 */
[----:B------:R-:W-:Y:S01]  /*18250*/  MOV R132, R136 ;  /* 0x0000008800847202 */ /* 0x000fe20000000f00 */
[----:B------:R-:W-:Y:S01]  /*18260*/  FADD.FTZ R8, R29, R9 ;  /* 0x000000091d087221 */ /* 0x000fe20000010000 */
[----:B------:R2:W5:Y:S01]  /*18270*/  LDL.LU R232, [R1+0xc0] ;  /* 0x0000c00001e87983 */ /* 0x0005620000300800 */
        /* <DEDUP_REMOVED lines=21> */
[----:B------:R-:W-:Y:S04]  /*183d0*/  FADD.FTZ R9, R21, R9 ;  /* 0x0000000915097221 */ /* 0x000fe80000010000 */
[C---:B------:R-:W-:Y:S04]  /*183e0*/  HMMA.16816.F32 R80, R140.reuse, R214, R80 ;  /* 0x000000d68c50723c */ /* 0x040fe80000001850 */
[----:B------:R-:W-:Y:S02]  /*183f0*/  FADD.FTZ R0, R17, R9 ;  /* 0x0000000911007221 */ /* 0x000fe40000010000 */
[----:B------:R-:W-:Y:S02]  /*18400*/  FADD.FTZ R9, R15, R2 ;  /* 0x000000020f097221 */ /* 0x000fe40000010000 */
[-C--:B-1----:R-:W-:Y:S04]  /*18410*/  HMMA.16816.F32 R84, R140, R216.reuse, R84 ;  /* 0x000000d88c54723c */ /* 0x082fe80000001854 */
[----:B------:R-:W-:Y:S02]  /*18420*/  FADD.FTZ R9, R247, R9 ;  /* 0x00000009f7097221 */ /* 0x000fe40000010000 */
[----:B------:R-:W-:Y:S02]  /*18430*/  FADD.FTZ R0, R251, R0 ;  /* 0x00000000fb007221 */ /* 0x000fe40000010000 */
[C---:B------:R-:W-:Y:S04]  /*18440*/  HMMA.16816.F32 R88, R208.reuse, R216, R88 ;  /* 0x000000d8d058723c */ /* 0x040fe80000001858 */
[----:B------:R-:W-:Y:S04]  /*18450*/  FADD.FTZ R0, R250, R0 ;  /* 0x00000000fa007221 */ /* 0x000fe80000010000 */
        /* <DEDUP_REMOVED lines=26> */
[----:B------:R-:W-:Y:S01]  /*18600*/  FADD.FTZ R0, R138, R4 ;  /* 0x000000048a007221 */ /* 0x000fe20000010000 */
[----:B------:R-:W-:Y:S01]  /*18610*/  MOV R138, R134 ;  /* 0x00000086008a7202 */ /* 0x000fe20000000f00 */
[----:B------:R-:W-:Y:S02]  /*18620*/  FADD.FTZ R4, R229, R5 ;  /* 0x00000005e5047221 */ /* 0x000fe40000010000 */
[----:B------:R-:W-:Y:S01]  /*18630*/  FADD.FTZ R2, R139, R2 ;  /* 0x000000028b027221 */ /* 0x000fe20000010000 */
[----:B------:R-:W-:Y:S01]  /*18640*/  MOV R139, R3 ;  /* 0x00000003008b7202 */ /* 0x000fe20000000f00 */
[----:B------:R-:W-:Y:S01]  /*18650*/  FADD.FTZ R0, R137, R0 ;  /* 0x0000000089007221 */ /* 0x000fe20000010000 */
[----:B------:R2:W-:Y:S01]  /*18660*/  STL [R1+0x78], R4 ;  /* 0x0000780401007387 */ /* 0x0005e20000100800 */
[----:B------:R-:W-:Y:S03]  /*18670*/  MOV R137, R135 ;  /* 0x0000008700897202 */ /* 0x000fe60000000f00 */
[----:B------:R2:W-:Y:S04]  /*18680*/  STL [R1+0x7c], R2 ;  /* 0x00007c0201007387 */ /* 0x0005e80000100800 */
[----:B------:R2:W-:Y:S02]  /*18690*/  STL [R1+0x80], R0 ;  /* 0x0000800001007387 */ /* 0x0005e40000100800 */
[----:B--2--5:R-:W-:-:S05]  /*186a0*/  @P4 BRA `(.L_x_252) ;  /* 0xffffb73000004947 */ /* 0x024fca000383ffff */
.L_x_251:
[----:B-1----:R-:W2:Y:S04]  /*186b0*/  LDL.LU R4, [R1+0x74] ;  /* 0x0000740001047983 */ /* 0x002ea80000300800 */
        /* <DEDUP_REMOVED lines=141> */
[----:B-----5:R-:W-:Y:S01]  /*18f90*/  FMUL.FTZ R15, R4, R175 ;  /* 0x000000af040f7220 */ /* 0x020fe20000410000 */
        /* <DEDUP_REMOVED lines=305> */
.L_x_256:
[----:B--234-:R-:W-:Y:S05]  /*1a2b0*/  BSYNC B0 ;  /* 0x0000000000007941 */ /* 0x01cfea0003800000 */
.L_x_255:
        /* <DEDUP_REMOVED lines=36> */
.L_x_258:
[----:B---3--:R-:W-:Y:S05]  /*1a500*/  BSYNC B0 ;  /* 0x0000000000007941 */ /* 0x008fea0003800000 */
.L_x_257:
        /* <DEDUP_REMOVED lines=18> */
.L_x_260:
[----:B------:R-:W-:Y:S05]  /*1a630*/  BSYNC B0 ;  /* 0x0000000000007941 */ /* 0x000fea0003800000 */
.L_x_259:
        /* <DEDUP_REMOVED lines=18> */
.L_x_262:
[----:B------:R-:W-:Y:S05]  /*1a760*/  BSYNC B0 ;  /* 0x0000000000007941 */ /* 0x000fea0003800000 */
.L_x_261:
        /* <DEDUP_REMOVED lines=18> */
.L_x_264:
[----:B------:R-:W-:Y:S05]  /*1a890*/  BSYNC B0 ;  /* 0x0000000000007941 */ /* 0x000fea0003800000 */
.L_x_263:
        /* <DEDUP_REMOVED lines=18> */
.L_x_266:
[----:B------:R-:W-:Y:S05]  /*1a9c0*/  BSYNC B0 ;  /* 0x0000000000007941 */ /* 0x000fea0003800000 */
.L_x_265:
        /* <DEDUP_REMOVED lines=18> */
.L_x_268:
[----:B------:R-:W-:Y:S05]  /*1aaf0*/  BSYNC B0 ;  /* 0x0000000000007941 */ /* 0x000fea0003800000 */
.L_x_267:
        /* <DEDUP_REMOVED lines=18> */
.L_x_270:
[----:B------:R-:W-:Y:S05]  /*1ac20*/  BSYNC B0 ;  /* 0x0000000000007941 */ /* 0x000fea0003800000 */
.L_x_269:
        /* <DEDUP_REMOVED lines=19> */
.L_x_205:
        /* <DEDUP_REMOVED lines=74> */
.L_x_272:
[----:B------:R-:W-:Y:S05]  /*1b200*/  BSYNC B0 ;  /* 0x0000000000007941 */ /* 0x000fea0003800000 */
.L_x_271:
        /* <DEDUP_REMOVED lines=18> */
.L_x_274:
[----:B------:R-:W-:Y:S05]  /*1b330*/  BSYNC B0 ;  /* 0x0000000000007941 */ /* 0x000fea0003800000 */
.L_x_273:
        /* <DEDUP_REMOVED lines=18> */
.L_x_276:
[----:B------:R-:W-:Y:S05]  /*1b460*/  BSYNC B0 ;  /* 0x0000000000007941 */ /* 0x000fea0003800000 */
.L_x_275:
        /* <DEDUP_REMOVED lines=18> */
.L_x_278:
[----:B------:R-:W-:Y:S05]  /*1b590*/  BSYNC B0 ;  /* 0x0000000000007941 */ /* 0x000fea0003800000 */
.L_x_277:
        /* <DEDUP_REMOVED lines=18> */
.L_x_280:
[----:B------:R-:W-:Y:S05]  /*1b6c0*/  BSYNC B0 ;  /* 0x0000000000007941 */ /* 0x000fea0003800000 */
.L_x_279:
        /* <DEDUP_REMOVED lines=18> */
.L_x_282:
[----:B------:R-:W-:Y:S05]  /*1b7f0*/  BSYNC B0 ;  /* 0x0000000000007941 */ /* 0x000fea0003800000 */
.L_x_281:
        /* <DEDUP_REMOVED lines=18> */
.L_x_284:
[----:B------:R-:W-:Y:S05]  /*1b920*/  BSYNC B0 ;  /* 0x0000000000007941 */ /* 0x000fea0003800000 */
.L_x_283:
        /* <DEDUP_REMOVED lines=18> */
.L_x_286:
[----:B------:R-:W-:Y:S05]  /*1ba50*/  BSYNC B0 ;  /* 0x0000000000007941 */ /* 0x000fea0003800000 */
.L_x_285:
        /* <DEDUP_REMOVED lines=67> */
.L_x_287:
        /* <DEDUP_REMOVED lines=15> */
.L_x_1397:


//--------------------- .text._ZN5flash16flash_fwd_kernelI23Flash_fwd_kernel_traitsILi128ELi128ELi64ELi4ELb0ELb0EN7cutlass6half_tE19Flash_kernel_traitsILi128ELi128ELi64ELi4ES3_EELb0ELb1ELb0ELb1ELb0ELb0ELb0ELb0EEEvNS_16Flash_fwd_paramsE --------------------------
	.section	.text._ZN5flash16flash_fwd_kernelI23Flash_fwd_kernel_traitsILi128ELi128ELi64ELi4ELb0ELb0EN7cutlass6half_tE19Flash_kernel_traitsILi128ELi128ELi64ELi4ES3_EELb0ELb1ELb0ELb1ELb0ELb0ELb0ELb0EEEvNS_16Flash_fwd_paramsE,"ax",@progbits
	.sectioninfo	@"SHI_REGISTERS=255"
	.align	128
        .global         _ZN5flash16flash_fwd_kernelI23Flash_fwd_kernel_traitsILi128ELi128ELi64ELi4ELb0ELb0EN7cutlass6half_tE19Flash_kernel_traitsILi128ELi128ELi64ELi4ES3_EELb0ELb1ELb0ELb1ELb0ELb0ELb0ELb0EEEvNS_16Flash_fwd_paramsE
        .type           _ZN5flash16flash_fwd_kernelI23Flash_fwd_kernel_traitsILi128ELi128ELi64ELi4ELb0ELb0EN7cutlass6half_tE19Flash_kernel_traitsILi128ELi128ELi64ELi4ES3_EELb0ELb1ELb0ELb1ELb0ELb0ELb0ELb0EEEvNS_16Flash_fwd_paramsE,@function
        .size           _ZN5flash16flash_fwd_kernelI23Flash_fwd_kernel_traitsILi128ELi128ELi64ELi4ELb0ELb0EN7cutlass6half_tE19Flash_kernel_traitsILi128ELi128ELi64ELi4ES3_EELb0ELb1ELb0ELb1ELb0ELb0ELb0ELb0EEEvNS_16Flash_fwd_paramsE,(.L_x_1398 - _ZN5flash16flash_fwd_kernelI23Flash_fwd_kernel_traitsILi128ELi128ELi64ELi4ELb0ELb0EN7cutlass6half_tE19Flash_kernel_traitsILi128ELi128ELi64ELi4ES3_EELb0ELb1ELb0ELb1ELb0ELb0ELb0ELb0EEEvNS_16Flash_fwd_paramsE)
        .other          _ZN5flash16flash_fwd_kernelI23Flash_fwd_kernel_traitsILi128ELi128ELi64ELi4ELb0ELb0EN7cutlass6half_tE19Flash_kernel_traitsILi128ELi128ELi64ELi4ES3_EELb0ELb1ELb0ELb1ELb0ELb0ELb0ELb0EEEvNS_16Flash_fwd_paramsE,@"STO_CUDA_ENTRY STV_DEFAULT"
_ZN5flash16flash_fwd_kernelI23Flash_fwd_kernel_traitsILi128ELi128ELi64ELi4ELb0ELb0EN7cutlass6half_tE19Flash_kernel_traitsILi128ELi128ELi64ELi4ES3_EELb0ELb1ELb0ELb1ELb0ELb0ELb0ELb0EEEvNS_16Flash_fwd_paramsE:
.text._ZN5flash16flash_fwd_kernelI23Flash_fwd_kernel_traitsILi128ELi128ELi64ELi4ELb0ELb0EN7cutlass6half_tE19Flash_kernel_traitsILi128ELi128ELi64ELi4ES3_EELb0ELb1ELb0ELb1ELb0ELb0ELb0ELb0EEEvNS_16Flash_fwd_paramsE:
        /* <DEDUP_REMOVED lines=48> */
[----:B--234-:R-:W-:Y:S05]  /*0300*/  @!P0 BRA `(.L_x_288) ;  /* 0x0000007000008947 */ /* 0x01cfea0003800000 */
[----:B-1----:R-:W-:-:S13]  /*0310*/  PLOP3.LUT P0, PT, PT, PT, UP3, 0x80, 0x0 ;  /* 0x000000000000781c */ /* 0x002fda0003f0f038 */
[----:B------:R-:W2:Y:S04]  /*0320*/  @P0 LDG.E R0, [R2.64+0x4] ;  /* 0x0000041202000981 */ /* 0x000ea8000c1e1900 */
[----:B------:R-:W3:Y:S01]  /*0330*/  @!P0 LDG.E R2, [R2.64] ;  /* 0x0000001202028981 */ /* 0x000ee2000c1e1900 */
[----:B--2---:R-:W1:Y:S02]  /*0340*/  @P0 R2UR UR6, R0 ;  /* 0x00000000000603c2 */ /* 0x004e6400000e0000 */
[----:B-1----:R-:W-:-:S11]  /*0350*/  @UP3 UIADD3 UR6, UR6, -UR21, URZ ;  /* 0x8000001506063290 */ /* 0x002fd6000fffe03f */
[----:B---3--:R1:W2:Y:S02]  /*0360*/  @!P0 R2UR UR6, R2 ;  /* 0x00000000020683c2 */ /* 0x0082a400000e0000 */
[----:B-12---:R-:W-:Y:S05]  /*0370*/  BRA `(.L_x_289) ;  /* 0x0000001000007947 */ /* 0x006fea0003800000 */
.L_x_288:
[----:B-1----:R-:W-:Y:S02]  /*0380*/  ULDC UR6, c[0x0][0x218] ;  /* 0x0000860000067ab9 */ /* 0x002fe40000000800 */
.L_x_289:
        /* <DEDUP_REMOVED lines=46> */
[----:B------:R-:W-:Y:S02]  /*0670*/  @!UP1 UIMAD UR22, UR22, UR6, URZ ;  /* 0x00000006161692a4 */ /* 0x000fe4000f8e023f */
[----:B------:R-:W-:-:S02]  /*0680*/  ULDC.64 UR4, c[0x0][0x198] ;  /* 0x0000660000047ab9 */ /* 0x000fc40000000a00 */
[----:B------:R-:W-:Y:S02]  /*0690*/  @!UP1 UIMAD.WIDE.U32 UR28, UR14, UR6, URZ ;  /* 0x000000060e1c92a5 */ /* 0x000fe4000f8e003f */
[----:B------:R-:W-:Y:S02]  /*06a0*/  @UP0 UIMAD.WIDE.U32 UR26, UR23, UR4, URZ ;  /* 0x00000004171a02a5 */ /* 0x000fe4000f8e003f */
[----:B------:R-:W-:Y:S02]  /*06b0*/  @!UP1 UIMAD UR4, UR14, UR7, UR22 ;  /* 0x000000070e0492a4 */ /* 0x000fe4000f8e0216 */
[----:B------:R-:W-:Y:S02]  /*06c0*/  @UP1 UMOV UR6, UR24 ;  /* 0x0000001800061c82 */ /* 0x000fe40008000000 */
[----:B------:R-:W-:Y:S02]  /*06d0*/  @UP0 UIMAD UR22, UR23, UR5, UR27 ;  /* 0x00000005171602a4 */ /* 0x000fe4000f8e021b */
[----:B------:R-:W-:-:S02]  /*06e0*/  USHF.R.S32.HI UR7, URZ, 0x1f, UR16 ;  /* 0x0000001f3f077899 */ /* 0x000fc40008011410 */
[----:B------:R-:W-:Y:S02]  /*06f0*/  @!UP1 UIADD3 UR17, UR29, UR4, URZ ;  /* 0x000000041d119290 */ /* 0x000fe4000fffe03f */
[----:B------:R-:W-:Y:S01]  /*0700*/  @!UP1 UMOV UR6, UR28 ;  /* 0x0000001c00069c82 */ /* 0x000fe20008000000 */
        /* <DEDUP_REMOVED lines=13> */
.L_x_291:
        /* <DEDUP_REMOVED lines=10> */
[----:B------:R-:W-:Y:S01]  /*0880*/  @UP0 UIMAD UR21, UR21, UR5, UR25 ;  /* 0x00000005151502a4 */ /* 0x000fe2000f8e0219 */
        /* <DEDUP_REMOVED lines=33> */
.L_x_292:
        /* <DEDUP_REMOVED lines=95> */
.L_x_294:
[----:B------:R-:W-:Y:S05]  /*1090*/  BSYNC B0 ;  /* 0x0000000000007941 */ /* 0x000fea0003800000 */
.L_x_293:
        /* <DEDUP_REMOVED lines=29> */
.L_x_296:
[----:B------:R-:W-:Y:S05]  /*1270*/  BSYNC B0 ;  /* 0x0000000000007941 */ /* 0x000fea0003800000 */
.L_x_295:
        /* <DEDUP_REMOVED lines=29> */
.L_x_298:
[----:B------:R-:W-:Y:S05]  /*1450*/  BSYNC B0 ;  /* 0x0000000000007941 */ /* 0x000fea0003800000 */
.L_x_297:
        /* <DEDUP_REMOVED lines=29> */
.L_x_300:
[----:B------:R-:W-:Y:S05]  /*1630*/  BSYNC B0 ;  /* 0x0000000000007941 */ /* 0x000fea0003800000 */
.L_x_299:
        /* <DEDUP_REMOVED lines=29> */
.L_x_302:
[----:B------:R-:W-:Y:S05]  /*1810*/  BSYNC B0 ;  /* 0x0000000000007941 */ /* 0x000fea0003800000 */
.L_x_301:
        /* <DEDUP_REMOVED lines=29> */
.L_x_304:
[----:B------:R-:W-:Y:S05]  /*19f0*/  BSYNC B0 ;  /* 0x0000000000007941 */ /* 0x000fea0003800000 */
.L_x_303:
        /* <DEDUP_REMOVED lines=29> */
.L_x_306:
[----:B------:R-:W-:Y:S05]  /*1bd0*/  BSYNC B0 ;  /* 0x0000000000007941 */ /* 0x000fea0003800000 */
.L_x_305:
        /* <DEDUP_REMOVED lines=32> */
.L_x_308:
[----:B------:R-:W-:Y:S05]  /*1de0*/  BSYNC B0 ;  /* 0x0000000000007941 */ /* 0x000fea0003800000 */
.L_x_307:
        /* <DEDUP_REMOVED lines=32> */
.L_x_310:
[----:B------:R-:W-:Y:S05]  /*1ff0*/  BSYNC B0 ;  /* 0x0000000000007941 */ /* 0x000fea0003800000 */
.L_x_309:
        /* <DEDUP_REMOVED lines=25> */
.L_x_312:
[----:B------:R-:W-:Y:S05]  /*2190*/  BSYNC B0 ;  /* 0x0000000000007941 */ /* 0x000fea0003800000 */
.L_x_311:
        /* <DEDUP_REMOVED lines=24> */
.L_x_314:
[----:B------:R-:W-:Y:S05]  /*2320*/  BSYNC B0 ;  /* 0x0000000000007941 */ /* 0x000fea0003800000 */
.L_x_313:
[----:B------:R-:W-:Y:S01]  /*2330*/  ISETP.GE.AND P0, PT, R16, UR20, PT ;  /* 0x0000001410007c0c */ /* 0x000fe2000bf06270 */
[----:B------:R-:W-:-:S12]  /*2340*/  BSSY B0, `(.L_x_315) ;  /* 0x0000019000007945 */ /* 0x000fd80003800000 */
        /* <DEDUP_REMOVED lines=24> */
.L_x_316:
[----:B------:R-:W-:Y:S05]  /*24d0*/  BSYNC B0 ;  /* 0x0000000000007941 */ /* 0x000fea0003800000 */
.L_x_315:
[----:B------:R-:W-:Y:S01]  /*24e0*/  ULDC.64 UR4, c[0x0][0x318] ;  /* 0x0000c60000047ab9 */ /* 0x000fe20000000a00 */
[----:B------:R-:W0:Y:S01]  /*24f0*/  LDGDEPBAR ;  /* 0x00000000000079af */ /* 0x000e220000000000 */
[----:B------:R-:W-:Y:S01]  /*2500*/  UISETP.NE.U32.AND UP1, UPT, URZ, UR4, UPT ;  /* 0x000000043f00728c */ /* 0x000fe2000bf25070 */
[----:B------:R-:W-:Y:S02]  /*2510*/  IMAD.MOV.U32 R14, RZ, RZ, R30 ;  /* 0x000000ffff0e7224 */ /* 0x000fe400078e001e */
[----:B------:R-:W-:Y:S01]  /*2520*/  IMAD.MOV.U32 R15, RZ, RZ, R31 ;  /* 0x000000ffff0f7224 */ /* 0x000fe200078e001f */
[----:B------:R-:W-:-:S03]  /*2530*/  UISETP.NE.AND.EX UP1, UPT, URZ, UR5, UPT, UP1 ;  /* 0x000000053f00728c */ /* 0x000fc6000bf25310 */
[----:B------:R-:W-:-:S03]  /*2540*/  ULDC.64 UR4, c[0x0][0x320] ;  /* 0x0000c80000047ab9 */ /* 0x000fc60000000a00 */
[----:B------:R-:W-:-:S05]  /*2550*/  PLOP3.LUT P0, PT, PT, PT, UP1, 0x80, 0x0 ;  /* 0x000000000000781c */ /* 0x000fca0003f0f018 */
[----:B------:R-:W-:Y:S02]  /*2560*/  @UP1 USHF.R.S32.HI UR6, URZ, 0x1f, UR14 ;  /* 0x0000001f3f061899 */ /* 0x000fe4000801140e */
[----:B------:R-:W-:Y:S02]  /*2570*/  @UP1 UMOV UR28, UR16 ;  /* 0x00000010001c1c82 */ /* 0x000fe40008000000 */
[----:B------:R-:W-:Y:S02]  /*2580*/  @UP1 UIMAD UR6, UR6, UR4, URZ ;  /* 0x00000004060612a4 */ /* 0x000fe4000f8e023f */
[----:B------:R-:W-:Y:S02]  /*2590*/  @UP1 UMOV UR29, UR7 ;  /* 0x00000007001d1c82 */ /* 0x000fe40008000000 */
[----:B------:R-:W-:Y:S01]  /*25a0*/  @UP1 UIMAD.WIDE.U32 UR28, UR14, UR4, UR28 ;  /* 0x000000040e1c12a5 */ /* 0x000fe2000f8e001c */
[----:B------:R-:W-:Y:S01]  /*25b0*/  SHF.R.S32.HI R3, RZ, 0x1f, R19 ;  /* 0x0000001fff037819 */ /* 0x000fe20000011413 */
[----:B------:R-:W-:Y:S01]  /*25c0*/  @UP1 UIMAD UR5, UR14, UR5, UR6 ;  /* 0x000000050e0512a4 */ /* 0x000fe2000f8e0206 */
[----:B------:R-:W-:Y:S01]  /*25d0*/  ISETP.GE.AND P1, PT, R2, UR20, PT ;  /* 0x0000001402007c0c */ /* 0x000fe2000bf26270 */
[----:B------:R-:W-:Y:S01]  /*25e0*/  ULDC UR4, c[0x0][0x318] ;  /* 0x0000c60000047ab9 */ /* 0x000fe20000000800 */
[----:B------:R-:W-:-:S04]  /*25f0*/  DEPBAR.LE SB0, 0x0 ;  /* 0x000080000000791a */ /* 0x000fc80000000000 */
[----:B------:R-:W-:Y:S02]  /*2600*/  @UP1 ULEA UR6, UP0, UR28, UR4, 0x2 ;  /* 0x000000041c061291 */ /* 0x000fe4000f80103f */
[----:B------:R-:W-:Y:S02]  /*2610*/  @UP1 UIADD3 UR5, UR29, UR5, URZ ;  /* 0x000000051d051290 */ /* 0x000fe4000fffe03f */
[----:B------:R-:W-:Y:S02]  /*2620*/  ULDC UR4, c[0x0][0x31c] ;  /* 0x0000c70000047ab9 */ /* 0x000fe40000000800 */
[----:B------:R-:W-:Y:S01]  /*2630*/  @UP1 ULEA.HI.X UR7, UR28, UR4, UR5, 0x2, UP0 ;  /* 0x000000041c071291 */ /* 0x000fe200080f1405 */
[----:B---3--:R-:W-:-:S05]  /*2640*/  IMAD.U32 R6, RZ, RZ, UR6 ;  /* 0x00000006ff067e24 */ /* 0x008fca000f8e00ff */
[----:B------:R-:W-:Y:S01]  /*2650*/  IMAD.U32 R7, RZ, RZ, UR7 ;  /* 0x00000007ff077e24 */ /* 0x000fe2000f8e00ff */
[----:B-1----:R-:W1:Y:S01]  /*2660*/  @P0 MUFU.RCP R12, c[0x0][0x238] ;  /* 0x00008e00000c0b08 */ /* 0x002e620000001000 */
[----:B------:R-:W-:Y:S02]  /*2670*/  LEA.HI R8, R3, R19, RZ, 0x2 ;  /* 0x0000001303087211 */ /* 0x000fe400078f10ff */
[----:B------:R-:W-:Y:S01]  /*2680*/  LEA R10, R21, UR15, 0x4 ;  /* 0x0000000f150a7c11 */ /* 0x000fe2000f8e20ff */
[----:B------:R3:W1:Y:S01]  /*2690*/  @P0 LDG.E R11, [R6.64] ;  /* 0x00000012060b0981 */ /* 0x000662000c1e1900 */
[----:B------:R-:W-:Y:S01]  /*26a0*/  IMAD.SHL.U32 R3, R2, 0x8, RZ ;  /* 0x0000000802037824 */ /* 0x000fe200078e00ff */
[----:B------:R-:W-:Y:S01]  /*26b0*/  ULDC.64 UR6, c[0x0][0x1a0] ;  /* 0x0000680000067ab9 */ /* 0x000fe20000000a00 */
[----:B------:R-:W-:Y:S01]  /*26c0*/  IMAD.MOV.U32 R14, RZ, RZ, R28 ;  /* 0x000000ffff0e7224 */ /* 0x000fe200078e001c */
[----:B------:R-:W-:Y:S01]  /*26d0*/  BAR.SYNC.DEFER_BLOCKING 0x0 ;  /* 0x0000000000007b1d */ /* 0x000fe20000010000 */
[----:B------:R-:W-:Y:S01]  /*26e0*/  USHF.L.U64.HI UR22, UR6, UR22, UR7 ;  /* 0x0000001606167299 */ /* 0x000fe20008010207 */
[----:B------:R-:W-:Y:S01]  /*26f0*/  IMAD.SHL.U32 R25, R25, 0x2, RZ ;  /* 0x0000000219197824 */ /* 0x000fe200078e00ff */
[----:B------:R-:W-:-:S02]  /*2700*/  USHF.L.U32 UR5, UR6, 0x6, URZ ;  /* 0x0000000606057899 */ /* 0x000fc4000800063f */
[----:B------:R-:W-:Y:S01]  /*2710*/  UIMAD UR4, UR22, UR21, URZ ;  /* 0x00000015160472a4 */ /* 0x000fe2000f8e023f */
[----:B------:R2:W-:Y:S01]  /*2720*/  STL.64 [R1+0x48], R14 ;  /* 0x0000480e01007387 */ /* 0x0005e20000100a00 */
[----:B------:R-:W-:Y:S01]  /*2730*/  BSSY B0, `(.L_x_317) ;  /* 0x0000038000007945 */ /* 0x000fe20003800000 */
[----:B------:R-:W-:Y:S01]  /*2740*/  LOP3.LUT R161, R25, 0x6, RZ, 0xc0, !PT ;  /* 0x0000000619a17812 */ /* 0x000fe200078ec0ff */
[----:B------:R-:W-:-:S03]  /*2750*/  UIMAD UR26, UR26, UR5, UR4 ;  /* 0x000000051a1a72a4 */ /* 0x000fc6000f8e0204 */
[----:B------:R-:W-:Y:S01]  /*2760*/  UMOV UR4, URZ ;  /* 0x0000003f00047c82 */ /* 0x000fe20008000000 */
[----:B---3--:R-:W-:Y:S01]  /*2770*/  SHF.R.S32.HI R7, RZ, 0x4, R24 ;  /* 0x00000004ff077819 */ /* 0x008fe20000011418 */
[----:B------:R-:W-:Y:S01]  /*2780*/  IMAD.SHL.U32 R6, R20, 0x40, RZ ;  /* 0x0000004014067824 */ /* 0x000fe200078e00ff */
[----:B------:R2:W-:Y:S02]  /*2790*/  @P1 STS.128 [R244+0xc000], RZ ;  /* 0x00c000fff4001388 */ /* 0x0005e40000000c00 */
[----:B------:R-:W-:Y:S02]  /*27a0*/  LEA.HI R5, R24, R7, RZ, 0x1 ;  /* 0x0000000718057211 */ /* 0x000fe400078f08ff */
[----:B------:R-:W-:Y:S01]  /*27b0*/  LOP3.LUT R2, R6, 0x1c0, RZ, 0xc0, !PT ;  /* 0x000001c006027812 */ /* 0x000fe200078ec0ff */
[----:B------:R-:W-:Y:S01]  /*27c0*/  IMAD.SHL.U32 R6, R22, 0x40, RZ ;  /* 0x0000004016067824 */ /* 0x000fe200078e00ff */
[----:B------:R-:W-:Y:S01]  /*27d0*/  LOP3.LUT R5, R5, 0xfffffffe, RZ, 0xc0, !PT ;  /* 0xfffffffe05057812 */ /* 0x000fe200078ec0ff */
[----:B------:R2:W-:Y:S01]  /*27e0*/  @P1 STS.128 [R244+0xe000], RZ ;  /* 0x00e000fff4001388 */ /* 0x0005e20000000c00 */
[----:B------:R-:W-:-:S02]  /*27f0*/  LOP3.LUT R9, R2, 0x8, R3, 0xf8, !PT ;  /* 0x0000000802097812 */ /* 0x000fc400078ef803 */
[----:B------:R-:W-:Y:S01]  /*2800*/  SHF.R.U32.HI R3, RZ, 0x3, R2 ;  /* 0x00000003ff037819 */ /* 0x000fe20000011602 */
[----:B------:R-:W-:Y:S01]  /*2810*/  IMAD.IADD R7, R7, 0x1, -R5 ;  /* 0x0000000107077824 */ /* 0x000fe200078e0a05 */
[----:B------:R-:W-:Y:S02]  /*2820*/  LOP3.LUT R2, R6, 0x1c0, RZ, 0xc0, !PT ;  /* 0x000001c006027812 */ /* 0x000fe400078ec0ff */
[----:B------:R-:W-:Y:S01]  /*2830*/  SHF.R.S32.HI R5, RZ, 0x2, R8 ;  /* 0x00000002ff057819 */ /* 0x000fe20000011408 */
[----:B------:R-:W-:Y:S01]  /*2840*/  IMAD.SHL.U32 R6, R7, 0x8, RZ ;  /* 0x0000000807067824 */ /* 0x000fe200078e00ff */
[----:B------:R-:W-:Y:S01]  /*2850*/  LOP3.LUT R9, R9, R3, RZ, 0x3c, !PT ;  /* 0x0000000309097212 */ /* 0x000fe200078e3cff */
[----:B------:R-:W-:Y:S01]  /*2860*/  IMAD.U32 R8, RZ, RZ, UR12 ;  /* 0x0000000cff087e24 */ /* 0x000fe2000f8e00ff */
[----:B------:R-:W-:Y:S02]  /*2870*/  IADD3 R10, R10, 0x1, R5 ;  /* 0x000000010a0a7810 */ /* 0x000fe40007ffe005 */
[----:B------:R-:W-:Y:S01]  /*2880*/  LOP3.LUT R5, R2, 0x8, R6, 0xf8, !PT ;  /* 0x0000000802057812 */ /* 0x000fe200078ef806 */
[----:B------:R-:W-:Y:S01]  /*2890*/  IMAD R6, R7, 0x200, R9 ;  /* 0x0000020007067824 */ /* 0x000fe200078e0209 */
[----:B------:R-:W-:Y:S01]  /*28a0*/  SHF.R.U32.HI R3, RZ, 0x3, R2 ;  /* 0x00000003ff037819 */ /* 0x000fe20000011602 */
[----:B------:R-:W-:Y:S01]  /*28b0*/  IMAD.SHL.U32 R7, R23, 0x40, RZ ;  /* 0x0000004017077824 */ /* 0x000fe200078e00ff */
[----:B------:R-:W-:Y:S01]  /*28c0*/  IADD3 R10, R8, -UR13, R10 ;  /* 0x8000000d080a7c10 */ /* 0x000fe2000fffe00a */
[----:B------:R-:W-:Y:S01]  /*28d0*/  IMAD.U32 R8, RZ, RZ, UR21 ;  /* 0x00000015ff087e24 */ /* 0x000fe2000f8e00ff */
[----:B------:R-:W-:-:S02]  /*28e0*/  LOP3.LUT R3, R5, R3, RZ, 0x3c, !PT ;  /* 0x0000000305037212 */ /* 0x000fc400078e3cff */
[----:B------:R-:W-:Y:S01]  /*28f0*/  LOP3.LUT R7, R7, 0xfffffe00, RZ, 0xc0, !PT ;  /* 0xfffffe0007077812 */ /* 0x000fe200078ec0ff */
[----:B------:R-:W-:Y:S01]  /*2900*/  IMAD.WIDE.U32 R8, R8, UR5, R14 ;  /* 0x0000000508087c25 */ /* 0x000fe2000f8e000e */
[----:B------:R-:W-:-:S03]  /*2910*/  IADD3 R160, R10, c[0x0][0x2e8], RZ ;  /* 0x0000ba000aa07a10 */ /* 0x000fc60007ffe0ff */
[----:B------:R-:W-:Y:S01]  /*2920*/  IMAD R5, R21, 0x400, R7 ;  /* 0x0000040015057824 */ /* 0x000fe200078e0207 */
[----:B------:R-:W-:-:S03]  /*2930*/  LOP3.LUT R7, R3, R7, RZ, 0xfc, !PT ;  /* 0x0000000703077212 */ /* 0x000fc600078efcff */
[----:B------:R-:W-:Y:S02]  /*2940*/  IMAD.IADD R5, R3, 0x1, R5 ;  /* 0x0000000103057824 */ /* 0x000fe400078e0205 */
[----:B-1----:R-:W-:Y:S01]  /*2950*/  @P0 FMUL.FTZ R2, R11, R12 ;  /* 0x0000000c0b020220 */ /* 0x002fe20000410000 */
[----:B------:R-:W-:-:S03]  /*2960*/  IADD3 R11, R9, UR26, RZ ;  /* 0x0000001a090b7c10 */ /* 0x000fc6000fffe0ff */
[----:B------:R-:W1:Y:S02]  /*2970*/  @P0 R2UR UR14, R2 ;  /* 0x00000000020e03c2 */ /* 0x000e6400000e0000 */
[----:B-1----:R-:W-:Y:S01]  /*2980*/  @UP1 UMOV UR4, UR14 ;  /* 0x0000000e00041c82 */ /* 0x002fe20008000000 */
[----:B------:R-:W-:Y:S05]  /*2990*/  @P1 BRA `(.L_x_318) ;  /* 0x0000011000001947 */ /* 0x000fea0003800000 */
[----:B--2---:R-:W-:Y:S02]  /*29a0*/  ISETP.GE.AND P1, PT, R174, c[0x0][0x220], PT ;  /* 0x00008800ae007a0c */ /* 0x004fe40003f26270 */
        /* <DEDUP_REMOVED lines=16> */
.L_x_318:
[----:B--2---:R-:W-:Y:S05]  /*2ab0*/  BSYNC B0 ;  /* 0x0000000000007941 */ /* 0x004fea0003800000 */
.L_x_317:
        /* <DEDUP_REMOVED lines=9> */
[----:B-1----:R-:W-:Y:S02]  /*2b50*/  IADD3 R2, P2, R8, UR14, RZ ;  /* 0x0000000e08027c10 */ /* 0x002fe4000ff5e0ff */
[----:B------:R-:W-:Y:S02]  /*2b60*/  ISETP.GE.AND P0, PT, R166, c[0x0][0x220], PT ;  /* 0x00008800a6007a0c */ /* 0x000fe40003f06270 */
[----:B------:R-:W-:-:S07]  /*2b70*/  IADD3.X R3, R11, UR9, RZ, P2, !PT ;  /* 0x000000090b037c10 */ /* 0x000fce00097fe4ff */
        /* <DEDUP_REMOVED lines=15> */
.L_x_320:
[----:B------:R-:W-:Y:S05]  /*2c70*/  BSYNC B0 ;  /* 0x0000000000007941 */ /* 0x000fea0003800000 */
.L_x_319:
[----:B------:R-:W-:Y:S01]  /*2c80*/  ISETP.GE.AND P0, PT, R17, UR20, PT ;  /* 0x0000001411007c0c */ /* 0x000fe2000bf06270 */
[----:B------:R-:W-:-:S12]  /*2c90*/  BSSY B0, `(.L_x_321) ;  /* 0x0000019000007945 */ /* 0x000fd80003800000 */
[----:B------:R3:W-:Y:S04]  /*2ca0*/  @P0 STS.128 [R244+0xd000], RZ ;  /* 0x00d000fff4000388 */ /* 0x0007e80000000c00 */
[----:B------:R3:W-:Y:S01]  /*2cb0*/  @P0 STS.128 [R244+0xf000], RZ ;  /* 0x00f000fff4000388 */ /* 0x0007e20000000c00 */
        /* <DEDUP_REMOVED lines=22> */
.L_x_322:
[----:B------:R-:W-:Y:S05]  /*2e20*/  BSYNC B0 ;  /* 0x0000000000007941 */ /* 0x000fea0003800000 */
.L_x_321:
[----:B------:R-:W-:Y:S01]  /*2e30*/  ISETP.GE.AND P0, PT, R16, UR20, PT ;  /* 0x0000001410007c0c */ /* 0x000fe2000bf06270 */
[----:B------:R-:W-:Y:S03]  /*2e40*/  BSSY B0, `(.L_x_323) ;  /* 0x000001e000007945 */ /* 0x000fe60003800000 */
[----:B------:R-:W-:-:S05]  /*2e50*/  R2P PR, R20, 0x6 ;  /* 0x0000000614007804 */ /* 0x000fca0000000000 */
[----:B-1----:R-:W-:Y:S02]  /*2e60*/  SEL R3, R26, 0xfffffff0, !P1 ;  /* 0xfffffff01a037807 */ /* 0x002fe40004800000 */
        /* <DEDUP_REMOVED lines=27> */
.L_x_324:
[----:B------:R-:W-:Y:S05]  /*3020*/  BSYNC B0 ;  /* 0x0000000000007941 */ /* 0x000fea0003800000 */
.L_x_323:
[----:B------:R-:W-:Y:S01]  /*3030*/  IMAD.SHL.U32 R240, R5, 0x2, RZ ;  /* 0x0000000205f07824 */ /* 0x000fe200078e00ff */
[----:B------:R-:W0:Y:S01]  /*3040*/  LDGDEPBAR ;  /* 0x00000000000079af */ /* 0x000e220000000000 */
[----:B------:R-:W-:Y:S01]  /*3050*/  IMAD.SHL.U32 R232, R6, 0x2, RZ ;  /* 0x0000000206e87824 */ /* 0x000fe200078e00ff */
[----:B------:R-:W-:Y:S01]  /*3060*/  UISETP.GE.AND UP0, UPT, UR8, 0x2, UPT ;  /* 0x000000020800788c */ /* 0x000fe2000bf06270 */
[----:B------:R-:W-:Y:S01]  /*3070*/  IMAD R241, R4, 0x2, R240 ;  /* 0x0000000204f17824 */ /* 0x000fe200078e02f0 */
[----:B-1----:R-:W-:Y:S01]  /*3080*/  LDSM.16.M88.4 R8, [R240+0x2000] ;  /* 0x00200000f008783b */ /* 0x002fe20000000200 */
        /* <DEDUP_REMOVED lines=11> */
[----:B------:R-:W-:-:S03]  /*3140*/  IMAD.U32 R2, RZ, RZ, UR21 ;  /* 0x00000015ff027e24 */ /* 0x000fc6000f8e00ff */
[----:B------:R-:W3:Y:S01]  /*3150*/  LDSM.16.M88.4 R44, [R232+0x9800] ;  /* 0x00980000e82c783b */ /* 0x000ee20000000200 */
[----:B------:R-:W-:-:S03]  /*3160*/  IMAD R2, R2, 0x40, R161 ;  /* 0x0000004002027824 */ /* 0x000fc600078e02a1 */
[----:B------:R-:W4:Y:S02]  /*3170*/  LDSM.16.M88.4 R16, [R240] ;  /* 0x00000000f010783b */ /* 0x000f240000000200 */
[C---:B------:R-:W-:Y:S02]  /*3180*/  IADD3 R3, R2.reuse, 0x1, RZ ;  /* 0x0000000102037810 */ /* 0x040fe40007ffe0ff */
[----:B------:R-:W-:Y:S04]  /*3190*/  LDSM.16.M88.4 R36, [R6+0x8000] ;  /* 0x008000000624783b */ /* 0x000fe80000000200 */
[----:B------:R-:W-:Y:S04]  /*31a0*/  LDSM.16.M88.4 R28, [R6+0x9000] ;  /* 0x00900000061c783b */ /* 0x000fe80000000200 */
[----:B------:R-:W-:Y:S04]  /*31b0*/  LDSM.16.M88.4 R32, [R6+0x8800] ;  /* 0x008800000620783b */ /* 0x000fe80000000200 */
[----:B------:R-:W-:Y:S04]  /*31c0*/  LDSM.16.M88.4 R24, [R6+0x9800] ;  /* 0x009800000618783b */ /* 0x000fe80000000200 */
[----:B------:R-:W-:Y:S01]  /*31d0*/  LDSM.16.M88.4 R92, [R238+0x8000] ;  /* 0x00800000ee5c783b */ /* 0x000fe20000000200 */
[C---:B-1----:R-:W-:Y:S03]  /*31e0*/  HMMA.16816.F32 R60, R8.reuse, R12, RZ ;  /* 0x0000000c083c723c */ /* 0x042fe600000018ff */
[----:B------:R-:W-:Y:S04]  /*31f0*/  LDSM.16.M88.4 R80, [R238+0x9000] ;  /* 0x00900000ee50783b */ /* 0x000fe80000000200 */
[----:B------:R-:W-:Y:S01]  /*3200*/  LDSM.16.M88.4 R88, [R238+0x8800] ;  /* 0x00880000ee58783b */ /* 0x000fe20000000200 */
[C---:B------:R-:W-:Y:S03]  /*3210*/  HMMA.16816.F32 R116, R8.reuse, R14, RZ ;  /* 0x0000000e0874723c */ /* 0x040fe600000018ff */
[----:B------:R-:W-:Y:S05]  /*3220*/  LDSM.16.M88.4 R72, [R238+0x9800] ;  /* 0x00980000ee48783b */ /* 0x000fea0000000200 */
[C---:B-----5:R-:W-:Y:S08]  /*3230*/  HMMA.16816.F32 R68, R8.reuse, R20, RZ ;  /* 0x000000140844723c */ /* 0x060ff000000018ff */
[C---:B--2---:R-:W-:Y:S08]  /*3240*/  HMMA.16816.F32 R96, R8.reuse, R40, RZ ;  /* 0x000000280860723c */ /* 0x044ff000000018ff */
[C---:B---3--:R-:W-:Y:S08]  /*3250*/  HMMA.16816.F32 R100, R8.reuse, R44, RZ ;  /* 0x0000002c0864723c */ /* 0x048ff000000018ff */
[C---:B------:R-:W-:Y:S08]  /*3260*/  HMMA.16816.F32 R108, R8.reuse, R22, RZ ;  /* 0x00000016086c723c */ /* 0x040ff000000018ff */
[C---:B------:R-:W-:Y:S08]  /*3270*/  HMMA.16816.F32 R104, R8.reuse, R42, RZ ;  /* 0x0000002a0868723c */ /* 0x040ff000000018ff */
[----:B------:R-:W-:Y:S01]  /*3280*/  HMMA.16816.F32 R84, R8, R46, RZ ;  /* 0x0000002e0854723c */ /* 0x000fe200000018ff */
[----:B------:R-:W1:Y:S07]  /*3290*/  LDSM.16.M88.4 R8, [R241+0x2000] ;  /* 0x00200000f108783b */ /* 0x000e6e0000000200 */
[C---:B----4-:R-:W-:Y:S08]  /*32a0*/  HMMA.16816.F32 R120, R16.reuse, R12, RZ ;  /* 0x0000000c1078723c */ /* 0x050ff000000018ff */
[C---:B------:R-:W-:Y:S01]  /*32b0*/  HMMA.16816.F32 R112, R16.reuse, R14, RZ ;  /* 0x0000000e1070723c */ /* 0x040fe200000018ff */
[----:B------:R-:W2:Y:S07]  /*32c0*/  LDSM.16.M88.4 R12, [R241] ;  /* 0x00000000f10c783b */ /* 0x000eae0000000200 */
[C---:B------:R-:W-:Y:S08]  /*32d0*/  HMMA.16816.F32 R76, R16.reuse, R20, RZ ;  /* 0x00000014104c723c */ /* 0x040ff000000018ff */
[C---:B------:R-:W-:Y:S01]  /*32e0*/  HMMA.16816.F32 R64, R16.reuse, R22, RZ ;  /* 0x000000161040723c */ /* 0x040fe200000018ff */
[----:B------:R-:W3:Y:S07]  /*32f0*/  LDSM.16.M88.4 R20, [R243+0x2000] ;  /* 0x00200000f314783b */ /* 0x000eee0000000200 */
[C---:B------:R-:W-:Y:S08]  /*3300*/  HMMA.16816.F32 R48, R16.reuse, R44, RZ ;  /* 0x0000002c1030723c */ /* 0x040ff000000018ff */
[C---:B------:R-:W-:Y:S08]  /*3310*/  HMMA.16816.F32 R56, R16.reuse, R40, RZ ;  /* 0x000000281038723c */ /* 0x040ff000000018ff */
[C---:B------:R-:W-:Y:S08]  /*3320*/  HMMA.16816.F32 R52, R16.reuse, R42, RZ ;  /* 0x0000002a1034723c */ /* 0x040ff000000018ff */
[----:B------:R-:W-:Y:S08]  /*3330*/  HMMA.16816.F32 R44, R16, R46, RZ ;  /* 0x0000002e102c723c */ /* 0x000ff000000018ff */
        /* <DEDUP_REMOVED lines=8> */
[----:B------:R-:W1:Y:S07]  /*33c0*/  LDSM.16.M88.4 R8, [R243] ;  /* 0x00000000f308783b */ /* 0x000e6e0000000200 */
[C---:B--2---:R-:W-:Y:S08]  /*33d0*/  HMMA.16816.F32 R120, R12.reuse, R36, R120 ;  /* 0x000000240c78723c */ /* 0x044ff00000001878 */
[C---:B------:R-:W-:Y:S08]  /*33e0*/  HMMA.16816.F32 R112, R12.reuse, R38, R112 ;  /* 0x000000260c70723c */ /* 0x040ff00000001870 */
[C---:B------:R-:W-:Y:S01]  /*33f0*/  HMMA.16816.F32 R132, R12.reuse, R24, R48 ;  /* 0x000000180c84723c */ /* 0x040fe20000001830 */
[----:B------:R-:W-:Y:S07]  /*3400*/  LDSM.16.M88.4 R48, [R237+0x800] ;  /* 0x00080000ed30783b */ /* 0x000fee0000000200 */
[----:B------:R-:W-:Y:S01]  /*3410*/  HMMA.16816.F32 R68, R12, R26, R44 ;  /* 0x0000001a0c44723c */ /* 0x000fe2000000182c */
[----:B------:R-:W-:Y:S04]  /*3420*/  LDSM.16.M88.4 R44, [R237+0x1000] ;  /* 0x00100000ed2c783b */ /* 0x000fe80000000200 */
[----:B------:R-:W-:Y:S03]  /*3430*/  LDSM.16.M88.4 R24, [R237+0x1800] ;  /* 0x00180000ed18783b */ /* 0x000fe60000000200 */
[----:B---3--:R-:W-:Y:S01]  /*3440*/  HMMA.16816.F32 R36, R20, R92, R16 ;  /* 0x0000005c1424723c */ /* 0x008fe20000001810 */
[----:B------:R-:W2:Y:S07]  /*3450*/  LDSM.16.M88.4 R16, [R242+0x2000] ;  /* 0x00200000f210783b */ /* 0x000eae0000000200 */
[C---:B------:R-:W-:Y:S08]  /*3460*/  HMMA.16816.F32 R124, R12.reuse, R32, R76 ;  /* 0x000000200c7c723c */ /* 0x040ff0000000184c */
[C---:B------:R-:W-:Y:S08]  /*3470*/  HMMA.16816.F32 R84, R12.reuse, R34, R64 ;  /* 0x000000220c54723c */ /* 0x040ff00000001840 */
[C---:B------:R-:W-:Y:S08]  /*3480*/  HMMA.16816.F32 R128, R12.reuse, R28, R56 ;  /* 0x0000001c0c80723c */ /* 0x040ff00000001838 */
[----:B------:R-:W-:Y:S01]  /*3490*/  HMMA.16816.F32 R76, R12, R30, R52 ;  /* 0x0000001e0c4c723c */ /* 0x000fe20000001834 */
[----:B------:R-:W-:Y:S07]  /*34a0*/  LDSM.16.M88.4 R52, [R237] ;  /* 0x00000000ed34783b */ /* 0x000fee0000000200 */
[C---:B------:R-:W-:Y:S08]  /*34b0*/  HMMA.16816.F32 R12, R20.reuse, R80, R60 ;  /* 0x00000050140c723c */ /* 0x040ff0000000183c */
[C---:B------:R-:W-:Y:S08]  /*34c0*/  HMMA.16816.F32 R40, R20.reuse, R88, R40 ;  /* 0x000000581428723c */ /* 0x040ff00000001828 */
[C---:B------:R-:W-:Y:S08]  /*34d0*/  HMMA.16816.F32 R64, R20.reuse, R72, R100 ;  /* 0x000000481440723c */ /* 0x040ff00000001864 */
[C---:B------:R-:W-:Y:S08]  /*34e0*/  HMMA.16816.F32 R32, R20.reuse, R94, R116 ;  /* 0x0000005e1420723c */ /* 0x040ff00000001874 */
[C---:B------:R-:W-:Y:S08]  /*34f0*/  HMMA.16816.F32 R28, R20.reuse, R90, R108 ;  /* 0x0000005a141c723c */ /* 0x040ff0000000186c */
[C---:B------:R-:W-:Y:S08]  /*3500*/  HMMA.16816.F32 R60, R20.reuse, R82, R104 ;  /* 0x00000052143c723c */ /* 0x040ff00000001868 */
[----:B------:R-:W-:Y:S01]  /*3510*/  HMMA.16816.F32 R56, R20, R74, R96 ;  /* 0x0000004a1438723c */ /* 0x000fe20000001860 */
[----:B------:R-:W3:Y:S07]  /*3520*/  LDSM.16.M88.4 R20, [R242] ;  /* 0x00000000f214783b */ /* 0x000eee0000000200 */
        /* <DEDUP_REMOVED lines=8> */
[----:B------:R-:W-:Y:S07]  /*35b0*/  LDSM.16.M88.4 R8, [R240+0x6000] ;  /* 0x00600000f008783b */ /* 0x000fee0000000200 */
[C---:B--2---:R-:W-:Y:S01]  /*35c0*/  HMMA.16816.F32 R124, R16.reuse, R48, R40 ;  /* 0x00000030107c723c */ /* 0x044fe20000001828 */
[----:B------:R-:W-:Y:S07]  /*35d0*/  LDSM.16.M88.4 R40, [R232+0xa000] ;  /* 0x00a00000e828783b */ /* 0x000fee0000000200 */
[C---:B------:R-:W-:Y:S01]  /*35e0*/  HMMA.16816.F32 R116, R16.reuse, R44, R12 ;  /* 0x0000002c1074723c */ /* 0x040fe2000000180c */
[----:B------:R-:W1:Y:S07]  /*35f0*/  LDSM.16.M88.4 R12, [R240+0x4000] ;  /* 0x00400000f00c783b */ /* 0x000e6e0000000200 */
[----:B------:R-:W-:Y:S08]  /*3600*/  HMMA.16816.F32 R104, R16, R26, R56 ;  /* 0x0000001a1068723c */ /* 0x000ff00000001838 */
[-C--:B---3--:R-:W-:Y:S08]  /*3610*/  HMMA.16816.F32 R56, R20, R52.reuse, R100 ;  /* 0x000000341438723c */ /* 0x088ff00000001864 */
[C---:B------:R-:W-:Y:S01]  /*3620*/  HMMA.16816.F32 R72, R16.reuse, R52, R36 ;  /* 0x000000341048723c */ /* 0x040fe20000001824 */
[----:B------:R-:W2:Y:S07]  /*3630*/  LDSM.16.M88.4 R36, [R232+0xa800] ;  /* 0x00a80000e824783b */ /* 0x000eae0000000200 */
[C---:B------:R-:W-:Y:S01]  /*3640*/  HMMA.16816.F32 R84, R16.reuse, R54, R32 ;  /* 0x000000361054723c */ /* 0x040fe20000001820 */
[----:B------:R-:W3:Y:S07]  /*3650*/  LDSM.16.M88.4 R32, [R232+0xb000] ;  /* 0x00b00000e820783b */ /* 0x000eee0000000200 */
[C---:B------:R-:W-:Y:S01]  /*3660*/  HMMA.16816.F32 R120, R16.reuse, R50, R28 ;  /* 0x000000321078723c */ /* 0x040fe2000000181c */
[----:B------:R-:W4:Y:S07]  /*3670*/  LDSM.16.M88.4 R28, [R232+0xb800] ;  /* 0x00b80000e81c783b */ /* 0x000f2e0000000200 */
[C---:B------:R-:W-:Y:S01]  /*3680*/  HMMA.16816.F32 R140, R16.reuse, R46, R60 ;  /* 0x0000002e108c723c */ /* 0x040fe2000000183c */
[----:B------:R-:W-:Y:S07]  /*3690*/  LDSM.16.M88.4 R60, [R6+0xa800] ;  /* 0x00a80000063c783b */ /* 0x000fee0000000200 */
[----:B------:R-:W-:Y:S01]  /*36a0*/  HMMA.16816.F32 R108, R16, R24, R64 ;  /* 0x00000018106c723c */ /* 0x000fe20000001840 */
[----:B------:R-:W-:Y:S07]  /*36b0*/  LDSM.16.M88.4 R16, [R241+0x6000] ;  /* 0x00600000f110783b */ /* 0x000fee0000000200 */
[C---:B------:R-:W-:Y:S08]  /*36c0*/  HMMA.16816.F32 R88, R20.reuse, R44, R88 ;  /* 0x0000002c1458723c */ /* 0x040ff00000001858 */
[C---:B------:R-:W-:Y:S01]  /*36d0*/  HMMA.16816.F32 R80, R20.reuse, R46, R80 ;  /* 0x0000002e1450723c */ /* 0x040fe20000001850 */
[----:B------:R-:W-:Y:S07]  /*36e0*/  LDSM.16.M88.4 R44, [R6+0xa000] ;  /* 0x00a00000062c783b */ /* 0x000fee0000000200 */
[C---:B------:R-:W-:Y:S08]  /*36f0*/  HMMA.16816.F32 R76, R20.reuse, R24, R76 ;  /* 0x00000018144c723c */ /* 0x040ff0000000184c */
[C---:B------:R-:W-:Y:S01]  /*3700*/  HMMA.16816.F32 R68, R20.reuse, R26, R68 ;  /* 0x0000001a1444723c */ /* 0x040fe20000001844 */
[----:B------:R-:W5:Y:S07]  /*3710*/  LDSM.16.M88.4 R24, [R241+0x4000] ;  /* 0x00400000f118783b */ /* 0x000f6e0000000200 */
[C---:B------:R-:W-:Y:S01]  /*3720*/  HMMA.16816.F32 R112, R20.reuse, R54, R112 ;  /* 0x000000361470723c */ /* 0x040fe20000001870 */
[----:B------:R-:W-:Y:S07]  /*3730*/  LDSM.16.M88.4 R52, [R6+0xb800] ;  /* 0x00b800000634783b */ /* 0x000fee0000000200 */
[C---:B------:R-:W-:Y:S08]  /*3740*/  HMMA.16816.F32 R96, R20.reuse, R48, R96 ;  /* 0x000000301460723c */ /* 0x040ff00000001860 */
[----:B------:R-:W-:Y:S08]  /*3750*/  HMMA.16816.F32 R92, R20, R50, R92 ;  /* 0x00000032145c723c */ /* 0x000ff0000000185c */
[----:B-1----:R-:W-:Y:S01]  /*3760*/  HMMA.16816.F32 R20, R12, R40, R56 ;  /* 0x000000280c14723c */ /* 0x002fe20000001838 */
[----:B------:R1:W3:Y:S07]  /*3770*/  LDSM.16.M88.4 R56, [R6+0xb000] ;  /* 0x00b000000638783b */ /* 0x0002ee0000000200 */
[C---:B------:R-:W-:Y:S08]  /*3780*/  HMMA.16816.F32 R48, R8.reuse, R42, R84 ;  /* 0x0000002a0830723c */ /* 0x040ff00000001854 */
[C---:B------:R-:W-:Y:S08]  /*3790*/  HMMA.16816.F32 R64, R8.reuse, R40, R72 ;  /* 0x000000280840723c */ /* 0x040ff00000001848 */
[C---:B--2---:R-:W-:Y:S01]  /*37a0*/  HMMA.16816.F32 R72, R8.reuse, R36, R124 ;  /* 0x000000240848723c */ /* 0x044fe2000000187c */
[----:B-1----:R-:W1:Y:S07]  /*37b0*/  I2F R6, R3 ;  /* 0x0000000300067306 */ /* 0x002e6e0000201400 */
[----:B------:R-:W-:Y:S08]  /*37c0*/  HMMA.16816.F32 R84, R8, R38, R120 ;  /* 0x000000260854723c */ /* 0x000ff00000001878 */
[----:B------:R-:W-:Y:S01]  /*37d0*/  HMMA.16816.F32 R156, R12, R42, R112 ;  /* 0x0000002a0c9c723c */ /* 0x000fe20000001870 */
[----:B------:R-:W-:Y:S07]  /*37e0*/  LDSM.16.M88.4 R40, [R238+0xa000] ;  /* 0x00a00000ee28783b */ /* 0x000fee0000000200 */
[C---:B---3--:R-:W-:Y:S08]  /*37f0*/  HMMA.16816.F32 R100, R8.reuse, R32, R116 ;  /* 0x000000200864723c */ /* 0x048ff00000001874 */
[C---:B------:R-:W-:Y:S08]  /*3800*/  HMMA.16816.F32 R140, R8.reuse, R34, R140 ;  /* 0x00000022088c723c */ /* 0x040ff0000000188c */
[C---:B----4-:R-:W-:Y:S08]  /*3810*/  HMMA.16816.F32 R136, R8.reuse, R28, R108 ;  /* 0x0000001c0888723c */ /* 0x050ff0000000186c */
[----:B------:R-:W-:Y:S01]  /*3820*/  HMMA.16816.F32 R124, R8, R30, R104 ;  /* 0x0000001e087c723c */ /* 0x000fe20000001868 */
[----:B------:R-:W-:Y:S07]  /*3830*/  LDSM.16.M88.4 R8, [R243+0x6000] ;  /* 0x00600000f308783b */ /* 0x000fee0000000200 */
[----:B-----5:R-:W-:Y:S01]  /*3840*/  HMMA.16816.F32 R112, R24, R44, R20 ;  /* 0x0000002c1870723c */ /* 0x020fe20000001814 */
[----:B------:R-:W2:Y:S07]  /*3850*/  LDSM.16.M88.4 R20, [R243+0x4000] ;  /* 0x00400000f314783b */ /* 0x000eae0000000200 */
[C---:B------:R-:W-:Y:S08]  /*3860*/  HMMA.16816.F32 R152, R12.reuse, R36, R96 ;  /* 0x000000240c98723c */ /* 0x040ff00000001860 */
[C---:B------:R-:W-:Y:S01]  /*3870*/  HMMA.16816.F32 R148, R12.reuse, R38, R92 ;  /* 0x000000260c94723c */ /* 0x040fe2000000185c */
[----:B------:R-:W-:Y:S07]  /*3880*/  LDSM.16.M88.4 R36, [R238+0xa800] ;  /* 0x00a80000ee24783b */ /* 0x000fee0000000200 */
[C---:B------:R-:W-:Y:S08]  /*3890*/  HMMA.16816.F32 R144, R12.reuse, R32, R88 ;  /* 0x000000200c90723c */ /* 0x040ff00000001858 */
[----:B------:R-:W-:Y:S01]  /*38a0*/  HMMA.16816.F32 R132, R12, R34, R80 ;  /* 0x000000220c84723c */ /* 0x000fe20000001850 */
[----:B------:R-:W-:Y:S07]  /*38b0*/  LDSM.16.M88.4 R32, [R238+0xb000] ;  /* 0x00b00000ee20783b */ /* 0x000fee0000000200 */
[----:B------:R-:W-:Y:S01]  /*38c0*/  HMMA.16816.F32 R108, R16, R46, R48 ;  /* 0x0000002e106c723c */ /* 0x000fe20000001830 */
[----:B------:R-:W3:Y:S07]  /*38d0*/  LDSM.16.M88.4 R48, [R238+0xb800] ;  /* 0x00b80000ee30783b */ /* 0x000eee0000000200 */
[C---:B------:R-:W-:Y:S08]  /*38e0*/  HMMA.16816.F32 R128, R12.reuse, R28, R76 ;  /* 0x0000001c0c80723c */ /* 0x040ff0000000184c */
[----:B------:R-:W-:Y:S01]  /*38f0*/  HMMA.16816.F32 R120, R12, R30, R68 ;  /* 0x0000001e0c78723c */ /* 0x000fe20000001844 */
[----:B------:R-:W-:Y:S04]  /*3900*/  LDSM.16.M88.4 R28, [R237+0x2000] ;  /* 0x00200000ed1c783b */ /* 0x000fe80000000200 */
[----:B------:R-:W-:Y:S03]  /*3910*/  LDSM.16.M88.4 R12, [R242+0x6000] ;  /* 0x00600000f20c783b */ /* 0x000fe60000000200 */
[C---:B------:R-:W-:Y:S08]  /*3920*/  HMMA.16816.F32 R104, R16.reuse, R60, R72 ;  /* 0x0000003c1068723c */ /* 0x040ff00000001848 */
[C---:B------:R-:W-:Y:S08]  /*3930*/  HMMA.16816.F32 R96, R16.reuse, R62, R84 ;  /* 0x0000003e1060723c */ /* 0x040ff00000001854 */
[C---:B------:R-:W-:Y:S08]  /*3940*/  HMMA.16816.F32 R116, R16.reuse, R44, R64 ;  /* 0x0000002c1074723c */ /* 0x040ff00000001840 */
[C---:B------:R-:W-:Y:S08]  /*3950*/  HMMA.16816.F32 R92, R16.reuse, R56, R100 ;  /* 0x00000038105c723c */ /* 0x040ff00000001864 */
[C---:B------:R-:W-:Y:S08]  /*3960*/  HMMA.16816.F32 R88, R16.reuse, R58, R140 ;  /* 0x0000003a1058723c */ /* 0x040ff0000000188c */
[C---:B------:R-:W-:Y:S08]  /*3970*/  HMMA.16816.F32 R84, R16.reuse, R52, R136 ;  /* 0x000000341054723c */ /* 0x040ff00000001888 */
[----:B------:R-:W-:Y:S01]  /*3980*/  HMMA.16816.F32 R72, R16, R54, R124 ;  /* 0x000000361048723c */ /* 0x000fe2000000187c */
[----:B------:R-:W4:Y:S07]  /*3990*/  LDSM.16.M88.4 R16, [R242+0x4000] ;  /* 0x00400000f210783b */ /* 0x000f2e0000000200 */
[C---:B------:R-:W-:Y:S08]  /*39a0*/  HMMA.16816.F32 R68, R24.reuse, R46, R156 ;  /* 0x0000002e1844723c */ /* 0x040ff0000000189c */
[C---:B------:R-:W-:Y:S08]  /*39b0*/  HMMA.16816.F32 R76, R24.reuse, R60, R152 ;  /* 0x0000003c184c723c */ /* 0x040ff00000001898 */
[C---:B------:R-:W-:Y:S08]  /*39c0*/  HMMA.16816.F32 R80, R24.reuse, R62, R148 ;  /* 0x0000003e1850723c */ /* 0x040ff00000001894 */
[C---:B------:R-:W-:Y:S08]  /*39d0*/  HMMA.16816.F32 R64, R24.reuse, R56, R144 ;  /* 0x000000381840723c */ /* 0x040ff00000001890 */
[C---:B------:R-:W-:Y:S08]  /*39e0*/  HMMA.16816.F32 R60, R24.reuse, R58, R132 ;  /* 0x0000003a183c723c */ /* 0x040ff00000001884 */
[C---:B------:R-:W-:Y:S08]  /*39f0*/  HMMA.16816.F32 R56, R24.reuse, R52, R128 ;  /* 0x000000341838723c */ /* 0x040ff00000001880 */
[----:B------:R-:W-:Y:S08]  /*3a00*/  HMMA.16816.F32 R120, R24, R54, R120 ;  /* 0x000000361878723c */ /* 0x000ff00000001878 */
[-C--:B--2---:R-:W-:Y:S08]  /*3a10*/  HMMA.16816.F32 R24, R20, R40.reuse, R112 ;  /* 0x000000281418723c */ /* 0x084ff00000001870 */
[C---:B------:R-:W-:Y:S08]  /*3a20*/  HMMA.16816.F32 R44, R8.reuse, R40, R116 ;  /* 0x00000028082c723c */ /* 0x040ff00000001874 */
[-C--:B------:R-:W-:Y:S08]  /*3a30*/  HMMA.16816.F32 R52, R8, R42.reuse, R108 ;  /* 0x0000002a0834723c */ /* 0x080ff0000000186c */
[----:B------:R-:W-:Y:S08]  /*3a40*/  HMMA.16816.F32 R40, R20, R42, R68 ;  /* 0x0000002a1428723c */ /* 0x000ff00000001844 */
[C---:B---3--:R-:W-:Y:S08]  /*3a50*/  HMMA.16816.F32 R100, R8.reuse, R50, R72 ;  /* 0x000000320864723c */ /* 0x048ff00000001848 */
[C---:B------:R-:W-:Y:S08]  /*3a60*/  HMMA.16816.F32 R92, R8.reuse, R32, R92 ;  /* 0x00000020085c723c */ /* 0x040ff0000000185c */
[----:B------:R-:W-:Y:S08]  /*3a70*/  HMMA.16816.F32 R88, R8, R34, R88 ;  /* 0x000000220858723c */ /* 0x000ff00000001858 */
[C---:B------:R-:W-:Y:S08]  /*3a80*/  HMMA.16816.F32 R64, R20.reuse, R32, R64 ;  /* 0x000000201440723c */ /* 0x040ff00000001840 */
[C---:B------:R-:W-:Y:S01]  /*3a90*/  HMMA.16816.F32 R72, R20.reuse, R34, R60 ;  /* 0x000000221448723c */ /* 0x040fe2000000183c */
[----:B------:R-:W2:Y:S07]  /*3aa0*/  LDSM.16.M88.4 R32, [R237+0x2800] ;  /* 0x00280000ed20783b */ /* 0x000eae0000000200 */
[C---:B------:R-:W-:Y:S08]  /*3ab0*/  HMMA.16816.F32 R68, R20.reuse, R36, R76 ;  /* 0x000000241444723c */ /* 0x040ff0000000184c */
[----:B------:R-:W-:Y:S08]  /*3ac0*/  HMMA.16816.F32 R76, R20, R48, R56 ;  /* 0x00000030144c723c */ /* 0x000ff00000001838 */
[-C--:B----4-:R-:W-:Y:S07]  /*3ad0*/  HMMA.16816.F32 R56, R16, R28.reuse, R24 ;  /* 0x0000001c1038723c */ /* 0x090fee0000001818 */
[----:B------:R-:W-:Y:S01]  /*3ae0*/  IMNMX R25, R5, UR12, PT ;  /* 0x0000000c05197c17 */ /* 0x000fe2000b800200 */
[----:B------:R-:W-:Y:S01]  /*3af0*/  HMMA.16816.F32 R60, R12, R28, R44 ;  /* 0x0000001c0c3c723c */ /* 0x000fe2000000182c */
[----:B------:R-:W-:-:S02]  /*3b00*/  IADD3 R5, R2, 0x8, RZ ;  /* 0x0000000802057810 */ /* 0x000fc40007ffe0ff */
[----:B------:R-:W-:Y:S02]  /*3b10*/  IMNMX R24, R160, UR12, PT ;  /* 0x0000000ca0187c17 */ /* 0x000fe4000b800200 */
[CC--:B------:R-:W-:Y:S02]  /*3b20*/  ISETP.GE.AND P0, PT, R3.reuse, R25.reuse, PT ;  /* 0x000000190300720c */ /* 0x0c0fe40003f06270 */
[-C--:B------:R-:W-:Y:S01]  /*3b30*/  ISETP.GE.AND P1, PT, R3, R24.reuse, PT ;  /* 0x000000180300720c */ /* 0x080fe20003f26270 */
[----:B------:R-:W-:Y:S01]  /*3b40*/  HMMA.16816.F32 R40, R16, R30, R40 ;  /* 0x0000001e1028723c */ /* 0x000fe20000001828 */
[C---:B------:R-:W-:Y:S02]  /*3b50*/  ISETP.GE.AND P6, PT, R5.reuse, R24, PT ;  /* 0x000000180500720c */ /* 0x040fe40003fc6270 */
[----:B------:R-:W-:-:S05]  /*3b60*/  ISETP.GE.AND P5, PT, R5, R25, PT ;  /* 0x000000190500720c */ /* 0x000fca0003fa6270 */
[C---:B------:R-:W-:Y:S08]  /*3b70*/  HMMA.16816.F32 R104, R8.reuse, R36, R104 ;  /* 0x000000240868723c */ /* 0x040ff00000001868 */
[C---:B------:R-:W-:Y:S08]  /*3b80*/  HMMA.16816.F32 R96, R8.reuse, R38, R96 ;  /* 0x000000260860723c */ /* 0x040ff00000001860 */
[----:B------:R-:W-:Y:S07]  /*3b90*/  HMMA.16816.F32 R84, R8, R48, R84 ;  /* 0x000000300854723c */ /* 0x000fee0000001854 */
[C---:B------:R-:W-:Y:S01]  /*3ba0*/  IADD3 R8, R160.reuse, 0x40, RZ ;  /* 0x00000040a0087810 */ /* 0x040fe20007ffe0ff */
[----:B------:R-:W-:Y:S01]  /*3bb0*/  HMMA.16816.F32 R52, R12, R30, R52 ;  /* 0x0000001e0c34723c */ /* 0x000fe20000001834 */
[----:B------:R-:W-:Y:S01]  /*3bc0*/  IADD3 R9, R160, 0x48, RZ ;  /* 0x00000048a0097810 */ /* 0x000fe20007ffe0ff */
[----:B-1----:R-:W-:Y:S01]  /*3bd0*/  FFMA.FTZ R11, R6, UR4, R59 ;  /* 0x00000004060b7c23 */ /* 0x002fe2000801003b */
[----:B------:R-:W-:Y:S01]  /*3be0*/  IMNMX R27, R8, UR12, PT ;  /* 0x0000000c081b7c17 */ /* 0x000fe2000b800200 */
[C---:B------:R-:W-:Y:S01]  /*3bf0*/  FFMA.FTZ R10, R6.reuse, UR4, R61 ;  /* 0x00000004060a7c23 */ /* 0x040fe2000801003d */
[----:B------:R1:W3:Y:S01]  /*3c00*/  I2F R8, R5 ;  /* 0x0000000500087306 */ /* 0x0002e20000201400 */
[----:B------:R-:W-:Y:S01]  /*3c10*/  IMNMX R26, R9, UR12, PT ;  /* 0x0000000c091a7c17 */ /* 0x000fe2000b800200 */
[----:B------:R-:W-:Y:S01]  /*3c20*/  FFMA.FTZ R9, R6, UR4, R57 ;  /* 0x0000000406097c23 */ /* 0x000fe20008010039 */
[C---:B------:R-:W-:Y:S01]  /*3c30*/  ISETP.GE.AND P4, PT, R3.reuse, R27, PT ;  /* 0x0000001b0300720c */ /* 0x040fe20003f86270 */
[----:B------:R-:W-:Y:S01]  /*3c40*/  HMMA.16816.F32 R120, R20, R50, R120 ;  /* 0x000000321478723c */ /* 0x000fe20000001878 */
[----:B------:R-:W-:Y:S01]  /*3c50*/  ISETP.GE.AND P2, PT, R3, R26, PT ;  /* 0x0000001a0300720c */ /* 0x000fe20003f46270 */
[----:B------:R-:W4:Y:S01]  /*3c60*/  LDSM.16.M88.4 R28, [R237+0x3000] ;  /* 0x00300000ed1c783b */ /* 0x000f220000000200 */
[----:B------:R-:W-:-:S02]  /*3c70*/  FSEL R157, R9, -INF , !P1 ;  /* 0xff800000099d7808 */ /* 0x000fc40004800000 */
[----:B------:R-:W-:Y:S02]  /*3c80*/  IADD3 R3, R2, 0x9, RZ ;  /* 0x0000000902037810 */ /* 0x000fe40007ffe0ff */
[C---:B------:R-:W-:Y:S01]  /*3c90*/  ISETP.GE.AND P3, PT, R5.reuse, R27, PT ;  /* 0x0000001b0500720c */ /* 0x040fe20003f66270 */
[----:B--2---:R-:W-:Y:S01]  /*3ca0*/  HMMA.16816.F32 R48, R16, R32, R68 ;  /* 0x000000201030723c */ /* 0x004fe20000001844 */
[----:B------:R-:W-:Y:S02]  /*3cb0*/  ISETP.GE.AND P1, PT, R5, R26, PT ;  /* 0x0000001a0500720c */ /* 0x000fe40003f26270 */
[----:B------:R-:W-:Y:S01]  /*3cc0*/  FSEL R159, R11, -INF , !P0 ;  /* 0xff8000000b9f7808 */ /* 0x000fe20004000000 */
[----:B-1----:R-:W-:Y:S01]  /*3cd0*/  FFMA.FTZ R5, R6, UR4, R63 ;  /* 0x0000000406057c23 */ /* 0x002fe2000801003f */
[----:B------:R-:W-:Y:S01]  /*3ce0*/  FSEL R57, R10, -INF , !P4 ;  /* 0xff8000000a397808 */ /* 0x000fe20006000000 */
[----:B------:R-:W1:Y:S01]  /*3cf0*/  I2F R6, R3 ;  /* 0x0000000300067306 */ /* 0x000e620000201400 */
[C---:B---3--:R-:W-:Y:S01]  /*3d00*/  FFMA.FTZ R9, R8.reuse, UR4, R40 ;  /* 0x0000000408097c23 */ /* 0x048fe20008010028 */
[----:B------:R-:W-:Y:S01]  /*3d10*/  HMMA.16816.F32 R36, R20, R38, R80 ;  /* 0x000000261424723c */ /* 0x000fe20000001850 */
[----:B------:R-:W-:Y:S01]  /*3d20*/  FSEL R59, R5, -INF , !P2 ;  /* 0xff800000053b7808 */ /* 0x000fe20005000000 */
[----:B------:R-:W-:Y:S01]  /*3d30*/  FFMA.FTZ R11, R8, UR4, R52 ;  /* 0x00000004080b7c23 */ /* 0x000fe20008010034 */
[----:B------:R-:W-:-:S02]  /*3d40*/  IADD3 R5, R2, 0x10, RZ ;  /* 0x0000001002057810 */ /* 0x000fc40007ffe0ff */
[----:B------:R-:W-:Y:S02]  /*3d50*/  FSEL R156, R9, -INF , !P6 ;  /* 0xff800000099c7808 */ /* 0x000fe40007000000 */
[----:B------:R-:W2:Y:S01]  /*3d60*/  I2F R9, R5 ;  /* 0x0000000500097306 */ /* 0x000ea20000201400 */
[----:B------:R-:W-:Y:S01]  /*3d70*/  HMMA.16816.F32 R44, R12, R32, R104 ;  /* 0x000000200c2c723c */ /* 0x000fe20000001868 */
[C---:B------:R-:W-:Y:S01]  /*3d80*/  FFMA.FTZ R20, R8.reuse, UR4, R42 ;  /* 0x0000000408147c23 */ /* 0x040fe2000801002a */
[C---:B------:R-:W-:Y:S01]  /*3d90*/  ISETP.GE.AND P0, PT, R3.reuse, R24, PT ;  /* 0x000000180300720c */ /* 0x040fe20003f06270 */
[----:B------:R-:W-:Y:S01]  /*3da0*/  FFMA.FTZ R8, R8, UR4, R54 ;  /* 0x0000000408087c23 */ /* 0x000fe20008010036 */
[C---:B------:R-:W-:Y:S01]  /*3db0*/  ISETP.GE.AND P4, PT, R3.reuse, R25, PT ;  /* 0x000000190300720c */ /* 0x040fe20003f86270 */
[C---:B-1----:R-:W-:Y:S01]  /*3dc0*/  FFMA.FTZ R10, R6.reuse, UR4, R41 ;  /* 0x00000004060a7c23 */ /* 0x042fe20008010029 */
[C---:B------:R-:W-:Y:S01]  /*3dd0*/  ISETP.GE.AND P2, PT, R3.reuse, R27, PT ;  /* 0x0000001b0300720c */ /* 0x040fe20003f46270 */
[----:B------:R-:W-:Y:S01]  /*3de0*/  FFMA.FTZ R21, R6, UR4, R43 ;  /* 0x0000000406157c23 */ /* 0x000fe2000801002b */
[----:B------:R-:W-:-:S02]  /*3df0*/  ISETP.GE.AND P6, PT, R3, R26, PT ;  /* 0x0000001a0300720c */ /* 0x000fc40003fc6270 */
[----:B------:R-:W-:Y:S02]  /*3e00*/  IADD3 R3, R2, 0x11, RZ ;  /* 0x0000001102037810 */ /* 0x000fe40007ffe0ff */
[----:B------:R-:W-:Y:S02]  /*3e10*/  FSEL R158, R20, -INF , !P5 ;  /* 0xff800000149e7808 */ /* 0x000fe40006800000 */
[----:B------:R-:W-:Y:S02]  /*3e20*/  FSEL R52, R11, -INF , !P3 ;  /* 0xff8000000b347808 */ /* 0x000fe40005800000 */
[-C--:B------:R-:W-:Y:S01]  /*3e30*/  HMMA.16816.F32 R36, R16, R34.reuse, R36 ;  /* 0x000000221024723c */ /* 0x080fe20000001824 */
[----:B------:R-:W-:Y:S01]  /*3e40*/  FSEL R54, R8, -INF , !P1 ;  /* 0xff80000008367808 */ /* 0x000fe20004800000 */
[----:B--2---:R-:W-:Y:S01]  /*3e50*/  FFMA.FTZ R20, R9, UR4, R50 ;  /* 0x0000000409147c23 */ /* 0x004fe20008010032 */
[----:B------:R-:W-:Y:S01]  /*3e60*/  FSEL R154, R10, -INF , !P0 ;  /* 0xff8000000a9a7808 */ /* 0x000fe20004000000 */
[----:B------:R-:W1:Y:S01]  /*3e70*/  I2F R8, R3 ;  /* 0x0000000300087306 */ /* 0x000e620000201400 */
[C---:B------:R-:W-:Y:S01]  /*3e80*/  ISETP.GE.AND P5, PT, R5.reuse, R24, PT ;  /* 0x000000180500720c */ /* 0x040fe20003fa6270 */
[C---:B------:R-:W-:Y:S01]  /*3e90*/  FFMA.FTZ R10, R6.reuse, UR4, R53 ;  /* 0x00000004060a7c23 */ /* 0x040fe20008010035 */
[C---:B------:R-:W-:Y:S01]  /*3ea0*/  ISETP.GE.AND P3, PT, R5.reuse, R25, PT ;  /* 0x000000190500720c */ /* 0x040fe20003f66270 */
[----:B------:R-:W-:Y:S01]  /*3eb0*/  FFMA.FTZ R6, R6, UR4, R55 ;  /* 0x0000000406067c23 */ /* 0x000fe20008010037 */
[C---:B------:R-:W-:Y:S01]  /*3ec0*/  ISETP.GE.AND P1, PT, R5.reuse, R27, PT ;  /* 0x0000001b0500720c */ /* 0x040fe20003f26270 */
[C---:B------:R-:W-:Y:S01]  /*3ed0*/  HMMA.16816.F32 R32, R12.reuse, R34, R96 ;  /* 0x000000220c20723c */ /* 0x040fe20000001860 */
[----:B------:R-:W-:Y:S01]  /*3ee0*/  ISETP.GE.AND P0, PT, R5, R26, PT ;  /* 0x0000001a0500720c */ /* 0x000fe20003f06270 */
[C---:B------:R-:W-:Y:S01]  /*3ef0*/  FFMA.FTZ R5, R9.reuse, UR4, R48 ;  /* 0x0000000409057c23 */ /* 0x040fe20008010030 */
[----:B------:R-:W-:Y:S01]  /*3f00*/  FSEL R53, R6, -INF , !P6 ;  /* 0xff80000006357808 */ /* 0x000fe20007000000 */
[C---:B------:R-:W-:Y:S01]  /*3f10*/  FFMA.FTZ R11, R9.reuse, UR4, R44 ;  /* 0x00000004090b7c23 */ /* 0x040fe2000801002c */
[----:B------:R-:W-:Y:S01]  /*3f20*/  FSEL R48, R10, -INF , !P2 ;  /* 0xff8000000a307808 */ /* 0x000fe20005000000 */
[----:B------:R-:W-:Y:S01]  /*3f30*/  FFMA.FTZ R9, R9, UR4, R46 ;  /* 0x0000000409097c23 */ /* 0x000fe2000801002e */
[----:B------:R-:W-:Y:S01]  /*3f40*/  FSEL R152, R5, -INF , !P5 ;  /* 0xff80000005987808 */ /* 0x000fe20006800000 */
[----:B----4-:R-:W-:Y:S01]  /*3f50*/  HMMA.16816.F32 R40, R12, R28, R92 ;  /* 0x0000001c0c28723c */ /* 0x010fe2000000185c */
[----:B------:R-:W-:Y:S01]  /*3f60*/  IADD3 R5, R2, 0x18, RZ ;  /* 0x0000001802057810 */ /* 0x000fe20007ffe0ff */
[C---:B-1----:R-:W-:Y:S01]  /*3f70*/  FFMA.FTZ R10, R8.reuse, UR4, R49 ;  /* 0x00000004080a7c23 */ /* 0x042fe20008010031 */
[----:B------:R-:W-:Y:S01]  /*3f80*/  FSEL R155, R21, -INF , !P4 ;  /* 0xff800000159b7808 */ /* 0x000fe20006000000 */
[----:B------:R-:W-:Y:S01]  /*3f90*/  FFMA.FTZ R21, R8, UR4, R51 ;  /* 0x0000000408157c23 */ /* 0x000fe20008010033 */
[----:B------:R-:W1:Y:S01]  /*3fa0*/  I2F R6, R5 ;  /* 0x0000000500067306 */ /* 0x000e620000201400 */
[----:B------:R-:W-:-:S02]  /*3fb0*/  ISETP.GE.AND P4, PT, R3, R24, PT ;  /* 0x000000180300720c */ /* 0x000fc40003f86270 */
[C---:B------:R-:W-:Y:S02]  /*3fc0*/  ISETP.GE.AND P2, PT, R3.reuse, R25, PT ;  /* 0x000000190300720c */ /* 0x040fe40003f46270 */
[C---:B------:R-:W-:Y:S02]  /*3fd0*/  ISETP.GE.AND P6, PT, R3.reuse, R27, PT ;  /* 0x0000001b0300720c */ /* 0x040fe40003fc6270 */
[----:B------:R-:W-:Y:S02]  /*3fe0*/  ISETP.GE.AND P5, PT, R3, R26, PT ;  /* 0x0000001a0300720c */ /* 0x000fe40003fa6270 */
[----:B------:R-:W-:Y:S02]  /*3ff0*/  FSEL R153, R20, -INF , !P3 ;  /* 0xff80000014997808 */ /* 0x000fe40005800000 */
[----:B------:R-:W-:Y:S02]  /*4000*/  FSEL R80, R11, -INF , !P1 ;  /* 0xff8000000b507808 */ /* 0x000fe40004800000 */
[----:B------:R-:W-:-:S02]  /*4010*/  FSEL R81, R9, -INF , !P0 ;  /* 0xff80000009517808 */ /* 0x000fc40004000000 */
[----:B------:R-:W-:Y:S01]  /*4020*/  FSEL R150, R10, -INF , !P4 ;  /* 0xff8000000a967808 */ /* 0x000fe20006000000 */
[----:B------:R-:W-:Y:S01]  /*4030*/  FFMA.FTZ R10, R8, UR4, R45 ;  /* 0x00000004080a7c23 */ /* 0x000fe2000801002d */
[----:B------:R-:W-:Y:S01]  /*4040*/  IADD3 R3, R2, 0x19, RZ ;  /* 0x0000001902037810 */ /* 0x000fe20007ffe0ff */
[C---:B-1----:R-:W-:Y:S01]  /*4050*/  FFMA.FTZ R9, R6.reuse, UR4, R36 ;  /* 0x0000000406097c23 */ /* 0x042fe20008010024 */
[C---:B------:R-:W-:Y:S01]  /*4060*/  ISETP.GE.AND P3, PT, R5.reuse, R24, PT ;  /* 0x000000180500720c */ /* 0x040fe20003f66270 */
[C---:B------:R-:W-:Y:S01]  /*4070*/  FFMA.FTZ R11, R6.reuse, UR4, R32 ;  /* 0x00000004060b7c23 */ /* 0x040fe20008010020 */
[C---:B------:R-:W-:Y:S01]  /*4080*/  ISETP.GE.AND P1, PT, R5.reuse, R25, PT ;  /* 0x000000190500720c */ /* 0x040fe20003f26270 */
[----:B------:R-:W-:Y:S01]  /*4090*/  FFMA.FTZ R20, R6, UR4, R38 ;  /* 0x0000000406147c23 */ /* 0x000fe20008010026 */
[C---:B------:R-:W-:Y:S02]  /*40a0*/  ISETP.GE.AND P0, PT, R5.reuse, R27, PT ;  /* 0x0000001b0500720c */ /* 0x040fe40003f06270 */
[----:B------:R-:W-:Y:S01]  /*40b0*/  ISETP.GE.AND P4, PT, R5, R26, PT ;  /* 0x0000001a0500720c */ /* 0x000fe20003f86270 */
[----:B------:R-:W-:Y:S01]  /*40c0*/  FFMA.FTZ R5, R8, UR4, R47 ;  /* 0x0000000408057c23 */ /* 0x000fe2000801002f */
[----:B------:R-:W-:Y:S01]  /*40d0*/  FSEL R148, R9, -INF , !P3 ;  /* 0xff80000009947808 */ /* 0x000fe20005800000 */
[----:B------:R-:W-:Y:S01]  /*40e0*/  HMMA.16816.F32 R44, R16, R28, R64 ;  /* 0x0000001c102c723c */ /* 0x000fe20000001840 */
[----:B------:R-:W1:Y:S01]  /*40f0*/  I2F R8, R3 ;  /* 0x0000000300087306 */ /* 0x000e620000201400 */
[----:B------:R-:W-:Y:S01]  /*4100*/  FFMA.FTZ R9, R6, UR4, R34 ;  /* 0x0000000406097c23 */ /* 0x000fe20008010022 */
[----:B------:R-:W-:-:S02]  /*4110*/  FSEL R151, R21, -INF , !P2 ;  /* 0xff80000015977808 */ /* 0x000fc40005000000 */
[----:B------:R-:W-:Y:S02]  /*4120*/  FSEL R149, R20, -INF , !P1 ;  /* 0xff80000014957808 */ /* 0x000fe40004800000 */
[----:B------:R-:W-:Y:S01]  /*4130*/  FSEL R66, R5, -INF , !P5 ;  /* 0xff80000005427808 */ /* 0x000fe20006800000 */
[----:B------:R-:W2:Y:S01]  /*4140*/  LDSM.16.M88.4 R20, [R237+0x3800] ;  /* 0x00380000ed14783b */ /* 0x000ea20000000200 */
[----:B------:R-:W-:Y:S01]  /*4150*/  IADD3 R5, R2, 0x20, RZ ;  /* 0x0000002002057810 */ /* 0x000fe20007ffe0ff */
[----:B------:R-:W-:-:S04]  /*4160*/  DEPBAR.LE SB0, 0x0 ;  /* 0x000080000000791a */ /* 0x000fc80000000000 */
[----:B------:R-:W3:Y:S01]  /*4170*/  I2F R6, R5 ;  /* 0x0000000500067306 */ /* 0x000ee20000201400 */
[----:B------:R-:W-:Y:S01]  /*4180*/  FSEL R63, R10, -INF , !P6 ;  /* 0xff8000000a3f7808 */ /* 0x000fe20007000000 */
[C---:B-1----:R-:W-:Y:S01]  /*4190*/  FFMA.FTZ R10, R8.reuse, UR4, R37 ;  /* 0x00000004080a7c23 */ /* 0x042fe20008010025 */
[C---:B------:R-:W-:Y:S01]  /*41a0*/  ISETP.GE.AND P2, PT, R3.reuse, R24, PT ;  /* 0x000000180300720c */ /* 0x040fe20003f46270 */
[----:B------:R-:W-:Y:S01]  /*41b0*/  FFMA.FTZ R28, R8, UR4, R39 ;  /* 0x00000004081c7c23 */ /* 0x000fe20008010027 */
[C---:B------:R-:W-:Y:S01]  /*41c0*/  ISETP.GE.AND P6, PT, R3.reuse, R25, PT ;  /* 0x000000190300720c */ /* 0x040fe20003fc6270 */
[----:B------:R-:W-:Y:S01]  /*41d0*/  HMMA.16816.F32 R36, R16, R30, R72 ;  /* 0x0000001e1024723c */ /* 0x000fe20000001848 */
[----:B------:R-:W-:Y:S01]  /*41e0*/  BAR.SYNC.DEFER_BLOCKING 0x0 ;  /* 0x0000000000007b1d */ /* 0x000fe20000010000 */
[C---:B------:R-:W-:Y:S02]  /*41f0*/  ISETP.GE.AND P5, PT, R3.reuse, R27, PT ;  /* 0x0000001b0300720c */ /* 0x040fe40003fa6270 */
[----:B------:R-:W-:-:S02]  /*4200*/  ISETP.GE.AND P3, PT, R3, R26, PT ;  /* 0x0000001a0300720c */ /* 0x000fc40003f66270 */
[----:B------:R-:W-:Y:S02]  /*4210*/  IADD3 R3, R2, 0x21, RZ ;  /* 0x0000002102037810 */ /* 0x000fe40007ffe0ff */
[----:B------:R-:W-:Y:S01]  /*4220*/  FSEL R61, R11, -INF , !P0 ;  /* 0xff8000000b3d7808 */ /* 0x000fe20004000000 */
[C---:B---3--:R-:W-:Y:S01]  /*4230*/  FFMA.FTZ R11, R6.reuse, UR4, R46 ;  /* 0x00000004060b7c23 */ /* 0x048fe2000801002e */
[----:B------:R-:W-:Y:S01]  /*4240*/  FSEL R64, R9, -INF , !P4 ;  /* 0xff80000009407808 */ /* 0x000fe20006000000 */
[----:B------:R-:W-:Y:S01]  /*4250*/  FFMA.FTZ R9, R6, UR4, R44 ;  /* 0x0000000406097c23 */ /* 0x000fe2000801002c */
[----:B------:R-:W-:Y:S01]  /*4260*/  FSEL R130, R10, -INF , !P2 ;  /* 0xff8000000a827808 */ /* 0x000fe20005000000 */
[----:B------:R-:W-:Y:S01]  /*4270*/  FFMA.FTZ R10, R8, UR4, R33 ;  /* 0x00000004080a7c23 */ /* 0x000fe20008010021 */
[C---:B------:R-:W-:Y:S02]  /*4280*/  ISETP.GE.AND P1, PT, R5.reuse, R24, PT ;  /* 0x000000180500720c */ /* 0x040fe40003f26270 */
[----:B------:R-:W-:-:S02]  /*4290*/  ISETP.GE.AND P0, PT, R5, R25, PT ;  /* 0x000000190500720c */ /* 0x000fc40003f06270 */
[C---:B------:R-:W-:Y:S02]  /*42a0*/  ISETP.GE.AND P4, PT, R5.reuse, R27, PT ;  /* 0x0000001b0500720c */ /* 0x040fe40003f86270 */
[----:B------:R-:W-:Y:S01]  /*42b0*/  ISETP.GE.AND P2, PT, R5, R26, PT ;  /* 0x0000001a0500720c */ /* 0x000fe20003f46270 */
[----:B------:R-:W-:Y:S01]  /*42c0*/  FFMA.FTZ R5, R8, UR4, R35 ;  /* 0x0000000408057c23 */ /* 0x000fe20008010023 */
[----:B------:R-:W-:Y:S01]  /*42d0*/  FSEL R131, R28, -INF , !P6 ;  /* 0xff8000001c837808 */ /* 0x000fe20007000000 */
[----:B------:R-:W1:Y:S01]  /*42e0*/  I2F R8, R3 ;  /* 0x0000000300087306 */ /* 0x000e620000201400 */
[----:B------:R-:W-:Y:S01]  /*42f0*/  FSEL R55, R10, -INF , !P5 ;  /* 0xff8000000a377808 */ /* 0x000fe20006800000 */
[C---:B------:R-:W-:Y:S01]  /*4300*/  FFMA.FTZ R10, R6.reuse, UR4, R40 ;  /* 0x00000004060a7c23 */ /* 0x040fe20008010028 */
[----:B------:R-:W-:Y:S01]  /*4310*/  FSEL R65, R5, -INF , !P3 ;  /* 0xff80000005417808 */ /* 0x000fe20005800000 */
[----:B------:R-:W-:Y:S01]  /*4320*/  FFMA.FTZ R6, R6, UR4, R42 ;  /* 0x0000000406067c23 */ /* 0x000fe2000801002a */
[----:B------:R-:W-:Y:S01]  /*4330*/  FSEL R190, R9, -INF , !P1 ;  /* 0xff80000009be7808 */ /* 0x000fe20004800000 */
[----:B------:R-:W-:Y:S01]  /*4340*/  HMMA.16816.F32 R32, R12, R30, R88 ;  /* 0x0000001e0c20723c */ /* 0x000fe20000001858 */
[----:B------:R-:W-:-:S02]  /*4350*/  ISETP.GE.AND P6, PT, R3, R24, PT ;  /* 0x000000180300720c */ /* 0x000fc40003fc6270 */
[C---:B------:R-:W-:Y:S02]  /*4360*/  ISETP.GE.AND P5, PT, R3.reuse, R25, PT ;  /* 0x000000190300720c */ /* 0x040fe40003fa6270 */
[C---:B------:R-:W-:Y:S02]  /*4370*/  ISETP.GE.AND P3, PT, R3.reuse, R27, PT ;  /* 0x0000001b0300720c */ /* 0x040fe40003f66270 */
[----:B------:R-:W-:Y:S02]  /*4380*/  ISETP.GE.AND P1, PT, R3, R26, PT ;  /* 0x0000001a0300720c */ /* 0x000fe40003f26270 */
[----:B------:R-:W-:Y:S01]  /*4390*/  FSEL R187, R11, -INF , !P0 ;  /* 0xff8000000bbb7808 */ /* 0x000fe20004000000 */
[----:B-1----:R-:W-:Y:S01]  /*43a0*/  FFMA.FTZ R9, R8, UR4, R45 ;  /* 0x0000000408097c23 */ /* 0x002fe2000801002d */
[----:B------:R-:W-:Y:S01]  /*43b0*/  IADD3 R3, R2, 0x28, RZ ;  /* 0x0000002802037810 */ /* 0x000fe20007ffe0ff */
[----:B------:R-:W-:Y:S01]  /*43c0*/  FFMA.FTZ R28, R8, UR4, R47 ;  /* 0x00000004081c7c23 */ /* 0x000fe2000801002f */
[----:B------:R-:W-:Y:S01]  /*43d0*/  FSEL R189, R10, -INF , !P4 ;  /* 0xff8000000abd7808 */ /* 0x000fe20006000000 */
[----:B------:R-:W-:Y:S01]  /*43e0*/  FFMA.FTZ R10, R8, UR4, R41 ;  /* 0x00000004080a7c23 */ /* 0x000fe20008010029 */
[----:B------:R-:W1:Y:S01]  /*43f0*/  I2F R5, R3 ;  /* 0x0000000300057306 */ /* 0x000e620000201400 */
[----:B------:R-:W-:Y:S01]  /*4400*/  FSEL R191, R6, -INF , !P2 ;  /* 0xff80000006bf7808 */ /* 0x000fe20005000000 */
[----:B------:R-:W-:Y:S01]  /*4410*/  FFMA.FTZ R6, R8, UR4, R43 ;  /* 0x0000000408067c23 */ /* 0x000fe2000801002b */
[----:B------:R-:W-:Y:S01]  /*4420*/  FSEL R186, R9, -INF , !P6 ;  /* 0xff80000009ba7808 */ /* 0x000fe20007000000 */
[----:B--2---:R-:W-:Y:S01]  /*4430*/  HMMA.16816.F32 R40, R16, R20, R76 ;  /* 0x000000141028723c */ /* 0x004fe2000000184c */
[----:B------:R-:W-:-:S02]  /*4440*/  ISETP.GE.AND P0, PT, R3, R24, PT ;  /* 0x000000180300720c */ /* 0x000fc40003f06270 */
[C---:B------:R-:W-:Y:S02]  /*4450*/  ISETP.GE.AND P4, PT, R3.reuse, R25, PT ;  /* 0x000000190300720c */ /* 0x040fe40003f86270 */
[C---:B------:R-:W-:Y:S02]  /*4460*/  ISETP.GE.AND P2, PT, R3.reuse, R27, PT ;  /* 0x0000001b0300720c */ /* 0x040fe40003f46270 */
[----:B------:R-:W-:Y:S01]  /*4470*/  ISETP.GE.AND P6, PT, R3, R26, PT ;  /* 0x0000001a0300720c */ /* 0x000fe20003fc6270 */
[----:B------:R-:W-:Y:S01]  /*4480*/  HMMA.16816.F32 R16, R16, R22, R120 ;  /* 0x000000161010723c */ /* 0x000fe20000001878 */
[----:B------:R-:W-:Y:S02]  /*4490*/  FSEL R185, R28, -INF , !P5 ;  /* 0xff8000001cb97808 */ /* 0x000fe40006800000 */
[----:B------:R-:W-:Y:S01]  /*44a0*/  FSEL R184, R10, -INF , !P3 ;  /* 0xff8000000ab87808 */ /* 0x000fe20005800000 */
[C---:B-1----:R-:W-:Y:S01]  /*44b0*/  FFMA.FTZ R8, R5.reuse, UR4, R36 ;  /* 0x0000000405087c23 */ /* 0x042fe20008010024 */
[----:B------:R-:W-:Y:S01]  /*44c0*/  IADD3 R3, R2, 0x29, RZ ;  /* 0x0000002902037810 */ /* 0x000fe20007ffe0ff */
[C---:B------:R-:W-:Y:S01]  /*44d0*/  FFMA.FTZ R10, R5.reuse, UR4, R38 ;  /* 0x00000004050a7c23 */ /* 0x040fe20008010026 */
[----:B------:R-:W-:Y:S01]  /*44e0*/  FSEL R188, R6, -INF , !P1 ;  /* 0xff80000006bc7808 */ /* 0x000fe20004800000 */
[----:B------:R-:W-:Y:S01]  /*44f0*/  HMMA.16816.F32 R28, R12, R20, R84 ;  /* 0x000000140c1c723c */ /* 0x000fe20000001854 */
[----:B------:R-:W1:Y:S01]  /*4500*/  I2F R9, R3 ;  /* 0x0000000300097306 */ /* 0x000e620000201400 */
[----:B------:R-:W-:Y:S01]  /*4510*/  FSEL R170, R8, -INF , !P0 ;  /* 0xff80000008aa7808 */ /* 0x000fe20004000000 */
[----:B------:R-:W-:Y:S01]  /*4520*/  FFMA.FTZ R6, R5, UR4, R34 ;  /* 0x0000000405067c23 */ /* 0x000fe20008010022 */
[----:B------:R-:W-:Y:S01]  /*4530*/  ISETP.GE.AND P5, PT, R3, R24, PT ;  /* 0x000000180300720c */ /* 0x000fe20003fa6270 */
[----:B------:R-:W-:Y:S01]  /*4540*/  FFMA.FTZ R11, R5, UR4, R32 ;  /* 0x00000004050b7c23 */ /* 0x000fe20008010020 */
[----:B------:R-:W-:-:S02]  /*4550*/  ISETP.GE.AND P3, PT, R3, R25, PT ;  /* 0x000000190300720c */ /* 0x000fc40003f66270 */
[C---:B------:R-:W-:Y:S01]  /*4560*/  ISETP.GE.AND P1, PT, R3.reuse, R27, PT ;  /* 0x0000001b0300720c */ /* 0x040fe20003f26270 */
[----:B------:R-:W-:Y:S01]  /*4570*/  HMMA.16816.F32 R20, R12, R22, R100 ;  /* 0x000000160c14723c */ /* 0x000fe20000001864 */
[----:B------:R-:W-:Y:S02]  /*4580*/  ISETP.GE.AND P0, PT, R3, R26, PT ;  /* 0x0000001a0300720c */ /* 0x000fe40003f06270 */
[----:B------:R-:W-:Y:S02]  /*4590*/  FSEL R164, R10, -INF , !P4 ;  /* 0xff8000000aa47808 */ /* 0x000fe40006000000 */
[----:B------:R-:W-:Y:S02]  /*45a0*/  IADD3 R5, R2, 0x31, RZ ;  /* 0x0000003102057810 */ /* 0x000fe40007ffe0ff */
[----:B------:R-:W-:Y:S01]  /*45b0*/  FSEL R171, R6, -INF , !P6 ;  /* 0xff80000006ab7808 */ /* 0x000fe20007000000 */
[----:B-1----:R-:W-:Y:S01]  /*45c0*/  FFMA.FTZ R10, R9, UR4, R37 ;  /* 0x00000004090a7c23 */ /* 0x002fe20008010025 */
[----:B------:R-:W-:Y:S01]  /*45d0*/  IADD3 R3, R2, 0x30, RZ ;  /* 0x0000003002037810 */ /* 0x000fe20007ffe0ff */
[----:B------:R-:W1:Y:S01]  /*45e0*/  I2F R6, R5 ;  /* 0x0000000500067306 */ /* 0x000e620000201400 */
[----:B------:R-:W-:Y:S01]  /*45f0*/  FSEL R169, R11, -INF , !P2 ;  /* 0xff8000000ba97808 */ /* 0x000fe20005000000 */
[C---:B------:R-:W-:Y:S01]  /*4600*/  FFMA.FTZ R11, R9.reuse, UR4, R39 ;  /* 0x00000004090b7c23 */ /* 0x040fe20008010027 */
[----:B------:R-:W-:Y:S01]  /*4610*/  FSEL R162, R10, -INF , !P5 ;  /* 0xff8000000aa27808 */ /* 0x000fe20006800000 */
[----:B------:R-:W-:Y:S01]  /*4620*/  FFMA.FTZ R10, R9, UR4, R33 ;  /* 0x00000004090a7c23 */ /* 0x000fe20008010021 */
[----:B------:R-:W-:-:S02]  /*4630*/  ISETP.GE.AND P4, PT, R3, R24, PT ;  /* 0x000000180300720c */ /* 0x000fc40003f86270 */
[C---:B------:R-:W-:Y:S01]  /*4640*/  ISETP.GE.AND P2, PT, R3.reuse, R25, PT ;  /* 0x000000190300720c */ /* 0x040fe20003f46270 */
[----:B------:R2:W3:Y:S01]  /*4650*/  I2F R8, R3 ;  /* 0x0000000300087306 */ /* 0x0004e20000201400 */
[C---:B------:R-:W-:Y:S02]  /*4660*/  ISETP.GE.AND P6, PT, R3.reuse, R27, PT ;  /* 0x0000001b0300720c */ /* 0x040fe40003fc6270 */
[----:B------:R-:W-:Y:S02]  /*4670*/  ISETP.GE.AND P5, PT, R3, R26, PT ;  /* 0x0000001a0300720c */ /* 0x000fe40003fa6270 */
[----:B------:R-:W-:Y:S02]  /*4680*/  FSEL R160, R11, -INF , !P3 ;  /* 0xff8000000ba07808 */ /* 0x000fe40005800000 */
[----:B------:R-:W-:Y:S01]  /*4690*/  FSEL R161, R10, -INF , !P1 ;  /* 0xff8000000aa17808 */ /* 0x000fe20004800000 */
[----:B-1----:R-:W-:Y:S01]  /*46a0*/  FFMA.FTZ R12, R6, UR4, R43 ;  /* 0x00000004060c7c23 */ /* 0x002fe2000801002b */
[----:B------:R-:W-:-:S02]  /*46b0*/  ISETP.GE.AND P3, PT, R5, R24, PT ;  /* 0x000000180500720c */ /* 0x000fc40003f66270 */
[----:B------:R-:W-:-:S04]  /*46c0*/  ISETP.GE.AND P1, PT, R5, R25, PT ;  /* 0x000000190500720c */ /* 0x000fc80003f26270 */
[----:B------:R-:W-:Y:S01]  /*46d0*/  FSEL R227, R12, -INF , !P1 ;  /* 0xff8000000ce37808 */ /* 0x000fe20004800000 */
[----:B--2---:R-:W-:Y:S01]  /*46e0*/  FFMA.FTZ R3, R9, UR4, R35 ;  /* 0x0000000409037c23 */ /* 0x004fe20008010023 */
[----:B------:R-:W-:Y:S01]  /*46f0*/  ISETP.GE.AND P1, PT, R2, R24, PT ;  /* 0x000000180200720c */ /* 0x000fe20003f26270 */
[C---:B---3--:R-:W-:Y:S02]  /*4700*/  FFMA.FTZ R9, R8.reuse, UR4, R40 ;  /* 0x0000000408097c23 */ /* 0x048fe40008010028 */
[C---:B------:R-:W-:Y:S01]  /*4710*/  FFMA.FTZ R11, R8.reuse, UR4, R42 ;  /* 0x00000004080b7c23 */ /* 0x040fe2000801002a */
[----:B------:R-:W-:Y:S01]  /*4720*/  FSEL R163, R3, -INF , !P0 ;  /* 0xff80000003a37808 */ /* 0x000fe20004000000 */
[----:B------:R-:W-:Y:S01]  /*4730*/  FFMA.FTZ R10, R8, UR4, R28 ;  /* 0x00000004080a7c23 */ /* 0x000fe2000801001c */
[----:B------:R-:W-:Y:S01]  /*4740*/  IADD3 R3, R2, 0x38, RZ ;  /* 0x0000003802037810 */ /* 0x000fe20007ffe0ff */
[----:B------:R-:W-:Y:S01]  /*4750*/  FFMA.FTZ R8, R8, UR4, R30 ;  /* 0x0000000408087c23 */ /* 0x000fe2000801001e */
[----:B------:R-:W-:Y:S01]  /*4760*/  FSEL R178, R9, -INF , !P4 ;  /* 0xff80000009b27808 */ /* 0x000fe20006000000 */
[----:B------:R-:W-:Y:S01]  /*4770*/  FFMA.FTZ R9, R6, UR4, R41 ;  /* 0x0000000406097c23 */ /* 0x000fe20008010029 */
[----:B------:R-:W-:-:S02]  /*4780*/  ISETP.GE.AND P0, PT, R5, R27, PT ;  /* 0x0000001b0500720c */ /* 0x000fc40003f06270 */
[----:B------:R-:W-:Y:S02]  /*4790*/  ISETP.GE.AND P4, PT, R5, R26, PT ;  /* 0x0000001a0500720c */ /* 0x000fe40003f86270 */
[----:B------:R1:W2:Y:S01]  /*47a0*/  I2F R5, R3 ;  /* 0x0000000300057306 */ /* 0x0002a20000201400 */
[----:B------:R-:W-:Y:S02]  /*47b0*/  FSEL R247, R11, -INF , !P2 ;  /* 0xff8000000bf77808 */ /* 0x000fe40005000000 */
[----:B------:R-:W-:Y:S02]  /*47c0*/  FSEL R167, R10, -INF , !P6 ;  /* 0xff8000000aa77808 */ /* 0x000fe40007000000 */
[----:B------:R-:W-:Y:S01]  /*47d0*/  FSEL R177, R8, -INF , !P5 ;  /* 0xff80000008b17808 */ /* 0x000fe20006800000 */
[----:B------:R-:W-:Y:S01]  /*47e0*/  FFMA.FTZ R8, R6, UR4, R31 ;  /* 0x0000000406087c23 */ /* 0x000fe2000801001f */
[----:B------:R-:W-:Y:S02]  /*47f0*/  FSEL R225, R9, -INF , !P3 ;  /* 0xff80000009e17808 */ /* 0x000fe40005800000 */
[----:B------:R-:W-:-:S02]  /*4800*/  ISETP.GE.AND P2, PT, R3, R24, PT ;  /* 0x000000180300720c */ /* 0x000fc40003f46270 */
[C---:B------:R-:W-:Y:S02]  /*4810*/  ISETP.GE.AND P6, PT, R3.reuse, R25, PT ;  /* 0x000000190300720c */ /* 0x040fe40003fc6270 */
[CC--:B------:R-:W-:Y:S02]  /*4820*/  ISETP.GE.AND P5, PT, R3.reuse, R27.reuse, PT ;  /* 0x0000001b0300720c */ /* 0x0c0fe40003fa6270 */
[----:B------:R-:W-:Y:S01]  /*4830*/  ISETP.GE.AND P3, PT, R3, R26, PT ;  /* 0x0000001a0300720c */ /* 0x000fe20003f66270 */
[----:B-1----:R-:W-:Y:S01]  /*4840*/  FFMA.FTZ R3, R6, UR4, R29 ;  /* 0x0000000406037c23 */ /* 0x002fe2000801001d */
[----:B------:R-:W-:Y:S01]  /*4850*/  FSEL R181, R8, -INF , !P4 ;  /* 0xff80000008b57808 */ /* 0x000fe20006000000 */
[----:B------:R-:W1:Y:S01]  /*4860*/  I2F R6, R2 ;  /* 0x0000000200067306 */ /* 0x000e620000201400 */
[C---:B------:R-:W-:Y:S01]  /*4870*/  ISETP.GE.AND P4, PT, R2.reuse, R27, PT ;  /* 0x0000001b0200720c */ /* 0x040fe20003f86270 */
[----:B--2---:R-:W-:Y:S01]  /*4880*/  FFMA.FTZ R9, R5, UR4, R18 ;  /* 0x0000000405097c23 */ /* 0x004fe20008010012 */
[----:B------:R-:W-:Y:S01]  /*4890*/  FSEL R246, R3, -INF , !P0 ;  /* 0xff80000003f67808 */ /* 0x000fe20004000000 */
[C---:B------:R-:W-:Y:S01]  /*48a0*/  FFMA.FTZ R3, R5.reuse, UR4, R16 ;  /* 0x0000000405037c23 */ /* 0x040fe20008010010 */
[----:B------:R-:W-:Y:S01]  /*48b0*/  ISETP.GE.AND P0, PT, R2, R25, PT ;  /* 0x000000190200720c */ /* 0x000fe20003f06270 */
[----:B------:R-:W-:Y:S01]  /*48c0*/  FFMA.FTZ R8, R5, UR4, R20 ;  /* 0x0000000405087c23 */ /* 0x000fe20008010014 */
[----:B------:R-:W-:Y:S01]  /*48d0*/  FSEL R224, R9, -INF , !P6 ;  /* 0xff80000009e07808 */ /* 0x000fe20007000000 */
[----:B------:R-:W-:Y:S01]  /*48e0*/  FFMA.FTZ R5, R5, UR4, R22 ;  /* 0x0000000405057c23 */ /* 0x000fe20008010016 */
[----:B------:R-:W-:-:S02]  /*48f0*/  FSEL R219, R3, -INF , !P2 ;  /* 0xff80000003db7808 */ /* 0x000fc40005000000 */
[----:B------:R-:W-:Y:S02]  /*4900*/  ISETP.GE.AND P2, PT, R2, R26, PT ;  /* 0x0000001a0200720c */ /* 0x000fe40003f46270 */
[----:B------:R-:W-:Y:S02]  /*4910*/  FSEL R252, R5, -INF , !P3 ;  /* 0xff80000005fc7808 */ /* 0x000fe40005800000 */
[----:B------:R-:W-:Y:S01]  /*4920*/  FSEL R245, R8, -INF , !P5 ;  /* 0xff80000008f57808 */ /* 0x000fe20006800000 */
[----:B-1----:R-:W-:Y:S01]  /*4930*/  FFMA.FTZ R10, R6, UR4, R58 ;  /* 0x00000004060a7c23 */ /* 0x002fe2000801003a */
[----:B------:R-:W-:Y:S01]  /*4940*/  IADD3 R2, R2, 0x39, RZ ;  /* 0x0000003902027810 */ /* 0x000fe20007ffe0ff */
[C---:B------:R-:W-:Y:S02]  /*4950*/  FFMA.FTZ R5, R6.reuse, UR4, R56 ;  /* 0x0000000406057c23 */ /* 0x040fe40008010038 */
[----:B------:R-:W-:Y:S01]  /*4960*/  FFMA.FTZ R9, R6, UR4, R60 ;  /* 0x0000000406097c23 */ /* 0x000fe2000801003c */
[----:B------:R-:W1:Y:S01]  /*4970*/  I2F R3, R2 ;  /* 0x0000000200037306 */ /* 0x000e620000201400 */
[----:B------:R-:W-:Y:S01]  /*4980*/  FSEL R129, R10, -INF , !P0 ;  /* 0xff8000000a817808 */ /* 0x000fe20004000000 */
[----:B------:R-:W-:Y:S01]  /*4990*/  FFMA.FTZ R6, R6, UR4, R62 ;  /* 0x0000000406067c23 */ /* 0x000fe2000801003e */
[----:B------:R-:W-:-:S02]  /*49a0*/  PLOP3.LUT P0, PT, PT, PT, UP0, 0x80, 0x0 ;  /* 0x000000000000781c */ /* 0x000fc40003f0f008 */
[----:B------:R-:W-:Y:S02]  /*49b0*/  FSEL R128, R5, -INF , !P1 ;  /* 0xff80000005807808 */ /* 0x000fe40004800000 */
[C---:B------:R-:W-:Y:S02]  /*49c0*/  ISETP.GE.AND P6, PT, R2.reuse, R24, PT ;  /* 0x000000180200720c */ /* 0x040fe40003fc6270 */
[C---:B------:R-:W-:Y:S02]  /*49d0*/  ISETP.GE.AND P5, PT, R2.reuse, R25, PT ;  /* 0x000000190200720c */ /* 0x040fe40003fa6270 */
[C---:B------:R-:W-:Y:S02]  /*49e0*/  ISETP.GE.AND P3, PT, R2.reuse, R27, PT ;  /* 0x0000001b0200720c */ /* 0x040fe40003f66270 */
[----:B------:R-:W-:Y:S02]  /*49f0*/  ISETP.GE.AND P1, PT, R2, R26, PT ;  /* 0x0000001a0200720c */ /* 0x000fe40003f26270 */
[----:B------:R-:W-:Y:S01]  /*4a00*/  FSEL R18, R9, -INF , !P4 ;  /* 0xff80000009127808 */ /* 0x000fe20006000000 */
[----:B-1----:R-:W-:-:S02]  /*4a10*/  FFMA.FTZ R8, R3, UR4, R17 ;  /* 0x0000000403087c23 */ /* 0x002fc40008010011 */
[C---:B------:R-:W-:Y:S01]  /*4a20*/  FFMA.FTZ R5, R3.reuse, UR4, R19 ;  /* 0x0000000403057c23 */ /* 0x040fe20008010013 */
[----:B------:R-:W-:Y:S01]  /*4a30*/  FSEL R19, R6, -INF , !P2 ;  /* 0xff80000006137808 */ /* 0x000fe20005000000 */
[C---:B------:R-:W-:Y:S01]  /*4a40*/  FFMA.FTZ R2, R3.reuse, UR4, R21 ;  /* 0x0000000403027c23 */ /* 0x040fe20008010015 */
[----:B------:R-:W-:Y:S01]  /*4a50*/  FSEL R216, R8, -INF , !P6 ;  /* 0xff80000008d87808 */ /* 0x000fe20007000000 */
[----:B------:R-:W-:Y:S01]  /*4a60*/  FFMA.FTZ R3, R3, UR4, R23 ;  /* 0x0000000403037c23 */ /* 0x000fe20008010017 */
        /* <DEDUP_REMOVED lines=76> */
.L_x_327:
[----:B------:R-:W-:Y:S05]  /*4f30*/  BSYNC B0 ;  /* 0x0000000000007941 */ /* 0x000fea0003800000 */
.L_x_326:
[----:B------:R-:W0:Y:S02]  /*4f40*/  LDGDEPBAR ;  /* 0x00000000000079af */ /* 0x000e240000000000 */
.L_x_325:
        /* <DEDUP_REMOVED lines=79> */
[--C-:B------:R-:W-:Y:S01]  /*5440*/  FFMA.FTZ R3, R18, c[0x0][0x23c], -R12.reuse ;  /* 0x00008f0012037a23 */ /* 0x100fe2000001080c */
[----:B--2---:R-:W-:Y:S01]  /*5450*/  FMNMX.FTZ R165, R2, R165, !PT ;  /* 0x000000a502a57209 */ /* 0x004fe20007810000 */
[--C-:B------:R-:W-:Y:S02]  /*5460*/  FFMA.FTZ R2, R57, c[0x0][0x23c], -R12.reuse ;  /* 0x00008f0039027a23 */ /* 0x100fe4000001080c */
[----:B------:R2:W3:Y:S01]  /*5470*/  MUFU.EX2 R244, R3 ;  /* 0x0000000300f47308 */ /* 0x0004e20000000800 */
[C---:B------:R-:W-:Y:S01]  /*5480*/  FSETP.NEU.FTZ.AND P1, PT, R165.reuse, -INF , PT ;  /* 0xff800000a500780b */ /* 0x040fe20003f3d000 */
[----:B------:R-:W-:Y:S06]  /*5490*/  STL [R1+0x90], R165 ;  /* 0x000090a501007387 */ /* 0x000fec0000100800 */
[----:B-1----:R1:W4:Y:S01]  /*54a0*/  MUFU.EX2 R166, R2 ;  /* 0x0000000200a67308 */ /* 0x0023220000000800 */
[----:B--2---:R-:W-:Y:S01]  /*54b0*/  FMUL.FTZ R3, R165, c[0x0][0x23c] ;  /* 0x00008f00a5037a20 */ /* 0x004fe20000410000 */
[----:B---3--:R-:W-:Y:S04]  /*54c0*/  STL [R1+0x98], R244 ;  /* 0x000098f401007387 */ /* 0x008fe80000100800 */
[----:B------:R-:W-:Y:S01]  /*54d0*/  FSEL R3, R3, RZ, P1 ;  /* 0x000000ff03037208 */ /* 0x000fe20000800000 */
[--C-:B-1----:R-:W-:Y:S01]  /*54e0*/  FFMA.FTZ R2, R52, c[0x0][0x23c], -R12.reuse ;  /* 0x00008f0034027a23 */ /* 0x102fe2000001080c */
[----:B----4-:R-:W-:Y:S01]  /*54f0*/  F2FP.PACK_AB R4, R166, R244 ;  /* 0x000000f4a604723e */ /* 0x010fe200000000ff */
[----:B------:R-:W-:Y:S02]  /*5500*/  STL [R1+0x94], R166 ;  /* 0x000094a601007387 */ /* 0x000fe40000100800 */
[----:B------:R1:W-:Y:S02]  /*5510*/  MUFU.EX2 R239, R2 ;  /* 0x0000000200ef7308 */ /* 0x0003e40000000800 */
[----:B-1----:R-:W-:-:S02]  /*5520*/  FFMA.FTZ R2, R48, c[0x0][0x23c], -R12 ;  /* 0x00008f0030027a23 */ /* 0x002fc4000001080c */
[----:B------:R-:W1:Y:S04]  /*5530*/  LDSM.16.MT88.4 R48, [R234+0xc000] ;  /* 0x00c00000ea30783b */ /* 0x000e680000004200 */
[----:B------:R2:W3:Y:S02]  /*5540*/  MUFU.EX2 R27, R2 ;  /* 0x00000002001b7308 */ /* 0x0004e40000000800 */
[----:B--2---:R-:W-:Y:S01]  /*5550*/  FFMA.FTZ R2, R19, c[0x0][0x23c], -R3 ;  /* 0x00008f0013027a23 */ /* 0x004fe20000010803 */
[----:B---3--:R-:W-:-:S05]  /*5560*/  F2FP.PACK_AB R6, R27, R239 ;  /* 0x000000ef1b06723e */ /* 0x008fca00000000ff */
[----:B------:R2:W-:Y:S02]  /*5570*/  MUFU.EX2 R243, R2 ;  /* 0x0000000200f37308 */ /* 0x0005e40000000800 */
[--C-:B--2---:R-:W-:Y:S02]  /*5580*/  FFMA.FTZ R2, R59, c[0x0][0x23c], -R3.reuse ;  /* 0x00008f003b027a23 */ /* 0x104fe40000010803 */
[----:B------:R-:W-:Y:S04]  /*5590*/  LDSM.16.MT88.4 R56, [R236+0xe800] ;  /* 0x00e80000ec38783b */ /* 0x000fe80000004200 */
[----:B------:R2:W3:Y:S02]  /*55a0*/  MUFU.EX2 R242, R2 ;  /* 0x0000000200f27308 */ /* 0x0004e40000000800 */
[----:B--2---:R-:W-:Y:S01]  /*55b0*/  FFMA.FTZ R2, R54, c[0x0][0x23c], -R3 ;  /* 0x00008f0036027a23 */ /* 0x004fe20000010803 */
[----:B---3--:R-:W-:-:S05]  /*55c0*/  F2FP.PACK_AB R5, R242, R243 ;  /* 0x000000f3f205723e */ /* 0x008fca00000000ff */
[----:B------:R2:W-:Y:S02]  /*55d0*/  MUFU.EX2 R238, R2 ;  /* 0x0000000200ee7308 */ /* 0x0005e40000000800 */
[----:B--2---:R-:W-:-:S06]  /*55e0*/  FFMA.FTZ R2, R53, c[0x0][0x23c], -R3 ;  /* 0x00008f0035027a23 */ /* 0x004fcc0000010803 */
[----:B------:R2:W3:Y:S02]  /*55f0*/  MUFU.EX2 R26, R2 ;  /* 0x00000002001a7308 */ /* 0x0004e40000000800 */
[----:B--2---:R-:W-:Y:S01]  /*5600*/  FFMA.FTZ R2, R80, c[0x0][0x23c], -R12 ;  /* 0x00008f0050027a23 */ /* 0x004fe2000001080c */
[----:B---3--:R-:W-:-:S05]  /*5610*/  F2FP.PACK_AB R7, R26, R238 ;  /* 0x000000ee1a07723e */ /* 0x008fca00000000ff */
[----:B------:R2:W-:Y:S02]  /*5620*/  MUFU.EX2 R232, R2 ;  /* 0x0000000200e87308 */ /* 0x0005e40000000800 */
[C---:B------:R-:W-:Y:S08]  /*5630*/  HMMA.16816.F32 R68, R4.reuse, R44, RZ ;  /* 0x0000002c0444723c */ /* 0x040ff000000018ff */
[----:B-1----:R-:W-:Y:S01]  /*5640*/  HMMA.16816.F32 R136, R4, R48, RZ ;  /* 0x000000300488723c */ /* 0x002fe200000018ff */
[----:B--2---:R-:W-:-:S02]  /*5650*/  FMNMX.FTZ R2, R178, R0, !PT ;  /* 0x00000000b2027209 */ /* 0x004fc40007810000 */
        /* <DEDUP_REMOVED lines=18> */
[----:B------:R-:W-:Y:S01]  /*5780*/  LDSM.16.MT88.4 R52, [R234+0xc800] ;  /* 0x00c80000ea34783b */ /* 0x000fe20000004200 */
        /* <DEDUP_REMOVED lines=12> */
[----:B------:R1:W2:Y:S01]  /*5850*/  MUFU.EX2 R179, R8 ;  /* 0x0000000800b37308 */ /* 0x0002a20000000800 */
[----:B---3--:R-:W-:Y:S02]  /*5860*/  F2FP.PACK_AB R10, R180, R182 ;  /* 0x000000b6b40a723e */ /* 0x008fe400000000ff */
[----:B------:R-:W3:Y:S02]  /*5870*/  SHFL.BFLY PT, R15, R0, 0x1, 0x1f ;  /* 0x0c201f00000f7f89 */ /* 0x000ee400000e0000 */
[C---:B------:R-:W-:Y:S08]  /*5880*/  HMMA.16816.F32 R100, R4.reuse, R50, RZ ;  /* 0x000000320464723c */ /* 0x040ff000000018ff */
[----:B------:R-:W-:Y:S01]  /*5890*/  HMMA.16816.F32 R40, R4, R86, RZ ;  /* 0x000000560428723c */ /* 0x000fe200000018ff */
[----:B-1----:R-:W-:-:S04]  /*58a0*/  FFMA.FTZ R8, R66, c[0x0][0x23c], -R3 ;  /* 0x00008f0042087a23 */ /* 0x002fc80000010803 */
[----:B------:R1:W4:Y:S03]  /*58b0*/  MUFU.EX2 R165, R8 ;  /* 0x0000000800a57308 */ /* 0x0003260000000800 */
[----:B------:R-:W-:Y:S01]  /*58c0*/  HMMA.16816.F32 R36, R4, R90, RZ ;  /* 0x0000005a0424723c */ /* 0x000fe200000018ff */
[----:B---3--:R-:W-:-:S07]  /*58d0*/  FMNMX.FTZ R168, R0, R15, !PT ;  /* 0x0000000f00a87209 */ /* 0x008fce0007810000 */
[C---:B------:R-:W-:Y:S01]  /*58e0*/  HMMA.16816.F32 R32, R4.reuse, R94, RZ ;  /* 0x0000005e0420723c */ /* 0x040fe200000018ff */
[-C--:B--2---:R-:W-:Y:S02]  /*58f0*/  MOV R15, R179.reuse ;  /* 0x000000b3000f7202 */ /* 0x084fe40000000f00 */
[----:B------:R-:W-:Y:S02]  /*5900*/  FSETP.NEU.FTZ.AND P1, PT, R168, -INF , PT ;  /* 0xff800000a800780b */ /* 0x000fe40003f3d000 */
[----:B-1----:R-:W-:Y:S01]  /*5910*/  FMNMX.FTZ R8, R160, R2, !PT ;  /* 0x00000002a0087209 */ /* 0x002fe20007810000 */
[--C-:B------:R-:W-:Y:S02]  /*5920*/  FFMA.FTZ R2, R64, c[0x0][0x23c], -R3.reuse ;  /* 0x00008f0040027a23 */ /* 0x100fe40000010803 */
[C---:B------:R-:W-:Y:S01]  /*5930*/  HMMA.16816.F32 R28, R4.reuse, R98, RZ ;  /* 0x00000062041c723c */ /* 0x040fe200000018ff */
[----:B----4-:R-:W-:Y:S02]  /*5940*/  F2FP.PACK_AB R9, R165, R179 ;  /* 0x000000b3a509723e */ /* 0x010fe400000000ff */
[----:B------:R-:W-:Y:S01]  /*5950*/  FMNMX.FTZ R8, R247, R8, !PT ;  /* 0x00000008f7087209 */ /* 0x000fe20007810000 */
[----:B------:R1:W-:Y:S04]  /*5960*/  MUFU.EX2 R183, R2 ;  /* 0x0000000200b77308 */ /* 0x0003e80000000800 */
[C---:B------:R-:W-:Y:S08]  /*5970*/  HMMA.16816.F32 R20, R4.reuse, R106, RZ ;  /* 0x0000006a0414723c */ /* 0x040ff000000018ff */
[----:B------:R-:W-:Y:S01]  /*5980*/  HMMA.16816.F32 R16, R4, R110, RZ ;  /* 0x0000006e0410723c */ /* 0x000fe200000018ff */
[----:B-1----:R-:W-:Y:S01]  /*5990*/  FMNMX.FTZ R2, R227, R8, !PT ;  /* 0x00000008e3027209 */ /* 0x002fe20007810000 */
[----:B------:R-:W-:-:S05]  /*59a0*/  FFMA.FTZ R8, R65, c[0x0][0x23c], -R3 ;  /* 0x00008f0041087a23 */ /* 0x000fca0000010803 */
[----:B------:R-:W-:Y:S01]  /*59b0*/  IMAD.MOV.U32 R6, RZ, RZ, R167 ;  /* 0x000000ffff067224 */ /* 0x000fe200078e00a7 */
[----:B------:R-:W-:Y:S01]  /*59c0*/  FMNMX.FTZ R2, R224, R2, !PT ;  /* 0x00000002e0027209 */ /* 0x000fe20007810000 */
[----:B------:R1:W2:Y:S01]  /*59d0*/  MUFU.EX2 R244, R8 ;  /* 0x0000000800f47308 */ /* 0x0002a20000000800 */
[----:B------:R-:W-:Y:S01]  /*59e0*/  LDSM.16.MT88.4 R64, [R235+0xc800] ;  /* 0x00c80000eb40783b */ /* 0x000fe20000004200 */
[----:B------:R-:W-:Y:S02]  /*59f0*/  MOV R7, R180 ;  /* 0x000000b400077202 */ /* 0x000fe40000000f00 */
[----:B------:R-:W-:Y:S01]  /*5a00*/  FMNMX.FTZ R13, R217, R2, !PT ;  /* 0x00000002d90d7209 */ /* 0x000fe20007810000 */
[----:B------:R-:W-:-:S04]  /*5a10*/  FMUL.FTZ R2, R168, c[0x0][0x23c] ;  /* 0x00008f00a8027a20 */ /* 0x000fc80000410000 */
[----:B------:R-:W3:Y:S01]  /*5a20*/  SHFL.BFLY PT, R14, R13, 0x2, 0x1f ;  /* 0x0c401f000d0e7f89 */ /* 0x000ee200000e0000 */
[----:B------:R-:W-:-:S05]  /*5a30*/  FSEL R2, R2, RZ, P1 ;  /* 0x000000ff02027208 */ /* 0x000fca0000800000 */
[----:B------:R-:W-:Y:S01]  /*5a40*/  FFMA.FTZ R4, R128, c[0x0][0x23c], -R2 ;  /* 0x00008f0080047a23 */ /* 0x000fe20000010802 */
[----:B-1----:R-:W-:Y:S02]  /*5a50*/  F2FP.PACK_AB R8, R176, R232 ;  /* 0x000000e8b008723e */ /* 0x002fe400000000ff */
[----:B--2---:R-:W-:Y:S01]  /*5a60*/  F2FP.PACK_AB R11, R244, R183 ;  /* 0x000000b7f40b723e */ /* 0x004fe200000000ff */
[----:B------:R1:W2:Y:S01]  /*5a70*/  MUFU.EX2 R200, R4 ;  /* 0x0000000400c87308 */ /* 0x0002a20000000800 */
[----:B------:R-:W-:-:S05]  /*5a80*/  MOV R128, R177 ;  /* 0x000000b100807202 */ /* 0x000fca0000000f00 */
[----:B------:R-:W-:Y:S01]  /*5a90*/  HMMA.16816.F32 R172, R8, R60, R68 ;  /* 0x0000003c08ac723c */ /* 0x000fe20000001844 */
[----:B------:R-:W-:Y:S01]  /*5aa0*/  LDSM.16.MT88.4 R68, [R235+0xe800] ;  /* 0x00e80000eb44783b */ /* 0x000fe20000004200 */
[----:B---3--:R-:W-:-:S06]  /*5ab0*/  FMNMX.FTZ R0, R13, R14, !PT ;  /* 0x0000000e0d007209 */ /* 0x008fcc0007810000 */
[C---:B------:R-:W-:Y:S01]  /*5ac0*/  HMMA.16816.F32 R208, R8.reuse, R76, R132 ;  /* 0x0000004c08d0723c */ /* 0x040fe20000001884 */
[----:B-1----:R-:W-:Y:S02]  /*5ad0*/  FFMA.FTZ R4, R157, c[0x0][0x23c], -R2 ;  /* 0x00008f009d047a23 */ /* 0x002fe40000010802 */
[----:B------:R-:W-:Y:S01]  /*5ae0*/  IMAD.MOV.U32 R157, RZ, RZ, R176 ;  /* 0x000000ffff9d7224 */ /* 0x000fe200078e00b0 */
[----:B------:R-:W1:Y:S01]  /*5af0*/  SHFL.BFLY PT, R5, R0, 0x1, 0x1f ;  /* 0x0c201f0000057f89 */ /* 0x000e6200000e0000 */
[----:B------:R3:W4:Y:S03]  /*5b00*/  MUFU.EX2 R13, R4 ;  /* 0x00000004000d7308 */ /* 0x0007260000000800 */
[C---:B------:R-:W-:Y:S07]  /*5b10*/  HMMA.16816.F32 R196, R8.reuse, R64, R140 ;  /* 0x0000004008c4723c */ /* 0x040fee000000188c */
[----:B--2---:R-:W-:Y:S01]  /*5b20*/  MOV R142, R200 ;  /* 0x000000c8008e7202 */ /* 0x004fe20000000f00 */
[----:B------:R-:W-:Y:S01]  /*5b30*/  HMMA.16816.F32 R192, R8, R52, R136 ;  /* 0x0000003408c0723c */ /* 0x000fe20000001888 */
[----:B------:R-:W-:Y:S01]  /*5b40*/  IMAD.MOV.U32 R141, RZ, RZ, R183 ;  /* 0x000000ffff8d7224 */ /* 0x000fe200078e00b7 */
[----:B------:R-:W-:Y:S01]  /*5b50*/  MOV R140, R182 ;  /* 0x000000b6008c7202 */ /* 0x000fe20000000f00 */
[----:B------:R-:W-:-:S02]  /*5b60*/  IMAD.MOV.U32 R143, RZ, RZ, R7 ;  /* 0x000000ffff8f7224 */ /* 0x000fc400078e0007 */
[--C-:B---3--:R-:W-:Y:S02]  /*5b70*/  FFMA.FTZ R4, R156, c[0x0][0x23c], -R2.reuse ;  /* 0x00008f009c047a23 */ /* 0x108fe40000010802 */
[----:B------:R-:W-:Y:S01]  /*5b80*/  IMAD.MOV.U32 R156, RZ, RZ, R181 ;  /* 0x000000ffff9c7224 */ /* 0x000fe200078e00b5 */
[----:B------:R-:W-:Y:S01]  /*5b90*/  MOV R207, R208 ;  /* 0x000000d000cf7202 */ /* 0x000fe20000000f00 */
[----:B------:R2:W-:Y:S01]  /*5ba0*/  MUFU.EX2 R241, R4 ;  /* 0x0000000400f17308 */ /* 0x0005e20000000800 */
[----:B------:R-:W-:Y:S01]  /*5bb0*/  IMAD.MOV.U32 R206, RZ, RZ, R209 ;  /* 0x000000ffffce7224 */ /* 0x000fe200078e00d1 */
[----:B------:R-:W-:Y:S01]  /*5bc0*/  MOV R205, R210 ;  /* 0x000000d200cd7202 */ /* 0x000fe20000000f00 */
[----:B------:R-:W-:Y:S01]  /*5bd0*/  IMAD.MOV.U32 R204, RZ, RZ, R211 ;  /* 0x000000ffffcc7224 */ /* 0x000fe200078e00d3 */
[----:B-1----:R-:W-:Y:S01]  /*5be0*/  FMNMX.FTZ R167, R0, R5, !PT ;  /* 0x0000000500a77209 */ /* 0x002fe20007810000 */
[--C-:B------:R-:W-:Y:S01]  /*5bf0*/  FFMA.FTZ R0, R150, c[0x0][0x23c], -R2.reuse ;  /* 0x00008f0096007a23 */ /* 0x100fe20000010802 */
[C---:B------:R-:W-:Y:S02]  /*5c00*/  HMMA.16816.F32 R248, R8.reuse, R72, R124 ;  /* 0x0000004808f8723c */ /* 0x040fe4000000187c */
[----:B------:R-:W-:Y:S01]  /*5c10*/  FSETP.NEU.FTZ.AND P1, PT, R167, -INF , PT ;  /* 0xff800000a700780b */ /* 0x000fe20003f3d000 */
[----:B------:R1:W-:Y:S05]  /*5c20*/  MUFU.EX2 R150, R0 ;  /* 0x0000000000967308 */ /* 0x0003ea0000000800 */
[----:B------:R-:W-:Y:S01]  /*5c30*/  HMMA.16816.F32 R228, R8, R56, R120 ;  /* 0x0000003808e4723c */ /* 0x000fe20000001878 */
[----:B--2---:R-:W-:-:S04]  /*5c40*/  FFMA.FTZ R4, R154, c[0x0][0x23c], -R2 ;  /* 0x00008f009a047a23 */ /* 0x004fc80000010802 */
[----:B------:R2:W3:Y:S03]  /*5c50*/  MUFU.EX2 R237, R4 ;  /* 0x0000000400ed7308 */ /* 0x0004e60000000800 */
[----:B------:R-:W-:Y:S01]  /*5c60*/  HMMA.16816.F32 R144, R8, R80, R144 ;  /* 0x000000500890723c */ /* 0x000fe20000001890 */
[----:B-1----:R-:W-:-:S05]  /*5c70*/  FMUL.FTZ R0, R167, c[0x0][0x23c] ;  /* 0x00008f00a7007a20 */ /* 0x002fca0000410000 */
[----:B------:R-:W-:Y:S02]  /*5c80*/  FSEL R0, R0, RZ, P1 ;  /* 0x000000ff00007208 */ /* 0x000fe40000800000 */
[----:B------:R-:W-:Y:S01]  /*5c90*/  HMMA.16816.F32 R220, R8, R68, R116 ;  /* 0x0000004408dc723c */ /* 0x000fe20000001874 */
[----:B--2---:R-:W-:-:S07]  /*5ca0*/  FFMA.FTZ R4, R152, c[0x0][0x23c], -R2 ;  /* 0x00008f0098047a23 */ /* 0x004fce0000010802 */
[C---:B------:R-:W-:Y:S01]  /*5cb0*/  HMMA.16816.F32 R180, R8.reuse, R62, R112 ;  /* 0x0000003e08b4723c */ /* 0x040fe20000001870 */
[----:B------:R1:W-:Y:S07]  /*5cc0*/  MUFU.EX2 R25, R4 ;  /* 0x0000000400197308 */ /* 0x0003ee0000000800 */
[C---:B------:R-:W-:Y:S08]  /*5cd0*/  HMMA.16816.F32 R120, R8.reuse, R54, R100 ;  /* 0x000000360878723c */ /* 0x040ff00000001864 */
[----:B------:R-:W-:Y:S01]  /*5ce0*/  HMMA.16816.F32 R124, R8, R82, R40 ;  /* 0x00000052087c723c */ /* 0x000fe20000001828 */
[----:B-1----:R-:W-:Y:S01]  /*5cf0*/  FFMA.FTZ R4, R148, c[0x0][0x23c], -R2 ;  /* 0x00008f0094047a23 */ /* 0x002fe20000010802 */
[----:B------:R-:W-:-:S03]  /*5d00*/  MOV R148, R128 ;  /* 0x0000008000947202 */ /* 0x000fc60000000f00 */
[----:B------:R1:W-:Y:S03]  /*5d10*/  MUFU.EX2 R166, R4 ;  /* 0x0000000400a67308 */ /* 0x0003e60000000800 */
[C---:B------:R-:W-:Y:S08]  /*5d20*/  HMMA.16816.F32 R136, R8.reuse, R66, R36 ;  /* 0x000000420888723c */ /* 0x040ff00000001824 */
[----:B------:R-:W-:Y:S01]  /*5d30*/  HMMA.16816.F32 R212, R8, R78, R32 ;  /* 0x0000004e08d4723c */ /* 0x000fe20000001820 */
[----:B-1----:R-:W-:-:S07]  /*5d40*/  FFMA.FTZ R4, R130, c[0x0][0x23c], -R2 ;  /* 0x00008f0082047a23 */ /* 0x002fce0000010802 */
[C---:B------:R-:W-:Y:S01]  /*5d50*/  HMMA.16816.F32 R208, R8.reuse, R74, R28 ;  /* 0x0000004a08d0723c */ /* 0x040fe2000000181c */
[----:B------:R1:W-:Y:S07]  /*5d60*/  MUFU.EX2 R134, R4 ;  /* 0x0000000400867308 */ /* 0x0003ee0000000800 */
[----:B------:R-:W-:Y:S01]  /*5d70*/  HMMA.16816.F32 R200, R8, R58, R20 ;  /* 0x0000003a08c8723c */ /* 0x000fe20000001814 */
[----:B-1----:R-:W-:-:S04]  /*5d80*/  FFMA.FTZ R4, R129, c[0x0][0x23c], -R0 ;  /* 0x00008f0081047a23 */ /* 0x002fc80000010800 */
[----:B------:R1:W-:Y:S02]  /*5d90*/  MUFU.EX2 R132, R4 ;  /* 0x0000000400847308 */ /* 0x0003e40000000800 */
[----:B-1----:R-:W-:-:S06]  /*5da0*/  FFMA.FTZ R4, R159, c[0x0][0x23c], -R0 ;  /* 0x00008f009f047a23 */ /* 0x002fcc0000010800 */
[----:B------:R1:W2:Y:S02]  /*5db0*/  MUFU.EX2 R133, R4 ;  /* 0x0000000400857308 */ /* 0x0002a40000000800 */
[----:B-1----:R-:W-:-:S06]  /*5dc0*/  FFMA.FTZ R4, R158, c[0x0][0x23c], -R0 ;  /* 0x00008f009e047a23 */ /* 0x002fcc0000010800 */
[----:B------:R1:W-:Y:S02]  /*5dd0*/  MUFU.EX2 R240, R4 ;  /* 0x0000000400f07308 */ /* 0x0003e40000000800 */
[----:B-1----:R-:W-:-:S06]  /*5de0*/  FFMA.FTZ R4, R155, c[0x0][0x23c], -R0 ;  /* 0x00008f009b047a23 */ /* 0x002fcc0000010800 */
[----:B------:R1:W1:Y:S02]  /*5df0*/  MUFU.EX2 R14, R4 ;  /* 0x00000004000e7308 */ /* 0x0002640000000800 */
[----:B-1----:R-:W-:Y:S02]  /*5e00*/  FFMA.FTZ R4, R153, c[0x0][0x23c], -R0 ;  /* 0x00008f0099047a23 */ /* 0x002fe40000010800 */
[----:B------:R-:W-:Y:S04]  /*5e10*/  HMMA.16816.F32 R152, R8, R70, R16 ;  /* 0x000000460898723c */ /* 0x000fe80000001810 */
[----:B------:R1:W-:Y:S03]  /*5e20*/  MUFU.EX2 R24, R4 ;  /* 0x0000000400187308 */ /* 0x0003e60000000800 */
[----:B----4-:R-:W-:-:S02]  /*5e30*/  F2FP.PACK_AB R8, R13, R142 ;  /* 0x0000008e0d08723e */ /* 0x010fc400000000ff */
[----:B---3--:R-:W-:Y:S02]  /*5e40*/  F2FP.PACK_AB R10, R237, R241 ;  /* 0x000000f1ed0a723e */ /* 0x008fe400000000ff */
[----:B--2---:R-:W-:Y:S02]  /*5e50*/  F2FP.PACK_AB R9, R133, R132 ;  /* 0x000000848509723e */ /* 0x004fe400000000ff */
[----:B------:R-:W-:Y:S01]  /*5e60*/  F2FP.PACK_AB R11, R14, R240 ;  /* 0x000000f00e0b723e */ /* 0x000fe200000000ff */
[----:B-1----:R-:W-:Y:S01]  /*5e70*/  FFMA.FTZ R4, R151, c[0x0][0x23c], -R0 ;  /* 0x00008f0097047a23 */ /* 0x002fe20000010800 */
[----:B------:R-:W-:-:S05]  /*5e80*/  MOV R151, R6 ;  /* 0x0000000600977202 */ /* 0x000fca0000000f00 */
[C---:B------:R-:W-:Y:S01]  /*5e90*/  HMMA.16816.F32 R20, R8.reuse, R44, RZ ;  /* 0x0000002c0814723c */ /* 0x040fe200000018ff */
[----:B------:R-:W-:Y:S01]  /*5ea0*/  F2FP.PACK_AB R6, R134, R166 ;  /* 0x000000a68606723e */ /* 0x000fe200000000ff */
[----:B------:R1:W2:Y:S06]  /*5eb0*/  MUFU.EX2 R129, R4 ;  /* 0x0000000400817308 */ /* 0x0002ac0000000800 */
[C---:B------:R-:W-:Y:S08]  /*5ec0*/  HMMA.16816.F32 R16, R8.reuse, R48, RZ ;  /* 0x000000300810723c */ /* 0x040ff000000018ff */
[----:B------:R-:W-:Y:S01]  /*5ed0*/  HMMA.16816.F32 R32, R8, R92, RZ ;  /* 0x0000005c0820723c */ /* 0x000fe200000018ff */
[----:B-1----:R-:W-:Y:S01]  /*5ee0*/  FFMA.FTZ R4, R149, c[0x0][0x23c], -R0 ;  /* 0x00008f0095047a23 */ /* 0x002fe20000010800 */
[----:B--2---:R-:W-:Y:S01]  /*5ef0*/  F2FP.PACK_AB R5, R129, R24 ;  /* 0x000000188105723e */ /* 0x004fe200000000ff */
[----:B------:R-:W-:-:S02]  /*5f00*/  IMAD.MOV.U32 R149, RZ, RZ, R178 ;  /* 0x000000ffff957224 */ /* 0x000fc400078e00b2 */
[----:B------:R1:W2:Y:S02]  /*5f10*/  MUFU.EX2 R130, R4 ;  /* 0x0000000400827308 */ /* 0x0002a40000000800 */
[----:B------:R-:W-:Y:S01]  /*5f20*/  IMAD.MOV.U32 R93, RZ, RZ, R140 ;  /* 0x000000ffff5d7224 */ /* 0x000fe200078e008c */
[----:B------:R-:W-:Y:S01]  /*5f30*/  HMMA.16816.F32 R36, R8, R88, RZ ;  /* 0x000000580824723c */ /* 0x000fe200000018ff */
[----:B------:R-:W-:-:S06]  /*5f40*/  MOV R92, R141 ;  /* 0x0000008d005c7202 */ /* 0x000fcc0000000f00 */
[----:B------:R-:W-:Y:S01]  /*5f50*/  MOV R88, R156 ;  /* 0x0000009c00587202 */ /* 0x000fe20000000f00 */
[----:B------:R-:W-:Y:S01]  /*5f60*/  HMMA.16816.F32 R40, R8, R84, RZ ;  /* 0x000000540828723c */ /* 0x000fe200000018ff */
[----:B-1----:R-:W-:-:S06]  /*5f70*/  FFMA.FTZ R4, R131, c[0x0][0x23c], -R0 ;  /* 0x00008f0083047a23 */ /* 0x002fcc0000010800 */
[----:B------:R-:W-:Y:S01]  /*5f80*/  MOV R85, R157 ;  /* 0x0000009d00557202 */ /* 0x000fe20000000f00 */
[----:B------:R-:W-:Y:S01]  /*5f90*/  HMMA.16816.F32 R28, R8, R96, RZ ;  /* 0x00000060081c723c */ /* 0x000fe200000018ff */
[----:B--2---:R-:W-:Y:S01]  /*5fa0*/  IMAD.MOV.U32 R89, RZ, RZ, R130 ;  /* 0x000000ffff597224 */ /* 0x004fe200078e0082 */
[----:B------:R1:W2:Y:S01]  /*5fb0*/  MUFU.EX2 R135, R4 ;  /* 0x0000000400877308 */ /* 0x0002a20000000800 */
[----:B------:R-:W-:-:S05]  /*5fc0*/  IMAD.MOV.U32 R84, RZ, RZ, R129 ;  /* 0x000000ffff547224 */ /* 0x000fca00078e0081 */
[----:B------:R-:W-:Y:S01]  /*5fd0*/  HMMA.16816.F32 R44, R8, R46, RZ ;  /* 0x0000002e082c723c */ /* 0x000fe200000018ff */
[----:B-1----:R-:W-:Y:S02]  /*5fe0*/  F2FP.PACK_AB R4, R150, R25 ;  /* 0x000000199604723e */ /* 0x002fe400000000ff */
[----:B--2---:R-:W-:-:S07]  /*5ff0*/  F2FP.PACK_AB R7, R135, R130 ;  /* 0x000000828707723e */ /* 0x004fce00000000ff */
[C---:B------:R-:W-:Y:S07]  /*6000*/  HMMA.16816.F32 R176, R4.reuse, R60, R20 ;  /* 0x0000003c04b0723c */ /* 0x040fee0000001814 */
[----:B------:R-:W-:Y:S01]  /*6010*/  MOV R61, R142 ;  /* 0x0000008e003d7202 */ /* 0x000fe20000000f00 */
[----:B------:R-:W-:Y:S01]  /*6020*/  HMMA.16816.F32 R112, R4, R52, R16 ;  /* 0x000000340470723c */ /* 0x000fe20000001810 */
[----:B------:R-:W-:-:S06]  /*6030*/  IMAD.MOV.U32 R60, RZ, RZ, R143 ;  /* 0x000000ffff3c7224 */ /* 0x000fcc00078e008f */
[----:B------:R-:W-:Y:S01]  /*6040*/  MOV R53, R133 ;  /* 0x0000008500357202 */ /* 0x000fe20000000f00 */
[----:B------:R-:W-:Y:S01]  /*6050*/  HMMA.16816.F32 R20, R8, R104, RZ ;  /* 0x000000680814723c */ /* 0x000fe200000018ff */
[----:B------:R-:W-:-:S06]  /*6060*/  IMAD.MOV.U32 R52, RZ, RZ, R132 ;  /* 0x000000ffff347224 */ /* 0x000fcc00078e0084 */
[----:B------:R-:W-:Y:S01]  /*6070*/  IMAD.MOV.U32 R105, RZ, RZ, R88 ;  /* 0x000000ffff697224 */ /* 0x000fe200078e0058 */
[----:B------:R-:W-:Y:S01]  /*6080*/  HMMA.16816.F32 R16, R8, R108, RZ ;  /* 0x0000006c0810723c */ /* 0x000fe200000018ff */
[----:B------:R-:W-:-:S07]  /*6090*/  IMAD.MOV.U32 R88, RZ, RZ, R14 ;  /* 0x000000ffff587224 */ /* 0x000fce00078e000e */
[----:B------:R-:W-:Y:S08]  /*60a0*/  HMMA.16816.F32 R140, R4, R76, R32 ;  /* 0x0000004c048c723c */ /* 0x000ff00000001820 */
[----:B------:R-:W-:Y:S08]  /*60b0*/  HMMA.16816.F32 R32, R8, R90, RZ ;  /* 0x0000005a0820723c */ /* 0x000ff000000018ff */
[C---:B------:R-:W-:Y:S07]  /*60c0*/  HMMA.16816.F32 R116, R4.reuse, R64, R36 ;  /* 0x000000400474723c */ /* 0x040fee0000001824 */
[----:B------:R-:W-:Y:S01]  /*60d0*/  IMAD.MOV.U32 R65, RZ, RZ, R135 ;  /* 0x000000ffff417224 */ /* 0x000fe200078e0087 */
[----:B------:R-:W-:Y:S01]  /*60e0*/  HMMA.16816.F32 R100, R4, R80, R40 ;  /* 0x000000500464723c */ /* 0x000fe20000001828 */
[----:B------:R-:W-:-:S07]  /*60f0*/  MOV R64, R134 ;  /* 0x0000008600407202 */ /* 0x000fce0000000f00 */
        /* <DEDUP_REMOVED lines=8> */
[----:B------:R-:W-:Y:S07]  /*6180*/  HMMA.16816.F32 R48, R8, R110, RZ ;  /* 0x0000006e0830723c */ /* 0x000fee00000018ff */
[----:B------:R-:W-:Y:S01]  /*6190*/  FFMA.FTZ R8, R190, c[0x0][0x23c], -R2 ;  /* 0x00008f00be087a23 */ /* 0x000fe20000010802 */
[----:B------:R-:W-:Y:S01]  /*61a0*/  HMMA.16816.F32 R32, R4, R66, R32 ;  /* 0x000000420420723c */ /* 0x000fe20000001820 */
[----:B------:R-:W-:-:S02]  /*61b0*/  MOV R190, R89 ;  /* 0x0000005900be7202 */ /* 0x000fc40000000f00 */
[----:B------:R1:W-:Y:S01]  /*61c0*/  MUFU.EX2 R97, R8 ;  /* 0x0000000800617308 */ /* 0x0003e20000000800 */
[----:B------:R-:W-:-:S03]  /*61d0*/  MOV R89, R150 ;  /* 0x0000009600597202 */ /* 0x000fc60000000f00 */
[----:B------:R-:W-:Y:S01]  /*61e0*/  IMAD.MOV.U32 R67, RZ, RZ, R92 ;  /* 0x000000ffff437224 */ /* 0x000fe200078e005c */
[----:B------:R-:W-:Y:S01]  /*61f0*/  MOV R66, R93 ;  /* 0x0000005d00427202 */ /* 0x000fe20000000f00 */
[----:B------:R-:W-:Y:S01]  /*6200*/  IMAD.MOV.U32 R92, RZ, RZ, R148 ;  /* 0x000000ffff5c7224 */ /* 0x000fe200078e0094 */
[----:B------:R-:W-:Y:S01]  /*6210*/  MOV R93, R15 ;  /* 0x0000000f005d7202 */ /* 0x000fe20000000f00 */
[----:B------:R-:W-:Y:S01]  /*6220*/  HMMA.16816.F32 R44, R4, R62, R44 ;  /* 0x0000003e042c723c */ /* 0x000fe2000000182c */
[----:B-1----:R-:W-:-:S07]  /*6230*/  FFMA.FTZ R8, R186, c[0x0][0x23c], -R2 ;  /* 0x00008f00ba087a23 */ /* 0x002fce0000010802 */
[C---:B------:R-:W-:Y:S01]  /*6240*/  HMMA.16816.F32 R40, R4.reuse, R54, R40 ;  /* 0x000000360428723c */ /* 0x040fe20000001828 */
[----:B------:R1:W-:Y:S07]  /*6250*/  MUFU.EX2 R99, R8 ;  /* 0x0000000800637308 */ /* 0x0003ee0000000800 */
[C---:B------:R-:W-:Y:S08]  /*6260*/  HMMA.16816.F32 R36, R4.reuse, R82, R36 ;  /* 0x000000520424723c */ /* 0x040ff00000001824 */
[----:B------:R-:W-:Y:S01]  /*6270*/  HMMA.16816.F32 R76, R4, R78, R28 ;  /* 0x0000004e044c723c */ /* 0x000fe2000000181c */
[----:B------:R-:W-:Y:S01]  /*6280*/  LDSM.16.MT88.4 R28, [R234+0xd000] ;  /* 0x00d00000ea1c783b */ /* 0x000fe20000004200 */
[----:B-1----:R-:W-:Y:S01]  /*6290*/  FFMA.FTZ R8, R170, c[0x0][0x23c], -R2 ;  /* 0x00008f00aa087a23 */ /* 0x002fe20000010802 */
[----:B------:R-:W-:-:S03]  /*62a0*/  MOV R170, R61 ;  /* 0x0000003d00aa7202 */ /* 0x000fc60000000f00 */
[----:B------:R1:W-:Y:S02]  /*62b0*/  MUFU.EX2 R148, R8 ;  /* 0x0000000800947308 */ /* 0x0003e40000000800 */
[C---:B------:R-:W-:Y:S01]  /*62c0*/  HMMA.16816.F32 R72, R4.reuse, R74, R20 ;  /* 0x0000004a0448723c */ /* 0x040fe20000001814 */
[----:B------:R-:W-:Y:S07]  /*62d0*/  LDSM.16.MT88.4 R20, [R236+0xd000] ;  /* 0x00d00000ec14783b */ /* 0x000fee0000004200 */
[----:B------:R-:W-:Y:S01]  /*62e0*/  HMMA.16816.F32 R56, R4, R58, R16 ;  /* 0x0000003a0438723c */ /* 0x000fe20000001810 */
[----:B------:R-:W2:Y:S01]  /*62f0*/  LDSM.16.MT88.4 R16, [R233+0xd000] ;  /* 0x00d00000e910783b */ /* 0x000ea20000004200 */
[----:B-1----:R-:W-:-:S06]  /*6300*/  FFMA.FTZ R8, R162, c[0x0][0x23c], -R2 ;  /* 0x00008f00a2087a23 */ /* 0x002fcc0000010802 */
[----:B------:R-:W-:Y:S01]  /*6310*/  HMMA.16816.F32 R48, R4, R70, R48 ;  /* 0x000000460430723c */ /* 0x000fe20000001830 */
[----:B------:R-:W-:Y:S01]  /*6320*/  MOV R162, R93 ;  /* 0x0000005d00a27202 */ /* 0x000fe20000000f00 */
[----:B------:R1:W3:Y:S05]  /*6330*/  MUFU.EX2 R15, R8 ;  /* 0x00000008000f7308 */ /* 0x0002ea0000000800 */
[----:B------:R-:W-:-:S04]  /*6340*/  FFMA.FTZ R4, R169, c[0x0][0x23c], -R12 ;  /* 0x00008f00a9047a23 */ /* 0x000fc8000001080c */
[----:B------:R4:W2:Y:S01]  /*6350*/  MUFU.EX2 R9, R4 ;  /* 0x0000000400097308 */ /* 0x0008a20000000800 */
[----:B-1----:R-:W-:Y:S01]  /*6360*/  FFMA.FTZ R8, R187, c[0x0][0x23c], -R0 ;  /* 0x00008f00bb087a23 */ /* 0x002fe20000010800 */
[----:B---3--:R-:W-:-:S06]  /*6370*/  F2FP.PACK_AB R10, R15, R148 ;  /* 0x000000940f0a723e */ /* 0x008fcc00000000ff */
[----:B------:R1:W-:Y:S01]  /*6380*/  MUFU.EX2 R96, R8 ;  /* 0x0000000800607308 */ /* 0x0003e20000000800 */
[----:B----4-:R-:W-:Y:S01]  /*6390*/  FFMA.FTZ R4, R161, c[0x0][0x23c], -R12 ;  /* 0x00008f00a1047a23 */ /* 0x010fe2000001080c */
[----:B------:R-:W-:-:S06]  /*63a0*/  MOV R161, R89 ;  /* 0x0000005900a17202 */ /* 0x000fcc0000000f00 */
[----:B------:R3:W-:Y:S01]  /*63b0*/  MUFU.EX2 R186, R4 ;  /* 0x0000000400ba7308 */ /* 0x0007e20000000800 */
[----:B-1----:R-:W-:Y:S01]  /*63c0*/  FFMA.FTZ R8, R185, c[0x0][0x23c], -R0 ;  /* 0x00008f00b9087a23 */ /* 0x002fe20000010800 */
[----:B------:R-:W-:-:S06]  /*63d0*/  MOV R185, R53 ;  /* 0x0000003500b97202 */ /* 0x000fcc0000000f00 */
[----:B------:R1:W4:Y:S01]  /*63e0*/  MUFU.EX2 R98, R8 ;  /* 0x0000000800627308 */ /* 0x0003220000000800 */
[----:B---3--:R-:W-:Y:S01]  /*63f0*/  FFMA.FTZ R4, R191, c[0x0][0x23c], -R3 ;  /* 0x00008f00bf047a23 */ /* 0x008fe20000010803 */
[----:B------:R-:W-:-:S06]  /*6400*/  MOV R191, R92 ;  /* 0x0000005c00bf7202 */ /* 0x000fcc0000000f00 */
[----:B------:R3:W-:Y:S01]  /*6410*/  MUFU.EX2 R80, R4 ;  /* 0x0000000400507308 */ /* 0x0007e20000000800 */
[----:B-1----:R-:W-:Y:S02]  /*6420*/  FFMA.FTZ R8, R164, c[0x0][0x23c], -R0 ;  /* 0x00008f00a4087a23 */ /* 0x002fe40000010800 */
[----:B------:R-:W-:-:S05]  /*6430*/  IMAD.MOV.U32 R164, RZ, RZ, R60 ;  /* 0x000000ffffa47224 */ /* 0x000fca00078e003c */
[----:B------:R1:W-:Y:S01]  /*6440*/  MUFU.EX2 R150, R8 ;  /* 0x0000000800967308 */ /* 0x0003e20000000800 */
[----:B---3--:R-:W-:Y:S02]  /*6450*/  FFMA.FTZ R4, R188, c[0x0][0x23c], -R3 ;  /* 0x00008f00bc047a23 */ /* 0x008fe40000010803 */
[----:B--2---:R-:W-:Y:S01]  /*6460*/  IMAD.MOV.U32 R188, RZ, RZ, R9 ;  /* 0x000000ffffbc7224 */ /* 0x004fe200078e0009 */
[----:B----4-:R-:W-:-:S04]  /*6470*/  F2FP.PACK_AB R9, R98, R96 ;  /* 0x000000606209723e */ /* 0x010fc800000000ff */
[----:B------:R2:W3:Y:S01]  /*6480*/  MUFU.EX2 R82, R4 ;  /* 0x0000000400527308 */ /* 0x0004e20000000800 */
[----:B------:R-:W-:Y:S01]  /*6490*/  F2FP.PACK_AB R6, R186, R188 ;  /* 0x000000bcba06723e */ /* 0x000fe200000000ff */
[----:B-1----:R-:W-:Y:S02]  /*64a0*/  FFMA.FTZ R8, R160, c[0x0][0x23c], -R0 ;  /* 0x00008f00a0087a23 */ /* 0x002fe40000010800 */
[----:B------:R-:W-:-:S04]  /*64b0*/  IMAD.MOV.U32 R160, RZ, RZ, R88 ;  /* 0x000000ffffa07224 */ /* 0x000fc800078e0058 */
[----:B------:R1:W4:Y:S01]  /*64c0*/  MUFU.EX2 R14, R8 ;  /* 0x00000008000e7308 */ /* 0x0003220000000800 */
[----:B--2---:R-:W-:Y:S01]  /*64d0*/  FFMA.FTZ R4, R171, c[0x0][0x23c], -R3 ;  /* 0x00008f00ab047a23 */ /* 0x004fe20000010803 */
[----:B---3--:R-:W-:Y:S01]  /*64e0*/  F2FP.PACK_AB R5, R82, R80 ;  /* 0x000000505205723e */ /* 0x008fe200000000ff */
[----:B------:R-:W-:-:S05]  /*64f0*/  IMAD.MOV.U32 R171, RZ, RZ, R84 ;  /* 0x000000ffffab7224 */ /* 0x000fca00078e0054 */
[----:B------:R2:W-:Y:S01]  /*6500*/  MUFU.EX2 R169, R4 ;  /* 0x0000000400a97308 */ /* 0x0005e20000000800 */
[----:B-1----:R-:W-:Y:S01]  /*6510*/  FFMA.FTZ R8, R189, c[0x0][0x23c], -R12 ;  /* 0x00008f00bd087a23 */ /* 0x002fe2000001080c */
[----:B----4-:R-:W-:Y:S01]  /*6520*/  F2FP.PACK_AB R11, R14, R150 ;  /* 0x000000960e0b723e */ /* 0x010fe200000000ff */
[----:B------:R-:W-:-:S05]  /*6530*/  IMAD.MOV.U32 R189, RZ, RZ, R105 ;  /* 0x000000ffffbd7224 */ /* 0x000fca00078e0069 */
[----:B------:R1:W-:Y:S01]  /*6540*/  MUFU.EX2 R81, R8 ;  /* 0x0000000800517308 */ /* 0x0003e20000000800 */
[----:B--2---:R-:W-:Y:S01]  /*6550*/  FFMA.FTZ R4, R163, c[0x0][0x23c], -R3 ;  /* 0x00008f00a3047a23 */ /* 0x004fe20000010803 */
[----:B------:R-:W-:-:S06]  /*6560*/  MOV R163, R85 ;  /* 0x0000005500a37202 */ /* 0x000fcc0000000f00 */
[----:B------:R-:W2:Y:S01]  /*6570*/  MUFU.EX2 R187, R4 ;  /* 0x0000000400bb7308 */ /* 0x000ea20000000800 */
[----:B-1----:R-:W-:Y:S02]  /*6580*/  FFMA.FTZ R8, R184, c[0x0][0x23c], -R12 ;  /* 0x00008f00b8087a23 */ /* 0x002fe4000001080c */
[----:B------:R-:W-:-:S05]  /*6590*/  IMAD.MOV.U32 R184, RZ, RZ, R52 ;  /* 0x000000ffffb87224 */ /* 0x000fca00078e0034 */
[----:B------:R1:W3:Y:S01]  /*65a0*/  MUFU.EX2 R83, R8 ;  /* 0x0000000800537308 */ /* 0x0002e20000000800 */
[----:B--2---:R-:W-:Y:S02]  /*65b0*/  F2FP.PACK_AB R7, R187, R169 ;  /* 0x000000a9bb07723e */ /* 0x004fe400000000ff */
[----:B-1----:R-:W-:Y:S02]  /*65c0*/  F2FP.PACK_AB R8, R99, R97 ;  /* 0x000000616308723e */ /* 0x002fe400000000ff */
[----:B---3--:R-:W-:-:S05]  /*65d0*/  F2FP.PACK_AB R4, R83, R81 ;  /* 0x000000515304723e */ /* 0x008fca00000000ff */
[-C--:B------:R-:W-:Y:S08]  /*65e0*/  HMMA.16816.F32 R176, R8, R16.reuse, R176 ;  /* 0x0000001008b0723c */ /* 0x080ff000000018b0 */
[C---:B------:R-:W-:Y:S08]  /*65f0*/  HMMA.16816.F32 R172, R4.reuse, R16, R172 ;  /* 0x0000001004ac723c */ /* 0x040ff000000018ac */
[-C--:B------:R-:W-:Y:S08]  /*6600*/  HMMA.16816.F32 R180, R4, R18.reuse, R180 ;  /* 0x0000001204b4723c */ /* 0x080ff000000018b4 */
[C---:B------:R-:W-:Y:S01]  /*6610*/  HMMA.16816.F32 R44, R8.reuse, R18, R44 ;  /* 0x00000012082c723c */ /* 0x040fe2000000182c */
[----:B------:R-:W1:Y:S07]  /*6620*/  LDSM.16.MT88.4 R16, [R235+0xd000] ;  /* 0x00d00000eb10783b */ /* 0x000e6e0000004200 */
[C---:B------:R-:W-:Y:S07]  /*6630*/  HMMA.16816.F32 R68, R8.reuse, R28, R112 ;  /* 0x0000001c0844723c */ /* 0x040fee0000001870 */
[----:B------:R-:W-:Y:S01]  /*6640*/  IMAD.MOV.U32 R112, RZ, RZ, R207 ;  /* 0x000000ffff707224 */ /* 0x000fe200078e00cf */
[----:B------:R-:W-:Y:S01]  /*6650*/  MOV R113, R206 ;  /* 0x000000ce00717202 */ /* 0x000fe20000000f00 */
[----:B------:R-:W-:Y:S01]  /*6660*/  IMAD.MOV.U32 R114, RZ, RZ, R205 ;  /* 0x000000ffff727224 */ /* 0x000fe200078e00cd */
[----:B------:R-:W-:Y:S01]  /*6670*/  MOV R115, R204 ;  /* 0x000000cc00737202 */ /* 0x000fe20000000f00 */
[-C--:B------:R-:W-:Y:S08]  /*6680*/  HMMA.16816.F32 R84, R8, R20.reuse, R100 ;  /* 0x000000140854723c */ /* 0x080ff00000001864 */
[C---:B------:R-:W-:Y:S08]  /*6690*/  HMMA.16816.F32 R88, R4.reuse, R20, R144 ;  /* 0x000000140458723c */ /* 0x040ff00000001890 */
[----:B------:R-:W-:Y:S08]  /*66a0*/  HMMA.16816.F32 R92, R4, R22, R124 ;  /* 0x00000016045c723c */ /* 0x000ff0000000187c */
[C---:B-1----:R-:W-:Y:S01]  /*66b0*/  HMMA.16816.F32 R204, R8.reuse, R18, R32 ;  /* 0x0000001208cc723c */ /* 0x042fe20000001820 */
[----:B------:R-:W1:Y:S07]  /*66c0*/  LDSM.16.MT88.4 R32, [R235+0xf000] ;  /* 0x00f00000eb20783b */ /* 0x000e6e0000004200 */
[C---:B------:R-:W-:Y:S01]  /*66d0*/  HMMA.16816.F32 R36, R8.reuse, R22, R36 ;  /* 0x000000160824723c */ /* 0x040fe20000001824 */
[----:B------:R-:W2:Y:S07]  /*66e0*/  LDSM.16.MT88.4 R20, [R233+0xf000] ;  /* 0x00f00000e914783b */ /* 0x000eae0000004200 */
[-C--:B------:R-:W-:Y:S08]  /*66f0*/  HMMA.16816.F32 R100, R8, R16.reuse, R116 ;  /* 0x000000100864723c */ /* 0x080ff00000001874 */
[C---:B------:R-:W-:Y:S08]  /*6700*/  HMMA.16816.F32 R104, R4.reuse, R16, R196 ;  /* 0x000000100468723c */ /* 0x040ff000000018c4 */
[C---:B------:R-:W-:Y:S01]  /*6710*/  HMMA.16816.F32 R108, R4.reuse, R18, R136 ;  /* 0x00000012046c723c */ /* 0x040fe20000001888 */
[----:B------:R-:W3:Y:S07]  /*6720*/  LDSM.16.MT88.4 R16, [R234+0xf000] ;  /* 0x00f00000ea10783b */ /* 0x000eee0000004200 */
[C---:B------:R-:W-:Y:S07]  /*6730*/  HMMA.16816.F32 R52, R4.reuse, R28, R192 ;  /* 0x0000001c0434723c */ /* 0x040fee00000018c0 */
[----:B------:R-:W-:Y:S01]  /*6740*/  MOV R193, R191 ;  /* 0x000000bf00c17202 */ /* 0x000fe20000000f00 */
[----:B------:R-:W-:Y:S01]  /*6750*/  HMMA.16816.F32 R60, R4, R30, R120 ;  /* 0x0000001e043c723c */ /* 0x000fe20000001878 */
[----:B------:R-:W-:Y:S01]  /*6760*/  IMAD.MOV.U32 R194, RZ, RZ, R169 ;  /* 0x000000ffffc27224 */ /* 0x000fe200078e00a9 */
[----:B------:R-:W-:Y:S01]  /*6770*/  MOV R195, R189 ;  /* 0x000000bd00c37202 */ /* 0x000fe20000000f00 */
[----:B------:R-:W-:-:S02]  /*6780*/  IMAD.MOV.U32 R169, RZ, RZ, R65 ;  /* 0x000000ffffa97224 */ /* 0x000fc400078e0041 */
[----:B------:R-:W-:-:S03]  /*6790*/  IMAD.MOV.U32 R192, RZ, RZ, R188 ;  /* 0x000000ffffc07224 */ /* 0x000fc600078e00bc */
[----:B------:R-:W-:Y:S01]  /*67a0*/  HMMA.16816.F32 R40, R8, R30, R40 ;  /* 0x0000001e0828723c */ /* 0x000fe20000001828 */
[----:B------:R-:W4:Y:S07]  /*67b0*/  LDSM.16.MT88.4 R28, [R236+0xf000] ;  /* 0x00f00000ec1c783b */ /* 0x000f2e0000004200 */
[C---:B-1----:R-:W-:Y:S07]  /*67c0*/  HMMA.16816.F32 R196, R4.reuse, R32, R220 ;  /* 0x0000002004c4723c */ /* 0x042fee00000018dc */
[----:B------:R-:W-:Y:S01]  /*67d0*/  MOV R222, R193 ;  /* 0x000000c100de7202 */ /* 0x000fe20000000f00 */
[----:B--2---:R-:W-:Y:S01]  /*67e0*/  HMMA.16816.F32 R124, R4, R22, R212 ;  /* 0x00000016047c723c */ /* 0x004fe200000018d4 */
[----:B------:R-:W-:-:S06]  /*67f0*/  MOV R223, R195 ;  /* 0x000000c300df7202 */ /* 0x000fcc0000000f00 */
[----:B------:R-:W-:Y:S01]  /*6800*/  IMAD.MOV.U32 R212, RZ, RZ, R222 ;  /* 0x000000ffffd47224 */ /* 0x000fe200078e00de */
[----:B------:R-:W-:Y:S01]  /*6810*/  HMMA.16816.F32 R120, R4, R20, R112 ;  /* 0x000000140478723c */ /* 0x000fe20000001870 */
[----:B------:R-:W-:Y:S01]  /*6820*/  IMAD.MOV.U32 R222, RZ, RZ, R184 ;  /* 0x000000ffffde7224 */ /* 0x000fe200078e00b8 */
[----:B------:R-:W-:Y:S02]  /*6830*/  MOV R213, R223 ;  /* 0x000000df00d57202 */ /* 0x000fe40000000f00 */
[----:B------:R-:W-:-:S03]  /*6840*/  MOV R223, R185 ;  /* 0x000000b900df7202 */ /* 0x000fc60000000f00 */
[----:B------:R-:W-:Y:S01]  /*6850*/  IMAD.MOV.U32 R115, RZ, RZ, R163 ;  /* 0x000000ffff737224 */ /* 0x000fe200078e00a3 */
[----:B------:R-:W-:Y:S01]  /*6860*/  MOV R163, R171 ;  /* 0x000000ab00a37202 */ /* 0x000fe20000000f00 */
[----:B------:R-:W-:Y:S01]  /*6870*/  IMAD.MOV.U32 R112, RZ, RZ, R67 ;  /* 0x000000ffff707224 */ /* 0x000fe200078e0043 */
[----:B------:R-:W-:Y:S01]  /*6880*/  MOV R113, R66 ;  /* 0x0000004200717202 */ /* 0x000fe20000000f00 */
[----:B---3--:R-:W-:Y:S01]  /*6890*/  HMMA.16816.F32 R136, R4, R16, R248 ;  /* 0x000000100488723c */ /* 0x008fe200000018f8 */
[----:B------:R-:W-:Y:S01]  /*68a0*/  MOV R171, R64 ;  /* 0x0000004000ab7202 */ /* 0x000fe20000000f00 */
[----:B------:R-:W-:-:S05]  /*68b0*/  IMAD.MOV.U32 R114, RZ, RZ, R190 ;  /* 0x000000ffff727224 */ /* 0x000fca00078e00be */
[----:B------:R-:W-:Y:S01]  /*68c0*/  MOV R248, R149 ;  /* 0x0000009500f87202 */ /* 0x000fe20000000f00 */
[----:B------:R-:W-:Y:S01]  /*68d0*/  HMMA.16816.F32 R64, R4, R34, R152 ;  /* 0x000000220440723c */ /* 0x000fe20000001898 */
[----:B------:R-:W-:Y:S01]  /*68e0*/  IMAD.MOV.U32 R249, RZ, RZ, R151 ;  /* 0x000000fffff97224 */ /* 0x000fe200078e0097 */
[----:B------:R-:W-:Y:S01]  /*68f0*/  MOV R250, R148 ;  /* 0x0000009400fa7202 */ /* 0x000fe20000000f00 */
[----:B------:R-:W-:-:S03]  /*6900*/  IMAD.MOV.U32 R251, RZ, RZ, R150 ;  /* 0x000000fffffb7224 */ /* 0x000fc600078e0096 */
[----:B------:R-:W-:Y:S01]  /*6910*/  MOV R221, R249 ;  /* 0x000000f900dd7202 */ /* 0x000fe20000000f00 */
[----:B------:R-:W-:Y:S01]  /*6920*/  IMAD.MOV.U32 R249, RZ, RZ, R169 ;  /* 0x000000fffff97224 */ /* 0x000fe200078e00a9 */
[----:B------:R-:W-:Y:S01]  /*6930*/  MOV R155, R222 ;  /* 0x000000de009b7202 */ /* 0x000fe20000000f00 */
[----:B----4-:R-:W-:Y:S01]  /*6940*/  HMMA.16816.F32 R144, R4, R28, R228 ;  /* 0x0000001c0490723c */ /* 0x010fe200000018e4 */
[----:B------:R-:W-:Y:S01]  /*6950*/  MOV R222, R83 ;  /* 0x0000005300de7202 */ /* 0x000fe20000000f00 */
[----:B------:R-:W-:Y:S01]  /*6960*/  IMAD.MOV.U32 R215, RZ, RZ, R249 ;  /* 0x000000ffffd77224 */ /* 0x000fe200078e00f9 */
[----:B------:R-:W-:-:S04]  /*6970*/  MOV R249, R14 ;  /* 0x0000000e00f97202 */ /* 0x000fc80000000f00 */
        /* <DEDUP_REMOVED lines=10> */
[----:B------:R-:W2:Y:S01]  /*6a20*/  LDL.LU R244, [R1+0x98] ;  /* 0x0000980001f47983 */ /* 0x000ea20000300800 */
[----:B------:R-:W-:-:S05]  /*6a30*/  MOV R251, R170 ;  /* 0x000000aa00fb7202 */ /* 0x000fca0000000f00 */
[----:B------:R-:W-:Y:S01]  /*6a40*/  IMAD.MOV.U32 R6, RZ, RZ, R155 ;  /* 0x000000ffff067224 */ /* 0x000fe200078e009b */
[C---:B------:R-:W-:Y:S01]  /*6a50*/  HMMA.16816.F32 R56, R8.reuse, R30, R56 ;  /* 0x0000001e0838723c */ /* 0x040fe20000001838 */
[----:B------:R-:W-:Y:S01]  /*6a60*/  IMAD.MOV.U32 R155, RZ, RZ, R113 ;  /* 0x000000ffff9b7224 */ /* 0x000fe200078e0071 */
[----:B------:R-:W-:Y:S01]  /*6a70*/  MOV R113, R166 ;  /* 0x000000a600717202 */ /* 0x000fe20000000f00 */
[----:B------:R-:W-:Y:S01]  /*6a80*/  FFMA.FTZ R4, R248, c[0x0][0x23c], -R2 ;  /* 0x00008f00f8047a23 */ /* 0x000fe20000010802 */
[----:B------:R-:W2:Y:S01]  /*6a90*/  LDL.LU R166, [R1+0x94] ;  /* 0x0000940001a67983 */ /* 0x000ea20000300800 */
[----:B------:R-:W-:Y:S02]  /*6aa0*/  MOV R248, R171 ;  /* 0x000000ab00f87202 */ /* 0x000fe40000000f00 */
[----:B------:R1:W-:Y:S01]  /*6ab0*/  MUFU.EX2 R208, R4 ;  /* 0x0000000400d07308 */ /* 0x0003e20000000800 */
[C---:B------:R-:W-:Y:S01]  /*6ac0*/  HMMA.16816.F32 R192, R8.reuse, R28, R128 ;  /* 0x0000001c08c0723c */ /* 0x040fe20000001880 */
[----:B------:R-:W-:Y:S01]  /*6ad0*/  MOV R201, R220 ;  /* 0x000000dc00c97202 */ /* 0x000fe20000000f00 */
[----:B------:R-:W-:Y:S01]  /*6ae0*/  IMAD.MOV.U32 R220, RZ, RZ, R99 ;  /* 0x000000ffffdc7224 */ /* 0x000fe200078e0063 */
[----:B------:R-:W-:Y:S01]  /*6af0*/  MOV R200, R223 ;  /* 0x000000df00c87202 */ /* 0x000fe20000000f00 */
[----:B------:R-:W-:Y:S01]  /*6b00*/  IMAD.MOV.U32 R223, RZ, RZ, R82 ;  /* 0x000000ffffdf7224 */ /* 0x000fe200078e0052 */
[----:B------:R-:W-:Y:S01]  /*6b10*/  MOV R214, R248 ;  /* 0x000000f800d67202 */ /* 0x000fe20000000f00 */
[----:B------:R-:W-:Y:S01]  /*6b20*/  LDSM.16.MT88.4 R128, [R233+0xf800] ;  /* 0x00f80000e980783b */ /* 0x000fe20000004200 */
[----:B------:R-:W-:Y:S01]  /*6b30*/  MOV R248, R15 ;  /* 0x0000000f00f87202 */ /* 0x000fe20000000f00 */
[----:B------:R-:W-:Y:S01]  /*6b40*/  HMMA.16816.F32 R116, R8, R20, R140 ;  /* 0x000000140874723c */ /* 0x000fe2000000188c */
[----:B------:R-:W-:Y:S01]  /*6b50*/  MOV R202, R215 ;  /* 0x000000d700ca7202 */ /* 0x000fe20000000f00 */
[----:B------:R-:W-:-:S02]  /*6b60*/  IMAD.MOV.U32 R203, RZ, RZ, R214 ;  /* 0x000000ffffcb7224 */ /* 0x000fc400078e00d6 */
[----:B-1----:R-:W-:Y:S01]  /*6b70*/  FFMA.FTZ R4, R225, c[0x0][0x23c], -R2 ;  /* 0x00008f00e1047a23 */ /* 0x002fe20000010802 */
[----:B------:R-:W-:-:S03]  /*6b80*/  MOV R5, R200 ;  /* 0x000000c800057202 */ /* 0x000fc60000000f00 */
[C---:B------:R-:W-:Y:S01]  /*6b90*/  HMMA.16816.F32 R132, R8.reuse, R16, R132 ;  /* 0x000000100884723c */ /* 0x040fe20000001884 */
[----:B------:R-:W-:Y:S01]  /*6ba0*/  MOV R7, R201 ;  /* 0x000000c900077202 */ /* 0x000fe20000000f00 */
[----:B------:R1:W3:Y:S06]  /*6bb0*/  MUFU.EX2 R209, R4 ;  /* 0x0000000400d17308 */ /* 0x0002ec0000000800 */
[C---:B------:R-:W-:Y:S08]  /*6bc0*/  HMMA.16816.F32 R20, R8.reuse, R22, R76 ;  /* 0x000000160814723c */ /* 0x040ff0000000184c */
[C---:B------:R-:W-:Y:S08]  /*6bd0*/  HMMA.16816.F32 R156, R8.reuse, R32, R156 ;  /* 0x00000020089c723c */ /* 0x040ff0000000189c */
[C---:B------:R-:W-:Y:S01]  /*6be0*/  HMMA.16816.F32 R48, R8.reuse, R34, R48 ;  /* 0x000000220830723c */ /* 0x040fe20000001830 */
[--C-:B-1----:R-:W-:Y:S01]  /*6bf0*/  FFMA.FTZ R4, R219, c[0x0][0x23c], -R2.reuse ;  /* 0x00008f00db047a23 */ /* 0x102fe20000010802 */
[----:B------:R-:W-:Y:S01]  /*6c00*/  MOV R215, R80 ;  /* 0x0000005000d77202 */ /* 0x000fe20000000f00 */
[----:B------:R-:W-:Y:S01]  /*6c10*/  FFMA.FTZ R2, R216, c[0x0][0x23c], -R2 ;  /* 0x00008f00d8027a23 */ /* 0x000fe20000010802 */
[----:B------:R-:W-:Y:S01]  /*6c20*/  MOV R225, R7 ;  /* 0x0000000700e17202 */ /* 0x000fe20000000f00 */
[----:B------:R-:W-:Y:S01]  /*6c30*/  MUFU.EX2 R210, R4 ;  /* 0x0000000400d27308 */ /* 0x000fe20000000800 */
[----:B------:R-:W-:Y:S01]  /*6c40*/  IMAD.MOV.U32 R152, RZ, RZ, R202 ;  /* 0x000000ffff987224 */ /* 0x000fe200078e00ca */
[----:B------:R-:W-:Y:S01]  /*6c50*/  MOV R214, R81 ;  /* 0x0000005100d67202 */ /* 0x000fe20000000f00 */
[----:B------:R-:W-:Y:S01]  /*6c60*/  HMMA.16816.F32 R16, R8, R18, R72 ;  /* 0x000000120810723c */ /* 0x000fe20000001848 */
[----:B------:R-:W-:Y:S01]  /*6c70*/  MOV R35, R243 ;  /* 0x000000f300237202 */ /* 0x000fe20000000f00 */
[----:B------:R-:W-:Y:S01]  /*6c80*/  IMAD.MOV.U32 R34, RZ, RZ, R242 ;  /* 0x000000ffff227224 */ /* 0x000fe200078e00f2 */
[----:B------:R-:W-:Y:S02]  /*6c90*/  LDSM.16.MT88.4 R140, [R234+0xf800] ;  /* 0x00f80000ea8c783b */ /* 0x000fe40000004200 */
[----:B------:R1:W-:Y:S01]  /*6ca0*/  MUFU.EX2 R171, R2 ;  /* 0x0000000200ab7308 */ /* 0x0003e20000000800 */
[----:B------:R-:W-:Y:S01]  /*6cb0*/  MOV R153, R203 ;  /* 0x000000cb00997202 */ /* 0x000fe20000000f00 */
[----:B------:R-:W-:Y:S01]  /*6cc0*/  LDSM.16.MT88.4 R80, [R234+0xd800] ;  /* 0x00d80000ea50783b */ /* 0x000fe20000004200 */
[----:B-1----:R-:W-:-:S05]  /*6cd0*/  FFMA.FTZ R2, R247, c[0x0][0x23c], -R0 ;  /* 0x00008f00f7027a23 */ /* 0x002fca0000010800 */
[----:B------:R1:W-:Y:S02]  /*6ce0*/  MUFU.EX2 R164, R2 ;  /* 0x0000000200a47308 */ /* 0x0003e40000000800 */
[----:B-1----:R-:W-:-:S06]  /*6cf0*/  FFMA.FTZ R2, R227, c[0x0][0x23c], -R0 ;  /* 0x00008f00e3027a23 */ /* 0x002fcc0000010800 */
[----:B------:R1:W4:Y:S02]  /*6d00*/  MUFU.EX2 R169, R2 ;  /* 0x0000000200a97308 */ /* 0x0003240000000800 */
[--C-:B-1----:R-:W-:Y:S02]  /*6d10*/  FFMA.FTZ R2, R224, c[0x0][0x23c], -R0.reuse ;  /* 0x00008f00e0027a23 */ /* 0x102fe40000010800 */
[----:B------:R-:W-:-:S04]  /*6d20*/  FFMA.FTZ R0, R217, c[0x0][0x23c], -R0 ;  /* 0x00008f00d9007a23 */ /* 0x000fc80000010800 */
[----:B------:R-:W-:Y:S08]  /*6d30*/  MUFU.EX2 R170, R2 ;  /* 0x0000000200aa7308 */ /* 0x000ff00000000800 */
[----:B------:R1:W1:Y:S02]  /*6d40*/  MUFU.EX2 R30, R0 ;  /* 0x00000000001e7308 */ /* 0x0002640000000800 */
[----:B-1----:R-:W-:Y:S01]  /*6d50*/  FFMA.FTZ R0, R221, c[0x0][0x23c], -R12 ;  /* 0x00008f00dd007a23 */ /* 0x002fe2000001080c */
[----:B------:R-:W-:Y:S01]  /*6d60*/  MOV R221, R251 ;  /* 0x000000fb00dd7202 */ /* 0x000fe20000000f00 */
[----:B------:R-:W-:Y:S01]  /*6d70*/  FADD.FTZ R2, R6, R5 ;  /* 0x0000000506027221 */ /* 0x000fe20000010000 */
[----:B------:R-:W-:-:S03]  /*6d80*/  MOV R33, R163 ;  /* 0x000000a300217202 */ /* 0x000fc60000000f00 */
[----:B------:R1:W-:Y:S01]  /*6d90*/  MUFU.EX2 R28, R0 ;  /* 0x00000000001c7308 */ /* 0x0003e20000000800 */
[----:B------:R-:W1:Y:S01]  /*6da0*/  LDSM.16.MT88.4 R4, [R235+0xf800] ;  /* 0x00f80000eb04783b */ /* 0x000e620000004200 */
[----:B------:R-:W-:Y:S01]  /*6db0*/  IMAD.MOV.U32 R154, RZ, RZ, R221 ;  /* 0x000000ffff9a7224 */ /* 0x000fe200078e00dd */
[----:B------:R-:W-:Y:S01]  /*6dc0*/  MOV R32, R161 ;  /* 0x000000a100207202 */ /* 0x000fe20000000f00 */
[----:B------:R-:W-:Y:S01]  /*6dd0*/  FADD.FTZ R8, R35, R34 ;  /* 0x0000002223087221 */ /* 0x000fe20000010000 */
[----:B---3--:R-:W-:Y:S02]  /*6de0*/  F2FP.PACK_AB R200, R209, R208 ;  /* 0x000000d0d1c8723e */ /* 0x008fe400000000ff */
[----:B----4-:R-:W-:Y:S02]  /*6df0*/  F2FP.PACK_AB R201, R169, R164 ;  /* 0x000000a4a9c9723e */ /* 0x010fe400000000ff */
[----:B------:R-:W-:Y:S02]  /*6e00*/  F2FP.PACK_AB R202, R171, R210 ;  /* 0x000000d2abca723e */ /* 0x000fe400000000ff */
[----:B------:R-:W-:-:S02]  /*6e10*/  F2FP.PACK_AB R203, R30, R170 ;  /* 0x000000aa1ecb723e */ /* 0x000fc400000000ff */
[----:B------:R-:W-:Y:S02]  /*6e20*/  MOV R217, R113 ;  /* 0x0000007100d97202 */ /* 0x000fe40000000f00 */
[----:B------:R-:W-:Y:S01]  /*6e30*/  MOV R227, R155 ;  /* 0x0000009b00e37202 */ /* 0x000fe20000000f00 */
[----:B-1----:R-:W-:Y:S01]  /*6e40*/  FFMA.FTZ R0, R246, c[0x0][0x23c], -R12 ;  /* 0x00008f00f6007a23 */ /* 0x002fe2000001080c */
[----:B------:R-:W-:Y:S01]  /*6e50*/  MOV R219, R152 ;  /* 0x0000009800db7202 */ /* 0x000fe20000000f00 */
[----:B------:R-:W-:Y:S01]  /*6e60*/  FADD.FTZ R2, R240, R2 ;  /* 0x00000002f0027221 */ /* 0x000fe20000010000 */
[----:B------:R-:W-:Y:S01]  /*6e70*/  MOV R221, R98 ;  /* 0x0000006200dd7202 */ /* 0x000fe20000000f00 */
[----:B------:R1:W3:Y:S01]  /*6e80*/  MUFU.EX2 R29, R0 ;  /* 0x00000000001d7308 */ /* 0x0002e20000000800 */
[----:B------:R-:W-:Y:S01]  /*6e90*/  IMAD.MOV.U32 R216, RZ, RZ, R153 ;  /* 0x000000ffffd87224 */ /* 0x000fe200078e0099 */
[----:B------:R-:W-:Y:S01]  /*6ea0*/  MOV R251, R187 ;  /* 0x000000bb00fb7202 */ /* 0x000fe20000000f00 */
[----:B------:R-:W-:Y:S01]  /*6eb0*/  FADD.FTZ R8, R238, R8 ;  /* 0x00000008ee087221 */ /* 0x000fe20000010000 */
[----:B------:R-:W4:Y:S01]  /*6ec0*/  LDSM.16.MT88.4 R184, [R233+0xd800] ;  /* 0x00d80000e9b8783b */ /* 0x000f220000004200 */
[----:B-1----:R-:W-:-:S04]  /*6ed0*/  FFMA.FTZ R0, R245, c[0x0][0x23c], -R12 ;  /* 0x00008f00f5007a23 */ /* 0x002fc8000001080c */
[----:B------:R1:W-:Y:S02]  /*6ee0*/  MUFU.EX2 R15, R0 ;  /* 0x00000000000f7308 */ /* 0x0003e40000000800 */
[----:B-1----:R-:W-:-:S06]  /*6ef0*/  FFMA.FTZ R0, R218, c[0x0][0x23c], -R12 ;  /* 0x00008f00da007a23 */ /* 0x002fcc000001080c */
[----:B------:R1:W1:Y:S02]  /*6f00*/  MUFU.EX2 R14, R0 ;  /* 0x00000000000e7308 */ /* 0x0002640000000800 */
[----:B-1----:R-:W-:Y:S01]  /*6f10*/  FFMA.FTZ R0, R212, c[0x0][0x23c], -R3 ;  /* 0x00008f00d4007a23 */ /* 0x002fe20000010803 */
[----:B------:R-:W-:Y:S01]  /*6f20*/  MOV R245, R162 ;  /* 0x000000a200f57202 */ /* 0x000fe20000000f00 */
[----:B------:R-:W-:Y:S01]  /*6f30*/  IMAD.MOV.U32 R218, RZ, RZ, R160 ;  /* 0x000000ffffda7224 */ /* 0x000fe200078e00a0 */
[----:B------:R-:W-:Y:S03]  /*6f40*/  HMMA.16816.F32 R156, R200, R4, R156 ;  /* 0x00000004c89c723c */ /* 0x000fe6000000189c */
[----:B------:R1:W-:Y:S01]  /*6f50*/  MUFU.EX2 R10, R0 ;  /* 0x00000000000a7308 */ /* 0x0003e20000000800 */
[----:B------:R-:W-:Y:S01]  /*6f60*/  IMAD.MOV.U32 R246, RZ, RZ, R115 ;  /* 0x000000fffff67224 */ /* 0x000fe200078e0073 */
[----:B------:R-:W-:Y:S01]  /*6f70*/  MOV R212, R97 ;  /* 0x0000006100d47202 */ /* 0x000fe20000000f00 */
[----:B-1----:R-:W-:Y:S01]  /*6f80*/  FFMA.FTZ R0, R213, c[0x0][0x23c], -R3 ;  /* 0x00008f00d5007a23 */ /* 0x002fe20000010803 */
[----:B---3--:R-:W-:Y:S01]  /*6f90*/  F2FP.PACK_AB R160, R29, R28 ;  /* 0x0000001c1da0723e */ /* 0x008fe200000000ff */
[----:B------:R-:W-:-:S03]  /*6fa0*/  IMAD.MOV.U32 R213, RZ, RZ, R96 ;  /* 0x000000ffffd57224 */ /* 0x000fc600078e0060 */
[----:B------:R1:W3:Y:S01]  /*6fb0*/  MUFU.EX2 R12, R0 ;  /* 0x00000000000c7308 */ /* 0x0002e20000000800 */
[----:B------:R-:W-:Y:S01]  /*6fc0*/  F2FP.PACK_AB R162, R14, R15 ;  /* 0x0000000f0ea2723e */ /* 0x000fe200000000ff */
[----:B------:R-:W2:Y:S01]  /*6fd0*/  LDSM.16.MT88.4 R96, [R236+0xd800] ;  /* 0x00d80000ec60783b */ /* 0x000ea20000004200 */
[--C-:B-1----:R-:W-:Y:S02]  /*6fe0*/  FFMA.FTZ R0, R252, c[0x0][0x23c], -R3.reuse ;  /* 0x00008f00fc007a23 */ /* 0x102fe40000010803 */
[----:B------:R-:W-:-:S03]  /*6ff0*/  FFMA.FTZ R3, R226, c[0x0][0x23c], -R3 ;  /* 0x00008f00e2037a23 */ /* 0x000fc60000010803 */
[----:B------:R1:W-:Y:S02]  /*7000*/  MUFU.EX2 R11, R0 ;  /* 0x00000000000b7308 */ /* 0x0003e40000000800 */
[----:B-1----:R-:W-:-:S06]  /*7010*/  FADD.FTZ R0, R154, R13 ;  /* 0x0000000d9a007221 */ /* 0x002fcc0000010000 */
[----:B------:R-:W1:Y:S01]  /*7020*/  MUFU.EX2 R13, R3 ;  /* 0x00000003000d7308 */ /* 0x000e620000000800 */
[----:B---3--:R-:W-:Y:S02]  /*7030*/  F2FP.PACK_AB R161, R12, R10 ;  /* 0x0000000a0ca1723e */ /* 0x008fe400000000ff */
[----:B------:R-:W-:Y:S02]  /*7040*/  MOV R35, R218 ;  /* 0x000000da00237202 */ /* 0x000fe40000000f00 */
[----:B------:R-:W-:Y:S02]  /*7050*/  MOV R154, R112 ;  /* 0x00000070009a7202 */ /* 0x000fe40000000f00 */
[----:B------:R-:W-:Y:S01]  /*7060*/  MOV R112, R114 ;  /* 0x0000007200707202 */ /* 0x000fe20000000f00 */
[----:B------:R-:W-:Y:S01]  /*7070*/  IMAD.MOV.U32 R114, RZ, RZ, R165 ;  /* 0x000000ffff727224 */ /* 0x000fe200078e00a5 */
[----:B------:R-:W-:Y:S01]  /*7080*/  MOV R218, R232 ;  /* 0x000000e800da7202 */ /* 0x000fe20000000f00 */
[----:B--2---:R-:W-:Y:S01]  /*7090*/  FADD.FTZ R9, R244, R166 ;  /* 0x000000a6f4097221 */ /* 0x004fe20000010000 */
[----:B-1----:R-:W-:Y:S01]  /*70a0*/  F2FP.PACK_AB R163, R13, R11 ;  /* 0x0000000b0da3723e */ /* 0x002fe200000000ff */
[----:B------:R-:W-:-:S02]  /*70b0*/  FADD.FTZ R3, R241, R0 ;  /* 0x00000000f1037221 */ /* 0x000fc40000010000 */
[----:B------:R-:W-:Y:S01]  /*70c0*/  FADD.FTZ R2, R35, R2 ;  /* 0x0000000223027221 */ /* 0x000fe20000010000 */
[----:B------:R-:W-:Y:S01]  /*70d0*/  MOV R247, R154 ;  /* 0x0000009a00f77202 */ /* 0x000fe20000000f00 */
[----:B------:R-:W-:Y:S01]  /*70e0*/  FADD.FTZ R0, R239, R9 ;  /* 0x00000009ef007221 */ /* 0x000fe20000010000 */
[----:B------:R-:W-:Y:S01]  /*70f0*/  MOV R31, R114 ;  /* 0x00000072001f7202 */ /* 0x000fe20000000f00 */
[----:B------:R-:W-:Y:S01]  /*7100*/  FADD.FTZ R3, R237, R3 ;  /* 0x00000003ed037221 */ /* 0x000fe20000010000 */
[----:B------:R-:W-:Y:S01]  /*7110*/  HMMA.16816.F32 R196, R160, R4, R196 ;  /* 0x00000004a0c4723c */ /* 0x000fe200000018c4 */
[----:B------:R-:W-:Y:S01]  /*7120*/  FADD.FTZ R0, R27, R0 ;  /* 0x000000001b007221 */ /* 0x000fe20000010000 */
[----:B------:R-:W-:Y:S01]  /*7130*/  LDSM.16.MT88.4 R152, [R236+0xf800] ;  /* 0x00f80000ec98783b */ /* 0x000fe20000004200 */
[----:B------:R-:W-:Y:S02]  /*7140*/  FADD.FTZ R3, R25, R3 ;  /* 0x0000000319037221 */ /* 0x000fe40000010000 */
[----:B------:R-:W-:Y:S01]  /*7150*/  FADD.FTZ R2, R24, R2 ;  /* 0x0000000218027221 */ /* 0x000fe20000010000 */
[----:B------:R1:W5:Y:S01]  /*7160*/  LDL.LU R165, [R1+0x90] ;  /* 0x0000900001a57983 */ /* 0x0003620000300800 */
[----:B------:R-:W-:-:S02]  /*7170*/  FADD.FTZ R4, R26, R8 ;  /* 0x000000081a047221 */ /* 0x000fc40000010000 */
[----:B------:R-:W-:Y:S01]  /*7180*/  FADD.FTZ R0, R218, R0 ;  /* 0x00000000da007221 */ /* 0x000fe20000010000 */
[----:B------:R1:W5:Y:S01]  /*7190*/  LDL.LU R166, [R1+0x8c] ;  /* 0x00008c0001a67983 */ /* 0x0003620000300800 */
[----:B------:R-:W-:Y:S02]  /*71a0*/  FADD.FTZ R4, R245, R4 ;  /* 0x00000004f5047221 */ /* 0x000fe40000010000 */
[----:B------:R-:W-:Y:S01]  /*71b0*/  FADD.FTZ R3, R32, R3 ;  /* 0x0000000320037221 */ /* 0x000fe20000010000 */
[----:B------:R1:W5:Y:S01]  /*71c0*/  LDL.LU R244, [R1+0x88] ;  /* 0x0000880001f47983 */ /* 0x0003620000300800 */
[----:B------:R-:W-:Y:S02]  /*71d0*/  IMAD.MOV.U32 R224, RZ, RZ, R112 ;  /* 0x000000ffffe07224 */ /* 0x000fe400078e0070 */
[----:B------:R-:W-:Y:S01]  /*71e0*/  FADD.FTZ R2, R33, R2 ;  /* 0x0000000221027221 */ /* 0x000fe20000010000 */
[----:B------:R-:W2:Y:S01]  /*71f0*/  LDSM.16.MT88.4 R112, [R235+0xd800] ;  /* 0x00d80000eb70783b */ /* 0x000ea20000004200 */
        /* <DEDUP_REMOVED lines=53> */
[----:B------:R-:W-:Y:S01]  /*7550*/  FADD.FTZ R2, R14, R2 ;  /* 0x000000020e027221 */ /* 0x000fe20000010000 */
[----:B------:R1:W-:Y:S04]  /*7560*/  STL [R1+0x14], R4 ;  /* 0x0000140401007387 */ /* 0x0003e80000100800 */
[----:B------:R1:W-:Y:S04]  /*7570*/  STL [R1+0x18], R3 ;  /* 0x0000180301007387 */ /* 0x0003e80000100800 */
[----:B------:R1:W-:Y:S04]  /*7580*/  STL [R1+0x20], R0 ;  /* 0x0000200001007387 */ /* 0x0003e80000100800 */
[----:B------:R1:W-:Y:S01]  /*7590*/  STL [R1+0x1c], R2 ;  /* 0x00001c0201007387 */ /* 0x0003e20000100800 */
[-C--:B----4-:R-:W-:Y:S08]  /*75a0*/  HMMA.16816.F32 R176, R200, R184.reuse, R176 ;  /* 0x000000b8c8b0723c */ /* 0x090ff000000018b0 */
        /* <DEDUP_REMOVED lines=8> */
[C---:B--2---:R-:W-:Y:S08]  /*7630*/  HMMA.16816.F32 R104, R160.reuse, R112, R104 ;  /* 0x00000070a068723c */ /* 0x044ff00000001868 */
        /* <DEDUP_REMOVED lines=22> */
[----:B------:R-:W3:Y:S04]  /*77a0*/  LDL R249, [R1+0x24] ;  /* 0x0000240001f97983 */ /* 0x000ee80000100800 */
[----:B------:R-:W4:Y:S01]  /*77b0*/  LDL.64 R250, [R1+0x48] ;  /* 0x0000480001fa7983 */ /* 0x000f220000100a00 */
[----:B------:R-:W-:Y:S01]  /*77c0*/  UIADD3 UR6, UR8, -0x2, URZ ;  /* 0xfffffffe08067890 */ /* 0x000fe2000fffe03f */
[----:B------:R-:W-:-:S04]  /*77d0*/  DEPBAR.LE SB0, 0x0 ;  /* 0x000080000000791a */ /* 0x000fc80000000000 */
[----:B------:R-:W-:Y:S01]  /*77e0*/  USHF.R.S32.HI UR12, URZ, 0x1f, UR6 ;  /* 0x0000001f3f0c7899 */ /* 0x000fe20008011406 */
[----:B------:R-:W-:Y:S01]  /*77f0*/  IMAD.U32 R2, RZ, RZ, UR6 ;  /* 0x00000006ff027e24 */ /* 0x000fe2000f8e00ff */
[----:B------:R-:W-:Y:S02]  /*7800*/  UIMAD UR7, UR22, UR6, URZ ;  /* 0x00000006160772a4 */ /* 0x000fe4000f8e023f */
[----:B------:R-:W-:Y:S02]  /*7810*/  UIADD3 UR21, UR8, -0x2, URZ ;  /* 0xfffffffe08157890 */ /* 0x000fe4000fffe03f */
[----:B------:R-:W-:Y:S02]  /*7820*/  UIMAD UR7, UR12, UR5, UR7 ;  /* 0x000000050c0772a4 */ /* 0x000fe4000f8e0207 */
[----:B------:R-:W-:Y:S01]  /*7830*/  UISETP.GE.AND UP0, UPT, UR8, 0x3, UPT ;  /* 0x000000030800788c */ /* 0x000fe2000bf06270 */
[----:B------:R-:W-:Y:S01]  /*7840*/  BAR.SYNC.DEFER_BLOCKING 0x0 ;  /* 0x0000000000007b1d */ /* 0x000fe20000010000 */
[----:B--2---:R-:W-:-:S02]  /*7850*/  ISETP.GE.AND P3, PT, R230, c[0x0][0x220], PT ;  /* 0x00008800e6007a0c */ /* 0x004fc40003f66270 */
        /* <DEDUP_REMOVED lines=33> */
[----:B------:R-:W-:Y:S01]  /*7a70*/  @!P3 LEA R8, P4, R2, c[0x0][0x170], 0x1 ;  /* 0x00005c000208ba11 */ /* 0x000fe200078808ff */
[----:B------:R-:W-:Y:S01]  /*7a80*/  @P2 STS.128 [R244+0xe800], RZ ;  /* 0x00e800fff4002388 */ /* 0x000fe20000000c00 */
[C-C-:B------:R-:W-:Y:S02]  /*7a90*/  @!P3 LEA.HI.X R11, R0.reuse, c[0x0][0x174], R3.reuse, 0x1, P5 ;  /* 0x00005d00000bba11 */ /* 0x140fe400028f0c03 */
[----:B------:R-:W-:Y:S01]  /*7aa0*/  @!P2 LEA.HI.X R7, R0, c[0x0][0x174], R3, 0x1, P1 ;  /* 0x00005d000007aa11 */ /* 0x000fe200008f0c03 */
[----:B------:R-:W-:Y:S01]  /*7ab0*/  @!PT LDS RZ, [RZ] ;  /* 0x00000000fffff984 */ /* 0x000fe20000000800 */
[----:B------:R-:W-:Y:S01]  /*7ac0*/  @!PT LDS RZ, [RZ] ;  /* 0x00000000fffff984 */ /* 0x000fe20000000800 */
[----:B------:R-:W-:Y:S01]  /*7ad0*/  @!PT LDS RZ, [RZ] ;  /* 0x00000000fffff984 */ /* 0x000fe20000000800 */
[----:B------:R3:W-:Y:S01]  /*7ae0*/  @!P2 LDGSTS.E.BYPASS.LTC128B.128 [R244+0xe800], [R12.64+0x80] ;  /* 0x0e8000800cf4afae */ /* 0x0007e2000b901d52 */
[----:B-1----:R-:W-:-:S03]  /*7af0*/  IADD3.X R5, R3, UR9, RZ, P0, !PT ;  /* 0x0000000903057c10 */ /* 0x002fc600087fe4ff */
[----:B------:R-:W-:Y:S01]  /*7b00*/  @P3 STS.128 [R244+0xd000], RZ ;  /* 0x00d000fff4003388 */ /* 0x000fe20000000c00 */
[C---:B------:R-:W-:Y:S02]  /*7b10*/  @!P2 LEA R4, P0, R2.reuse, c[0x0][0x170], 0x1 ;  /* 0x00005c000204aa11 */ /* 0x040fe400078008ff */
[C-C-:B------:R-:W-:Y:S01]  /*7b20*/  @!P3 LEA.HI.X R9, R2.reuse, c[0x0][0x174], R5.reuse, 0x1, P4 ;  /* 0x00005d000209ba11 */ /* 0x140fe200020f0c05 */
[----:B------:R-:W-:Y:S01]  /*7b30*/  @!PT LDS RZ, [RZ] ;  /* 0x00000000fffff984 */ /* 0x000fe20000000800 */
[----:B------:R-:W-:Y:S01]  /*7b40*/  @!PT LDS RZ, [RZ] ;  /* 0x00000000fffff984 */ /* 0x000fe20000000800 */
[----:B------:R-:W-:Y:S01]  /*7b50*/  @!PT LDS RZ, [RZ] ;  /* 0x00000000fffff984 */ /* 0x000fe20000000800 */
[----:B------:R1:W-:Y:S01]  /*7b60*/  @!P3 LDGSTS.E.BYPASS.LTC128B.128 [R244+0xd000], [R10.64] ;  /* 0x0d0000000af4bfae */ /* 0x0003e2000b901d52 */
[----:B------:R-:W-:-:S03]  /*7b70*/  @!P2 LEA.HI.X R5, R2, c[0x0][0x174], R5, 0x1, P0 ;  /* 0x00005d000205aa11 */ /* 0x000fc600000f0c05 */
        /* <DEDUP_REMOVED lines=35> */
[----:B------:R-:W-:Y:S01]  /*7db0*/  IMAD.MOV.U32 R164, RZ, RZ, R52 ;  /* 0x000000ffffa47224 */ /* 0x000fe200078e0034 */
[----:B------:R-:W-:Y:S01]  /*7dc0*/  MOV R2, R54 ;  /* 0x0000003600027202 */ /* 0x000fe20000000f00 */
[----:B------:R-:W-:-:S02]  /*7dd0*/  IMAD.MOV.U32 R3, RZ, RZ, R53 ;  /* 0x000000ffff037224 */ /* 0x000fc400078e0035 */
[----:B------:R-:W-:-:S03]  /*7de0*/  IMAD.MOV.U32 R0, RZ, RZ, R55 ;  /* 0x000000ffff007224 */ /* 0x000fc600078e0037 */
        /* <DEDUP_REMOVED lines=12> */
[----:B------:R-:W-:Y:S02]  /*7eb0*/  IMAD.MOV.U32 R245, RZ, RZ, R52 ;  /* 0x000000fffff57224 */ /* 0x000fe400078e0034 */
[----:B------:R-:W-:Y:S02]  /*7ec0*/  IMAD.MOV.U32 R171, RZ, RZ, R53 ;  /* 0x000000ffffab7224 */ /* 0x000fe400078e0035 */
[----:B------:R-:W-:-:S02]  /*7ed0*/  IMAD.MOV.U32 R170, RZ, RZ, R54 ;  /* 0x000000ffffaa7224 */ /* 0x000fc400078e0036 */
[----:B------:R-:W-:Y:S01]  /*7ee0*/  IMAD.MOV.U32 R169, RZ, RZ, R55 ;  /* 0x000000ffffa97224 */ /* 0x000fe200078e0037 */
[----:B---3--:R-:W-:Y:S08]  /*7ef0*/  HMMA.16816.F32 R56, R12, R32, RZ ;  /* 0x000000200c38723c */ /* 0x008ff000000018ff */
[----:B------:R-:W-:Y:S08]  /*7f00*/  HMMA.16816.F32 R220, R4, R44, R60 ;  /* 0x0000002c04dc723c */ /* 0x000ff0000000183c */
[----:B------:R-:W-:Y:S01]  /*7f10*/  HMMA.16816.F32 R52, R12, R28, RZ ;  /* 0x0000001c0c34723c */ /* 0x000fe200000018ff */
[----:B------:R-:W-:Y:S01]  /*7f20*/  MOV R211, R212 ;  /* 0x000000d400d37202 */ /* 0x000fe20000000f00 */
[----:B------:R-:W-:-:S02]  /*7f30*/  IMAD.MOV.U32 R210, RZ, RZ, R213 ;  /* 0x000000ffffd27224 */ /* 0x000fc400078e00d5 */
[----:B------:R-:W-:Y:S02]  /*7f40*/  IMAD.MOV.U32 R209, RZ, RZ, R214 ;  /* 0x000000ffffd17224 */ /* 0x000fe400078e00d6 */
[----:B------:R-:W-:Y:S02]  /*7f50*/  IMAD.MOV.U32 R208, RZ, RZ, R215 ;  /* 0x000000ffffd07224 */ /* 0x000fe400078e00d7 */
[C---:B------:R-:W-:Y:S08]  /*7f60*/  HMMA.16816.F32 R60, R12.reuse, R36, RZ ;  /* 0x000000240c3c723c */ /* 0x040ff000000018ff */
[C---:B------:R-:W-:Y:S08]  /*7f70*/  HMMA.16816.F32 R4, R12.reuse, R20, RZ ;  /* 0x000000140c04723c */ /* 0x040ff000000018ff */
[C---:B------:R-:W-:Y:S08]  /*7f80*/  HMMA.16816.F32 R36, R12.reuse, R38, RZ ;  /* 0x000000260c24723c */ /* 0x040ff000000018ff */
[----:B------:R-:W-:Y:S08]  /*7f90*/  HMMA.16816.F32 R28, R12, R30, RZ ;  /* 0x0000001e0c1c723c */ /* 0x000ff000000018ff */
[----:B-1----:R-:W-:Y:S07]  /*7fa0*/  HMMA.16816.F32 R212, R8, R48, R56 ;  /* 0x0000003008d4723c */ /* 0x002fee0000001838 */
[----:B------:R-:W-:Y:S01]  /*7fb0*/  MOV R56, R211 ;  /* 0x000000d300387202 */ /* 0x000fe20000000f00 */
[----:B------:R-:W-:Y:S01]  /*7fc0*/  IMAD.MOV.U32 R57, RZ, RZ, R210 ;  /* 0x000000ffff397224 */ /* 0x000fe200078e00d2 */
[----:B------:R-:W-:Y:S01]  /*7fd0*/  HMMA.16816.F32 R64, R12, R34, RZ ;  /* 0x000000220c40723c */ /* 0x000fe200000018ff */
[----:B------:R-:W-:-:S02]  /*7fe0*/  IMAD.MOV.U32 R58, RZ, RZ, R209 ;  /* 0x000000ffff3a7224 */ /* 0x000fc400078e00d1 */
        /* <DEDUP_REMOVED lines=8> */
[----:B------:R-:W-:-:S05]  /*8070*/  IMAD.MOV.U32 R45, RZ, RZ, R3 ;  /* 0x000000ffff2d7224 */ /* 0x000fca00078e0003 */
[C---:B------:R-:W-:Y:S01]  /*8080*/  HMMA.16816.F32 R248, R8.reuse, R40, R4 ;  /* 0x0000002808f8723c */ /* 0x040fe20000001804 */
[----:B------:R-:W-:Y:S07]  /*8090*/  LDSM.16.M88.4 R4, [R243+0x2000] ;  /* 0x00200000f304783b */ /* 0x000fee0000000200 */
        /* <DEDUP_REMOVED lines=9> */
[----:B------:R-:W-:Y:S02]  /*8130*/  IMAD.MOV.U32 R64, RZ, RZ, R245 ;  /* 0x000000ffff407224 */ /* 0x000fe400078e00f5 */
[----:B------:R-:W-:Y:S02]  /*8140*/  IMAD.MOV.U32 R65, RZ, RZ, R171 ;  /* 0x000000ffff417224 */ /* 0x000fe400078e00ab */
[----:B------:R-:W-:-:S02]  /*8150*/  IMAD.MOV.U32 R66, RZ, RZ, R170 ;  /* 0x000000ffff427224 */ /* 0x000fc400078e00aa */
[----:B------:R-:W-:-:S03]  /*8160*/  IMAD.MOV.U32 R67, RZ, RZ, R169 ;  /* 0x000000ffff437224 */ /* 0x000fc600078e00a9 */
        /* <DEDUP_REMOVED lines=8> */
[----:B------:R-:W-:Y:S01]  /*81f0*/  MOV R247, R218 ;  /* 0x000000da00f77202 */ /* 0x000fe20000000f00 */
[----:B------:R-:W-:Y:S01]  /*8200*/  IMAD.MOV.U32 R252, RZ, RZ, R217 ;  /* 0x000000fffffc7224 */ /* 0x000fe200078e00d9 */
[----:B----4-:R-:W-:Y:S01]  /*8210*/  HMMA.16816.F32 R220, R4, R20, R220 ;  /* 0x0000001404dc723c */ /* 0x010fe200000018dc */
[----:B------:R-:W-:-:S07]  /*8220*/  IMAD.MOV.U32 R246, RZ, RZ, R219 ;  /* 0x000000fffff67224 */ /* 0x000fce00078e00db */
[C---:B------:R-:W-:Y:S08]  /*8230*/  HMMA.16816.F32 R216, R4.reuse, R22, R64 ;  /* 0x0000001604d8723c */ /* 0x040ff00000001840 */
[C---:B------:R-:W-:Y:S08]  /*8240*/  HMMA.16816.F32 R52, R4.reuse, R8, R52 ;  /* 0x000000080434723c */ /* 0x040ff00000001834 */
[----:B------:R-:W-:Y:S08]  /*8250*/  HMMA.16816.F32 R44, R4, R10, R44 ;  /* 0x0000000a042c723c */ /* 0x000ff0000000182c */
[----:B------:R-:W-:Y:S01]  /*8260*/  IMAD.MOV.U32 R67, RZ, RZ, R216 ;  /* 0x000000ffff437224 */ /* 0x000fe200078e00d8 */
[----:B------:R-:W-:Y:S01]  /*8270*/  HMMA.16816.F32 R60, R12, R22, R60 ;  /* 0x000000160c3c723c */ /* 0x000fe2000000183c */
[----:B------:R-:W-:-:S02]  /*8280*/  IMAD.MOV.U32 R66, RZ, RZ, R217 ;  /* 0x000000ffff427224 */ /* 0x000fc400078e00d9 */
[----:B------:R-:W-:Y:S02]  /*8290*/  IMAD.MOV.U32 R65, RZ, RZ, R218 ;  /* 0x000000ffff417224 */ /* 0x000fe400078e00da */
[----:B------:R-:W-:-:S03]  /*82a0*/  IMAD.MOV.U32 R64, RZ, RZ, R219 ;  /* 0x000000ffff407224 */ /* 0x000fc600078e00db */
[----:B------:R-:W-:Y:S08]  /*82b0*/  HMMA.16816.F32 R216, R4, R30, R224 ;  /* 0x0000001e04d8723c */ /* 0x000ff000000018e0 */
[C---:B------:R-:W-:Y:S08]  /*82c0*/  HMMA.16816.F32 R224, R12.reuse, R8, R212 ;  /* 0x000000080ce0723c */ /* 0x040ff000000018d4 */
[----:B------:R-:W-:Y:S01]  /*82d0*/  HMMA.16816.F32 R212, R12, R20, R208 ;  /* 0x000000140cd4723c */ /* 0x000fe200000018d0 */
[----:B------:R-:W-:-:S02]  /*82e0*/  IMAD.MOV.U32 R171, RZ, RZ, R60 ;  /* 0x000000ffffab7224 */ /* 0x000fc400078e003c */
[----:B------:R-:W-:Y:S02]  /*82f0*/  IMAD.MOV.U32 R170, RZ, RZ, R61 ;  /* 0x000000ffffaa7224 */ /* 0x000fe400078e003d */
[----:B------:R-:W-:-:S03]  /*8300*/  IMAD.MOV.U32 R169, RZ, RZ, R62 ;  /* 0x000000ffffa97224 */ /* 0x000fc600078e003e */
[----:B------:R-:W-:Y:S01]  /*8310*/  MOV R4, R216 ;  /* 0x000000d800047202 */ /* 0x000fe20000000f00 */
[----:B------:R-:W-:Y:S01]  /*8320*/  HMMA.16816.F32 R20, R12, R28, R248 ;  /* 0x0000001c0c14723c */ /* 0x000fe200000018f8 */
[----:B------:R-:W-:Y:S02]  /*8330*/  IMAD.MOV.U32 R3, RZ, RZ, R217 ;  /* 0x000000ffff037224 */ /* 0x000fe400078e00d9 */
[----:B------:R-:W-:Y:S02]  /*8340*/  IMAD.MOV.U32 R2, RZ, RZ, R218 ;  /* 0x000000ffff027224 */ /* 0x000fe400078e00da */
[----:B------:R-:W-:-:S03]  /*8350*/  IMAD.MOV.U32 R0, RZ, RZ, R219 ;  /* 0x000000ffff007224 */ /* 0x000fc600078e00db */
[C---:B------:R-:W-:Y:S07]  /*8360*/  HMMA.16816.F32 R228, R12.reuse, R18, R204 ;  /* 0x000000120ce4723c */ /* 0x040fee00000018cc */
[----:B------:R-:W-:Y:S01]  /*8370*/  IMAD.MOV.U32 R207, RZ, RZ, R16 ;  /* 0x000000ffffcf7224 */ /* 0x000fe200078e0010 */
[C---:B------:R-:W-:Y:S01]  /*8380*/  HMMA.16816.F32 R216, R12.reuse, R10, R48 ;  /* 0x0000000a0cd8723c */ /* 0x040fe20000001830 */
[----:B------:R-:W-:Y:S04]  /*8390*/  LDSM.16.M88.4 R16, [R237] ;  /* 0x00000000ed10783b */ /* 0x000fe80000000200 */
[----:B------:R-:W-:Y:S02]  /*83a0*/  LDSM.16.M88.4 R8, [R242] ;  /* 0x00000000f208783b */ /* 0x000fe40000000200 */
[----:B------:R-:W-:Y:S01]  /*83b0*/  IMAD.MOV.U32 R48, RZ, RZ, R4 ;  /* 0x000000ffff307224 */ /* 0x000fe200078e0004 */
[----:B------:R-:W-:Y:S01]  /*83c0*/  MOV R49, R3 ;  /* 0x0000000300317202 */ /* 0x000fe20000000f00 */
[----:B------:R-:W1:Y:S01]  /*83d0*/  LDSM.16.M88.4 R4, [R242+0x2000] ;  /* 0x00200000f204783b */ /* 0x000e620000000200 */
[----:B------:R-:W-:Y:S01]  /*83e0*/  IMAD.MOV.U32 R50, RZ, RZ, R2 ;  /* 0x000000ffff327224 */ /* 0x000fe200078e0002 */
[----:B------:R-:W-:Y:S01]  /*83f0*/  HMMA.16816.F32 R208, R12, R30, R40 ;  /* 0x0000001e0cd0723c */ /* 0x000fe20000001828 */
[----:B------:R-:W-:Y:S01]  /*8400*/  IMAD.MOV.U32 R245, RZ, RZ, R20 ;  /* 0x000000fffff57224 */ /* 0x000fe200078e0014 */
[----:B------:R-:W2:Y:S01]  /*8410*/  LDSM.16.M88.4 R12, [R237+0x800] ;  /* 0x00080000ed0c783b */ /* 0x000ea20000000200 */
[----:B------:R-:W-:-:S02]  /*8420*/  IMAD.MOV.U32 R164, RZ, RZ, R21 ;  /* 0x000000ffffa47224 */ /* 0x000fc400078e0015 */
[----:B------:R-:W-:Y:S01]  /*8430*/  IMAD.MOV.U32 R3, RZ, RZ, R22 ;  /* 0x000000ffff037224 */ /* 0x000fe200078e0016 */
[----:B------:R-:W-:Y:S01]  /*8440*/  LDSM.16.M88.4 R28, [R237+0x1800] ;  /* 0x00180000ed1c783b */ /* 0x000fe20000000200 */
[----:B------:R-:W-:Y:S01]  /*8450*/  IMAD.MOV.U32 R2, RZ, RZ, R23 ;  /* 0x000000ffff027224 */ /* 0x000fe200078e0017 */
[----:B------:R-:W-:Y:S01]  /*8460*/  MOV R40, R207 ;  /* 0x000000cf00287202 */ /* 0x000fe20000000f00 */
[----:B------:R-:W-:Y:S01]  /*8470*/  IMAD.MOV.U32 R41, RZ, RZ, R252 ;  /* 0x000000ffff297224 */ /* 0x000fe200078e00fc */
[----:B------:R-:W3:Y:S01]  /*8480*/  LDSM.16.M88.4 R20, [R237+0x1000] ;  /* 0x00100000ed14783b */ /* 0x000ee20000000200 */
[----:B------:R-:W-:Y:S02]  /*8490*/  IMAD.MOV.U32 R42, RZ, RZ, R247 ;  /* 0x000000ffff2a7224 */ /* 0x000fe400078e00f7 */
[----:B------:R-:W-:Y:S02]  /*84a0*/  IMAD.MOV.U32 R43, RZ, RZ, R246 ;  /* 0x000000ffff2b7224 */ /* 0x000fe400078e00f6 */
[----:B------:R-:W-:Y:S01]  /*84b0*/  IMAD.MOV.U32 R51, RZ, RZ, R0 ;  /* 0x000000ffff337224 */ /* 0x000fe200078e0000 */
[----:B------:R-:W-:Y:S01]  /*84c0*/  MOV R0, R63 ;  /* 0x0000003f00007202 */ /* 0x000fe20000000f00 */
[C---:B-1----:R-:W-:Y:S08]  /*84d0*/  HMMA.16816.F32 R56, R4.reuse, R18, R56 ;  /* 0x000000120438723c */ /* 0x042ff00000001838 */
[C---:B------:R-:W-:Y:S07]  /*84e0*/  HMMA.16816.F32 R204, R4.reuse, R16, R36 ;  /* 0x0000001004cc723c */ /* 0x040fee0000001824 */
[----:B------:R-:W-:Y:S01]  /*84f0*/  IMAD.MOV.U32 R36, RZ, RZ, R67 ;  /* 0x000000ffff247224 */ /* 0x000fe200078e0043 */
[----:B------:R-:W-:Y:S01]  /*8500*/  MOV R37, R66 ;  /* 0x0000004200257202 */ /* 0x000fe20000000f00 */
[----:B------:R-:W-:Y:S01]  /*8510*/  IMAD.MOV.U32 R38, RZ, RZ, R65 ;  /* 0x000000ffff267224 */ /* 0x000fe200078e0041 */
[----:B--2---:R-:W-:Y:S01]  /*8520*/  HMMA.16816.F32 R248, R4, R12, R52 ;  /* 0x0000000c04f8723c */ /* 0x004fe20000001834 */
[----:B------:R-:W-:-:S07]  /*8530*/  IMAD.MOV.U32 R39, RZ, RZ, R64 ;  /* 0x000000ffff277224 */ /* 0x000fce00078e0040 */
[C---:B---3--:R-:W-:Y:S08]  /*8540*/  HMMA.16816.F32 R52, R4.reuse, R22, R36 ;  /* 0x000000160434723c */ /* 0x048ff00000001824 */
[----:B------:R-:W-:Y:S08]  /*8550*/  HMMA.16816.F32 R36, R4, R28, R40 ;  /* 0x0000001c0424723c */ /* 0x000ff00000001828 */
[----:B------:R-:W-:Y:S07]  /*8560*/  HMMA.16816.F32 R64, R8, R16, R32 ;  /* 0x000000100840723c */ /* 0x000fee0000001820 */
[----:B------:R-:W-:Y:S01]  /*8570*/  MOV R17, R58 ;  /* 0x0000003a00117202 */ /* 0x000fe20000000f00 */
[----:B------:R-:W-:Y:S01]  /*8580*/  IMAD.MOV.U32 R16, RZ, RZ, R59 ;  /* 0x000000ffff107224 */ /* 0x000fe200078e003b */
[----:B------:R-:W-:Y:S01]  /*8590*/  HMMA.16816.F32 R60, R4, R14, R44 ;  /* 0x0000000e043c723c */ /* 0x000fe2000000182c */
[----:B------:R-:W-:-:S02]  /*85a0*/  IMAD.MOV.U32 R33, RZ, RZ, R56 ;  /* 0x000000ffff217224 */ /* 0x000fc400078e0038 */
[----:B------:R-:W-:-:S05]  /*85b0*/  IMAD.MOV.U32 R32, RZ, RZ, R57 ;  /* 0x000000ffff207224 */ /* 0x000fca00078e0039 */
[----:B------:R-:W-:Y:S07]  /*85c0*/  HMMA.16816.F32 R44, R8, R18, R228 ;  /* 0x00000012082c723c */ /* 0x000fee00000018e4 */
[----:B------:R-:W-:Y:S01]  /*85d0*/  IMAD.MOV.U32 R230, RZ, RZ, R17 ;  /* 0x000000ffffe67224 */ /* 0x000fe200078e0011 */
[----:B------:R-:W-:Y:S01]  /*85e0*/  HMMA.16816.F32 R56, R4, R20, R220 ;  /* 0x000000140438723c */ /* 0x000fe200000018dc */
[----:B------:R-:W-:Y:S01]  /*85f0*/  IMAD.MOV.U32 R231, RZ, RZ, R16 ;  /* 0x000000ffffe77224 */ /* 0x000fe200078e0010 */
[----:B------:R-:W-:Y:S01]  /*8600*/  MOV R228, R33 ;  /* 0x0000002100e47202 */ /* 0x000fe20000000f00 */
[----:B------:R-:W-:Y:S01]  /*8610*/  LDSM.16.M88.4 R16, [R232+0xa000] ;  /* 0x00a00000e810783b */ /* 0x000fe20000000200 */
[----:B------:R-:W-:-:S03]  /*8620*/  IMAD.MOV.U32 R229, RZ, RZ, R32 ;  /* 0x000000ffffe57224 */ /* 0x000fc600078e0020 */
[----:B------:R-:W-:Y:S01]  /*8630*/  IMAD.MOV.U32 R220, RZ, RZ, R171 ;  /* 0x000000ffffdc7224 */ /* 0x000fe200078e00ab */
[----:B------:R-:W-:Y:S01]  /*8640*/  HMMA.16816.F32 R48, R4, R30, R48 ;  /* 0x0000001e0430723c */ /* 0x000fe20000001830 */
[----:B------:R-:W1:Y:S01]  /*8650*/  LDSM.16.M88.4 R4, [R240+0x6000] ;  /* 0x00600000f004783b */ /* 0x000e620000000200 */
[----:B------:R-:W-:Y:S01]  /*8660*/  IMAD.MOV.U32 R221, RZ, RZ, R170 ;  /* 0x000000ffffdd7224 */ /* 0x000fe200078e00aa */
[----:B------:R-:W-:Y:S01]  /*8670*/  MOV R223, R0 ;  /* 0x0000000000df7202 */ /* 0x000fe20000000f00 */
[----:B------:R-:W-:Y:S02]  /*8680*/  IMAD.MOV.U32 R222, RZ, RZ, R169 ;  /* 0x000000ffffde7224 */ /* 0x000fe400078e00a9 */
[----:B------:R-:W-:Y:S02]  /*8690*/  IMAD.MOV.U32 R171, RZ, RZ, R36 ;  /* 0x000000ffffab7224 */ /* 0x000fe400078e0024 */
[----:B------:R-:W-:Y:S01]  /*86a0*/  HMMA.16816.F32 R40, R8, R12, R224 ;  /* 0x0000000c0828723c */ /* 0x000fe200000018e0 */
[----:B------:R-:W-:-:S02]  /*86b0*/  IMAD.MOV.U32 R170, RZ, RZ, R37 ;  /* 0x000000ffffaa7224 */ /* 0x000fc400078e0025 */
[----:B------:R-:W-:Y:S02]  /*86c0*/  IMAD.MOV.U32 R169, RZ, RZ, R38 ;  /* 0x000000ffffa97224 */ /* 0x000fe400078e0026 */
[----:B------:R-:W-:Y:S02]  /*86d0*/  IMAD.MOV.U32 R0, RZ, RZ, R39 ;  /* 0x000000ffff007224 */ /* 0x000fe400078e0027 */
[----:B------:R-:W-:Y:S01]  /*86e0*/  IMAD.MOV.U32 R224, RZ, RZ, R245 ;  /* 0x000000ffffe07224 */ /* 0x000fe200078e00f5 */
[----:B------:R-:W-:Y:S01]  /*86f0*/  MOV R225, R164 ;  /* 0x000000a400e17202 */ /* 0x000fe20000000f00 */
[----:B------:R-:W-:Y:S01]  /*8700*/  IMAD.MOV.U32 R226, RZ, RZ, R3 ;  /* 0x000000ffffe27224 */ /* 0x000fe200078e0003 */
[C---:B------:R-:W-:Y:S01]  /*8710*/  HMMA.16816.F32 R32, R8.reuse, R14, R216 ;  /* 0x0000000e0820723c */ /* 0x040fe200000018d8 */
[----:B------:R-:W-:Y:S01]  /*8720*/  IMAD.MOV.U32 R227, RZ, RZ, R2 ;  /* 0x000000ffffe37224 */ /* 0x000fe200078e0002 */
[----:B------:R-:W2:Y:S06]  /*8730*/  LDSM.16.M88.4 R12, [R240+0x4000] ;  /* 0x00400000f00c783b */ /* 0x000eac0000000200 */
[C---:B------:R-:W-:Y:S08]  /*8740*/  HMMA.16816.F32 R36, R8.reuse, R20, R212 ;  /* 0x000000140824723c */ /* 0x040ff000000018d4 */
[C---:B------:R-:W-:Y:S01]  /*8750*/  HMMA.16816.F32 R220, R8.reuse, R22, R220 ;  /* 0x0000001608dc723c */ /* 0x040fe200000018dc */
[----:B------:R-:W3:Y:S07]  /*8760*/  LDSM.16.M88.4 R20, [R232+0xb000] ;  /* 0x00b00000e814783b */ /* 0x000eee0000000200 */
[C---:B------:R-:W-:Y:S08]  /*8770*/  HMMA.16816.F32 R212, R8.reuse, R28, R224 ;  /* 0x0000001c08d4723c */ /* 0x040ff000000018e0 */
[----:B------:R-:W-:Y:S01]  /*8780*/  HMMA.16816.F32 R216, R8, R30, R208 ;  /* 0x0000001e08d8723c */ /* 0x000fe200000018d0 */
[----:B------:R-:W4:Y:S04]  /*8790*/  LDSM.16.M88.4 R8, [R232+0xa800] ;  /* 0x00a80000e808783b */ /* 0x000f280000000200 */
[----:B------:R-:W4:Y:S02]  /*87a0*/  LDSM.16.M88.4 R28, [R232+0xb800] ;  /* 0x00b80000e81c783b */ /* 0x000f240000000200 */
[----:B------:R-:W-:Y:S01]  /*87b0*/  IMAD.MOV.U32 R208, RZ, RZ, R171 ;  /* 0x000000ffffd07224 */ /* 0x000fe200078e00ab */
[----:B-1----:R-:W-:Y:S01]  /*87c0*/  HMMA.16816.F32 R228, R4, R18, R228 ;  /* 0x0000001204e4723c */ /* 0x002fe200000018e4 */
[----:B------:R-:W-:Y:S01]  /*87d0*/  IMAD.MOV.U32 R209, RZ, RZ, R170 ;  /* 0x000000ffffd17224 */ /* 0x000fe200078e00aa */
[----:B------:R-:W-:Y:S01]  /*87e0*/  MOV R211, R0 ;  /* 0x0000000000d37202 */ /* 0x000fe20000000f00 */
[----:B------:R-:W-:-:S05]  /*87f0*/  IMAD.MOV.U32 R210, RZ, RZ, R169 ;  /* 0x000000ffffd27224 */ /* 0x000fca00078e00a9 */
[----:B------:R-:W-:Y:S01]  /*8800*/  IMAD.MOV.U32 R224, RZ, RZ, R212 ;  /* 0x000000ffffe07224 */ /* 0x000fe200078e00d4 */
[----:B------:R-:W-:Y:S01]  /*8810*/  MOV R3, R214 ;  /* 0x000000d600037202 */ /* 0x000fe20000000f00 */
[----:B------:R-:W-:Y:S02]  /*8820*/  IMAD.MOV.U32 R164, RZ, RZ, R213 ;  /* 0x000000ffffa47224 */ /* 0x000fe400078e00d5 */
[----:B------:R-:W-:Y:S02]  /*8830*/  IMAD.MOV.U32 R2, RZ, RZ, R215 ;  /* 0x000000ffff027224 */ /* 0x000fe400078e00d7 */
[-C--:B------:R-:W-:Y:S08]  /*8840*/  HMMA.16816.F32 R212, R4, R16.reuse, R204 ;  /* 0x0000001004d4723c */ /* 0x080ff000000018cc */
[----:B--2---:R-:W-:Y:S02]  /*8850*/  HMMA.16816.F32 R204, R12, R16, R64 ;  /* 0x000000100ccc723c */ /* 0x004fe40000001840 */
[----:B------:R-:W-:-:S02]  /*8860*/  IMAD.MOV.U32 R245, RZ, RZ, R228 ;  /* 0x000000fffff57224 */ /* 0x000fc400078e00e4 */
[----:B------:R-:W-:Y:S02]  /*8870*/  IMAD.MOV.U32 R171, RZ, RZ, R229 ;  /* 0x000000ffffab7224 */ /* 0x000fe400078e00e5 */
[----:B------:R-:W-:Y:S02]  /*8880*/  IMAD.MOV.U32 R170, RZ, RZ, R230 ;  /* 0x000000ffffaa7224 */ /* 0x000fe400078e00e6 */
[----:B------:R-:W-:Y:S01]  /*8890*/  IMAD.MOV.U32 R169, RZ, RZ, R231 ;  /* 0x000000ffffa97224 */ /* 0x000fe200078e00e7 */
[----:B---3--:R-:W-:Y:S08]  /*88a0*/  HMMA.16816.F32 R36, R12, R20, R36 ;  /* 0x000000140c24723c */ /* 0x008ff00000001824 */
[C---:B----4-:R-:W-:Y:S08]  /*88b0*/  HMMA.16816.F32 R64, R4.reuse, R8, R248 ;  /* 0x000000080440723c */ /* 0x050ff000000018f8 */
[C---:B------:R-:W-:Y:S08]  /*88c0*/  HMMA.16816.F32 R228, R4.reuse, R20, R56 ;  /* 0x0000001404e4723c */ /* 0x040ff00000001838 */
[C---:B------:R-:W-:Y:S08]  /*88d0*/  HMMA.16816.F32 R56, R4.reuse, R28, R208 ;  /* 0x0000001c0438723c */ /* 0x040ff000000018d0 */
[----:B------:R-:W-:Y:S01]  /*88e0*/  MOV R0, R64 ;  /* 0x0000004000007202 */ /* 0x000fe20000000f00 */
        /* <DEDUP_REMOVED lines=8> */
[----:B------:R-:W-:-:S04]  /*8970*/  IMAD.MOV.U32 R63, RZ, RZ, R2 ;  /* 0x000000ffff3f7224 */ /* 0x000fc800078e0002 */
[----:B------:R-:W-:Y:S01]  /*8980*/  IMAD.MOV.U32 R164, RZ, RZ, R56 ;  /* 0x000000ffffa47224 */ /* 0x000fe200078e0038 */
[----:B------:R-:W-:Y:S01]  /*8990*/  MOV R3, R57 ;  /* 0x0000003900037202 */ /* 0x000fe20000000f00 */
[----:B------:R-:W-:Y:S01]  /*89a0*/  IMAD.MOV.U32 R55, RZ, RZ, R0 ;  /* 0x000000ffff377224 */ /* 0x000fe200078e0000 */
[----:B------:R-:W-:Y:S01]  /*89b0*/  HMMA.16816.F32 R64, R4, R30, R48 ;  /* 0x0000001e0440723c */ /* 0x000fe20000001830 */
[----:B------:R-:W-:Y:S01]  /*89c0*/  IMAD.MOV.U32 R2, RZ, RZ, R58 ;  /* 0x000000ffff027224 */ /* 0x000fe200078e003a */
[----:B------:R-:W-:Y:S01]  /*89d0*/  LDSM.16.M88.4 R4, [R241+0x6000] ;  /* 0x00600000f104783b */ /* 0x000fe20000000200 */
[----:B------:R-:W-:-:S05]  /*89e0*/  IMAD.MOV.U32 R0, RZ, RZ, R59 ;  /* 0x000000ffff007224 */ /* 0x000fca00078e003b */
[C---:B------:R-:W-:Y:S01]  /*89f0*/  HMMA.16816.F32 R56, R12.reuse, R18, R44 ;  /* 0x000000120c38723c */ /* 0x040fe2000000182c */
[----:B------:R-:W1:Y:S07]  /*8a00*/  LDSM.16.M88.4 R16, [R239+0x2000] ;  /* 0x00200000ef10783b */ /* 0x000e6e0000000200 */
[C---:B------:R-:W-:Y:S08]  /*8a10*/  HMMA.16816.F32 R40, R12.reuse, R8, R40 ;  /* 0x000000080c28723c */ /* 0x040ff00000001828 */
[C---:B------:R-:W-:Y:S01]  /*8a20*/  HMMA.16816.F32 R32, R12.reuse, R10, R32 ;  /* 0x0000000a0c20723c */ /* 0x040fe20000001820 */
[----:B------:R-:W2:Y:S07]  /*8a30*/  LDSM.16.M88.4 R8, [R241+0x4000] ;  /* 0x00400000f108783b */ /* 0x000eae0000000200 */
[C---:B------:R-:W-:Y:S01]  /*8a40*/  HMMA.16816.F32 R208, R12.reuse, R22, R220 ;  /* 0x000000160cd0723c */ /* 0x040fe200000018dc */
[----:B------:R-:W3:Y:S06]  /*8a50*/  LDSM.16.M88.4 R20, [R239+0x3000] ;  /* 0x00300000ef14783b */ /* 0x000eec0000000200 */
[----:B------:R-:W-:Y:S01]  /*8a60*/  IMAD.MOV.U32 R220, RZ, RZ, R55 ;  /* 0x000000ffffdc7224 */ /* 0x000fe200078e0037 */
[C---:B------:R-:W-:Y:S01]  /*8a70*/  HMMA.16816.F32 R60, R12.reuse, R28, R60 ;  /* 0x0000001c0c3c723c */ /* 0x040fe2000000183c */
[----:B------:R-:W-:Y:S01]  /*8a80*/  IMAD.MOV.U32 R221, RZ, RZ, R252 ;  /* 0x000000ffffdd7224 */ /* 0x000fe200078e00fc */
[----:B------:R-:W-:Y:S01]  /*8a90*/  MOV R222, R247 ;  /* 0x000000f700de7202 */ /* 0x000fe20000000f00 */
[----:B------:R-:W-:Y:S01]  /*8aa0*/  IMAD.MOV.U32 R223, RZ, RZ, R246 ;  /* 0x000000ffffdf7224 */ /* 0x000fe200078e00f6 */
[----:B------:R-:W4:Y:S04]  /*8ab0*/  S2R R247, SR_TID.X ;  /* 0x0000000000f77919 */ /* 0x000f280000002100 */
[----:B------:R-:W-:Y:S01]  /*8ac0*/  HMMA.16816.F32 R52, R12, R30, R216 ;  /* 0x0000001e0c34723c */ /* 0x000fe200000018d8 */
[----:B------:R-:W3:Y:S04]  /*8ad0*/  LDSM.16.M88.4 R12, [R239+0x2800] ;  /* 0x00280000ef0c783b */ /* 0x000ee80000000200 */
[----:B------:R-:W3:Y:S02]  /*8ae0*/  LDSM.16.M88.4 R28, [R239+0x3800] ;  /* 0x00380000ef1c783b */ /* 0x000ee40000000200 */
[----:B------:R-:W-:Y:S01]  /*8af0*/  IMAD.MOV.U32 R216, RZ, RZ, R245 ;  /* 0x000000ffffd87224 */ /* 0x000fe200078e00f5 */
[----:B------:R-:W-:Y:S01]  /*8b00*/  MOV R219, R169 ;  /* 0x000000a900db7202 */ /* 0x000fe20000000f00 */
[----:B------:R-:W-:Y:S01]  /*8b10*/  IMAD.MOV.U32 R217, RZ, RZ, R171 ;  /* 0x000000ffffd97224 */ /* 0x000fe200078e00ab */
[----:B-1----:R-:W-:Y:S01]  /*8b20*/  HMMA.16816.F32 R48, R4, R16, R212 ;  /* 0x000000100430723c */ /* 0x002fe200000018d4 */
[----:B------:R-:W-:-:S07]  /*8b30*/  IMAD.MOV.U32 R218, RZ, RZ, R170 ;  /* 0x000000ffffda7224 */ /* 0x000fce00078e00aa */
[----:B--2---:R-:W-:Y:S01]  /*8b40*/  HMMA.16816.F32 R44, R8, R16, R204 ;  /* 0x00000010082c723c */ /* 0x004fe200000018cc */
[----:B----4-:R-:W-:-:S06]  /*8b50*/  IMAD.SHL.U32 R247, R247, 0x2, RZ ;  /* 0x00000002f7f77824 */ /* 0x010fcc00078e00ff */
[----:B------:R-:W-:Y:S01]  /*8b60*/  IMAD.MOV.U32 R204, RZ, RZ, R164 ;  /* 0x000000ffffcc7224 */ /* 0x000fe200078e00a4 */
[----:B------:R-:W-:Y:S01]  /*8b70*/  HMMA.16816.F32 R212, R4, R18, R216 ;  /* 0x0000001204d4723c */ /* 0x000fe200000018d8 */
[----:B------:R-:W-:Y:S01]  /*8b80*/  IMAD.MOV.U32 R205, RZ, RZ, R3 ;  /* 0x000000ffffcd7224 */ /* 0x000fe200078e0003 */
[----:B------:R-:W-:Y:S01]  /*8b90*/  LOP3.LUT R247, R247, 0x6, RZ, 0xc0, !PT ;  /* 0x00000006f7f77812 */ /* 0x000fe200078ec0ff */
[----:B------:R-:W-:Y:S02]  /*8ba0*/  IMAD.MOV.U32 R206, RZ, RZ, R2 ;  /* 0x000000ffffce7224 */ /* 0x000fe400078e0002 */
[----:B------:R-:W-:-:S03]  /*8bb0*/  IMAD.MOV.U32 R207, RZ, RZ, R0 ;  /* 0x000000ffffcf7224 */ /* 0x000fc600078e0000 */
[----:B---3--:R-:W-:Y:S08]  /*8bc0*/  HMMA.16816.F32 R36, R8, R20, R36 ;  /* 0x000000140824723c */ /* 0x008ff00000001824 */
[C---:B------:R-:W-:Y:S08]  /*8bd0*/  HMMA.16816.F32 R216, R4.reuse, R12, R220 ;  /* 0x0000000c04d8723c */ /* 0x040ff000000018dc */
[C---:B------:R-:W-:Y:S08]  /*8be0*/  HMMA.16816.F32 R204, R4.reuse, R28, R204 ;  /* 0x0000001c04cc723c */ /* 0x040ff000000018cc */
[C---:B------:R-:W-:Y:S08]  /*8bf0*/  HMMA.16816.F32 R220, R4.reuse, R22, R224 ;  /* 0x0000001604dc723c */ /* 0x040ff000000018e0 */
[----:B------:R-:W-:Y:S01]  /*8c00*/  IMAD.MOV.U32 R3, RZ, RZ, R217 ;  /* 0x000000ffff037224 */ /* 0x000fe200078e00d9 */
[----:B------:R-:W-:Y:S01]  /*8c10*/  MOV R16, R216 ;  /* 0x000000d800107202 */ /* 0x000fe20000000f00 */
[----:B------:R-:W-:Y:S01]  /*8c20*/  IMAD.MOV.U32 R2, RZ, RZ, R218 ;  /* 0x000000ffff027224 */ /* 0x000fe200078e00da */
[----:B------:R-:W-:Y:S01]  /*8c30*/  HMMA.16816.F32 R64, R4, R30, R64 ;  /* 0x0000001e0440723c */ /* 0x000fe20000001840 */
[----:B------:R-:W-:Y:S01]  /*8c40*/  IMAD.MOV.U32 R0, RZ, RZ, R219 ;  /* 0x000000ffff007224 */ /* 0x000fe200078e00db */
[----:B------:R-:W-:Y:S01]  /*8c50*/  MOV R225, R3 ;  /* 0x0000000300e17202 */ /* 0x000fe20000000f00 */
[----:B------:R-:W-:-:S02]  /*8c60*/  IMAD.MOV.U32 R226, RZ, RZ, R2 ;  /* 0x000000ffffe27224 */ /* 0x000fc400078e0002 */
[----:B------:R-:W-:Y:S01]  /*8c70*/  IMAD.MOV.U32 R227, RZ, RZ, R0 ;  /* 0x000000ffffe37224 */ /* 0x000fe200078e0000 */
[----:B------:R-:W-:Y:S01]  /*8c80*/  MOV R2, R206 ;  /* 0x000000ce00027202 */ /* 0x000fe20000000f00 */
[----:B------:R-:W-:Y:S01]  /*8c90*/  IMAD.MOV.U32 R164, RZ, RZ, R204 ;  /* 0x000000ffffa47224 */ /* 0x000fe200078e00cc */
[----:B------:R-:W-:Y:S01]  /*8ca0*/  HMMA.16816.F32 R216, R4, R14, R248 ;  /* 0x0000000e04d8723c */ /* 0x000fe200000018f8 */
[----:B------:R-:W-:Y:S02]  /*8cb0*/  IMAD.MOV.U32 R3, RZ, RZ, R205 ;  /* 0x000000ffff037224 */ /* 0x000fe400078e00cd */
[----:B------:R-:W-:Y:S02]  /*8cc0*/  IMAD.MOV.U32 R0, RZ, RZ, R207 ;  /* 0x000000ffff007224 */ /* 0x000fe400078e00cf */
[----:B------:R-:W-:-:S03]  /*8cd0*/  IMAD.MOV.U32 R224, RZ, RZ, R16 ;  /* 0x000000ffffe07224 */ /* 0x000fc600078e0010 */
[----:B------:R-:W-:Y:S01]  /*8ce0*/  HMMA.16816.F32 R204, R8, R18, R56 ;  /* 0x0000001208cc723c */ /* 0x000fe20000001838 */
[----:B------:R-:W-:Y:S07]  /*8cf0*/  LDSM.16.M88.4 R16, [R238+0xa000] ;  /* 0x00a00000ee10783b */ /* 0x000fee0000000200 */
[----:B------:R-:W-:Y:S01]  /*8d00*/  HMMA.16816.F32 R248, R4, R20, R228 ;  /* 0x0000001404f8723c */ /* 0x000fe200000018e4 */
[----:B------:R-:W1:Y:S07]  /*8d10*/  LDSM.16.M88.4 R4, [R243+0x6000] ;  /* 0x00600000f304783b */ /* 0x000e6e0000000200 */
[C---:B------:R-:W-:Y:S08]  /*8d20*/  HMMA.16816.F32 R56, R8.reuse, R12, R40 ;  /* 0x0000000c0838723c */ /* 0x040ff00000001828 */
[C---:B------:R-:W-:Y:S01]  /*8d30*/  HMMA.16816.F32 R40, R8.reuse, R14, R32 ;  /* 0x0000000e0828723c */ /* 0x040fe20000001820 */
[----:B------:R-:W2:Y:S04]  /*8d40*/  LDSM.16.M88.4 R12, [R243+0x4000] ;  /* 0x00400000f30c783b */ /* 0x000ea80000000200 */
[----:B------:R-:W-:Y:S03]  /*8d50*/  LDSM.16.M88.4 R32, [R238+0xb800] ;  /* 0x00b80000ee20783b */ /* 0x000fe60000000200 */
[C---:B------:R-:W-:Y:S08]  /*8d60*/  HMMA.16816.F32 R228, R8.reuse, R28, R60 ;  /* 0x0000001c08e4723c */ /* 0x040ff0000000183c */
[C---:B------:R-:W-:Y:S08]  /*8d70*/  HMMA.16816.F32 R208, R8.reuse, R22, R208 ;  /* 0x0000001608d0723c */ /* 0x040ff000000018d0 */
[----:B------:R-:W-:Y:S01]  /*8d80*/  HMMA.16816.F32 R60, R8, R30, R52 ;  /* 0x0000001e083c723c */ /* 0x000fe20000001834 */
[----:B------:R-:W3:Y:S04]  /*8d90*/  LDSM.16.M88.4 R8, [R238+0xa800] ;  /* 0x00a80000ee08783b */ /* 0x000ee80000000200 */
[----:B------:R-:W4:Y:S03]  /*8da0*/  LDSM.16.M88.4 R28, [R238+0xb000] ;  /* 0x00b00000ee1c783b */ /* 0x000f260000000200 */
[-C--:B-1----:R-:W-:Y:S08]  /*8db0*/  HMMA.16816.F32 R52, R4, R16.reuse, R48 ;  /* 0x000000100434723c */ /* 0x082ff00000001830 */
[----:B------:R-:W-:Y:S01]  /*8dc0*/  IMAD.MOV.U32 R23, RZ, RZ, R208 ;  /* 0x000000ffff177224 */ /* 0x000fe200078e00d0 */
[----:B------:R-:W-:Y:S01]  /*8dd0*/  MOV R20, R211 ;  /* 0x000000d300147202 */ /* 0x000fe20000000f00 */
[----:B------:R-:W-:Y:S01]  /*8de0*/  IMAD.MOV.U32 R22, RZ, RZ, R209 ;  /* 0x000000ffff167224 */ /* 0x000fe200078e00d1 */
[----:B--2---:R-:W-:Y:S01]  /*8df0*/  HMMA.16816.F32 R48, R12, R16, R44 ;  /* 0x000000100c30723c */ /* 0x004fe2000000182c */
[----:B------:R-:W-:-:S02]  /*8e00*/  IMAD.MOV.U32 R21, RZ, RZ, R210 ;  /* 0x000000ffff157224 */ /* 0x000fc400078e00d2 */
[----:B------:R-:W-:Y:S02]  /*8e10*/  IMAD.MOV.U32 R208, RZ, RZ, R164 ;  /* 0x000000ffffd07224 */ /* 0x000fe400078e00a4 */
[----:B------:R-:W-:Y:S02]  /*8e20*/  IMAD.MOV.U32 R209, RZ, RZ, R3 ;  /* 0x000000ffffd17224 */ /* 0x000fe400078e0003 */
[----:B------:R-:W-:Y:S01]  /*8e30*/  IMAD.MOV.U32 R210, RZ, RZ, R2 ;  /* 0x000000ffffd27224 */ /* 0x000fe200078e0002 */
[----:B------:R-:W-:Y:S01]  /*8e40*/  HMMA.16816.F32 R212, R4, R18, R212 ;  /* 0x0000001204d4723c */ /* 0x000fe200000018d4 */
[----:B------:R-:W-:-:S07]  /*8e50*/  IMAD.MOV.U32 R211, RZ, RZ, R0 ;  /* 0x000000ffffd37224 */ /* 0x000fce00078e0000 */
[----:B------:R-:W-:Y:S08]  /*8e60*/  HMMA.16816.F32 R204, R12, R18, R204 ;  /* 0x000000120ccc723c */ /* 0x000ff000000018cc */
[C---:B---3--:R-:W-:Y:S08]  /*8e70*/  HMMA.16816.F32 R44, R4.reuse, R10, R216 ;  /* 0x0000000a042c723c */ /* 0x048ff000000018d8 */
[C---:B------:R-:W-:Y:S08]  /*8e80*/  HMMA.16816.F32 R216, R4.reuse, R32, R208 ;  /* 0x0000002004d8723c */ /* 0x040ff000000018d0 */
[----:B------:R-:W-:Y:S08]  /*8e90*/  HMMA.16816.F32 R208, R4, R34, R64 ;  /* 0x0000002204d0723c */ /* 0x000ff00000001840 */
[----:B------:R-:W-:Y:S01]  /*8ea0*/  HMMA.16816.F32 R64, R12, R8, R56 ;  /* 0x000000080c40723c */ /* 0x000fe20000001838 */
[----:B------:R-:W-:Y:S01]  /*8eb0*/  MOV R16, R44 ;  /* 0x0000002c00107202 */ /* 0x000fe20000000f00 */
[----:B------:R-:W-:-:S02]  /*8ec0*/  IMAD.MOV.U32 R3, RZ, RZ, R45 ;  /* 0x000000ffff037224 */ /* 0x000fc400078e002d */
[----:B------:R-:W-:Y:S02]  /*8ed0*/  IMAD.MOV.U32 R2, RZ, RZ, R46 ;  /* 0x000000ffff027224 */ /* 0x000fe400078e002e */
[----:B------:R-:W-:Y:S02]  /*8ee0*/  IMAD.MOV.U32 R0, RZ, RZ, R47 ;  /* 0x000000ffff007224 */ /* 0x000fe400078e002f */
[----:B------:R-:W-:Y:S07]  /*8ef0*/  HMMA.16816.F32 R56, R12, R10, R40 ;  /* 0x0000000a0c38723c */ /* 0x000fee0000001828 */
[----:B------:R-:W-:Y:S01]  /*8f00*/  IMAD.MOV.U32 R40, RZ, RZ, R23 ;  /* 0x000000ffff287224 */ /* 0x000fe200078e0017 */
[----:B------:R-:W-:Y:S01]  /*8f10*/  HMMA.16816.F32 R224, R4, R8, R224 ;  /* 0x0000000804e0723c */ /* 0x000fe200000018e0 */
[----:B------:R-:W-:Y:S01]  /*8f20*/  MOV R41, R22 ;  /* 0x0000001600297202 */ /* 0x000fe20000000f00 */
[----:B------:R-:W-:Y:S01]  /*8f30*/  IMAD.MOV.U32 R42, RZ, RZ, R21 ;  /* 0x000000ffff2a7224 */ /* 0x000fe200078e0015 */
[----:B------:R-:W-:Y:S01]  /*8f40*/  LDSM.16.M88.4 R8, [R242+0x4000] ;  /* 0x00400000f208783b */ /* 0x000fe20000000200 */
[----:B------:R-:W-:-:S03]  /*8f50*/  IMAD.MOV.U32 R43, RZ, RZ, R20 ;  /* 0x000000ffff2b7224 */ /* 0x000fc600078e0014 */
[----:B------:R-:W-:Y:S01]  /*8f60*/  LDSM.16.M88.4 R20, [R237+0x2000] ;  /* 0x00200000ed14783b */ /* 0x000fe20000000200 */
[C---:B----4-:R-:W-:Y:S08]  /*8f70*/  HMMA.16816.F32 R248, R4.reuse, R28, R248 ;  /* 0x0000001c04f8723c */ /* 0x050ff000000018f8 */
[----:B------:R-:W-:Y:S01]  /*8f80*/  HMMA.16816.F32 R220, R4, R30, R220 ;  /* 0x0000001e04dc723c */ /* 0x000fe200000018dc */
[----:B------:R-:W1:Y:S07]  /*8f90*/  LDSM.16.M88.4 R4, [R242+0x6000] ;  /* 0x00600000f204783b */ /* 0x000e6e0000000200 */
[C---:B------:R-:W-:Y:S08]  /*8fa0*/  HMMA.16816.F32 R44, R12.reuse, R28, R36 ;  /* 0x0000001c0c2c723c */ /* 0x040ff00000001824 */
[C---:B------:R-:W-:Y:S08]  /*8fb0*/  HMMA.16816.F32 R36, R12.reuse, R32, R228 ;  /* 0x000000200c24723c */ /* 0x040ff000000018e4 */
[C---:B------:R-:W-:Y:S01]  /*8fc0*/  HMMA.16816.F32 R40, R12.reuse, R30, R40 ;  /* 0x0000001e0c28723c */ /* 0x040fe20000001828 */
[----:B------:R-:W2:Y:S07]  /*8fd0*/  LDSM.16.M88.4 R28, [R237+0x3800] ;  /* 0x00380000ed1c783b */ /* 0x000eae0000000200 */
[----:B------:R-:W-:Y:S07]  /*8fe0*/  HMMA.16816.F32 R32, R12, R34, R60 ;  /* 0x000000220c20723c */ /* 0x000fee000000183c */
[----:B------:R-:W-:Y:S01]  /*8ff0*/  IMAD.MOV.U32 R60, RZ, RZ, R16 ;  /* 0x000000ffff3c7224 */ /* 0x000fe200078e0010 */
[----:B------:R-:W-:Y:S01]  /*9000*/  MOV R62, R2 ;  /* 0x00000002003e7202 */ /* 0x000fe20000000f00 */
[----:B-1----:R-:W-:Y:S01]  /*9010*/  HMMA.16816.F32 R12, R4, R20, R52 ;  /* 0x00000014040c723c */ /* 0x002fe20000001834 */
[----:B------:R-:W1:Y:S01]  /*9020*/  LDSM.16.M88.4 R16, [R237+0x2800] ;  /* 0x00280000ed10783b */ /* 0x000e620000000200 */
[----:B------:R-:W-:-:S02]  /*9030*/  IMAD.MOV.U32 R63, RZ, RZ, R0 ;  /* 0x000000ffff3f7224 */ /* 0x000fc400078e0000 */
[----:B------:R-:W-:Y:S02]  /*9040*/  IMAD.U32 R0, RZ, RZ, UR21 ;  /* 0x00000015ff007e24 */ /* 0x000fe4000f8e00ff */
[----:B------:R-:W-:Y:S02]  /*9050*/  IMAD.MOV.U32 R61, RZ, RZ, R3 ;  /* 0x000000ffff3d7224 */ /* 0x000fe400078e0003 */
[----:B------:R-:W-:Y:S01]  /*9060*/  IMAD R0, R0, 0x40, R247 ;  /* 0x0000004000007824 */ /* 0x000fe200078e02f7 */
[----:B------:R-:W-:Y:S04]  /*9070*/  HMMA.16816.F32 R228, R8, R20, R48 ;  /* 0x0000001408e4723c */ /* 0x000fe80000001830 */
[C---:B------:R-:W-:Y:S02]  /*9080*/  IADD3 R3, R0.reuse, 0x1, RZ ;  /* 0x0000000100037810 */ /* 0x040fe40007ffe0ff */
[----:B------:R-:W-:-:S02]  /*9090*/  IADD3 R2, R0, 0x8, RZ ;  /* 0x0000000800027810 */ /* 0x000fc40007ffe0ff */
[C---:B------:R-:W-:Y:S01]  /*90a0*/  HMMA.16816.F32 R48, R4.reuse, R22, R212 ;  /* 0x000000160430723c */ /* 0x040fe200000018d4 */
[C---:B------:R-:W-:Y:S02]  /*90b0*/  ISETP.GE.AND P5, PT, R3.reuse, R25, PT ;  /* 0x000000190300720c */ /* 0x040fe40003fa6270 */
[C---:B------:R-:W-:Y:S02]  /*90c0*/  ISETP.GE.AND P6, PT, R3.reuse, R24, PT ;  /* 0x000000180300720c */ /* 0x040fe40003fc6270 */
[C---:B------:R-:W-:Y:S02]  /*90d0*/  ISETP.GE.AND P4, PT, R3.reuse, R27, PT ;  /* 0x0000001b0300720c */ /* 0x040fe40003f86270 */
[----:B------:R-:W-:Y:S01]  /*90e0*/  IMAD.MOV.U32 R169, RZ, RZ, R13 ;  /* 0x000000ffffa97224 */ /* 0x000fe200078e000d */
[----:B------:R-:W-:Y:S01]  /*90f0*/  MOV R245, R14 ;  /* 0x0000000e00f57202 */ /* 0x000fe20000000f00 */
[----:B------:R-:W-:Y:S01]  /*9100*/  IMAD.MOV.U32 R164, RZ, RZ, R15 ;  /* 0x000000ffffa47224 */ /* 0x000fe200078e000f */
[----:B--2---:R-:W-:Y:S01]  /*9110*/  HMMA.16816.F32 R216, R4, R28, R216 ;  /* 0x0000001c04d8723c */ /* 0x004fe200000018d8 */
[----:B------:R-:W-:Y:S01]  /*9120*/  IMAD.MOV.U32 R246, RZ, RZ, R12 ;  /* 0x000000fffff67224 */ /* 0x000fe200078e000c */
[----:B------:R-:W-:Y:S01]  /*9130*/  ISETP.GE.AND P1, PT, R3, R26, PT ;  /* 0x0000001a0300720c */ /* 0x000fe20003f26270 */
[----:B------:R-:W2:Y:S01]  /*9140*/  LDSM.16.M88.4 R12, [R237+0x3000] ;  /* 0x00300000ed0c783b */ /* 0x000ea20000000200 */
[----:B------:R-:W-:Y:S01]  /*9150*/  ISETP.GE.AND P0, PT, R2, R24, PT ;  /* 0x000000180200720c */ /* 0x000fe20003f06270 */
[----:B------:R-:W-:-:S04]  /*9160*/  DEPBAR.LE SB0, 0x0 ;  /* 0x000080000000791a */ /* 0x000fc80000000000 */
[C---:B------:R-:W-:Y:S08]  /*9170*/  HMMA.16816.F32 R208, R4.reuse, R30, R208 ;  /* 0x0000001e04d0723c */ /* 0x040ff000000018d0 */
[C---:B-1----:R-:W-:Y:S08]  /*9180*/  HMMA.16816.F32 R224, R4.reuse, R16, R224 ;  /* 0x0000001004e0723c */ /* 0x042ff000000018e0 */
[----:B------:R-:W-:Y:S08]  /*9190*/  HMMA.16816.F32 R60, R4, R18, R60 ;  /* 0x00000012043c723c */ /* 0x000ff0000000183c */
[C---:B------:R-:W-:Y:S08]  /*91a0*/  HMMA.16816.F32 R20, R8.reuse, R22, R204 ;  /* 0x000000160814723c */ /* 0x040ff000000018cc */
[----:B------:R-:W-:Y:S08]  /*91b0*/  HMMA.16816.F32 R52, R8, R16, R64 ;  /* 0x000000100834723c */ /* 0x000ff00000001840 */
[C---:B--2---:R-:W-:Y:S08]  /*91c0*/  HMMA.16816.F32 R248, R4.reuse, R12, R248 ;  /* 0x0000000c04f8723c */ /* 0x044ff000000018f8 */
[----:B------:R-:W-:Y:S01]  /*91d0*/  HMMA.16816.F32 R220, R4, R14, R220 ;  /* 0x0000000e04dc723c */ /* 0x000fe200000018dc */
[----:B------:R-:W1:Y:S07]  /*91e0*/  I2F R4, R3 ;  /* 0x0000000300047306 */ /* 0x000e6e0000201400 */
[C---:B------:R-:W-:Y:S01]  /*91f0*/  HMMA.16816.F32 R56, R8.reuse, R18, R56 ;  /* 0x000000120838723c */ /* 0x040fe20000001838 */
[----:B------:R-:W2:Y:S07]  /*9200*/  I2F R5, R2 ;  /* 0x0000000200057306 */ /* 0x000eae0000201400 */
[----:B------:R-:W-:Y:S01]  /*9210*/  HMMA.16816.F32 R44, R8, R12, R44 ;  /* 0x0000000c082c723c */ /* 0x000fe2000000182c */
[----:B-1----:R-:W-:Y:S01]  /*9220*/  FFMA.FTZ R6, R4, UR4, R231 ;  /* 0x0000000404067c23 */ /* 0x002fe200080100e7 */
[----:B------:R-:W-:Y:S01]  /*9230*/  IADD3 R3, R0, 0x9, RZ ;  /* 0x0000000900037810 */ /* 0x000fe20007ffe0ff */
[----:B------:R-:W-:-:S05]  /*9240*/  FFMA.FTZ R7, R4, UR4, R229 ;  /* 0x0000000404077c23 */ /* 0x000fca00080100e5 */
[C---:B------:R-:W-:Y:S08]  /*9250*/  HMMA.16816.F32 R40, R8.reuse, R14, R40 ;  /* 0x0000000e0828723c */ /* 0x040ff00000001828 */
[C---:B------:R-:W-:Y:S07]  /*9260*/  HMMA.16816.F32 R36, R8.reuse, R28, R36 ;  /* 0x0000001c0824723c */ /* 0x040fee0000001824 */
[----:B------:R-:W-:Y:S01]  /*9270*/  FSEL R29, R6, -INF , !P5 ;  /* 0xff800000061d7808 */ /* 0x000fe20006800000 */
[----:B------:R-:W-:Y:S01]  /*9280*/  HMMA.16816.F32 R32, R8, R30, R32 ;  /* 0x0000001e0820723c */ /* 0x000fe20000001820 */
[----:B--2---:R-:W-:Y:S01]  /*9290*/  FFMA.FTZ R6, R5, UR4, R48 ;  /* 0x0000000405067c23 */ /* 0x004fe20008010030 */
[----:B------:R-:W-:Y:S01]  /*92a0*/  FSEL R28, R7, -INF , !P6 ;  /* 0xff800000071c7808 */ /* 0x000fe20007000000 */
[----:B------:R-:W-:Y:S01]  /*92b0*/  FFMA.FTZ R7, R5, UR4, R22 ;  /* 0x0000000405077c23 */ /* 0x000fe20008010016 */
[----:B------:R-:W-:Y:S01]  /*92c0*/  BAR.SYNC.DEFER_BLOCKING 0x0 ;  /* 0x0000000000007b1d */ /* 0x000fe20000010000 */
[----:B------:R-:W-:-:S02]  /*92d0*/  ISETP.GE.AND P5, PT, R2, R27, PT ;  /* 0x0000001b0200720c */ /* 0x000fc40003fa6270 */
[----:B------:R-:W-:Y:S01]  /*92e0*/  FFMA.FTZ R8, R4, UR4, R169 ;  /* 0x0000000404087c23 */ /* 0x000fe200080100a9 */
[----:B------:R-:W-:Y:S01]  /*92f0*/  ISETP.GE.AND P6, PT, R2, R25, PT ;  /* 0x000000190200720c */ /* 0x000fe20003fc6270 */
[----:B------:R-:W-:Y:S01]  /*9300*/  FFMA.FTZ R9, R4, UR4, R164 ;  /* 0x0000000404097c23 */ /* 0x000fe200080100a4 */
[----:B------:R-:W-:Y:S01]  /*9310*/  FSEL R22, R6, -INF , !P5 ;  /* 0xff80000006167808 */ /* 0x000fe20006800000 */
[----:B------:R-:W1:Y:S01]  /*9320*/  I2F R4, R3 ;  /* 0x0000000300047306 */ /* 0x000e620000201400 */
[----:B------:R-:W-:Y:S01]  /*9330*/  FSEL R30, R8, -INF , !P4 ;  /* 0xff800000081e7808 */ /* 0x000fe20006000000 */
[C---:B------:R-:W-:Y:S01]  /*9340*/  FFMA.FTZ R8, R5.reuse, UR4, R20 ;  /* 0x0000000405087c23 */ /* 0x040fe20008010014 */
[----:B------:R-:W-:Y:S01]  /*9350*/  ISETP.GE.AND P4, PT, R2, R26, PT ;  /* 0x0000001a0200720c */ /* 0x000fe20003f86270 */
[----:B------:R-:W-:Y:S01]  /*9360*/  FFMA.FTZ R6, R5, UR4, R50 ;  /* 0x0000000405067c23 */ /* 0x000fe20008010032 */
[----:B------:R-:W-:Y:S02]  /*9370*/  IADD3 R2, R0, 0x10, RZ ;  /* 0x0000001000027810 */ /* 0x000fe40007ffe0ff */
[----:B------:R-:W-:-:S02]  /*9380*/  FSEL R20, R7, -INF , !P6 ;  /* 0xff80000007147808 */ /* 0x000fc40007000000 */
[----:B------:R-:W2:Y:S01]  /*9390*/  I2F R5, R2 ;  /* 0x0000000200057306 */ /* 0x000ea20000201400 */
[----:B------:R-:W-:Y:S02]  /*93a0*/  FSEL R31, R9, -INF , !P1 ;  /* 0xff800000091f7808 */ /* 0x000fe40004800000 */
[----:B------:R-:W-:Y:S02]  /*93b0*/  FSEL R18, R8, -INF , !P0 ;  /* 0xff80000008127808 */ /* 0x000fe40004000000 */
[C---:B------:R-:W-:Y:S01]  /*93c0*/  ISETP.GE.AND P0, PT, R3.reuse, R25, PT ;  /* 0x000000190300720c */ /* 0x040fe20003f06270 */
[C---:B-1----:R-:W-:Y:S01]  /*93d0*/  FFMA.FTZ R7, R4.reuse, UR4, R23 ;  /* 0x0000000404077c23 */ /* 0x042fe20008010017 */
[C---:B------:R-:W-:Y:S01]  /*93e0*/  ISETP.GE.AND P1, PT, R3.reuse, R24, PT ;  /* 0x000000180300720c */ /* 0x040fe20003f26270 */
[C---:B------:R-:W-:Y:S01]  /*93f0*/  FFMA.FTZ R8, R4.reuse, UR4, R21 ;  /* 0x0000000404087c23 */ /* 0x040fe20008010015 */
[C---:B------:R-:W-:Y:S01]  /*9400*/  ISETP.GE.AND P6, PT, R3.reuse, R27, PT ;  /* 0x0000001b0300720c */ /* 0x040fe20003fc6270 */
[C---:B------:R-:W-:Y:S01]  /*9410*/  FFMA.FTZ R9, R4.reuse, UR4, R49 ;  /* 0x0000000404097c23 */ /* 0x040fe20008010031 */
[----:B------:R-:W-:Y:S01]  /*9420*/  ISETP.GE.AND P5, PT, R3, R26, PT ;  /* 0x0000001a0300720c */ /* 0x000fe20003fa6270 */
[----:B------:R-:W-:Y:S01]  /*9430*/  FFMA.FTZ R10, R4, UR4, R51 ;  /* 0x00000004040a7c23 */ /* 0x000fe20008010033 */
[----:B------:R-:W-:-:S02]  /*9440*/  IADD3 R3, R0, 0x11, RZ ;  /* 0x0000001100037810 */ /* 0x000fc40007ffe0ff */
[----:B------:R-:W-:Y:S01]  /*9450*/  FSEL R21, R6, -INF , !P4 ;  /* 0xff80000006157808 */ /* 0x000fe20006000000 */
[----:B--2---:R-:W-:Y:S01]  /*9460*/  FFMA.FTZ R6, R5, UR4, R224 ;  /* 0x0000000405067c23 */ /* 0x004fe200080100e0 */
[----:B------:R-:W-:Y:S01]  /*9470*/  FSEL R17, R7, -INF , !P0 ;  /* 0xff80000007117808 */ /* 0x000fe20004000000 */
[----:B------:R-:W1:Y:S01]  /*9480*/  I2F R4, R3 ;  /* 0x0000000300047306 */ /* 0x000e620000201400 */
[----:B------:R-:W-:Y:S01]  /*9490*/  FSEL R16, R8, -INF , !P1 ;  /* 0xff80000008107808 */ /* 0x000fe20004800000 */
[C---:B------:R-:W-:Y:S01]  /*94a0*/  FFMA.FTZ R8, R5.reuse, UR4, R52 ;  /* 0x0000000405087c23 */ /* 0x040fe20008010034 */
[C---:B------:R-:W-:Y:S01]  /*94b0*/  ISETP.GE.AND P0, PT, R2.reuse, R27, PT ;  /* 0x0000001b0200720c */ /* 0x040fe20003f06270 */
[----:B------:R-:W-:Y:S01]  /*94c0*/  FFMA.FTZ R7, R5, UR4, R54 ;  /* 0x0000000405077c23 */ /* 0x000fe20008010036 */
[----:B------:R-:W-:Y:S02]  /*94d0*/  FSEL R19, R9, -INF , !P6 ;  /* 0xff80000009137808 */ /* 0x000fe40007000000 */
[----:B------:R-:W-:-:S02]  /*94e0*/  ISETP.GE.AND P4, PT, R2, R24, PT ;  /* 0x000000180200720c */ /* 0x000fc40003f86270 */
[CC--:B------:R-:W-:Y:S02]  /*94f0*/  ISETP.GE.AND P1, PT, R2.reuse, R25.reuse, PT ;  /* 0x000000190200720c */ /* 0x0c0fe40003f26270 */
[----:B------:R-:W-:Y:S02]  /*9500*/  ISETP.GE.AND P6, PT, R2, R26, PT ;  /* 0x0000001a0200720c */ /* 0x000fe40003fc6270 */
[----:B------:R-:W-:Y:S02]  /*9510*/  IADD3 R2, R0, 0x18, RZ ;  /* 0x0000001800027810 */ /* 0x000fe40007ffe0ff */
[----:B------:R-:W-:Y:S01]  /*9520*/  FSEL R215, R6, -INF , !P0 ;  /* 0xff80000006d77808 */ /* 0x000fe20004000000 */
[----:B------:R-:W-:Y:S01]  /*9530*/  FFMA.FTZ R6, R5, UR4, R226 ;  /* 0x0000000405067c23 */ /* 0x000fe200080100e2 */
[----:B------:R-:W-:Y:S01]  /*9540*/  FSEL R213, R7, -INF , !P1 ;  /* 0xff80000007d57808 */ /* 0x000fe20004800000 */
[----:B------:R-:W2:Y:S01]  /*9550*/  I2F R5, R2 ;  /* 0x0000000200057306 */ /* 0x000ea20000201400 */
[----:B------:R-:W-:Y:S01]  /*9560*/  FSEL R23, R10, -INF , !P5 ;  /* 0xff8000000a177808 */ /* 0x000fe20006800000 */
[----:B-1----:R-:W-:Y:S01]  /*9570*/  FFMA.FTZ R7, R4, UR4, R55 ;  /* 0x0000000404077c23 */ /* 0x002fe20008010037 */
[----:B------:R-:W-:Y:S01]  /*9580*/  FSEL R212, R8, -INF , !P4 ;  /* 0xff80000008d47808 */ /* 0x000fe20006000000 */
[C---:B------:R-:W-:Y:S01]  /*9590*/  FFMA.FTZ R8, R4.reuse, UR4, R53 ;  /* 0x0000000404087c23 */ /* 0x040fe20008010035 */
[C---:B------:R-:W-:Y:S01]  /*95a0*/  ISETP.GE.AND P5, PT, R3.reuse, R24, PT ;  /* 0x000000180300720c */ /* 0x040fe20003fa6270 */
[C---:B------:R-:W-:Y:S01]  /*95b0*/  FFMA.FTZ R9, R4.reuse, UR4, R225 ;  /* 0x0000000404097c23 */ /* 0x040fe200080100e1 */
[C---:B------:R-:W-:Y:S01]  /*95c0*/  ISETP.GE.AND P4, PT, R3.reuse, R25, PT ;  /* 0x000000190300720c */ /* 0x040fe20003f86270 */
[----:B------:R-:W-:Y:S01]  /*95d0*/  FFMA.FTZ R10, R4, UR4, R227 ;  /* 0x00000004040a7c23 */ /* 0x000fe200080100e3 */
[----:B------:R-:W-:-:S02]  /*95e0*/  ISETP.GE.AND P1, PT, R3, R27, PT ;  /* 0x0000001b0300720c */ /* 0x000fc40003f26270 */
[----:B------:R-:W-:Y:S02]  /*95f0*/  ISETP.GE.AND P0, PT, R3, R26, PT ;  /* 0x0000001a0300720c */ /* 0x000fe40003f06270 */
[----:B------:R-:W-:Y:S02]  /*9600*/  IADD3 R3, R0, 0x19, RZ ;  /* 0x0000001900037810 */ /* 0x000fe40007ffe0ff */
[----:B------:R-:W-:Y:S01]  /*9610*/  FSEL R214, R6, -INF , !P6 ;  /* 0xff80000006d67808 */ /* 0x000fe20007000000 */
[----:B--2---:R-:W-:Y:S01]  /*9620*/  FFMA.FTZ R6, R5, UR4, R60 ;  /* 0x0000000405067c23 */ /* 0x004fe2000801003c */
[----:B------:R-:W-:Y:S01]  /*9630*/  FSEL R205, R7, -INF , !P4 ;  /* 0xff80000007cd7808 */ /* 0x000fe20006000000 */
[----:B------:R-:W1:Y:S01]  /*9640*/  I2F R4, R3 ;  /* 0x0000000300047306 */ /* 0x000e620000201400 */
[----:B------:R-:W-:Y:S01]  /*9650*/  FSEL R204, R8, -INF , !P5 ;  /* 0xff80000008cc7808 */ /* 0x000fe20006800000 */
[C---:B------:R-:W-:Y:S01]  /*9660*/  FFMA.FTZ R8, R5.reuse, UR4, R56 ;  /* 0x0000000405087c23 */ /* 0x040fe20008010038 */
[----:B------:R-:W-:Y:S01]  /*9670*/  ISETP.GE.AND P4, PT, R2, R27, PT ;  /* 0x0000001b0200720c */ /* 0x000fe20003f86270 */
[----:B------:R-:W-:Y:S01]  /*9680*/  FFMA.FTZ R7, R5, UR4, R58 ;  /* 0x0000000405077c23 */ /* 0x000fe2000801003a */
[----:B------:R-:W-:-:S02]  /*9690*/  FSEL R206, R9, -INF , !P1 ;  /* 0xff80000009ce7808 */ /* 0x000fc40004800000 */
[C---:B------:R-:W-:Y:S02]  /*96a0*/  ISETP.GE.AND P6, PT, R2.reuse, R24, PT ;  /* 0x000000180200720c */ /* 0x040fe40003fc6270 */
        /* <DEDUP_REMOVED lines=13> */
[----:B------:R-:W-:Y:S01]  /*9780*/  ISETP.GE.AND P0, PT, R3, R24, PT ;  /* 0x000000180300720c */ /* 0x000fe20003f06270 */
[----:B------:R-:W-:Y:S01]  /*9790*/  FFMA.FTZ R10, R4, UR4, R63 ;  /* 0x00000004040a7c23 */ /* 0x000fe2000801003f */
[----:B------:R-:W-:-:S02]  /*97a0*/  FSEL R50, R7, -INF , !P6 ;  /* 0xff80000007327808 */ /* 0x000fc40007000000 */
[----:B------:R-:W-:Y:S02]  /*97b0*/  FSEL R49, R8, -INF , !P0 ;  /* 0xff80000008317808 */ /* 0x000fe40004000000 */
[----:B------:R-:W-:Y:S02]  /*97c0*/  ISETP.GE.AND P0, PT, R2, R25, PT ;  /* 0x000000190200720c */ /* 0x000fe40003f06270 */
[-C--:B------:R-:W-:Y:S01]  /*97d0*/  ISETP.GE.AND P5, PT, R3, R27.reuse, PT ;  /* 0x0000001b0300720c */ /* 0x080fe20003fa6270 */
[----:B--2---:R-:W-:Y:S01]  /*97e0*/  FFMA.FTZ R7, R5, UR4, R46 ;  /* 0x0000000405077c23 */ /* 0x004fe2000801002e */
[----:B------:R-:W-:Y:S01]  /*97f0*/  ISETP.GE.AND P4, PT, R3, R26, PT ;  /* 0x0000001a0300720c */ /* 0x000fe20003f86270 */
[C---:B------:R-:W-:Y:S01]  /*9800*/  FFMA.FTZ R8, R5.reuse, UR4, R44 ;  /* 0x0000000405087c23 */ /* 0x040fe2000801002c */
[----:B------:R-:W-:Y:S02]  /*9810*/  IADD3 R3, R0, 0x21, RZ ;  /* 0x0000002100037810 */ /* 0x000fe40007ffe0ff */
[----:B------:R-:W-:Y:S01]  /*9820*/  FSEL R170, R6, -INF , !P1 ;  /* 0xff80000006aa7808 */ /* 0x000fe20004800000 */
[----:B------:R-:W-:Y:S01]  /*9830*/  FFMA.FTZ R6, R5, UR4, R248 ;  /* 0x0000000405067c23 */ /* 0x000fe200080100f8 */
[----:B------:R-:W-:Y:S01]  /*9840*/  FSEL R7, R7, -INF , !P0 ;  /* 0xff80000007077808 */ /* 0x000fe20004000000 */
[----:B------:R-:W1:Y:S01]  /*9850*/  I2F R4, R3 ;  /* 0x0000000300047306 */ /* 0x000e620000201400 */
[----:B------:R-:W-:-:S02]  /*9860*/  ISETP.GE.AND P6, PT, R2, R27, PT ;  /* 0x0000001b0200720c */ /* 0x000fc40003fc6270 */
[----:B------:R-:W-:Y:S01]  /*9870*/  FSEL R51, R9, -INF , !P5 ;  /* 0xff80000009337808 */ /* 0x000fe20006800000 */
[----:B------:R2:W-:Y:S01]  /*9880*/  STL [R1], R7 ;  /* 0x0000000701007387 */ /* 0x0005e20000100800 */
[C---:B------:R-:W-:Y:S02]  /*9890*/  ISETP.GE.AND P1, PT, R2.reuse, R24, PT ;  /* 0x000000180200720c */ /* 0x040fe40003f26270 */
[----:B------:R-:W-:Y:S02]  /*98a0*/  ISETP.GE.AND P5, PT, R2, R26, PT ;  /* 0x0000001a0200720c */ /* 0x000fe40003fa6270 */
[----:B------:R-:W-:Y:S02]  /*98b0*/  IADD3 R2, R0, 0x28, RZ ;  /* 0x0000002800027810 */ /* 0x000fe40007ffe0ff */
[----:B------:R-:W-:Y:S02]  /*98c0*/  FSEL R64, R8, -INF , !P1 ;  /* 0xff80000008407808 */ /* 0x000fe40004800000 */
[----:B------:R-:W-:-:S02]  /*98d0*/  FSEL R44, R10, -INF , !P4 ;  /* 0xff8000000a2c7808 */ /* 0x000fc40006000000 */
[C---:B------:R-:W-:Y:S01]  /*98e0*/  ISETP.GE.AND P4, PT, R3.reuse, R24, PT ;  /* 0x000000180300720c */ /* 0x040fe20003f86270 */
[C---:B-1----:R-:W-:Y:S01]  /*98f0*/  FFMA.FTZ R8, R4.reuse, UR4, R45 ;  /* 0x0000000404087c23 */ /* 0x042fe2000801002d */
[C---:B------:R-:W-:Y:S01]  /*9900*/  ISETP.GE.AND P1, PT, R3.reuse, R25, PT ;  /* 0x000000190300720c */ /* 0x040fe20003f26270 */
[C---:B------:R-:W-:Y:S01]  /*9910*/  FFMA.FTZ R9, R4.reuse, UR4, R249 ;  /* 0x0000000404097c23 */ /* 0x040fe200080100f9 */
[----:B------:R-:W-:Y:S01]  /*9920*/  ISETP.GE.AND P0, PT, R3, R27, PT ;  /* 0x0000001b0300720c */ /* 0x000fe20003f06270 */
[----:B------:R-:W-:Y:S01]  /*9930*/  FFMA.FTZ R10, R4, UR4, R251 ;  /* 0x00000004040a7c23 */ /* 0x000fe200080100fb */
[----:B------:R-:W-:Y:S02]  /*9940*/  FSEL R227, R8, -INF , !P4 ;  /* 0xff80000008e37808 */ /* 0x000fe40006000000 */
[----:B------:R-:W-:Y:S02]  /*9950*/  FSEL R231, R9, -INF , !P0 ;  /* 0xff80000009e77808 */ /* 0x000fe40004000000 */
[----:B------:R-:W-:-:S02]  /*9960*/  ISETP.GE.AND P4, PT, R2, R25, PT ;  /* 0x000000190200720c */ /* 0x000fc40003f86270 */
[-C--:B------:R-:W-:Y:S02]  /*9970*/  ISETP.GE.AND P0, PT, R2, R26.reuse, PT ;  /* 0x0000001a0200720c */ /* 0x080fe40003f06270 */
[----:B--2---:R-:W-:Y:S01]  /*9980*/  FSEL R7, R6, -INF , !P6 ;  /* 0xff80000006077808 */ /* 0x004fe20007000000 */
[----:B------:R-:W-:Y:S01]  /*9990*/  FFMA.FTZ R6, R5, UR4, R250 ;  /* 0x0000000405067c23 */ /* 0x000fe200080100fa */
[----:B------:R-:W-:Y:S01]  /*99a0*/  ISETP.GE.AND P6, PT, R3, R26, PT ;  /* 0x0000001a0300720c */ /* 0x000fe20003fc6270 */
[----:B------:R-:W1:Y:S01]  /*99b0*/  I2F R5, R2 ;  /* 0x0000000200057306 */ /* 0x000e620000201400 */
[----:B------:R-:W-:Y:S01]  /*99c0*/  IADD3 R3, R0, 0x29, RZ ;  /* 0x0000002900037810 */ /* 0x000fe20007ffe0ff */
[----:B------:R2:W-:Y:S01]  /*99d0*/  STL [R1+0x4], R7 ;  /* 0x0000040701007387 */ /* 0x0005e20000100800 */
[----:B------:R-:W-:Y:S02]  /*99e0*/  FSEL R250, R6, -INF , !P5 ;  /* 0xff80000006fa7808 */ /* 0x000fe40006800000 */
[----:B------:R-:W-:-:S02]  /*99f0*/  ISETP.GE.AND P5, PT, R2, R24, PT ;  /* 0x000000180200720c */ /* 0x000fc40003fa6270 */
[----:B------:R-:W-:Y:S02]  /*9a00*/  FSEL R251, R10, -INF , !P6 ;  /* 0xff8000000afb7808 */ /* 0x000fe40007000000 */
[----:B------:R-:W-:Y:S01]  /*9a10*/  ISETP.GE.AND P6, PT, R3, R24, PT ;  /* 0x000000180300720c */ /* 0x000fe20003fc6270 */
[C---:B-1----:R-:W-:Y:S02]  /*9a20*/  FFMA.FTZ R6, R5.reuse, UR4, R220 ;  /* 0x0000000405067c23 */ /* 0x042fe400080100dc */
[----:B------:R-:W-:-:S05]  /*9a30*/  FFMA.FTZ R8, R5, UR4, R40 ;  /* 0x0000000405087c23 */ /* 0x000fca0008010028 */
[----:B------:R-:W-:Y:S02]  /*9a40*/  FSEL R224, R8, -INF , !P5 ;  /* 0xff80000008e07808 */ /* 0x000fe40006800000 */
[----:B------:R-:W-:Y:S01]  /*9a50*/  ISETP.GE.AND P5, PT, R3, R25, PT ;  /* 0x000000190300720c */ /* 0x000fe20003fa6270 */
[----:B--2---:R-:W-:Y:S02]  /*9a60*/  FFMA.FTZ R7, R4, UR4, R47 ;  /* 0x0000000404077c23 */ /* 0x004fe4000801002f */
[----:B------:R-:W1:Y:S03]  /*9a70*/  I2F R4, R3 ;  /* 0x0000000300047306 */ /* 0x000e660000201400 */
[----:B------:R-:W-:Y:S01]  /*9a80*/  FSEL R229, R7, -INF , !P1 ;  /* 0xff80000007e57808 */ /* 0x000fe20004800000 */
[C---:B------:R-:W-:Y:S01]  /*9a90*/  FFMA.FTZ R7, R5.reuse, UR4, R42 ;  /* 0x0000000405077c23 */ /* 0x040fe2000801002a */
[----:B------:R-:W-:Y:S01]  /*9aa0*/  ISETP.GE.AND P1, PT, R2, R27, PT ;  /* 0x0000001b0200720c */ /* 0x000fe20003f26270 */
[----:B------:R-:W-:Y:S01]  /*9ab0*/  FFMA.FTZ R5, R5, UR4, R222 ;  /* 0x0000000405057c23 */ /* 0x000fe200080100de */
[----:B------:R-:W-:-:S02]  /*9ac0*/  IADD3 R2, R0, 0x30, RZ ;  /* 0x0000003000027810 */ /* 0x000fc40007ffe0ff */
[----:B------:R-:W-:Y:S02]  /*9ad0*/  FSEL R226, R6, -INF , !P1 ;  /* 0xff80000006e27808 */ /* 0x000fe40004800000 */
[----:B------:R-:W2:Y:S01]  /*9ae0*/  I2F R6, R2 ;  /* 0x0000000200067306 */ /* 0x000ea20000201400 */
[----:B------:R-:W-:Y:S02]  /*9af0*/  FSEL R225, R7, -INF , !P4 ;  /* 0xff80000007e17808 */ /* 0x000fe40006000000 */
[C---:B------:R-:W-:Y:S02]  /*9b00*/  ISETP.GE.AND P4, PT, R3.reuse, R27, PT ;  /* 0x0000001b0300720c */ /* 0x040fe40003f86270 */
[----:B------:R-:W-:Y:S01]  /*9b10*/  ISETP.GE.AND P1, PT, R3, R26, PT ;  /* 0x0000001a0300720c */ /* 0x000fe20003f26270 */
[----:B-1----:R-:W-:Y:S01]  /*9b20*/  FFMA.FTZ R8, R4, UR4, R41 ;  /* 0x0000000404087c23 */ /* 0x002fe20008010029 */
[----:B------:R-:W-:Y:S01]  /*9b30*/  IADD3 R3, R0, 0x31, RZ ;  /* 0x0000003100037810 */ /* 0x000fe20007ffe0ff */
[C---:B------:R-:W-:Y:S01]  /*9b40*/  FFMA.FTZ R7, R4.reuse, UR4, R43 ;  /* 0x0000000404077c23 */ /* 0x040fe2000801002b */
[----:B------:R-:W-:Y:S01]  /*9b50*/  FSEL R248, R5, -INF , !P0 ;  /* 0xff80000005f87808 */ /* 0x000fe20004000000 */
[----:B------:R-:W-:Y:S01]  /*9b60*/  FFMA.FTZ R9, R4, UR4, R221 ;  /* 0x0000000404097c23 */ /* 0x000fe200080100dd */
[----:B------:R-:W-:Y:S01]  /*9b70*/  FSEL R45, R8, -INF , !P6 ;  /* 0xff800000082d7808 */ /* 0x000fe20007000000 */
[----:B------:R-:W-:Y:S01]  /*9b80*/  FFMA.FTZ R10, R4, UR4, R223 ;  /* 0x00000004040a7c23 */ /* 0x000fe200080100df */
[----:B------:R-:W-:Y:S01]  /*9b90*/  FSEL R47, R7, -INF , !P5 ;  /* 0xff800000072f7808 */ /* 0x000fe20006800000 */
[----:B------:R-:W1:Y:S01]  /*9ba0*/  I2F R4, R3 ;  /* 0x0000000300047306 */ /* 0x000e620000201400 */
[----:B------:R-:W-:Y:S01]  /*9bb0*/  FSEL R221, R9, -INF , !P4 ;  /* 0xff80000009dd7808 */ /* 0x000fe20006000000 */
[----:B--2---:R-:W-:Y:S01]  /*9bc0*/  FFMA.FTZ R5, R6, UR4, R38 ;  /* 0x0000000406057c23 */ /* 0x004fe20008010026 */
[----:B------:R-:W-:Y:S01]  /*9bd0*/  ISETP.GE.AND P0, PT, R2, R24, PT ;  /* 0x000000180200720c */ /* 0x000fe20003f06270 */
[----:B------:R-:W-:Y:S01]  /*9be0*/  FFMA.FTZ R7, R6, UR4, R36 ;  /* 0x0000000406077c23 */ /* 0x000fe20008010024 */
[----:B------:R-:W-:Y:S01]  /*9bf0*/  ISETP.GE.AND P6, PT, R2, R25, PT ;  /* 0x000000190200720c */ /* 0x000fe20003fc6270 */
[----:B------:R-:W-:Y:S01]  /*9c00*/  FFMA.FTZ R8, R6, UR4, R216 ;  /* 0x0000000406087c23 */ /* 0x000fe200080100d8 */
[----:B------:R-:W-:Y:S01]  /*9c10*/  ISETP.GE.AND P5, PT, R2, R27, PT ;  /* 0x0000001b0200720c */ /* 0x000fe20003fa6270 */
[----:B------:R-:W-:Y:S01]  /*9c20*/  FFMA.FTZ R6, R6, UR4, R218 ;  /* 0x0000000406067c23 */ /* 0x000fe200080100da */
[----:B------:R-:W-:-:S02]  /*9c30*/  ISETP.GE.AND P4, PT, R2, R26, PT ;  /* 0x0000001a0200720c */ /* 0x000fc40003f86270 */
[----:B------:R-:W-:Y:S02]  /*9c40*/  IADD3 R2, R0, 0x38, RZ ;  /* 0x0000003800027810 */ /* 0x000fe40007ffe0ff */
[----:B------:R-:W-:Y:S02]  /*9c50*/  FSEL R222, R5, -INF , !P6 ;  /* 0xff80000005de7808 */ /* 0x000fe40007000000 */
[----:B------:R-:W2:Y:S01]  /*9c60*/  I2F R5, R2 ;  /* 0x0000000200057306 */ /* 0x000ea20000201400 */
[----:B------:R-:W-:Y:S01]  /*9c70*/  FSEL R220, R7, -INF , !P0 ;  /* 0xff80000007dc7808 */ /* 0x000fe20004000000 */
[----:B-1----:R-:W-:Y:S01]  /*9c80*/  FFMA.FTZ R9, R4, UR4, R37 ;  /* 0x0000000404097c23 */ /* 0x002fe20008010025 */
[----:B------:R-:W-:Y:S01]  /*9c90*/  FSEL R249, R8, -INF , !P5 ;  /* 0xff80000008f97808 */ /* 0x000fe20006800000 */
[----:B------:R-:W-:Y:S01]  /*9ca0*/  FFMA.FTZ R8, R4, UR4, R39 ;  /* 0x0000000404087c23 */ /* 0x000fe20008010027 */
[----:B------:R-:W-:Y:S01]  /*9cb0*/  FSEL R223, R10, -INF , !P1 ;  /* 0xff8000000adf7808 */ /* 0x000fe20004800000 */
[C---:B------:R-:W-:Y:S01]  /*9cc0*/  FFMA.FTZ R7, R4.reuse, UR4, R217 ;  /* 0x0000000404077c23 */ /* 0x040fe200080100d9 */
[C---:B------:R-:W-:Y:S01]  /*9cd0*/  ISETP.GE.AND P1, PT, R3.reuse, R24, PT ;  /* 0x000000180300720c */ /* 0x040fe20003f26270 */
[----:B------:R-:W-:Y:S01]  /*9ce0*/  FFMA.FTZ R10, R4, UR4, R219 ;  /* 0x00000004040a7c23 */ /* 0x000fe200080100db */
[----:B------:R-:W-:-:S02]  /*9cf0*/  ISETP.GE.AND P0, PT, R3, R25, PT ;  /* 0x000000190300720c */ /* 0x000fc40003f06270 */
[C---:B------:R-:W-:Y:S02]  /*9d00*/  ISETP.GE.AND P6, PT, R3.reuse, R27, PT ;  /* 0x0000001b0300720c */ /* 0x040fe40003fc6270 */
[----:B------:R-:W-:Y:S02]  /*9d10*/  ISETP.GE.AND P5, PT, R3, R26, PT ;  /* 0x0000001a0300720c */ /* 0x000fe40003fa6270 */
[----:B------:R-:W1:Y:S01]  /*9d20*/  I2F R3, R0 ;  /* 0x0000000000037306 */ /* 0x000e620000201400 */
[----:B------:R-:W-:Y:S01]  /*9d30*/  FSEL R38, R6, -INF , !P4 ;  /* 0xff80000006267808 */ /* 0x000fe20006000000 */
[----:B--2---:R-:W-:Y:S01]  /*9d40*/  FFMA.FTZ R6, R5, UR4, R32 ;  /* 0x0000000405067c23 */ /* 0x004fe20008010020 */
[----:B------:R-:W-:Y:S01]  /*9d50*/  FSEL R216, R9, -INF , !P1 ;  /* 0xff80000009d87808 */ /* 0x000fe20004800000 */
[----:B------:R-:W-:Y:S01]  /*9d60*/  FFMA.FTZ R4, R5, UR4, R34 ;  /* 0x0000000405047c23 */ /* 0x000fe20008010022 */
[----:B------:R-:W-:Y:S02]  /*9d70*/  FSEL R217, R8, -INF , !P0 ;  /* 0xff80000008d97808 */ /* 0x000fe40004000000 */
[----:B------:R-:W-:-:S02]  /*9d80*/  FSEL R219, R7, -INF , !P6 ;  /* 0xff80000007db7808 */ /* 0x000fc40007000000 */
[C---:B------:R-:W-:Y:S02]  /*9d90*/  ISETP.GE.AND P4, PT, R2.reuse, R24, PT ;  /* 0x000000180200720c */ /* 0x040fe40003f86270 */
[C---:B------:R-:W-:Y:S02]  /*9da0*/  ISETP.GE.AND P1, PT, R2.reuse, R25, PT ;  /* 0x000000190200720c */ /* 0x040fe40003f26270 */
[C---:B------:R-:W-:Y:S02]  /*9db0*/  ISETP.GE.AND P0, PT, R2.reuse, R27, PT ;  /* 0x0000001b0200720c */ /* 0x040fe40003f06270 */
[----:B------:R-:W-:Y:S01]  /*9dc0*/  ISETP.GE.AND P6, PT, R2, R26, PT ;  /* 0x0000001a0200720c */ /* 0x000fe20003fc6270 */
[----:B------:R-:W-:Y:S01]  /*9dd0*/  FFMA.FTZ R2, R5, UR4, R208 ;  /* 0x0000000405027c23 */ /* 0x000fe200080100d0 */
[----:B------:R-:W-:Y:S01]  /*9de0*/  FSEL R37, R10, -INF , !P5 ;  /* 0xff8000000a257808 */ /* 0x000fe20006800000 */
[----:B-1----:R-:W-:Y:S01]  /*9df0*/  FFMA.FTZ R8, R3, UR4, R245 ;  /* 0x0000000403087c23 */ /* 0x002fe200080100f5 */
[----:B------:R-:W-:Y:S01]  /*9e00*/  FSEL R34, R6, -INF , !P4 ;  /* 0xff80000006227808 */ /* 0x000fe20006000000 */
[----:B------:R-:W-:Y:S01]  /*9e10*/  FFMA.FTZ R5, R5, UR4, R210 ;  /* 0x0000000405057c23 */ /* 0x000fe200080100d2 */
[----:B------:R-:W-:Y:S01]  /*9e20*/  FSEL R46, R4, -INF , !P1 ;  /* 0xff800000042e7808 */ /* 0x000fe20004800000 */
[C---:B------:R-:W-:Y:S01]  /*9e30*/  FFMA.FTZ R7, R3.reuse, UR4, R228 ;  /* 0x0000000403077c23 */ /* 0x040fe200080100e4 */
[----:B------:R-:W-:Y:S01]  /*9e40*/  FSEL R218, R2, -INF , !P0 ;  /* 0xff80000002da7808 */ /* 0x000fe20004000000 */
[C---:B------:R-:W-:Y:S01]  /*9e50*/  FFMA.FTZ R6, R3.reuse, UR4, R230 ;  /* 0x0000000403067c23 */ /* 0x040fe200080100e6 */
[C---:B------:R-:W-:Y:S01]  /*9e60*/  ISETP.GE.AND P5, PT, R0.reuse, R24, PT ;  /* 0x000000180000720c */ /* 0x040fe20003fa6270 */
[----:B------:R-:W-:Y:S01]  /*9e70*/  FFMA.FTZ R4, R3, UR4, R246 ;  /* 0x0000000403047c23 */ /* 0x000fe200080100f6 */
[----:B------:R-:W-:-:S02]  /*9e80*/  ISETP.GE.AND P4, PT, R0, R25, PT ;  /* 0x000000190000720c */ /* 0x000fc40003f86270 */
[C---:B------:R-:W-:Y:S02]  /*9e90*/  ISETP.GE.AND P1, PT, R0.reuse, R27, PT ;  /* 0x0000001b0000720c */ /* 0x040fe40003f26270 */
[C---:B------:R-:W-:Y:S02]  /*9ea0*/  ISETP.GE.AND P0, PT, R0.reuse, R26, PT ;  /* 0x0000001a0000720c */ /* 0x040fe40003f06270 */
[----:B------:R-:W-:Y:S02]  /*9eb0*/  IADD3 R0, R0, 0x39, RZ ;  /* 0x0000003900007810 */ /* 0x000fe40007ffe0ff */
[----:B------:R-:W-:Y:S02]  /*9ec0*/  FSEL R15, R8, -INF , !P0 ;  /* 0xff800000080f7808 */ /* 0x000fe40004000000 */
[----:B------:R-:W1:Y:S01]  /*9ed0*/  I2F R2, R0 ;  /* 0x0000000000027306 */ /* 0x000e620000201400 */
[----:B------:R-:W-:Y:S02]  /*9ee0*/  PLOP3.LUT P0, PT, PT, PT, UP0, 0x80, 0x0 ;  /* 0x000000000000781c */ /* 0x000fe40003f0f008 */
[----:B------:R-:W-:-:S02]  /*9ef0*/  FSEL R210, R5, -INF , !P6 ;  /* 0xff80000005d27808 */ /* 0x000fc40007000000 */
[----:B------:R-:W-:Y:S02]  /*9f00*/  FSEL R12, R7, -INF , !P5 ;  /* 0xff800000070c7808 */ /* 0x000fe40006800000 */
[----:B------:R-:W-:Y:S02]  /*9f10*/  FSEL R13, R6, -INF , !P4 ;  /* 0xff800000060d7808 */ /* 0x000fe40006000000 */
[----:B------:R-:W-:Y:S02]  /*9f20*/  FSEL R14, R4, -INF , !P1 ;  /* 0xff800000040e7808 */ /* 0x000fe40004800000 */
[C---:B------:R-:W-:Y:S02]  /*9f30*/  ISETP.GE.AND P6, PT, R0.reuse, R24, PT ;  /* 0x000000180000720c */ /* 0x040fe40003fc6270 */
[C---:B------:R-:W-:Y:S02]  /*9f40*/  ISETP.GE.AND P5, PT, R0.reuse, R25, PT ;  /* 0x000000190000720c */ /* 0x040fe40003fa6270 */
[----:B------:R-:W-:Y:S01]  /*9f50*/  ISETP.GE.AND P4, PT, R0, R27, PT ;  /* 0x0000001b0000720c */ /* 0x000fe20003f86270 */
[----:B-1----:R-:W-:Y:S01]  /*9f60*/  FFMA.FTZ R4, R2, UR4, R33 ;  /* 0x0000000402047c23 */ /* 0x002fe20008010021 */
[----:B------:R-:W-:Y:S01]  /*9f70*/  ISETP.GE.AND P1, PT, R0, R26, PT ;  /* 0x0000001a0000720c */ /* 0x000fe20003f26270 */
[----:B------:R-:W-:-:S02]  /*9f80*/  FFMA.FTZ R3, R2, UR4, R35 ;  /* 0x0000000402037c23 */ /* 0x000fc40008010023 */
[----:B------:R-:W-:Y:S01]  /*9f90*/  FFMA.FTZ R0, R2, UR4, R209 ;  /* 0x0000000402007c23 */ /* 0x000fe200080100d1 */
[----:B------:R-:W-:Y:S01]  /*9fa0*/  FSEL R33, R4, -INF , !P6 ;  /* 0xff80000004217808 */ /* 0x000fe20007000000 */
[----:B------:R-:W-:Y:S01]  /*9fb0*/  FFMA.FTZ R2, R2, UR4, R211 ;  /* 0x0000000402027c23 */ /* 0x000fe200080100d3 */
[----:B------:R-:W-:Y:S02]  /*9fc0*/  FSEL R35, R3, -INF , !P5 ;  /* 0xff80000003237808 */ /* 0x000fe40006800000 */
        /* <DEDUP_REMOVED lines=55> */
[----:B----4-:R-:W-:-:S03]  /*a340*/  IADD3.X R10, R3, UR27, RZ, P5, !PT ;  /* 0x0000001b030a7c10 */ /* 0x010fc6000affe4ff */
        /* <DEDUP_REMOVED lines=25> */
.L_x_331:
[----:B------:R-:W-:Y:S05]  /*a4e0*/  BSYNC B0 ;  /* 0x0000000000007941 */ /* 0x000fea0003800000 */
.L_x_330:
[----:B------:R-:W0:Y:S02]  /*a4f0*/  LDGDEPBAR ;  /* 0x00000000000079af */ /* 0x000e240000000000 */
.L_x_329:
[----:B------:R-:W2:Y:S01]  /*a500*/  LDL.LU R228, [R1] ;  /* 0x0000000001e47983 */ /* 0x000ea20000300800 */
[----:B------:R-:W-:-:S03]  /*a510*/  MOV R36, R64 ;  /* 0x0000004000247202 */ /* 0x000fc60000000f00 */
[----:B------:R3:W-:Y:S04]  /*a520*/  STL [R1+0x64], R27 ;  /* 0x0000641b01007387 */ /* 0x0007e80000100800 */
[----:B---3--:R-:W3:Y:S01]  /*a530*/  LDL.LU R27, [R1+0x4] ;  /* 0x00000400011b7983 */ /* 0x008ee20000300800 */
        /* <DEDUP_REMOVED lines=22> */
[----:B------:R-:W-:Y:S02]  /*a6a0*/  FMNMX.FTZ R0, R30, R0, !PT ;  /* 0x000000001e007209 */ /* 0x000fe40007810000 */
[----:B------:R-:W-:-:S02]  /*a6b0*/  FMNMX.FTZ R3, R50, R2, !PT ;  /* 0x0000000232037209 */ /* 0x000fc40007810000 */
[----:B------:R-:W-:Y:S02]  /*a6c0*/  FMNMX.FTZ R4, R34, R4, !PT ;  /* 0x0000000422047209 */ /* 0x000fe40007810000 */
[----:B------:R-:W-:Y:S02]  /*a6d0*/  FMNMX.FTZ R2, R22, R0, !PT ;  /* 0x0000000016027209 */ /* 0x000fe40007810000 */
[----:B------:R-:W-:Y:S02]  /*a6e0*/  FMNMX.FTZ R0, R33, R4, !PT ;  /* 0x0000000421007209 */ /* 0x000fe40007810000 */
[----:B------:R-:W-:-:S03]  /*a6f0*/  FMNMX.FTZ R2, R19, R2, !PT ;  /* 0x0000000213027209 */ /* 0x000fc60007810000 */
[----:B------:R-:W1:Y:S02]  /*a700*/  SHFL.BFLY PT, R6, R0, 0x2, 0x1f ;  /* 0x0c401f0000067f89 */ /* 0x000e6400000e0000 */
[----:B-1----:R-:W-:-:S05]  /*a710*/  FMNMX.FTZ R0, R0, R6, !PT ;  /* 0x0000000600007209 */ /* 0x002fca0007810000 */
[----:B------:R-:W1:Y:S02]  /*a720*/  SHFL.BFLY PT, R6, R0, 0x1, 0x1f ;  /* 0x0c201f0000067f89 */ /* 0x000e6400000e0000 */
[----:B-1----:R-:W-:-:S04]  /*a730*/  FMNMX.FTZ R252, R0, R6, !PT ;  /* 0x0000000600fc7209 */ /* 0x002fc80007810000 */
[----:B------:R-:W-:Y:S01]  /*a740*/  FSETP.NEU.FTZ.AND P6, PT, R252, -INF , PT ;  /* 0xff800000fc00780b */ /* 0x000fe20003fdd000 */
[----:B------:R-:W-:Y:S01]  /*a750*/  STL [R1+0x60], R26 ;  /* 0x0000601a01007387 */ /* 0x000fe20000100800 */
[----:B--2---:R-:W-:-:S04]  /*a760*/  FMNMX.FTZ R3, R228, R3, !PT ;  /* 0x00000003e4037209 */ /* 0x004fc80007810000 */
        /* <DEDUP_REMOVED lines=13> */
[----:B---3--:R-:W-:Y:S02]  /*a840*/  FMNMX.FTZ R2, R27, R3, !PT ;  /* 0x000000031b027209 */ /* 0x008fe40007810000 */
[----:B------:R-:W-:Y:S02]  /*a850*/  FMNMX.FTZ R3, R46, R5, !PT ;  /* 0x000000052e037209 */ /* 0x000fe40007810000 */
[----:B------:R-:W-:Y:S02]  /*a860*/  FMNMX.FTZ R4, R214, R4, !PT ;  /* 0x00000004d6047209 */ /* 0x000fe40007810000 */
[----:B------:R-:W-:Y:S02]  /*a870*/  FMNMX.FTZ R5, R231, R2, !PT ;  /* 0x00000002e7057209 */ /* 0x000fe40007810000 */
[----:B------:R-:W-:-:S02]  /*a880*/  FMNMX.FTZ R2, R35, R3, !PT ;  /* 0x0000000323027209 */ /* 0x000fc40007810000 */
[----:B------:R-:W-:-:S04]  /*a890*/  FMNMX.FTZ R3, R207, R4, !PT ;  /* 0x00000004cf037209 */ /* 0x000fc80007810000 */
        /* <DEDUP_REMOVED lines=13> */
[----:B------:R-:W-:-:S03]  /*a970*/  FMNMX.FTZ R3, R38, R3, !PT ;  /* 0x0000000326037209 */ /* 0x000fc60007810000 */
[----:B------:R-:W2:Y:S01]  /*a980*/  SHFL.BFLY PT, R8, R4, 0x2, 0x1f ;  /* 0x0c401f0004087f89 */ /* 0x000ea200000e0000 */
[----:B------:R-:W-:-:S04]  /*a990*/  FMNMX.FTZ R0, R37, R3, !PT ;  /* 0x0000000325007209 */ /* 0x000fc80007810000 */
[----:B------:R-:W-:Y:S02]  /*a9a0*/  FMNMX.FTZ R0, R210, R0, !PT ;  /* 0x00000000d2007209 */ /* 0x000fe40007810000 */
[----:B-1----:R-:W-:Y:S02]  /*a9b0*/  FMNMX.FTZ R2, R2, R5, !PT ;  /* 0x0000000502027209 */ /* 0x002fe40007810000 */
[----:B------:R-:W-:-:S03]  /*a9c0*/  FMNMX.FTZ R0, R209, R0, !PT ;  /* 0x00000000d1007209 */ /* 0x000fc60007810000 */
[----:B------:R-:W1:Y:S04]  /*a9d0*/  SHFL.BFLY PT, R7, R2, 0x1, 0x1f ;  /* 0x0c201f0002077f89 */ /* 0x000e6800000e0000 */
[----:B------:R-:W3:Y:S01]  /*a9e0*/  SHFL.BFLY PT, R6, R0, 0x2, 0x1f ;  /* 0x0c401f0000067f89 */ /* 0x000ee200000e0000 */
[----:B------:R-:W-:-:S05]  /*a9f0*/  FMUL.FTZ R3, R252, c[0x0][0x23c] ;  /* 0x00008f00fc037a20 */ /* 0x000fca0000410000 */
[----:B------:R-:W-:Y:S02]  /*aa00*/  FSEL R3, R3, RZ, P6 ;  /* 0x000000ff03037208 */ /* 0x000fe40003000000 */
[----:B--2---:R-:W-:-:S03]  /*aa10*/  FMNMX.FTZ R4, R4, R8, !PT ;  /* 0x0000000804047209 */ /* 0x004fc60007810000 */
[--C-:B------:R-:W-:Y:S02]  /*aa20*/  FFMA.FTZ R5, R12, c[0x0][0x23c], -R3.reuse ;  /* 0x00008f000c057a23 */ /* 0x100fe40000010803 */
[----:B------:R-:W2:Y:S02]  /*aa30*/  SHFL.BFLY PT, R8, R4, 0x1, 0x1f ;  /* 0x0c201f0004087f89 */ /* 0x000ea400000e0000 */
[----:B------:R4:W-:Y:S01]  /*aa40*/  MUFU.EX2 R211, R5 ;  /* 0x0000000500d37308 */ /* 0x0009e20000000800 */
[----:B-1----:R-:W-:Y:S02]  /*aa50*/  FMNMX.FTZ R247, R2, R7, !PT ;  /* 0x0000000702f77209 */ /* 0x002fe40007810000 */
[----:B---3--:R-:W-:Y:S01]  /*aa60*/  FMNMX.FTZ R0, R0, R6, !PT ;  /* 0x0000000600007209 */ /* 0x008fe20007810000 */
[--C-:B----4-:R-:W-:Y:S01]  /*aa70*/  FFMA.FTZ R5, R28, c[0x0][0x23c], -R3.reuse ;  /* 0x00008f001c057a23 */ /* 0x110fe20000010803 */
[----:B------:R-:W-:Y:S01]  /*aa80*/  FSETP.NEU.FTZ.AND P5, PT, R247, -INF , PT ;  /* 0xff800000f700780b */ /* 0x000fe20003fbd000 */
[----:B------:R-:W-:-:S02]  /*aa90*/  FFMA.FTZ R2, R18, c[0x0][0x23c], -R3 ;  /* 0x00008f0012027a23 */ /* 0x000fc40000010803 */
[----:B------:R1:W-:Y:S01]  /*aaa0*/  MUFU.EX2 R41, R5 ;  /* 0x0000000500297308 */ /* 0x0003e20000000800 */
[----:B------:R-:W-:-:S05]  /*aab0*/  FMUL.FTZ R28, R247, c[0x0][0x23c] ;  /* 0x00008f00f71c7a20 */ /* 0x000fca0000410000 */
[----:B------:R-:W-:Y:S02]  /*aac0*/  FSEL R28, R28, RZ, P5 ;  /* 0x000000ff1c1c7208 */ /* 0x000fe40002800000 */
[----:B------:R3:W4:Y:S01]  /*aad0*/  MUFU.EX2 R32, R2 ;  /* 0x0000000200207308 */ /* 0x0007220000000800 */
[----:B-1----:R-:W1:Y:S01]  /*aae0*/  SHFL.BFLY PT, R5, R0, 0x1, 0x1f ;  /* 0x0c201f0000057f89 */ /* 0x002e6200000e0000 */
[----:B--2---:R-:W-:Y:S01]  /*aaf0*/  FMNMX.FTZ R246, R4, R8, !PT ;  /* 0x0000000804f67209 */ /* 0x004fe20007810000 */
[----:B---3--:R-:W-:-:S05]  /*ab00*/  FFMA.FTZ R2, R16, c[0x0][0x23c], -R3 ;  /* 0x00008f0010027a23 */ /* 0x008fca0000010803 */
[----:B------:R2:W-:Y:S01]  /*ab10*/  MUFU.EX2 R39, R2 ;  /* 0x0000000200277308 */ /* 0x0005e20000000800 */
[----:B------:R-:W-:Y:S01]  /*ab20*/  FSETP.NEU.FTZ.AND P4, PT, R246, -INF , PT ;  /* 0xff800000f600780b */ /* 0x000fe20003f9d000 */
[----:B--2---:R-:W-:-:S06]  /*ab30*/  FFMA.FTZ R2, R13, c[0x0][0x23c], -R28 ;  /* 0x00008f000d027a23 */ /* 0x004fcc000001081c */
[----:B------:R2:W-:Y:S01]  /*ab40*/  MUFU.EX2 R26, R2 ;  /* 0x00000002001a7308 */ /* 0x0005e20000000800 */
[----:B-1----:R-:W-:Y:S01]  /*ab50*/  FMNMX.FTZ R245, R0, R5, !PT ;  /* 0x0000000500f57209 */ /* 0x002fe20007810000 */
[----:B--2---:R-:W-:Y:S02]  /*ab60*/  FFMA.FTZ R2, R29, c[0x0][0x23c], -R28 ;  /* 0x00008f001d027a23 */ /* 0x004fe4000001081c */
[----:B------:R-:W-:-:S05]  /*ab70*/  FMUL.FTZ R29, R246, c[0x0][0x23c] ;  /* 0x00008f00f61d7a20 */ /* 0x000fca0000410000 */
[----:B------:R-:W-:Y:S02]  /*ab80*/  FSEL R29, R29, RZ, P4 ;  /* 0x000000ff1d1d7208 */ /* 0x000fe40002000000 */
[----:B------:R-:W-:-:S03]  /*ab90*/  FSETP.NEU.FTZ.AND P1, PT, R245, -INF , PT ;  /* 0xff800000f500780b */ /* 0x000fc60003f3d000 */
[--C-:B------:R-:W-:Y:S01]  /*aba0*/  FFMA.FTZ R0, R22, c[0x0][0x23c], -R29.reuse ;  /* 0x00008f0016007a23 */ /* 0x100fe2000001081d */
[----:B----4-:R-:W-:Y:S01]  /*abb0*/  MOV R22, R32 ;  /* 0x0000002000167202 */ /* 0x010fe20000000f00 */
[----:B------:R-:W-:Y:S02]  /*abc0*/  FMUL.FTZ R32, R245, c[0x0][0x23c] ;  /* 0x00008f00f5207a20 */ /* 0x000fe40000410000 */
[----:B------:R1:W-:Y:S03]  /*abd0*/  MUFU.EX2 R40, R0 ;  /* 0x0000000000287308 */ /* 0x0003e60000000800 */
[----:B------:R-:W-:Y:S01]  /*abe0*/  FSEL R32, R32, RZ, P1 ;  /* 0x000000ff20207208 */ /* 0x000fe20000800000 */
[----:B------:R-:W-:Y:S04]  /*abf0*/  STL [R1+0x5c], R25 ;  /* 0x00005c1901007387 */ /* 0x000fe80000100800 */
[----:B------:R2:W-:Y:S01]  /*ac00*/  STL [R1+0x58], R24 ;  /* 0x0000581801007387 */ /* 0x0005e20000100800 */
[----:B-1----:R-:W-:-:S04]  /*ac10*/  FFMA.FTZ R0, R19, c[0x0][0x23c], -R29 ;  /* 0x00008f0013007a23 */ /* 0x002fc8000001081d */
[----:B------:R1:W-:Y:S08]  /*ac20*/  MUFU.EX2 R5, R0 ;  /* 0x0000000000057308 */ /* 0x0003f00000000800 */
[----:B------:R3:W-:Y:S01]  /*ac30*/  MUFU.EX2 R230, R2 ;  /* 0x0000000200e67308 */ /* 0x0007e20000000800 */
[----:B-1----:R-:W-:-:S07]  /*ac40*/  FFMA.FTZ R0, R15, c[0x0][0x23c], -R32 ;  /* 0x00008f000f007a23 */ /* 0x002fce0000010820 */
[----:B--2---:R1:W-:Y:S01]  /*ac50*/  MUFU.EX2 R24, R0 ;  /* 0x0000000000187308 */ /* 0x0043e20000000800 */
[----:B---3--:R-:W-:-:S07]  /*ac60*/  FFMA.FTZ R2, R20, c[0x0][0x23c], -R28 ;  /* 0x00008f0014027a23 */ /* 0x008fce000001081c */
[----:B------:R2:W-:Y:S01]  /*ac70*/  MUFU.EX2 R9, R2 ;  /* 0x0000000200097308 */ /* 0x0005e20000000800 */
[----:B-1----:R-:W-:-:S07]  /*ac80*/  FFMA.FTZ R0, R31, c[0x0][0x23c], -R32 ;  /* 0x00008f001f007a23 */ /* 0x002fce0000010820 */
[----:B------:R1:W-:Y:S01]  /*ac90*/  MUFU.EX2 R6, R0 ;  /* 0x0000000000067308 */ /* 0x0003e20000000800 */
[----:B--2---:R-:W-:Y:S02]  /*aca0*/  FFMA.FTZ R2, R17, c[0x0][0x23c], -R28 ;  /* 0x00008f0011027a23 */ /* 0x004fe4000001081c */
[----:B------:R-:W-:Y:S05]  /*acb0*/  LDSM.16.MT88.4 R16, [R234+0xc000] ;  /* 0x00c00000ea10783b */ /* 0x000fea0000004200 */
[----:B------:R2:W-:Y:S01]  /*acc0*/  MUFU.EX2 R10, R2 ;  /* 0x00000002000a7308 */ /* 0x0005e20000000800 */
[----:B-1----:R-:W-:-:S07]  /*acd0*/  FFMA.FTZ R0, R21, c[0x0][0x23c], -R32 ;  /* 0x00008f0015007a23 */ /* 0x002fce0000010820 */
[----:B------:R1:W-:Y:S01]  /*ace0*/  MUFU.EX2 R20, R0 ;  /* 0x0000000000147308 */ /* 0x0003e20000000800 */
[----:B--2---:R-:W-:Y:S02]  /*acf0*/  FFMA.FTZ R2, R14, c[0x0][0x23c], -R29 ;  /* 0x00008f000e027a23 */ /* 0x004fe4000001081d */
[----:B------:R-:W2:Y:S05]  /*ad00*/  LDSM.16.MT88.4 R12, [R233+0xc000] ;  /* 0x00c00000e90c783b */ /* 0x000eaa0000004200 */
[----:B------:R3:W-:Y:S01]  /*ad10*/  MUFU.EX2 R25, R2 ;  /* 0x0000000200197308 */ /* 0x0007e20000000800 */
[----:B-1----:R-:W-:-:S05]  /*ad20*/  FSEL R0, R247, RZ, P5 ;  /* 0x000000fff7007208 */ /* 0x002fca0002800000 */
[----:B------:R-:W-:Y:S01]  /*ad30*/  FADD.FTZ R4, R167, -R0 ;  /* 0x80000000a7047221 */ /* 0x000fe20000010000 */
[----:B------:R-:W-:Y:S01]  /*ad40*/  FSEL R0, R246, RZ, P4 ;  /* 0x000000fff6007208 */ /* 0x000fe20002000000 */
[----:B---3--:R-:W-:Y:S02]  /*ad50*/  FFMA.FTZ R2, R30, c[0x0][0x23c], -R29 ;  /* 0x00008f001e027a23 */ /* 0x008fe4000001081d */
[----:B------:R-:W-:Y:S02]  /*ad60*/  FMUL.FTZ R30, R4, c[0x0][0x23c] ;  /* 0x00008f00041e7a20 */ /* 0x000fe40000410000 */
[----:B------:R-:W-:Y:S01]  /*ad70*/  FADD.FTZ R4, R166, -R0 ;  /* 0x80000000a6047221 */ /* 0x000fe20000010000 */
[----:B------:R-:W-:Y:S01]  /*ad80*/  FSEL R0, R245, RZ, P1 ;  /* 0x000000fff5007208 */ /* 0x000fe20000800000 */
[----:B------:R1:W3:Y:S04]  /*ad90*/  MUFU.EX2 R11, R2 ;  /* 0x00000002000b7308 */ /* 0x0002e80000000800 */
[----:B------:R-:W-:-:S04]  /*ada0*/  FADD.FTZ R0, R165, -R0 ;  /* 0x80000000a5007221 */ /* 0x000fc80000010000 */
[----:B------:R-:W-:Y:S01]  /*adb0*/  FMUL.FTZ R0, R0, c[0x0][0x23c] ;  /* 0x00008f0000007a20 */ /* 0x000fe20000410000 */
[----:B-1----:R-:W-:-:S05]  /*adc0*/  FSEL R2, R252, RZ, P6 ;  /* 0x000000fffc027208 */ /* 0x002fca0003000000 */
[----:B------:R-:W-:Y:S01]  /*add0*/  FADD.FTZ R2, R168, -R2 ;  /* 0x80000002a8027221 */ /* 0x000fe20000010000 */
[----:B------:R1:W-:Y:S01]  /*ade0*/  MUFU.EX2 R48, R0 ;  /* 0x0000000000307308 */ /* 0x0003e20000000800 */
[----:B------:R-:W-:Y:S02]  /*adf0*/  FMUL.FTZ R4, R4, c[0x0][0x23c] ;  /* 0x00008f0004047a20 */ /* 0x000fe40000410000 */
[----:B------:R-:W-:-:S05]  /*ae00*/  FMUL.FTZ R2, R2, c[0x0][0x23c] ;  /* 0x00008f0002027a20 */ /* 0x000fca0000410000 */
[----:B------:R-:W-:Y:S01]  /*ae10*/  MUFU.EX2 R30, R30 ;  /* 0x0000001e001e7308 */ /* 0x000fe20000000800 */
[----:B-1----:R-:W-:-:S07]  /*ae20*/  FFMA.FTZ R0, R23, c[0x0][0x23c], -R32 ;  /* 0x00008f0017007a23 */ /* 0x002fce0000010820 */
[----:B------:R-:W1:Y:S08]  /*ae30*/  MUFU.EX2 R2, R2 ;  /* 0x0000000200027308 */ /* 0x000e700000000800 */
[----:B------:R-:W4:Y:S08]  /*ae40*/  MUFU.EX2 R31, R4 ;  /* 0x00000004001f7308 */ /* 0x000f300000000800 */
[----:B------:R2:W2:Y:S01]  /*ae50*/  MUFU.EX2 R167, R0 ;  /* 0x0000000000a77308 */ /* 0x0004a20000000800 */
[----:B------:R-:W-:-:S02]  /*ae60*/  MOV R168, R41 ;  /* 0x0000002900a87202 */ /* 0x000fc40000000f00 */
[----:B---3--:R-:W-:Y:S02]  /*ae70*/  MOV R21, R11 ;  /* 0x0000000b00157202 */ /* 0x008fe40000000f00 */
[----:B------:R-:W-:Y:S02]  /*ae80*/  MOV R166, R6 ;  /* 0x0000000600a67202 */ /* 0x000fe40000000f00 */
[----:B------:R-:W-:Y:S02]  /*ae90*/  MOV R165, R5 ;  /* 0x0000000500a57202 */ /* 0x000fe40000000f00 */
[----:B------:R-:W-:Y:S01]  /*aea0*/  MOV R23, R10 ;  /* 0x0000000a00177202 */ /* 0x000fe20000000f00 */
[-C--:B-1----:R-:W-:Y:S01]  /*aeb0*/  FMUL.FTZ R176, R176, R2.reuse ;  /* 0x00000002b0b07220 */ /* 0x082fe20000410000 */
[----:B------:R-:W-:Y:S01]  /*aec0*/  F2FP.PACK_AB R8, R168, R211 ;  /* 0x000000d3a808723e */ /* 0x000fe200000000ff */
[----:B------:R-:W-:Y:S01]  /*aed0*/  FMUL.FTZ R177, R177, R2 ;  /* 0x00000002b1b17220 */ /* 0x000fe20000410000 */
[----:B--2---:R-:W-:Y:S01]  /*aee0*/  MOV R0, R9 ;  /* 0x0000000900007202 */ /* 0x004fe20000000f00 */
        /* <DEDUP_REMOVED lines=20> */
[----:B------:R-:W-:Y:S01]  /*b030*/  FMUL.FTZ R187, R187, R30 ;  /* 0x0000001ebbbb7220 */ /* 0x000fe20000410000 */
[-C--:B------:R-:W-:Y:S08]  /*b040*/  HMMA.16816.F32 R176, R8, R12.reuse, R176 ;  /* 0x0000000c08b0723c */ /* 0x080ff000000018b0 */
        /* <DEDUP_REMOVED lines=9> */
[----:B------:R-:W2:Y:S01]  /*b0e0*/  LDL.LU R85, [R1+0x14] ;  /* 0x0000140001557983 */ /* 0x000ea20000300800 */
        /* <DEDUP_REMOVED lines=16> */
[----:B------:R-:W-:Y:S01]  /*b1f0*/  MOV R187, R40 ;  /* 0x0000002800bb7202 */ /* 0x000fe20000000f00 */
[----:B------:R-:W-:Y:S08]  /*b200*/  HMMA.16816.F32 R64, R4, R18, R76 ;  /* 0x000000120440723c */ /* 0x000ff0000000184c */
[-C--:B------:R-:W-:Y:S08]  /*b210*/  HMMA.16816.F32 R40, R8, R16.reuse, R68 ;  /* 0x000000100828723c */ /* 0x080ff00000001844 */
[----:B------:R-:W-:Y:S08]  /*b220*/  HMMA.16816.F32 R68, R4, R16, R72 ;  /* 0x000000100444723c */ /* 0x000ff00000001848 */
        /* <DEDUP_REMOVED lines=31> */
[----:B-1----:R-:W-:Y:S01]  /*b420*/  HMMA.16816.F32 R100, R8, R16, R100 ;  /* 0x000000100864723c */ /* 0x002fe20000001864 */
[----:B------:R-:W-:Y:S02]  /*b430*/  MOV R184, R167 ;  /* 0x000000a700b87202 */ /* 0x000fe40000000f00 */
[----:B------:R-:W-:Y:S02]  /*b440*/  MOV R78, R39 ;  /* 0x00000027004e7202 */ /* 0x000fe40000000f00 */
[----:B------:R-:W-:-:S02]  /*b450*/  MOV R167, R37 ;  /* 0x0000002500a77202 */ /* 0x000fc40000000f00 */
[----:B------:R-:W-:Y:S01]  /*b460*/  MOV R165, R38 ;  /* 0x0000002600a57202 */ /* 0x000fe20000000f00 */
[----:B------:R-:W-:Y:S01]  /*b470*/  HMMA.16816.F32 R104, R4, R16, R104 ;  /* 0x000000100468723c */ /* 0x000fe20000001868 */
[----:B------:R-:W-:-:S07]  /*b480*/  MOV R79, R36 ;  /* 0x00000024004f7202 */ /* 0x000fce0000000f00 */
[-C--:B------:R-:W-:Y:S08]  /*b490*/  HMMA.16816.F32 R108, R4, R18.reuse, R108 ;  /* 0x00000012046c723c */ /* 0x080ff0000000186c */
[----:B------:R-:W-:Y:S01]  /*b4a0*/  HMMA.16816.F32 R112, R8, R18, R112 ;  /* 0x000000120870723c */ /* 0x000fe20000001870 */
[----:B------:R-:W1:Y:S07]  /*b4b0*/  LDSM.16.MT88.4 R16, [R234+0xe000] ;  /* 0x00e00000ea10783b */ /* 0x000e6e0000004200 */
[C---:B------:R-:W-:Y:S08]  /*b4c0*/  HMMA.16816.F32 R36, R4.reuse, R12, R88 ;  /* 0x0000000c0424723c */ /* 0x040ff00000001858 */
[-C--:B------:R-:W-:Y:S08]  /*b4d0*/  HMMA.16816.F32 R92, R4, R14.reuse, R92 ;  /* 0x0000000e045c723c */ /* 0x080ff0000000185c */
[----:B------:R-:W-:Y:S01]  /*b4e0*/  HMMA.16816.F32 R72, R8, R14, R96 ;  /* 0x0000000e0848723c */ /* 0x000fe20000001860 */
[----:B------:R-:W3:Y:S01]  /*b4f0*/  LDSM.16.MT88.4 R12, [R233+0xe000] ;  /* 0x00e00000e90c783b */ /* 0x000ee20000004200 */
[----:B------:R-:W-:-:S02]  /*b500*/  MOV R87, R187 ;  /* 0x000000bb00577202 */ /* 0x000fc40000000f00 */
[----:B------:R-:W-:Y:S01]  /*b510*/  MOV R187, R0 ;  /* 0x0000000000bb7202 */ /* 0x000fe20000000f00 */
[----:B------:R-:W-:Y:S02]  /*b520*/  FFMA.FTZ R0, R212, c[0x0][0x23c], -R3 ;  /* 0x00008f00d4007a23 */ /* 0x000fe40000010803 */
[-C--:B------:R-:W-:Y:S02]  /*b530*/  FMUL.FTZ R132, R132, R2.reuse ;  /* 0x0000000284847220 */ /* 0x080fe40000410000 */
[----:B------:R4:W-:Y:S01]  /*b540*/  MUFU.EX2 R96, R0 ;  /* 0x0000000000607308 */ /* 0x0009e20000000800 */
[----:B------:R-:W-:Y:S02]  /*b550*/  FMUL.FTZ R133, R133, R2 ;  /* 0x0000000285857220 */ /* 0x000fe40000410000 */
[-C--:B------:R-:W-:Y:S02]  /*b560*/  FMUL.FTZ R134, R134, R30.reuse ;  /* 0x0000001e86867220 */ /* 0x080fe40000410000 */
[----:B------:R-:W-:-:S02]  /*b570*/  FMUL.FTZ R135, R135, R30 ;  /* 0x0000001e87877220 */ /* 0x000fc40000410000 */
[-C--:B------:R-:W-:Y:S02]  /*b580*/  FMUL.FTZ R116, R116, R2.reuse ;  /* 0x0000000274747220 */ /* 0x080fe40000410000 */
[----:B------:R-:W-:Y:S02]  /*b590*/  FMUL.FTZ R117, R117, R2 ;  /* 0x0000000275757220 */ /* 0x000fe40000410000 */
[-C--:B------:R-:W-:Y:S02]  /*b5a0*/  FMUL.FTZ R118, R118, R30.reuse ;  /* 0x0000001e76767220 */ /* 0x080fe40000410000 */
[----:B------:R-:W-:Y:S02]  /*b5b0*/  FMUL.FTZ R119, R119, R30 ;  /* 0x0000001e77777220 */ /* 0x000fe40000410000 */
[----:B----4-:R-:W-:Y:S02]  /*b5c0*/  FFMA.FTZ R0, R204, c[0x0][0x23c], -R3 ;  /* 0x00008f00cc007a23 */ /* 0x010fe40000010803 */
[----:B------:R-:W-:-:S02]  /*b5d0*/  FMUL.FTZ R120, R120, R31 ;  /* 0x0000001f78787220 */ /* 0x000fc40000410000 */
[-C--:B------:R-:W-:Y:S01]  /*b5e0*/  FMUL.FTZ R121, R121, R31.reuse ;  /* 0x0000001f79797220 */ /* 0x080fe20000410000 */
[----:B------:R4:W1:Y:S01]  /*b5f0*/  MUFU.EX2 R84, R0 ;  /* 0x0000000000547308 */ /* 0x0008620000000800 */
        /* <DEDUP_REMOVED lines=10> */
[----:B----4-:R-:W-:Y:S01]  /*b6a0*/  FFMA.FTZ R0, R164, c[0x0][0x23c], -R3 ;  /* 0x00008f00a4007a23 */ /* 0x010fe20000010803 */
[----:B-1----:R-:W-:Y:S03]  /*b6b0*/  HMMA.16816.F32 R80, R8, R16, R132 ;  /* 0x000000100850723c */ /* 0x002fe60000001884 */
[----:B------:R1:W-:Y:S01]  /*b6c0*/  MUFU.EX2 R134, R0 ;  /* 0x0000000000867308 */ /* 0x0003e20000000800 */
[----:B------:R-:W-:-:S02]  /*b6d0*/  MOV R186, R23 ;  /* 0x0000001700ba7202 */ /* 0x000fc40000000f00 */
[----:B------:R-:W-:Y:S02]  /*b6e0*/  MOV R86, R21 ;  /* 0x0000001500567202 */ /* 0x000fe40000000f00 */
[-C--:B---3--:R-:W-:Y:S01]  /*b6f0*/  HMMA.16816.F32 R116, R8, R12.reuse, R116 ;  /* 0x0000000c0874723c */ /* 0x088fe20000001874 */
[----:B------:R-:W-:Y:S02]  /*b700*/  MOV R76, R22 ;  /* 0x00000016004c7202 */ /* 0x000fe40000000f00 */
[----:B------:R-:W-:Y:S02]  /*b710*/  MOV R77, R20 ;  /* 0x00000014004d7202 */ /* 0x000fe40000000f00 */
[----:B------:R-:W-:Y:S03]  /*b720*/  LDSM.16.MT88.4 R20, [R235+0xe000] ;  /* 0x00e00000eb14783b */ /* 0x000fe60000004200 */
        /* <DEDUP_REMOVED lines=12> */
[----:B------:R-:W-:Y:S02]  /*b7f0*/  FMUL.FTZ R144, R144, R31 ;  /* 0x0000001f90907220 */ /* 0x000fe40000410000 */
[----:B-1----:R-:W-:-:S05]  /*b800*/  FFMA.FTZ R0, R50, c[0x0][0x23c], -R28 ;  /* 0x00008f0032007a23 */ /* 0x002fca000001081c */
[----:B------:R1:W-:Y:S01]  /*b810*/  MUFU.EX2 R91, R0 ;  /* 0x00000000005b7308 */ /* 0x0003e20000000800 */
[-C--:B------:R-:W-:Y:S02]  /*b820*/  FMUL.FTZ R145, R145, R31.reuse ;  /* 0x0000001f91917220 */ /* 0x080fe40000410000 */
        /* <DEDUP_REMOVED lines=8> */
[-C--:B------:R-:W-:Y:S02]  /*b8b0*/  FMUL.FTZ R192, R192, R2.reuse ;  /* 0x00000002c0c07220 */ /* 0x080fe40000410000 */
[----:B------:R-:W-:Y:S02]  /*b8c0*/  FMUL.FTZ R193, R193, R2 ;  /* 0x00000002c1c17220 */ /* 0x000fe40000410000 */
[----:B------:R-:W-:-:S02]  /*b8d0*/  FMUL.FTZ R194, R194, R30 ;  /* 0x0000001ec2c27220 */ /* 0x000fc40000410000 */
[----:B-1----:R-:W-:Y:S02]  /*b8e0*/  FFMA.FTZ R0, R206, c[0x0][0x23c], -R29 ;  /* 0x00008f00ce007a23 */ /* 0x002fe4000001081d */
[----:B------:R-:W-:Y:S02]  /*b8f0*/  FMUL.FTZ R195, R195, R30 ;  /* 0x0000001ec3c37220 */ /* 0x000fe40000410000 */
[-C--:B------:R-:W-:Y:S01]  /*b900*/  FMUL.FTZ R152, R152, R2.reuse ;  /* 0x0000000298987220 */ /* 0x080fe20000410000 */
[----:B------:R1:W-:Y:S01]  /*b910*/  MUFU.EX2 R133, R0 ;  /* 0x0000000000857308 */ /* 0x0003e20000000800 */
[----:B------:R-:W-:Y:S02]  /*b920*/  FMUL.FTZ R153, R153, R2 ;  /* 0x0000000299997220 */ /* 0x000fe40000410000 */
[-C--:B------:R-:W-:Y:S02]  /*b930*/  FMUL.FTZ R154, R154, R30.reuse ;  /* 0x0000001e9a9a7220 */ /* 0x080fe40000410000 */
[----:B------:R-:W-:-:S02]  /*b940*/  FMUL.FTZ R155, R155, R30 ;  /* 0x0000001e9b9b7220 */ /* 0x000fc40000410000 */
[-C--:B------:R-:W-:Y:S02]  /*b950*/  FMUL.FTZ R136, R136, R31.reuse ;  /* 0x0000001f88887220 */ /* 0x080fe40000410000 */
[-C--:B------:R-:W-:Y:S02]  /*b960*/  FMUL.FTZ R137, R137, R31.reuse ;  /* 0x0000001f89897220 */ /* 0x080fe40000410000 */
[-C--:B------:R-:W-:Y:S02]  /*b970*/  FMUL.FTZ R138, R138, R48.reuse ;  /* 0x000000308a8a7220 */ /* 0x080fe40000410000 */
[----:B------:R-:W-:Y:S02]  /*b980*/  FMUL.FTZ R139, R139, R48 ;  /* 0x000000308b8b7220 */ /* 0x000fe40000410000 */
[----:B------:R-:W-:Y:S02]  /*b990*/  FMUL.FTZ R188, R188, R31 ;  /* 0x0000001fbcbc7220 */ /* 0x000fe40000410000 */
[----:B-1----:R-:W-:-:S02]  /*b9a0*/  FFMA.FTZ R0, R171, c[0x0][0x23c], -R29 ;  /* 0x00008f00ab007a23 */ /* 0x002fc4000001081d */
[-C--:B------:R-:W-:Y:S02]  /*b9b0*/  FMUL.FTZ R189, R189, R31.reuse ;  /* 0x0000001fbdbd7220 */ /* 0x080fe40000410000 */
        /* <DEDUP_REMOVED lines=11> */
[C---:B---3--:R-:W-:Y:S08]  /*ba70*/  HMMA.16816.F32 R144, R4.reuse, R12, R144 ;  /* 0x0000000c0490723c */ /* 0x048ff00000001890 */
[----:B------:R-:W-:Y:S01]  /*ba80*/  HMMA.16816.F32 R148, R4, R14, R148 ;  /* 0x0000000e0494723c */ /* 0x000fe20000001894 */
[----:B-1----:R-:W-:-:S07]  /*ba90*/  FFMA.FTZ R0, R214, c[0x0][0x23c], -R32 ;  /* 0x00008f00d6007a23 */ /* 0x002fce0000010820 */
[C---:B------:R-:W-:Y:S08]  /*baa0*/  HMMA.16816.F32 R192, R8.reuse, R12, R192 ;  /* 0x0000000c08c0723c */ /* 0x040ff000000018c0 */
[----:B------:R-:W-:Y:S01]  /*bab0*/  HMMA.16816.F32 R152, R8, R14, R152 ;  /* 0x0000000e0898723c */ /* 0x000fe20000001898 */
[----:B------:R-:W1:Y:S07]  /*bac0*/  LDSM.16.MT88.4 R12, [R233+0xc800] ;  /* 0x00c80000e90c783b */ /* 0x000e6e0000004200 */
[C---:B------:R-:W-:Y:S08]  /*bad0*/  HMMA.16816.F32 R136, R4.reuse, R16, R136 ;  /* 0x000000100488723c */ /* 0x040ff00000001888 */
[C---:B------:R-:W-:Y:S08]  /*bae0*/  HMMA.16816.F32 R188, R4.reuse, R18, R188 ;  /* 0x0000001204bc723c */ /* 0x040ff000000018bc */
[C---:B------:R-:W-:Y:S08]  /*baf0*/  HMMA.16816.F32 R196, R4.reuse, R20, R196 ;  /* 0x0000001404c4723c */ /* 0x040ff000000018c4 */
[----:B------:R-:W-:Y:S01]  /*bb00*/  HMMA.16816.F32 R160, R4, R22, R160 ;  /* 0x0000001604a0723c */ /* 0x000fe200000018a0 */
[----:B------:R3:W4:Y:S01]  /*bb10*/  MUFU.EX2 R4, R0 ;  /* 0x0000000000047308 */ /* 0x0007220000000800 */
[----:B------:R-:W-:-:S02]  /*bb20*/  FMUL.FTZ R140, R140, R2 ;  /* 0x000000028c8c7220 */ /* 0x000fc40000410000 */
[-C--:B------:R-:W-:Y:S02]  /*bb30*/  FMUL.FTZ R141, R141, R2.reuse ;  /* 0x000000028d8d7220 */ /* 0x080fe40000410000 */
[-C--:B------:R-:W-:Y:S02]  /*bb40*/  FMUL.FTZ R156, R156, R2.reuse ;  /* 0x000000029c9c7220 */ /* 0x080fe40000410000 */
[----:B------:R-:W-:Y:S02]  /*bb50*/  FMUL.FTZ R157, R157, R2 ;  /* 0x000000029d9d7220 */ /* 0x000fe40000410000 */
[----:B---3--:R-:W-:-:S04]  /*bb60*/  FFMA.FTZ R0, R207, c[0x0][0x23c], -R32 ;  /* 0x00008f00cf007a23 */ /* 0x008fc80000010820 */
[----:B------:R3:W1:Y:S01]  /*bb70*/  MUFU.EX2 R132, R0 ;  /* 0x0000000000847308 */ /* 0x0006620000000800 */
[-C--:B------:R-:W-:Y:S02]  /*bb80*/  FMUL.FTZ R200, R200, R2.reuse ;  /* 0x00000002c8c87220 */ /* 0x080fe40000410000 */
[-C--:B------:R-:W-:Y:S02]  /*bb90*/  FMUL.FTZ R201, R201, R2.reuse ;  /* 0x00000002c9c97220 */ /* 0x080fe40000410000 */
[----:B--2---:R-:W-:Y:S02]  /*bba0*/  FFMA.FTZ R49, R85, R2, R211 ;  /* 0x0000000255317223 */ /* 0x004fe400000100d3 */
[----:B------:R-:W-:Y:S01]  /*bbb0*/  FFMA.FTZ R2, R51, c[0x0][0x23c], -R29 ;  /* 0x00008f0033027a23 */ /* 0x000fe2000001081d */
[----:B------:R-:W-:Y:S01]  /*bbc0*/  MOV R164, R84 ;  /* 0x0000005400a47202 */ /* 0x000fe20000000f00 */
        /* <DEDUP_REMOVED lines=11> */
[----:B----4-:R-:W-:Y:S01]  /*bc80*/  MOV R207, R4 ;  /* 0x0000000400cf7202 */ /* 0x010fe20000000f00 */
[----:B------:R-:W-:Y:S01]  /*bc90*/  HMMA.16816.F32 R140, R8, R18, R140 ;  /* 0x00000012088c723c */ /* 0x000fe2000000188c */
[----:B------:R-:W-:Y:S01]  /*bca0*/  F2FP.PACK_AB R4, R133, R97 ;  /* 0x000000618504723e */ /* 0x000fe200000000ff */
[----:B------:R-:W4:Y:S01]  /*bcb0*/  LDSM.16.MT88.4 R16, [R234+0xc800] ;  /* 0x00c80000ea10783b */ /* 0x000f220000004200 */
[----:B-1----:R-:W-:-:S02]  /*bcc0*/  F2FP.PACK_AB R5, R132, R207 ;  /* 0x000000cf8405723e */ /* 0x002fc400000000ff */
[----:B---3--:R-:W-:Y:S02]  /*bcd0*/  F2FP.PACK_AB R6, R85, R89 ;  /* 0x000000595506723e */ /* 0x008fe400000000ff */
[----:B--2---:R-:W-:Y:S01]  /*bce0*/  F2FP.PACK_AB R7, R84, R88 ;  /* 0x000000585407723e */ /* 0x004fe200000000ff */
[C---:B------:R-:W-:Y:S08]  /*bcf0*/  HMMA.16816.F32 R156, R8.reuse, R20, R156 ;  /* 0x00000014089c723c */ /* 0x040ff0000000189c */
[----:B------:R-:W-:Y:S01]  /*bd00*/  HMMA.16816.F32 R200, R8, R22, R200 ;  /* 0x0000001608c8723c */ /* 0x000fe200000018c8 */
[----:B------:R-:W-:Y:S01]  /*bd10*/  MOV R99, R86 ;  /* 0x0000005600637202 */ /* 0x000fe20000000f00 */
[----:B------:R-:W-:Y:S05]  /*bd20*/  LDSM.16.MT88.4 R20, [R234+0xe800] ;  /* 0x00e80000ea14783b */ /* 0x000fea0000004200 */
        /* <DEDUP_REMOVED lines=8> */
[----:B------:R-:W1:Y:S01]  /*bdb0*/  LDSM.16.MT88.4 R12, [R236+0xc800] ;  /* 0x00c80000ec0c783b */ /* 0x000e620000004200 */
[----:B------:R-:W-:-:S02]  /*bdc0*/  MOV R213, R87 ;  /* 0x0000005700d57202 */ /* 0x000fc40000000f00 */
[----:B------:R-:W-:Y:S02]  /*bdd0*/  MOV R87, R76 ;  /* 0x0000004c00577202 */ /* 0x000fe40000000f00 */
[----:B------:R-:W-:Y:S02]  /*bde0*/  MOV R212, R77 ;  /* 0x0000004d00d47202 */ /* 0x000fe40000000f00 */
[----:B------:R-:W-:Y:S01]  /*bdf0*/  MOV R86, R78 ;  /* 0x0000004e00567202 */ /* 0x000fe20000000f00 */
[----:B----4-:R-:W-:Y:S01]  /*be00*/  HMMA.16816.F32 R68, R4, R16, R68 ;  /* 0x000000100444723c */ /* 0x010fe20000001844 */
[----:B------:R-:W-:-:S07]  /*be10*/  MOV R205, R79 ;  /* 0x0000004f00cd7202 */ /* 0x000fce0000000f00 */
[----:B------:R-:W-:Y:S08]  /*be20*/  HMMA.16816.F32 R76, R8, R16, R40 ;  /* 0x00000010084c723c */ /* 0x000ff00000001828 */
        /* <DEDUP_REMOVED lines=17> */
[----:B------:R-:W1:Y:S01]  /*bf40*/  LDSM.16.MT88.4 R12, [R235+0xe800] ;  /* 0x00e80000eb0c783b */ /* 0x000e620000004200 */
[----:B------:R-:W-:-:S04]  /*bf50*/  FFMA.FTZ R0, R205, c[0x0][0x23c], -R3 ;  /* 0x00008f00cd007a23 */ /* 0x000fc80000010803 */
[----:B------:R3:W4:Y:S02]  /*bf60*/  MUFU.EX2 R2, R0 ;  /* 0x0000000000027308 */ /* 0x0007240000000800 */
[C---:B------:R-:W-:Y:S08]  /*bf70*/  HMMA.16816.F32 R136, R4.reuse, R20, R136 ;  /* 0x000000140488723c */ /* 0x040ff00000001888 */
[----:B------:R-:W-:Y:S01]  /*bf80*/  HMMA.16816.F32 R188, R4, R22, R188 ;  /* 0x0000001604bc723c */ /* 0x000fe200000018bc */
[----:B---3--:R-:W-:-:S07]  /*bf90*/  FFMA.FTZ R0, R227, c[0x0][0x23c], -R3 ;  /* 0x00008f00e3007a23 */ /* 0x008fce0000010803 */
[C---:B--2---:R-:W-:Y:S08]  /*bfa0*/  HMMA.16816.F32 R144, R4.reuse, R16, R144 ;  /* 0x000000100490723c */ /* 0x044ff00000001890 */
[C---:B------:R-:W-:Y:S08]  /*bfb0*/  HMMA.16816.F32 R148, R4.reuse, R18, R148 ;  /* 0x000000120494723c */ /* 0x040ff00000001894 */
[C---:B-1----:R-:W-:Y:S08]  /*bfc0*/  HMMA.16816.F32 R196, R4.reuse, R12, R196 ;  /* 0x0000000c04c4723c */ /* 0x042ff000000018c4 */
[----:B------:R-:W-:Y:S01]  /*bfd0*/  HMMA.16816.F32 R160, R4, R14, R160 ;  /* 0x0000000e04a0723c */ /* 0x000fe200000018a0 */
[----:B------:R1:W-:Y:S01]  /*bfe0*/  MUFU.EX2 R4, R0 ;  /* 0x0000000000047308 */ /* 0x0003e20000000800 */
[----:B------:R-:W-:-:S02]  /*bff0*/  MOV R169, R213 ;  /* 0x000000d500a97202 */ /* 0x000fc40000000f00 */
[----:B------:R-:W3:Y:S01]  /*c000*/  LDL.LU R213, [R1+0x18] ;  /* 0x0000180001d57983 */ /* 0x000ee20000300800 */
[----:B-1----:R-:W-:-:S04]  /*c010*/  FFMA.FTZ R0, R224, c[0x0][0x23c], -R3 ;  /* 0x00008f00e0007a23 */ /* 0x002fc80000010803 */
[----:B------:R1:W-:Y:S02]  /*c020*/  MUFU.EX2 R5, R0 ;  /* 0x0000000000057308 */ /* 0x0003e40000000800 */
[----:B-1----:R-:W-:-:S06]  /*c030*/  FFMA.FTZ R0, R45, c[0x0][0x23c], -R3 ;  /* 0x00008f002d007a23 */ /* 0x002fcc0000010803 */
[----:B------:R1:W3:Y:S02]  /*c040*/  MUFU.EX2 R6, R0 ;  /* 0x0000000000067308 */ /* 0x0002e40000000800 */
[----:B-1----:R-:W-:-:S06]  /*c050*/  FFMA.FTZ R0, R228, c[0x0][0x23c], -R28 ;  /* 0x00008f00e4007a23 */ /* 0x002fcc000001081c */
[----:B------:R1:W-:Y:S01]  /*c060*/  MUFU.EX2 R227, R0 ;  /* 0x0000000000e37308 */ /* 0x0003e20000000800 */
[----:B------:R-:W-:Y:S01]  /*c070*/  MOV R205, R230 ;  /* 0x000000e600cd7202 */ /* 0x000fe20000000f00 */
[----:B-1----:R-:W-:-:S06]  /*c080*/  FFMA.FTZ R0, R229, c[0x0][0x23c], -R28 ;  /* 0x00008f00e5007a23 */ /* 0x002fcc000001081c */
[----:B------:R1:W1:Y:S02]  /*c090*/  MUFU.EX2 R228, R0 ;  /* 0x0000000000e47308 */ /* 0x0002640000000800 */
[----:B-1----:R-:W-:-:S06]  /*c0a0*/  FFMA.FTZ R0, R225, c[0x0][0x23c], -R28 ;  /* 0x00008f00e1007a23 */ /* 0x002fcc000001081c */
[----:B------:R1:W-:Y:S02]  /*c0b0*/  MUFU.EX2 R229, R0 ;  /* 0x0000000000e57308 */ /* 0x0003e40000000800 */
[----:B-1----:R-:W-:-:S06]  /*c0c0*/  FFMA.FTZ R0, R47, c[0x0][0x23c], -R28 ;  /* 0x00008f002f007a23 */ /* 0x002fcc000001081c */
[----:B------:R1:W1:Y:S02]  /*c0d0*/  MUFU.EX2 R230, R0 ;  /* 0x0000000000e67308 */ /* 0x0002640000000800 */
[--C-:B-1----:R-:W-:Y:S02]  /*c0e0*/  FFMA.FTZ R0, R27, c[0x0][0x23c], -R29.reuse ;  /* 0x00008f001b007a23 */ /* 0x102fe4000001081d */
[----:B------:R1:W5:Y:S04]  /*c0f0*/  LDL.LU R27, [R1+0x64] ;  /* 0x00006400011b7983 */ /* 0x0003680000300800 */
[----:B------:R-:W2:Y:S01]  /*c100*/  LDL.LU R50, [R1+0x1c] ;  /* 0x00001c0001327983 */ /* 0x000ea20000300800 */
[----:B------:R4:W-:Y:S01]  /*c110*/  MUFU.EX2 R215, R0 ;  /* 0x0000000000d77308 */ /* 0x0009e20000000800 */
[C---:B------:R-:W-:Y:S08]  /*c120*/  HMMA.16816.F32 R192, R8.reuse, R16, R192 ;  /* 0x0000001008c0723c */ /* 0x040ff000000018c0 */
[----:B------:R-:W-:Y:S01]  /*c130*/  HMMA.16816.F32 R152, R8, R18, R152 ;  /* 0x000000120898723c */ /* 0x000fe20000001898 */
[----:B------:R-:W-:Y:S01]  /*c140*/  LDSM.16.MT88.4 R16, [R234+0xd000] ;  /* 0x00d00000ea10783b */ /* 0x000fe20000004200 */
[----:B----4-:R-:W-:-:S04]  /*c150*/  FFMA.FTZ R0, R231, c[0x0][0x23c], -R29 ;  /* 0x00008f00e7007a23 */ /* 0x010fc8000001081d */
[----:B------:R4:W1:Y:S02]  /*c160*/  MUFU.EX2 R224, R0 ;  /* 0x0000000000e07308 */ /* 0x0008640000000800 */
[C---:B------:R-:W-:Y:S08]  /*c170*/  HMMA.16816.F32 R80, R8.reuse, R20, R80 ;  /* 0x000000140850723c */ /* 0x040ff00000001850 */
[----:B------:R-:W-:Y:S01]  /*c180*/  HMMA.16816.F32 R140, R8, R22, R140 ;  /* 0x00000016088c723c */ /* 0x000fe2000000188c */
[----:B------:R-:W1:Y:S01]  /*c190*/  LDSM.16.MT88.4 R20, [R233+0xd000] ;  /* 0x00d00000e914783b */ /* 0x000e620000004200 */
[----:B----4-:R-:W-:-:S06]  /*c1a0*/  FFMA.FTZ R0, R226, c[0x0][0x23c], -R29 ;  /* 0x00008f00e2007a23 */ /* 0x010fcc000001081d */
[C---:B------:R-:W-:Y:S01]  /*c1b0*/  HMMA.16816.F32 R156, R8.reuse, R12, R156 ;  /* 0x0000000c089c723c */ /* 0x040fe2000000189c */
[----:B------:R4:W-:Y:S07]  /*c1c0*/  MUFU.EX2 R225, R0 ;  /* 0x0000000000e17308 */ /* 0x0009ee0000000800 */
[----:B------:R-:W-:Y:S01]  /*c1d0*/  HMMA.16816.F32 R200, R8, R14, R200 ;  /* 0x0000000e08c8723c */ /* 0x000fe200000018c8 */
[----:B------:R-:W1:Y:S01]  /*c1e0*/  LDSM.16.MT88.4 R12, [R236+0xd000] ;  /* 0x00d00000ec0c783b */ /* 0x000e620000004200 */
[----:B----4-:R-:W-:-:S04]  /*c1f0*/  FFMA.FTZ R0, R221, c[0x0][0x23c], -R29 ;  /* 0x00008f00dd007a23 */ /* 0x010fc8000001081d */
[----:B------:R4:W1:Y:S01]  /*c200*/  MUFU.EX2 R221, R0 ;  /* 0x0000000000dd7308 */ /* 0x0008620000000800 */
[----:B------:R-:W-:Y:S01]  /*c210*/  FFMA.FTZ R45, R220, c[0x0][0x23c], -R3 ;  /* 0x00008f00dc2d7a23 */ /* 0x000fe20000010803 */
[----:B------:R-:W-:Y:S01]  /*c220*/  MOV R220, R2 ;  /* 0x0000000200dc7202 */ /* 0x000fe20000000f00 */
[--C-:B------:R-:W-:Y:S02]  /*c230*/  FFMA.FTZ R2, R223, c[0x0][0x23c], -R32.reuse ;  /* 0x00008f00df027a23 */ /* 0x100fe40000010820 */
[----:B----4-:R-:W-:-:S04]  /*c240*/  FFMA.FTZ R0, R250, c[0x0][0x23c], -R32 ;  /* 0x00008f00fa007a23 */ /* 0x010fc80000010820 */
[----:B------:R4:W-:Y:S01]  /*c250*/  MUFU.EX2 R214, R0 ;  /* 0x0000000000d67308 */ /* 0x0009e20000000800 */
[----:B------:R-:W-:Y:S01]  /*c260*/  MOV R206, R212 ;  /* 0x000000d400ce7202 */ /* 0x000fe20000000f00 */
[----:B----4-:R-:W-:-:S06]  /*c270*/  FFMA.FTZ R0, R251, c[0x0][0x23c], -R32 ;  /* 0x00008f00fb007a23 */ /* 0x010fcc0000010820 */
[----:B------:R4:W-:Y:S01]  /*c280*/  MUFU.EX2 R212, R2 ;  /* 0x0000000200d47308 */ /* 0x0009e20000000800 */
[----:B---3--:R-:W-:Y:S02]  /*c290*/  MOV R231, R6 ;  /* 0x0000000600e77202 */ /* 0x008fe40000000f00 */
[----:B------:R-:W-:Y:S02]  /*c2a0*/  MOV R226, R5 ;  /* 0x0000000500e27202 */ /* 0x000fe40000000f00 */
[----:B------:R-:W-:Y:S02]  /*c2b0*/  MOV R250, R4 ;  /* 0x0000000400fa7202 */ /* 0x000fe40000000f00 */
[----:B------:R-:W-:Y:S02]  /*c2c0*/  F2FP.PACK_AB R9, R228, R227 ;  /* 0x000000e3e409723e */ /* 0x000fe400000000ff */
[----:B------:R-:W-:Y:S02]  /*c2d0*/  F2FP.PACK_AB R8, R250, R220 ;  /* 0x000000dcfa08723e */ /* 0x000fe400000000ff */
[----:B------:R-:W-:-:S02]  /*c2e0*/  F2FP.PACK_AB R10, R231, R226 ;  /* 0x000000e2e70a723e */ /* 0x000fc400000000ff */
[----:B------:R-:W-:Y:S01]  /*c2f0*/  F2FP.PACK_AB R11, R230, R229 ;  /* 0x000000e5e60b723e */ /* 0x000fe200000000ff */
[--C-:B------:R-:W-:Y:S01]  /*c300*/  FFMA.FTZ R43, R34, c[0x0][0x23c], -R3.reuse ;  /* 0x00008f00222b7a23 */ /* 0x100fe20000010803 */
[----:B-1----:R-:W-:Y:S01]  /*c310*/  F2FP.PACK_AB R4, R224, R215 ;  /* 0x000000d7e004723e */ /* 0x002fe200000000ff */
[--C-:B------:R-:W-:Y:S01]  /*c320*/  FFMA.FTZ R34, R46, c[0x0][0x23c], -R28.reuse ;  /* 0x00008f002e227a23 */ /* 0x100fe2000001081c */
[----:B------:R-:W-:Y:S02]  /*c330*/  F2FP.PACK_AB R6, R221, R225 ;  /* 0x000000e1dd06723e */ /* 0x000fe400000000ff */
[----:B------:R-:W-:Y:S01]  /*c340*/  MOV R51, R86 ;  /* 0x0000005600337202 */ /* 0x000fe20000000f00 */
[--C-:B------:R-:W-:Y:S01]  /*c350*/  FFMA.FTZ R44, R216, c[0x0][0x23c], -R3.reuse ;  /* 0x00008f00d82c7a23 */ /* 0x100fe20000010803 */
[----:B------:R-:W-:Y:S01]  /*c360*/  MOV R86, R168 ;  /* 0x000000a800567202 */ /* 0x000fe20000000f00 */
[----:B------:R-:W-:Y:S02]  /*c370*/  FFMA.FTZ R42, R33, c[0x0][0x23c], -R3 ;  /* 0x00008f00212a7a23 */ /* 0x000fe40000010803 */
[--C-:B----4-:R-:W-:Y:S01]  /*c380*/  FFMA.FTZ R2, R219, c[0x0][0x23c], -R29.reuse ;  /* 0x00008f00db027a23 */ /* 0x110fe2000001081d */
[----:B------:R-:W-:Y:S01]  /*c390*/  MOV R219, R134 ;  /* 0x0000008600db7202 */ /* 0x000fe20000000f00 */
[--C-:B------:R-:W-:Y:S01]  /*c3a0*/  FFMA.FTZ R3, R249, c[0x0][0x23c], -R29.reuse ;  /* 0x00008f00f9037a23 */ /* 0x100fe2000001081d */
[----:B------:R-:W-:Y:S01]  /*c3b0*/  MOV R249, R135 ;  /* 0x0000008700f97202 */ /* 0x000fe20000000f00 */
[--C-:B------:R-:W-:Y:S01]  /*c3c0*/  FFMA.FTZ R41, R222, c[0x0][0x23c], -R28.reuse ;  /* 0x00008f00de297a23 */ /* 0x100fe2000001081c */
[----:B------:R-:W-:Y:S01]  /*c3d0*/  MOV R134, R167 ;  /* 0x000000a700867202 */ /* 0x000fe20000000f00 */
[--C-:B------:R-:W-:Y:S01]  /*c3e0*/  FFMA.FTZ R40, R217, c[0x0][0x23c], -R28.reuse ;  /* 0x00008f00d9287a23 */ /* 0x100fe2000001081c */
[----:B------:R-:W-:Y:S01]  /*c3f0*/  MOV R223, R89 ;  /* 0x0000005900df7202 */ /* 0x000fe20000000f00 */
[----:B------:R-:W-:Y:S01]  /*c400*/  FFMA.FTZ R33, R35, c[0x0][0x23c], -R28 ;  /* 0x00008f0023217a23 */ /* 0x000fe2000001081c */
[----:B------:R-:W-:Y:S01]  /*c410*/  MOV R217, R90 ;  /* 0x0000005a00d97202 */ /* 0x000fe20000000f00 */
[----:B------:R-:W-:Y:S01]  /*c420*/  FFMA.FTZ R35, R208, c[0x0][0x23c], -R29 ;  /* 0x00008f00d0237a23 */ /* 0x000fe2000001081d */
[----:B------:R-:W-:Y:S01]  /*c430*/  MOV R222, R91 ;  /* 0x0000005b00de7202 */ /* 0x000fe20000000f00 */
[----:B------:R-:W-:-:S02]  /*c440*/  FFMA.FTZ R47, R213, R30, R26 ;  /* 0x0000001ed52f7223 */ /* 0x000fc4000001001a */
[----:B------:R1:W3:Y:S01]  /*c450*/  MUFU.EX2 R213, R0 ;  /* 0x0000000000d57308 */ /* 0x0002e20000000800 */
[----:B------:R-:W-:Y:S01]  /*c460*/  MOV R251, R85 ;  /* 0x0000005500fb7202 */ /* 0x000fe20000000f00 */
[----:B------:R-:W-:Y:S01]  /*c470*/  HMMA.16816.F32 R176, R8, R20, R176 ;  /* 0x0000001408b0723c */ /* 0x000fe200000018b0 */
[----:B------:R-:W-:Y:S01]  /*c480*/  MOV R216, R84 ;  /* 0x0000005400d87202 */ /* 0x000fe20000000f00 */
[----:B------:R4:W5:Y:S01]  /*c490*/  LDL.LU R26, [R1+0x60] ;  /* 0x00006000011a7983 */ /* 0x0009620000300800 */
[----:B-1----:R-:W-:-:S04]  /*c4a0*/  FFMA.FTZ R0, R248, c[0x0][0x23c], -R32 ;  /* 0x00008f00f8007a23 */ /* 0x002fc80000010820 */
[----:B------:R-:W1:Y:S01]  /*c4b0*/  MUFU.EX2 R211, R0 ;  /* 0x0000000000d37308 */ /* 0x000e620000000800 */
[----:B---3--:R-:W-:Y:S01]  /*c4c0*/  F2FP.PACK_AB R5, R213, R214 ;  /* 0x000000d6d505723e */ /* 0x008fe200000000ff */
[----:B------:R-:W-:Y:S01]  /*c4d0*/  HMMA.16816.F32 R52, R8, R22, R52 ;  /* 0x000000160834723c */ /* 0x000fe20000001834 */
[----:B------:R-:W-:Y:S02]  /*c4e0*/  MOV R248, R88 ;  /* 0x0000005800f87202 */ /* 0x000fe40000000f00 */
[----:B------:R-:W-:Y:S02]  /*c4f0*/  MOV R135, R86 ;  /* 0x0000005600877202 */ /* 0x000fe40000000f00 */
[----:B-1----:R-:W-:Y:S01]  /*c500*/  F2FP.PACK_AB R7, R212, R211 ;  /* 0x000000d3d407723e */ /* 0x002fe200000000ff */
[----:B------:R-:W-:Y:S01]  /*c510*/  FFMA.FTZ R0, R218, c[0x0][0x23c], -R29 ;  /* 0x00008f00da007a23 */ /* 0x000fe2000001081d */
[----:B------:R-:W-:Y:S02]  /*c520*/  MOV R218, R132 ;  /* 0x0000008400da7202 */ /* 0x000fe40000000f00 */
[----:B------:R-:W-:-:S03]  /*c530*/  MOV R132, R165 ;  /* 0x000000a500847202 */ /* 0x000fc60000000f00 */
[C---:B------:R-:W-:Y:S08]  /*c540*/  HMMA.16816.F32 R172, R4.reuse, R20, R172 ;  /* 0x0000001404ac723c */ /* 0x040ff000000018ac */
[C---:B------:R-:W-:Y:S01]  /*c550*/  HMMA.16816.F32 R180, R4.reuse, R22, R180 ;  /* 0x0000001604b4723c */ /* 0x040fe200000018b4 */
[----:B------:R-:W-:Y:S07]  /*c560*/  LDSM.16.MT88.4 R20, [R233+0xf000] ;  /* 0x00f00000e914783b */ /* 0x000fee0000004200 */
[C---:B------:R-:W-:Y:S08]  /*c570*/  HMMA.16816.F32 R68, R4.reuse, R16, R68 ;  /* 0x000000100444723c */ /* 0x040ff00000001844 */
[C---:B------:R-:W-:Y:S08]  /*c580*/  HMMA.16816.F32 R64, R4.reuse, R18, R64 ;  /* 0x000000120440723c */ /* 0x040ff00000001840 */
[C---:B------:R-:W-:Y:S01]  /*c590*/  HMMA.16816.F32 R88, R4.reuse, R12, R36 ;  /* 0x0000000c0458723c */ /* 0x040fe20000001824 */
[----:B------:R-:W-:Y:S07]  /*c5a0*/  LDSM.16.MT88.4 R36, [R235+0xf000] ;  /* 0x00f00000eb24783b */ /* 0x000fee0000004200 */
[----:B------:R-:W-:Y:S01]  /*c5b0*/  HMMA.16816.F32 R92, R4, R14, R92 ;  /* 0x0000000e045c723c */ /* 0x000fe2000000185c */
[----:B--2---:R-:W-:Y:S01]  /*c5c0*/  FFMA.FTZ R46, R50, R31, R25 ;  /* 0x0000001f322e7223 */ /* 0x004fe20000010019 */
[----:B------:R-:W-:Y:S01]  /*c5d0*/  MOV R50, R169 ;  /* 0x000000a900327202 */ /* 0x000fe20000000f00 */
[----:B------:R-:W1:Y:S05]  /*c5e0*/  LDSM.16.MT88.4 R28, [R235+0xd000] ;  /* 0x00d00000eb1c783b */ /* 0x000e6a0000004200 */
[----:B------:R-:W-:Y:S01]  /*c5f0*/  HMMA.16816.F32 R168, R8, R16, R76 ;  /* 0x0000001008a8723c */ /* 0x000fe2000000184c */
[----:B------:R4:W5:Y:S06]  /*c600*/  LDL.LU R25, [R1+0x5c] ;  /* 0x00005c0001197983 */ /* 0x00096c0000300800 */
[----:B------:R-:W-:-:S02]  /*c610*/  MOV R76, R133 ;  /* 0x00000085004c7202 */ /* 0x000fc40000000f00 */
[----:B------:R-:W-:Y:S02]  /*c620*/  MOV R78, R164 ;  /* 0x000000a4004e7202 */ /* 0x000fe40000000f00 */
[----:B------:R-:W-:Y:S02]  /*c630*/  MOV R77, R204 ;  /* 0x000000cc004d7202 */ /* 0x000fe40000000f00 */
[----:B------:R-:W-:Y:S02]  /*c640*/  MOV R133, R166 ;  /* 0x000000a600857202 */ /* 0x000fe40000000f00 */
[----:B------:R-:W-:Y:S01]  /*c650*/  MOV R204, R87 ;  /* 0x0000005700cc7202 */ /* 0x000fe20000000f00 */
[C---:B------:R-:W-:Y:S01]  /*c660*/  HMMA.16816.F32 R164, R8.reuse, R18, R60 ;  /* 0x0000001208a4723c */ /* 0x040fe2000000183c */
[----:B------:R-:W2:Y:S07]  /*c670*/  LDSM.16.MT88.4 R16, [R234+0xf000] ;  /* 0x00f00000ea10783b */ /* 0x000eae0000004200 */
[C---:B------:R-:W-:Y:S08]  /*c680*/  HMMA.16816.F32 R84, R8.reuse, R12, R56 ;  /* 0x0000000c0854723c */ /* 0x040ff00000001838 */
[----:B------:R-:W-:Y:S01]  /*c690*/  HMMA.16816.F32 R60, R8, R14, R72 ;  /* 0x0000000e083c723c */ /* 0x000fe20000001848 */
[----:B------:R-:W3:Y:S07]  /*c6a0*/  LDSM.16.MT88.4 R12, [R236+0xf000] ;  /* 0x00f00000ec0c783b */ /* 0x000eee0000004200 */
[C---:B-1----:R-:W-:Y:S08]  /*c6b0*/  HMMA.16816.F32 R104, R4.reuse, R28, R104 ;  /* 0x0000001c0468723c */ /* 0x042ff00000001868 */
[C---:B------:R-:W-:Y:S08]  /*c6c0*/  HMMA.16816.F32 R108, R4.reuse, R30, R108 ;  /* 0x0000001e046c723c */ /* 0x040ff0000000186c */
[C---:B------:R-:W-:Y:S08]  /*c6d0*/  HMMA.16816.F32 R120, R4.reuse, R20, R120 ;  /* 0x000000140478723c */ /* 0x040ff00000001878 */
[C---:B------:R-:W-:Y:S08]  /*c6e0*/  HMMA.16816.F32 R124, R4.reuse, R22, R124 ;  /* 0x00000016047c723c */ /* 0x040ff0000000187c */
[C---:B--2---:R-:W-:Y:S08]  /*c6f0*/  HMMA.16816.F32 R136, R4.reuse, R16, R136 ;  /* 0x000000100488723c */ /* 0x044ff00000001888 */
[C---:B------:R-:W-:Y:S08]  /*c700*/  HMMA.16816.F32 R188, R4.reuse, R18, R188 ;  /* 0x0000001204bc723c */ /* 0x040ff000000018bc */
[C---:B---3--:R-:W-:Y:S08]  /*c710*/  HMMA.16816.F32 R144, R4.reuse, R12, R144 ;  /* 0x0000000c0490723c */ /* 0x048ff00000001890 */
[C---:B------:R-:W-:Y:S08]  /*c720*/  HMMA.16816.F32 R148, R4.reuse, R14, R148 ;  /* 0x0000000e0494723c */ /* 0x040ff00000001894 */
[C---:B------:R-:W-:Y:S08]  /*c730*/  HMMA.16816.F32 R196, R4.reuse, R36, R196 ;  /* 0x0000002404c4723c */ /* 0x040ff000000018c4 */
[----:B------:R-:W-:Y:S01]  /*c740*/  HMMA.16816.F32 R56, R4, R38, R160 ;  /* 0x000000260438723c */ /* 0x000fe200000018a0 */
[----:B------:R-:W2:Y:S06]  /*c750*/  LDL.LU R6, [R1+0x20] ;  /* 0x0000200001067983 */ /* 0x000eac0000300800 */
[----:B------:R-:W-:Y:S01]  /*c760*/  MOV R7, R132 ;  /* 0x0000008400077202 */ /* 0x000fe20000000f00 */
[----:B------:R-:W-:Y:S01]  /*c770*/  HMMA.16816.F32 R100, R8, R28, R100 ;  /* 0x0000001c0864723c */ /* 0x000fe20000001864 */
[----:B------:R-:W-:-:S02]  /*c780*/  MOV R162, R134 ;  /* 0x0000008600a27202 */ /* 0x000fc40000000f00 */
[----:B------:R-:W-:Y:S01]  /*c790*/  MOV R163, R135 ;  /* 0x0000008700a37202 */ /* 0x000fe20000000f00 */
[----:B------:R-:W-:Y:S01]  /*c7a0*/  MUFU.EX2 R208, R42 ;  /* 0x0000002a00d07308 */ /* 0x000fe20000000800 */
[----:B------:R-:W-:-:S03]  /*c7b0*/  MOV R74, R206 ;  /* 0x000000ce004a7202 */ /* 0x000fc60000000f00 */
[----:B------:R-:W-:Y:S01]  /*c7c0*/  HMMA.16816.F32 R28, R8, R30, R112 ;  /* 0x0000001e081c723c */ /* 0x000fe20000001870 */
[----:B------:R-:W-:-:S03]  /*c7d0*/  MOV R72, R205 ;  /* 0x000000cd00487202 */ /* 0x000fc60000000f00 */
[----:B------:R-:W-:Y:S03]  /*c7e0*/  MUFU.EX2 R206, R44 ;  /* 0x0000002c00ce7308 */ /* 0x000fe60000000800 */
[----:B------:R-:W-:Y:S02]  /*c7f0*/  MOV R115, R7 ;  /* 0x0000000700737202 */ /* 0x000fe40000000f00 */
[----:B------:R-:W-:Y:S02]  /*c800*/  MOV R4, R162 ;  /* 0x000000a200047202 */ /* 0x000fe40000000f00 */
[----:B------:R-:W-:Y:S01]  /*c810*/  MOV R5, R163 ;  /* 0x000000a300057202 */ /* 0x000fe20000000f00 */
[----:B------:R-:W-:Y:S01]  /*c820*/  MUFU.EX2 R44, R2 ;  /* 0x00000002002c7308 */ /* 0x000fe20000000800 */
[----:B------:R-:W-:Y:S02]  /*c830*/  MOV R75, R51 ;  /* 0x00000033004b7202 */ /* 0x000fe40000000f00 */
[----:B------:R-:W-:-:S02]  /*c840*/  MOV R7, R99 ;  /* 0x0000006300077202 */ /* 0x000fc40000000f00 */
[----:B------:R-:W-:-:S03]  /*c850*/  MOV R79, R207 ;  /* 0x000000cf004f7202 */ /* 0x000fc60000000f00 */
[----:B------:R1:W-:Y:S01]  /*c860*/  MUFU.EX2 R42, R0 ;  /* 0x00000000002a7308 */ /* 0x0003e20000000800 */
[----:B------:R-:W-:Y:S02]  /*c870*/  MOV R73, R50 ;  /* 0x0000003200497202 */ /* 0x000fe40000000f00 */
[----:B------:R-:W-:-:S05]  /*c880*/  MOV R162, R187 ;  /* 0x000000bb00a27202 */ /* 0x000fca0000000f00 */
[----:B------:R-:W-:Y:S01]  /*c890*/  MUFU.EX2 R51, R41 ;  /* 0x0000002900337308 */ /* 0x000fe20000000800 */
[----:B------:R-:W-:Y:S01]  /*c8a0*/  MOV R163, R73 ;  /* 0x0000004900a37202 */ /* 0x000fe20000000f00 */
[----:B-1----:R-:W-:-:S06]  /*c8b0*/  FFMA.FTZ R0, R115, c[0x0][0x23c], -R32 ;  /* 0x00008f0073007a23 */ /* 0x002fcc0000010820 */
[----:B------:R-:W-:Y:S01]  /*c8c0*/  MUFU.EX2 R207, R43 ;  /* 0x0000002b00cf7308 */ /* 0x000fe20000000800 */
[----:B------:R-:W-:Y:S01]  /*c8d0*/  MOV R161, R204 ;  /* 0x000000cc00a17202 */ /* 0x000fe20000000f00 */
[C---:B------:R-:W-:Y:S06]  /*c8e0*/  HMMA.16816.F32 R156, R8.reuse, R36, R156 ;  /* 0x00000024089c723c */ /* 0x040fec000000189c */
[----:B------:R-:W-:Y:S08]  /*c8f0*/  MUFU.EX2 R41, R35 ;  /* 0x0000002300297308 */ /* 0x000ff00000000800 */
[----:B------:R-:W-:Y:S08]  /*c900*/  MUFU.EX2 R50, R34 ;  /* 0x0000002200327308 */ /* 0x000ff00000000800 */
[----:B------:R-:W-:Y:S01]  /*c910*/  MUFU.EX2 R205, R45 ;  /* 0x0000002d00cd7308 */ /* 0x000fe20000000800 */
[----:B------:R-:W-:Y:S01]  /*c920*/  MOV R160, R133 ;  /* 0x0000008500a07202 */ /* 0x000fe20000000f00 */
[----:B------:R-:W-:Y:S01]  /*c930*/  HMMA.16816.F32 R116, R8, R20, R116 ;  /* 0x000000140874723c */ /* 0x000fe20000001874 */
[----:B------:R-:W-:Y:S01]  /*c940*/  MOV R73, R75 ;  /* 0x0000004b00497202 */ /* 0x000fe20000000f00 */
[----:B------:R-:W-:Y:S04]  /*c950*/  LDSM.16.MT88.4 R112, [R235+0xd800] ;  /* 0x00d80000eb70783b */ /* 0x000fe80000004200 */
[----:B------:R1:W-:Y:S08]  /*c960*/  MUFU.EX2 R43, R3 ;  /* 0x00000003002b7308 */ /* 0x0003f00000000800 */
[----:B------:R3:W-:Y:S01]  /*c970*/  MUFU.EX2 R35, R0 ;  /* 0x0000000000237308 */ /* 0x0007e20000000800 */
[----:B-1----:R-:W-:-:S02]  /*c980*/  FADD.FTZ R3, R5, R49 ;  /* 0x0000003105037221 */ /* 0x002fc40000010000 */
[----:B------:R-:W-:-:S05]  /*c990*/  FADD.FTZ R5, R7, R46 ;  /* 0x0000002e07057221 */ /* 0x000fca0000010000 */
[----:B------:R1:W-:Y:S01]  /*c9a0*/  MUFU.EX2 R204, R33 ;  /* 0x0000002100cc7308 */ /* 0x0003e20000000800 */
[----:B---3--:R-:W-:Y:S02]  /*c9b0*/  FFMA.FTZ R0, R4, c[0x0][0x23c], -R32 ;  /* 0x00008f0004007a23 */ /* 0x008fe40000010820 */
[----:B-1----:R-:W-:-:S05]  /*c9c0*/  FADD.FTZ R33, R163, R5 ;  /* 0x00000005a3217221 */ /* 0x002fca0000010000 */
[----:B------:R1:W3:Y:S08]  /*c9d0*/  MUFU.EX2 R36, R0 ;  /* 0x0000000000247308 */ /* 0x0002f00000000800 */
[----:B------:R-:W-:Y:S01]  /*c9e0*/  MUFU.EX2 R45, R40 ;  /* 0x00000028002d7308 */ /* 0x000fe20000000800 */
[----:B-1----:R-:W-:-:S07]  /*c9f0*/  FFMA.FTZ R0, R210, c[0x0][0x23c], -R32 ;  /* 0x00008f00d2007a23 */ /* 0x002fce0000010820 */
[----:B------:R1:W-:Y:S01]  /*ca00*/  MUFU.EX2 R40, R0 ;  /* 0x0000000000287308 */ /* 0x0003e20000000800 */
[----:B------:R-:W-:Y:S01]  /*ca10*/  MOV R75, R77 ;  /* 0x0000004d004b7202 */ /* 0x000fe20000000f00 */
[----:B-1----:R-:W-:-:S06]  /*ca20*/  FFMA.FTZ R0, R209, c[0x0][0x23c], -R32 ;  /* 0x00008f00d1007a23 */ /* 0x002fcc0000010820 */
[----:B------:R1:W1:Y:S01]  /*ca30*/  MUFU.EX2 R37, R0 ;  /* 0x0000000000257308 */ /* 0x0002620000000800 */
[----:B------:R-:W-:Y:S01]  /*ca40*/  MOV R77, R79 ;  /* 0x0000004f004d7202 */ /* 0x000fe20000000f00 */
[----:B------:R-:W-:Y:S01]  /*ca50*/  HMMA.16816.F32 R132, R8, R16, R80 ;  /* 0x000000100884723c */ /* 0x000fe20000001850 */
[----:B------:R-:W-:Y:S01]  /*ca60*/  MOV R79, R98 ;  /* 0x00000062004f7202 */ /* 0x000fe20000000f00 */
[----:B------:R-:W-:Y:S01]  /*ca70*/  LDSM.16.MT88.4 R80, [R234+0xd800] ;  /* 0x00d80000ea50783b */ /* 0x000fe20000004200 */
[----:B------:R-:W-:Y:S02]  /*ca80*/  MOV R99, R186 ;  /* 0x000000ba00637202 */ /* 0x000fe40000000f00 */
[----:B------:R-:W-:-:S03]  /*ca90*/  MOV R98, R185 ;  /* 0x000000b900627202 */ /* 0x000fc60000000f00 */
[----:B------:R-:W-:Y:S01]  /*caa0*/  HMMA.16816.F32 R192, R8, R12, R192 ;  /* 0x0000000c08c0723c */ /* 0x000fe200000018c0 */
[----:B-1----:R-:W-:-:S07]  /*cab0*/  FADD.FTZ R0, R161, R3 ;  /* 0x00000003a1007221 */ /* 0x002fce0000010000 */
[C---:B------:R-:W-:Y:S01]  /*cac0*/  HMMA.16816.F32 R20, R8.reuse, R22, R128 ;  /* 0x000000160814723c */ /* 0x040fe20000001880 */
[----:B---3--:R-:W-:Y:S01]  /*cad0*/  F2FP.PACK_AB R161, R36, R35 ;  /* 0x0000002324a1723e */ /* 0x008fe200000000ff */
[----:B------:R-:W-:Y:S01]  /*cae0*/  FADD.FTZ R3, R73, R0 ;  /* 0x0000000049037221 */ /* 0x000fe20000010000 */
[----:B------:R-:W-:Y:S01]  /*caf0*/  F2FP.PACK_AB R163, R37, R40 ;  /* 0x0000002825a3723e */ /* 0x000fe200000000ff */
[----:B------:R-:W-:Y:S04]  /*cb00*/  LDSM.16.MT88.4 R128, [R233+0xf800] ;  /* 0x00f80000e980783b */ /* 0x000fe80000004200 */
[C---:B------:R-:W-:Y:S01]  /*cb10*/  HMMA.16816.F32 R16, R8.reuse, R18, R140 ;  /* 0x000000120810723c */ /* 0x040fe2000000188c */
[----:B------:R-:W-:Y:S01]  /*cb20*/  MOV R0, R98 ;  /* 0x0000006200007202 */ /* 0x000fe20000000f00 */
[----:B------:R-:W-:Y:S06]  /*cb30*/  LDSM.16.MT88.4 R140, [R234+0xf800] ;  /* 0x00f80000ea8c783b */ /* 0x000fec0000004200 */
[C---:B------:R-:W-:Y:S01]  /*cb40*/  HMMA.16816.F32 R12, R8.reuse, R14, R152 ;  /* 0x0000000e080c723c */ /* 0x040fe20000001898 */
[----:B------:R-:W-:Y:S01]  /*cb50*/  MOV R46, R79 ;  /* 0x0000004f002e7202 */ /* 0x000fe20000000f00 */
[----:B------:R-:W-:Y:S01]  /*cb60*/  FADD.FTZ R0, R0, R33 ;  /* 0x0000002100007221 */ /* 0x000fe20000010000 */
[----:B------:R-:W-:Y:S01]  /*cb70*/  MOV R49, R77 ;  /* 0x0000004d00317202 */ /* 0x000fe20000000f00 */
[----:B------:R-:W-:Y:S04]  /*cb80*/  LDSM.16.MT88.4 R152, [R236+0xf800] ;  /* 0x00f80000ec98783b */ /* 0x000fe80000004200 */
[----:B------:R-:W-:Y:S07]  /*cb90*/  HMMA.16816.F32 R8, R8, R38, R200 ;  /* 0x000000260808723c */ /* 0x000fee00000018c8 */
[----:B------:R-:W-:-:S02]  /*cba0*/  F2FP.PACK_AB R200, R206, R205 ;  /* 0x000000cdcec8723e */ /* 0x000fc400000000ff */
[----:B------:R-:W-:Y:S02]  /*cbb0*/  F2FP.PACK_AB R201, R45, R51 ;  /* 0x000000332dc9723e */ /* 0x000fe400000000ff */
[----:B------:R-:W-:Y:S02]  /*cbc0*/  F2FP.PACK_AB R202, R208, R207 ;  /* 0x000000cfd0ca723e */ /* 0x000fe400000000ff */
[----:B------:R-:W-:Y:S02]  /*cbd0*/  F2FP.PACK_AB R203, R204, R50 ;  /* 0x00000032cccb723e */ /* 0x000fe400000000ff */
[----:B------:R-:W-:Y:S02]  /*cbe0*/  MOV R39, R96 ;  /* 0x0000006000277202 */ /* 0x000fe40000000f00 */
[----:B------:R-:W-:-:S03]  /*cbf0*/  MOV R210, R75 ;  /* 0x0000004b00d27202 */ /* 0x000fc60000000f00 */
[----:B------:R-:W-:Y:S02]  /*cc00*/  FADD.FTZ R3, R39, R3 ;  /* 0x0000000327037221 */ /* 0x000fe40000010000 */
[----:B--2---:R-:W-:Y:S01]  /*cc10*/  FFMA.FTZ R2, R6, R48, R24 ;  /* 0x0000003006027223 */ /* 0x004fe20000010018 */
[----:B------:R-:W-:Y:S01]  /*cc20*/  MOV R6, R72 ;  /* 0x0000004800067202 */ /* 0x000fe20000000f00 */
[----:B------:R4:W5:Y:S04]  /*cc30*/  LDL.LU R24, [R1+0x58] ;  /* 0x0000580001187983 */ /* 0x0009680000300800 */
[----:B------:R-:W-:-:S04]  /*cc40*/  FADD.FTZ R4, R6, R47 ;  /* 0x0000002f06047221 */ /* 0x000fc80000010000 */
[----:B------:R-:W-:Y:S02]  /*cc50*/  FADD.FTZ R34, R162, R4 ;  /* 0x00000004a2227221 */ /* 0x000fe40000010000 */
[----:B------:R-:W1:Y:S01]  /*cc60*/  LDSM.16.MT88.4 R4, [R235+0xf800] ;  /* 0x00f80000eb04783b */ /* 0x000e620000004200 */
[----:B------:R-:W-:Y:S01]  /*cc70*/  MOV R72, R74 ;  /* 0x0000004a00487202 */ /* 0x000fe20000000f00 */
[----:B------:R-:W-:Y:S01]  /*cc80*/  FADD.FTZ R2, R160, R2 ;  /* 0x00000002a0027221 */ /* 0x000fe20000010000 */
[----:B------:R-:W-:Y:S02]  /*cc90*/  MOV R74, R76 ;  /* 0x0000004c004a7202 */ /* 0x000fe40000000f00 */
[----:B------:R-:W-:Y:S02]  /*cca0*/  MOV R76, R78 ;  /* 0x0000004e004c7202 */ /* 0x000fe40000000f00 */
[----:B------:R-:W-:Y:S01]  /*ccb0*/  MOV R78, R97 ;  /* 0x00000061004e7202 */ /* 0x000fe20000000f00 */
[----:B------:R-:W-:Y:S01]  /*ccc0*/  FADD.FTZ R32, R72, R2 ;  /* 0x0000000248207221 */ /* 0x000fe20000010000 */
[----:B------:R-:W-:-:S02]  /*ccd0*/  MOV R97, R184 ;  /* 0x000000b800617202 */ /* 0x000fc40000000f00 */
[----:B------:R-:W-:Y:S01]  /*cce0*/  F2FP.PACK_AB R160, R44, R43 ;  /* 0x0000002b2ca0723e */ /* 0x000fe200000000ff */
[----:B------:R-:W2:Y:S01]  /*ccf0*/  LDSM.16.MT88.4 R184, [R233+0xd800] ;  /* 0x00d80000e9b8783b */ /* 0x000ea20000004200 */
[----:B------:R-:W-:Y:S02]  /*cd00*/  F2FP.PACK_AB R162, R41, R42 ;  /* 0x0000002a29a2723e */ /* 0x000fe400000000ff */
[----:B------:R-:W-:Y:S02]  /*cd10*/  MOV R2, R99 ;  /* 0x0000006300027202 */ /* 0x000fe40000000f00 */
[----:B------:R-:W-:Y:S02]  /*cd20*/  MOV R38, R97 ;  /* 0x0000006100267202 */ /* 0x000fe40000000f00 */
[----:B------:R-:W-:Y:S01]  /*cd30*/  MOV R47, R78 ;  /* 0x0000004e002f7202 */ /* 0x000fe20000000f00 */
[----:B------:R-:W-:Y:S01]  /*cd40*/  FADD.FTZ R2, R2, R34 ;  /* 0x0000002202027221 */ /* 0x000fe20000010000 */
[----:B------:R-:W-:Y:S01]  /*cd50*/  MOV R209, R76 ;  /* 0x0000004c00d17202 */ /* 0x000fe20000000f00 */
[----:B------:R-:W3:Y:S01]  /*cd60*/  LDSM.16.MT88.4 R96, [R236+0xd800] ;  /* 0x00d80000ec60783b */ /* 0x000ee20000004200 */
[----:B------:R-:W-:Y:S01]  /*cd70*/  MOV R48, R74 ;  /* 0x0000004a00307202 */ /* 0x000fe20000000f00 */
[----:B------:R-:W-:-:S02]  /*cd80*/  FADD.FTZ R2, R46, R2 ;  /* 0x000000022e027221 */ /* 0x000fc40000010000 */
[----:B------:R-:W-:Y:S02]  /*cd90*/  FADD.FTZ R0, R47, R0 ;  /* 0x000000002f007221 */ /* 0x000fe40000010000 */
[----:B------:R-:W-:Y:S02]  /*cda0*/  FADD.FTZ R3, R209, R3 ;  /* 0x00000003d1037221 */ /* 0x000fe40000010000 */
[----:B------:R-:W-:Y:S02]  /*cdb0*/  FADD.FTZ R2, R210, R2 ;  /* 0x00000002d2027221 */ /* 0x000fe40000010000 */
[----:B------:R-:W-:Y:S01]  /*cdc0*/  FADD.FTZ R0, R48, R0 ;  /* 0x0000000030007221 */ /* 0x000fe20000010000 */
[-C--:B-1----:R-:W-:Y:S08]  /*cdd0*/  HMMA.16816.F32 R196, R160, R4.reuse, R196 ;  /* 0x00000004a0c4723c */ /* 0x082ff000000018c4 */
        /* <DEDUP_REMOVED lines=48> */
[----:B------:R-:W-:Y:S08]  /*d0e0*/  HMMA.16816.F32 R72, R160, R80, R68 ;  /* 0x00000050a048723c */ /* 0x000ff00000001844 */
[-C--:B--2---:R-:W-:Y:S08]  /*d0f0*/  HMMA.16816.F32 R176, R200, R184.reuse, R176 ;  /* 0x000000b8c8b0723c */ /* 0x084ff000000018b0 */
        /* <DEDUP_REMOVED lines=38> */
[----:B------:R-:W-:Y:S06]  /*d360*/  BAR.SYNC.DEFER_BLOCKING 0x0 ;  /* 0x0000000000007b1d */ /* 0x000fec0000010000 */
[----:B------:R-:W-:Y:S02]  /*d370*/  ULDC.64 UR6, c[0x0][0x1a0] ;  /* 0x0000680000067ab9 */ /* 0x000fe40000000a00 */
[----:B------:R-:W-:Y:S02]  /*d380*/  UIMAD UR15, UR15, UR6, URZ ;  /* 0x000000060f0f72a4 */ /* 0x000fe4000f8e023f */
[----:B------:R-:W-:-:S02]  /*d390*/  UIMAD.WIDE.U32 UR20, UR12, UR6, URZ ;  /* 0x000000060c1472a5 */ /* 0x000fc4000f8e003f */
[----:B------:R-:W-:-:S04]  /*d3a0*/  UIMAD UR7, UR12, UR7, UR15 ;  /* 0x000000070c0772a4 */ /* 0x000fc8000f8e020f */
[----:B------:R-:W-:Y:S01]  /*d3b0*/  UIADD3 UR7, UR21, UR7, URZ ;  /* 0x0000000715077290 */ /* 0x000fe2000fffe03f */
[----:B------:R-:W-:-:S05]  /*d3c0*/  IMAD.U32 R4, RZ, RZ, UR20 ;  /* 0x00000014ff047e24 */ /* 0x000fca000f8e00ff */
[----:B------:R-:W-:Y:S01]  /*d3d0*/  IMAD.U32 R0, RZ, RZ, UR7 ;  /* 0x00000007ff007e24 */ /* 0x000fe2000f8e00ff */
[----:B------:R-:W-:Y:S01]  /*d3e0*/  @P3 STS.128 [R244+0xc000], RZ ;  /* 0x00c000fff4003388 */ /* 0x000fe20000000c00 */
[----:B------:R-:W-:Y:S01]  /*d3f0*/  IMAD.U32 R5, RZ, RZ, UR21 ;  /* 0x00000015ff057e24 */ /* 0x000fe2000f8e00ff */
        /* <DEDUP_REMOVED lines=13> */
[----:B------:R-:W-:Y:S02]  /*d4d0*/  IADD3.X R4, R4, UR9, RZ, P6, !PT ;  /* 0x0000000904047c10 */ /* 0x000fe4000b7fe4ff */
[C---:B------:R-:W-:Y:S02]  /*d4e0*/  IADD3 R0, P4, R2.reuse, UR14, RZ ;  /* 0x0000000e02007c10 */ /* 0x040fe4000ff9e0ff */
[C-C-:B------:R-:W-:Y:S02]  /*d4f0*/  @!P3 LEA.HI.X R17, R2.reuse, c[0x0][0x174], R4.reuse, 0x1, P5 ;  /* 0x00005d000211ba11 */ /* 0x140fe400028f0c04 */
[----:B------:R-:W-:-:S02]  /*d500*/  @!P2 LEA.HI.X R13, R2, c[0x0][0x174], R4, 0x1, P0 ;  /* 0x00005d00020daa11 */ /* 0x000fc400000f0c04 */
[----:B------:R-:W-:Y:S02]  /*d510*/  IADD3 R3, P1, R0, UR14, RZ ;  /* 0x0000000e00037c10 */ /* 0x000fe4000ff3e0ff */
[----:B------:R-:W-:Y:S02]  /*d520*/  IADD3.X R2, R4, UR9, RZ, P4, !PT ;  /* 0x0000000904027c10 */ /* 0x000fe4000a7fe4ff */
[----:B------:R-:W-:Y:S01]  /*d530*/  @!P3 LEA R10, P5, R0, c[0x0][0x170], 0x1 ;  /* 0x00005c00000aba11 */ /* 0x000fe200078a08ff */
[----:B------:R-:W-:Y:S01]  /*d540*/  @P2 STS.128 [R244+0xe000], RZ ;  /* 0x00e000fff4002388 */ /* 0x000fe20000000c00 */
[----:B------:R-:W-:Y:S02]  /*d550*/  @!P3 LEA R8, P4, R3, c[0x0][0x170], 0x1 ;  /* 0x00005c000308ba11 */ /* 0x000fe400078808ff */
[----:B------:R-:W-:Y:S01]  /*d560*/  IADD3.X R5, R2, UR9, RZ, P1, !PT ;  /* 0x0000000902057c10 */ /* 0x000fe20008ffe4ff */
[----:B------:R-:W-:Y:S01]  /*d570*/  @!PT LDS RZ, [RZ] ;  /* 0x00000000fffff984 */ /* 0x000fe20000000800 */
[----:B------:R-:W-:Y:S01]  /*d580*/  @!PT LDS RZ, [RZ] ;  /* 0x00000000fffff984 */ /* 0x000fe20000000800 */
[----:B------:R-:W-:Y:S01]  /*d590*/  @!PT LDS RZ, [RZ] ;  /* 0x00000000fffff984 */ /* 0x000fe20000000800 */
[----:B------:R2:W-:Y:S01]  /*d5a0*/  @!P2 LDGSTS.E.BYPASS.LTC128B.128 [R244+0xe000], [R14.64+0x80] ;  /* 0x0e0000800ef4afae */ /* 0x0005e2000b901d52 */
[----:B------:R-:W-:-:S03]  /*d5b0*/  @!P3 LEA.HI.X R11, R0, c[0x0][0x174], R2, 0x1, P5 ;  /* 0x00005d00000bba11 */ /* 0x000fc600028f0c02 */
[----:B------:R-:W-:Y:S01]  /*d5c0*/  @P3 STS.128 [R244+0xc800], RZ ;  /* 0x00c800fff4003388 */ /* 0x000fe20000000c00 */
[----:B-1----:R-:W-:-:S03]  /*d5d0*/  @!P2 LEA R6, P0, R0, c[0x0][0x170], 0x1 ;  /* 0x00005c000006aa11 */ /* 0x002fc600078008ff */
[----:B------:R-:W-:Y:S01]  /*d5e0*/  @!PT LDS RZ, [RZ] ;  /* 0x00000000fffff984 */ /* 0x000fe20000000800 */
[----:B------:R-:W-:Y:S01]  /*d5f0*/  @!PT LDS RZ, [RZ] ;  /* 0x00000000fffff984 */ /* 0x000fe20000000800 */
[----:B------:R-:W-:Y:S01]  /*d600*/  @!PT LDS RZ, [RZ] ;  /* 0x00000000fffff984 */ /* 0x000fe20000000800 */
[----:B------:R1:W-:Y:S01]  /*d610*/  @!P3 LDGSTS.E.BYPASS.LTC128B.128 [R244+0xc800], [R16.64] ;  /* 0x0c80000010f4bfae */ /* 0x0003e2000b901d52 */
[C---:B------:R-:W-:Y:S02]  /*d620*/  @!P2 LEA R4, P1, R3.reuse, c[0x0][0x170], 0x1 ;  /* 0x00005c000304aa11 */ /* 0x040fe400078208ff */
[----:B------:R-:W-:Y:S01]  /*d630*/  @!P2 LEA.HI.X R7, R0, c[0x0][0x174], R2, 0x1, P0 ;  /* 0x00005d000007aa11 */ /* 0x000fe200000f0c02 */
[----:B------:R-:W-:Y:S01]  /*d640*/  @P2 STS.128 [R244+0xe800], RZ ;  /* 0x00e800fff4002388 */ /* 0x000fe20000000c00 */
[----:B------:R-:W-:-:S03]  /*d650*/  @!P3 LEA.HI.X R9, R3, c[0x0][0x174], R5, 0x1, P4 ;  /* 0x00005d000309ba11 */ /* 0x000fc600020f0c05 */
[----:B------:R-:W-:Y:S01]  /*d660*/  @!PT LDS RZ, [RZ] ;  /* 0x00000000fffff984 */ /* 0x000fe20000000800 */
[----:B------:R-:W-:Y:S01]  /*d670*/  @!PT LDS RZ, [RZ] ;  /* 0x00000000fffff984 */ /* 0x000fe20000000800 */
[----:B------:R-:W-:Y:S01]  /*d680*/  @!PT LDS RZ, [RZ] ;  /* 0x00000000fffff984 */ /* 0x000fe20000000800 */
[----:B------:R2:W-:Y:S01]  /*d690*/  @!P2 LDGSTS.E.BYPASS.LTC128B.128 [R244+0xe800], [R12.64+0x80] ;  /* 0x0e8000800cf4afae */ /* 0x0005e2000b901d52 */
[----:B------:R-:W-:-:S03]  /*d6a0*/  @!P2 LEA.HI.X R5, R3, c[0x0][0x174], R5, 0x1, P1 ;  /* 0x00005d000305aa11 */ /* 0x000fc600008f0c05 */
        /* <DEDUP_REMOVED lines=24> */
[----:B---3--:R-:W3:Y:S04]  /*d830*/  LDSM.16.M88.4 R8, [R240+0x2000] ;  /* 0x00200000f008783b */ /* 0x008ee80000000200 */
[----:B-1----:R-:W-:Y:S04]  /*d840*/  LDSM.16.M88.4 R16, [R239] ;  /* 0x00000000ef10783b */ /* 0x002fe80000000200 */
[----:B----4-:R-:W1:Y:S04]  /*d850*/  LDSM.16.M88.4 R4, [R241+0x2000] ;  /* 0x00200000f104783b */ /* 0x010e680000000200 */
[----:B------:R-:W4:Y:S04]  /*d860*/  LDSM.16.M88.4 R40, [R239+0x1800] ;  /* 0x00180000ef28783b */ /* 0x000f280000000200 */
[----:B------:R-:W1:Y:S04]  /*d870*/  LDSM.16.M88.4 R48, [R239+0x800] ;  /* 0x00080000ef30783b */ /* 0x000e680000000200 */
[----:B------:R-:W1:Y:S04]  /*d880*/  LDSM.16.M88.4 R44, [R239+0x1000] ;  /* 0x00100000ef2c783b */ /* 0x000e680000000200 */
[----:B--2---:R-:W2:Y:S01]  /*d890*/  LDSM.16.M88.4 R12, [R240] ;  /* 0x00000000f00c783b */ /* 0x004ea20000000200 */
[----:B------:R-:W-:-:S03]  /*d8a0*/  UIADD3 UR21, UR8, -0x3, URZ ;  /* 0xfffffffd08157890 */ /* 0x000fc6000fffe03f */
[----:B------:R-:W0:Y:S01]  /*d8b0*/  LDGDEPBAR ;  /* 0x00000000000079af */ /* 0x000e220000000000 */
[C---:B---3--:R-:W-:Y:S08]  /*d8c0*/  HMMA.16816.F32 R168, R8.reuse, R38, RZ ;  /* 0x0000002608a8723c */ /* 0x048ff000000018ff */
[C---:B------:R-:W-:Y:S08]  /*d8d0*/  HMMA.16816.F32 R204, R8.reuse, R36, RZ ;  /* 0x0000002408cc723c */ /* 0x040ff000000018ff */
[C---:B------:R-:W-:Y:S08]  /*d8e0*/  HMMA.16816.F32 R164, R8.reuse, R32, RZ ;  /* 0x0000002008a4723c */ /* 0x040ff000000018ff */
[C---:B------:R-:W-:Y:S08]  /*d8f0*/  HMMA.16816.F32 R60, R8.reuse, R28, RZ ;  /* 0x0000001c083c723c */ /* 0x040ff000000018ff */
[C---:B------:R-:W-:Y:S08]  /*d900*/  HMMA.16816.F32 R52, R8.reuse, R20, RZ ;  /* 0x000000140834723c */ /* 0x040ff000000018ff */
[C---:B------:R-:W-:Y:S08]  /*d910*/  HMMA.16816.F32 R64, R8.reuse, R34, RZ ;  /* 0x000000220840723c */ /* 0x040ff000000018ff */
[C---:B------:R-:W-:Y:S08]  /*d920*/  HMMA.16816.F32 R56, R8.reuse, R30, RZ ;  /* 0x0000001e0838723c */ /* 0x040ff000000018ff */
[----:B------:R-:W-:Y:S08]  /*d930*/  HMMA.16816.F32 R8, R8, R22, RZ ;  /* 0x000000160808723c */ /* 0x000ff000000018ff */
[C---:B-1----:R-:W-:Y:S11]  /*d940*/  HMMA.16816.F32 R220, R4.reuse, R18, R168 ;  /* 0x0000001204dc723c */ /* 0x042ff600000018a8 */
[----:B------:R-:W-:Y:S05]  /*d950*/  @!UPT UIADD3 URZ, URZ, URZ, URZ ;  /* 0x0000003f3f3ff290 */ /* 0x000fea000fffe03f */
[C---:B----4-:R-:W-:Y:S01]  /*d960*/  HMMA.16816.F32 R228, R4.reuse, R42, R8 ;  /* 0x0000002a04e4723c */ /* 0x050fe20000001808 */
[----:B------:R-:W1:Y:S07]  /*d970*/  LDSM.16.M88.4 R8, [R241] ;  /* 0x00000000f108783b */ /* 0x000e6e0000000200 */
[----:B------:R-:W-:Y:S01]  /*d980*/  HMMA.16816.F32 R224, R4, R48, R164 ;  /* 0x0000003004e0723c */ /* 0x000fe200000018a4 */
[----:B------:R-:W-:Y:S02]  /*d990*/  IMAD.MOV.U32 R3, RZ, RZ, R221 ;  /* 0x000000ffff037224 */ /* 0x000fe400078e00dd */
[----:B------:R-:W-:-:S02]  /*d9a0*/  IMAD.MOV.U32 R2, RZ, RZ, R222 ;  /* 0x000000ffff027224 */ /* 0x000fc400078e00de */
[----:B------:R-:W-:Y:S02]  /*d9b0*/  IMAD.MOV.U32 R0, RZ, RZ, R223 ;  /* 0x000000ffff007224 */ /* 0x000fe400078e00df */
[----:B------:R-:W-:Y:S01]  /*d9c0*/  IMAD.MOV.U32 R164, RZ, RZ, R220 ;  /* 0x000000ffffa47224 */ /* 0x000fe200078e00dc */
[C---:B------:R-:W-:Y:S08]  /*d9d0*/  HMMA.16816.F32 R216, R4.reuse, R44, R60 ;  /* 0x0000002c04d8723c */ /* 0x040ff0000000183c */
[C---:B------:R-:W-:Y:S08]  /*d9e0*/  HMMA.16816.F32 R212, R4.reuse, R40, R52 ;  /* 0x0000002804d4723c */ /* 0x040ff00000001834 */
[C---:B------:R-:W-:Y:S08]  /*d9f0*/  HMMA.16816.F32 R208, R4.reuse, R16, R204 ;  /* 0x0000001004d0723c */ /* 0x040ff000000018cc */
[C---:B------:R-:W-:Y:S08]  /*da00*/  HMMA.16816.F32 R220, R4.reuse, R50, R64 ;  /* 0x0000003204dc723c */ /* 0x040ff00000001840 */
[----:B------:R-:W-:Y:S08]  /*da10*/  HMMA.16816.F32 R248, R4, R46, R56 ;  /* 0x0000002e04f8723c */ /* 0x000ff00000001838 */
[C---:B--2---:R-:W-:Y:S08]  /*da20*/  HMMA.16816.F32 R60, R12.reuse, R36, RZ ;  /* 0x000000240c3c723c */ /* 0x044ff000000018ff */
[C---:B------:R-:W-:Y:S08]  /*da30*/  HMMA.16816.F32 R52, R12.reuse, R28, RZ ;  /* 0x0000001c0c34723c */ /* 0x040ff000000018ff */
[C---:B------:R-:W-:Y:S08]  /*da40*/  HMMA.16816.F32 R4, R12.reuse, R20, RZ ;  /* 0x000000140c04723c */ /* 0x040ff000000018ff */
[C---:B------:R-:W-:Y:S08]  /*da50*/  HMMA.16816.F32 R28, R12.reuse, R30, RZ ;  /* 0x0000001e0c1c723c */ /* 0x040ff000000018ff */
[C---:B------:R-:W-:Y:S08]  /*da60*/  HMMA.16816.F32 R56, R12.reuse, R32, RZ ;  /* 0x000000200c38723c */ /* 0x040ff000000018ff */
[C---:B------:R-:W-:Y:S08]  /*da70*/  HMMA.16816.F32 R64, R12.reuse, R34, RZ ;  /* 0x000000220c40723c */ /* 0x040ff000000018ff */
[----:B------:R-:W-:Y:S08]  /*da80*/  HMMA.16816.F32 R36, R12, R38, RZ ;  /* 0x000000260c24723c */ /* 0x000ff000000018ff */
[C---:B-1----:R-:W-:Y:S08]  /*da90*/  HMMA.16816.F32 R32, R8.reuse, R16, R60 ;  /* 0x000000100820723c */ /* 0x042ff0000000183c */
[C---:B------:R-:W-:Y:S01]  /*daa0*/  HMMA.16816.F32 R204, R8.reuse, R40, R4 ;  /* 0x0000002808cc723c */ /* 0x040fe20000001804 */
[----:B------:R-:W-:Y:S07]  /*dab0*/  LDSM.16.M88.4 R4, [R243+0x2000] ;  /* 0x00200000f304783b */ /* 0x000fee0000000200 */
[----:B------:R-:W-:Y:S01]  /*dac0*/  HMMA.16816.F32 R60, R8, R46, R28 ;  /* 0x0000002e083c723c */ /* 0x000fe2000000181c */
[----:B------:R-:W1:Y:S07]  /*dad0*/  LDSM.16.M88.4 R28, [R238+0x9800] ;  /* 0x00980000ee1c783b */ /* 0x000e6e0000000200 */
[----:B------:R-:W-:Y:S01]  /*dae0*/  HMMA.16816.F32 R20, R12, R22, RZ ;  /* 0x000000160c14723c */ /* 0x000fe200000018ff */
[----:B------:R-:W-:Y:S07]  /*daf0*/  LDSM.16.M88.4 R12, [R243] ;  /* 0x00000000f30c783b */ /* 0x000fee0000000200 */
[C---:B------:R-:W-:Y:S07]  /*db00*/  HMMA.16816.F32 R168, R8.reuse, R48, R56 ;  /* 0x0000003008a8723c */ /* 0x040fee0000001838 */
[----:B------:R-:W-:Y:S01]  /*db10*/  IMAD.MOV.U32 R56, RZ, RZ, R164 ;  /* 0x000000ffff387224 */ /* 0x000fe200078e00a4 */
[C---:B------:R-:W-:Y:S01]  /*db20*/  HMMA.16816.F32 R36, R8.reuse, R18, R36 ;  /* 0x000000120824723c */ /* 0x040fe20000001824 */
[----:B------:R-:W2:Y:S07]  /*db30*/  LDSM.16.M88.4 R16, [R238+0x8000] ;  /* 0x00800000ee10783b */ /* 0x000eae0000000200 */
[C---:B------:R-:W-:Y:S08]  /*db40*/  HMMA.16816.F32 R164, R8.reuse, R44, R52 ;  /* 0x0000002c08a4723c */ /* 0x040ff00000001834 */
[C---:B------:R-:W-:Y:S08]  /*db50*/  HMMA.16816.F32 R48, R8.reuse, R50, R64 ;  /* 0x000000320830723c */ /* 0x040ff00000001840 */
[----:B------:R-:W-:Y:S01]  /*db60*/  HMMA.16816.F32 R44, R8, R42, R20 ;  /* 0x0000002a082c723c */ /* 0x000fe20000001814 */
[----:B------:R-:W3:Y:S04]  /*db70*/  LDSM.16.M88.4 R8, [R238+0x8800] ;  /* 0x00880000ee08783b */ /* 0x000ee80000000200 */
[----:B------:R-:W4:Y:S03]  /*db80*/  LDSM.16.M88.4 R20, [R238+0x9000] ;  /* 0x00900000ee14783b */ /* 0x000f260000000200 */
[----:B-1----:R-:W-:Y:S01]  /*db90*/  HMMA.16816.F32 R212, R4, R28, R212 ;  /* 0x0000001c04d4723c */ /* 0x002fe200000018d4 */
[----:B------:R-:W-:-:S02]  /*dba0*/  IMAD.MOV.U32 R57, RZ, RZ, R3 ;  /* 0x000000ffff397224 */ /* 0x000fc400078e0003 */
[----:B------:R-:W-:Y:S02]  /*dbb0*/  IMAD.MOV.U32 R58, RZ, RZ, R2 ;  /* 0x000000ffff3a7224 */ /* 0x000fe400078e0002 */
[----:B------:R-:W-:-:S03]  /*dbc0*/  IMAD.MOV.U32 R59, RZ, RZ, R0 ;  /* 0x000000ffff3b7224 */ /* 0x000fc600078e0000 */
[-C--:B--2---:R-:W-:Y:S08]  /*dbd0*/  HMMA.16816.F32 R40, R4, R16.reuse, R208 ;  /* 0x000000100428723c */ /* 0x084ff000000018d0 */
[----:B------:R-:W-:Y:S08]  /*dbe0*/  HMMA.16816.F32 R32, R12, R16, R32 ;  /* 0x000000100c20723c */ /* 0x000ff00000001820 */
[----:B------:R-:W-:Y:S01]  /*dbf0*/  IMAD.MOV.U32 R16, RZ, RZ, R212 ;  /* 0x000000ffff107224 */ /* 0x000fe200078e00d4 */
[----:B------:R-:W-:Y:S01]  /*dc00*/  HMMA.16816.F32 R56, R4, R18, R56 ;  /* 0x000000120438723c */ /* 0x000fe20000001838 */
[----:B------:R-:W-:-:S07]  /*dc10*/  IMAD.MOV.U32 R3, RZ, RZ, R213 ;  /* 0x000000ffff037224 */ /* 0x000fce00078e00d5 */
[----:B---3--:R-:W-:Y:S01]  /*dc20*/  HMMA.16816.F32 R52, R4, R8, R224 ;  /* 0x000000080434723c */ /* 0x008fe200000018e0 */
[----:B------:R-:W-:Y:S02]  /*dc30*/  IMAD.MOV.U32 R2, RZ, RZ, R214 ;  /* 0x000000ffff027224 */ /* 0x000fe400078e00d6 */
[----:B------:R-:W-:-:S05]  /*dc40*/  IMAD.MOV.U32 R0, RZ, RZ, R215 ;  /* 0x000000ffff007224 */ /* 0x000fca00078e00d7 */
[C---:B------:R-:W-:Y:S08]  /*dc50*/  HMMA.16816.F32 R224, R12.reuse, R18, R36 ;  /* 0x000000120ce0723c */ /* 0x040ff00000001824 */
[C---:B----4-:R-:W-:Y:S08]  /*dc60*/  HMMA.16816.F32 R60, R12.reuse, R22, R60 ;  /* 0x000000160c3c723c */ /* 0x050ff0000000183c */
[----:B------:R-:W-:Y:S07]  /*dc70*/  HMMA.16816.F32 R36, R12, R10, R48 ;  /* 0x0000000a0c24723c */ /* 0x000fee0000001830 */
[----:B------:R-:W-:Y:S01]  /*dc80*/  IMAD.MOV.U32 R48, RZ, RZ, R16 ;  /* 0x000000ffff307224 */ /* 0x000fe200078e0010 */
[C---:B------:R-:W-:Y:S01]  /*dc90*/  HMMA.16816.F32 R216, R4.reuse, R20, R216 ;  /* 0x0000001404d8723c */ /* 0x040fe200000018d8 */
[----:B------:R-:W-:Y:S07]  /*dca0*/  LDSM.16.M88.4 R16, [R237] ;  /* 0x00000000ed10783b */ /* 0x000fee0000000200 */
[C---:B------:R-:W-:Y:S08]  /*dcb0*/  HMMA.16816.F32 R64, R4.reuse, R10, R220 ;  /* 0x0000000a0440723c */ /* 0x040ff000000018dc */
[C---:B------:R-:W-:Y:S08]  /*dcc0*/  HMMA.16816.F32 R248, R4.reuse, R22, R248 ;  /* 0x0000001604f8723c */ /* 0x040ff000000018f8 */
[----:B------:R-:W-:Y:S01]  /*dcd0*/  HMMA.16816.F32 R228, R4, R30, R228 ;  /* 0x0000001e04e4723c */ /* 0x000fe200000018e4 */
[----:B------:R-:W1:Y:S07]  /*dce0*/  LDSM.16.M88.4 R4, [R242+0x2000] ;  /* 0x00200000f204783b */ /* 0x000e6e0000000200 */
[C---:B------:R-:W-:Y:S08]  /*dcf0*/  HMMA.16816.F32 R212, R12.reuse, R28, R204 ;  /* 0x0000001c0cd4723c */ /* 0x040ff000000018cc */
[C---:B------:R-:W-:Y:S01]  /*dd00*/  HMMA.16816.F32 R204, R12.reuse, R30, R44 ;  /* 0x0000001e0ccc723c */ /* 0x040fe2000000182c */
[----:B------:R-:W2:Y:S07]  /*dd10*/  LDSM.16.M88.4 R28, [R237+0x1800] ;  /* 0x00180000ed1c783b */ /* 0x000eae0000000200 */
[C---:B------:R-:W-:Y:S07]  /*dd20*/  HMMA.16816.F32 R208, R12.reuse, R20, R164 ;  /* 0x000000140cd0723c */ /* 0x040fee00000018a4 */
[----:B------:R-:W-:Y:S01]  /*dd30*/  IMAD.MOV.U32 R20, RZ, RZ, R60 ;  /* 0x000000ffff147224 */ /* 0x000fe200078e003c */
[----:B------:R-:W-:Y:S01]  /*dd40*/  HMMA.16816.F32 R220, R12, R8, R168 ;  /* 0x000000080cdc723c */ /* 0x000fe200000018a8 */
[----:B------:R-:W3:Y:S02]  /*dd50*/  LDSM.16.M88.4 R8, [R242] ;  /* 0x00000000f208783b */ /* 0x000ee40000000200 */
[----:B------:R-:W-:-:S02]  /*dd60*/  IMAD.MOV.U32 R44, RZ, RZ, R20 ;  /* 0x000000ffff2c7224 */ /* 0x000fc400078e0014 */
[----:B------:R-:W4:Y:S04]  /*dd70*/  LDSM.16.M88.4 R20, [R237+0x1000] ;  /* 0x00100000ed14783b */ /* 0x000f280000000200 */
[----:B------:R-:W4:Y:S01]  /*dd80*/  LDSM.16.M88.4 R12, [R237+0x800] ;  /* 0x00080000ed0c783b */ /* 0x000f220000000200 */
[----:B------:R-:W-:Y:S02]  /*dd90*/  IMAD.MOV.U32 R49, RZ, RZ, R3 ;  /* 0x000000ffff317224 */ /* 0x000fe400078e0003 */
[----:B------:R-:W-:Y:S02]  /*dda0*/  IMAD.MOV.U32 R50, RZ, RZ, R2 ;  /* 0x000000ffff327224 */ /* 0x000fe400078e0002 */
[----:B------:R-:W-:Y:S01]  /*ddb0*/  IMAD.MOV.U32 R51, RZ, RZ, R0 ;  /* 0x000000ffff337224 */ /* 0x000fe200078e0000 */
[C---:B-1----:R-:W-:Y:S08]  /*ddc0*/  HMMA.16816.F32 R56, R4.reuse, R18, R56 ;  /* 0x000000120438723c */ /* 0x042ff00000001838 */
[C---:B------:R-:W-:Y:S08]  /*ddd0*/  HMMA.16816.F32 R168, R4.reuse, R16, R40 ;  /* 0x0000001004a8723c */ /* 0x040ff00000001828 */
[----:B--2---:R-:W-:Y:S01]  /*dde0*/  HMMA.16816.F32 R40, R4, R28, R48 ;  /* 0x0000001c0428723c */ /* 0x004fe20000001830 */
[----:B------:R-:W-:-:S02]  /*ddf0*/  IMAD.MOV.U32 R3, RZ, RZ, R61 ;  /* 0x000000ffff037224 */ /* 0x000fc400078e003d */
[----:B------:R-:W-:Y:S02]  /*de00*/  IMAD.MOV.U32 R2, RZ, RZ, R62 ;  /* 0x000000ffff027224 */ /* 0x000fe400078e003e */
[----:B------:R-:W-:Y:S02]  /*de10*/  IMAD.MOV.U32 R0, RZ, RZ, R63 ;  /* 0x000000ffff007224 */ /* 0x000fe400078e003f */
[----:B------:R-:W-:Y:S02]  /*de20*/  IMAD.MOV.U32 R45, RZ, RZ, R3 ;  /* 0x000000ffff2d7224 */ /* 0x000fe400078e0003 */
[----:B------:R-:W-:Y:S01]  /*de30*/  IMAD.MOV.U32 R46, RZ, RZ, R2 ;  /* 0x000000ffff2e7224 */ /* 0x000fe200078e0002 */
[----:B---3--:R-:W-:Y:S01]  /*de40*/  HMMA.16816.F32 R32, R8, R16, R32 ;  /* 0x000000100820723c */ /* 0x008fe20000001820 */
[----:B------:R-:W-:Y:S02]  /*de50*/  IMAD.MOV.U32 R47, RZ, RZ, R0 ;  /* 0x000000ffff2f7224 */ /* 0x000fe400078e0000 */
        /* <DEDUP_REMOVED lines=16> */
[----:B------:R-:W-:Y:S01]  /*df60*/  HMMA.16816.F32 R164, R4, R12, R52 ;  /* 0x0000000c04a4723c */ /* 0x000fe20000001834 */
[----:B------:R-:W-:Y:S02]  /*df70*/  IMAD.MOV.U32 R229, RZ, RZ, R45 ;  /* 0x000000ffffe57224 */ /* 0x000fe400078e002d */
[----:B------:R-:W-:Y:S02]  /*df80*/  IMAD.MOV.U32 R230, RZ, RZ, R46 ;  /* 0x000000ffffe67224 */ /* 0x000fe400078e002e */
[----:B------:R-:W-:-:S03]  /*df90*/  IMAD.MOV.U32 R231, RZ, RZ, R47 ;  /* 0x000000ffffe77224 */ /* 0x000fc600078e002f */
[----:B------:R-:W-:Y:S01]  /*dfa0*/  HMMA.16816.F32 R64, R4, R14, R64 ;  /* 0x0000000e0440723c */ /* 0x000fe20000001840 */
[----:B------:R-:W-:Y:S07]  /*dfb0*/  LDSM.16.M88.4 R4, [R240+0x6000] ;  /* 0x00600000f004783b */ /* 0x000fee0000000200 */
[C---:B------:R-:W-:Y:S01]  /*dfc0*/  HMMA.16816.F32 R44, R8.reuse, R18, R224 ;  /* 0x00000012082c723c */ /* 0x040fe200000018e0 */
[----:B------:R-:W-:Y:S07]  /*dfd0*/  LDSM.16.M88.4 R16, [R232+0xa000] ;  /* 0x00a00000e810783b */ /* 0x000fee0000000200 */
[C---:B------:R-:W-:Y:S08]  /*dfe0*/  HMMA.16816.F32 R40, R8.reuse, R12, R220 ;  /* 0x0000000c0828723c */ /* 0x040ff000000018dc */
[C---:B------:R-:W-:Y:S01]  /*dff0*/  HMMA.16816.F32 R36, R8.reuse, R14, R36 ;  /* 0x0000000e0824723c */ /* 0x040fe20000001824 */
[----:B------:R-:W1:Y:S07]  /*e000*/  LDSM.16.M88.4 R12, [R240+0x4000] ;  /* 0x00400000f00c783b */ /* 0x000e6e0000000200 */
[C---:B------:R-:W-:Y:S08]  /*e010*/  HMMA.16816.F32 R224, R8.reuse, R28, R212 ;  /* 0x0000001c08e0723c */ /* 0x040ff000000018d4 */
[C---:B------:R-:W-:Y:S01]  /*e020*/  HMMA.16816.F32 R212, R8.reuse, R30, R204 ;  /* 0x0000001e08d4723c */ /* 0x040fe200000018cc */
[----:B------:R-:W2:Y:S07]  /*e030*/  LDSM.16.M88.4 R28, [R232+0xb800] ;  /* 0x00b80000e81c783b */ /* 0x000eae0000000200 */
[C---:B------:R-:W-:Y:S08]  /*e040*/  HMMA.16816.F32 R52, R8.reuse, R20, R208 ;  /* 0x000000140834723c */ /* 0x040ff000000018d0 */
[----:B------:R-:W-:Y:S01]  /*e050*/  HMMA.16816.F32 R228, R8, R22, R228 ;  /* 0x0000001608e4723c */ /* 0x000fe200000018e4 */
[----:B------:R-:W3:Y:S04]  /*e060*/  LDSM.16.M88.4 R8, [R232+0xa800] ;  /* 0x00a80000e808783b */ /* 0x000ee80000000200 */
[----:B------:R-:W4:Y:S03]  /*e070*/  LDSM.16.M88.4 R20, [R232+0xb000] ;  /* 0x00b00000e814783b */ /* 0x000f260000000200 */
[-C--:B-1----:R-:W-:Y:S07]  /*e080*/  HMMA.16816.F32 R204, R12, R16.reuse, R32 ;  /* 0x000000100ccc723c */ /* 0x082fee0000001820 */
[----:B------:R-:W-:Y:S01]  /*e090*/  IMAD.MOV.U32 R32, RZ, RZ, R248 ;  /* 0x000000ffff207224 */ /* 0x000fe200078e00f8 */
[----:B------:R-:W-:Y:S01]  /*e0a0*/  HMMA.16816.F32 R208, R4, R16, R168 ;  /* 0x0000001004d0723c */ /* 0x000fe200000018a8 */
[----:B------:R-:W-:-:S02]  /*e0b0*/  IMAD.MOV.U32 R33, RZ, RZ, R3 ;  /* 0x000000ffff217224 */ /* 0x000fc400078e0003 */
[----:B------:R-:W-:Y:S02]  /*e0c0*/  IMAD.MOV.U32 R34, RZ, RZ, R2 ;  /* 0x000000ffff227224 */ /* 0x000fe400078e0002 */
[----:B------:R-:W-:-:S03]  /*e0d0*/  IMAD.MOV.U32 R35, RZ, RZ, R0 ;  /* 0x000000ffff237224 */ /* 0x000fc600078e0000 */
[C---:B------:R-:W-:Y:S08]  /*e0e0*/  HMMA.16816.F32 R168, R4.reuse, R18, R216 ;  /* 0x0000001204a8723c */ /* 0x040ff000000018d8 */
[C---:B--2---:R-:W-:Y:S08]  /*e0f0*/  HMMA.16816.F32 R32, R4.reuse, R28, R32 ;  /* 0x0000001c0420723c */ /* 0x044ff00000001820 */
[----:B---3--:R-:W-:Y:S08]  /*e100*/  HMMA.16816.F32 R248, R4, R8, R164 ;  /* 0x0000000804f8723c */ /* 0x008ff000000018a4 */
[----:B------:R-:W-:-:S04]  /*e110*/  IMAD.MOV.U32 R16, RZ, RZ, R168 ;  /* 0x000000ffff107224 */ /* 0x000fc800078e00a8 */
        /* <DEDUP_REMOVED lines=9> */
[----:B------:R-:W-:-:S03]  /*e1b0*/  IMAD.MOV.U32 R164, RZ, RZ, R35 ;  /* 0x000000ffffa47224 */ /* 0x000fc600078e0023 */
[----:B----4-:R-:W-:Y:S01]  /*e1c0*/  HMMA.16816.F32 R168, R4, R22, R56 ;  /* 0x0000001604a8723c */ /* 0x010fe20000001838 */
[----:B------:R-:W-:-:S07]  /*e1d0*/  IMAD.MOV.U32 R51, RZ, RZ, R16 ;  /* 0x000000ffff337224 */ /* 0x000fce00078e0010 */
[C---:B------:R-:W-:Y:S01]  /*e1e0*/  HMMA.16816.F32 R56, R12.reuse, R18, R44 ;  /* 0x000000120c38723c */ /* 0x040fe2000000182c */
[----:B------:R-:W-:Y:S07]  /*e1f0*/  LDSM.16.M88.4 R16, [R239+0x2000] ;  /* 0x00200000ef10783b */ /* 0x000fee0000000200 */
[C---:B------:R-:W-:Y:S08]  /*e200*/  HMMA.16816.F32 R32, R12.reuse, R10, R36 ;  /* 0x0000000a0c20723c */ /* 0x040ff00000001824 */
[C---:B------:R-:W-:Y:S01]  /*e210*/  HMMA.16816.F32 R44, R12.reuse, R8, R40 ;  /* 0x000000080c2c723c */ /* 0x040fe20000001828 */
[----:B------:R-:W1:Y:S07]  /*e220*/  LDSM.16.M88.4 R8, [R241+0x4000] ;  /* 0x00400000f108783b */ /* 0x000e6e0000000200 */
[-C--:B------:R-:W-:Y:S08]  /*e230*/  HMMA.16816.F32 R36, R12, R20.reuse, R52 ;  /* 0x000000140c24723c */ /* 0x080ff00000001834 */
[----:B------:R-:W-:Y:S01]  /*e240*/  HMMA.16816.F32 R216, R4, R20, R60 ;  /* 0x0000001404d8723c */ /* 0x000fe2000000183c */
[----:B------:R-:W-:Y:S07]  /*e250*/  LDSM.16.M88.4 R4, [R241+0x6000] ;  /* 0x00600000f104783b */ /* 0x000fee0000000200 */
[C---:B------:R-:W-:Y:S08]  /*e260*/  HMMA.16816.F32 R52, R12.reuse, R28, R224 ;  /* 0x0000001c0c34723c */ /* 0x040ff000000018e0 */
[C---:B------:R-:W-:Y:S01]  /*e270*/  HMMA.16816.F32 R40, R12.reuse, R30, R212 ;  /* 0x0000001e0c28723c */ /* 0x040fe200000018d4 */
[----:B------:R-:W2:Y:S07]  /*e280*/  LDSM.16.M88.4 R28, [R239+0x3800] ;  /* 0x00380000ef1c783b */ /* 0x000eae0000000200 */
[----:B------:R-:W-:Y:S01]  /*e290*/  HMMA.16816.F32 R60, R12, R22, R228 ;  /* 0x000000160c3c723c */ /* 0x000fe200000018e4 */
[----:B------:R-:W3:Y:S04]  /*e2a0*/  LDSM.16.M88.4 R20, [R239+0x3000] ;  /* 0x00300000ef14783b */ /* 0x000ee80000000200 */
[----:B------:R-:W4:Y:S02]  /*e2b0*/  LDSM.16.M88.4 R12, [R239+0x2800] ;  /* 0x00280000ef0c783b */ /* 0x000f240000000200 */
[----:B------:R-:W-:-:S02]  /*e2c0*/  IMAD.MOV.U32 R228, RZ, RZ, R51 ;  /* 0x000000ffffe47224 */ /* 0x000fc400078e0033 */
[----:B------:R-:W-:Y:S02]  /*e2d0*/  IMAD.MOV.U32 R229, RZ, RZ, R166 ;  /* 0x000000ffffe57224 */ /* 0x000fe400078e00a6 */
[----:B------:R-:W-:Y:S02]  /*e2e0*/  IMAD.MOV.U32 R230, RZ, RZ, R165 ;  /* 0x000000ffffe67224 */ /* 0x000fe400078e00a5 */
[----:B------:R-:W-:Y:S02]  /*e2f0*/  IMAD.MOV.U32 R231, RZ, RZ, R164 ;  /* 0x000000ffffe77224 */ /* 0x000fe400078e00a4 */
[----:B------:R-:W-:Y:S02]  /*e300*/  IMAD.MOV.U32 R224, RZ, RZ, R167 ;  /* 0x000000ffffe07224 */ /* 0x000fe400078e00a7 */
[----:B-1----:R-:W-:Y:S08]  /*e310*/  HMMA.16816.F32 R164, R8, R16, R204 ;  /* 0x0000001008a4723c */ /* 0x002ff000000018cc */
[----:B--2---:R-:W-:Y:S01]  /*e320*/  HMMA.16816.F32 R204, R4, R28, R228 ;  /* 0x0000001c04cc723c */ /* 0x004fe200000018e4 */
[----:B------:R-:W-:-:S02]  /*e330*/  IMAD.MOV.U32 R225, RZ, RZ, R3 ;  /* 0x000000ffffe17224 */ /* 0x000fc400078e0003 */
[----:B------:R-:W-:Y:S02]  /*e340*/  IMAD.MOV.U32 R226, RZ, RZ, R2 ;  /* 0x000000ffffe27224 */ /* 0x000fe400078e0002 */
[----:B------:R-:W-:-:S03]  /*e350*/  IMAD.MOV.U32 R227, RZ, RZ, R0 ;  /* 0x000000ffffe37224 */ /* 0x000fc600078e0000 */
[C---:B------:R-:W-:Y:S08]  /*e360*/  HMMA.16816.F32 R48, R4.reuse, R16, R208 ;  /* 0x000000100430723c */ /* 0x040ff000000018d0 */
[C---:B---3--:R-:W-:Y:S08]  /*e370*/  HMMA.16816.F32 R208, R4.reuse, R22, R168 ;  /* 0x0000001604d0723c */ /* 0x048ff000000018a8 */
[----:B------:R-:W-:Y:S01]  /*e380*/  IMAD.MOV.U32 R228, RZ, RZ, R204 ;  /* 0x000000ffffe47224 */ /* 0x000fe200078e00cc */
[----:B------:R-:W-:Y:S01]  /*e390*/  HMMA.16816.F32 R224, R4, R18, R224 ;  /* 0x0000001204e0723c */ /* 0x000fe200000018e0 */
[----:B------:R-:W-:-:S02]  /*e3a0*/  IMAD.MOV.U32 R3, RZ, RZ, R205 ;  /* 0x000000ffff037224 */ /* 0x000fc400078e00cd */
[----:B------:R-:W-:Y:S02]  /*e3b0*/  IMAD.MOV.U32 R2, RZ, RZ, R206 ;  /* 0x000000ffff027224 */ /* 0x000fe400078e00ce */
[----:B------:R-:W-:-:S03]  /*e3c0*/  IMAD.MOV.U32 R0, RZ, RZ, R207 ;  /* 0x000000ffff007224 */ /* 0x000fc600078e00cf */
[C---:B----4-:R-:W-:Y:S08]  /*e3d0*/  HMMA.16816.F32 R212, R4.reuse, R12, R248 ;  /* 0x0000000c04d4723c */ /* 0x050ff000000018f8 */
[C---:B------:R-:W-:Y:S08]  /*e3e0*/  HMMA.16816.F32 R220, R4.reuse, R14, R220 ;  /* 0x0000000e04dc723c */ /* 0x040ff000000018dc */
[C---:B------:R-:W-:Y:S08]  /*e3f0*/  HMMA.16816.F32 R216, R4.reuse, R20, R216 ;  /* 0x0000001404d8723c */ /* 0x040ff000000018d8 */
[----:B------:R-:W-:Y:S01]  /*e400*/  HMMA.16816.F32 R204, R4, R30, R64 ;  /* 0x0000001e04cc723c */ /* 0x000fe20000001840 */
[----:B------:R-:W-:Y:S07]  /*e410*/  LDSM.16.M88.4 R4, [R243+0x6000] ;  /* 0x00600000f304783b */ /* 0x000fee0000000200 */
[C---:B------:R-:W-:Y:S01]  /*e420*/  HMMA.16816.F32 R168, R8.reuse, R18, R56 ;  /* 0x0000001208a8723c */ /* 0x040fe20000001838 */
[----:B------:R-:W1:Y:S07]  /*e430*/  LDSM.16.M88.4 R16, [R238+0xa000] ;  /* 0x00a00000ee10783b */ /* 0x000e6e0000000200 */
[C---:B------:R-:W-:Y:S08]  /*e440*/  HMMA.16816.F32 R64, R8.reuse, R12, R44 ;  /* 0x0000000c0840723c */ /* 0x040ff0000000182c */
[C---:B------:R-:W-:Y:S01]  /*e450*/  HMMA.16816.F32 R56, R8.reuse, R14, R32 ;  /* 0x0000000e0838723c */ /* 0x040fe20000001820 */
[----:B------:R-:W2:Y:S04]  /*e460*/  LDSM.16.M88.4 R12, [R243+0x4000] ;  /* 0x00400000f30c783b */ /* 0x000ea80000000200 */
[----:B------:R-:W-:Y:S03]  /*e470*/  LDSM.16.M88.4 R32, [R238+0xb800] ;  /* 0x00b80000ee20783b */ /* 0x000fe60000000200 */
[C---:B------:R-:W-:Y:S08]  /*e480*/  HMMA.16816.F32 R52, R8.reuse, R28, R52 ;  /* 0x0000001c0834723c */ /* 0x040ff00000001834 */
[C---:B------:R-:W-:Y:S01]  /*e490*/  HMMA.16816.F32 R40, R8.reuse, R30, R40 ;  /* 0x0000001e0828723c */ /* 0x040fe20000001828 */
[----:B------:R-:W3:Y:S07]  /*e4a0*/  LDSM.16.M88.4 R28, [R238+0xb000] ;  /* 0x00b00000ee1c783b */ /* 0x000eee0000000200 */
[C---:B------:R-:W-:Y:S08]  /*e4b0*/  HMMA.16816.F32 R36, R8.reuse, R20, R36 ;  /* 0x000000140824723c */ /* 0x040ff00000001824 */
[----:B------:R-:W-:Y:S01]  /*e4c0*/  HMMA.16816.F32 R60, R8, R22, R60 ;  /* 0x00000016083c723c */ /* 0x000fe2000000183c */
[----:B------:R-:W4:Y:S07]  /*e4d0*/  LDSM.16.M88.4 R8, [R238+0xa800] ;  /* 0x00a80000ee08783b */ /* 0x000f2e0000000200 */
[----:B-1----:R-:W-:Y:S01]  /*e4e0*/  HMMA.16816.F32 R224, R4, R18, R224 ;  /* 0x0000001204e0723c */ /* 0x002fe200000018e0 */
[----:B------:R-:W-:-:S02]  /*e4f0*/  IMAD.MOV.U32 R20, RZ, RZ, R228 ;  /* 0x000000ffff147224 */ /* 0x000fc400078e00e4 */
[----:B------:R-:W-:Y:S02]  /*e500*/  IMAD.MOV.U32 R21, RZ, RZ, R3 ;  /* 0x000000ffff157224 */ /* 0x000fe400078e0003 */
[----:B------:R-:W-:Y:S02]  /*e510*/  IMAD.MOV.U32 R22, RZ, RZ, R2 ;  /* 0x000000ffff167224 */ /* 0x000fe400078e0002 */
[----:B------:R-:W-:Y:S01]  /*e520*/  IMAD.MOV.U32 R23, RZ, RZ, R0 ;  /* 0x000000ffff177224 */ /* 0x000fe200078e0000 */
[-C--:B------:R-:W-:Y:S08]  /*e530*/  HMMA.16816.F32 R48, R4, R16.reuse, R48 ;  /* 0x000000100430723c */ /* 0x080ff00000001830 */
[----:B--2---:R-:W-:Y:S08]  /*e540*/  HMMA.16816.F32 R44, R12, R16, R164 ;  /* 0x000000100c2c723c */ /* 0x004ff000000018a4 */
[----:B------:R-:W-:-:S02]  /*e550*/  IMAD.MOV.U32 R16, RZ, RZ, R224 ;  /* 0x000000ffff107224 */ /* 0x000fc400078e00e0 */
[----:B------:R-:W-:Y:S02]  /*e560*/  IMAD.MOV.U32 R3, RZ, RZ, R225 ;  /* 0x000000ffff037224 */ /* 0x000fe400078e00e1 */
[----:B------:R-:W-:Y:S02]  /*e570*/  IMAD.MOV.U32 R2, RZ, RZ, R226 ;  /* 0x000000ffff027224 */ /* 0x000fe400078e00e2 */
[----:B------:R-:W-:Y:S02]  /*e580*/  IMAD.MOV.U32 R0, RZ, RZ, R227 ;  /* 0x000000ffff007224 */ /* 0x000fe400078e00e3 */
[C---:B---3--:R-:W-:Y:S08]  /*e590*/  HMMA.16816.F32 R224, R4.reuse, R28, R216 ;  /* 0x0000001c04e0723c */ /* 0x048ff000000018d8 */
[C---:B------:R-:W-:Y:S08]  /*e5a0*/  HMMA.16816.F32 R216, R4.reuse, R30, R208 ;  /* 0x0000001e04d8723c */ /* 0x040ff000000018d0 */
[C---:B------:R-:W-:Y:S08]  /*e5b0*/  HMMA.16816.F32 R208, R4.reuse, R34, R204 ;  /* 0x0000002204d0723c */ /* 0x040ff000000018cc */
[----:B----4-:R-:W-:Y:S08]  /*e5c0*/  HMMA.16816.F32 R248, R4, R8, R212 ;  /* 0x0000000804f8723c */ /* 0x010ff000000018d4 */
[----:B------:R-:W-:Y:S08]  /*e5d0*/  HMMA.16816.F32 R204, R12, R18, R168 ;  /* 0x000000120ccc723c */ /* 0x000ff000000018a8 */
[C---:B------:R-:W-:Y:S08]  /*e5e0*/  HMMA.16816.F32 R228, R4.reuse, R10, R220 ;  /* 0x0000000a04e4723c */ /* 0x040ff000000018dc */
[----:B------:R-:W-:Y:S01]  /*e5f0*/  HMMA.16816.F32 R212, R4, R32, R20 ;  /* 0x0000002004d4723c */ /* 0x000fe20000001814 */
[----:B------:R-:W-:Y:S01]  /*e600*/  LDSM.16.M88.4 R4, [R242+0x6000] ;  /* 0x00600000f204783b */ /* 0x000fe20000000200 */
[----:B------:R-:W-:-:S03]  /*e610*/  IMAD.MOV.U32 R220, RZ, RZ, R16 ;  /* 0x000000ffffdc7224 */ /* 0x000fc600078e0010 */
[----:B------:R-:W1:Y:S03]  /*e620*/  LDSM.16.M88.4 R20, [R237+0x2000] ;  /* 0x00200000ed14783b */ /* 0x000e660000000200 */
[C---:B------:R-:W-:Y:S01]  /*e630*/  HMMA.16816.F32 R168, R12.reuse, R8, R64 ;  /* 0x000000080ca8723c */ /* 0x040fe20000001840 */
[----:B------:R-:W-:Y:S07]  /*e640*/  LDSM.16.M88.4 R16, [R237+0x2800] ;  /* 0x00280000ed10783b */ /* 0x000fee0000000200 */
[----:B------:R-:W-:Y:S01]  /*e650*/  HMMA.16816.F32 R164, R12, R10, R56 ;  /* 0x0000000a0ca4723c */ /* 0x000fe20000001838 */
[----:B------:R-:W2:Y:S01]  /*e660*/  LDSM.16.M88.4 R8, [R242+0x4000] ;  /* 0x00400000f208783b */ /* 0x000ea20000000200 */
[----:B------:R-:W-:-:S06]  /*e670*/  IMAD.MOV.U32 R222, RZ, RZ, R2 ;  /* 0x000000ffffde7224 */ /* 0x000fcc00078e0002 */
[C---:B------:R-:W-:Y:S01]  /*e680*/  HMMA.16816.F32 R56, R12.reuse, R32, R52 ;  /* 0x000000200c38723c */ /* 0x040fe20000001834 */
[----:B------:R-:W3:Y:S07]  /*e690*/  S2R R2, SR_TID.X ;  /* 0x0000000000027919 */ /* 0x000eee0000002100 */
[C---:B------:R-:W-:Y:S08]  /*e6a0*/  HMMA.16816.F32 R64, R12.reuse, R28, R36 ;  /* 0x0000001c0c40723c */ /* 0x040ff00000001824 */
[C---:B------:R-:W-:Y:S01]  /*e6b0*/  HMMA.16816.F32 R60, R12.reuse, R30, R60 ;  /* 0x0000001e0c3c723c */ /* 0x040fe2000000183c */
[----:B------:R-:W-:Y:S07]  /*e6c0*/  LDSM.16.M88.4 R28, [R237+0x3800] ;  /* 0x00380000ed1c783b */ /* 0x000fee0000000200 */
[----:B------:R-:W-:Y:S01]  /*e6d0*/  HMMA.16816.F32 R32, R12, R34, R40 ;  /* 0x000000220c20723c */ /* 0x000fe20000001828 */
[----:B------:R-:W4:Y:S01]  /*e6e0*/  LDSM.16.M88.4 R12, [R237+0x3000] ;  /* 0x00300000ed0c783b */ /* 0x000f220000000200 */
[----:B---3--:R-:W-:Y:S01]  /*e6f0*/  IMAD.SHL.U32 R2, R2, 0x2, RZ ;  /* 0x0000000202027824 */ /* 0x008fe200078e00ff */
[----:B------:R-:W-:Y:S01]  /*e700*/  UISETP.GE.AND UP0, UPT, UR8, 0x4, UPT ;  /* 0x000000040800788c */ /* 0x000fe2000bf06270 */
[----:B------:R-:W-:Y:S01]  /*e710*/  IMAD.MOV.U32 R221, RZ, RZ, R3 ;  /* 0x000000ffffdd7224 */ /* 0x000fe200078e0003 */
[----:B------:R-:W-:-:S04]  /*e720*/  DEPBAR.LE SB0, 0x0 ;  /* 0x000080000000791a */ /* 0x000fc80000000000 */
[----:B------:R-:W-:Y:S01]  /*e730*/  IMAD.MOV.U32 R223, RZ, RZ, R0 ;  /* 0x000000ffffdf7224 */ /* 0x000fe200078e0000 */
[----:B------:R-:W-:Y:S01]  /*e740*/  LOP3.LUT R2, R2, 0x6, RZ, 0xc0, !PT ;  /* 0x0000000602027812 */ /* 0x000fe200078ec0ff */
[----:B------:R-:W-:Y:S01]  /*e750*/  IMAD.U32 R0, RZ, RZ, UR21 ;  /* 0x00000015ff007e24 */ /* 0x000fe2000f8e00ff */
[----:B-1----:R-:W-:Y:S03]  /*e760*/  HMMA.16816.F32 R48, R4, R20, R48 ;  /* 0x000000140430723c */ /* 0x002fe60000001830 */
[----:B------:R-:W-:-:S05]  /*e770*/  IMAD R0, R0, 0x40, R2 ;  /* 0x0000004000007824 */ /* 0x000fca00078e0202 */
[----:B--2---:R-:W-:Y:S08]  /*e780*/  HMMA.16816.F32 R36, R8, R20, R44 ;  /* 0x000000140824723c */ /* 0x004ff0000000182c */
[C---:B------:R-:W-:Y:S08]  /*e790*/  HMMA.16816.F32 R40, R4.reuse, R22, R220 ;  /* 0x000000160428723c */ /* 0x040ff000000018dc */
[C---:B------:R-:W-:Y:S08]  /*e7a0*/  HMMA.16816.F32 R220, R4.reuse, R16, R248 ;  /* 0x0000001004dc723c */ /* 0x040ff000000018f8 */
[C---:B----4-:R-:W-:Y:S08]  /*e7b0*/  HMMA.16816.F32 R248, R4.reuse, R12, R224 ;  /* 0x0000000c04f8723c */ /* 0x050ff000000018e0 */
[----:B------:R-:W-:Y:S08]  /*e7c0*/  HMMA.16816.F32 R224, R4, R14, R216 ;  /* 0x0000000e04e0723c */ /* 0x000ff000000018d8 */
[----:B------:R-:W-:Y:S08]  /*e7d0*/  HMMA.16816.F32 R20, R8, R22, R204 ;  /* 0x000000160814723c */ /* 0x000ff000000018cc */
[C---:B------:R-:W-:Y:S08]  /*e7e0*/  HMMA.16816.F32 R216, R4.reuse, R28, R212 ;  /* 0x0000001c04d8723c */ /* 0x040ff000000018d4 */
[C---:B------:R-:W-:Y:S08]  /*e7f0*/  HMMA.16816.F32 R228, R4.reuse, R18, R228 ;  /* 0x0000001204e4723c */ /* 0x040ff000000018e4 */
[----:B------:R-:W-:Y:S01]  /*e800*/  HMMA.16816.F32 R212, R4, R30, R208 ;  /* 0x0000001e04d4723c */ /* 0x000fe200000018d0 */
[----:B------:R-:W-:Y:S07]  /*e810*/  I2F R5, R0 ;  /* 0x0000000000057306 */ /* 0x000fee0000201400 */
[C---:B------:R-:W-:Y:S07]  /*e820*/  HMMA.16816.F32 R204, R8.reuse, R14, R60 ;  /* 0x0000000e08cc723c */ /* 0x040fee000000183c */
[C---:B------:R-:W-:Y:S01]  /*e830*/  IADD3 R15, R0.reuse, 0x1, RZ ;  /* 0x00000001000f7810 */ /* 0x040fe20007ffe0ff */
[----:B------:R-:W-:Y:S01]  /*e840*/  HMMA.16816.F32 R208, R8, R12, R64 ;  /* 0x0000000c08d0723c */ /* 0x000fe20000001840 */
[----:B------:R-:W-:-:S02]  /*e850*/  IADD3 R14, R0, 0x8, RZ ;  /* 0x00000008000e7810 */ /* 0x000fc40007ffe0ff */
[----:B------:R-:W1:Y:S04]  /*e860*/  I2F R2, R15 ;  /* 0x0000000f00027306 */ /* 0x000e680000201400 */
[----:B------:R-:W-:-:S04]  /*e870*/  IADD3 R13, R0, 0x9, RZ ;  /* 0x00000009000d7810 */ /* 0x000fc80007ffe0ff */
[----:B------:R-:W2:Y:S01]  /*e880*/  I2F R4, R13 ;  /* 0x0000000d00047306 */ /* 0x000ea20000201400 */
[----:B------:R-:W-:Y:S01]  /*e890*/  HMMA.16816.F32 R44, R8, R16, R168 ;  /* 0x00000010082c723c */ /* 0x000fe200000018a8 */
[----:B------:R-:W-:-:S06]  /*e8a0*/  IADD3 R12, R0, 0x10, RZ ;  /* 0x00000010000c7810 */ /* 0x000fcc0007ffe0ff */
[----:B------:R-:W3:Y:S01]  /*e8b0*/  I2F R3, R14 ;  /* 0x0000000e00037306 */ /* 0x000ee20000201400 */
[----:B------:R-:W-:Y:S01]  /*e8c0*/  HMMA.16816.F32 R52, R8, R18, R164 ;  /* 0x000000120834723c */ /* 0x000fe200000018a4 */
[----:B-1----:R-:W-:-:S06]  /*e8d0*/  FFMA.FTZ R17, R2, UR4, R37 ;  /* 0x0000000402117c23 */ /* 0x002fcc0008010025 */
[C---:B------:R-:W-:Y:S01]  /*e8e0*/  FFMA.FTZ R165, R5.reuse, UR4, R48 ;  /* 0x0000000405a57c23 */ /* 0x040fe20008010030 */
[----:B------:R-:W-:Y:S01]  /*e8f0*/  HMMA.16816.F32 R168, R8, R28, R56 ;  /* 0x0000001c08a8723c */ /* 0x000fe20000001838 */
[C---:B------:R-:W-:Y:S02]  /*e900*/  FFMA.FTZ R18, R5.reuse, UR4, R36 ;  /* 0x0000000405127c23 */ /* 0x040fe40008010024 */
[----:B------:R-:W-:-:S04]  /*e910*/  FFMA.FTZ R164, R5, UR4, R50 ;  /* 0x0000000405a47c23 */ /* 0x000fc80008010032 */
[----:B------:R-:W-:Y:S01]  /*e920*/  FFMA.FTZ R56, R5, UR4, R38 ;  /* 0x0000000405387c23 */ /* 0x000fe20008010026 */
[----:B------:R-:W-:Y:S01]  /*e930*/  HMMA.16816.F32 R64, R8, R30, R32 ;  /* 0x0000001e0840723c */ /* 0x000fe20000001820 */
[----:B------:R-:W1:Y:S01]  /*e940*/  I2F R5, R12 ;  /* 0x0000000c00057306 */ /* 0x000e620000201400 */
[C---:B--2---:R-:W-:Y:S02]  /*e950*/  FFMA.FTZ R37, R4.reuse, UR4, R23 ;  /* 0x0000000404257c23 */ /* 0x044fe40008010017 */
[----:B------:R-:W-:-:S03]  /*e960*/  FFMA.FTZ R59, R4, UR4, R41 ;  /* 0x00000004043b7c23 */ /* 0x000fc60008010029 */
[----:B------:R-:W-:Y:S01]  /*e970*/  IADD3 R11, R0, 0x11, RZ ;  /* 0x00000011000b7810 */ /* 0x000fe20007ffe0ff */
[----:B------:R-:W-:Y:S01]  /*e980*/  FFMA.FTZ R32, R4, UR4, R21 ;  /* 0x0000000404207c23 */ /* 0x000fe20008010015 */
[----:B------:R-:W-:Y:S01]  /*e990*/  IADD3 R10, R0, 0x18, RZ ;  /* 0x00000018000a7810 */ /* 0x000fe20007ffe0ff */
[----:B------:R-:W-:Y:S01]  /*e9a0*/  FFMA.FTZ R58, R4, UR4, R43 ;  /* 0x00000004043a7c23 */ /* 0x000fe2000801002b */
[----:B------:R-:W-:Y:S01]  /*e9b0*/  IADD3 R9, R0, 0x19, RZ ;  /* 0x0000001900097810 */ /* 0x000fe20007ffe0ff */
[----:B------:R-:W2:Y:S01]  /*e9c0*/  I2F R4, R11 ;  /* 0x0000000b00047306 */ /* 0x000ea20000201400 */
[C---:B---3--:R-:W-:Y:S02]  /*e9d0*/  FFMA.FTZ R62, R3.reuse, UR4, R40 ;  /* 0x00000004033e7c23 */ /* 0x048fe40008010028 */
[C---:B------:R-:W-:Y:S02]  /*e9e0*/  FFMA.FTZ R16, R3.reuse, UR4, R20 ;  /* 0x0000000403107c23 */ /* 0x040fe40008010014 */
[----:B------:R-:W-:-:S02]  /*e9f0*/  FFMA.FTZ R38, R3, UR4, R22 ;  /* 0x0000000403267c23 */ /* 0x000fc40008010016 */
[----:B------:R-:W-:Y:S02]  /*ea00*/  FFMA.FTZ R60, R3, UR4, R42 ;  /* 0x00000004033c7c23 */ /* 0x000fe4000801002a */
[C---:B------:R-:W-:Y:S01]  /*ea10*/  FFMA.FTZ R48, R2.reuse, UR4, R39 ;  /* 0x0000000402307c23 */ /* 0x040fe20008010027 */
[----:B------:R-:W3:Y:S01]  /*ea20*/  I2F R3, R10 ;  /* 0x0000000a00037306 */ /* 0x000ee20000201400 */
[C---:B------:R-:W-:Y:S02]  /*ea30*/  FFMA.FTZ R63, R2.reuse, UR4, R49 ;  /* 0x00000004023f7c23 */ /* 0x040fe40008010031 */
[----:B------:R-:W-:Y:S01]  /*ea40*/  FFMA.FTZ R61, R2, UR4, R51 ;  /* 0x00000004023d7c23 */ /* 0x000fe20008010033 */
[C---:B------:R-:W-:Y:S02]  /*ea50*/  IADD3 R8, R0.reuse, 0x20, RZ ;  /* 0x0000002000087810 */ /* 0x040fe40007ffe0ff */
[C---:B------:R-:W-:Y:S02]  /*ea60*/  IADD3 R7, R0.reuse, 0x21, RZ ;  /* 0x0000002100077810 */ /* 0x040fe40007ffe0ff */
[----:B------:R-:W4:Y:S01]  /*ea70*/  I2F R2, R9 ;  /* 0x0000000900027306 */ /* 0x000f220000201400 */
[----:B-----5:R-:W-:-:S02]  /*ea80*/  ISETP.GE.AND P5, PT, R0, R24, PT ;  /* 0x000000180000720c */ /* 0x020fc40003fa6270 */
[-C--:B------:R-:W-:Y:S01]  /*ea90*/  ISETP.GE.AND P6, PT, R15, R24.reuse, PT ;  /* 0x000000180f00720c */ /* 0x080fe20003fc6270 */
[C---:B-1----:R-:W-:Y:S01]  /*eaa0*/  FFMA.FTZ R31, R5.reuse, UR4, R44 ;  /* 0x00000004051f7c23 */ /* 0x042fe2000801002c */
[----:B------:R-:W-:Y:S01]  /*eab0*/  IADD3 R6, R0, 0x28, RZ ;  /* 0x0000002800067810 */ /* 0x000fe20007ffe0ff */
[C---:B------:R-:W-:Y:S01]  /*eac0*/  FFMA.FTZ R36, R5.reuse, UR4, R46 ;  /* 0x0000000405247c23 */ /* 0x040fe2000801002e */
[----:B------:R-:W-:Y:S01]  /*ead0*/  FSEL R41, R18, -INF , !P5 ;  /* 0xff80000012297808 */ /* 0x000fe20006800000 */
[----:B------:R-:W1:Y:S01]  /*eae0*/  I2F R23, R8 ;  /* 0x0000000800177306 */ /* 0x000e620000201400 */
[C---:B------:R-:W-:Y:S01]  /*eaf0*/  FFMA.FTZ R57, R5.reuse, UR4, R220 ;  /* 0x0000000405397c23 */ /* 0x040fe200080100dc */
[----:B------:R-:W-:Y:S01]  /*eb00*/  ISETP.GE.AND P5, PT, R14, R24, PT ;  /* 0x000000180e00720c */ /* 0x000fe20003fa6270 */
[----:B------:R-:W-:Y:S01]  /*eb10*/  FFMA.FTZ R51, R5, UR4, R222 ;  /* 0x0000000405337c23 */ /* 0x000fe200080100de */
[----:B------:R-:W-:Y:S02]  /*eb20*/  IADD3 R5, R0, 0x29, RZ ;  /* 0x0000002900057810 */ /* 0x000fe40007ffe0ff */
[----:B------:R-:W-:-:S02]  /*eb30*/  FSEL R44, R17, -INF , !P6 ;  /* 0xff800000112c7808 */ /* 0x000fc40007000000 */
[----:B------:R-:W1:Y:S01]  /*eb40*/  I2F R22, R7 ;  /* 0x0000000700167306 */ /* 0x000e620000201400 */
[-C--:B------:R-:W-:Y:S01]  /*eb50*/  ISETP.GE.AND P6, PT, R13, R24.reuse, PT ;  /* 0x000000180d00720c */ /* 0x080fe20003fc6270 */
[----:B--2---:R-:W-:Y:S01]  /*eb60*/  FFMA.FTZ R30, R4, UR4, R45 ;  /* 0x00000004041e7c23 */ /* 0x004fe2000801002d */
[----:B------:R-:W-:Y:S01]  /*eb70*/  FSEL R46, R16, -INF , !P5 ;  /* 0xff800000102e7808 */ /* 0x000fe20006800000 */
[----:B------:R-:W-:Y:S01]  /*eb80*/  FFMA.FTZ R34, R4, UR4, R47 ;  /* 0x0000000404227c23 */ /* 0x000fe2000801002f */
[----:B------:R-:W-:Y:S01]  /*eb90*/  ISETP.GE.AND P5, PT, R12, R24, PT ;  /* 0x000000180c00720c */ /* 0x000fe20003fa6270 */
[C---:B------:R-:W-:Y:S02]  /*eba0*/  FFMA.FTZ R50, R4.reuse, UR4, R221 ;  /* 0x0000000404327c23 */ /* 0x040fe400080100dd */
[----:B------:R-:W2:Y:S01]  /*ebb0*/  I2F R21, R6 ;  /* 0x0000000600157306 */ /* 0x000ea20000201400 */
[----:B------:R-:W-:Y:S01]  /*ebc0*/  FFMA.FTZ R47, R4, UR4, R223 ;  /* 0x00000004042f7c23 */ /* 0x000fe200080100df */
[----:B------:R-:W-:-:S02]  /*ebd0*/  FSEL R45, R32, -INF , !P6 ;  /* 0xff800000202d7808 */ /* 0x000fc40007000000 */
[----:B------:R-:W-:Y:S02]  /*ebe0*/  IADD3 R4, R0, 0x30, RZ ;  /* 0x0000003000047810 */ /* 0x000fe40007ffe0ff */
[-C--:B------:R-:W-:Y:S02]  /*ebf0*/  ISETP.GE.AND P6, PT, R11, R24.reuse, PT ;  /* 0x000000180b00720c */ /* 0x080fe40003fc6270 */
[----:B------:R-:W2:Y:S01]  /*ec00*/  I2F R20, R5 ;  /* 0x0000000500147306 */ /* 0x000ea20000201400 */
[----:B---3--:R-:W-:Y:S01]  /*ec10*/  FFMA.FTZ R39, R3, UR4, R230 ;  /* 0x0000000403277c23 */ /* 0x008fe200080100e6 */
[----:B------:R-:W-:Y:S01]  /*ec20*/  FSEL R230, R31, -INF , !P5 ;  /* 0xff8000001fe67808 */ /* 0x000fe20006800000 */
[----:B------:R-:W-:Y:S01]  /*ec30*/  FFMA.FTZ R29, R3, UR4, R52 ;  /* 0x00000004031d7c23 */ /* 0x000fe20008010034 */
[-C--:B------:R-:W-:Y:S01]  /*ec40*/  ISETP.GE.AND P5, PT, R10, R24.reuse, PT ;  /* 0x000000180a00720c */ /* 0x080fe20003fa6270 */
[----:B----4-:R-:W-:Y:S01]  /*ec50*/  FFMA.FTZ R40, R2, UR4, R229 ;  /* 0x0000000402287c23 */ /* 0x010fe200080100e5 */
[----:B------:R-:W-:Y:S01]  /*ec60*/  FSEL R229, R30, -INF , !P6 ;  /* 0xff8000001ee57808 */ /* 0x000fe20007000000 */
[C---:B------:R-:W-:Y:S01]  /*ec70*/  FFMA.FTZ R28, R2.reuse, UR4, R53 ;  /* 0x00000004021c7c23 */ /* 0x040fe20008010035 */
[----:B------:R-:W3:Y:S01]  /*ec80*/  I2F R19, R4 ;  /* 0x0000000400137306 */ /* 0x000ee20000201400 */
[C---:B------:R-:W-:Y:S01]  /*ec90*/  FFMA.FTZ R33, R2.reuse, UR4, R55 ;  /* 0x0000000402217c23 */ /* 0x040fe20008010037 */
[-C--:B------:R-:W-:Y:S01]  /*eca0*/  ISETP.GE.AND P6, PT, R9, R24.reuse, PT ;  /* 0x000000180900720c */ /* 0x080fe20003fc6270 */
[----:B------:R-:W-:Y:S01]  /*ecb0*/  FFMA.FTZ R42, R2, UR4, R231 ;  /* 0x00000004022a7c23 */ /* 0x000fe200080100e7 */
[----:B------:R-:W-:Y:S01]  /*ecc0*/  IADD3 R2, R0, 0x38, RZ ;  /* 0x0000003800027810 */ /* 0x000fe20007ffe0ff */
[----:B------:R-:W-:Y:S01]  /*ecd0*/  FFMA.FTZ R49, R3, UR4, R228 ;  /* 0x0000000403317c23 */ /* 0x000fe200080100e4 */
[----:B------:R-:W-:Y:S01]  /*ece0*/  FSEL R228, R29, -INF , !P5 ;  /* 0xff8000001de47808 */ /* 0x000fe20006800000 */
[----:B-1----:R-:W-:Y:S01]  /*ecf0*/  FFMA.FTZ R16, R23, UR4, R208 ;  /* 0x0000000417107c23 */ /* 0x002fe200080100d0 */
[-C--:B------:R-:W-:Y:S01]  /*ed00*/  ISETP.GE.AND P5, PT, R8, R24.reuse, PT ;  /* 0x000000180800720c */ /* 0x080fe20003fa6270 */
[----:B------:R-:W1:Y:S01]  /*ed10*/  I2F R17, R2 ;  /* 0x0000000200117306 */ /* 0x000e620000201400 */
[----:B------:R-:W-:Y:S01]  /*ed20*/  FSEL R223, R28, -INF , !P6 ;  /* 0xff8000001cdf7808 */ /* 0x000fe20007000000 */
[----:B------:R-:W-:Y:S01]  /*ed30*/  FFMA.FTZ R29, R22, UR4, R209 ;  /* 0x00000004161d7c23 */ /* 0x000fe200080100d1 */
[-C--:B------:R-:W-:Y:S01]  /*ed40*/  ISETP.GE.AND P6, PT, R7, R24.reuse, PT ;  /* 0x000000180700720c */ /* 0x080fe20003fc6270 */
[----:B--2---:R-:W-:Y:S01]  /*ed50*/  FFMA.FTZ R28, R21, UR4, R204 ;  /* 0x00000004151c7c23 */ /* 0x004fe200080100cc */
[----:B------:R-:W-:Y:S01]  /*ed60*/  FSEL R167, R16, -INF , !P5 ;  /* 0xff80000010a77808 */ /* 0x000fe20006800000 */
[----:B------:R-:W-:Y:S01]  /*ed70*/  FFMA.FTZ R16, R20, UR4, R205 ;  /* 0x0000000414107c23 */ /* 0x000fe200080100cd */
[----:B------:R-:W-:Y:S01]  /*ed80*/  BAR.SYNC.DEFER_BLOCKING 0x0 ;  /* 0x0000000000007b1d */ /* 0x000fe20000010000 */
[----:B------:R-:W-:-:S02]  /*ed90*/  ISETP.GE.AND P5, PT, R6, R24, PT ;  /* 0x000000180600720c */ /* 0x000fc40003fa6270 */
[----:B------:R-:W-:Y:S02]  /*eda0*/  FSEL R208, R29, -INF , !P6 ;  /* 0xff8000001dd07808 */ /* 0x000fe40007000000 */
[-C--:B------:R-:W-:Y:S02]  /*edb0*/  ISETP.GE.AND P6, PT, R5, R24.reuse, PT ;  /* 0x000000180500720c */ /* 0x080fe40003fc6270 */
[----:B------:R-:W-:Y:S01]  /*edc0*/  FSEL R28, R28, -INF , !P5 ;  /* 0xff8000001c1c7808 */ /* 0x000fe20006800000 */
[----:B---3--:R-:W-:Y:S01]  /*edd0*/  FFMA.FTZ R29, R19, UR4, R168 ;  /* 0x00000004131d7c23 */ /* 0x008fe200080100a8 */
[----:B------:R-:W-:Y:S02]  /*ede0*/  FSEL R16, R16, -INF , !P6 ;  /* 0xff80000010107808 */ /* 0x000fe40007000000 */
[----:B------:R-:W-:Y:S01]  /*edf0*/  ISETP.GE.AND P5, PT, R4, R24, PT ;  /* 0x000000180400720c */ /* 0x000fe20003fa6270 */
[----:B------:R-:W-:Y:S01]  /*ee00*/  STL [R1+0x10], R28 ;  /* 0x0000101c01007387 */ /* 0x000fe20000100800 */
[----:B------:R-:W-:-:S02]  /*ee10*/  FFMA.FTZ R35, R3, UR4, R54 ;  /* 0x0000000403237c23 */ /* 0x000fc40008010036 */
[----:B------:R-:W-:Y:S01]  /*ee20*/  FSEL R168, R29, -INF , !P5 ;  /* 0xff8000001da87808 */ /* 0x000fe20006800000 */
[----:B------:R1:W-:Y:S01]  /*ee30*/  STL [R1+0xc], R16 ;  /* 0x00000c1001007387 */ /* 0x0003e20000100800 */
[----:B------:R-:W-:Y:S02]  /*ee40*/  ISETP.GE.AND P5, PT, R2, R24, PT ;  /* 0x000000180200720c */ /* 0x000fe40003fa6270 */
[----:B------:R-:W-:-:S04]  /*ee50*/  IADD3 R3, R0, 0x31, RZ ;  /* 0x0000003100037810 */ /* 0x000fc80007ffe0ff */
[----:B------:R-:W2:Y:S01]  /*ee60*/  I2F R18, R3 ;  /* 0x0000000300127306 */ /* 0x000ea20000201400 */
[----:B------:R-:W-:Y:S01]  /*ee70*/  ISETP.GE.AND P0, PT, R0, R25, PT ;  /* 0x000000190000720c */ /* 0x000fe20003f06270 */
[----:B-1----:R-:W-:-:S05]  /*ee80*/  FFMA.FTZ R16, R17, UR4, R64 ;  /* 0x0000000411107c23 */ /* 0x002fca0008010040 */
[----:B------:R-:W-:Y:S02]  /*ee90*/  FSEL R205, R16, -INF , !P5 ;  /* 0xff80000010cd7808 */ /* 0x000fe40006800000 */
[----:B------:R-:W-:-:S04]  /*eea0*/  ISETP.GE.AND P5, PT, R15, R25, PT ;  /* 0x000000190f00720c */ /* 0x000fc80003fa6270 */
[----:B------:R-:W-:Y:S02]  /*eeb0*/  FSEL R43, R48, -INF , !P5 ;  /* 0xff800000302b7808 */ /* 0x000fe40006800000 */
[-C--:B------:R-:W-:Y:S02]  /*eec0*/  ISETP.GE.AND P5, PT, R13, R25.reuse, PT ;  /* 0x000000190d00720c */ /* 0x080fe40003fa6270 */
[----:B------:R-:W-:Y:S02]  /*eed0*/  FSEL R31, R56, -INF , !P0 ;  /* 0xff800000381f7808 */ /* 0x000fe40004000000 */
[-C--:B------:R-:W-:Y:S02]  /*eee0*/  ISETP.GE.AND P0, PT, R14, R25.reuse, PT ;  /* 0x000000190e00720c */ /* 0x080fe40003f06270 */
[----:B------:R-:W-:Y:S02]  /*eef0*/  FSEL R37, R37, -INF , !P5 ;  /* 0xff80000025257808 */ /* 0x000fe40006800000 */
[----:B------:R-:W-:-:S02]  /*ef00*/  ISETP.GE.AND P5, PT, R11, R25, PT ;  /* 0x000000190b00720c */ /* 0x000fc40003fa6270 */
[----:B------:R-:W-:Y:S02]  /*ef10*/  FSEL R38, R38, -INF , !P0 ;  /* 0xff80000026267808 */ /* 0x000fe40004000000 */
[-C--:B------:R-:W-:Y:S02]  /*ef20*/  ISETP.GE.AND P0, PT, R12, R25.reuse, PT ;  /* 0x000000190c00720c */ /* 0x080fe40003f06270 */
[----:B------:R-:W-:Y:S01]  /*ef30*/  FSEL R221, R34, -INF , !P5 ;  /* 0xff80000022dd7808 */ /* 0x000fe20006800000 */
[----:B--2---:R-:W-:Y:S01]  /*ef40*/  FFMA.FTZ R28, R18, UR4, R169 ;  /* 0x00000004121c7c23 */ /* 0x004fe200080100a9 */
[----:B------:R-:W-:Y:S02]  /*ef50*/  ISETP.GE.AND P5, PT, R9, R25, PT ;  /* 0x000000190900720c */ /* 0x000fe40003fa6270 */
[C---:B------:R-:W-:Y:S02]  /*ef60*/  ISETP.GE.AND P4, PT, R0.reuse, R27, PT ;  /* 0x0000001b0000720c */ /* 0x040fe40003f86270 */
[----:B------:R-:W-:-:S02]  /*ef70*/  ISETP.GE.AND P1, PT, R0, R26, PT ;  /* 0x0000001a0000720c */ /* 0x000fc40003f26270 */
[----:B------:R-:W-:Y:S01]  /*ef80*/  ISETP.GE.AND P6, PT, R3, R24, PT ;  /* 0x000000180300720c */ /* 0x000fe20003fc6270 */
[----:B------:R-:W-:Y:S01]  /*ef90*/  FFMA.FTZ R16, R22, UR4, R211 ;  /* 0x0000000416107c23 */ /* 0x000fe200080100d3 */
[----:B------:R-:W-:Y:S02]  /*efa0*/  IADD3 R0, R0, 0x39, RZ ;  /* 0x0000003900007810 */ /* 0x000fe40007ffe0ff */
[----:B------:R-:W-:Y:S02]  /*efb0*/  FSEL R222, R36, -INF , !P0 ;  /* 0xff80000024de7808 */ /* 0x000fe40004000000 */
[-C--:B------:R-:W-:Y:S02]  /*efc0*/  ISETP.GE.AND P0, PT, R10, R25.reuse, PT ;  /* 0x000000190a00720c */ /* 0x080fe40003f06270 */
[----:B------:R-:W-:Y:S02]  /*efd0*/  FSEL R169, R33, -INF , !P5 ;  /* 0xff80000021a97808 */ /* 0x000fe40006800000 */
[----:B------:R-:W-:-:S02]  /*efe0*/  ISETP.GE.AND P5, PT, R7, R25, PT ;  /* 0x000000190700720c */ /* 0x000fc40003fa6270 */
[----:B------:R-:W-:Y:S02]  /*eff0*/  FSEL R209, R28, -INF , !P6 ;  /* 0xff8000001cd17808 */ /* 0x000fe40007000000 */
[----:B------:R-:W-:Y:S01]  /*f000*/  ISETP.GE.AND P6, PT, R0, R24, PT ;  /* 0x000000180000720c */ /* 0x000fe20003fc6270 */
[----:B------:R-:W-:Y:S01]  /*f010*/  FFMA.FTZ R24, R23, UR4, R210 ;  /* 0x0000000417187c23 */ /* 0x000fe200080100d2 */
[----:B------:R-:W-:Y:S02]  /*f020*/  FSEL R220, R35, -INF , !P0 ;  /* 0xff80000023dc7808 */ /* 0x000fe40004000000 */
[-C--:B------:R-:W-:Y:S02]  /*f030*/  ISETP.GE.AND P0, PT, R8, R25.reuse, PT ;  /* 0x000000190800720c */ /* 0x080fe40003f06270 */
[----:B------:R-:W-:Y:S02]  /*f040*/  FSEL R52, R16, -INF , !P5 ;  /* 0xff80000010347808 */ /* 0x000fe40006800000 */
[----:B------:R-:W1:Y:S01]  /*f050*/  I2F R16, R0 ;  /* 0x0000000000107306 */ /* 0x000e620000201400 */
[----:B------:R-:W-:Y:S01]  /*f060*/  FFMA.FTZ R29, R20, UR4, R207 ;  /* 0x00000004141d7c23 */ /* 0x000fe200080100cf */
[----:B------:R-:W-:Y:S01]  /*f070*/  FSEL R53, R24, -INF , !P0 ;  /* 0xff80000018357808 */ /* 0x000fe20004000000 */
[----:B------:R-:W-:Y:S01]  /*f080*/  FFMA.FTZ R30, R21, UR4, R206 ;  /* 0x00000004151e7c23 */ /* 0x000fe200080100ce */
[----:B------:R-:W-:-:S02]  /*f090*/  ISETP.GE.AND P5, PT, R5, R25, PT ;  /* 0x000000190500720c */ /* 0x000fc40003fa6270 */
[-C--:B------:R-:W-:Y:S01]  /*f0a0*/  ISETP.GE.AND P0, PT, R6, R25.reuse, PT ;  /* 0x000000190600720c */ /* 0x080fe20003f06270 */
[----:B------:R-:W-:Y:S01]  /*f0b0*/  FFMA.FTZ R24, R18, UR4, R171 ;  /* 0x0000000412187c23 */ /* 0x000fe200080100ab */
[----:B------:R-:W-:Y:S01]  /*f0c0*/  FSEL R166, R29, -INF , !P5 ;  /* 0xff8000001da67808 */ /* 0x000fe20006800000 */
[----:B------:R-:W-:Y:S01]  /*f0d0*/  FFMA.FTZ R28, R19, UR4, R170 ;  /* 0x00000004131c7c23 */ /* 0x000fe200080100aa */
[----:B------:R-:W-:Y:S02]  /*f0e0*/  FSEL R35, R30, -INF , !P0 ;  /* 0xff8000001e237808 */ /* 0x000fe40004000000 */
[-C--:B------:R-:W-:Y:S02]  /*f0f0*/  ISETP.GE.AND P5, PT, R3, R25.reuse, PT ;  /* 0x000000190300720c */ /* 0x080fe40003fa6270 */
[----:B------:R-:W-:Y:S02]  /*f100*/  ISETP.GE.AND P0, PT, R4, R25, PT ;  /* 0x000000190400720c */ /* 0x000fe40003f06270 */
[----:B------:R-:W-:-:S02]  /*f110*/  FSEL R24, R24, -INF , !P5 ;  /* 0xff80000018187808 */ /* 0x000fc40006800000 */
[----:B------:R-:W-:Y:S02]  /*f120*/  FSEL R204, R28, -INF , !P0 ;  /* 0xff8000001ccc7808 */ /* 0x000fe40004000000 */
[-C--:B------:R-:W-:Y:S02]  /*f130*/  ISETP.GE.AND P0, PT, R2, R25.reuse, PT ;  /* 0x000000190200720c */ /* 0x080fe40003f06270 */
[----:B------:R-:W-:Y:S01]  /*f140*/  ISETP.GE.AND P5, PT, R0, R25, PT ;  /* 0x000000190000720c */ /* 0x000fe20003fa6270 */
[----:B------:R-:W-:Y:S01]  /*f150*/  FFMA.FTZ R25, R17, UR4, R66 ;  /* 0x0000000411197c23 */ /* 0x000fe20008010042 */
[----:B------:R2:W-:Y:S01]  /*f160*/  STL [R1+0x8], R24 ;  /* 0x0000081801007387 */ /* 0x0005e20000100800 */
[----:B-1----:R-:W-:-:S03]  /*f170*/  FFMA.FTZ R28, R16, UR4, R65 ;  /* 0x00000004101c7c23 */ /* 0x002fc60008010041 */
[----:B------:R-:W-:Y:S02]  /*f180*/  FSEL R55, R25, -INF , !P0 ;  /* 0xff80000019377808 */ /* 0x000fe40004000000 */
[C---:B------:R-:W-:Y:S02]  /*f190*/  ISETP.GE.AND P0, PT, R15.reuse, R27, PT ;  /* 0x0000001b0f00720c */ /* 0x040fe40003f06270 */
[----:B------:R-:W-:Y:S02]  /*f1a0*/  FSEL R206, R28, -INF , !P6 ;  /* 0xff8000001cce7808 */ /* 0x000fe40007000000 */
[-C--:B------:R-:W-:Y:S02]  /*f1b0*/  ISETP.GE.AND P6, PT, R15, R26.reuse, PT ;  /* 0x0000001a0f00720c */ /* 0x080fe40003fc6270 */
[----:B------:R-:W-:Y:S02]  /*f1c0*/  FSEL R15, R165, -INF , !P4 ;  /* 0xff800000a50f7808 */ /* 0x000fe40006000000 */
[----:B------:R-:W-:Y:S01]  /*f1d0*/  ISETP.GE.AND P4, PT, R14, R26, PT ;  /* 0x0000001a0e00720c */ /* 0x000fe20003f86270 */
[----:B--2---:R-:W-:-:S05]  /*f1e0*/  FFMA.FTZ R24, R16, UR4, R67 ;  /* 0x0000000410187c23 */ /* 0x004fca0008010043 */
[----:B------:R-:W-:Y:S02]  /*f1f0*/  FSEL R54, R24, -INF , !P5 ;  /* 0xff80000018367808 */ /* 0x000fe40006800000 */
[-C--:B------:R-:W-:Y:S02]  /*f200*/  ISETP.GE.AND P5, PT, R14, R27.reuse, PT ;  /* 0x0000001b0e00720c */ /* 0x080fe40003fa6270 */
[----:B------:R-:W-:Y:S02]  /*f210*/  FSEL R14, R164, -INF , !P1 ;  /* 0xff800000a40e7808 */ /* 0x000fe40004800000 */
[----:B------:R-:W-:Y:S02]  /*f220*/  FSEL R24, R63, -INF , !P0 ;  /* 0xff8000003f187808 */ /* 0x000fe40004000000 */
[C---:B------:R-:W-:Y:S02]  /*f230*/  ISETP.GE.AND P1, PT, R13.reuse, R27, PT ;  /* 0x0000001b0d00720c */ /* 0x040fe40003f26270 */
[----:B------:R-:W-:-:S02]  /*f240*/  ISETP.GE.AND P0, PT, R13, R26, PT ;  /* 0x0000001a0d00720c */ /* 0x000fc40003f06270 */
[----:B------:R-:W-:Y:S02]  /*f250*/  FSEL R25, R62, -INF , !P5 ;  /* 0xff8000003e197808 */ /* 0x000fe40006800000 */
[-C--:B------:R-:W-:Y:S02]  /*f260*/  ISETP.GE.AND P5, PT, R12, R26.reuse, PT ;  /* 0x0000001a0c00720c */ /* 0x080fe40003fa6270 */
[----:B------:R-:W-:Y:S02]  /*f270*/  FSEL R30, R59, -INF , !P1 ;  /* 0xff8000003b1e7808 */ /* 0x000fe40004800000 */
[----:B------:R-:W-:Y:S02]  /*f280*/  FSEL R34, R58, -INF , !P0 ;  /* 0xff8000003a227808 */ /* 0x000fe40004000000 */
[----:B------:R-:W-:Y:S02]  /*f290*/  FSEL R32, R61, -INF , !P6 ;  /* 0xff8000003d207808 */ /* 0x000fe40007000000 */
[----:B------:R-:W-:-:S02]  /*f2a0*/  ISETP.GE.AND P1, PT, R11, R26, PT ;  /* 0x0000001a0b00720c */ /* 0x000fc40003f26270 */
[-C--:B------:R-:W-:Y:S02]  /*f2b0*/  ISETP.GE.AND P0, PT, R10, R27.reuse, PT ;  /* 0x0000001b0a00720c */ /* 0x080fe40003f06270 */
[-C--:B------:R-:W-:Y:S02]  /*f2c0*/  ISETP.GE.AND P6, PT, R12, R27.reuse, PT ;  /* 0x0000001b0c00720c */ /* 0x080fe40003fc6270 */
[----:B------:R-:W-:Y:S02]  /*f2d0*/  FSEL R33, R60, -INF , !P4 ;  /* 0xff8000003c217808 */ /* 0x000fe40006000000 */
[----:B------:R-:W-:Y:S02]  /*f2e0*/  ISETP.GE.AND P4, PT, R11, R27, PT ;  /* 0x0000001b0b00720c */ /* 0x000fe40003f86270 */
[----:B------:R-:W-:Y:S02]  /*f2f0*/  FSEL R64, R51, -INF , !P5 ;  /* 0xff80000033407808 */ /* 0x000fe40006800000 */
[----:B------:R-:W-:-:S02]  /*f300*/  FSEL R51, R47, -INF , !P1 ;  /* 0xff8000002f337808 */ /* 0x000fc40004800000 */
[----:B------:R-:W-:Y:S02]  /*f310*/  FSEL R36, R49, -INF , !P0 ;  /* 0xff80000031247808 */ /* 0x000fe40004000000 */
[----:B------:R-:W-:Y:S02]  /*f320*/  FSEL R48, R57, -INF , !P6 ;  /* 0xff80000039307808 */ /* 0x000fe40007000000 */
[C---:B------:R-:W-:Y:S02]  /*f330*/  ISETP.GE.AND P1, PT, R8.reuse, R27, PT ;  /* 0x0000001b0800720c */ /* 0x040fe40003f26270 */
[-C--:B------:R-:W-:Y:S01]  /*f340*/  ISETP.GE.AND P0, PT, R8, R26.reuse, PT ;  /* 0x0000001a0800720c */ /* 0x080fe20003f06270 */
[----:B------:R-:W-:Y:S01]  /*f350*/  FFMA.FTZ R8, R23, UR4, R248 ;  /* 0x0000000417087c23 */ /* 0x000fe200080100f8 */
[----:B------:R-:W-:Y:S02]  /*f360*/  ISETP.GE.AND P6, PT, R10, R26, PT ;  /* 0x0000001a0a00720c */ /* 0x000fe40003fc6270 */
[----:B------:R-:W-:-:S02]  /*f370*/  FSEL R50, R50, -INF , !P4 ;  /* 0xff80000032327808 */ /* 0x000fc40006000000 */
[-C--:B------:R-:W-:Y:S02]  /*f380*/  ISETP.GE.AND P4, PT, R9, R26.reuse, PT ;  /* 0x0000001a0900720c */ /* 0x080fe40003f86270 */
[----:B------:R-:W-:Y:S02]  /*f390*/  FSEL R47, R39, -INF , !P6 ;  /* 0xff800000272f7808 */ /* 0x000fe40007000000 */
[----:B------:R-:W-:Y:S02]  /*f3a0*/  FSEL R39, R42, -INF , !P4 ;  /* 0xff8000002a277808 */ /* 0x000fe40006000000 */
[----:B------:R-:W-:Y:S02]  /*f3b0*/  FSEL R248, R8, -INF , !P1 ;  /* 0xff80000008f87808 */ /* 0x000fe40004800000 */
[CC--:B------:R-:W-:Y:S02]  /*f3c0*/  ISETP.GE.AND P4, PT, R6.reuse, R27.reuse, PT ;  /* 0x0000001b0600720c */ /* 0x0c0fe40003f86270 */
[----:B------:R-:W-:Y:S01]  /*f3d0*/  ISETP.GE.AND P1, PT, R6, R26, PT ;  /* 0x0000001a0600720c */ /* 0x000fe20003f26270 */
[----:B------:R-:W-:Y:S01]  /*f3e0*/  FFMA.FTZ R6, R22, UR4, R249 ;  /* 0x0000000416067c23 */ /* 0x000fe200080100f9 */
[----:B------:R-:W-:-:S02]  /*f3f0*/  ISETP.GE.AND P5, PT, R9, R27, PT ;  /* 0x0000001b0900720c */ /* 0x000fc40003fa6270 */
[CC--:B------:R-:W-:Y:S02]  /*f400*/  ISETP.GE.AND P6, PT, R7.reuse, R27.reuse, PT ;  /* 0x0000001b0700720c */ /* 0x0c0fe40003fc6270 */
[----:B------:R-:W-:Y:S02]  /*f410*/  FSEL R40, R40, -INF , !P5 ;  /* 0xff80000028287808 */ /* 0x000fe40006800000 */
[-C--:B------:R-:W-:Y:S01]  /*f420*/  ISETP.GE.AND P5, PT, R7, R26.reuse, PT ;  /* 0x0000001a0700720c */ /* 0x080fe20003fa6270 */
[----:B------:R-:W-:Y:S01]  /*f430*/  FFMA.FTZ R7, R23, UR4, R250 ;  /* 0x0000000417077c23 */ /* 0x000fe200080100fa */
[----:B------:R-:W-:Y:S01]  /*f440*/  FSEL R231, R6, -INF , !P6 ;  /* 0xff80000006e77808 */ /* 0x000fe20007000000 */
[----:B------:R-:W-:Y:S01]  /*f450*/  FFMA.FTZ R6, R21, UR4, R224 ;  /* 0x0000000415067c23 */ /* 0x000fe200080100e0 */
[----:B------:R-:W-:Y:S02]  /*f460*/  ISETP.GE.AND P6, PT, R5, R26, PT ;  /* 0x0000001a0500720c */ /* 0x000fe40003fc6270 */
[----:B------:R-:W-:Y:S01]  /*f470*/  FSEL R249, R7, -INF , !P0 ;  /* 0xff80000007f97808 */ /* 0x000fe20004000000 */
[----:B------:R-:W-:Y:S01]  /*f480*/  FFMA.FTZ R7, R21, UR4, R226 ;  /* 0x0000000415077c23 */ /* 0x000fe200080100e2 */
[----:B------:R-:W-:Y:S01]  /*f490*/  FSEL R164, R6, -INF , !P4 ;  /* 0xff80000006a47808 */ /* 0x000fe20006000000 */
[----:B------:R-:W-:Y:S01]  /*f4a0*/  FFMA.FTZ R6, R20, UR4, R225 ;  /* 0x0000000414067c23 */ /* 0x000fe200080100e1 */
[----:B------:R-:W-:Y:S01]  /*f4b0*/  ISETP.GE.AND P0, PT, R5, R27, PT ;  /* 0x0000001b0500720c */ /* 0x000fe20003f06270 */
[----:B------:R-:W-:Y:S01]  /*f4c0*/  FFMA.FTZ R5, R22, UR4, R251 ;  /* 0x0000000416057c23 */ /* 0x000fe200080100fb */
[----:B------:R-:W-:-:S02]  /*f4d0*/  FSEL R224, R7, -INF , !P1 ;  /* 0xff80000007e07808 */ /* 0x000fc40004800000 */
[----:B------:R-:W-:Y:S02]  /*f4e0*/  FSEL R42, R6, -INF , !P0 ;  /* 0xff800000062a7808 */ /* 0x000fe40004000000 */
[CC--:B------:R-:W-:Y:S02]  /*f4f0*/  ISETP.GE.AND P1, PT, R3.reuse, R27.reuse, PT ;  /* 0x0000001b0300720c */ /* 0x0c0fe40003f26270 */
[-C--:B------:R-:W-:Y:S01]  /*f500*/  ISETP.GE.AND P0, PT, R3, R26.reuse, PT ;  /* 0x0000001a0300720c */ /* 0x080fe20003f06270 */
[----:B------:R-:W-:Y:S01]  /*f510*/  FFMA.FTZ R3, R19, UR4, R218 ;  /* 0x0000000413037c23 */ /* 0x000fe200080100da */
[----:B------:R-:W-:Y:S02]  /*f520*/  FSEL R226, R5, -INF , !P5 ;  /* 0xff80000005e27808 */ /* 0x000fe40006800000 */
[C---:B------:R-:W-:Y:S02]  /*f530*/  ISETP.GE.AND P5, PT, R4.reuse, R27, PT ;  /* 0x0000001b0400720c */ /* 0x040fe40003fa6270 */
[----:B------:R-:W-:Y:S01]  /*f540*/  ISETP.GE.AND P4, PT, R4, R26, PT ;  /* 0x0000001a0400720c */ /* 0x000fe20003f86270 */
[----:B------:R-:W-:-:S02]  /*f550*/  FFMA.FTZ R4, R20, UR4, R227 ;  /* 0x0000000414047c23 */ /* 0x000fc400080100e3 */
[----:B------:R-:W-:Y:S01]  /*f560*/  FFMA.FTZ R5, R19, UR4, R216 ;  /* 0x0000000413057c23 */ /* 0x000fe200080100d8 */
[----:B------:R-:W-:Y:S01]  /*f570*/  FSEL R218, R3, -INF , !P4 ;  /* 0xff80000003da7808 */ /* 0x000fe20006000000 */
[----:B------:R-:W-:Y:S01]  /*f580*/  FFMA.FTZ R3, R18, UR4, R219 ;  /* 0x0000000412037c23 */ /* 0x000fe200080100db */
[----:B------:R-:W-:Y:S02]  /*f590*/  FSEL R216, R4, -INF , !P6 ;  /* 0xff80000004d87808 */ /* 0x000fe40007000000 */
[C---:B------:R-:W-:Y:S02]  /*f5a0*/  ISETP.GE.AND P6, PT, R2.reuse, R27, PT ;  /* 0x0000001b0200720c */ /* 0x040fe40003fc6270 */
[----:B------:R-:W-:Y:S01]  /*f5b0*/  ISETP.GE.AND P4, PT, R2, R26, PT ;  /* 0x0000001a0200720c */ /* 0x000fe20003f86270 */
[C---:B------:R-:W-:Y:S02]  /*f5c0*/  FFMA.FTZ R2, R17.reuse, UR4, R212 ;  /* 0x0000000411027c23 */ /* 0x040fe400080100d4 */
[----:B------:R-:W-:Y:S01]  /*f5d0*/  FFMA.FTZ R17, R17, UR4, R214 ;  /* 0x0000000411117c23 */ /* 0x000fe200080100d6 */
[----:B------:R-:W-:-:S02]  /*f5e0*/  FSEL R214, R3, -INF , !P0 ;  /* 0xff80000003d67808 */ /* 0x000fc40004000000 */
[----:B------:R-:W-:Y:S01]  /*f5f0*/  PLOP3.LUT P0, PT, PT, PT, UP0, 0x80, 0x0 ;  /* 0x000000000000781c */ /* 0x000fe20003f0f008 */
[----:B------:R-:W-:Y:S01]  /*f600*/  FFMA.FTZ R4, R18, UR4, R217 ;  /* 0x0000000412047c23 */ /* 0x000fe200080100d9 */
[----:B------:R-:W-:Y:S02]  /*f610*/  FSEL R225, R5, -INF , !P5 ;  /* 0xff80000005e17808 */ /* 0x000fe40006800000 */
[----:B------:R-:W-:Y:S02]  /*f620*/  ISETP.GE.AND P5, PT, R0, R27, PT ;  /* 0x0000001b0000720c */ /* 0x000fe40003fa6270 */
[----:B------:R-:W-:Y:S02]  /*f630*/  FSEL R217, R4, -INF , !P1 ;  /* 0xff80000004d97808 */ /* 0x000fe40004800000 */
[----:B------:R-:W-:Y:S01]  /*f640*/  ISETP.GE.AND P1, PT, R0, R26, PT ;  /* 0x0000001a0000720c */ /* 0x000fe20003f26270 */
[C---:B------:R-:W-:Y:S02]  /*f650*/  FFMA.FTZ R0, R16.reuse, UR4, R213 ;  /* 0x0000000410007c23 */ /* 0x040fe400080100d5 */
[----:B------:R-:W-:Y:S01]  /*f660*/  FFMA.FTZ R16, R16, UR4, R215 ;  /* 0x0000000410107c23 */ /* 0x000fe200080100d7 */
[----:B------:R-:W-:-:S02]  /*f670*/  FSEL R171, R2, -INF , !P6 ;  /* 0xff80000002ab7808 */ /* 0x000fc40007000000 */
        /* <DEDUP_REMOVED lines=82> */
.L_x_334:
[----:B------:R-:W-:Y:S05]  /*fba0*/  BSYNC B0 ;  /* 0x0000000000007941 */ /* 0x000fea0003800000 */
.L_x_333:
[----:B------:R-:W0:Y:S02]  /*fbb0*/  LDGDEPBAR ;  /* 0x00000000000079af */ /* 0x000e240000000000 */
.L_x_332:
[----:B------:R-:W3:Y:S01]  /*fbc0*/  LDL.LU R56, [R1+0x10] ;  /* 0x0000100001387983 */ /* 0x000ee20000300800 */
[----:B------:R-:W-:Y:S02]  /*fbd0*/  MOV R49, R167 ;  /* 0x000000a700317202 */ /* 0x000fe40000000f00 */
[----:B------:R-:W-:Y:S01]  /*fbe0*/  MOV R20, R168 ;  /* 0x000000a800147202 */ /* 0x000fe20000000f00 */
[----:B------:R-:W4:Y:S01]  /*fbf0*/  LDL.LU R251, [R1+0xc] ;  /* 0x00000c0001fb7983 */ /* 0x000f220000300800 */
[----:B------:R-:W-:-:S03]  /*fc00*/  MOV R65, R166 ;  /* 0x000000a600417202 */ /* 0x000fc60000000f00 */
[----:B--2---:R-:W2:Y:S01]  /*fc10*/  LDL.LU R219, [R1+0x8] ;  /* 0x0000080001db7983 */ /* 0x004ea20000300800 */
[----:B------:R-:W-:-:S03]  /*fc20*/  FMNMX.FTZ R0, R252, R41, !PT ;  /* 0x00000029fc007209 */ /* 0x000fc60007810000 */
[----:B------:R-:W-:Y:S01]  /*fc30*/  LDSM.16.MT88.4 R16, [R233+0xc000] ;  /* 0x00c00000e910783b */ /* 0x000fe20000004200 */
        /* <DEDUP_REMOVED lines=20> */
[----:B------:R-:W-:Y:S01]  /*fd80*/  FMNMX.FTZ R0, R30, R0, !PT ;  /* 0x000000001e007209 */ /* 0x000fe20007810000 */
[----:B------:R-:W-:Y:S04]  /*fd90*/  STL [R1+0x60], R238 ;  /* 0x000060ee01007387 */ /* 0x000fe80000100800 */
[----:B------:R-:W-:Y:S04]  /*fda0*/  STL [R1+0x5c], R237 ;  /* 0x00005ced01007387 */ /* 0x000fe80000100800 */
[----:B------:R-:W-:Y:S01]  /*fdb0*/  STL [R1+0x58], R232 ;  /* 0x000058e801007387 */ /* 0x000fe20000100800 */
[----:B---3--:R-:W-:-:S04]  /*fdc0*/  FMNMX.FTZ R3, R56, R3, !PT ;  /* 0x0000000338037209 */ /* 0x008fc80007810000 */
[----:B----4-:R-:W-:-:S04]  /*fdd0*/  FMNMX.FTZ R3, R251, R3, !PT ;  /* 0x00000003fb037209 */ /* 0x010fc80007810000 */
        /* <DEDUP_REMOVED lines=19> */
[----:B--2---:R-:W-:-:S02]  /*ff10*/  FMNMX.FTZ R4, R219, R4, !PT ;  /* 0x00000004db047209 */ /* 0x004fc40007810000 */
        /* <DEDUP_REMOVED lines=8> */
[----:B------:R-:W2:Y:S01]  /*ffa0*/  SHFL.BFLY PT, R3, R0, 0x2, 0x1f ;  /* 0x0c401f0000037f89 */ /* 0x000ea200000e0000 */
[----:B------:R-:W-:Y:S02]  /*ffb0*/  FMNMX.FTZ R2, R39, R2, !PT ;  /* 0x0000000227027209 */ /* 0x000fe40007810000 */
[----:B------:R-:W-:Y:S02]  /*ffc0*/  FMNMX.FTZ R166, R225, R166, !PT ;  /* 0x000000a6e1a67209 */ /* 0x000fe40007810000 */
[----:B-1----:R-:W-:Y:S02]  /*ffd0*/  FMNMX.FTZ R168, R168, R5, !PT ;  /* 0x00000005a8a87209 */ /* 0x002fe40007810000 */
[----:B------:R-:W-:-:S02]  /*ffe0*/  FMNMX.FTZ R2, R249, R2, !PT ;  /* 0x00000002f9027209 */ /* 0x000fc40007810000 */
[----:B------:R-:W-:Y:S01]  /*fff0*/  FMNMX.FTZ R166, R217, R166, !PT ;  /* 0x000000a6d9a67209 */ /* 0x000fe20007810000 */
[----:B------:R-:W1:Y:S01]  /*10000*/  SHFL.BFLY PT, R4, R168, 0x1, 0x1f ;  /* 0x0c201f00a8047f89 */ /* 0x000e6200000e0000 */
[----:B------:R-:W-:Y:S02]  /*10010*/  FMNMX.FTZ R2, R226, R2, !PT ;  /* 0x00000002e2027209 */ /* 0x000fe40007810000 */
[----:B------:R-:W-:Y:S02]  /*10020*/  FMNMX.FTZ R166, R171, R166, !PT ;  /* 0x000000a6aba67209 */ /* 0x000fe40007810000 */
[----:B------:R-:W-:Y:S02]  /*10030*/  FMNMX.FTZ R2, R224, R2, !PT ;  /* 0x00000002e0027209 */ /* 0x000fe40007810000 */
[----:B------:R-:W-:Y:S02]  /*10040*/  FMNMX.FTZ R166, R170, R166, !PT ;  /* 0x000000a6aaa67209 */ /* 0x000fe40007810000 */
[----:B------:R-:W-:-:S03]  /*10050*/  FMNMX.FTZ R2, R216, R2, !PT ;  /* 0x00000002d8027209 */ /* 0x000fc60007810000 */
[----:B------:R-:W3:Y:S01]  /*10060*/  SHFL.BFLY PT, R5, R166, 0x2, 0x1f ;  /* 0x0c401f00a6057f89 */ /* 0x000ee200000e0000 */
[----:B------:R-:W-:Y:S02]  /*10070*/  FMNMX.FTZ R2, R218, R2, !PT ;  /* 0x00000002da027209 */ /* 0x000fe40007810000 */
[----:B--2---:R-:W-:Y:S02]  /*10080*/  FMNMX.FTZ R0, R0, R3, !PT ;  /* 0x0000000300007209 */ /* 0x004fe40007810000 */
[----:B------:R-:W-:-:S03]  /*10090*/  FMNMX.FTZ R3, R214, R2, !PT ;  /* 0x00000002d6037209 */ /* 0x000fc60007810000 */
[----:B------:R-:W2:Y:S01]  /*100a0*/  SHFL.BFLY PT, R167, R0, 0x1, 0x1f ;  /* 0x0c201f0000a77f89 */ /* 0x000ea200000e0000 */
[----:B------:R-:W-:Y:S02]  /*100b0*/  FMNMX.FTZ R3, R212, R3, !PT ;  /* 0x00000003d4037209 */ /* 0x000fe40007810000 */
[----:B-1----:R-:W-:Y:S02]  /*100c0*/  FMNMX.FTZ R168, R168, R4, !PT ;  /* 0x00000004a8a87209 */ /* 0x002fe40007810000 */
[----:B------:R-:W-:Y:S02]  /*100d0*/  FMNMX.FTZ R165, R213, R3, !PT ;  /* 0x00000003d5a57209 */ /* 0x000fe40007810000 */
[C---:B------:R-:W-:Y:S01]  /*100e0*/  FSETP.NEU.FTZ.AND P4, PT, R168.reuse, -INF , PT ;  /* 0xff800000a800780b */ /* 0x040fe20003f9d000 */
[----:B------:R-:W-:Y:S02]  /*100f0*/  FMUL.FTZ R2, R168, c[0x0][0x23c] ;  /* 0x00008f00a8027a20 */ /* 0x000fe40000410000 */
[----:B------:R-:W1:Y:S03]  /*10100*/  SHFL.BFLY PT, R4, R165, 0x2, 0x1f ;  /* 0x0c401f00a5047f89 */ /* 0x000e6600000e0000 */
[----:B------:R-:W-:-:S02]  /*10110*/  FSEL R2, R2, RZ, P4 ;  /* 0x000000ff02027208 */ /* 0x000fc40002000000 */
[----:B---3--:R-:W-:-:S03]  /*10120*/  FMNMX.FTZ R166, R166, R5, !PT ;  /* 0x00000005a6a67209 */ /* 0x008fc60007810000 */
[--C-:B------:R-:W-:Y:S02]  /*10130*/  FFMA.FTZ R3, R41, c[0x0][0x23c], -R2.reuse ;  /* 0x00008f0029037a23 */ /* 0x100fe40000010802 */
[----:B------:R-:W3:Y:S02]  /*10140*/  SHFL.BFLY PT, R5, R166, 0x1, 0x1f ;  /* 0x0c201f00a6057f89 */ /* 0x000ee400000e0000 */
[----:B------:R4:W-:Y:S01]  /*10150*/  MUFU.EX2 R215, R3 ;  /* 0x0000000300d77308 */ /* 0x0009e20000000800 */
[----:B--2---:R-:W-:Y:S01]  /*10160*/  FMNMX.FTZ R167, R0, R167, !PT ;  /* 0x000000a700a77209 */ /* 0x004fe20007810000 */
[----:B------:R-:W-:-:S03]  /*10170*/  FFMA.FTZ R0, R46, c[0x0][0x23c], -R2 ;  /* 0x00008f002e007a23 */ /* 0x000fc60000010802 */
[----:B------:R-:W-:Y:S01]  /*10180*/  FSETP.NEU.FTZ.AND P3, PT, R167, -INF , PT ;  /* 0xff800000a700780b */ /* 0x000fe20003f7d000 */
[----:B----4-:R-:W-:-:S04]  /*10190*/  FFMA.FTZ R3, R44, c[0x0][0x23c], -R2 ;  /* 0x00008f002c037a23 */ /* 0x010fc80000010802 */
[----:B------:R2:W-:Y:S01]  /*101a0*/  MUFU.EX2 R26, R3 ;  /* 0x00000003001a7308 */ /* 0x0005e20000000800 */
[----:B-1----:R-:W-:-:S07]  /*101b0*/  FMNMX.FTZ R165, R165, R4, !PT ;  /* 0x00000004a5a57209 */ /* 0x002fce0007810000 */
[----:B------:R1:W4:Y:S01]  /*101c0*/  MUFU.EX2 R6, R0 ;  /* 0x0000000000067308 */ /* 0x0003220000000800 */
[----:B--2---:R-:W-:-:S05]  /*101d0*/  FMUL.FTZ R3, R167, c[0x0][0x23c] ;  /* 0x00008f00a7037a20 */ /* 0x004fca0000410000 */
[----:B------:R-:W-:Y:S01]  /*101e0*/  FSEL R3, R3, RZ, P3 ;  /* 0x000000ff03037208 */ /* 0x000fe20001800000 */
[----:B-1----:R-:W-:Y:S01]  /*101f0*/  FFMA.FTZ R0, R45, c[0x0][0x23c], -R2 ;  /* 0x00008f002d007a23 */ /* 0x002fe20000010802 */
[----:B------:R-:W1:Y:S03]  /*10200*/  SHFL.BFLY PT, R4, R165, 0x1, 0x1f ;  /* 0x0c201f00a5047f89 */ /* 0x000e6600000e0000 */
[----:B------:R2:W-:Y:S01]  /*10210*/  MUFU.EX2 R21, R0 ;  /* 0x0000000000157308 */ /* 0x0005e20000000800 */
[----:B---3--:R-:W-:-:S04]  /*10220*/  FMNMX.FTZ R166, R166, R5, !PT ;  /* 0x00000005a6a67209 */ /* 0x008fc80007810000 */
[C---:B------:R-:W-:Y:S01]  /*10230*/  FSETP.NEU.FTZ.AND P2, PT, R166.reuse, -INF , PT ;  /* 0xff800000a600780b */ /* 0x040fe20003f5d000 */
[----:B------:R-:W-:Y:S02]  /*10240*/  FMUL.FTZ R28, R166, c[0x0][0x23c] ;  /* 0x00008f00a61c7a20 */ /* 0x000fe40000410000 */
[----:B--2---:R-:W-:-:S04]  /*10250*/  FFMA.FTZ R0, R31, c[0x0][0x23c], -R3 ;  /* 0x00008f001f007a23 */ /* 0x004fc80000010803 */
[----:B------:R2:W-:Y:S01]  /*10260*/  MUFU.EX2 R238, R0 ;  /* 0x0000000000ee7308 */ /* 0x0005e20000000800 */
[----:B------:R-:W-:Y:S01]  /*10270*/  FSEL R28, R28, RZ, P2 ;  /* 0x000000ff1c1c7208 */ /* 0x000fe20001000000 */
[----:B--2---:R-:W-:-:S06]  /*10280*/  FFMA.FTZ R0, R43, c[0x0][0x23c], -R3 ;  /* 0x00008f002b007a23 */ /* 0x004fcc0000010803 */
[----:B------:R2:W-:Y:S01]  /*10290*/  MUFU.EX2 R22, R0 ;  /* 0x0000000000167308 */ /* 0x0005e20000000800 */
[----:B-1----:R-:W-:Y:S01]  /*102a0*/  FMNMX.FTZ R165, R165, R4, !PT ;  /* 0x00000004a5a57209 */ /* 0x002fe20007810000 */
[----:B--2---:R-:W-:-:S06]  /*102b0*/  FFMA.FTZ R0, R38, c[0x0][0x23c], -R3 ;  /* 0x00008f0026007a23 */ /* 0x004fcc0000010803 */
        /* <DEDUP_REMOVED lines=8> */
[----:B-1----:R-:W-:-:S06]  /*10340*/  FFMA.FTZ R0, R24, c[0x0][0x23c], -R28 ;  /* 0x00008f0018007a23 */ /* 0x002fcc000001081c */
[----:B------:R1:W-:Y:S02]  /*10350*/  MUFU.EX2 R250, R0 ;  /* 0x0000000000fa7308 */ /* 0x0003e40000000800 */
[----:B-1----:R-:W-:-:S06]  /*10360*/  FFMA.FTZ R0, R25, c[0x0][0x23c], -R28 ;  /* 0x00008f0019007a23 */ /* 0x002fcc000001081c */
[----:B------:R1:W-:Y:S01]  /*10370*/  MUFU.EX2 R67, R0 ;  /* 0x0000000000437308 */ /* 0x0003e20000000800 */
[----:B------:R-:W-:Y:S01]  /*10380*/  FSEL R4, R168, RZ, P4 ;  /* 0x000000ffa8047208 */ /* 0x000fe20002000000 */
[----:B-1----:R-:W-:-:S06]  /*10390*/  FFMA.FTZ R0, R30, c[0x0][0x23c], -R28 ;  /* 0x00008f001e007a23 */ /* 0x002fcc000001081c */
[----:B------:R1:W-:Y:S01]  /*103a0*/  MUFU.EX2 R23, R0 ;  /* 0x0000000000177308 */ /* 0x0003e20000000800 */
[----:B------:R-:W-:Y:S02]  /*103b0*/  FADD.FTZ R4, R252, -R4 ;  /* 0x80000004fc047221 */ /* 0x000fe40000010000 */
[--C-:B-1----:R-:W-:Y:S02]  /*103c0*/  FFMA.FTZ R0, R14, c[0x0][0x23c], -R29.reuse ;  /* 0x00008f000e007a23 */ /* 0x102fe4000001081d */
[----:B------:R-:W-:Y:S01]  /*103d0*/  FMUL.FTZ R30, R4, c[0x0][0x23c] ;  /* 0x00008f00041e7a20 */ /* 0x000fe20000410000 */
[----:B------:R-:W1:Y:S02]  /*103e0*/  LDSM.16.MT88.4 R12, [R234+0xc000] ;  /* 0x00c00000ea0c783b */ /* 0x000e640000004200 */
[----:B------:R2:W-:Y:S02]  /*103f0*/  MUFU.EX2 R232, R0 ;  /* 0x0000000000e87308 */ /* 0x0005e40000000800 */
[----:B--2---:R-:W-:-:S06]  /*10400*/  FFMA.FTZ R0, R32, c[0x0][0x23c], -R29 ;  /* 0x00008f0020007a23 */ /* 0x004fcc000001081d */
[----:B------:R2:W-:Y:S02]  /*10410*/  MUFU.EX2 R27, R0 ;  /* 0x00000000001b7308 */ /* 0x0005e40000000800 */
[----:B--2---:R-:W-:-:S06]  /*10420*/  FFMA.FTZ R0, R33, c[0x0][0x23c], -R29 ;  /* 0x00008f0021007a23 */ /* 0x004fcc000001081d */
[----:B------:R2:W-:Y:S02]  /*10430*/  MUFU.EX2 R252, R0 ;  /* 0x0000000000fc7308 */ /* 0x0005e40000000800 */
[----:B--2---:R-:W-:-:S05]  /*10440*/  FSEL R0, R167, RZ, P3 ;  /* 0x000000ffa7007208 */ /* 0x004fca0001800000 */
[----:B------:R-:W-:Y:S01]  /*10450*/  FADD.FTZ R4, R247, -R0 ;  /* 0x80000000f7047221 */ /* 0x000fe20000010000 */
[----:B------:R-:W-:-:S05]  /*10460*/  FSEL R0, R166, RZ, P2 ;  /* 0x000000ffa6007208 */ /* 0x000fca0001000000 */
[----:B------:R-:W-:Y:S01]  /*10470*/  FADD.FTZ R5, R246, -R0 ;  /* 0x80000000f6057221 */ /* 0x000fe20000010000 */
[----:B------:R-:W-:-:S05]  /*10480*/  FSEL R0, R165, RZ, P1 ;  /* 0x000000ffa5007208 */ /* 0x000fca0000800000 */
[----:B------:R-:W-:-:S04]  /*10490*/  FADD.FTZ R0, R245, -R0 ;  /* 0x80000000f5007221 */ /* 0x000fc80000010000 */
[----:B------:R-:W-:Y:S02]  /*104a0*/  FMUL.FTZ R0, R0, c[0x0][0x23c] ;  /* 0x00008f0000007a20 */ /* 0x000fe40000410000 */
[----:B------:R-:W-:Y:S02]  /*104b0*/  FMUL.FTZ R4, R4, c[0x0][0x23c] ;  /* 0x00008f0004047a20 */ /* 0x000fe40000410000 */
[----:B------:R2:W-:Y:S01]  /*104c0*/  MUFU.EX2 R46, R0 ;  /* 0x00000000002e7308 */ /* 0x0005e20000000800 */
[----:B------:R-:W-:-:S07]  /*104d0*/  FMUL.FTZ R5, R5, c[0x0][0x23c] ;  /* 0x00008f0005057a20 */ /* 0x000fce0000410000 */
[----:B------:R-:W3:Y:S01]  /*104e0*/  MUFU.EX2 R30, R30 ;  /* 0x0000001e001e7308 */ /* 0x000ee20000000800 */
[----:B--2---:R-:W-:-:S07]  /*104f0*/  FFMA.FTZ R0, R34, c[0x0][0x23c], -R29 ;  /* 0x00008f0022007a23 */ /* 0x004fce000001081d */
[----:B------:R-:W2:Y:S08]  /*10500*/  MUFU.EX2 R44, R4 ;  /* 0x00000004002c7308 */ /* 0x000eb00000000800 */
[----:B------:R1:W-:Y:S08]  /*10510*/  MUFU.EX2 R45, R5 ;  /* 0x00000005002d7308 */ /* 0x0003f00000000800 */
[----:B------:R-:W1:Y:S01]  /*10520*/  MUFU.EX2 R24, R0 ;  /* 0x0000000000187308 */ /* 0x000e620000000800 */
[----:B----4-:R-:W-:Y:S01]  /*10530*/  MOV R245, R6 ;  /* 0x0000000600f57202 */ /* 0x010fe20000000f00 */
[-C--:B---3--:R-:W-:Y:S01]  /*10540*/  FMUL.FTZ R184, R184, R30.reuse ;  /* 0x0000001eb8b87220 */ /* 0x088fe20000410000 */
[----:B------:R-:W-:Y:S01]  /*10550*/  F2FP.PACK_AB R8, R26, R215 ;  /* 0x000000d71a08723e */ /* 0x000fe200000000ff */
[----:B------:R-:W-:Y:S01]  /*10560*/  FMUL.FTZ R185, R185, R30 ;  /* 0x0000001eb9b97220 */ /* 0x000fe20000410000 */
[----:B------:R-:W-:Y:S01]  /*10570*/  F2FP.PACK_AB R9, R22, R238 ;  /* 0x000000ee1609723e */ /* 0x000fe200000000ff */
[-C--:B--2---:R-:W-:Y:S01]  /*10580*/  FMUL.FTZ R186, R186, R44.reuse ;  /* 0x0000002cbaba7220 */ /* 0x084fe20000410000 */
[----:B------:R-:W-:Y:S01]  /*10590*/  F2FP.PACK_AB R10, R21, R245 ;  /* 0x000000f5150a723e */ /* 0x000fe200000000ff */
[----:B------:R-:W-:Y:S01]  /*105a0*/  FMUL.FTZ R187, R187, R44 ;  /* 0x0000002cbbbb7220 */ /* 0x000fe20000410000 */
[----:B------:R-:W-:Y:S01]  /*105b0*/  F2FP.PACK_AB R11, R227, R66 ;  /* 0x00000042e30b723e */ /* 0x000fe200000000ff */
[-C--:B------:R-:W-:Y:S01]  /*105c0*/  FMUL.FTZ R176, R176, R30.reuse ;  /* 0x0000001eb0b07220 */ /* 0x080fe20000410000 */
[----:B------:R-:W-:Y:S01]  /*105d0*/  F2FP.PACK_AB R4, R250, R237 ;  /* 0x000000edfa04723e */ /* 0x000fe200000000ff */
[----:B------:R-:W-:Y:S01]  /*105e0*/  FMUL.FTZ R177, R177, R30 ;  /* 0x0000001eb1b17220 */ /* 0x000fe20000410000 */
[----:B-1----:R-:W-:Y:S01]  /*105f0*/  F2FP.PACK_AB R5, R27, R232 ;  /* 0x000000e81b05723e */ /* 0x002fe200000000ff */
[-C--:B------:R-:W-:Y:S01]  /*10600*/  FMUL.FTZ R178, R178, R44.reuse ;  /* 0x0000002cb2b27220 */ /* 0x080fe20000410000 */
[----:B------:R-:W-:Y:S01]  /*10610*/  F2FP.PACK_AB R6, R23, R67 ;  /* 0x000000431706723e */ /* 0x000fe200000000ff */
[----:B------:R-:W-:Y:S01]  /*10620*/  FMUL.FTZ R179, R179, R44 ;  /* 0x0000002cb3b37220 */ /* 0x000fe20000410000 */
[----:B------:R-:W-:Y:S01]  /*10630*/  F2FP.PACK_AB R7, R24, R252 ;  /* 0x000000fc1807723e */ /* 0x000fe200000000ff */
[----:B------:R-:W-:-:S02]  /*10640*/  FMUL.FTZ R172, R172, R45 ;  /* 0x0000002dacac7220 */ /* 0x000fc40000410000 */
        /* <DEDUP_REMOVED lines=24> */
[----:B------:R-:W-:Y:S01]  /*107d0*/  MOV R247, R208 ;  /* 0x000000d000f77202 */ /* 0x000fe20000000f00 */
[----:B------:R-:W-:Y:S01]  /*107e0*/  HMMA.16816.F32 R176, R8, R16, R176 ;  /* 0x0000001008b0723c */ /* 0x000fe200000018b0 */
[----:B------:R-:W-:-:S02]  /*107f0*/  MOV R37, R206 ;  /* 0x000000ce00257202 */ /* 0x000fc40000000f00 */
[----:B------:R-:W-:Y:S02]  /*10800*/  MOV R246, R205 ;  /* 0x000000cd00f67202 */ /* 0x000fe40000000f00 */
[----:B------:R-:W-:-:S03]  /*10810*/  MOV R38, R204 ;  /* 0x000000cc00267202 */ /* 0x000fc60000000f00 */
[----:B------:R-:W-:Y:S08]  /*10820*/  HMMA.16816.F32 R208, R8, R18, R184 ;  /* 0x0000001208d0723c */ /* 0x000ff000000018b8 */
[C---:B------:R-:W-:Y:S08]  /*10830*/  HMMA.16816.F32 R172, R4.reuse, R16, R172 ;  /* 0x0000001004ac723c */ /* 0x040ff000000018ac */
[C---:B------:R-:W-:Y:S01]  /*10840*/  HMMA.16816.F32 R180, R4.reuse, R18, R180 ;  /* 0x0000001204b4723c */ /* 0x040fe200000018b4 */
[----:B------:R-:W1:Y:S07]  /*10850*/  LDSM.16.MT88.4 R16, [R236+0xc000] ;  /* 0x00c00000ec10783b */ /* 0x000e6e0000004200 */
[-C--:B------:R-:W-:Y:S07]  /*10860*/  HMMA.16816.F32 R184, R4, R12.reuse, R72 ;  /* 0x0000000c04b8723c */ /* 0x080fee0000001848 */
[----:B------:R-:W-:Y:S01]  /*10870*/  MOV R73, R56 ;  /* 0x0000003800497202 */ /* 0x000fe20000000f00 */
[----:B------:R-:W-:Y:S08]  /*10880*/  HMMA.16816.F32 R204, R8, R12, R68 ;  /* 0x0000000c08cc723c */ /* 0x000ff00000001844 */
[-C--:B------:R-:W-:Y:S08]  /*10890*/  HMMA.16816.F32 R60, R4, R14.reuse, R76 ;  /* 0x0000000e043c723c */ /* 0x080ff0000000184c */
[----:B------:R-:W-:Y:S01]  /*108a0*/  HMMA.16816.F32 R56, R8, R14, R80 ;  /* 0x0000000e0838723c */ /* 0x000fe20000001850 */
[----:B------:R-:W2:Y:S01]  /*108b0*/  LDSM.16.MT88.4 R12, [R235+0xc000] ;  /* 0x00c00000eb0c783b */ /* 0x000ea20000004200 */
        /* <DEDUP_REMOVED lines=32> */
[----:B------:R-:W-:Y:S02]  /*10ac0*/  MOV R43, R55 ;  /* 0x00000037002b7202 */ /* 0x000fe40000000f00 */
[----:B------:R-:W-:Y:S02]  /*10ad0*/  MOV R31, R54 ;  /* 0x00000036001f7202 */ /* 0x000fe40000000f00 */
[----:B------:R-:W-:Y:S02]  /*10ae0*/  MOV R83, R53 ;  /* 0x0000003500537202 */ /* 0x000fe40000000f00 */
[----:B------:R-:W-:Y:S02]  /*10af0*/  MOV R82, R52 ;  /* 0x0000003400527202 */ /* 0x000fe40000000f00 */
[----:B-1----:R-:W-:Y:S01]  /*10b00*/  HMMA.16816.F32 R52, R8, R16, R84 ;  /* 0x000000100834723c */ /* 0x002fe20000001854 */
[----:B------:R-:W-:-:S02]  /*10b10*/  MOV R72, R27 ;  /* 0x0000001b00487202 */ /* 0x000fc40000000f00 */
[----:B------:R-:W-:Y:S02]  /*10b20*/  MOV R79, R26 ;  /* 0x0000001a004f7202 */ /* 0x000fe40000000f00 */
[----:B------:R-:W-:Y:S02]  /*10b30*/  MOV R78, R24 ;  /* 0x00000018004e7202 */ /* 0x000fe40000000f00 */
[----:B------:R-:W-:Y:S01]  /*10b40*/  MOV R87, R35 ;  /* 0x0000002300577202 */ /* 0x000fe20000000f00 */
[----:B------:R-:W-:Y:S01]  /*10b50*/  HMMA.16816.F32 R92, R4, R18, R92 ;  /* 0x00000012045c723c */ /* 0x000fe2000000185c */
[----:B------:R-:W-:Y:S01]  /*10b60*/  MOV R77, R23 ;  /* 0x00000017004d7202 */ /* 0x000fe20000000f00 */
[----:B------:R-:W-:Y:S01]  /*10b70*/  LDSM.16.MT88.4 R24, [R235+0xe000] ;  /* 0x00e00000eb18783b */ /* 0x000fe20000004200 */
[----:B------:R-:W-:Y:S02]  /*10b80*/  MOV R76, R22 ;  /* 0x00000016004c7202 */ /* 0x000fe40000000f00 */
[----:B------:R-:W-:-:S02]  /*10b90*/  MOV R74, R21 ;  /* 0x00000015004a7202 */ /* 0x000fc40000000f00 */
[----:B------:R-:W-:Y:S01]  /*10ba0*/  MOV R75, R20 ;  /* 0x00000014004b7202 */ /* 0x000fe20000000f00 */
[----:B------:R-:W-:Y:S01]  /*10bb0*/  HMMA.16816.F32 R32, R4, R16, R88 ;  /* 0x000000100420723c */ /* 0x000fe20000001858 */
[----:B------:R-:W1:Y:S07]  /*10bc0*/  LDSM.16.MT88.4 R20, [R233+0xe000] ;  /* 0x00e00000e914783b */ /* 0x000e6e0000004200 */
[C---:B------:R-:W-:Y:S01]  /*10bd0*/  HMMA.16816.F32 R68, R8.reuse, R18, R96 ;  /* 0x000000120844723c */ /* 0x040fe20000001860 */
[----:B------:R-:W-:Y:S07]  /*10be0*/  LDSM.16.MT88.4 R16, [R236+0xe000] ;  /* 0x00e00000ec10783b */ /* 0x000fee0000004200 */
[-C--:B--2---:R-:W-:Y:S08]  /*10bf0*/  HMMA.16816.F32 R100, R8, R12.reuse, R100 ;  /* 0x0000000c0864723c */ /* 0x084ff00000001864 */
[C---:B------:R-:W-:Y:S08]  /*10c00*/  HMMA.16816.F32 R104, R4.reuse, R12, R104 ;  /* 0x0000000c0468723c */ /* 0x040ff00000001868 */
[-C--:B------:R-:W-:Y:S08]  /*10c10*/  HMMA.16816.F32 R108, R4, R14.reuse, R108 ;  /* 0x0000000e046c723c */ /* 0x080ff0000000186c */
[----:B------:R-:W-:Y:S01]  /*10c20*/  HMMA.16816.F32 R112, R8, R14, R112 ;  /* 0x0000000e0870723c */ /* 0x000fe20000001870 */
[----:B------:R-:W2:Y:S01]  /*10c30*/  LDSM.16.MT88.4 R12, [R234+0xe000] ;  /* 0x00e00000ea0c783b */ /* 0x000ea20000004200 */
[----:B------:R-:W-:-:S04]  /*10c40*/  FFMA.FTZ R0, R230, c[0x0][0x23c], -R2 ;  /* 0x00008f00e6007a23 */ /* 0x000fc80000010802 */
        /* <DEDUP_REMOVED lines=10> */
[-C--:B------:R-:W-:Y:S02]  /*10cf0*/  FMUL.FTZ R123, R123, R46.reuse ;  /* 0x0000002e7b7b7220 */ /* 0x080fe40000410000 */
[-C--:B------:R-:W-:Y:S02]  /*10d00*/  FMUL.FTZ R124, R124, R45.reuse ;  /* 0x0000002d7c7c7220 */ /* 0x080fe40000410000 */
[-C--:B------:R-:W-:Y:S02]  /*10d10*/  FMUL.FTZ R125, R125, R45.reuse ;  /* 0x0000002d7d7d7220 */ /* 0x080fe40000410000 */
[----:B------:R-:W-:Y:S02]  /*10d20*/  FMUL.FTZ R136, R136, R45 ;  /* 0x0000002d88887220 */ /* 0x000fe40000410000 */
[----:B------:R-:W-:Y:S02]  /*10d30*/  FMUL.FTZ R126, R126, R46 ;  /* 0x0000002e7e7e7220 */ /* 0x000fe40000410000 */
[----:B---3--:R-:W-:-:S02]  /*10d40*/  FFMA.FTZ R0, R222, c[0x0][0x23c], -R3 ;  /* 0x00008f00de007a23 */ /* 0x008fc40000010803 */
        /* <DEDUP_REMOVED lines=10> */
[----:B---3--:R-:W-:Y:S02]  /*10df0*/  FFMA.FTZ R0, R221, c[0x0][0x23c], -R3 ;  /* 0x00008f00dd007a23 */ /* 0x008fe40000010803 */
        /* <DEDUP_REMOVED lines=14> */
[----:B------:R-:W-:Y:S01]  /*10ee0*/  FMUL.FTZ R163, R163, R46 ;  /* 0x0000002ea3a37220 */ /* 0x000fe20000410000 */
[----:B------:R3:W-:Y:S01]  /*10ef0*/  MUFU.EX2 R97, R0 ;  /* 0x0000000000617308 */ /* 0x0007e20000000800 */
[----:B-1----:R-:W-:Y:S01]  /*10f00*/  HMMA.16816.F32 R120, R4, R20, R120 ;  /* 0x000000140478723c */ /* 0x002fe20000001878 */
[-C--:B------:R-:W-:Y:S02]  /*10f10*/  FMUL.FTZ R116, R116, R30.reuse ;  /* 0x0000001e74747220 */ /* 0x080fe40000410000 */
[----:B------:R-:W-:Y:S02]  /*10f20*/  FMUL.FTZ R117, R117, R30 ;  /* 0x0000001e75757220 */ /* 0x000fe40000410000 */
[----:B------:R-:W-:-:S03]  /*10f30*/  FMUL.FTZ R118, R118, R44 ;  /* 0x0000002c76767220 */ /* 0x000fc60000410000 */
[----:B------:R-:W-:Y:S01]  /*10f40*/  HMMA.16816.F32 R124, R4, R22, R124 ;  /* 0x00000016047c723c */ /* 0x000fe2000000187c */
[----:B------:R-:W-:Y:S02]  /*10f50*/  FMUL.FTZ R119, R119, R44 ;  /* 0x0000002c77777220 */ /* 0x000fe40000410000 */
[----:B---3--:R-:W-:-:S05]  /*10f60*/  FFMA.FTZ R0, R220, c[0x0][0x23c], -R3 ;  /* 0x00008f00dc007a23 */ /* 0x008fca0000010803 */
[----:B--2---:R-:W-:Y:S01]  /*10f70*/  HMMA.16816.F32 R136, R4, R12, R136 ;  /* 0x0000000c0488723c */ /* 0x004fe20000001888 */
[-C--:B------:R-:W-:Y:S02]  /*10f80*/  FMUL.FTZ R128, R128, R30.reuse ;  /* 0x0000001e80807220 */ /* 0x080fe40000410000 */
[----:B------:R-:W-:Y:S02]  /*10f90*/  FMUL.FTZ R129, R129, R30 ;  /* 0x0000001e81817220 */ /* 0x000fe40000410000 */
[----:B------:R-:W-:-:S03]  /*10fa0*/  FMUL.FTZ R130, R130, R44 ;  /* 0x0000002c82827220 */ /* 0x000fc60000410000 */
[----:B------:R-:W-:Y:S01]  /*10fb0*/  HMMA.16816.F32 R188, R4, R14, R188 ;  /* 0x0000000e04bc723c */ /* 0x000fe200000018bc */
[----:B------:R-:W-:-:S07]  /*10fc0*/  FMUL.FTZ R131, R131, R44 ;  /* 0x0000002c83837220 */ /* 0x000fce0000410000 */
[C---:B------:R-:W-:Y:S08]  /*10fd0*/  HMMA.16816.F32 R144, R4.reuse, R16, R144 ;  /* 0x000000100490723c */ /* 0x040ff00000001890 */
[C---:B------:R-:W-:Y:S08]  /*10fe0*/  HMMA.16816.F32 R148, R4.reuse, R18, R148 ;  /* 0x000000120494723c */ /* 0x040ff00000001894 */
[C---:B------:R-:W-:Y:S08]  /*10ff0*/  HMMA.16816.F32 R196, R4.reuse, R24, R196 ;  /* 0x0000001804c4723c */ /* 0x040ff000000018c4 */
[----:B------:R-:W-:Y:S01]  /*11000*/  HMMA.16816.F32 R160, R4, R26, R160 ;  /* 0x0000001a04a0723c */ /* 0x000fe200000018a0 */
[----:B------:R1:W2:Y:S07]  /*11010*/  MUFU.EX2 R4, R0 ;  /* 0x0000000000047308 */ /* 0x0002ae0000000800 */
[----:B------:R-:W-:Y:S01]  /*11020*/  HMMA.16816.F32 R116, R8, R20, R116 ;  /* 0x000000140874723c */ /* 0x000fe20000001874 */
[----:B-1----:R-:W-:-:S04]  /*11030*/  FFMA.FTZ R0, R169, c[0x0][0x23c], -R3 ;  /* 0x00008f00a9007a23 */ /* 0x002fc80000010803 */
[----:B------:R1:W-:Y:S03]  /*11040*/  MUFU.EX2 R90, R0 ;  /* 0x00000000005a7308 */ /* 0x0003e60000000800 */
[----:B------:R-:W-:Y:S01]  /*11050*/  HMMA.16816.F32 R128, R8, R22, R128 ;  /* 0x000000160880723c */ /* 0x000fe20000001880 */
[----:B------:R-:W3:Y:S01]  /*11060*/  LDSM.16.MT88.4 R20, [R233+0xc800] ;  /* 0x00c80000e914783b */ /* 0x000ee20000004200 */
[----:B--2---:R-:W-:Y:S01]  /*11070*/  MOV R169, R4 ;  /* 0x0000000400a97202 */ /* 0x004fe20000000f00 */
[----:B-1----:R-:W-:-:S04]  /*11080*/  FFMA.FTZ R0, R48, c[0x0][0x23c], -R28 ;  /* 0x00008f0030007a23 */ /* 0x002fc8000001081c */
[----:B------:R1:W-:Y:S02]  /*11090*/  MUFU.EX2 R99, R0 ;  /* 0x0000000000637308 */ /* 0x0003e40000000800 */
[----:B-1----:R-:W-:-:S06]  /*110a0*/  FFMA.FTZ R0, R50, c[0x0][0x23c], -R28 ;  /* 0x00008f0032007a23 */ /* 0x002fcc000001081c */
[----:B------:R1:W-:Y:S01]  /*110b0*/  MUFU.EX2 R96, R0 ;  /* 0x0000000000607308 */ /* 0x0003e20000000800 */
[----:B------:R-:W-:Y:S02]  /*110c0*/  MOV R228, R83 ;  /* 0x0000005300e47202 */ /* 0x000fe40000000f00 */
[----:B------:R-:W-:Y:S01]  /*110d0*/  MOV R83, R77 ;  /* 0x0000004d00537202 */ /* 0x000fe20000000f00 */
[----:B-1----:R-:W-:-:S04]  /*110e0*/  FFMA.FTZ R0, R36, c[0x0][0x23c], -R28 ;  /* 0x00008f0024007a23 */ /* 0x002fc8000001081c */
[----:B------:R1:W2:Y:S01]  /*110f0*/  MUFU.EX2 R4, R0 ;  /* 0x0000000000047308 */ /* 0x0002a20000000800 */
[----:B------:R-:W-:Y:S01]  /*11100*/  MOV R77, R252 ;  /* 0x000000fc004d7202 */ /* 0x000fe20000000f00 */
[----:B------:R-:W-:Y:S02]  /*11110*/  FMUL.FTZ R132, R132, R30 ;  /* 0x0000001e84847220 */ /* 0x000fe40000410000 */
[----:B-1----:R-:W-:-:S04]  /*11120*/  FFMA.FTZ R0, R40, c[0x0][0x23c], -R28 ;  /* 0x00008f0028007a23 */ /* 0x002fc8000001081c */
[----:B------:R1:W4:Y:S01]  /*11130*/  MUFU.EX2 R91, R0 ;  /* 0x00000000005b7308 */ /* 0x0003220000000800 */
[----:B------:R-:W-:Y:S02]  /*11140*/  FMUL.FTZ R133, R133, R30 ;  /* 0x0000001e85857220 */ /* 0x000fe40000410000 */
        /* <DEDUP_REMOVED lines=14> */
[----:B------:R1:W1:Y:S01]  /*11230*/  MUFU.EX2 R222, R0 ;  /* 0x0000000000de7308 */ /* 0x0002620000000800 */
        /* <DEDUP_REMOVED lines=11> */
[----:B-1----:R-:W-:Y:S01]  /*112f0*/  FFMA.FTZ R0, R47, c[0x0][0x23c], -R29 ;  /* 0x00008f002f007a23 */ /* 0x002fe2000001081d */
[----:B------:R-:W-:Y:S01]  /*11300*/  MOV R221, R84 ;  /* 0x0000005400dd7202 */ /* 0x000fe20000000f00 */
[----:B------:R-:W-:Y:S01]  /*11310*/  HMMA.16816.F32 R132, R8, R12, R132 ;  /* 0x0000000c0884723c */ /* 0x000fe20000001884 */
[----:B------:R-:W-:Y:S01]  /*11320*/  MOV R47, R49 ;  /* 0x00000031002f7202 */ /* 0x000fe20000000f00 */
[----:B------:R1:W-:Y:S01]  /*11330*/  MUFU.EX2 R88, R0 ;  /* 0x0000000000587308 */ /* 0x0003e20000000800 */
[----:B------:R-:W-:-:S05]  /*11340*/  MOV R36, R65 ;  /* 0x0000004100247202 */ /* 0x000fca0000000f00 */
[C---:B------:R-:W-:Y:S01]  /*11350*/  HMMA.16816.F32 R140, R8.reuse, R14, R140 ;  /* 0x0000000e088c723c */ /* 0x040fe2000000188c */
[----:B--2---:R-:W-:Y:S01]  /*11360*/  MOV R40, R4 ;  /* 0x0000000400287202 */ /* 0x004fe20000000f00 */
[----:B------:R-:W2:Y:S06]  /*11370*/  LDSM.16.MT88.4 R12, [R234+0xc800] ;  /* 0x00c80000ea0c783b */ /* 0x000eac0000004200 */
[----:B------:R-:W-:Y:S01]  /*11380*/  HMMA.16816.F32 R192, R8, R16, R192 ;  /* 0x0000001008c0723c */ /* 0x000fe200000018c0 */
[----:B-1----:R-:W-:-:S07]  /*11390*/  FFMA.FTZ R0, R39, c[0x0][0x23c], -R29 ;  /* 0x00008f0027007a23 */ /* 0x002fce000001081d */
[C---:B------:R-:W-:Y:S01]  /*113a0*/  HMMA.16816.F32 R152, R8.reuse, R18, R152 ;  /* 0x000000120898723c */ /* 0x040fe20000001898 */
[----:B------:R1:W1:Y:S07]  /*113b0*/  MUFU.EX2 R85, R0 ;  /* 0x0000000000557308 */ /* 0x00026e0000000800 */
[C---:B------:R-:W-:Y:S08]  /*113c0*/  HMMA.16816.F32 R156, R8.reuse, R24, R156 ;  /* 0x00000018089c723c */ /* 0x040ff0000000189c */
[----:B------:R-:W-:Y:S01]  /*113d0*/  HMMA.16816.F32 R200, R8, R26, R200 ;  /* 0x0000001a08c8723c */ /* 0x000fe200000018c8 */
[----:B-1----:R-:W-:Y:S01]  /*113e0*/  FFMA.FTZ R0, R47, c[0x0][0x23c], -R2 ;  /* 0x00008f002f007a23 */ /* 0x002fe20000010802 */
[----:B------:R-:W-:Y:S01]  /*113f0*/  MOV R47, R36 ;  /* 0x00000024002f7202 */ /* 0x000fe20000000f00 */
[----:B------:R-:W-:Y:S04]  /*11400*/  LDSM.16.MT88.4 R16, [R236+0xc800] ;  /* 0x00c80000ec10783b */ /* 0x000fe80000004200 */
[----:B------:R-:W-:Y:S01]  /*11410*/  F2FP.PACK_AB R8, R98, R81 ;  /* 0x000000516208723e */ /* 0x000fe200000000ff */
[----:B------:R-:W-:Y:S01]  /*11420*/  LDSM.16.MT88.4 R24, [R233+0xe800] ;  /* 0x00e80000e918783b */ /* 0x000fe20000004200 */
[----:B------:R-:W-:-:S02]  /*11430*/  F2FP.PACK_AB R9, R97, R80 ;  /* 0x000000506109723e */ /* 0x000fc400000000ff */
[----:B------:R-:W-:Y:S02]  /*11440*/  F2FP.PACK_AB R10, R89, R221 ;  /* 0x000000dd590a723e */ /* 0x000fe400000000ff */
[----:B------:R-:W-:Y:S02]  /*11450*/  F2FP.PACK_AB R11, R90, R169 ;  /* 0x000000a95a0b723e */ /* 0x000fe400000000ff */
[----:B------:R-:W-:Y:S02]  /*11460*/  MOV R36, R246 ;  /* 0x000000f600247202 */ /* 0x000fe40000000f00 */
[----:B----4-:R-:W-:-:S03]  /*11470*/  F2FP.PACK_AB R6, R91, R40 ;  /* 0x000000285b06723e */ /* 0x010fc600000000ff */
[----:B---3--:R-:W-:Y:S07]  /*11480*/  HMMA.16816.F32 R48, R8, R22, R208 ;  /* 0x000000160830723c */ /* 0x008fee00000018d0 */
[----:B------:R-:W-:Y:S02]  /*11490*/  MOV R211, R40 ;  /* 0x0000002800d37202 */ /* 0x000fe40000000f00 */
[----:B------:R-:W-:Y:S02]  /*114a0*/  MOV R40, R36 ;  /* 0x0000002400287202 */ /* 0x000fe40000000f00 */
[----:B------:R-:W-:-:S02]  /*114b0*/  MOV R36, R43 ;  /* 0x0000002b00247202 */ /* 0x000fc40000000f00 */
[----:B------:R-:W3:Y:S01]  /*114c0*/  LDL.LU R43, [R1+0x14] ;  /* 0x00001400012b7983 */ /* 0x000ee20000300800 */
[----:B------:R-:W-:Y:S02]  /*114d0*/  F2FP.PACK_AB R4, R96, R99 ;  /* 0x000000636004723e */ /* 0x000fe400000000ff */
[----:B------:R-:W-:Y:S02]  /*114e0*/  F2FP.PACK_AB R5, R222, R252 ;  /* 0x000000fcde05723e */ /* 0x000fe400000000ff */
[----:B------:R-:W-:Y:S02]  /*114f0*/  F2FP.PACK_AB R7, R85, R88 ;  /* 0x000000585507723e */ /* 0x000fe400000000ff */
[----:B------:R-:W-:Y:S02]  /*11500*/  MOV R229, R82 ;  /* 0x0000005200e57202 */ /* 0x000fe40000000f00 */
[----:B------:R-:W-:Y:S02]  /*11510*/  MOV R230, R87 ;  /* 0x0000005700e67202 */ /* 0x000fe40000000f00 */
[----:B------:R-:W-:-:S02]  /*11520*/  MOV R86, R76 ;  /* 0x0000004c00567202 */ /* 0x000fc40000000f00 */
[----:B------:R-:W-:Y:S02]  /*11530*/  MOV R82, R78 ;  /* 0x0000004e00527202 */ /* 0x000fe40000000f00 */
[----:B------:R-:W-:Y:S01]  /*11540*/  MOV R84, R79 ;  /* 0x0000004f00547202 */ /* 0x000fe20000000f00 */
[-C--:B--2---:R-:W-:Y:S01]  /*11550*/  HMMA.16816.F32 R60, R4, R14.reuse, R60 ;  /* 0x0000000e043c723c */ /* 0x084fe2000000183c */
[----:B------:R-:W-:Y:S02]  /*11560*/  MOV R87, R72 ;  /* 0x0000004800577202 */ /* 0x000fe40000000f00 */
[----:B------:R-:W-:Y:S02]  /*11570*/  MOV R223, R73 ;  /* 0x0000004900df7202 */ /* 0x000fe40000000f00 */
[----:B------:R-:W-:Y:S02]  /*11580*/  MOV R76, R74 ;  /* 0x0000004a004c7202 */ /* 0x000fe40000000f00 */
[----:B------:R-:W-:Y:S01]  /*11590*/  MOV R220, R75 ;  /* 0x0000004b00dc7202 */ /* 0x000fe20000000f00 */
[----:B------:R-:W-:Y:S01]  /*115a0*/  HMMA.16816.F32 R56, R8, R14, R56 ;  /* 0x0000000e0838723c */ /* 0x000fe20000001838 */
[----:B------:R-:W-:-:S02]  /*115b0*/  MOV R78, R67 ;  /* 0x00000043004e7202 */ /* 0x000fc40000000f00 */
[----:B------:R-:W-:-:S05]  /*115c0*/  MOV R79, R66 ;  /* 0x00000042004f7202 */ /* 0x000fca0000000f00 */
[-C--:B------:R-:W-:Y:S08]  /*115d0*/  HMMA.16816.F32 R72, R8, R12.reuse, R204 ;  /* 0x0000000c0848723c */ /* 0x080ff000000018cc */
[----:B------:R-:W-:Y:S01]  /*115e0*/  HMMA.16816.F32 R64, R4, R12, R184 ;  /* 0x0000000c0440723c */ /* 0x000fe200000018b8 */
[----:B------:R-:W1:Y:S01]  /*115f0*/  LDSM.16.MT88.4 R12, [R235+0xc800] ;  /* 0x00c80000eb0c783b */ /* 0x000e620000004200 */
[----:B------:R2:W-:Y:S02]  /*11600*/  MUFU.EX2 R246, R0 ;  /* 0x0000000000f67308 */ /* 0x0005e40000000800 */
[----:B--2---:R-:W-:-:S06]  /*11610*/  FFMA.FTZ R0, R247, c[0x0][0x23c], -R2 ;  /* 0x00008f00f7007a23 */ /* 0x004fcc0000010802 */
[----:B------:R2:W-:Y:S02]  /*11620*/  MUFU.EX2 R247, R0 ;  /* 0x0000000000f77308 */ /* 0x0005e40000000800 */
[--C-:B--2---:R-:W-:Y:S01]  /*11630*/  FFMA.FTZ R0, R223, c[0x0][0x23c], -R2.reuse ;  /* 0x00008f00df007a23 */ /* 0x104fe20000010802 */
[----:B------:R-:W-:Y:S02]  /*11640*/  MOV R223, R84 ;  /* 0x0000005400df7202 */ /* 0x000fe40000000f00 */
[----:B------:R-:W-:Y:S02]  /*11650*/  MOV R84, R86 ;  /* 0x0000005600547202 */ /* 0x000fe40000000f00 */
[----:B------:R-:W-:Y:S01]  /*11660*/  MOV R86, R250 ;  /* 0x000000fa00567202 */ /* 0x000fe20000000f00 */
[-C--:B-1----:R-:W-:Y:S01]  /*11670*/  HMMA.16816.F32 R100, R8, R12.reuse, R100 ;  /* 0x0000000c0864723c */ /* 0x082fe20000001864 */
[----:B------:R1:W-:Y:S07]  /*11680*/  MUFU.EX2 R250, R0 ;  /* 0x0000000000fa7308 */ /* 0x0003ee0000000800 */
[C---:B------:R-:W-:Y:S08]  /*11690*/  HMMA.16816.F32 R104, R4.reuse, R12, R104 ;  /* 0x0000000c0468723c */ /* 0x040ff00000001868 */
[----:B------:R-:W-:Y:S01]  /*116a0*/  HMMA.16816.F32 R108, R4, R14, R108 ;  /* 0x0000000e046c723c */ /* 0x000fe2000000186c */
[----:B-1----:R-:W-:-:S07]  /*116b0*/  FFMA.FTZ R0, R251, c[0x0][0x23c], -R2 ;  /* 0x00008f00fb007a23 */ /* 0x002fce0000010802 */
[----:B------:R-:W-:Y:S01]  /*116c0*/  HMMA.16816.F32 R112, R8, R14, R112 ;  /* 0x0000000e0870723c */ /* 0x000fe20000001870 */
[----:B------:R-:W1:Y:S01]  /*116d0*/  LDSM.16.MT88.4 R12, [R235+0xe800] ;  /* 0x00e80000eb0c783b */ /* 0x000e620000004200 */
[----:B------:R2:W-:Y:S02]  /*116e0*/  MUFU.EX2 R251, R0 ;  /* 0x0000000000fb7308 */ /* 0x0005e40000000800 */
[----:B--2---:R-:W-:-:S06]  /*116f0*/  FFMA.FTZ R0, R228, c[0x0][0x23c], -R3 ;  /* 0x00008f00e4007a23 */ /* 0x004fcc0000010803 */
[----:B------:R2:W-:Y:S01]  /*11700*/  MUFU.EX2 R228, R0 ;  /* 0x0000000000e47308 */ /* 0x0005e20000000800 */
[----:B------:R-:W-:Y:S02]  /*11710*/  MOV R207, R86 ;  /* 0x0000005600cf7202 */ /* 0x000fe40000000f00 */
[----:B------:R-:W-:Y:S01]  /*11720*/  MOV R86, R245 ;  /* 0x000000f500567202 */ /* 0x000fe20000000f00 */
[----:B--2---:R-:W-:-:S04]  /*11730*/  FFMA.FTZ R0, R229, c[0x0][0x23c], -R3 ;  /* 0x00008f00e5007a23 */ /* 0x004fc80000010803 */
[----:B------:R2:W-:Y:S01]  /*11740*/  MUFU.EX2 R229, R0 ;  /* 0x0000000000e57308 */ /* 0x0005e20000000800 */
[----:B------:R-:W-:Y:S01]  /*11750*/  MOV R209, R221 ;  /* 0x000000dd00d17202 */ /* 0x000fe20000000f00 */
[----:B--2---:R-:W-:-:S06]  /*11760*/  FFMA.FTZ R0, R230, c[0x0][0x23c], -R3 ;  /* 0x00008f00e6007a23 */ /* 0x004fcc0000010803 */
[----:B------:R2:W-:Y:S01]  /*11770*/  MUFU.EX2 R230, R0 ;  /* 0x0000000000e67308 */ /* 0x0005e20000000800 */
[----:B------:R-:W-:Y:S01]  /*11780*/  HMMA.16816.F32 R176, R8, R20, R176 ;  /* 0x0000001408b0723c */ /* 0x000fe200000018b0 */
[----:B------:R-:W-:Y:S01]  /*11790*/  MOV R208, R222 ;  /* 0x000000de00d07202 */ /* 0x000fe20000000f00 */
[----:B--2---:R-:W-:-:S05]  /*117a0*/  FFMA.FTZ R0, R47, c[0x0][0x23c], -R3 ;  /* 0x00008f002f007a23 */ /* 0x004fca0000010803 */
[----:B------:R2:W-:Y:S01]  /*117b0*/  MUFU.EX2 R245, R0 ;  /* 0x0000000000f57308 */ /* 0x0005e20000000800 */
[----:B------:R-:W-:Y:S01]  /*117c0*/  HMMA.16816.F32 R172, R4, R20, R172 ;  /* 0x0000001404ac723c */ /* 0x000fe200000018ac */
[----:B------:R-:W-:Y:S01]  /*117d0*/  MOV R210, R169 ;  /* 0x000000a900d27202 */ /* 0x000fe20000000f00 */
[----:B--2---:R-:W-:-:S05]  /*117e0*/  FFMA.FTZ R0, R248, c[0x0][0x23c], -R28 ;  /* 0x00008f00f8007a23 */ /* 0x004fca000001081c */
[----:B------:R2:W-:Y:S01]  /*117f0*/  MUFU.EX2 R221, R0 ;  /* 0x0000000000dd7308 */ /* 0x0005e20000000800 */
[----:B------:R-:W-:Y:S01]  /*11800*/  HMMA.16816.F32 R180, R4, R22, R180 ;  /* 0x0000001604b4723c */ /* 0x000fe200000018b4 */
[----:B------:R-:W4:Y:S01]  /*11810*/  LDSM.16.MT88.4 R20, [R234+0xe800] ;  /* 0x00e80000ea14783b */ /* 0x000f220000004200 */
[----:B------:R-:W-:-:S06]  /*11820*/  MOV R169, R223 ;  /* 0x000000df00a97202 */ /* 0x000fcc0000000f00 */
[----:B------:R-:W-:Y:S01]  /*11830*/  HMMA.16816.F32 R52, R8, R16, R52 ;  /* 0x000000100834723c */ /* 0x000fe20000001834 */
[----:B--2---:R-:W-:-:S07]  /*11840*/  FFMA.FTZ R0, R231, c[0x0][0x23c], -R28 ;  /* 0x00008f00e7007a23 */ /* 0x004fce000001081c */
[C---:B------:R-:W-:Y:S01]  /*11850*/  HMMA.16816.F32 R32, R4.reuse, R16, R32 ;  /* 0x000000100420723c */ /* 0x040fe20000001820 */
[----:B------:R2:W1:Y:S07]  /*11860*/  MUFU.EX2 R222, R0 ;  /* 0x0000000000de7308 */ /* 0x00046e0000000800 */
[-C--:B------:R-:W-:Y:S08]  /*11870*/  HMMA.16816.F32 R92, R4, R18.reuse, R92 ;  /* 0x00000012045c723c */ /* 0x080ff0000000185c */
[----:B------:R-:W-:Y:S01]  /*11880*/  HMMA.16816.F32 R68, R8, R18, R68 ;  /* 0x000000120844723c */ /* 0x000fe20000001844 */
[----:B------:R-:W3:Y:S01]  /*11890*/  LDSM.16.MT88.4 R16, [R236+0xe800] ;  /* 0x00e80000ec10783b */ /* 0x000ee20000004200 */
[----:B--2---:R-:W-:Y:S01]  /*118a0*/  FFMA.FTZ R0, R164, c[0x0][0x23c], -R28 ;  /* 0x00008f00a4007a23 */ /* 0x004fe2000001081c */
[----:B------:R-:W-:-:S03]  /*118b0*/  MOV R47, R84 ;  /* 0x00000054002f7202 */ /* 0x000fc60000000f00 */
[----:B------:R2:W-:Y:S02]  /*118c0*/  MUFU.EX2 R223, R0 ;  /* 0x0000000000df7308 */ /* 0x0005e40000000800 */
[----:B-1----:R-:W-:Y:S01]  /*118d0*/  HMMA.16816.F32 R196, R4, R12, R196 ;  /* 0x0000000c04c4723c */ /* 0x002fe200000018c4 */
[----:B------:R-:W-:-:S07]  /*118e0*/  MOV R84, R227 ;  /* 0x000000e300547202 */ /* 0x000fce0000000f00 */
[----:B------:R-:W-:Y:S01]  /*118f0*/  HMMA.16816.F32 R160, R4, R14, R160 ;  /* 0x0000000e04a0723c */ /* 0x000fe200000018a0 */
[----:B--2---:R-:W-:-:S07]  /*11900*/  FFMA.FTZ R0, R42, c[0x0][0x23c], -R28 ;  /* 0x00008f002a007a23 */ /* 0x004fce000001081c */
[C---:B------:R-:W-:Y:S01]  /*11910*/  HMMA.16816.F32 R156, R8.reuse, R12, R156 ;  /* 0x0000000c089c723c */ /* 0x040fe2000000189c */
[----:B------:R1:W-:Y:S07]  /*11920*/  MUFU.EX2 R227, R0 ;  /* 0x0000000000e37308 */ /* 0x0003ee0000000800 */
[----:B------:R-:W-:Y:S01]  /*11930*/  HMMA.16816.F32 R200, R8, R14, R200 ;  /* 0x0000000e08c8723c */ /* 0x000fe200000018c8 */
[----:B------:R-:W2:Y:S01]  /*11940*/  LDSM.16.MT88.4 R12, [R236+0xd000] ;  /* 0x00d00000ec0c783b */ /* 0x000ea20000004200 */
[----:B------:R-:W-:-:S02]  /*11950*/  FFMA.FTZ R42, R220, c[0x0][0x23c], -R2 ;  /* 0x00008f00dc2a7a23 */ /* 0x000fc40000010802 */
[----:B------:R-:W-:Y:S02]  /*11960*/  FFMA.FTZ R39, R37, c[0x0][0x23c], -R2 ;  /* 0x00008f0025277a23 */ /* 0x000fe40000010802 */
[----:B-1----:R-:W-:-:S04]  /*11970*/  FFMA.FTZ R0, R249, c[0x0][0x23c], -R29 ;  /* 0x00008f00f9007a23 */ /* 0x002fc8000001081d */
[----:B------:R1:W-:Y:S01]  /*11980*/  MUFU.EX2 R220, R0 ;  /* 0x0000000000dc7308 */ /* 0x0003e20000000800 */
[----:B------:R-:W-:Y:S02]  /*11990*/  FFMA.FTZ R37, R219, c[0x0][0x23c], -R3 ;  /* 0x00008f00db257a23 */ /* 0x000fe40000010803 */
[--C-:B------:R-:W-:Y:S02]  /*119a0*/  FFMA.FTZ R41, R41, c[0x0][0x23c], -R2.reuse ;  /* 0x00008f0029297a23 */ /* 0x100fe40000010802 */
[----:B------:R-:W-:Y:S02]  /*119b0*/  FFMA.FTZ R40, R40, c[0x0][0x23c], -R2 ;  /* 0x00008f0028287a23 */ /* 0x000fe40000010802 */
[--C-:B------:R-:W-:Y:S02]  /*119c0*/  FFMA.FTZ R2, R216, c[0x0][0x23c], -R29.reuse ;  /* 0x00008f00d8027a23 */ /* 0x100fe4000001081d */
[----:B-1----:R-:W-:-:S04]  /*119d0*/  FFMA.FTZ R0, R226, c[0x0][0x23c], -R29 ;  /* 0x00008f00e2007a23 */ /* 0x002fc8000001081d */
[----:B------:R1:W1:Y:S01]  /*119e0*/  MUFU.EX2 R219, R0 ;  /* 0x0000000000db7308 */ /* 0x0002620000000800 */
[----:B---3--:R-:W-:-:S07]  /*119f0*/  FFMA.FTZ R43, R43, R30, R215 ;  /* 0x0000001e2b2b7223 */ /* 0x008fce00000100d7 */
[----:B------:R-:W-:Y:S01]  /*11a00*/  MUFU.EX2 R216, R2 ;  /* 0x0000000200d87308 */ /* 0x000fe20000000800 */
[----:B-1----:R-:W-:-:S07]  /*11a10*/  FFMA.FTZ R0, R224, c[0x0][0x23c], -R29 ;  /* 0x00008f00e0007a23 */ /* 0x002fce000001081d */
[----:B------:R-:W1:Y:S01]  /*11a20*/  MUFU.EX2 R215, R0 ;  /* 0x0000000000d77308 */ /* 0x000e620000000800 */
[----:B------:R-:W-:Y:S01]  /*11a30*/  HMMA.16816.F32 R120, R4, R24, R120 ;  /* 0x000000180478723c */ /* 0x000fe20000001878 */
[----:B------:R-:W-:-:S07]  /*11a40*/  MOV R224, R88 ;  /* 0x0000005800e07202 */ /* 0x000fce0000000f00 */
[----:B------:R-:W-:Y:S01]  /*11a50*/  HMMA.16816.F32 R124, R4, R26, R124 ;  /* 0x0000001a047c723c */ /* 0x000fe2000000187c */
[----:B------:R-:W-:-:S07]  /*11a60*/  MOV R226, R89 ;  /* 0x0000005900e27202 */ /* 0x000fce0000000f00 */
[----:B----4-:R-:W-:Y:S01]  /*11a70*/  HMMA.16816.F32 R136, R4, R20, R136 ;  /* 0x000000140488723c */ /* 0x010fe20000001888 */
[----:B------:R-:W-:-:S07]  /*11a80*/  MOV R249, R90 ;  /* 0x0000005a00f97202 */ /* 0x000fce0000000f00 */
[----:B------:R-:W-:Y:S01]  /*11a90*/  HMMA.16816.F32 R188, R4, R22, R188 ;  /* 0x0000001604bc723c */ /* 0x000fe200000018bc */
[----:B------:R-:W-:-:S07]  /*11aa0*/  MOV R231, R91 ;  /* 0x0000005b00e77202 */ /* 0x000fce0000000f00 */
[C---:B------:R-:W-:Y:S08]  /*11ab0*/  HMMA.16816.F32 R144, R4.reuse, R16, R144 ;  /* 0x000000100490723c */ /* 0x040ff00000001890 */
[----:B------:R-:W-:Y:S07]  /*11ac0*/  HMMA.16816.F32 R148, R4, R18, R148 ;  /* 0x000000120494723c */ /* 0x000fee0000001894 */
[----:B------:R-:W-:-:S02]  /*11ad0*/  F2FP.PACK_AB R4, R222, R221 ;  /* 0x000000ddde04723e */ /* 0x000fc400000000ff */
[----:B------:R-:W-:Y:S02]  /*11ae0*/  F2FP.PACK_AB R5, R219, R220 ;  /* 0x000000dcdb05723e */ /* 0x000fe400000000ff */
[----:B------:R-:W-:Y:S02]  /*11af0*/  F2FP.PACK_AB R6, R227, R223 ;  /* 0x000000dfe306723e */ /* 0x000fe400000000ff */
[----:B-1----:R-:W-:Y:S01]  /*11b00*/  F2FP.PACK_AB R7, R216, R215 ;  /* 0x000000d7d807723e */ /* 0x002fe200000000ff */
[C---:B------:R-:W-:Y:S08]  /*11b10*/  HMMA.16816.F32 R192, R8.reuse, R16, R192 ;  /* 0x0000001008c0723c */ /* 0x040ff000000018c0 */
[----:B------:R-:W-:Y:S01]  /*11b20*/  HMMA.16816.F32 R152, R8, R18, R152 ;  /* 0x000000120898723c */ /* 0x000fe20000001898 */
[----:B------:R-:W1:Y:S07]  /*11b30*/  LDSM.16.MT88.4 R16, [R234+0xd000] ;  /* 0x00d00000ea10783b */ /* 0x000e6e0000004200 */
[----:B--2---:R-:W-:Y:S01]  /*11b40*/  HMMA.16816.F32 R88, R4, R12, R32 ;  /* 0x0000000c0458723c */ /* 0x004fe20000001820 */
[----:B------:R-:W2:Y:S01]  /*11b50*/  LDSM.16.MT88.4 R32, [R235+0xf000] ;  /* 0x00f00000eb20783b */ /* 0x000ea20000004200 */
[----:B------:R-:W-:-:S06]  /*11b60*/  MOV R187, R207 ;  /* 0x000000cf00bb7202 */ /* 0x000fcc0000000f00 */
[----:B------:R-:W-:Y:S01]  /*11b70*/  HMMA.16816.F32 R116, R8, R24, R116 ;  /* 0x000000180874723c */ /* 0x000fe20000001874 */
[----:B------:R-:W-:Y:S02]  /*11b80*/  MOV R204, R208 ;  /* 0x000000d000cc7202 */ /* 0x000fe40000000f00 */
[----:B------:R-:W-:-:S05]  /*11b90*/  MOV R205, R209 ;  /* 0x000000d100cd7202 */ /* 0x000fca0000000f00 */
[----:B------:R-:W-:Y:S01]  /*11ba0*/  HMMA.16816.F32 R128, R8, R26, R128 ;  /* 0x0000001a0880723c */ /* 0x000fe20000001880 */
[----:B------:R-:W-:-:S07]  /*11bb0*/  MOV R206, R210 ;  /* 0x000000d200ce7202 */ /* 0x000fce0000000f00 */
[----:B------:R-:W-:Y:S01]  /*11bc0*/  HMMA.16816.F32 R132, R8, R20, R132 ;  /* 0x000000140884723c */ /* 0x000fe20000001884 */
[----:B------:R-:W-:-:S07]  /*11bd0*/  MOV R207, R211 ;  /* 0x000000d300cf7202 */ /* 0x000fce0000000f00 */
[----:B------:R-:W-:Y:S01]  /*11be0*/  HMMA.16816.F32 R140, R8, R22, R140 ;  /* 0x00000016088c723c */ /* 0x000fe2000000188c */
[--C-:B------:R-:W-:Y:S02]  /*11bf0*/  FFMA.FTZ R38, R38, c[0x0][0x23c], -R3.reuse ;  /* 0x00008f0026267a23 */ /* 0x100fe40000010803 */
[--C-:B------:R-:W-:Y:S02]  /*11c00*/  FFMA.FTZ R36, R36, c[0x0][0x23c], -R3.reuse ;  /* 0x00008f0024247a23 */ /* 0x100fe40000010803 */
[----:B------:R-:W-:Y:S01]  /*11c10*/  FFMA.FTZ R31, R31, c[0x0][0x23c], -R3 ;  /* 0x00008f001f1f7a23 */ /* 0x000fe20000010803 */
[----:B------:R-:W-:Y:S01]  /*11c20*/  MOV R248, R85 ;  /* 0x0000005500f87202 */ /* 0x000fe20000000f00 */
[--C-:B------:R-:W-:Y:S01]  /*11c30*/  FFMA.FTZ R30, R225, c[0x0][0x23c], -R28.reuse ;  /* 0x00008f00e11e7a23 */ /* 0x100fe2000001081c */
[----:B------:R-:W-:Y:S01]  /*11c40*/  F2FP.PACK_AB R8, R247, R246 ;  /* 0x000000f6f708723e */ /* 0x000fe200000000ff */
[--C-:B------:R-:W-:Y:S01]  /*11c50*/  FFMA.FTZ R2, R171, c[0x0][0x23c], -R28.reuse ;  /* 0x00008f00ab027a23 */ /* 0x100fe2000001081c */
[----:B------:R-:W-:Y:S01]  /*11c60*/  F2FP.PACK_AB R9, R229, R228 ;  /* 0x000000e4e509723e */ /* 0x000fe200000000ff */
[--C-:B------:R-:W-:Y:S01]  /*11c70*/  FFMA.FTZ R0, R170, c[0x0][0x23c], -R28.reuse ;  /* 0x00008f00aa007a23 */ /* 0x100fe2000001081c */
[----:B------:R-:W-:Y:S01]  /*11c80*/  F2FP.PACK_AB R10, R251, R250 ;  /* 0x000000fafb0a723e */ /* 0x000fe200000000ff */
[----:B-1----:R-:W-:Y:S01]  /*11c90*/  HMMA.16816.F32 R64, R4, R16, R64 ;  /* 0x000000100440723c */ /* 0x002fe20000001840 */
[----:B------:R-:W-:Y:S01]  /*11ca0*/  F2FP.PACK_AB R11, R245, R230 ;  /* 0x000000e6f50b723e */ /* 0x000fe200000000ff */
[----:B------:R-:W-:Y:S01]  /*11cb0*/  FFMA.FTZ R3, R217, c[0x0][0x23c], -R28 ;  /* 0x00008f00d9037a23 */ /* 0x000fe2000001081c */
[----:B------:R-:W-:Y:S01]  /*11cc0*/  MOV R217, R206 ;  /* 0x000000ce00d97202 */ /* 0x000fe20000000f00 */
[----:B------:R-:W1:Y:S01]  /*11cd0*/  LDSM.16.MT88.4 R20, [R233+0xd000] ;  /* 0x00d00000e914783b */ /* 0x000e620000004200 */
[----:B------:R-:W-:-:S03]  /*11ce0*/  MOV R225, R207 ;  /* 0x000000cf00e17202 */ /* 0x000fc60000000f00 */
[C---:B------:R-:W-:Y:S01]  /*11cf0*/  HMMA.16816.F32 R208, R8.reuse, R16, R72 ;  /* 0x0000001008d0723c */ /* 0x040fe20000001848 */
[----:B------:R-:W-:Y:S01]  /*11d00*/  MOV R28, R87 ;  /* 0x00000057001c7202 */ /* 0x000fe20000000f00 */
[----:B------:R-:W3:Y:S05]  /*11d10*/  LDSM.16.MT88.4 R24, [R235+0xd000] ;  /* 0x00d00000eb18783b */ /* 0x000eea0000004200 */
[----:B------:R-:W-:Y:S02]  /*11d20*/  MOV R74, R204 ;  /* 0x000000cc004a7202 */ /* 0x000fe40000000f00 */
[----:B------:R-:W-:Y:S02]  /*11d30*/  MOV R73, R205 ;  /* 0x000000cd00497202 */ /* 0x000fe40000000f00 */
[----:B------:R-:W-:Y:S01]  /*11d40*/  MOV R75, R84 ;  /* 0x00000054004b7202 */ /* 0x000fe20000000f00 */
[----:B------:R-:W-:Y:S01]  /*11d50*/  HMMA.16816.F32 R204, R8, R18, R56 ;  /* 0x0000001208cc723c */ /* 0x000fe20000001838 */
[----:B------:R-:W-:-:S07]  /*11d60*/  MOV R72, R86 ;  /* 0x0000005600487202 */ /* 0x000fce0000000f00 */
[C---:B------:R-:W-:Y:S08]  /*11d70*/  HMMA.16816.F32 R84, R8.reuse, R12, R52 ;  /* 0x0000000c0854723c */ /* 0x040ff00000001834 */
[----:B------:R-:W-:Y:S01]  /*11d80*/  HMMA.16816.F32 R56, R8, R14, R68 ;  /* 0x0000000e0838723c */ /* 0x000fe20000001844 */
[----:B------:R-:W4:Y:S07]  /*11d90*/  LDL.LU R68, [R1+0x20] ;  /* 0x0000200001447983 */ /* 0x000f2e0000300800 */
[----:B--2---:R-:W-:Y:S01]  /*11da0*/  HMMA.16816.F32 R52, R4, R34, R160 ;  /* 0x000000220434723c */ /* 0x004fe200000018a0 */
[----:B------:R-:W2:Y:S04]  /*11db0*/  LDL.LU R162, [R1+0x18] ;  /* 0x0000180001a27983 */ /* 0x000ea80000300800 */
[----:B------:R-:W4:Y:S03]  /*11dc0*/  LDL.LU R163, [R1+0x1c] ;  /* 0x00001c0001a37983 */ /* 0x000f260000300800 */
[-C--:B-1----:R-:W-:Y:S08]  /*11dd0*/  HMMA.16816.F32 R176, R8, R20.reuse, R176 ;  /* 0x0000001408b0723c */ /* 0x082ff000000018b0 */
[C---:B------:R-:W-:Y:S08]  /*11de0*/  HMMA.16816.F32 R172, R4.reuse, R20, R172 ;  /* 0x0000001404ac723c */ /* 0x040ff000000018ac */
[-C--:B------:R-:W-:Y:S08]  /*11df0*/  HMMA.16816.F32 R180, R4, R22.reuse, R180 ;  /* 0x0000001604b4723c */ /* 0x080ff000000018b4 */
[----:B------:R-:W-:Y:S01]  /*11e00*/  HMMA.16816.F32 R48, R8, R22, R48 ;  /* 0x000000160830723c */ /* 0x000fe20000001830 */
[----:B------:R-:W1:Y:S07]  /*11e10*/  LDSM.16.MT88.4 R20, [R233+0xf000] ;  /* 0x00f00000e914783b */ /* 0x000e6e0000004200 */
[C---:B------:R-:W-:Y:S01]  /*11e20*/  HMMA.16816.F32 R60, R4.reuse, R18, R60 ;  /* 0x00000012043c723c */ /* 0x040fe2000000183c */
[----:B------:R-:W1:Y:S07]  /*11e30*/  LDSM.16.MT88.4 R16, [R234+0xf000] ;  /* 0x00f00000ea10783b */ /* 0x000e6e0000004200 */
[----:B------:R-:W-:Y:S01]  /*11e40*/  HMMA.16816.F32 R92, R4, R14, R92 ;  /* 0x0000000e045c723c */ /* 0x000fe2000000185c */
[----:B------:R-:W1:Y:S01]  /*11e50*/  LDSM.16.MT88.4 R12, [R236+0xf000] ;  /* 0x00f00000ec0c783b */ /* 0x000e620000004200 */
[----:B------:R-:W-:-:S02]  /*11e60*/  MOV R69, R169 ;  /* 0x000000a900457202 */ /* 0x000fc40000000f00 */
[----:B------:R-:W-:Y:S01]  /*11e70*/  MUFU.EX2 R169, R42 ;  /* 0x0000002a00a97308 */ /* 0x000fe20000000800 */
[----:B------:R-:W-:-:S07]  /*11e80*/  MOV R70, R47 ;  /* 0x0000002f00467202 */ /* 0x000fce0000000f00 */
[----:B------:R-:W-:Y:S08]  /*11e90*/  MUFU.EX2 R42, R37 ;  /* 0x00000025002a7308 */ /* 0x000ff00000000800 */
[----:B------:R3:W-:Y:S08]  /*11ea0*/  MUFU.EX2 R37, R0 ;  /* 0x0000000000257308 */ /* 0x0007f00000000800 */
[----:B------:R-:W-:Y:S01]  /*11eb0*/  MUFU.EX2 R47, R36 ;  /* 0x00000024002f7308 */ /* 0x000fe20000000800 */
[----:B---3--:R-:W-:-:S07]  /*11ec0*/  FFMA.FTZ R0, R218, c[0x0][0x23c], -R29 ;  /* 0x00008f00da007a23 */ /* 0x008fce000001081d */
[----:B------:R-:W-:Y:S08]  /*11ed0*/  MUFU.EX2 R36, R30 ;  /* 0x0000001e00247308 */ /* 0x000ff00000000800 */
[----:B------:R3:W-:Y:S01]  /*11ee0*/  MUFU.EX2 R30, R0 ;  /* 0x00000000001e7308 */ /* 0x0007e20000000800 */
[----:B------:R-:W-:Y:S07]  /*11ef0*/  HMMA.16816.F32 R196, R4, R32, R196 ;  /* 0x0000002004c4723c */ /* 0x000fee00000018c4 */
[----:B------:R-:W-:Y:S01]  /*11f00*/  MUFU.EX2 R171, R41 ;  /* 0x0000002900ab7308 */ /* 0x000fe20000000800 */
[----:B---3--:R-:W-:-:S07]  /*11f10*/  FFMA.FTZ R0, R214, c[0x0][0x23c], -R29 ;  /* 0x00008f00d6007a23 */ /* 0x008fce000001081d */
[----:B------:R-:W-:Y:S01]  /*11f20*/  MUFU.EX2 R41, R31 ;  /* 0x0000001f00297308 */ /* 0x000fe20000000800 */
[----:B------:R-:W-:Y:S01]  /*11f30*/  HMMA.16816.F32 R156, R8, R32, R156 ;  /* 0x00000020089c723c */ /* 0x000fe2000000189c */
[----:B------:R-:W-:Y:S02]  /*11f40*/  MOV R71, R187 ;  /* 0x000000bb00477202 */ /* 0x000fe40000000f00 */
[----:B------:R-:W3:Y:S04]  /*11f50*/  LDSM.16.MT88.4 R184, [R233+0xd800] ;  /* 0x00d80000e9b8783b */ /* 0x000ee80000004200 */
[----:B------:R1:W-:Y:S01]  /*11f60*/  MUFU.EX2 R31, R0 ;  /* 0x00000000001f7308 */ /* 0x0003e20000000800 */
[C---:B------:R-:W-:Y:S07]  /*11f70*/  HMMA.16816.F32 R104, R4.reuse, R24, R104 ;  /* 0x000000180468723c */ /* 0x040fee0000001868 */
[----:B------:R-:W-:Y:S01]  /*11f80*/  MUFU.EX2 R164, R40 ;  /* 0x0000002800a47308 */ /* 0x000fe20000000800 */
[----:B------:R-:W-:Y:S01]  /*11f90*/  HMMA.16816.F32 R108, R4, R26, R108 ;  /* 0x0000001a046c723c */ /* 0x000fe2000000186c */
[----:B-1----:R-:W-:-:S06]  /*11fa0*/  FFMA.FTZ R0, R212, c[0x0][0x23c], -R29 ;  /* 0x00008f00d4007a23 */ /* 0x002fcc000001081d */
[----:B------:R-:W-:Y:S01]  /*11fb0*/  MUFU.EX2 R40, R38 ;  /* 0x0000002600287308 */ /* 0x000fe20000000800 */
[C---:B------:R-:W-:Y:S07]  /*11fc0*/  HMMA.16816.F32 R120, R4.reuse, R20, R120 ;  /* 0x000000140478723c */ /* 0x040fee0000001878 */
[----:B------:R-:W-:Y:S01]  /*11fd0*/  MUFU.EX2 R33, R0 ;  /* 0x0000000000217308 */ /* 0x000fe20000000800 */
[C---:B------:R-:W-:Y:S07]  /*11fe0*/  HMMA.16816.F32 R124, R4.reuse, R22, R124 ;  /* 0x00000016047c723c */ /* 0x040fee000000187c */
[----:B------:R-:W1:Y:S01]  /*11ff0*/  MUFU.EX2 R38, R3 ;  /* 0x0000000300267308 */ /* 0x000e620000000800 */
[C---:B------:R-:W-:Y:S07]  /*12000*/  HMMA.16816.F32 R136, R4.reuse, R16, R136 ;  /* 0x000000100488723c */ /* 0x040fee0000001888 */
[----:B------:R-:W1:Y:S01]  /*12010*/  MUFU.EX2 R170, R39 ;  /* 0x0000002700aa7308 */ /* 0x000e620000000800 */
[C---:B------:R-:W-:Y:S08]  /*12020*/  HMMA.16816.F32 R188, R4.reuse, R18, R188 ;  /* 0x0000001204bc723c */ /* 0x040ff000000018bc */
[C---:B------:R-:W-:Y:S01]  /*12030*/  HMMA.16816.F32 R144, R4.reuse, R12, R144 ;  /* 0x0000000c0490723c */ /* 0x040fe20000001890 */
[----:B------:R1:W1:Y:S07]  /*12040*/  MUFU.EX2 R39, R2 ;  /* 0x0000000200277308 */ /* 0x00026e0000000800 */
[----:B------:R-:W-:Y:S07]  /*12050*/  HMMA.16816.F32 R148, R4, R14, R148 ;  /* 0x0000000e0494723c */ /* 0x000fee0000001894 */
[----:B------:R-:W-:-:S02]  /*12060*/  FADD.FTZ R4, R69, R43 ;  /* 0x0000002b45047221 */ /* 0x000fc40000010000 */
[----:B-1----:R-:W-:-:S04]  /*12070*/  FFMA.FTZ R2, R213, c[0x0][0x23c], -R29 ;  /* 0x00008f00d5027a23 */ /* 0x002fc8000001081d */
[----:B------:R1:W1:Y:S01]  /*12080*/  MUFU.EX2 R32, R2 ;  /* 0x0000000200207308 */ /* 0x0002620000000800 */
[----:B------:R-:W-:Y:S01]  /*12090*/  HMMA.16816.F32 R100, R8, R24, R100 ;  /* 0x000000180864723c */ /* 0x000fe20000001864 */
[----:B------:R-:W-:Y:S02]  /*120a0*/  F2FP.PACK_AB R160, R38, R36 ;  /* 0x0000002426a0723e */ /* 0x000fe400000000ff */
[----:B------:R-:W-:-:S05]  /*120b0*/  F2FP.PACK_AB R161, R31, R30 ;  /* 0x0000001e1fa1723e */ /* 0x000fca00000000ff */
[C---:B------:R-:W-:Y:S08]  /*120c0*/  HMMA.16816.F32 R116, R8.reuse, R20, R116 ;  /* 0x000000140874723c */ /* 0x040ff00000001874 */
[C---:B------:R-:W-:Y:S08]  /*120d0*/  HMMA.16816.F32 R132, R8.reuse, R16, R132 ;  /* 0x000000100884723c */ /* 0x040ff00000001884 */
[C---:B------:R-:W-:Y:S08]  /*120e0*/  HMMA.16816.F32 R192, R8.reuse, R12, R192 ;  /* 0x0000000c08c0723c */ /* 0x040ff000000018c0 */
[C---:B------:R-:W-:Y:S01]  /*120f0*/  HMMA.16816.F32 R24, R8.reuse, R26, R112 ;  /* 0x0000001a0818723c */ /* 0x040fe20000001870 */
[----:B------:R-:W-:Y:S01]  /*12100*/  MOV R43, R81 ;  /* 0x00000051002b7202 */ /* 0x000fe20000000f00 */
[----:B------:R-:W-:Y:S06]  /*12110*/  LDSM.16.MT88.4 R112, [R235+0xd800] ;  /* 0x00d80000eb70783b */ /* 0x000fec0000004200 */
        /* <DEDUP_REMOVED lines=9> */
[----:B------:R-:W-:Y:S07]  /*121b0*/  HMMA.16816.F32 R8, R8, R34, R200 ;  /* 0x000000220808723c */ /* 0x000fee00000018c8 */
[----:B------:R-:W-:-:S02]  /*121c0*/  F2FP.PACK_AB R200, R171, R169 ;  /* 0x000000a9abc8723e */ /* 0x000fc400000000ff */
[----:B------:R-:W-:Y:S02]  /*121d0*/  F2FP.PACK_AB R201, R42, R40 ;  /* 0x000000282ac9723e */ /* 0x000fe400000000ff */
[----:B------:R-:W-:Y:S02]  /*121e0*/  F2FP.PACK_AB R202, R170, R164 ;  /* 0x000000a4aaca723e */ /* 0x000fe400000000ff */
[----:B------:R-:W-:Y:S01]  /*121f0*/  F2FP.PACK_AB R203, R41, R47 ;  /* 0x0000002f29cb723e */ /* 0x000fe200000000ff */
[----:B--2---:R-:W-:Y:S02]  /*12200*/  FFMA.FTZ R0, R162, R44, R238 ;  /* 0x0000002ca2007223 */ /* 0x004fe400000100ee */
[----:B----4-:R-:W-:Y:S01]  /*12210*/  FFMA.FTZ R3, R163, R45, R237 ;  /* 0x0000002da3037223 */ /* 0x010fe200000100ed */
[----:B------:R-:W-:Y:S01]  /*12220*/  F2FP.PACK_AB R162, R37, R39 ;  /* 0x0000002725a2723e */ /* 0x000fe200000000ff */
[----:B------:R-:W-:Y:S02]  /*12230*/  FADD.FTZ R29, R70, R0 ;  /* 0x00000000461d7221 */ /* 0x000fe40000010000 */
[----:B-1----:R-:W-:Y:S01]  /*12240*/  FFMA.FTZ R2, R68, R46, R232 ;  /* 0x0000002e44027223 */ /* 0x002fe200000100e8 */
[-C--:B---3--:R-:W-:Y:S01]  /*12250*/  HMMA.16816.F32 R176, R200, R184.reuse, R176 ;  /* 0x000000b8c8b0723c */ /* 0x088fe200000018b0 */
[----:B------:R-:W-:Y:S01]  /*12260*/  FADD.FTZ R0, R71, R3 ;  /* 0x0000000347007221 */ /* 0x000fe20000010000 */
[----:B------:R-:W-:Y:S01]  /*12270*/  MOV R34, R83 ;  /* 0x0000005300227202 */ /* 0x000fe20000000f00 */
[----:B------:R-:W-:Y:S01]  /*12280*/  FADD.FTZ R3, R72, R4 ;  /* 0x0000000448037221 */ /* 0x000fe20000010000 */
[----:B------:R-:W-:Y:S01]  /*12290*/  MOV R35, R82 ;  /* 0x0000005200237202 */ /* 0x000fe20000000f00 */
[----:B------:R-:W1:Y:S01]  /*122a0*/  LDSM.16.MT88.4 R4, [R235+0xf800] ;  /* 0x00f80000eb04783b */ /* 0x000e620000004200 */
[----:B------:R-:W-:Y:S01]  /*122b0*/  F2FP.PACK_AB R163, R32, R33 ;  /* 0x0000002120a3723e */ /* 0x000fe200000000ff */
[----:B------:R-:W-:Y:S01]  /*122c0*/  FADD.FTZ R28, R28, R2 ;  /* 0x000000021c1c7221 */ /* 0x000fe20000010000 */
[----:B------:R-:W-:Y:S01]  /*122d0*/  MOV R2, R79 ;  /* 0x0000004f00027202 */ /* 0x000fe20000000f00 */
[----:B------:R2:W5:Y:S04]  /*122e0*/  LDL.LU R238, [R1+0x60] ;  /* 0x0000600001ee7983 */ /* 0x0005680000300800 */
[----:B------:R-:W-:Y:S01]  /*122f0*/  HMMA.16816.F32 R172, R160, R184, R172 ;  /* 0x000000b8a0ac723c */ /* 0x000fe200000018ac */
[----:B------:R-:W-:Y:S01]  /*12300*/  FADD.FTZ R2, R2, R29 ;  /* 0x0000001d02027221 */ /* 0x000fe20000010000 */
[----:B------:R-:W-:Y:S01]  /*12310*/  MOV R46, R80 ;  /* 0x00000050002e7202 */ /* 0x000fe20000000f00 */
[----:B------:R2:W5:Y:S01]  /*12320*/  LDL.LU R237, [R1+0x5c] ;  /* 0x00005c0001ed7983 */ /* 0x0005620000300800 */
[----:B------:R-:W-:-:S02]  /*12330*/  MOV R45, R99 ;  /* 0x00000063002d7202 */ /* 0x000fc40000000f00 */
[----:B------:R-:W-:Y:S01]  /*12340*/  MOV R44, R98 ;  /* 0x00000062002c7202 */ /* 0x000fe20000000f00 */
[----:B------:R-:W3:Y:S01]  /*12350*/  LDSM.16.MT88.4 R80, [R234+0xd800] ;  /* 0x00d80000ea50783b */ /* 0x000ee20000004200 */
[-C--:B------:R-:W-:Y:S01]  /*12360*/  HMMA.16816.F32 R180, R160, R186.reuse, R180 ;  /* 0x000000baa0b4723c */ /* 0x080fe200000018b4 */
[----:B------:R-:W-:Y:S02]  /*12370*/  MOV R218, R73 ;  /* 0x0000004900da7202 */ /* 0x000fe40000000f00 */
[----:B------:R-:W4:Y:S04]  /*12380*/  LDSM.16.MT88.4 R96, [R236+0xd800] ;  /* 0x00d80000ec60783b */ /* 0x000f280000004200 */
[----:B------:R2:W5:Y:S01]  /*12390*/  LDL.LU R232, [R1+0x58] ;  /* 0x0000580001e87983 */ /* 0x0005620000300800 */
[----:B------:R-:W-:Y:S07]  /*123a0*/  HMMA.16816.F32 R184, R200, R186, R48 ;  /* 0x000000bac8b8723c */ /* 0x000fee0000001830 */
[----:B------:R-:W-:-:S02]  /*123b0*/  MOV R48, R78 ;  /* 0x0000004e00307202 */ /* 0x000fc40000000f00 */
[----:B------:R-:W-:Y:S02]  /*123c0*/  MOV R49, R77 ;  /* 0x0000004d00317202 */ /* 0x000fe40000000f00 */
[----:B------:R-:W-:Y:S02]  /*123d0*/  MOV R50, R76 ;  /* 0x0000004c00327202 */ /* 0x000fe40000000f00 */
[----:B------:R-:W-:Y:S01]  /*123e0*/  MOV R51, R75 ;  /* 0x0000004b00337202 */ /* 0x000fe20000000f00 */
[----:B------:R-:W-:Y:S01]  /*123f0*/  FADD.FTZ R0, R48, R0 ;  /* 0x0000000030007221 */ /* 0x000fe20000010000 */
[----:B-1----:R-:W-:Y:S01]  /*12400*/  HMMA.16816.F32 R196, R160, R4, R196 ;  /* 0x00000004a0c4723c */ /* 0x002fe200000018c4 */
[----:B------:R-:W-:Y:S02]  /*12410*/  FADD.FTZ R3, R50, R3 ;  /* 0x0000000332037221 */ /* 0x000fe40000010000 */
        /* <DEDUP_REMOVED lines=53> */
[----:B------:R2:W-:Y:S04]  /*12770*/  STL [R1+0x14], R4 ;  /* 0x0000140401007387 */ /* 0x0005e80000100800 */
[----:B------:R2:W-:Y:S04]  /*12780*/  STL [R1+0x18], R3 ;  /* 0x0000180301007387 */ /* 0x0005e80000100800 */
[----:B------:R2:W-:Y:S04]  /*12790*/  STL [R1+0x1c], R2 ;  /* 0x00001c0201007387 */ /* 0x0005e80000100800 */
[----:B------:R2:W-:Y:S01]  /*127a0*/  STL [R1+0x20], R0 ;  /* 0x0000200001007387 */ /* 0x0005e20000100800 */
[----:B---3--:R-:W-:Y:S01]  /*127b0*/  HMMA.16816.F32 R72, R160, R80, R64 ;  /* 0x00000050a048723c */ /* 0x008fe20000001840 */
[----:B------:R-:W-:-:S07]  /*127c0*/  @UP0 UIADD3 UR8, UR8, -0x4, URZ ;  /* 0xfffffffc08080890 */ /* 0x000fce000fffe03f */
        /* <DEDUP_REMOVED lines=25> */
[----:B------:R-:W-:Y:S11]  /*12960*/  @P0 BRA `(.L_x_335) ;  /* 0x0000001000000947 */ /* 0x000ff60003800000 */
.L_x_328:
[----:B-12-4-:R-:W-:-:S12]  /*12970*/  UIADD3 UR8, UR21, -0x1, URZ ;  /* 0xffffffff15087890 */ /* 0x016fd8000fffe03f */
.L_x_335:
[----:B--2---:R-:W-:-:S13]  /*12980*/  ISETP.LE.AND P0, PT, RZ, UR8, PT ;  /* 0x00000008ff007c0c */ /* 0x004fda000bf03270 */
[----:B------:R-:W-:Y:S05]  /*12990*/  @!P0 BRA `(.L_x_336) ;  /* 0x0000460000008947 */ /* 0x000fea0003800000 */
[----:B------:R-:W2:Y:S01]  /*129a0*/  LDL.LU.64 R4, [R1+0x48] ;  /* 0x0000480001047983 */ /* 0x000ea20000300a00 */
[----:B------:R-:W-:Y:S01]  /*129b0*/  IMAD.MOV.U32 R169, RZ, RZ, R167 ;  /* 0x000000ffffa97224 */ /* 0x000fe200078e00a7 */
[----:B------:R-:W-:Y:S01]  /*129c0*/  MOV R164, R168 ;  /* 0x000000a800a47202 */ /* 0x000fe20000000f00 */
[----:B-----5:R-:W-:Y:S01]  /*129d0*/  IMAD.MOV.U32 R170, RZ, RZ, R165 ;  /* 0x000000ffffaa7224 */ /* 0x020fe200078e00a5 */
[----:B------:R-:W2:Y:S01]  /*129e0*/  LDL.LU.64 R2, [R1+0x50] ;  /* 0x0000500001027983 */ /* 0x000ea20000300a00 */
[----:B------:R-:W-:-:S03]  /*129f0*/  MOV R171, R166 ;  /* 0x000000a600ab7202 */ /* 0x000fc60000000f00 */
[----:B------:R-:W3:Y:S04]  /*12a00*/  LDL.64 R6, [R1+0x30] ;  /* 0x0000300001067983 */ /* 0x000ee80000100a00 */
[----:B------:R-:W4:Y:S01]  /*12a10*/  LDL R0, [R1+0x24] ;  /* 0x0000240001007983 */ /* 0x000f220000100800 */
[----:B--2---:R-:W-:-:S05]  /*12a20*/  IMAD.MOV.U32 R3, RZ, RZ, R5 ;  /* 0x000000ffff037224 */ /* 0x004fca00078e0005 */
[----:B------:R1:W-:Y:S01]  /*12a30*/  STL.64 [R1+0x28], R2 ;  /* 0x0000280201007387 */ /* 0x0003e20000100a00 */
[----:B---3--:R-:W-:Y:S02]  /*12a40*/  ISETP.GE.AND P3, PT, R6, c[0x0][0x220], PT ;  /* 0x0000880006007a0c */ /* 0x008fe40003f66270 */
[----:B----4-:R-:W-:Y:S01]  /*12a50*/  ISETP.GE.AND P2, PT, R0, c[0x0][0x220], PT ;  /* 0x0000880000007a0c */ /* 0x010fe20003f46270 */
[----:B------:R-:W-:Y:S05]  /*12a60*/  BRA `(.L_x_337) ;  /* 0x000004e000007947 */ /* 0x000fea0003800000 */
.L_x_339:
        /* <DEDUP_REMOVED lines=78> */
.L_x_337:
        /* <DEDUP_REMOVED lines=252> */
.L_x_338:
[----:B------:R-:W2:Y:S01]  /*13f10*/  S2R R2, SR_TID.X ;  /* 0x0000000000027919 */ /* 0x000ea20000002100 */
[----:B------:R-:W-:Y:S01]  /*13f20*/  MOV R0, UR8 ;  /* 0x0000000800007c02 */ /* 0x000fe20008000f00 */
[----:B------:R-:W-:Y:S01]  /*13f30*/  UIADD3 UR8, UR8, -0x1, URZ ;  /* 0xffffffff08087890 */ /* 0x000fe2000fffe03f */
[----:B--2---:R-:W-:Y:S04]  /*13f40*/  SHF.L.U32 R2, R2, 0x1, RZ ;  /* 0x0000000102027819 */ /* 0x004fe800000006ff */
[----:B------:R-:W-:Y:S04]  /*13f50*/  LOP3.LUT R2, R2, 0x6, RZ, 0xc0, !PT ;  /* 0x0000000602027812 */ /* 0x000fe800078ec0ff */
[----:B------:R-:W-:Y:S04]  /*13f60*/  LEA R0, R0, R2, 0x6 ;  /* 0x0000000200007211 */ /* 0x000fe800078e30ff */
[C---:B------:R-:W-:Y:S01]  /*13f70*/  IADD3 R165, R0.reuse, 0x1, RZ ;  /* 0x0000000100a57810 */ /* 0x040fe20007ffe0ff */
[----:B------:R-:W2:Y:S01]  /*13f80*/  I2F R2, R0 ;  /* 0x0000000000027306 */ /* 0x000ea20000201400 */
[C---:B------:R-:W-:Y:S02]  /*13f90*/  IADD3 R168, R0.reuse, 0x9, RZ ;  /* 0x0000000900a87810 */ /* 0x040fe40007ffe0ff */
[C---:B------:R-:W-:Y:S02]  /*13fa0*/  IADD3 R3, R0.reuse, 0x8, RZ ;  /* 0x0000000800037810 */ /* 0x040fe40007ffe0ff */
[C---:B-1----:R-:W-:Y:S02]  /*13fb0*/  IADD3 R167, R0.reuse, 0x10, RZ ;  /* 0x0000001000a77810 */ /* 0x042fe40007ffe0ff */
[C---:B------:R-:W-:Y:S02]  /*13fc0*/  IADD3 R205, R0.reuse, 0x11, RZ ;  /* 0x0000001100cd7810 */ /* 0x040fe40007ffe0ff */
[C---:B------:R-:W-:Y:S01]  /*13fd0*/  IADD3 R204, R0.reuse, 0x18, RZ ;  /* 0x0000001800cc7810 */ /* 0x040fe20007ffe0ff */
[----:B------:R-:W1:Y:S01]  /*13fe0*/  I2F R165, R165 ;  /* 0x000000a500a57306 */ /* 0x000e620000201400 */
[C---:B------:R-:W-:Y:S02]  /*13ff0*/  IADD3 R207, R0.reuse, 0x19, RZ ;  /* 0x0000001900cf7810 */ /* 0x040fe40007ffe0ff */
[C---:B------:R-:W-:Y:S02]  /*14000*/  IADD3 R166, R0.reuse, 0x29, RZ ;  /* 0x0000002900a67810 */ /* 0x040fe40007ffe0ff */
[C---:B------:R-:W-:Y:S02]  /*14010*/  IADD3 R206, R0.reuse, 0x20, RZ ;  /* 0x0000002000ce7810 */ /* 0x040fe40007ffe0ff */
[C---:B------:R-:W-:Y:S02]  /*14020*/  IADD3 R209, R0.reuse, 0x21, RZ ;  /* 0x0000002100d17810 */ /* 0x040fe40007ffe0ff */
[----:B------:R-:W-:Y:S01]  /*14030*/  IADD3 R208, R0, 0x28, RZ ;  /* 0x0000002800d07810 */ /* 0x000fe20007ffe0ff */
[----:B------:R-:W3:Y:S01]  /*14040*/  I2F R168, R168 ;  /* 0x000000a800a87306 */ /* 0x000ee20000201400 */
[C---:B--2---:R-:W-:Y:S02]  /*14050*/  FFMA.FTZ R4, R2.reuse, UR4, R4 ;  /* 0x0000000402047c23 */ /* 0x044fe40008010004 */
[C---:B------:R-:W-:Y:S02]  /*14060*/  FFMA.FTZ R10, R2.reuse, UR4, R10 ;  /* 0x00000004020a7c23 */ /* 0x040fe4000801000a */
[C---:B------:R-:W-:Y:S05]  /*14070*/  FFMA.FTZ R8, R2.reuse, UR4, R8 ;  /* 0x0000000402087c23 */ /* 0x040fea0008010008 */
[----:B------:R-:W2:Y:S01]  /*14080*/  I2F R3, R3 ;  /* 0x0000000300037306 */ /* 0x000ea20000201400 */
[----:B------:R-:W-:Y:S01]  /*14090*/  FFMA.FTZ R6, R2, UR4, R6 ;  /* 0x0000000402067c23 */ /* 0x000fe20008010006 */
[C---:B------:R-:W-:Y:S01]  /*140a0*/  IADD3 R2, R0.reuse, 0x30, RZ ;  /* 0x0000003000027810 */ /* 0x040fe20007ffe0ff */
[C---:B-1----:R-:W-:Y:S02]  /*140b0*/  FFMA.FTZ R5, R165.reuse, UR4, R5 ;  /* 0x00000004a5057c23 */ /* 0x042fe40008010005 */
[C---:B------:R-:W-:Y:S02]  /*140c0*/  FFMA.FTZ R7, R165.reuse, UR4, R7 ;  /* 0x00000004a5077c23 */ /* 0x040fe40008010007 */
[C---:B------:R-:W-:Y:S03]  /*140d0*/  FFMA.FTZ R11, R165.reuse, UR4, R11 ;  /* 0x00000004a50b7c23 */ /* 0x040fe6000801000b */
[----:B------:R-:W1:Y:S01]  /*140e0*/  I2F R167, R167 ;  /* 0x000000a700a77306 */ /* 0x000e620000201400 */
[----:B------:R-:W-:Y:S01]  /*140f0*/  FFMA.FTZ R9, R165, UR4, R9 ;  /* 0x00000004a5097c23 */ /* 0x000fe20008010009 */
[----:B------:R-:W-:Y:S01]  /*14100*/  IADD3 R165, R0, 0x31, RZ ;  /* 0x0000003100a57810 */ /* 0x000fe20007ffe0ff */
[C---:B---3--:R-:W-:Y:S02]  /*14110*/  FFMA.FTZ R17, R168.reuse, UR4, R17 ;  /* 0x00000004a8117c23 */ /* 0x048fe40008010011 */
[C---:B------:R-:W-:Y:S02]  /*14120*/  FFMA.FTZ R19, R168.reuse, UR4, R19 ;  /* 0x00000004a8137c23 */ /* 0x040fe40008010013 */
[C---:B------:R-:W-:Y:S03]  /*14130*/  FFMA.FTZ R15, R168.reuse, UR4, R15 ;  /* 0x00000004a80f7c23 */ /* 0x040fe6000801000f */
[----:B------:R-:W3:Y:S01]  /*14140*/  I2F R205, R205 ;  /* 0x000000cd00cd7306 */ /* 0x000ee20000201400 */
[----:B------:R-:W-:Y:S01]  /*14150*/  FFMA.FTZ R13, R168, UR4, R13 ;  /* 0x00000004a80d7c23 */ /* 0x000fe2000801000d */
[----:B------:R-:W-:Y:S01]  /*14160*/  FMNMX.FTZ R168, R4, R164, !PT ;  /* 0x000000a404a87209 */ /* 0x000fe20007810000 */
[----:B--2---:R-:W-:Y:S03]  /*14170*/  FFMA.FTZ R16, R3, UR4, R16 ;  /* 0x0000000403107c23 */ /* 0x004fe60008010010 */
[----:B------:R-:W-:Y:S01]  /*14180*/  FMNMX.FTZ R168, R5, R168, !PT ;  /* 0x000000a805a87209 */ /* 0x000fe20007810000 */
[C---:B------:R-:W-:Y:S02]  /*14190*/  FFMA.FTZ R18, R3.reuse, UR4, R18 ;  /* 0x0000000403127c23 */ /* 0x040fe40008010012 */
[C---:B------:R-:W-:Y:S01]  /*141a0*/  FFMA.FTZ R14, R3.reuse, UR4, R14 ;  /* 0x00000004030e7c23 */ /* 0x040fe2000801000e */
[----:B------:R-:W2:Y:S01]  /*141b0*/  I2F R204, R204 ;  /* 0x000000cc00cc7306 */ /* 0x000ea20000201400 */
[----:B------:R-:W-:Y:S01]  /*141c0*/  FMNMX.FTZ R168, R16, R168, !PT ;  /* 0x000000a810a87209 */ /* 0x000fe20007810000 */
[----:B------:R-:W-:Y:S01]  /*141d0*/  FFMA.FTZ R12, R3, UR4, R12 ;  /* 0x00000004030c7c23 */ /* 0x000fe2000801000c */
[C---:B------:R-:W-:Y:S01]  /*141e0*/  IADD3 R3, R0.reuse, 0x38, RZ ;  /* 0x0000003800037810 */ /* 0x040fe20007ffe0ff */
[----:B-1----:R-:W-:Y:S01]  /*141f0*/  FFMA.FTZ R20, R167, UR4, R20 ;  /* 0x00000004a7147c23 */ /* 0x002fe20008010014 */
[----:B------:R-:W-:Y:S01]  /*14200*/  FMNMX.FTZ R168, R17, R168, !PT ;  /* 0x000000a811a87209 */ /* 0x000fe20007810000 */
[C---:B------:R-:W-:Y:S01]  /*14210*/  FFMA.FTZ R22, R167.reuse, UR4, R22 ;  /* 0x00000004a7167c23 */ /* 0x040fe20008010016 */
[----:B------:R-:W-:Y:S01]  /*14220*/  IADD3 R0, R0, 0x39, RZ ;  /* 0x0000003900007810 */ /* 0x000fe20007ffe0ff */
[C---:B------:R-:W-:Y:S01]  /*14230*/  FFMA.FTZ R26, R167.reuse, UR4, R26 ;  /* 0x00000004a71a7c23 */ /* 0x040fe2000801001a */
[----:B------:R-:W-:Y:S01]  /*14240*/  FMNMX.FTZ R168, R20, R168, !PT ;  /* 0x000000a814a87209 */ /* 0x000fe20007810000 */
[----:B------:R-:W1:Y:S01]  /*14250*/  I2F R207, R207 ;  /* 0x000000cf00cf7306 */ /* 0x000e620000201400 */
[----:B------:R-:W-:Y:S01]  /*14260*/  FFMA.FTZ R24, R167, UR4, R24 ;  /* 0x00000004a7187c23 */ /* 0x000fe20008010018 */
[----:B------:R-:W-:Y:S01]  /*14270*/  FMNMX.FTZ R167, R6, R169, !PT ;  /* 0x000000a906a77209 */ /* 0x000fe20007810000 */
[----:B---3--:R-:W-:Y:S03]  /*14280*/  FFMA.FTZ R21, R205, UR4, R21 ;  /* 0x00000004cd157c23 */ /* 0x008fe60008010015 */
[----:B------:R-:W-:Y:S01]  /*14290*/  FMNMX.FTZ R167, R7, R167, !PT ;  /* 0x000000a707a77209 */ /* 0x000fe20007810000 */
[----:B------:R-:W-:Y:S01]  /*142a0*/  FFMA.FTZ R23, R205, UR4, R23 ;  /* 0x00000004cd177c23 */ /* 0x000fe20008010017 */
[----:B------:R-:W-:Y:S02]  /*142b0*/  FMNMX.FTZ R168, R21, R168, !PT ;  /* 0x000000a815a87209 */ /* 0x000fe40007810000 */
[----:B------:R-:W3:Y:S01]  /*142c0*/  I2F R166, R166 ;  /* 0x000000a600a67306 */ /* 0x000ee20000201400 */
[----:B------:R-:W-:Y:S01]  /*142d0*/  FMNMX.FTZ R167, R18, R167, !PT ;  /* 0x000000a712a77209 */ /* 0x000fe20007810000 */
[----:B------:R-:W-:Y:S02]  /*142e0*/  FFMA.FTZ R25, R205, UR4, R25 ;  /* 0x00000004cd197c23 */ /* 0x000fe40008010019 */
[C---:B--2---:R-:W-:Y:S01]  /*142f0*/  FFMA.FTZ R32, R204.reuse, UR4, R32 ;  /* 0x00000004cc207c23 */ /* 0x044fe20008010020 */
[----:B------:R-:W-:Y:S01]  /*14300*/  FMNMX.FTZ R167, R19, R167, !PT ;  /* 0x000000a713a77209 */ /* 0x000fe20007810000 */
[C---:B------:R-:W-:Y:S02]  /*14310*/  FFMA.FTZ R34, R204.reuse, UR4, R34 ;  /* 0x00000004cc227c23 */ /* 0x040fe40008010022 */
[----:B------:R-:W-:Y:S01]  /*14320*/  FFMA.FTZ R28, R204, UR4, R28 ;  /* 0x00000004cc1c7c23 */ /* 0x000fe2000801001c */
[----:B------:R-:W-:Y:S01]  /*14330*/  FMNMX.FTZ R168, R32, R168, !PT ;  /* 0x000000a820a87209 */ /* 0x000fe20007810000 */
[----:B------:R-:W2:Y:S01]  /*14340*/  I2F R206, R206 ;  /* 0x000000ce00ce7306 */ /* 0x000ea20000201400 */
[----:B------:R-:W-:Y:S01]  /*14350*/  FMNMX.FTZ R167, R22, R167, !PT ;  /* 0x000000a716a77209 */ /* 0x000fe20007810000 */
[----:B------:R-:W-:Y:S02]  /*14360*/  FFMA.FTZ R27, R205, UR4, R27 ;  /* 0x00000004cd1b7c23 */ /* 0x000fe4000801001b */
[----:B-1----:R-:W-:Y:S01]  /*14370*/  FFMA.FTZ R33, R207, UR4, R33 ;  /* 0x00000004cf217c23 */ /* 0x002fe20008010021 */
[----:B------:R-:W-:Y:S01]  /*14380*/  FMNMX.FTZ R167, R23, R167, !PT ;  /* 0x000000a717a77209 */ /* 0x000fe20007810000 */
[C---:B------:R-:W-:Y:S02]  /*14390*/  FFMA.FTZ R35, R207.reuse, UR4, R35 ;  /* 0x00000004cf237c23 */ /* 0x040fe40008010023 */
[----:B------:R-:W-:Y:S01]  /*143a0*/  FFMA.FTZ R29, R207, UR4, R29 ;  /* 0x00000004cf1d7c23 */ /* 0x000fe2000801001d */
[----:B------:R-:W-:Y:S01]  /*143b0*/  FMNMX.FTZ R168, R33, R168, !PT ;  /* 0x000000a821a87209 */ /* 0x000fe20007810000 */
[----:B------:R-:W1:Y:S01]  /*143c0*/  I2F R209, R209 ;  /* 0x000000d100d17306 */ /* 0x000e620000201400 */
[----:B------:R-:W-:Y:S01]  /*143d0*/  FMNMX.FTZ R167, R34, R167, !PT ;  /* 0x000000a722a77209 */ /* 0x000fe20007810000 */
[----:B------:R-:W-:Y:S02]  /*143e0*/  FFMA.FTZ R30, R204, UR4, R30 ;  /* 0x00000004cc1e7c23 */ /* 0x000fe4000801001e */
[C---:B---3--:R-:W-:Y:S01]  /*143f0*/  FFMA.FTZ R49, R166.reuse, UR4, R49 ;  /* 0x00000004a6317c23 */ /* 0x048fe20008010031 */
[----:B------:R-:W-:Y:S01]  /*14400*/  FMNMX.FTZ R167, R35, R167, !PT ;  /* 0x000000a723a77209 */ /* 0x000fe20007810000 */
[C---:B------:R-:W-:Y:S02]  /*14410*/  FFMA.FTZ R51, R166.reuse, UR4, R51 ;  /* 0x00000004a6337c23 */ /* 0x040fe40008010033 */
[C---:B------:R-:W-:Y:S02]  /*14420*/  FFMA.FTZ R47, R166.reuse, UR4, R47 ;  /* 0x00000004a62f7c23 */ /* 0x040fe4000801002f */
[----:B------:R-:W3:Y:S01]  /*14430*/  I2F R2, R2 ;  /* 0x0000000200027306 */ /* 0x000ee20000201400 */
[----:B------:R-:W-:Y:S01]  /*14440*/  FFMA.FTZ R45, R166, UR4, R45 ;  /* 0x00000004a62d7c23 */ /* 0x000fe2000801002d */
[----:B------:R-:W-:Y:S01]  /*14450*/  FMNMX.FTZ R166, R8, R171, !PT ;  /* 0x000000ab08a67209 */ /* 0x000fe20007810000 */
[----:B------:R-:W-:Y:S02]  /*14460*/  FFMA.FTZ R31, R207, UR4, R31 ;  /* 0x00000004cf1f7c23 */ /* 0x000fe4000801001f */
[C---:B--2---:R-:W-:Y:S01]  /*14470*/  FFMA.FTZ R36, R206.reuse, UR4, R36 ;  /* 0x00000004ce247c23 */ /* 0x044fe20008010024 */
[----:B------:R-:W-:Y:S01]  /*14480*/  FMNMX.FTZ R166, R9, R166, !PT ;  /* 0x000000a609a67209 */ /* 0x000fe20007810000 */
[C---:B------:R-:W-:Y:S02]  /*14490*/  FFMA.FTZ R38, R206.reuse, UR4, R38 ;  /* 0x00000004ce267c23 */ /* 0x040fe40008010026 */
[----:B------:R-:W-:Y:S01]  /*144a0*/  FFMA.FTZ R40, R206, UR4, R40 ;  /* 0x00000004ce287c23 */ /* 0x000fe20008010028 */
[----:B------:R-:W2:Y:S01]  /*144b0*/  I2F R208, R208 ;  /* 0x000000d000d07306 */ /* 0x000ea20000201400 */
[----:B------:R-:W-:Y:S01]  /*144c0*/  FMNMX.FTZ R166, R12, R166, !PT ;  /* 0x000000a60ca67209 */ /* 0x000fe20007810000 */
[----:B------:R-:W-:Y:S01]  /*144d0*/  FFMA.FTZ R42, R206, UR4, R42 ;  /* 0x00000004ce2a7c23 */ /* 0x000fe2000801002a */
[----:B------:R-:W-:Y:S01]  /*144e0*/  FMNMX.FTZ R168, R36, R168, !PT ;  /* 0x000000a824a87209 */ /* 0x000fe20007810000 */
[----:B-1----:R-:W-:Y:S01]  /*144f0*/  FFMA.FTZ R37, R209, UR4, R37 ;  /* 0x00000004d1257c23 */ /* 0x002fe20008010025 */
[----:B------:R-:W-:Y:S01]  /*14500*/  FMNMX.FTZ R166, R13, R166, !PT ;  /* 0x000000a60da67209 */ /* 0x000fe20007810000 */
[C---:B------:R-:W-:Y:S01]  /*14510*/  FFMA.FTZ R39, R209.reuse, UR4, R39 ;  /* 0x00000004d1277c23 */ /* 0x040fe20008010027 */
[----:B------:R-:W-:Y:S01]  /*14520*/  FMNMX.FTZ R167, R38, R167, !PT ;  /* 0x000000a726a77209 */ /* 0x000fe20007810000 */
[----:B------:R-:W-:Y:S01]  /*14530*/  FFMA.FTZ R41, R209, UR4, R41 ;  /* 0x00000004d1297c23 */ /* 0x000fe20008010029 */
[----:B------:R-:W-:Y:S01]  /*14540*/  FMNMX.FTZ R168, R37, R168, !PT ;  /* 0x000000a825a87209 */ /* 0x000fe20007810000 */
[----:B------:R-:W1:Y:S01]  /*14550*/  I2F R165, R165 ;  /* 0x000000a500a57306 */ /* 0x000e620000201400 */
[----:B------:R-:W-:Y:S01]  /*14560*/  FMNMX.FTZ R166, R24, R166, !PT ;  /* 0x000000a618a67209 */ /* 0x000fe20007810000 */
[----:B------:R-:W-:Y:S01]  /*14570*/  FFMA.FTZ R43, R209, UR4, R43 ;  /* 0x00000004d12b7c23 */ /* 0x000fe2000801002b */
[----:B------:R-:W-:Y:S01]  /*14580*/  FMNMX.FTZ R167, R39, R167, !PT ;  /* 0x000000a727a77209 */ /* 0x000fe20007810000 */
[C---:B---3--:R-:W-:Y:S01]  /*14590*/  FFMA.FTZ R52, R2.reuse, UR4, R52 ;  /* 0x0000000402347c23 */ /* 0x048fe20008010034 */
[----:B------:R-:W-:Y:S01]  /*145a0*/  FMNMX.FTZ R166, R25, R166, !PT ;  /* 0x000000a619a67209 */ /* 0x000fe20007810000 */
[C---:B------:R-:W-:Y:S02]  /*145b0*/  FFMA.FTZ R54, R2.reuse, UR4, R54 ;  /* 0x0000000402367c23 */ /* 0x040fe40008010036 */
[----:B------:R-:W-:Y:S01]  /*145c0*/  FFMA.FTZ R56, R2, UR4, R56 ;  /* 0x0000000402387c23 */ /* 0x000fe20008010038 */
[----:B------:R-:W-:Y:S01]  /*145d0*/  FMNMX.FTZ R166, R28, R166, !PT ;  /* 0x000000a61ca67209 */ /* 0x000fe20007810000 */
[----:B------:R-:W3:Y:S01]  /*145e0*/  I2F R3, R3 ;  /* 0x0000000300037306 */ /* 0x000ee20000201400 */
[----:B------:R-:W-:Y:S01]  /*145f0*/  FFMA.FTZ R58, R2, UR4, R58 ;  /* 0x00000004023a7c23 */ /* 0x000fe2000801003a */
[----:B------:R-:W-:Y:S01]  /*14600*/  FMNMX.FTZ R2, R10, R170, !PT ;  /* 0x000000aa0a027209 */ /* 0x000fe20007810000 */
[C---:B--2---:R-:W-:Y:S01]  /*14610*/  FFMA.FTZ R48, R208.reuse, UR4, R48 ;  /* 0x00000004d0307c23 */ /* 0x044fe20008010030 */
[----:B------:R-:W-:Y:S01]  /*14620*/  FMNMX.FTZ R166, R29, R166, !PT ;  /* 0x000000a61da67209 */ /* 0x000fe20007810000 */
[C---:B------:R-:W-:Y:S01]  /*14630*/  FFMA.FTZ R50, R208.reuse, UR4, R50 ;  /* 0x00000004d0327c23 */ /* 0x040fe20008010032 */
[----:B------:R-:W-:Y:S01]  /*14640*/  FMNMX.FTZ R2, R11, R2, !PT ;  /* 0x000000020b027209 */ /* 0x000fe20007810000 */
[----:B------:R-:W-:Y:S01]  /*14650*/  FFMA.FTZ R44, R208, UR4, R44 ;  /* 0x00000004d02c7c23 */ /* 0x000fe2000801002c */
[----:B------:R-:W-:Y:S02]  /*14660*/  FMNMX.FTZ R168, R48, R168, !PT ;  /* 0x000000a830a87209 */ /* 0x000fe40007810000 */
        /* <DEDUP_REMOVED lines=8> */
[C---:B------:R-:W-:Y:S01]  /*146f0*/  FFMA.FTZ R59, R165.reuse, UR4, R59 ;  /* 0x00000004a53b7c23 */ /* 0x040fe2000801003b */
[----:B------:R-:W-:Y:S01]  /*14700*/  FMNMX.FTZ R2, R26, R2, !PT ;  /* 0x000000021a027209 */ /* 0x000fe20007810000 */
[----:B------:R-:W-:Y:S01]  /*14710*/  FFMA.FTZ R57, R165, UR4, R57 ;  /* 0x00000004a5397c23 */ /* 0x000fe20008010039 */
[----:B------:R-:W-:Y:S01]  /*14720*/  FMNMX.FTZ R167, R50, R167, !PT ;  /* 0x000000a732a77209 */ /* 0x000fe20007810000 */
[----:B------:R-:W-:Y:S01]  /*14730*/  LDSM.16.MT88.4 R208, [R234+0xc000] ;  /* 0x00c00000ead0783b */ /* 0x000fe20000004200 */
[----:B------:R-:W-:Y:S01]  /*14740*/  FMNMX.FTZ R168, R53, R168, !PT ;  /* 0x000000a835a87209 */ /* 0x000fe20007810000 */
[----:B---3--:R-:W-:Y:S01]  /*14750*/  FFMA.FTZ R64, R3, UR4, R64 ;  /* 0x0000000403407c23 */ /* 0x008fe20008010040 */
[----:B------:R-:W-:Y:S01]  /*14760*/  FMNMX.FTZ R2, R27, R2, !PT ;  /* 0x000000021b027209 */ /* 0x000fe20007810000 */
[----:B------:R-:W-:Y:S01]  /*14770*/  FFMA.FTZ R66, R3, UR4, R66 ;  /* 0x0000000403427c23 */ /* 0x000fe20008010042 */
[----:B------:R-:W-:Y:S01]  /*14780*/  FMNMX.FTZ R167, R51, R167, !PT ;  /* 0x000000a733a77209 */ /* 0x000fe20007810000 */
[C---:B------:R-:W-:Y:S01]  /*14790*/  FFMA.FTZ R62, R3.reuse, UR4, R62 ;  /* 0x00000004033e7c23 */ /* 0x040fe2000801003e */
[----:B------:R-:W-:Y:S01]  /*147a0*/  FMNMX.FTZ R204, R40, R166, !PT ;  /* 0x000000a628cc7209 */ /* 0x000fe20007810000 */
[----:B------:R-:W-:Y:S01]  /*147b0*/  FFMA.FTZ R60, R3, UR4, R60 ;  /* 0x00000004033c7c23 */ /* 0x000fe2000801003c */
[----:B------:R-:W-:Y:S02]  /*147c0*/  FMNMX.FTZ R168, R64, R168, !PT ;  /* 0x000000a840a87209 */ /* 0x000fe40007810000 */
[----:B------:R-:W-:Y:S01]  /*147d0*/  FMNMX.FTZ R2, R30, R2, !PT ;  /* 0x000000021e027209 */ /* 0x000fe20007810000 */
[----:B--2---:R-:W-:Y:S01]  /*147e0*/  FFMA.FTZ R65, R0, UR4, R65 ;  /* 0x0000000400417c23 */ /* 0x004fe20008010041 */
[----:B------:R-:W-:Y:S01]  /*147f0*/  FMNMX.FTZ R166, R54, R167, !PT ;  /* 0x000000a736a67209 */ /* 0x000fe20007810000 */
[C---:B------:R-:W-:Y:S01]  /*14800*/  FFMA.FTZ R67, R0.reuse, UR4, R67 ;  /* 0x0000000400437c23 */ /* 0x040fe20008010043 */
[----:B------:R-:W-:Y:S01]  /*14810*/  FMNMX.FTZ R204, R41, R204, !PT ;  /* 0x000000cc29cc7209 */ /* 0x000fe20007810000 */
[C---:B------:R-:W-:Y:S01]  /*14820*/  FFMA.FTZ R63, R0.reuse, UR4, R63 ;  /* 0x00000004003f7c23 */ /* 0x040fe2000801003f */
[----:B------:R-:W-:Y:S01]  /*14830*/  FMNMX.FTZ R168, R65, R168, !PT ;  /* 0x000000a841a87209 */ /* 0x000fe20007810000 */
[----:B------:R-:W-:Y:S01]  /*14840*/  FFMA.FTZ R61, R0, UR4, R61 ;  /* 0x00000004003d7c23 */ /* 0x000fe2000801003d */
[----:B------:R-:W-:Y:S02]  /*14850*/  FMNMX.FTZ R2, R31, R2, !PT ;  /* 0x000000021f027209 */ /* 0x000fe40007810000 */
[----:B------:R-:W-:Y:S02]  /*14860*/  FMNMX.FTZ R167, R55, R166, !PT ;  /* 0x000000a637a77209 */ /* 0x000fe40007810000 */
[----:B------:R-:W-:Y:S02]  /*14870*/  FMNMX.FTZ R166, R44, R204, !PT ;  /* 0x000000cc2ca67209 */ /* 0x000fe40007810000 */
[----:B------:R-:W1:Y:S01]  /*14880*/  SHFL.BFLY PT, R204, R168, 0x2, 0x1f ;  /* 0x0c401f00a8cc7f89 */ /* 0x000e6200000e0000 */
        /* <DEDUP_REMOVED lines=18> */
[----:B--2---:R-:W-:Y:S05]  /*149b0*/  FMNMX.FTZ R167, R167, R205, !PT ;  /* 0x000000cda7a77209 */ /* 0x004fea0007810000 */
[----:B------:R-:W2:Y:S08]  /*149c0*/  SHFL.BFLY PT, R0, R2, 0x2, 0x1f ;  /* 0x0c401f0002007f89 */ /* 0x000eb000000e0000 */
[----:B------:R-:W3:Y:S01]  /*149d0*/  SHFL.BFLY PT, R205, R167, 0x1, 0x1f ;  /* 0x0c201f00a7cd7f89 */ /* 0x000ee200000e0000 */
[----:B-1----:R-:W-:Y:S07]  /*149e0*/  FMNMX.FTZ R168, R168, R204, !PT ;  /* 0x000000cca8a87209 */ /* 0x002fee0007810000 */
[----:B------:R-:W1:Y:S01]  /*149f0*/  SHFL.BFLY PT, R166, R165, 0x2, 0x1f ;  /* 0x0c401f00a5a67f89 */ /* 0x000e6200000e0000 */
[----:B------:R-:W-:Y:S02]  /*14a00*/  FSETP.NEU.FTZ.AND P0, PT, R168, -INF , PT ;  /* 0xff800000a800780b */ /* 0x000fe40003f1d000 */
[----:B--2---:R-:W-:Y:S01]  /*14a10*/  FMNMX.FTZ R2, R2, R0, !PT ;  /* 0x0000000002027209 */ /* 0x004fe20007810000 */
[----:B------:R-:W-:Y:S04]  /*14a20*/  FADD.FTZ R0, -R168, R164 ;  /* 0x000000a4a8007221 */ /* 0x000fe80000010100 */
[----:B------:R-:W-:Y:S01]  /*14a30*/  FMUL.FTZ R0, R0, c[0x0][0x23c] ;  /* 0x00008f0000007a20 */ /* 0x000fe20000410000 */
[----:B------:R-:W2:Y:S01]  /*14a40*/  SHFL.BFLY PT, R3, R2, 0x1, 0x1f ;  /* 0x0c201f0002037f89 */ /* 0x000ea200000e0000 */
[----:B---3--:R-:W-:Y:S02]  /*14a50*/  FMNMX.FTZ R167, R167, R205, !PT ;  /* 0x000000cda7a77209 */ /* 0x008fe40007810000 */
[----:B------:R3:W4:Y:S01]  /*14a60*/  MUFU.EX2 R164, R0 ;  /* 0x0000000000a47308 */ /* 0x0007220000000800 */
[----:B-1----:R-:W-:Y:S05]  /*14a70*/  FMNMX.FTZ R166, R165, R166, !PT ;  /* 0x000000a6a5a67209 */ /* 0x002fea0007810000 */
[----:B------:R-:W1:Y:S01]  /*14a80*/  SHFL.BFLY PT, R204, R166, 0x1, 0x1f ;  /* 0x0c201f00a6cc7f89 */ /* 0x000e6200000e0000 */
[----:B--2---:R-:W-:Y:S01]  /*14a90*/  FMNMX.FTZ R165, R2, R3, !PT ;  /* 0x0000000302a57209 */ /* 0x004fe20007810000 */
[----:B---3--:R-:W-:Y:S02]  /*14aa0*/  FADD.FTZ R0, -R167, R169 ;  /* 0x000000a9a7007221 */ /* 0x008fe40000010100 */
[----:B------:R-:W-:Y:S02]  /*14ab0*/  FMUL.FTZ R169, R168, c[0x0][0x23c] ;  /* 0x00008f00a8a97a20 */ /* 0x000fe40000410000 */
[----:B------:R-:W-:Y:S02]  /*14ac0*/  FMUL.FTZ R0, R0, c[0x0][0x23c] ;  /* 0x00008f0000007a20 */ /* 0x000fe40000410000 */
[C---:B----4-:R-:W-:Y:S01]  /*14ad0*/  FMUL.FTZ R68, R164.reuse, R68 ;  /* 0x00000044a4447220 */ /* 0x050fe20000410000 */
[----:B------:R-:W-:Y:S01]  /*14ae0*/  FSEL R169, R169, RZ, P0 ;  /* 0x000000ffa9a97208 */ /* 0x000fe20000000000 */
[----:B------:R2:W3:Y:S01]  /*14af0*/  MUFU.EX2 R3, R0 ;  /* 0x0000000000037308 */ /* 0x0004e20000000800 */
[----:B------:R-:W-:Y:S01]  /*14b00*/  FSETP.NEU.FTZ.AND P0, PT, R167, -INF , PT ;  /* 0xff800000a700780b */ /* 0x000fe20003f1d000 */
[----:B------:R-:W-:Y:S02]  /*14b10*/  FMUL.FTZ R69, R164, R69 ;  /* 0x00000045a4457220 */ /* 0x000fe40000410000 */
[--C-:B------:R-:W-:Y:S01]  /*14b20*/  FFMA.FTZ R16, R16, c[0x0][0x23c], -R169.reuse ;  /* 0x00008f0010107a23 */ /* 0x100fe200000108a9 */
[----:B-1----:R-:W-:Y:S01]  /*14b30*/  FMNMX.FTZ R166, R166, R204, !PT ;  /* 0x000000cca6a67209 */ /* 0x002fe20007810000 */
[--C-:B------:R-:W-:Y:S01]  /*14b40*/  FFMA.FTZ R17, R17, c[0x0][0x23c], -R169.reuse ;  /* 0x00008f0011117a23 */ /* 0x100fe200000108a9 */
[----:B------:R-:W1:Y:S01]  /*14b50*/  LDSM.16.MT88.4 R204, [R233+0xc000] ;  /* 0x00c00000e9cc783b */ /* 0x000e620000004200 */
[--C-:B------:R-:W-:Y:S02]  /*14b60*/  FFMA.FTZ R4, R4, c[0x0][0x23c], -R169.reuse ;  /* 0x00008f0004047a23 */ /* 0x100fe400000108a9 */
[----:B------:R-:W-:Y:S01]  /*14b70*/  FMUL.FTZ R212, R166, c[0x0][0x23c] ;  /* 0x00008f00a6d47a20 */ /* 0x000fe20000410000 */
[----:B------:R4:W-:Y:S01]  /*14b80*/  MUFU.EX2 R228, R16 ;  /* 0x0000001000e47308 */ /* 0x0009e20000000800 */
[----:B------:R-:W-:Y:S02]  /*14b90*/  FFMA.FTZ R5, R5, c[0x0][0x23c], -R169 ;  /* 0x00008f0005057a23 */ /* 0x000fe400000108a9 */
[C---:B------:R-:W-:Y:S02]  /*14ba0*/  FMUL.FTZ R80, R164.reuse, R80 ;  /* 0x00000050a4507220 */ /* 0x040fe40000410000 */
[C---:B------:R-:W-:Y:S02]  /*14bb0*/  FMUL.FTZ R81, R164.reuse, R81 ;  /* 0x00000051a4517220 */ /* 0x040fe40000410000 */
[C---:B------:R-:W-:Y:S02]  /*14bc0*/  FMUL.FTZ R84, R164.reuse, R84 ;  /* 0x00000054a4547220 */ /* 0x040fe40000410000 */
[C---:B------:R-:W-:Y:S01]  /*14bd0*/  FMUL.FTZ R85, R164.reuse, R85 ;  /* 0x00000055a4557220 */ /* 0x040fe20000410000 */
[----:B------:R5:W-:Y:S01]  /*14be0*/  MUFU.EX2 R217, R4 ;  /* 0x0000000400d97308 */ /* 0x000be20000000800 */
        /* <DEDUP_REMOVED lines=9> */
[--C-:B------:R-:W-:Y:S02]  /*14c80*/  FFMA.FTZ R18, R18, c[0x0][0x23c], -R170.reuse ;  /* 0x00008f0012127a23 */ /* 0x100fe400000108aa */
[--C-:B------:R-:W-:Y:S02]  /*14c90*/  FFMA.FTZ R19, R19, c[0x0][0x23c], -R170.reuse ;  /* 0x00008f0013137a23 */ /* 0x100fe400000108aa */
[--C-:B------:R-:W-:Y:S02]  /*14ca0*/  FFMA.FTZ R6, R6, c[0x0][0x23c], -R170.reuse ;  /* 0x00008f0006067a23 */ /* 0x100fe400000108aa */
[----:B------:R-:W-:Y:S01]  /*14cb0*/  FFMA.FTZ R7, R7, c[0x0][0x23c], -R170 ;  /* 0x00008f0007077a23 */ /* 0x000fe200000108aa */
[----:B------:R-:W1:Y:S01]  /*14cc0*/  MUFU.EX2 R216, R5 ;  /* 0x0000000500d87308 */ /* 0x000e620000000800 */
[C---:B----4-:R-:W-:Y:S02]  /*14cd0*/  FMUL.FTZ R16, R164.reuse, R184 ;  /* 0x000000b8a4107220 */ /* 0x050fe40000410000 */
[----:B-----5:R-:W-:Y:S02]  /*14ce0*/  FMUL.FTZ R4, R164, R176 ;  /* 0x000000b0a4047220 */ /* 0x020fe40000410000 */
[C---:B------:R-:W-:Y:S02]  /*14cf0*/  FMUL.FTZ R82, R3.reuse, R82 ;  /* 0x0000005203527220 */ /* 0x040fe40000410000 */
[C---:B------:R-:W-:Y:S02]  /*14d00*/  FMUL.FTZ R83, R3.reuse, R83 ;  /* 0x0000005303537220 */ /* 0x040fe40000410000 */
[C---:B------:R-:W-:Y:S01]  /*14d10*/  FMUL.FTZ R86, R3.reuse, R86 ;  /* 0x0000005603567220 */ /* 0x040fe20000410000 */
[----:B------:R4:W5:Y:S01]  /*14d20*/  MUFU.EX2 R223, R17 ;  /* 0x0000001100df7308 */ /* 0x0009620000000800 */
[----:B------:R-:W-:Y:S02]  /*14d30*/  FMUL.FTZ R87, R3, R87 ;  /* 0x0000005703577220 */ /* 0x000fe40000410000 */
[----:B--2---:R-:W-:Y:S02]  /*14d40*/  FADD.FTZ R0, -R166, R171 ;  /* 0x000000aba6007221 */ /* 0x004fe40000010100 */
[----:B------:R-:W-:Y:S02]  /*14d50*/  FMUL.FTZ R171, R165, c[0x0][0x23c] ;  /* 0x00008f00a5ab7a20 */ /* 0x000fe40000410000 */
[----:B------:R-:W-:Y:S02]  /*14d60*/  FMUL.FTZ R0, R0, c[0x0][0x23c] ;  /* 0x00008f0000007a20 */ /* 0x000fe40000410000 */
[----:B---3--:R-:W-:Y:S01]  /*14d70*/  FMUL.FTZ R74, R2, R74 ;  /* 0x0000004a024a7220 */ /* 0x008fe20000410000 */
[----:B------:R-:W-:Y:S01]  /*14d80*/  FSEL R171, R171, RZ, P0 ;  /* 0x000000ffabab7208 */ /* 0x000fe20000000000 */
[----:B------:R2:W-:Y:S01]  /*14d90*/  MUFU.EX2 R222, R6 ;  /* 0x0000000600de7308 */ /* 0x0005e20000000800 */
[----:B------:R-:W-:Y:S01]  /*14da0*/  FSETP.NEU.FTZ.AND P0, PT, R166, -INF , PT ;  /* 0xff800000a600780b */ /* 0x000fe20003f1d000 */
[----:B------:R-:W-:Y:S01]  /*14db0*/  FMUL.FTZ R75, R2, R75 ;  /* 0x0000004b024b7220 */ /* 0x000fe20000410000 */
[----:B-1----:R-:W-:Y:S01]  /*14dc0*/  F2FP.PACK_AB R176, R216, R217 ;  /* 0x000000d9d8b0723e */ /* 0x002fe200000000ff */
[--C-:B------:R-:W-:Y:S01]  /*14dd0*/  FFMA.FTZ R10, R10, c[0x0][0x23c], -R171.reuse ;  /* 0x00008f000a0a7a23 */ /* 0x100fe200000108ab */
[----:B------:R-:W-:Y:S01]  /*14de0*/  FSEL R212, R212, RZ, P0 ;  /* 0x000000ffd4d47208 */ /* 0x000fe20000000000 */
[--C-:B------:R-:W-:Y:S02]  /*14df0*/  FFMA.FTZ R11, R11, c[0x0][0x23c], -R171.reuse ;  /* 0x00008f000b0b7a23 */ /* 0x100fe400000108ab */
[--C-:B------:R-:W-:Y:S02]  /*14e00*/  FFMA.FTZ R14, R14, c[0x0][0x23c], -R171.reuse ;  /* 0x00008f000e0e7a23 */ /* 0x100fe400000108ab */
[----:B------:R1:W-:Y:S01]  /*14e10*/  MUFU.EX2 R226, R18 ;  /* 0x0000001200e27308 */ /* 0x0003e20000000800 */
[----:B------:R-:W-:Y:S02]  /*14e20*/  FFMA.FTZ R15, R15, c[0x0][0x23c], -R171 ;  /* 0x00008f000f0f7a23 */ /* 0x000fe400000108ab */
[--C-:B------:R-:W-:Y:S02]  /*14e30*/  FFMA.FTZ R8, R8, c[0x0][0x23c], -R212.reuse ;  /* 0x00008f0008087a23 */ /* 0x100fe400000108d4 */
[--C-:B------:R-:W-:Y:S02]  /*14e40*/  FFMA.FTZ R9, R9, c[0x0][0x23c], -R212.reuse ;  /* 0x00008f0009097a23 */ /* 0x100fe400000108d4 */
[--C-:B------:R-:W-:Y:S02]  /*14e50*/  FFMA.FTZ R12, R12, c[0x0][0x23c], -R212.reuse ;  /* 0x00008f000c0c7a23 */ /* 0x100fe400000108d4 */
[----:B------:R-:W-:Y:S01]  /*14e60*/  FFMA.FTZ R13, R13, c[0x0][0x23c], -R212 ;  /* 0x00008f000d0d7a23 */ /* 0x000fe200000108d4 */
[----:B------:R3:W-:Y:S01]  /*14e70*/  MUFU.EX2 R213, R19 ;  /* 0x0000001300d57308 */ /* 0x0007e20000000800 */
[C---:B------:R-:W-:Y:S02]  /*14e80*/  FMUL.FTZ R5, R164.reuse, R177 ;  /* 0x000000b1a4057220 */ /* 0x040fe40000410000 */
[----:B----4-:R-:W-:Y:S02]  /*14e90*/  FMUL.FTZ R17, R164, R185 ;  /* 0x000000b9a4117220 */ /* 0x010fe40000410000 */
[----:B--2---:R-:W-:Y:S01]  /*14ea0*/  FMUL.FTZ R6, R3, R178 ;  /* 0x000000b203067220 */ /* 0x004fe20000410000 */
[----:B-----5:R-:W-:Y:S01]  /*14eb0*/  F2FP.PACK_AB R178, R223, R228 ;  /* 0x000000e4dfb2723e */ /* 0x020fe200000000ff */
[C---:B------:R-:W-:Y:S02]  /*14ec0*/  FMUL.FTZ R78, R2.reuse, R78 ;  /* 0x0000004e024e7220 */ /* 0x040fe40000410000 */
[C---:B------:R-:W-:Y:S01]  /*14ed0*/  FMUL.FTZ R79, R2.reuse, R79 ;  /* 0x0000004f024f7220 */ /* 0x040fe20000410000 */
[----:B------:R-:W2:Y:S01]  /*14ee0*/  MUFU.EX2 R215, R7 ;  /* 0x0000000700d77308 */ /* 0x000ea20000000800 */
[C---:B------:R-:W-:Y:S02]  /*14ef0*/  FMUL.FTZ R90, R2.reuse, R90 ;  /* 0x0000005a025a7220 */ /* 0x040fe40000410000 */
[C---:B------:R-:W-:Y:S02]  /*14f00*/  FMUL.FTZ R91, R2.reuse, R91 ;  /* 0x0000005b025b7220 */ /* 0x040fe40000410000 */
[C---:B-1----:R-:W-:Y:S02]  /*14f10*/  FMUL.FTZ R18, R3.reuse, R186 ;  /* 0x000000ba03127220 */ /* 0x042fe40000410000 */
[C---:B------:R-:W-:Y:S02]  /*14f20*/  FMUL.FTZ R94, R2.reuse, R94 ;  /* 0x0000005e025e7220 */ /* 0x040fe40000410000 */
[----:B------:R-:W-:Y:S01]  /*14f30*/  FMUL.FTZ R95, R2, R95 ;  /* 0x0000005f025f7220 */ /* 0x000fe20000410000 */
[----:B------:R-:W1:Y:S01]  /*14f40*/  MUFU.EX2 R0, R0 ;  /* 0x0000000000007308 */ /* 0x000e620000000800 */
[C---:B------:R-:W-:Y:S02]  /*14f50*/  FMUL.FTZ R97, R164.reuse, R97 ;  /* 0x00000061a4617220 */ /* 0x040fe40000410000 */
[C---:B------:R-:W-:Y:S02]  /*14f60*/  FMUL.FTZ R98, R3.reuse, R98 ;  /* 0x0000006203627220 */ /* 0x040fe40000410000 */
[C---:B---3--:R-:W-:Y:S02]  /*14f70*/  FMUL.FTZ R19, R3.reuse, R187 ;  /* 0x000000bb03137220 */ /* 0x048fe40000410000 */
[----:B------:R-:W-:Y:S01]  /*14f80*/  LDSM.16.MT88.4 R184, [R235+0xc000] ;  /* 0x00c00000ebb8783b */ /* 0x000fe20000004200 */
[----:B------:R-:W-:Y:S02]  /*14f90*/  FMUL.FTZ R99, R3, R99 ;  /* 0x0000006303637220 */ /* 0x000fe40000410000 */
[----:B------:R3:W-:Y:S01]  /*14fa0*/  MUFU.EX2 R219, R10 ;  /* 0x0000000a00db7308 */ /* 0x0007e20000000800 */
[C---:B------:R-:W-:Y:S02]  /*14fb0*/  FMUL.FTZ R100, R164.reuse, R100 ;  /* 0x00000064a4647220 */ /* 0x040fe40000410000 */
[----:B------:R-:W-:Y:S01]  /*14fc0*/  FMUL.FTZ R101, R164, R101 ;  /* 0x00000065a4657220 */ /* 0x000fe20000410000 */
[----:B--2---:R-:W-:Y:S01]  /*14fd0*/  F2FP.PACK_AB R177, R215, R222 ;  /* 0x000000ded7b1723e */ /* 0x004fe200000000ff */
[----:B------:R-:W-:Y:S01]  /*14fe0*/  FMUL.FTZ R7, R3, R179 ;  /* 0x000000b303077220 */ /* 0x000fe20000410000 */
[----:B------:R-:W-:Y:S01]  /*14ff0*/  F2FP.PACK_AB R179, R213, R226 ;  /* 0x000000e2d5b3723e */ /* 0x000fe200000000ff */
[--C-:B------:R-:W-:Y:S02]  /*15000*/  FFMA.FTZ R36, R36, c[0x0][0x23c], -R169.reuse ;  /* 0x00008f0024247a23 */ /* 0x100fe400000108a9 */
[--C-:B------:R-:W-:Y:S01]  /*15010*/  FFMA.FTZ R37, R37, c[0x0][0x23c], -R169.reuse ;  /* 0x00008f0025257a23 */ /* 0x100fe200000108a9 */
[----:B------:R2:W-:Y:S01]  /*15020*/  MUFU.EX2 R227, R14 ;  /* 0x0000000e00e37308 */ /* 0x0005e20000000800 */
[--C-:B------:R-:W-:Y:S02]  /*15030*/  FFMA.FTZ R38, R38, c[0x0][0x23c], -R170.reuse ;  /* 0x00008f0026267a23 */ /* 0x100fe400000108aa */
[-C--:B------:R-:W-:Y:S05]  /*15040*/  HMMA.16816.F32 R4, R176, R204.reuse, R4 ;  /* 0x000000ccb004723c */ /* 0x080fea0000001804 */
[C---:B-1----:R-:W-:Y:S02]  /*15050*/  FMUL.FTZ R72, R0.reuse, R72 ;  /* 0x0000004800487220 */ /* 0x042fe40000410000 */
[----:B------:R1:W-:Y:S01]  /*15060*/  MUFU.EX2 R224, R15 ;  /* 0x0000000f00e07308 */ /* 0x0003e20000000800 */
[----:B------:R-:W-:Y:S04]  /*15070*/  FMUL.FTZ R73, R0, R73 ;  /* 0x0000004900497220 */ /* 0x000fe80000410000 */
[----:B---3--:R-:W-:Y:S02]  /*15080*/  FMUL.FTZ R10, R2, R174 ;  /* 0x000000ae020a7220 */ /* 0x008fe40000410000 */
[C---:B------:R-:W-:Y:S02]  /*15090*/  FMUL.FTZ R76, R0.reuse, R76 ;  /* 0x0000004c004c7220 */ /* 0x040fe40000410000 */
[C---:B------:R-:W-:Y:S01]  /*150a0*/  FMUL.FTZ R77, R0.reuse, R77 ;  /* 0x0000004d004d7220 */ /* 0x040fe20000410000 */
[----:B------:R3:W-:Y:S01]  /*150b0*/  MUFU.EX2 R220, R8 ;  /* 0x0000000800dc7308 */ /* 0x0007e20000000800 */
[C---:B------:R-:W-:Y:S02]  /*150c0*/  FMUL.FTZ R88, R0.reuse, R88 ;  /* 0x0000005800587220 */ /* 0x040fe40000410000 */
[----:B------:R-:W-:Y:S02]  /*150d0*/  FMUL.FTZ R89, R0, R89 ;  /* 0x0000005900597220 */ /* 0x000fe40000410000 */
[----:B--2---:R-:W-:Y:S02]  /*150e0*/  FMUL.FTZ R14, R2, R182 ;  /* 0x000000b6020e7220 */ /* 0x004fe40000410000 */
[C---:B------:R-:W-:Y:S02]  /*150f0*/  FMUL.FTZ R92, R0.reuse, R92 ;  /* 0x0000005c005c7220 */ /* 0x040fe40000410000 */
[----:B------:R-:W-:Y:S01]  /*15100*/  FMUL.FTZ R93, R0, R93 ;  /* 0x0000005d005d7220 */ /* 0x000fe20000410000 */
[----:B------:R-:W2:Y:S01]  /*15110*/  MUFU.EX2 R214, R9 ;  /* 0x0000000900d67308 */ /* 0x000ea20000000800 */
[C---:B------:R-:W-:Y:S02]  /*15120*/  FMUL.FTZ R102, R3.reuse, R102 ;  /* 0x0000006603667220 */ /* 0x040fe40000410000 */
[C---:B------:R-:W-:Y:S02]  /*15130*/  FMUL.FTZ R103, R3.reuse, R103 ;  /* 0x0000006703677220 */ /* 0x040fe40000410000 */
[C---:B-1----:R-:W-:Y:S02]  /*15140*/  FMUL.FTZ R15, R2.reuse, R183 ;  /* 0x000000b7020f7220 */ /* 0x042fe40000410000 */
[C---:B------:R-:W-:Y:S02]  /*15150*/  FMUL.FTZ R106, R2.reuse, R106 ;  /* 0x0000006a026a7220 */ /* 0x040fe40000410000 */
[----:B------:R-:W-:Y:S01]  /*15160*/  FMUL.FTZ R107, R2, R107 ;  /* 0x0000006b026b7220 */ /* 0x000fe20000410000 */
[----:B------:R1:W-:Y:S01]  /*15170*/  MUFU.EX2 R221, R12 ;  /* 0x0000000c00dd7308 */ /* 0x0003e20000000800 */
[C---:B------:R-:W-:Y:S02]  /*15180*/  FMUL.FTZ R104, R0.reuse, R104 ;  /* 0x0000006800687220 */ /* 0x040fe40000410000 */
[C---:B------:R-:W-:Y:S02]  /*15190*/  FMUL.FTZ R105, R0.reuse, R105 ;  /* 0x0000006900697220 */ /* 0x040fe40000410000 */
[----:B---3--:R-:W-:Y:S02]  /*151a0*/  FMUL.FTZ R8, R0, R172 ;  /* 0x000000ac00087220 */ /* 0x008fe40000410000 */
[C---:B------:R-:W-:Y:S02]  /*151b0*/  FMUL.FTZ R110, R2.reuse, R110 ;  /* 0x0000006e026e7220 */ /* 0x040fe40000410000 */
[----:B------:R-:W-:Y:S01]  /*151c0*/  FMUL.FTZ R111, R2, R111 ;  /* 0x0000006f026f7220 */ /* 0x000fe20000410000 */
[----:B------:R-:W3:Y:S01]  /*151d0*/  MUFU.EX2 R225, R13 ;  /* 0x0000000d00e17308 */ /* 0x000ee20000000800 */
[C---:B------:R-:W-:Y:S02]  /*151e0*/  FMUL.FTZ R108, R0.reuse, R108 ;  /* 0x0000006c006c7220 */ /* 0x040fe40000410000 */
[----:B------:R-:W-:Y:S01]  /*151f0*/  FMUL.FTZ R109, R0, R109 ;  /* 0x0000006d006d7220 */ /* 0x000fe20000410000 */
[----:B--2---:R-:W-:Y:S01]  /*15200*/  F2FP.PACK_AB R172, R214, R220 ;  /* 0x000000dcd6ac723e */ /* 0x004fe200000000ff */
[----:B------:R-:W-:Y:S02]  /*15210*/  FMUL.FTZ R9, R0, R173 ;  /* 0x000000ad00097220 */ /* 0x000fe40000410000 */
[C---:B------:R-:W-:Y:S02]  /*15220*/  FMUL.FTZ R112, R164.reuse, R112 ;  /* 0x00000070a4707220 */ /* 0x040fe40000410000 */
[----:B------:R-:W-:Y:S01]  /*15230*/  FMUL.FTZ R113, R164, R113 ;  /* 0x00000071a4717220 */ /* 0x000fe20000410000 */
[----:B------:R2:W4:Y:S01]  /*15240*/  MUFU.EX2 R218, R11 ;  /* 0x0000000b00da7308 */ /* 0x0005220000000800 */
[C---:B------:R-:W-:Y:S02]  /*15250*/  FMUL.FTZ R114, R3.reuse, R114 ;  /* 0x0000007203727220 */ /* 0x040fe40000410000 */
[----:B------:R-:W-:Y:S02]  /*15260*/  FMUL.FTZ R115, R3, R115 ;  /* 0x0000007303737220 */ /* 0x000fe40000410000 */
[----:B-1----:R-:W-:Y:S02]  /*15270*/  FMUL.FTZ R12, R0, R180 ;  /* 0x000000b4000c7220 */ /* 0x002fe40000410000 */
[--C-:B------:R-:W-:Y:S02]  /*15280*/  FFMA.FTZ R39, R39, c[0x0][0x23c], -R170.reuse ;  /* 0x00008f0027277a23 */ /* 0x100fe400000108aa */
[--C-:B------:R-:W-:Y:S02]  /*15290*/  FFMA.FTZ R48, R48, c[0x0][0x23c], -R169.reuse ;  /* 0x00008f0030307a23 */ /* 0x100fe400000108a9 */
[----:B------:R-:W-:Y:S02]  /*152a0*/  FFMA.FTZ R49, R49, c[0x0][0x23c], -R169 ;  /* 0x00008f0031317a23 */ /* 0x000fe400000108a9 */
[--C-:B------:R-:W-:Y:S01]  /*152b0*/  FFMA.FTZ R50, R50, c[0x0][0x23c], -R170.reuse ;  /* 0x00008f0032327a23 */ /* 0x100fe200000108aa */
[----:B---3--:R-:W-:Y:S01]  /*152c0*/  F2FP.PACK_AB R174, R225, R221 ;  /* 0x000000dde1ae723e */ /* 0x008fe200000000ff */
[----:B------:R-:W-:Y:S02]  /*152d0*/  FMUL.FTZ R13, R0, R181 ;  /* 0x000000b5000d7220 */ /* 0x000fe40000410000 */
[----:B------:R-:W1:Y:S01]  /*152e0*/  LDSM.16.MT88.4 R180, [R236+0xc000] ;  /* 0x00c00000ecb4783b */ /* 0x000e620000004200 */
[----:B------:R-:W-:Y:S02]  /*152f0*/  FFMA.FTZ R51, R51, c[0x0][0x23c], -R170 ;  /* 0x00008f0033337a23 */ /* 0x000fe400000108aa */
[--C-:B------:R-:W-:Y:S02]  /*15300*/  FFMA.FTZ R46, R46, c[0x0][0x23c], -R171.reuse ;  /* 0x00008f002e2e7a23 */ /* 0x100fe400000108ab */
[----:B------:R-:W-:Y:S02]  /*15310*/  FFMA.FTZ R47, R47, c[0x0][0x23c], -R171 ;  /* 0x00008f002f2f7a23 */ /* 0x000fe400000108ab */
[----:B--2---:R-:W-:Y:S01]  /*15320*/  FMUL.FTZ R11, R2, R175 ;  /* 0x000000af020b7220 */ /* 0x004fe20000410000 */
[----:B----4-:R-:W-:Y:S01]  /*15330*/  F2FP.PACK_AB R173, R218, R219 ;  /* 0x000000dbdaad723e */ /* 0x010fe200000000ff */
[--C-:B------:R-:W-:Y:S01]  /*15340*/  FFMA.FTZ R44, R44, c[0x0][0x23c], -R212.reuse ;  /* 0x00008f002c2c7a23 */ /* 0x100fe200000108d4 */
[----:B------:R-:W-:Y:S01]  /*15350*/  F2FP.PACK_AB R175, R224, R227 ;  /* 0x000000e3e0af723e */ /* 0x000fe200000000ff */
[----:B------:R-:W-:Y:S02]  /*15360*/  FFMA.FTZ R45, R45, c[0x0][0x23c], -R212 ;  /* 0x00008f002d2d7a23 */ /* 0x000fe400000108d4 */
[--C-:B------:R-:W-:Y:S02]  /*15370*/  FFMA.FTZ R54, R54, c[0x0][0x23c], -R170.reuse ;  /* 0x00008f0036367a23 */ /* 0x100fe400000108aa */
[----:B------:R-:W-:Y:S02]  /*15380*/  FFMA.FTZ R55, R55, c[0x0][0x23c], -R170 ;  /* 0x00008f0037377a23 */ /* 0x000fe400000108aa */
[C---:B------:R-:W-:Y:S04]  /*15390*/  HMMA.16816.F32 R8, R172.reuse, R204, R8 ;  /* 0x000000ccac08723c */ /* 0x040fe80000001808 */
[--C-:B------:R-:W-:Y:S02]  /*153a0*/  FFMA.FTZ R52, R52, c[0x0][0x23c], -R169.reuse ;  /* 0x00008f0034347a23 */ /* 0x100fe400000108a9 */
[----:B------:R-:W-:Y:S01]  /*153b0*/  FFMA.FTZ R53, R53, c[0x0][0x23c], -R169 ;  /* 0x00008f0035357a23 */ /* 0x000fe200000108a9 */
[----:B------:R-:W-:Y:S01]  /*153c0*/  MOV R205, R228 ;  /* 0x000000e400cd7202 */ /* 0x000fe20000000f00 */
[-C--:B------:R-:W-:Y:S04]  /*153d0*/  HMMA.16816.F32 R12, R172, R206.reuse, R12 ;  /* 0x000000ceac0c723c */ /* 0x080fe8000000180c */
[--C-:B------:R-:W-:Y:S02]  /*153e0*/  FFMA.FTZ R59, R59, c[0x0][0x23c], -R171.reuse ;  /* 0x00008f003b3b7a23 */ /* 0x100fe400000108ab */
[----:B------:R-:W-:Y:S02]  /*153f0*/  FFMA.FTZ R62, R62, c[0x0][0x23c], -R171 ;  /* 0x00008f003e3e7a23 */ /* 0x000fe400000108ab */
[C---:B------:R-:W-:Y:S04]  /*15400*/  HMMA.16816.F32 R16, R176.reuse, R206, R16 ;  /* 0x000000ceb010723c */ /* 0x040fe80000001810 */
[--C-:B------:R-:W-:Y:S02]  /*15410*/  FFMA.FTZ R56, R56, c[0x0][0x23c], -R212.reuse ;  /* 0x00008f0038387a23 */ /* 0x100fe400000108d4 */
[--C-:B------:R-:W-:Y:S01]  /*15420*/  FFMA.FTZ R57, R57, c[0x0][0x23c], -R212.reuse ;  /* 0x00008f0039397a23 */ /* 0x100fe200000108d4 */
[----:B------:R-:W-:Y:S01]  /*15430*/  MOV R206, R213 ;  /* 0x000000d500ce7202 */ /* 0x000fe20000000f00 */
[-C--:B------:R-:W-:Y:S04]  /*15440*/  HMMA.16816.F32 R68, R176, R208.reuse, R68 ;  /* 0x000000d0b044723c */ /* 0x080fe80000001844 */
[----:B------:R-:W-:Y:S01]  /*15450*/  FFMA.FTZ R60, R60, c[0x0][0x23c], -R212 ;  /* 0x00008f003c3c7a23 */ /* 0x000fe200000108d4 */
[----:B------:R-:W-:Y:S01]  /*15460*/  MOV R207, R227 ;  /* 0x000000e300cf7202 */ /* 0x000fe20000000f00 */
[C---:B------:R-:W-:Y:S02]  /*15470*/  FMUL.FTZ R116, R164.reuse, R116 ;  /* 0x00000074a4747220 */ /* 0x040fe40000410000 */
[C---:B------:R-:W-:Y:S04]  /*15480*/  HMMA.16816.F32 R72, R172.reuse, R208, R72 ;  /* 0x000000d0ac48723c */ /* 0x040fe80000001848 */
[----:B------:R-:W-:Y:S02]  /*15490*/  FMUL.FTZ R117, R164, R117 ;  /* 0x00000075a4757220 */ /* 0x000fe40000410000 */
        /* <DEDUP_REMOVED lines=11> */
[-C--:B-1----:R-:W-:Y:S01]  /*15550*/  HMMA.16816.F32 R84, R176, R180.reuse, R84 ;  /* 0x000000b4b054723c */ /* 0x082fe20000001854 */
[----:B------:R-:W-:Y:S03]  /*15560*/  MUFU.EX2 R226, R36 ;  /* 0x0000002400e27308 */ /* 0x000fe60000000800 */
[----:B------:R-:W-:Y:S01]  /*15570*/  FMUL.FTZ R121, R0, R121 ;  /* 0x0000007900797220 */ /* 0x000fe20000410000 */
[----:B------:R-:W-:Y:S01]  /*15580*/  MOV R210, R225 ;  /* 0x000000e100d27202 */ /* 0x000fe20000000f00 */
[C---:B------:R-:W-:Y:S02]  /*15590*/  FMUL.FTZ R126, R2.reuse, R126 ;  /* 0x0000007e027e7220 */ /* 0x040fe40000410000 */
[C---:B------:R-:W-:Y:S03]  /*155a0*/  HMMA.16816.F32 R88, R172.reuse, R180, R88 ;  /* 0x000000b4ac58723c */ /* 0x040fe60000001858 */
[----:B------:R-:W-:Y:S01]  /*155b0*/  MUFU.EX2 R225, R48 ;  /* 0x0000003000e17308 */ /* 0x000fe20000000800 */
[----:B------:R-:W-:Y:S02]  /*155c0*/  FMUL.FTZ R127, R2, R127 ;  /* 0x0000007f027f7220 */ /* 0x000fe40000410000 */
[C---:B------:R-:W-:Y:S02]  /*155d0*/  FMUL.FTZ R124, R0.reuse, R124 ;  /* 0x0000007c007c7220 */ /* 0x040fe40000410000 */
[-C--:B------:R-:W-:Y:S04]  /*155e0*/  HMMA.16816.F32 R92, R172, R182.reuse, R92 ;  /* 0x000000b6ac5c723c */ /* 0x080fe8000000185c */
[----:B------:R-:W-:Y:S02]  /*155f0*/  FMUL.FTZ R125, R0, R125 ;  /* 0x0000007d007d7220 */ /* 0x000fe40000410000 */
[--C-:B------:R-:W-:Y:S02]  /*15600*/  FFMA.FTZ R20, R20, c[0x0][0x23c], -R169.reuse ;  /* 0x00008f0014147a23 */ /* 0x100fe400000108a9 */
[C---:B------:R-:W-:Y:S01]  /*15610*/  HMMA.16816.F32 R96, R176.reuse, R182, R96 ;  /* 0x000000b6b060723c */ /* 0x040fe20000001860 */
[----:B------:R-:W1:Y:S01]  /*15620*/  LDSM.16.MT88.4 R180, [R233+0xe000] ;  /* 0x00e00000e9b4783b */ /* 0x000e620000004200 */
[----:B------:R2:W-:Y:S02]  /*15630*/  MUFU.EX2 R209, R20 ;  /* 0x0000001400d17308 */ /* 0x0005e40000000800 */
[--C-:B------:R-:W-:Y:S02]  /*15640*/  FFMA.FTZ R21, R21, c[0x0][0x23c], -R169.reuse ;  /* 0x00008f0015157a23 */ /* 0x100fe400000108a9 */
[--C-:B------:R-:W-:Y:S02]  /*15650*/  FFMA.FTZ R22, R22, c[0x0][0x23c], -R170.reuse ;  /* 0x00008f0016167a23 */ /* 0x100fe400000108aa */
[-C--:B------:R-:W-:Y:S04]  /*15660*/  HMMA.16816.F32 R100, R176, R184.reuse, R100 ;  /* 0x000000b8b064723c */ /* 0x080fe80000001864 */
[--C-:B------:R-:W-:Y:S01]  /*15670*/  FFMA.FTZ R23, R23, c[0x0][0x23c], -R170.reuse ;  /* 0x00008f0017177a23 */ /* 0x100fe200000108aa */
[----:B------:R3:W-:Y:S01]  /*15680*/  MUFU.EX2 R213, R21 ;  /* 0x0000001500d57308 */ /* 0x0007e20000000800 */
[C---:B------:R-:W-:Y:S02]  /*15690*/  FMUL.FTZ R128, R164.reuse, R128 ;  /* 0x00000080a4807220 */ /* 0x040fe40000410000 */
[C---:B------:R-:W-:Y:S04]  /*156a0*/  HMMA.16816.F32 R104, R172.reuse, R184, R104 ;  /* 0x000000b8ac68723c */ /* 0x040fe80000001868 */
[----:B------:R-:W-:Y:S02]  /*156b0*/  FMUL.FTZ R129, R164, R129 ;  /* 0x00000081a4817220 */ /* 0x000fe40000410000 */
[C---:B------:R-:W-:Y:S01]  /*156c0*/  FMUL.FTZ R130, R3.reuse, R130 ;  /* 0x0000008203827220 */ /* 0x040fe20000410000 */
[----:B------:R4:W-:Y:S01]  /*156d0*/  MUFU.EX2 R251, R22 ;  /* 0x0000001600fb7308 */ /* 0x0009e20000000800 */
[-C--:B------:R-:W-:Y:S04]  /*156e0*/  HMMA.16816.F32 R108, R172, R186.reuse, R108 ;  /* 0x000000baac6c723c */ /* 0x080fe8000000186c */
[----:B--2---:R-:W-:Y:S02]  /*156f0*/  FMUL.FTZ R20, R0, R188 ;  /* 0x000000bc00147220 */ /* 0x004fe40000410000 */
[C---:B------:R-:W-:Y:S02]  /*15700*/  FMUL.FTZ R131, R3.reuse, R131 ;  /* 0x0000008303837220 */ /* 0x040fe40000410000 */
[C---:B------:R-:W-:Y:S01]  /*15710*/  HMMA.16816.F32 R112, R176.reuse, R186, R112 ;  /* 0x000000bab070723c */ /* 0x040fe20000001870 */
[----:B------:R-:W2:Y:S01]  /*15720*/  LDSM.16.MT88.4 R184, [R234+0xe000] ;  /* 0x00e00000eab8783b */ /* 0x000ea20000004200 */
[----:B------:R5:W-:Y:S02]  /*15730*/  MUFU.EX2 R250, R23 ;  /* 0x0000001700fa7308 */ /* 0x000be40000000800 */
[----:B------:R-:W-:Y:S02]  /*15740*/  FMUL.FTZ R132, R164, R132 ;  /* 0x00000084a4847220 */ /* 0x000fe40000410000 */
[----:B---3--:R-:W-:Y:S02]  /*15750*/  FMUL.FTZ R21, R0, R189 ;  /* 0x000000bd00157220 */ /* 0x008fe40000410000 */
[----:B------:R-:W-:Y:S01]  /*15760*/  FMUL.FTZ R133, R164, R133 ;  /* 0x00000085a4857220 */ /* 0x000fe20000410000 */
[-C--:B-1----:R-:W-:Y:S03]  /*15770*/  HMMA.16816.F32 R116, R176, R180.reuse, R116 ;  /* 0x000000b4b074723c */ /* 0x082fe60000001874 */
[C---:B------:R-:W-:Y:S02]  /*15780*/  FMUL.FTZ R134, R3.reuse, R134 ;  /* 0x0000008603867220 */ /* 0x040fe40000410000 */
[----:B------:R-:W-:Y:S02]  /*15790*/  FMUL.FTZ R135, R3, R135 ;  /* 0x0000008703877220 */ /* 0x000fe40000410000 */
[C---:B----4-:R-:W-:Y:S01]  /*157a0*/  FMUL.FTZ R22, R2.reuse, R190 ;  /* 0x000000be02167220 */ /* 0x050fe20000410000 */
[C---:B------:R-:W-:Y:S04]  /*157b0*/  HMMA.16816.F32 R120, R172.reuse, R180, R120 ;  /* 0x000000b4ac78723c */ /* 0x040fe80000001878 */
[C---:B------:R-:W-:Y:S02]  /*157c0*/  FMUL.FTZ R138, R2.reuse, R138 ;  /* 0x0000008a028a7220 */ /* 0x040fe40000410000 */
[C---:B------:R-:W-:Y:S02]  /*157d0*/  FMUL.FTZ R139, R2.reuse, R139 ;  /* 0x0000008b028b7220 */ /* 0x040fe40000410000 */
[-C--:B------:R-:W-:Y:S04]  /*157e0*/  HMMA.16816.F32 R124, R172, R182.reuse, R124 ;  /* 0x000000b6ac7c723c */ /* 0x080fe8000000187c */
[----:B-----5:R-:W-:Y:S02]  /*157f0*/  FMUL.FTZ R23, R2, R191 ;  /* 0x000000bf02177220 */ /* 0x020fe40000410000 */
[----:B------:R-:W-:Y:S01]  /*15800*/  LDSM.16.MT88.4 R188, [R236+0xc800] ;  /* 0x00c80000ecbc783b */ /* 0x000fe20000004200 */
[----:B------:R-:W-:Y:S01]  /*15810*/  FMUL.FTZ R136, R0, R136 ;  /* 0x0000008800887220 */ /* 0x000fe20000410000 */
[C---:B------:R-:W-:Y:S04]  /*15820*/  HMMA.16816.F32 R128, R176.reuse, R182, R128 ;  /* 0x000000b6b080723c */ /* 0x040fe80000001880 */
[--C-:B------:R-:W-:Y:S02]  /*15830*/  FFMA.FTZ R32, R32, c[0x0][0x23c], -R169.reuse ;  /* 0x00008f0020207a23 */ /* 0x100fe400000108a9 */
[----:B------:R-:W1:Y:S01]  /*15840*/  LDSM.16.MT88.4 R180, [R236+0xe000] ;  /* 0x00e00000ecb4783b */ /* 0x000e620000004200 */
[----:B------:R-:W-:Y:S01]  /*15850*/  FFMA.FTZ R33, R33, c[0x0][0x23c], -R169 ;  /* 0x00008f0021217a23 */ /* 0x000fe200000108a9 */
[-C--:B--2---:R-:W-:Y:S01]  /*15860*/  HMMA.16816.F32 R132, R176, R184.reuse, R132 ;  /* 0x000000b8b084723c */ /* 0x084fe20000001884 */
[----:B------:R2:W-:Y:S03]  /*15870*/  MUFU.EX2 R204, R32 ;  /* 0x0000002000cc7308 */ /* 0x0005e60000000800 */
[--C-:B------:R-:W-:Y:S02]  /*15880*/  FFMA.FTZ R34, R34, c[0x0][0x23c], -R170.reuse ;  /* 0x00008f0022227a23 */ /* 0x100fe400000108aa */
[----:B------:R-:W-:Y:S02]  /*15890*/  FFMA.FTZ R35, R35, c[0x0][0x23c], -R170 ;  /* 0x00008f0023237a23 */ /* 0x000fe400000108aa */
[----:B------:R-:W-:Y:S03]  /*158a0*/  FMUL.FTZ R137, R0, R137 ;  /* 0x0000008900897220 */ /* 0x000fe60000410000 */
[----:B------:R3:W4:Y:S01]  /*158b0*/  MUFU.EX2 R252, R33 ;  /* 0x0000002100fc7308 */ /* 0x0007220000000800 */
[C---:B------:R-:W-:Y:S02]  /*158c0*/  FMUL.FTZ R140, R164.reuse, R140 ;  /* 0x0000008ca48c7220 */ /* 0x040fe40000410000 */
[C---:B------:R-:W-:Y:S01]  /*158d0*/  FMUL.FTZ R141, R164.reuse, R141 ;  /* 0x0000008da48d7220 */ /* 0x040fe20000410000 */
[C---:B------:R-:W-:Y:S04]  /*158e0*/  HMMA.16816.F32 R136, R172.reuse, R184, R136 ;  /* 0x000000b8ac88723c */ /* 0x040fe80000001888 */
[C---:B------:R-:W-:Y:S02]  /*158f0*/  FMUL.FTZ R142, R3.reuse, R142 ;  /* 0x0000008e038e7220 */ /* 0x040fe40000410000 */
[----:B------:R5:W-:Y:S01]  /*15900*/  MUFU.EX2 R249, R34 ;  /* 0x0000002200f97308 */ /* 0x000be20000000800 */
[C---:B------:R-:W-:Y:S01]  /*15910*/  FMUL.FTZ R143, R3.reuse, R143 ;  /* 0x0000008f038f7220 */ /* 0x040fe20000410000 */
[-C--:B------:R-:W-:Y:S04]  /*15920*/  HMMA.16816.F32 R20, R172, R186.reuse, R20 ;  /* 0x000000baac14723c */ /* 0x080fe80000001814 */
[----:B--2---:R-:W-:Y:S01]  /*15930*/  FMUL.FTZ R32, R164, R192 ;  /* 0x000000c0a4207220 */ /* 0x004fe20000410000 */
[----:B------:R-:W-:Y:S01]  /*15940*/  MOV R192, R221 ;  /* 0x000000dd00c07202 */ /* 0x000fe20000000f00 */
[--C-:B------:R-:W-:Y:S02]  /*15950*/  FFMA.FTZ R30, R30, c[0x0][0x23c], -R171.reuse ;  /* 0x00008f001e1e7a23 */ /* 0x100fe400000108ab */
[C---:B------:R-:W-:Y:S01]  /*15960*/  HMMA.16816.F32 R140, R176.reuse, R186, R140 ;  /* 0x000000bab08c723c */ /* 0x040fe2000000188c */
[----:B------:R2:W1:Y:S01]  /*15970*/  MUFU.EX2 R248, R35 ;  /* 0x0000002300f87308 */ /* 0x0004620000000800 */
[----:B------:R-:W4:Y:S02]  /*15980*/  LDSM.16.MT88.4 R184, [R235+0xe000] ;  /* 0x00e00000ebb8783b */ /* 0x000f240000004200 */
[----:B---3--:R-:W-:Y:S01]  /*15990*/  FMUL.FTZ R33, R164, R193 ;  /* 0x000000c1a4217220 */ /* 0x008fe20000410000 */
[----:B------:R-:W-:Y:S01]  /*159a0*/  MOV R193, R224 ;  /* 0x000000e000c17202 */ /* 0x000fe20000000f00 */
[C---:B------:R-:W-:Y:S02]  /*159b0*/  FMUL.FTZ R146, R2.reuse, R146 ;  /* 0x0000009202927220 */ /* 0x040fe40000410000 */
[----:B------:R-:W-:Y:S03]  /*159c0*/  FMUL.FTZ R147, R2, R147 ;  /* 0x0000009302937220 */ /* 0x000fe60000410000 */
[----:B------:R3:W-:Y:S01]  /*159d0*/  MUFU.EX2 R245, R30 ;  /* 0x0000001e00f57308 */ /* 0x0007e20000000800 */
[C---:B------:R-:W-:Y:S02]  /*159e0*/  FMUL.FTZ R144, R0.reuse, R144 ;  /* 0x0000009000907220 */ /* 0x040fe40000410000 */
[----:B-----5:R-:W-:Y:S01]  /*159f0*/  FMUL.FTZ R34, R3, R194 ;  /* 0x000000c203227220 */ /* 0x020fe20000410000 */
[----:B------:R-:W-:Y:S01]  /*15a00*/  MOV R194, R223 ;  /* 0x000000df00c27202 */ /* 0x000fe20000000f00 */
[----:B------:R-:W-:Y:S02]  /*15a10*/  FMUL.FTZ R145, R0, R145 ;  /* 0x0000009100917220 */ /* 0x000fe40000410000 */
[--C-:B------:R-:W-:Y:S02]  /*15a20*/  FFMA.FTZ R26, R26, c[0x0][0x23c], -R171.reuse ;  /* 0x00008f001a1a7a23 */ /* 0x100fe400000108ab */
[--C-:B------:R-:W-:Y:S01]  /*15a30*/  FFMA.FTZ R27, R27, c[0x0][0x23c], -R171.reuse ;  /* 0x00008f001b1b7a23 */ /* 0x100fe200000108ab */
[----:B------:R-:W-:Y:S01]  /*15a40*/  MUFU.EX2 R224, R37 ;  /* 0x0000002500e07308 */ /* 0x000fe20000000800 */
[--C-:B------:R-:W-:Y:S02]  /*15a50*/  FFMA.FTZ R24, R24, c[0x0][0x23c], -R212.reuse ;  /* 0x00008f0018187a23 */ /* 0x100fe400000108d4 */
[C---:B------:R-:W-:Y:S02]  /*15a60*/  FMUL.FTZ R150, R2.reuse, R150 ;  /* 0x0000009602967220 */ /* 0x040fe40000410000 */
[C---:B--2---:R-:W-:Y:S01]  /*15a70*/  FMUL.FTZ R35, R3.reuse, R195 ;  /* 0x000000c303237220 */ /* 0x044fe20000410000 */
[----:B------:R-:W-:Y:S01]  /*15a80*/  MOV R195, R222 ;  /* 0x000000de00c37202 */ /* 0x000fe20000000f00 */
[----:B------:R-:W-:Y:S02]  /*15a90*/  FMUL.FTZ R151, R2, R151 ;  /* 0x0000009702977220 */ /* 0x000fe40000410000 */
[C---:B------:R-:W-:Y:S01]  /*15aa0*/  FMUL.FTZ R148, R0.reuse, R148 ;  /* 0x0000009400947220 */ /* 0x040fe20000410000 */
[----:B------:R2:W-:Y:S01]  /*15ab0*/  MUFU.EX2 R221, R38 ;  /* 0x0000002600dd7308 */ /* 0x0005e20000000800 */
[----:B------:R-:W-:Y:S01]  /*15ac0*/  FMUL.FTZ R149, R0, R149 ;  /* 0x0000009500957220 */ /* 0x000fe20000410000 */
[-C--:B-1----:R-:W-:Y:S03]  /*15ad0*/  HMMA.16816.F32 R32, R176, R180.reuse, R32 ;  /* 0x000000b4b020723c */ /* 0x082fe60000001820 */
[C---:B------:R-:W-:Y:S02]  /*15ae0*/  FMUL.FTZ R152, R164.reuse, R152 ;  /* 0x00000098a4987220 */ /* 0x040fe40000410000 */
[----:B------:R-:W-:Y:S02]  /*15af0*/  FMUL.FTZ R153, R164, R153 ;  /* 0x00000099a4997220 */ /* 0x000fe40000410000 */
[C---:B------:R-:W-:Y:S01]  /*15b00*/  FMUL.FTZ R154, R3.reuse, R154 ;  /* 0x0000009a039a7220 */ /* 0x040fe20000410000 */
[C---:B------:R-:W-:Y:S01]  /*15b10*/  HMMA.16816.F32 R144, R172.reuse, R180, R144 ;  /* 0x000000b4ac90723c */ /* 0x040fe20000001890 */
[----:B------:R1:W-:Y:S03]  /*15b20*/  MUFU.EX2 R247, R26 ;  /* 0x0000001a00f77308 */ /* 0x0003e60000000800 */
[----:B------:R-:W-:Y:S02]  /*15b30*/  FMUL.FTZ R155, R3, R155 ;  /* 0x0000009b039b7220 */ /* 0x000fe40000410000 */
[--C-:B------:R-:W-:Y:S02]  /*15b40*/  FFMA.FTZ R31, R31, c[0x0][0x23c], -R171.reuse ;  /* 0x00008f001f1f7a23 */ /* 0x100fe400000108ab */
[-C--:B------:R-:W-:Y:S03]  /*15b50*/  HMMA.16816.F32 R148, R172, R182.reuse, R148 ;  /* 0x000000b6ac94723c */ /* 0x080fe60000001894 */
[----:B------:R5:W4:Y:S01]  /*15b60*/  MUFU.EX2 R246, R27 ;  /* 0x0000001b00f67308 */ /* 0x000b220000000800 */
[--C-:B---3--:R-:W-:Y:S02]  /*15b70*/  FFMA.FTZ R30, R25, c[0x0][0x23c], -R212.reuse ;  /* 0x00008f00191e7a23 */ /* 0x108fe400000108d4 */
[--C-:B------:R-:W-:Y:S01]  /*15b80*/  FFMA.FTZ R28, R28, c[0x0][0x23c], -R212.reuse ;  /* 0x00008f001c1c7a23 */ /* 0x100fe200000108d4 */
[----:B--2---:R-:W-:Y:S01]  /*15b90*/  LDSM.16.MT88.4 R36, [R236+0xe800] ;  /* 0x00e80000ec24783b */ /* 0x004fe20000004200 */
[C---:B------:R-:W-:Y:S04]  /*15ba0*/  HMMA.16816.F32 R152, R176.reuse, R182, R152 ;  /* 0x000000b6b098723c */ /* 0x040fe80000001898 */
[--C-:B------:R-:W-:Y:S01]  /*15bb0*/  FFMA.FTZ R29, R29, c[0x0][0x23c], -R212.reuse ;  /* 0x00008f001d1d7a23 */ /* 0x100fe200000108d4 */
[----:B------:R2:W-:Y:S01]  /*15bc0*/  MUFU.EX2 R230, R24 ;  /* 0x0000001800e67308 */ /* 0x0005e20000000800 */
[C---:B------:R-:W-:Y:S01]  /*15bd0*/  FMUL.FTZ R156, R164.reuse, R156 ;  /* 0x0000009ca49c7220 */ /* 0x040fe20000410000 */
[----:B------:R-:W3:Y:S01]  /*15be0*/  LDSM.16.MT88.4 R180, [R233+0xc800] ;  /* 0x00c80000e9b4783b */ /* 0x000ee20000004200 */
[----:B------:R-:W-:Y:S04]  /*15bf0*/  FMUL.FTZ R157, R164, R157 ;  /* 0x0000009da49d7220 */ /* 0x000fe80000410000 */
[C---:B------:R-:W-:Y:S02]  /*15c00*/  FMUL.FTZ R158, R3.reuse, R158 ;  /* 0x0000009e039e7220 */ /* 0x040fe40000410000 */
[C---:B------:R-:W-:Y:S01]  /*15c10*/  FMUL.FTZ R159, R3.reuse, R159 ;  /* 0x0000009f039f7220 */ /* 0x040fe20000410000 */
[----:B------:R3:W3:Y:S01]  /*15c20*/  MUFU.EX2 R229, R30 ;  /* 0x0000001e00e57308 */ /* 0x0006e20000000800 */
[----:B-1----:R-:W-:Y:S02]  /*15c30*/  FMUL.FTZ R26, R2, R198 ;  /* 0x000000c6021a7220 */ /* 0x002fe40000410000 */
[----:B------:R-:W-:Y:S01]  /*15c40*/  FMUL.FTZ R25, R0, R197 ;  /* 0x000000c500197220 */ /* 0x000fe20000410000 */
[----:B------:R-:W-:Y:S01]  /*15c50*/  MOV R197, R216 ;  /* 0x000000d800c57202 */ /* 0x000fe20000000f00 */
[C---:B-----5:R-:W-:Y:S01]  /*15c60*/  FMUL.FTZ R27, R2.reuse, R199 ;  /* 0x000000c7021b7220 */ /* 0x060fe20000410000 */
[-C--:B----4-:R-:W-:Y:S03]  /*15c70*/  HMMA.16816.F32 R156, R176, R184.reuse, R156 ;  /* 0x000000b8b09c723c */ /* 0x090fe6000000189c */
[C---:B------:R-:W-:Y:S01]  /*15c80*/  FMUL.FTZ R162, R2.reuse, R162 ;  /* 0x000000a202a27220 */ /* 0x040fe20000410000 */
[----:B------:R1:W4:Y:S01]  /*15c90*/  MUFU.EX2 R231, R31 ;  /* 0x0000001f00e77308 */ /* 0x0003220000000800 */
[----:B------:R-:W-:Y:S02]  /*15ca0*/  FMUL.FTZ R163, R2, R163 ;  /* 0x000000a302a37220 */ /* 0x000fe40000410000 */
[C---:B------:R-:W-:Y:S02]  /*15cb0*/  FMUL.FTZ R160, R0.reuse, R160 ;  /* 0x000000a000a07220 */ /* 0x040fe40000410000 */
[C---:B--2---:R-:W-:Y:S03]  /*15cc0*/  FMUL.FTZ R24, R0.reuse, R196 ;  /* 0x000000c400187220 */ /* 0x044fe60000410000 */
[----:B------:R-:W-:Y:S01]  /*15cd0*/  FMUL.FTZ R161, R0, R161 ;  /* 0x000000a100a17220 */ /* 0x000fe20000410000 */
[----:B------:R-:W-:Y:S01]  /*15ce0*/  MOV R196, R218 ;  /* 0x000000da00c47202 */ /* 0x000fe20000000f00 */
[----:B------:R2:W-:Y:S01]  /*15cf0*/  MUFU.EX2 R228, R28 ;  /* 0x0000001c00e47308 */ /* 0x0005e20000000800 */
[--C-:B------:R-:W-:Y:S01]  /*15d00*/  FFMA.FTZ R42, R42, c[0x0][0x23c], -R171.reuse ;  /* 0x00008f002a2a7a23 */ /* 0x100fe200000108ab */
[C---:B------:R-:W-:Y:S04]  /*15d10*/  HMMA.16816.F32 R24, R172.reuse, R184, R24 ;  /* 0x000000b8ac18723c */ /* 0x040fe80000001818 */
[----:B---3--:R-:W-:Y:S01]  /*15d20*/  FMUL.FTZ R30, R3, R202 ;  /* 0x000000ca031e7220 */ /* 0x008fe20000410000 */
[----:B------:R-:W-:Y:S01]  /*15d30*/  MOV R202, R220 ;  /* 0x000000dc00ca7202 */ /* 0x000fe20000000f00 */
[--C-:B------:R-:W-:Y:S02]  /*15d40*/  FFMA.FTZ R43, R43, c[0x0][0x23c], -R171.reuse ;  /* 0x00008f002b2b7a23 */ /* 0x100fe400000108ab */
[-C--:B------:R-:W-:Y:S01]  /*15d50*/  HMMA.16816.F32 R160, R172, R186.reuse, R160 ;  /* 0x000000baaca0723c */ /* 0x080fe200000018a0 */
[----:B------:R3:W5:Y:S03]  /*15d60*/  MUFU.EX2 R227, R29 ;  /* 0x0000001d00e37308 */ /* 0x0007660000000800 */
[----:B-1----:R-:W-:Y:S01]  /*15d70*/  FMUL.FTZ R31, R3, R203 ;  /* 0x000000cb031f7220 */ /* 0x002fe20000410000 */
[----:B------:R-:W-:Y:S01]  /*15d80*/  MOV R203, R214 ;  /* 0x000000d600cb7202 */ /* 0x000fe20000000f00 */
[--C-:B------:R-:W-:Y:S01]  /*15d90*/  FFMA.FTZ R40, R40, c[0x0][0x23c], -R212.reuse ;  /* 0x00008f0028287a23 */ /* 0x100fe200000108d4 */
[----:B------:R-:W-:Y:S01]  /*15da0*/  F2FP.PACK_AB R174, R252, R204 ;  /* 0x000000ccfcae723e */ /* 0x000fe200000000ff */
[--C-:B------:R-:W-:Y:S01]  /*15db0*/  FFMA.FTZ R41, R41, c[0x0][0x23c], -R212.reuse ;  /* 0x00008f0029297a23 */ /* 0x100fe200000108d4 */
[----:B------:R-:W-:Y:S02]  /*15dc0*/  F2FP.PACK_AB R173, R250, R251 ;  /* 0x000000fbfaad723e */ /* 0x000fe400000000ff */
[----:B------:R-:W-:Y:S01]  /*15dd0*/  MUFU.EX2 R223, R49 ;  /* 0x0000003100df7308 */ /* 0x000fe20000000800 */
[----:B------:R-:W-:Y:S01]  /*15de0*/  F2FP.PACK_AB R175, R248, R249 ;  /* 0x000000f9f8af723e */ /* 0x000fe200000000ff */
[----:B------:R-:W-:Y:S02]  /*15df0*/  FFMA.FTZ R212, R61, c[0x0][0x23c], -R212 ;  /* 0x00008f003dd47a23 */ /* 0x000fe400000108d4 */
[----:B--2---:R-:W-:Y:S01]  /*15e00*/  FMUL.FTZ R28, R164, R200 ;  /* 0x000000c8a41c7220 */ /* 0x004fe20000410000 */
[----:B------:R-:W-:Y:S01]  /*15e10*/  MOV R200, R209 ;  /* 0x000000d100c87202 */ /* 0x000fe20000000f00 */
[--C-:B------:R-:W-:Y:S01]  /*15e20*/  FFMA.FTZ R66, R66, c[0x0][0x23c], -R170.reuse ;  /* 0x00008f0042427a23 */ /* 0x100fe200000108aa */
[----:B------:R-:W-:Y:S01]  /*15e30*/  MOV R209, R207 ;  /* 0x000000cf00d17202 */ /* 0x000fe20000000f00 */
[----:B------:R-:W-:Y:S01]  /*15e40*/  FFMA.FTZ R170, R67, c[0x0][0x23c], -R170 ;  /* 0x00008f0043aa7a23 */ /* 0x000fe200000108aa */
[----:B------:R-:W-:Y:S01]  /*15e50*/  F2FP.PACK_AB R172, R213, R200 ;  /* 0x000000c8d5ac723e */ /* 0x000fe200000000ff */
[----:B------:R-:W-:Y:S01]  /*15e60*/  MUFU.EX2 R220, R50 ;  /* 0x0000003200dc7308 */ /* 0x000fe20000000800 */
[----:B------:R-:W-:Y:S01]  /*15e70*/  MOV R207, R217 ;  /* 0x000000d900cf7202 */ /* 0x000fe20000000f00 */
[--C-:B------:R-:W-:Y:S02]  /*15e80*/  FFMA.FTZ R58, R58, c[0x0][0x23c], -R171.reuse ;  /* 0x00008f003a3a7a23 */ /* 0x100fe400000108ab */
[----:B---3--:R-:W-:Y:S01]  /*15e90*/  FMUL.FTZ R29, R164, R201 ;  /* 0x000000c9a41d7220 */ /* 0x008fe20000410000 */
[----:B------:R-:W-:Y:S01]  /*15ea0*/  MOV R201, R215 ;  /* 0x000000d700c97202 */ /* 0x000fe20000000f00 */
[----:B------:R-:W-:Y:S02]  /*15eb0*/  FFMA.FTZ R171, R63, c[0x0][0x23c], -R171 ;  /* 0x00008f003fab7a23 */ /* 0x000fe400000108ab */
[--C-:B------:R-:W-:Y:S02]  /*15ec0*/  FFMA.FTZ R64, R64, c[0x0][0x23c], -R169.reuse ;  /* 0x00008f0040407a23 */ /* 0x100fe400000108a9 */
[----:B------:R1:W-:Y:S01]  /*15ed0*/  MUFU.EX2 R222, R51 ;  /* 0x0000003300de7308 */ /* 0x0003e20000000800 */
[----:B------:R-:W-:Y:S01]  /*15ee0*/  HMMA.16816.F32 R28, R176, R186, R28 ;  /* 0x000000bab01c723c */ /* 0x000fe2000000181c */
[----:B------:R-:W2:Y:S03]  /*15ef0*/  LDSM.16.MT88.4 R184, [R234+0xc800] ;  /* 0x00c80000eab8783b */ /* 0x000ea60000004200 */
[----:B------:R-:W-:Y:S03]  /*15f00*/  FFMA.FTZ R169, R65, c[0x0][0x23c], -R169 ;  /* 0x00008f0041a97a23 */ /* 0x000fe600000108a9 */
[----:B------:R-:W-:Y:S01]  /*15f10*/  F2FP.PACK_AB R177, R246, R247 ;  /* 0x000000f7f6b1723e */ /* 0x000fe200000000ff */
[-C--:B------:R-:W-:Y:S01]  /*15f20*/  HMMA.16816.F32 R4, R172, R180.reuse, R4 ;  /* 0x000000b4ac04723c */ /* 0x080fe20000001804 */
[----:B------:R-:W-:Y:S04]  /*15f30*/  MUFU.EX2 R217, R46 ;  /* 0x0000002e00d97308 */ /* 0x000fe80000000800 */
[----:B------:R-:W-:Y:S02]  /*15f40*/  F2FP.PACK_AB R176, R229, R230 ;  /* 0x000000e6e5b0723e */ /* 0x000fe400000000ff */
[----:B----4-:R-:W-:Y:S02]  /*15f50*/  F2FP.PACK_AB R179, R231, R245 ;  /* 0x000000f5e7b3723e */ /* 0x010fe400000000ff */
[----:B-----5:R-:W-:Y:S02]  /*15f60*/  F2FP.PACK_AB R178, R227, R228 ;  /* 0x000000e4e3b2723e */ /* 0x020fe400000000ff */
[----:B------:R-:W3:Y:S01]  /*15f70*/  MUFU.EX2 R216, R47 ;  /* 0x0000002f00d87308 */ /* 0x000ee20000000800 */
[----:B-1----:R-:W-:Y:S04]  /*15f80*/  LDSM.16.MT88.4 R48, [R235+0xe800] ;  /* 0x00e80000eb30783b */ /* 0x002fe80000004200 */
[C---:B------:R-:W-:Y:S05]  /*15f90*/  HMMA.16816.F32 R8, R176.reuse, R180, R8 ;  /* 0x000000b4b008723c */ /* 0x040fea0000001808 */
[----:B------:R-:W-:Y:S03]  /*15fa0*/  MUFU.EX2 R214, R44 ;  /* 0x0000002c00d67308 */ /* 0x000fe60000000800 */
[-C--:B------:R-:W-:Y:S07]  /*15fb0*/  HMMA.16816.F32 R12, R176, R182.reuse, R12 ;  /* 0x000000b6b00c723c */ /* 0x080fee000000180c */
[----:B------:R-:W-:Y:S01]  /*15fc0*/  MUFU.EX2 R67, R62 ;  /* 0x0000003e00437308 */ /* 0x000fe20000000800 */
[C---:B------:R-:W-:Y:S01]  /*15fd0*/  HMMA.16816.F32 R16, R172.reuse, R182, R16 ;  /* 0x000000b6ac10723c */ /* 0x040fe20000001810 */
[----:B------:R-:W1:Y:S07]  /*15fe0*/  LDSM.16.MT88.4 R180, [R235+0xc800] ;  /* 0x00c80000ebb4783b */ /* 0x000e6e0000004200 */
[-C--:B--2---:R-:W-:Y:S01]  /*15ff0*/  HMMA.16816.F32 R68, R172, R184.reuse, R68 ;  /* 0x000000b8ac44723c */ /* 0x084fe20000001844 */
[----:B------:R-:W-:Y:S07]  /*16000*/  MUFU.EX2 R65, R56 ;  /* 0x0000003800417308 */ /* 0x000fee0000000800 */
[C---:B------:R-:W-:Y:S03]  /*16010*/  HMMA.16816.F32 R72, R176.reuse, R184, R72 ;  /* 0x000000b8b048723c */ /* 0x040fe60000001848 */
[----:B------:R-:W-:Y:S05]  /*16020*/  MUFU.EX2 R218, R42 ;  /* 0x0000002a00da7308 */ /* 0x000fea0000000800 */
[-C--:B------:R-:W-:Y:S05]  /*16030*/  HMMA.16816.F32 R76, R176, R186.reuse, R76 ;  /* 0x000000bab04c723c */ /* 0x080fea000000184c */
[----:B------:R3:W2:Y:S03]  /*16040*/  MUFU.EX2 R199, R43 ;  /* 0x0000002b00c77308 */ /* 0x0006a60000000800 */
[C---:B------:R-:W-:Y:S01]  /*16050*/  HMMA.16816.F32 R80, R172.reuse, R186, R80 ;  /* 0x000000baac50723c */ /* 0x040fe20000001850 */
[----:B------:R-:W4:Y:S06]  /*16060*/  LDSM.16.MT88.4 R184, [R233+0xe800] ;  /* 0x00e80000e9b8783b */ /* 0x000f2c0000004200 */
[----:B------:R-:W-:Y:S01]  /*16070*/  MUFU.EX2 R198, R40 ;  /* 0x0000002800c67308 */ /* 0x000fe20000000800 */
[-C--:B------:R-:W-:Y:S08]  /*16080*/  HMMA.16816.F32 R84, R172, R188.reuse, R84 ;  /* 0x000000bcac54723c */ /* 0x080ff00000001854 */
[C---:B------:R-:W-:Y:S01]  /*16090*/  HMMA.16816.F32 R88, R176.reuse, R188, R88 ;  /* 0x000000bcb058723c */ /* 0x040fe20000001858 */
[----:B------:R2:W5:Y:S03]  /*160a0*/  MUFU.EX2 R215, R41 ;  /* 0x0000002900d77308 */ /* 0x0005660000000800 */
[----:B---3--:R-:W-:Y:S04]  /*160b0*/  F2FP.PACK_AB R43, R216, R217 ;  /* 0x000000d9d82b723e */ /* 0x008fe800000000ff */
[-C--:B------:R-:W-:Y:S03]  /*160c0*/  HMMA.16816.F32 R92, R176, R190.reuse, R92 ;  /* 0x000000beb05c723c */ /* 0x080fe6000000185c */
[----:B------:R-:W-:Y:S05]  /*160d0*/  MUFU.EX2 R171, R171 ;  /* 0x000000ab00ab7308 */ /* 0x000fea0000000800 */
[C---:B------:R-:W-:Y:S01]  /*160e0*/  HMMA.16816.F32 R96, R172.reuse, R190, R96 ;  /* 0x000000beac60723c */ /* 0x040fe20000001860 */
[----:B------:R-:W3:Y:S04]  /*160f0*/  LDSM.16.MT88.4 R188, [R234+0xe800] ;  /* 0x00e80000eabc783b */ /* 0x000ee80000004200 */
[----:B------:R-:W-:Y:S03]  /*16100*/  MUFU.EX2 R212, R212 ;  /* 0x000000d400d47308 */ /* 0x000fe60000000800 */
[-C--:B-1----:R-:W-:Y:S04]  /*16110*/  HMMA.16816.F32 R100, R172, R180.reuse, R100 ;  /* 0x000000b4ac64723c */ /* 0x082fe80000001864 */
[----:B--2---:R-:W-:Y:S02]  /*16120*/  F2FP.PACK_AB R41, R199, R218 ;  /* 0x000000dac729723e */ /* 0x004fe400000000ff */
[----:B-----5:R-:W-:Y:S02]  /*16130*/  F2FP.PACK_AB R40, R215, R198 ;  /* 0x000000c6d728723e */ /* 0x020fe400000000ff */
[C---:B------:R-:W-:Y:S08]  /*16140*/  HMMA.16816.F32 R104, R176.reuse, R180, R104 ;  /* 0x000000b4b068723c */ /* 0x040ff00000001868 */
[-C--:B------:R-:W-:Y:S08]  /*16150*/  HMMA.16816.F32 R108, R176, R182.reuse, R108 ;  /* 0x000000b6b06c723c */ /* 0x080ff0000000186c */
[C---:B------:R-:W-:Y:S01]  /*16160*/  HMMA.16816.F32 R112, R172.reuse, R182, R112 ;  /* 0x000000b6ac70723c */ /* 0x040fe20000001870 */
[----:B------:R-:W1:Y:S07]  /*16170*/  LDSM.16.MT88.4 R180, [R233+0xd000] ;  /* 0x00d00000e9b4783b */ /* 0x000e6e0000004200 */
[-C--:B----4-:R-:W-:Y:S08]  /*16180*/  HMMA.16816.F32 R116, R172, R184.reuse, R116 ;  /* 0x000000b8ac74723c */ /* 0x090ff00000001874 */
[C---:B------:R-:W-:Y:S07]  /*16190*/  HMMA.16816.F32 R120, R176.reuse, R184, R120 ;  /* 0x000000b8b078723c */ /* 0x040fee0000001878 */
[----:B------:R-:W-:Y:S01]  /*161a0*/  MOV R185, R213 ;  /* 0x000000d500b97202 */ /* 0x000fe20000000f00 */
[-C--:B------:R-:W-:Y:S01]  /*161b0*/  HMMA.16816.F32 R124, R176, R186.reuse, R124 ;  /* 0x000000bab07c723c */ /* 0x080fe2000000187c */
[----:B------:R2:W4:Y:S07]  /*161c0*/  MUFU.EX2 R213, R45 ;  /* 0x0000002d00d57308 */ /* 0x00052e0000000800 */
[C---:B------:R-:W-:Y:S08]  /*161d0*/  HMMA.16816.F32 R128, R172.reuse, R186, R128 ;  /* 0x000000baac80723c */ /* 0x040ff00000001880 */
[-C--:B---3--:R-:W-:Y:S08]  /*161e0*/  HMMA.16816.F32 R132, R172, R188.reuse, R132 ;  /* 0x000000bcac84723c */ /* 0x088ff00000001884 */
[C---:B------:R-:W-:Y:S01]  /*161f0*/  HMMA.16816.F32 R136, R176.reuse, R188, R136 ;  /* 0x000000bcb088723c */ /* 0x040fe20000001888 */
[----:B--2---:R-:W2:Y:S03]  /*16200*/  LDSM.16.MT88.4 R44, [R234+0xd000] ;  /* 0x00d00000ea2c783b */ /* 0x004ea60000004200 */
[----:B----4-:R-:W-:Y:S03]  /*16210*/  F2FP.PACK_AB R42, R213, R214 ;  /* 0x000000d6d52a723e */ /* 0x010fe600000000ff */
[----:B------:R-:W-:Y:S01]  /*16220*/  MOV R189, R210 ;  /* 0x000000d200bd7202 */ /* 0x000fe20000000f00 */
[-C--:B------:R-:W-:Y:S01]  /*16230*/  HMMA.16816.F32 R20, R176, R190.reuse, R20 ;  /* 0x000000beb014723c */ /* 0x080fe20000001814 */
[----:B------:R-:W-:Y:S03]  /*16240*/  MUFU.EX2 R210, R52 ;  /* 0x0000003400d27308 */ /* 0x000fe60000000800 */
[----:B------:R-:W-:Y:S04]  /*16250*/  MOV R188, R211 ;  /* 0x000000d300bc7202 */ /* 0x000fe80000000f00 */
[C---:B------:R-:W-:Y:S03]  /*16260*/  HMMA.16816.F32 R140, R172.reuse, R190, R140 ;  /* 0x000000beac8c723c */ /* 0x040fe6000000188c */
[----:B------:R-:W-:Y:S04]  /*16270*/  MUFU.EX2 R211, R53 ;  /* 0x0000003500d37308 */ /* 0x000fe80000000800 */
[----:B------:R-:W-:Y:S01]  /*16280*/  MOV R191, R208 ;  /* 0x000000d000bf7202 */ /* 0x000fe20000000f00 */
[-C--:B------:R-:W-:Y:S04]  /*16290*/  HMMA.16816.F32 R32, R172, R36.reuse, R32 ;  /* 0x00000024ac20723c */ /* 0x080fe80000001820 */
[----:B------:R-:W-:Y:S01]  /*162a0*/  MOV R190, R209 ;  /* 0x000000d100be7202 */ /* 0x000fe20000000f00 */
[----:B------:R-:W-:Y:S03]  /*162b0*/  MUFU.EX2 R208, R169 ;  /* 0x000000a900d07308 */ /* 0x000fe60000000800 */
[C---:B------:R-:W-:Y:S07]  /*162c0*/  HMMA.16816.F32 R144, R176.reuse, R36, R144 ;  /* 0x00000024b090723c */ /* 0x040fee0000001890 */
[----:B------:R-:W-:Y:S01]  /*162d0*/  MUFU.EX2 R169, R59 ;  /* 0x0000003b00a97308 */ /* 0x000fe20000000800 */
[-C--:B------:R-:W-:Y:S04]  /*162e0*/  HMMA.16816.F32 R148, R176, R38.reuse, R148 ;  /* 0x00000026b094723c */ /* 0x080fe80000001894 */
[----:B------:R-:W-:Y:S02]  /*162f0*/  F2FP.PACK_AB R36, R224, R226 ;  /* 0x000000e2e024723e */ /* 0x000fe400000000ff */
[----:B------:R-:W-:Y:S02]  /*16300*/  F2FP.PACK_AB R37, R219, R221 ;  /* 0x000000dddb25723e */ /* 0x000fe400000000ff */
[C---:B------:R-:W-:Y:S01]  /*16310*/  HMMA.16816.F32 R152, R172.reuse, R38, R152 ;  /* 0x00000026ac98723c */ /* 0x040fe20000001898 */
[----:B------:R-:W-:Y:S06]  /*16320*/  MUFU.EX2 R209, R64 ;  /* 0x0000004000d17308 */ /* 0x000fec0000000800 */
[----:B------:R-:W-:Y:S01]  /*16330*/  F2FP.PACK_AB R38, R223, R225 ;  /* 0x000000e1df26723e */ /* 0x000fe200000000ff */
[-C--:B------:R-:W-:Y:S03]  /*16340*/  HMMA.16816.F32 R156, R172, R48.reuse, R156 ;  /* 0x00000030ac9c723c */ /* 0x080fe6000000189c */
[----:B------:R3:W-:Y:S01]  /*16350*/  MUFU.EX2 R64, R60 ;  /* 0x0000003c00407308 */ /* 0x0007e20000000800 */
[----:B------:R-:W-:Y:S04]  /*16360*/  F2FP.PACK_AB R39, R222, R220 ;  /* 0x000000dcde27723e */ /* 0x000fe800000000ff */
[C---:B------:R-:W-:Y:S08]  /*16370*/  HMMA.16816.F32 R24, R176.reuse, R48, R24 ;  /* 0x00000030b018723c */ /* 0x040ff00000001818 */
[-C--:B------:R-:W-:Y:S01]  /*16380*/  HMMA.16816.F32 R160, R176, R50.reuse, R160 ;  /* 0x00000032b0a0723c */ /* 0x080fe200000018a0 */
[----:B------:R-:W4:Y:S04]  /*16390*/  LDL.LU R177, [R1+0x18] ;  /* 0x0000180001b17983 */ /* 0x000f280000300800 */
[----:B------:R-:W5:Y:S02]  /*163a0*/  LDL.LU R176, [R1+0x1c] ;  /* 0x00001c0001b07983 */ /* 0x000f640000300800 */
[----:B------:R-:W-:Y:S01]  /*163b0*/  MOV R179, R185 ;  /* 0x000000b900b37202 */ /* 0x000fe20000000f00 */
[----:B------:R-:W-:Y:S01]  /*163c0*/  HMMA.16816.F32 R28, R172, R50, R28 ;  /* 0x00000032ac1c723c */ /* 0x000fe2000000181c */
[----:B------:R-:W2:Y:S03]  /*163d0*/  LDSM.16.MT88.4 R48, [R236+0xd000] ;  /* 0x00d00000ec30783b */ /* 0x000ea60000004200 */
[----:B------:R-:W-:Y:S02]  /*163e0*/  MOV R185, R205 ;  /* 0x000000cd00b97202 */ /* 0x000fe40000000f00 */
[----:B------:R-:W-:Y:S01]  /*163f0*/  MOV R178, R203 ;  /* 0x000000cb00b27202 */ /* 0x000fe20000000f00 */
[----:B------:R-:W-:Y:S01]  /*16400*/  MUFU.EX2 R205, R66 ;  /* 0x0000004200cd7308 */ /* 0x000fe20000000800 */
[-C--:B-1----:R-:W-:Y:S01]  /*16410*/  HMMA.16816.F32 R4, R36, R180.reuse, R4 ;  /* 0x000000b42404723c */ /* 0x082fe20000001804 */
[----:B------:R-:W1:Y:S04]  /*16420*/  LDSM.16.MT88.4 R172, [R235+0xd000] ;  /* 0x00d00000ebac783b */ /* 0x000e680000004200 */
[----:B------:R-:W-:Y:S02]  /*16430*/  MOV R203, R195 ;  /* 0x000000c300cb7202 */ /* 0x000fe40000000f00 */
[----:B------:R-:W-:Y:S01]  /*16440*/  MOV R195, R193 ;  /* 0x000000c100c37202 */ /* 0x000fe20000000f00 */
[C---:B------:R-:W-:Y:S01]  /*16450*/  HMMA.16816.F32 R8, R40.reuse, R180, R8 ;  /* 0x000000b42808723c */ /* 0x040fe20000001808 */
[----:B------:R-:W5:Y:S01]  /*16460*/  LDL.LU R180, [R1+0x14] ;  /* 0x0000140001b47983 */ /* 0x000f620000300800 */
[----:B------:R-:W-:Y:S02]  /*16470*/  MUFU.EX2 R66, R57 ;  /* 0x0000003900427308 */ /* 0x000fe40000000800 */
[----:B------:R-:W-:Y:S01]  /*16480*/  MOV R193, R206 ;  /* 0x000000ce00c17202 */ /* 0x000fe20000000f00 */
[----:B---3--:R-:W-:Y:S02]  /*16490*/  LDSM.16.MT88.4 R60, [R236+0xf800] ;  /* 0x00f80000ec3c783b */ /* 0x008fe40000004200 */
[----:B------:R-:W-:Y:S01]  /*164a0*/  MOV R181, R204 ;  /* 0x000000cc00b57202 */ /* 0x000fe20000000f00 */
[-C--:B------:R-:W-:Y:S04]  /*164b0*/  HMMA.16816.F32 R12, R40, R182.reuse, R12 ;  /* 0x000000b6280c723c */ /* 0x080fe8000000180c */
[----:B------:R-:W-:Y:S04]  /*164c0*/  MUFU.EX2 R206, R54 ;  /* 0x0000003600ce7308 */ /* 0x000fe80000000800 */
[C---:B------:R-:W-:Y:S01]  /*164d0*/  HMMA.16816.F32 R16, R36.reuse, R182, R16 ;  /* 0x000000b62410723c */ /* 0x040fe20000001810 */
[----:B------:R-:W3:Y:S05]  /*164e0*/  LDL.LU R182, [R1+0x20] ;  /* 0x0000200001b67983 */ /* 0x000eea0000300800 */
[----:B------:R-:W-:Y:S01]  /*164f0*/  MUFU.EX2 R204, R170 ;  /* 0x000000aa00cc7308 */ /* 0x000fe20000000800 */
[----:B------:R-:W-:Y:S01]  /*16500*/  MOV R183, R207 ;  /* 0x000000cf00b77202 */ /* 0x000fe20000000f00 */
[-C--:B--2---:R-:W-:Y:S08]  /*16510*/  HMMA.16816.F32 R68, R36, R44.reuse, R68 ;  /* 0x0000002c2444723c */ /* 0x084ff00000001844 */
[C---:B------:R-:W-:Y:S01]  /*16520*/  HMMA.16816.F32 R72, R40.reuse, R44, R72 ;  /* 0x0000002c2848723c */ /* 0x040fe20000001848 */
[----:B------:R2:W-:Y:S07]  /*16530*/  MUFU.EX2 R207, R55 ;  /* 0x0000003700cf7308 */ /* 0x0005ee0000000800 */
[-C--:B------:R-:W-:Y:S03]  /*16540*/  HMMA.16816.F32 R76, R40, R46.reuse, R76 ;  /* 0x0000002e284c723c */ /* 0x080fe6000000184c */
[----:B------:R1:W1:Y:S05]  /*16550*/  MUFU.EX2 R170, R58 ;  /* 0x0000003a00aa7308 */ /* 0x00026a0000000800 */
[C---:B------:R-:W-:Y:S01]  /*16560*/  HMMA.16816.F32 R80, R36.reuse, R46, R80 ;  /* 0x0000002e2450723c */ /* 0x040fe20000001850 */
[----:B------:R-:W1:Y:S07]  /*16570*/  LDSM.16.MT88.4 R44, [R233+0xf000] ;  /* 0x00f00000e92c783b */ /* 0x000e6e0000004200 */
[-C--:B------:R-:W-:Y:S01]  /*16580*/  HMMA.16816.F32 R84, R36, R48.reuse, R84 ;  /* 0x000000302454723c */ /* 0x080fe20000001854 */
[----:B--2---:R-:W-:Y:S07]  /*16590*/  LDSM.16.MT88.4 R52, [R236+0xd800] ;  /* 0x00d80000ec34783b */ /* 0x004fee0000004200 */
[C---:B------:R-:W-:Y:S04]  /*165a0*/  HMMA.16816.F32 R88, R40.reuse, R48, R88 ;  /* 0x000000302858723c */ /* 0x040fe80000001858 */
[----:B-1----:R-:W-:Y:S02]  /*165b0*/  MOV R58, R185 ;  /* 0x000000b9003a7202 */ /* 0x002fe40000000f00 */
[----:B------:R-:W-:Y:S02]  /*165c0*/  LDSM.16.MT88.4 R184, [R233+0xd800] ;  /* 0x00d80000e9b8783b */ /* 0x000fe40000004200 */
        /* <DEDUP_REMOVED lines=21> */
[C---:B------:R-:W-:Y:S08]  /*16720*/  HMMA.16816.F32 R152, R36.reuse, R174, R152 ;  /* 0x000000ae2498723c */ /* 0x040ff00000001898 */
[-C--:B------:R-:W-:Y:S08]  /*16730*/  HMMA.16816.F32 R156, R36, R44.reuse, R156 ;  /* 0x0000002c249c723c */ /* 0x080ff0000000189c */
[C---:B------:R-:W-:Y:S08]  /*16740*/  HMMA.16816.F32 R24, R40.reuse, R44, R24 ;  /* 0x0000002c2818723c */ /* 0x040ff00000001818 */
[-C--:B------:R-:W-:Y:S01]  /*16750*/  HMMA.16816.F32 R160, R40, R46.reuse, R160 ;  /* 0x0000002e28a0723c */ /* 0x080fe200000018a0 */
[----:B------:R-:W-:Y:S07]  /*16760*/  LDSM.16.MT88.4 R40, [R233+0xf800] ;  /* 0x00f80000e928783b */ /* 0x000fee0000004200 */
[----:B------:R-:W-:Y:S01]  /*16770*/  HMMA.16816.F32 R28, R36, R46, R28 ;  /* 0x0000002e241c723c */ /* 0x000fe2000000181c */
[----:B------:R-:W-:Y:S06]  /*16780*/  LDSM.16.MT88.4 R44, [R234+0xf800] ;  /* 0x00f80000ea2c783b */ /* 0x000fec0000004200 */
[----:B------:R-:W-:Y:S02]  /*16790*/  F2FP.PACK_AB R37, R169, R170 ;  /* 0x000000aaa925723e */ /* 0x000fe400000000ff */
[----:B------:R-:W-:Y:S03]  /*167a0*/  F2FP.PACK_AB R39, R171, R67 ;  /* 0x00000043ab27723e */ /* 0x000fe600000000ff */
[----:B------:R-:W-:Y:S02]  /*167b0*/  F2FP.PACK_AB R36, R66, R65 ;  /* 0x000000414224723e */ /* 0x000fe400000000ff */
[----:B------:R-:W-:Y:S01]  /*167c0*/  F2FP.PACK_AB R38, R212, R64 ;  /* 0x00000040d426723e */ /* 0x000fe200000000ff */
[----:B----4-:R-:W-:Y:S01]  /*167d0*/  FFMA.FTZ R3, R3, R177, R203 ;  /* 0x000000b103037223 */ /* 0x010fe200000100cb */
[----:B------:R-:W-:Y:S01]  /*167e0*/  F2FP.PACK_AB R203, R204, R205 ;  /* 0x000000cdcccb723e */ /* 0x000fe200000000ff */
[----:B-----5:R-:W-:Y:S01]  /*167f0*/  FFMA.FTZ R0, R0, R176, R202 ;  /* 0x000000b000007223 */ /* 0x020fe200000100ca */
[----:B------:R-:W-:Y:S01]  /*16800*/  F2FP.PACK_AB R202, R208, R209 ;  /* 0x000000d1d0ca723e */ /* 0x000fe200000000ff */
[----:B------:R-:W-:Y:S04]  /*16810*/  FFMA.FTZ R164, R164, R180, R183 ;  /* 0x000000b4a4a47223 */ /* 0x000fe800000100b7 */
[----:B------:R-:W-:Y:S02]  /*16820*/  FADD.FTZ R197, R197, R164 ;  /* 0x000000a4c5c57221 */ /* 0x000fe40000010000 */
[----:B------:R-:W-:Y:S01]  /*16830*/  FADD.FTZ R164, R201, R3 ;  /* 0x00000003c9a47221 */ /* 0x000fe20000010000 */
[----:B------:R-:W-:Y:S02]  /*16840*/  F2FP.PACK_AB R201, R207, R206 ;  /* 0x000000cecfc9723e */ /* 0x000fe400000000ff */
[----:B------:R-:W-:Y:S02]  /*16850*/  MOV R3, R200 ;  /* 0x000000c800037202 */ /* 0x000fe40000000f00 */
[----:B------:R-:W-:Y:S01]  /*16860*/  F2FP.PACK_AB R200, R211, R210 ;  /* 0x000000d2d3c8723e */ /* 0x000fe200000000ff */
[----:B---3--:R-:W-:Y:S02]  /*16870*/  FFMA.FTZ R2, R2, R182, R58 ;  /* 0x000000b602027223 */ /* 0x008fe4000001003a */
[----:B------:R-:W2:Y:S02]  /*16880*/  LDSM.16.MT88.4 R56, [R235+0xd800] ;  /* 0x00d80000eb38783b */ /* 0x000ea40000004200 */
[----:B------:R-:W-:Y:S02]  /*16890*/  FADD.FTZ R196, R196, R2 ;  /* 0x00000002c4c47221 */ /* 0x000fe40000010000 */
[----:B------:R-:W-:Y:S01]  /*168a0*/  FADD.FTZ R2, R178, R0 ;  /* 0x00000000b2027221 */ /* 0x000fe20000010000 */
[----:B------:R-:W-:Y:S02]  /*168b0*/  MOV R0, R179 ;  /* 0x000000b300007202 */ /* 0x000fe40000000f00 */
[-C--:B------:R-:W-:Y:S07]  /*168c0*/  HMMA.16816.F32 R176, R200, R184.reuse, R4 ;  /* 0x000000b8c8b0723c */ /* 0x080fee0000001804 */
[----:B------:R-:W-:Y:S01]  /*168d0*/  MOV R7, R181 ;  /* 0x000000b500077202 */ /* 0x000fe20000000f00 */
[C---:B------:R-:W-:Y:S07]  /*168e0*/  HMMA.16816.F32 R172, R36.reuse, R184, R8 ;  /* 0x000000b824ac723c */ /* 0x040fee0000001808 */
[----:B------:R-:W-:Y:S01]  /*168f0*/  MOV R10, R0 ;  /* 0x00000000000a7202 */ /* 0x000fe20000000f00 */
[-C--:B------:R-:W-:Y:S04]  /*16900*/  HMMA.16816.F32 R180, R36, R186.reuse, R12 ;  /* 0x000000ba24b4723c */ /* 0x080fe8000000180c */
[----:B------:R-:W-:Y:S02]  /*16910*/  MOV R0, R190 ;  /* 0x000000be00007202 */ /* 0x000fe40000000f00 */
[----:B------:R-:W-:Y:S02]  /*16920*/  MOV R11, R3 ;  /* 0x00000003000b7202 */ /* 0x000fe40000000f00 */
[C---:B------:R-:W-:Y:S04]  /*16930*/  HMMA.16816.F32 R184, R200.reuse, R186, R16 ;  /* 0x000000bac8b8723c */ /* 0x040fe80000001810 */
[----:B------:R-:W-:Y:S01]  /*16940*/  MOV R15, R7 ;  /* 0x00000007000f7202 */ /* 0x000fe20000000f00 */
[----:B------:R-:W-:Y:S01]  /*16950*/  FADD.FTZ R0, R0, R196 ;  /* 0x000000c400007221 */ /* 0x000fe20000010000 */
[----:B------:R-:W3:Y:S01]  /*16960*/  LDSM.16.MT88.4 R4, [R235+0xf800] ;  /* 0x00f80000eb04783b */ /* 0x000ee20000004200 */
[----:B------:R-:W-:Y:S01]  /*16970*/  MOV R3, R191 ;  /* 0x000000bf00037202 */ /* 0x000fe20000000f00 */
[-C--:B-1----:R-:W-:Y:S04]  /*16980*/  HMMA.16816.F32 R68, R200, R48.reuse, R68 ;  /* 0x00000030c844723c */ /* 0x082fe80000001844 */
[----:B------:R-:W-:Y:S01]  /*16990*/  FADD.FTZ R3, R3, R197 ;  /* 0x000000c503037221 */ /* 0x000fe20000010000 */
[----:B------:R-:W-:Y:S02]  /*169a0*/  MOV R9, R189 ;  /* 0x000000bd00097202 */ /* 0x000fe40000000f00 */
[----:B------:R-:W-:Y:S01]  /*169b0*/  MOV R12, R195 ;  /* 0x000000c3000c7202 */ /* 0x000fe20000000f00 */
[C---:B------:R-:W-:Y:S04]  /*169c0*/  HMMA.16816.F32 R72, R36.reuse, R48, R72 ;  /* 0x000000302448723c */ /* 0x040fe80000001848 */
[----:B------:R-:W-:Y:S01]  /*169d0*/  MOV R13, R194 ;  /* 0x000000c2000d7202 */ /* 0x000fe20000000f00 */
[----:B------:R-:W-:Y:S01]  /*169e0*/  FADD.FTZ R0, R12, R0 ;  /* 0x000000000c007221 */ /* 0x000fe20000010000 */
[----:B------:R-:W-:Y:S02]  /*169f0*/  MOV R14, R193 ;  /* 0x000000c1000e7202 */ /* 0x000fe40000000f00 */
[-C--:B------:R-:W-:Y:S04]  /*16a00*/  HMMA.16816.F32 R76, R36, R50.reuse, R76 ;  /* 0x00000032244c723c */ /* 0x080fe8000000184c */
        /* <DEDUP_REMOVED lines=60> */
[-C--:B------:R-:W-:Y:S08]  /*16dd0*/  HMMA.16816.F32 R148, R36, R62.reuse, R148 ;  /* 0x0000003e2494723c */ /* 0x080ff00000001894 */
[C---:B------:R-:W-:Y:S08]  /*16de0*/  HMMA.16816.F32 R152, R200.reuse, R62, R152 ;  /* 0x0000003ec898723c */ /* 0x040ff00000001898 */
[-C--:B---3--:R-:W-:Y:S08]  /*16df0*/  HMMA.16816.F32 R156, R200, R4.reuse, R156 ;  /* 0x00000004c89c723c */ /* 0x088ff0000000189c */
[C---:B------:R-:W-:Y:S07]  /*16e00*/  HMMA.16816.F32 R196, R36.reuse, R4, R24 ;  /* 0x0000000424c4723c */ /* 0x040fee0000001818 */
[----:B------:R-:W-:Y:S01]  /*16e10*/  FADD.FTZ R4, R220, R9 ;  /* 0x00000009dc047221 */ /* 0x000fe20000010000 */
[-C--:B------:R-:W-:Y:S04]  /*16e20*/  HMMA.16816.F32 R160, R36, R6.reuse, R160 ;  /* 0x0000000624a0723c */ /* 0x080fe800000018a0 */
[----:B------:R-:W-:Y:S02]  /*16e30*/  FADD.FTZ R3, R222, R4 ;  /* 0x00000004de037221 */ /* 0x000fe40000010000 */
[----:B------:R-:W-:Y:S01]  /*16e40*/  FADD.FTZ R5, R169, R0 ;  /* 0x00000000a9057221 */ /* 0x000fe20000010000 */
[----:B------:R-:W-:Y:S01]  /*16e50*/  MOV R169, R167 ;  /* 0x000000a700a97202 */ /* 0x000fe20000000f00 */
[----:B------:R-:W-:Y:S01]  /*16e60*/  FADD.FTZ R4, R206, R3 ;  /* 0x00000003ce047221 */ /* 0x000fe20000010000 */
[----:B------:R-:W-:Y:S04]  /*16e70*/  HMMA.16816.F32 R200, R200, R6, R28 ;  /* 0x00000006c8c8723c */ /* 0x000fe8000000181c */
[----:B------:R-:W-:Y:S02]  /*16e80*/  FADD.FTZ R3, R65, R2 ;  /* 0x0000000241037221 */ /* 0x000fe40000010000 */
[----:B------:R-:W-:Y:S02]  /*16e90*/  FADD.FTZ R2, R211, R8 ;  /* 0x00000008d3027221 */ /* 0x000fe40000010000 */
[----:B------:R-:W-:Y:S04]  /*16ea0*/  FADD.FTZ R5, R67, R5 ;  /* 0x0000000543057221 */ /* 0x000fe80000010000 */
[----:B------:R-:W-:Y:S02]  /*16eb0*/  FADD.FTZ R0, R207, R4 ;  /* 0x00000004cf007221 */ /* 0x000fe40000010000 */
[----:B------:R-:W-:Y:S01]  /*16ec0*/  FADD.FTZ R5, R171, R5 ;  /* 0x00000005ab057221 */ /* 0x000fe20000010000 */
[----:B------:R-:W-:Y:S01]  /*16ed0*/  MOV R171, R166 ;  /* 0x000000a600ab7202 */ /* 0x000fe20000000f00 */
        /* <DEDUP_REMOVED lines=12> */
.L_x_336:
[----:B------:R-:W2:Y:S01]  /*16fa0*/  LDL.LU R2, [R1+0x14] ;  /* 0x0000140001027983 */ /* 0x000ea20000300800 */
        /* <DEDUP_REMOVED lines=71> */
[----:B---3--:R-:W-:Y:S01]  /*17420*/  FMUL.FTZ R22, R0, R85 ;  /* 0x0000005500167220 */ /* 0x008fe20000410000 */
[----:B------:R-:W-:Y:S01]  /*17430*/  MOV R2, 0x3f800000 ;  /* 0x3f80000000027802 */ /* 0x000fe20000000f00 */
[----:B------:R-:W1:Y:S01]  /*17440*/  S2R R85, SR_TID.X ;  /* 0x0000000000557919 */ /* 0x000e620000002100 */
[----:B------:R-:W-:Y:S01]  /*17450*/  FSETP.NE.FTZ.AND P0, PT, R170, RZ, PT ;  /* 0x000000ffaa00720b */ /* 0x000fe20003f15000 */
[C---:B------:R-:W-:Y:S02]  /*17460*/  FMUL.FTZ R176, R0.reuse, R176 ;  /* 0x000000b000b07220 */ /* 0x040fe40000410000 */
[C---:B------:R-:W-:Y:S02]  /*17470*/  FMUL.FTZ R6, R0.reuse, R177 ;  /* 0x000000b100067220 */ /* 0x040fe40000410000 */
[C---:B------:R-:W-:Y:S02]  /*17480*/  FMUL.FTZ R184, R0.reuse, R184 ;  /* 0x000000b800b87220 */ /* 0x040fe40000410000 */
[----:B------:R-:W-:Y:S01]  /*17490*/  FMUL.FTZ R4, R0, R185 ;  /* 0x000000b900047220 */ /* 0x000fe20000410000 */
[----:B------:R-:W-:Y:S01]  /*174a0*/  F2FP.PACK_AB R6, R6, R176 ;  /* 0x000000b00606723e */ /* 0x000fe200000000ff */
[----:B------:R-:W2:Y:S01]  /*174b0*/  @P3 MUFU.RCP R2, R171 ;  /* 0x000000ab00023308 */ /* 0x000ea20000001000 */
        /* <DEDUP_REMOVED lines=43> */
[C---:B------:R-:W-:Y:S01]  /*17770*/  FMUL.FTZ R178, R3.reuse, R178 ;  /* 0x000000b203b27220 */ /* 0x040fe20000410000 */
[----:B------:R-:W-:Y:S01]  /*17780*/  F2FP.PACK_AB R32, R32, R156 ;  /* 0x0000009c2020723e */ /* 0x000fe200000000ff */
[----:B------:R-:W-:Y:S01]  /*17790*/  FMUL.FTZ R5, R3, R179 ;  /* 0x000000b303057220 */ /* 0x000fe20000410000 */
[-C--:B-----5:R-:W-:Y:S01]  /*177a0*/  LEA.HI R26, R87, R85.reuse, RZ, 0x2 ;  /* 0x00000055571a7211 */ /* 0x0a0fe200078f10ff */
[----:B------:R-:W1:Y:S01]  /*177b0*/  @P0 MUFU.RCP R0, R170 ;  /* 0x000000aa00000308 */ /* 0x000e620000001000 */
        /* <DEDUP_REMOVED lines=8> */
[C---:B------:R-:W-:Y:S01]  /*17840*/  FMUL.FTZ R82, R3.reuse, R82 ;  /* 0x0000005203527220 */ /* 0x040fe20000410000 */
[----:B------:R-:W-:Y:S01]  /*17850*/  F2FP.PACK_AB R28, R28, R200 ;  /* 0x000000c81c1c723e */ /* 0x000fe200000000ff */
[----:B------:R-:W-:Y:S01]  /*17860*/  FMUL.FTZ R14, R3, R83 ;  /* 0x00000053030e7220 */ /* 0x000fe20000410000 */
[----:B------:R-:W-:Y:S01]  /*17870*/  F2FP.PACK_AB R11, R11, R70 ;  /* 0x000000460b0b723e */ /* 0x000fe200000000ff */
[----:B------:R-:W-:-:S02]  /*17880*/  FMUL.FTZ R86, R3, R86 ;  /* 0x0000005603567220 */ /* 0x000fc40000410000 */
[C---:B------:R-:W-:Y:S01]  /*17890*/  FMUL.FTZ R98, R3.reuse, R98 ;  /* 0x0000006203627220 */ /* 0x040fe20000410000 */
[----:B------:R-:W-:Y:S01]  /*178a0*/  F2FP.PACK_AB R14, R14, R82 ;  /* 0x000000520e0e723e */ /* 0x000fe200000000ff */
        /* <DEDUP_REMOVED lines=83> */
[C---:B------:R-:W-:Y:S01]  /*17de0*/  FMUL.FTZ R8, R0.reuse, R174 ;  /* 0x000000ae00087220 */ /* 0x040fe20000410000 */
[----:B------:R-:W-:Y:S01]  /*17df0*/  LEA.HI R3, R3, R2, RZ, 0x3 ;  /* 0x0000000203037211 */ /* 0x000fe200078f18ff */
[----:B------:R-:W-:-:S02]  /*17e00*/  FMUL.FTZ R183, R0, R183 ;  /* 0x000000b700b77220 */ /* 0x000fc40000410000 */
[C---:B------:R-:W-:Y:S01]  /*17e10*/  FMUL.FTZ R13, R0.reuse, R182 ;  /* 0x000000b6000d7220 */ /* 0x040fe20000410000 */
[----:B------:R-:W-:Y:S01]  /*17e20*/  LOP3.LUT R3, R3, 0xfffffff8, RZ, 0xc0, !PT ;  /* 0xfffffff803037812 */ /* 0x000fe200078ec0ff */
[C---:B------:R-:W-:Y:S01]  /*17e30*/  FMUL.FTZ R75, R0.reuse, R75 ;  /* 0x0000004b004b7220 */ /* 0x040fe20000410000 */
[----:B------:R-:W-:Y:S01]  /*17e40*/  F2FP.PACK_AB R8, R175, R8 ;  /* 0x00000008af08723e */ /* 0x000fe200000000ff */
[----:B------:R-:W-:Y:S01]  /*17e50*/  FMUL.FTZ R17, R0, R74 ;  /* 0x0000004a00117220 */ /* 0x000fe20000410000 */
[----:B------:R-:W-:Y:S01]  /*17e60*/  IADD3 R3, R2, -R3, RZ ;  /* 0x8000000302037210 */ /* 0x000fe20007ffe0ff */
[C---:B------:R-:W-:Y:S01]  /*17e70*/  FMUL.FTZ R79, R0.reuse, R79 ;  /* 0x0000004f004f7220 */ /* 0x040fe20000410000 */
[----:B------:R-:W-:Y:S01]  /*17e80*/  F2FP.PACK_AB R13, R183, R13 ;  /* 0x0000000db70d723e */ /* 0x000fe200000000ff */
[C---:B------:R-:W-:Y:S01]  /*17e90*/  FMUL.FTZ R23, R0.reuse, R78 ;  /* 0x0000004e00177220 */ /* 0x040fe20000410000 */
        /* <DEDUP_REMOVED lines=38> */
[----:B------:R-:W-:Y:S02]  /*18100*/  F2FP.PACK_AB R29, R199, R29 ;  /* 0x0000001dc71d723e */ /* 0x000fe400000000ff */
        /* <DEDUP_REMOVED lines=19> */
[----:B------:R4:W-:Y:S04]  /*18240*/  STS [R0+0x2000], R9 ;  /* 0x0020000900007388 */ /* 0x0009e80000000800 */
[----:B------:R4:W-:Y:S01]  /*18250*/  STS [R0+0x2400], R8 ;  /* 0x0024000800007388 */ /* 0x0009e20000000800 */
[----:B-1----:R-:W-:-:S03]  /*18260*/  MOV R5, 0x40 ;  /* 0x0000004000057802 */ /* 0x002fc60000000f00 */
[----:B------:R-:W-:Y:S01]  /*18270*/  STS [R2+0x2000], R10 ;  /* 0x0020000a02007388 */ /* 0x000fe20000000800 */
[----:B------:R-:W-:-:S03]  /*18280*/  SEL R5, R5, 0xffffffc0, !P2 ;  /* 0xffffffc005057807 */ /* 0x000fc60005000000 */
[----:B------:R1:W-:Y:S01]  /*18290*/  STS [R2+0x2400], R13 ;  /* 0x0024000d02007388 */ /* 0x0003e20000000800 */
[C---:B--2---:R-:W-:Y:S02]  /*182a0*/  IADD3 R4, R0.reuse, R3, RZ ;  /* 0x0000000300047210 */ /* 0x044fe40007ffe0ff */
[-C--:B------:R-:W-:Y:S02]  /*182b0*/  IADD3 R3, R3, R2.reuse, RZ ;  /* 0x0000000203037210 */ /* 0x080fe40007ffe0ff */
[-C--:B---3--:R-:W-:Y:S01]  /*182c0*/  IADD3 R7, R0, R5.reuse, RZ ;  /* 0x0000000500077210 */ /* 0x088fe20007ffe0ff */
[----:B------:R2:W-:Y:S01]  /*182d0*/  STS [R4], R12 ;  /* 0x0000000c04007388 */ /* 0x0005e20000000800 */
[----:B------:R-:W-:Y:S02]  /*182e0*/  IADD3 R6, R4, R5, RZ ;  /* 0x0000000504067210 */ /* 0x000fe40007ffe0ff */
[----:B----4-:R-:W-:Y:S01]  /*182f0*/  MOV R9, 0x7f800000 ;  /* 0x7f80000000097802 */ /* 0x010fe20000000f00 */
[----:B------:R-:W-:Y:S01]  /*18300*/  STS [R4+0x400], R11 ;  /* 0x0004000b04007388 */ /* 0x000fe20000000800 */
[----:B------:R-:W-:-:S03]  /*18310*/  IADD3 R8, R5, R2, RZ ;  /* 0x0000000205087210 */ /* 0x000fc60007ffe0ff */
[----:B------:R-:W-:Y:S01]  /*18320*/  STS [R3], R15 ;  /* 0x0000000f03007388 */ /* 0x000fe20000000800 */
[----:B------:R-:W-:-:S03]  /*18330*/  IADD3 R5, R3, R5, RZ ;  /* 0x0000000503057210 */ /* 0x000fc60007ffe0ff */
[----:B------:R3:W-:Y:S04]  /*18340*/  STS [R3+0x400], R14 ;  /* 0x0004000e03007388 */ /* 0x0007e80000000800 */
[----:B------:R-:W-:Y:S01]  /*18350*/  STS [R4+0x2000], R16 ;  /* 0x0020001004007388 */ /* 0x000fe20000000800 */
[----:B-1----:R-:W-:-:S03]  /*18360*/  MOV R13, 0x7f800000 ;  /* 0x7f800000000d7802 */ /* 0x002fc60000000f00 */
[----:B------:R-:W-:Y:S04]  /*18370*/  STS [R4+0x2400], R17 ;  /* 0x0024001104007388 */ /* 0x000fe80000000800 */
[----:B------:R-:W-:Y:S01]  /*18380*/  STS [R3+0x2000], R24 ;  /* 0x0020001803007388 */ /* 0x000fe20000000800 */
[----:B--2---:R-:W-:-:S03]  /*18390*/  MOV R12, 0x7f800000 ;  /* 0x7f800000000c7802 */ /* 0x004fc60000000f00 */
[----:B------:R-:W-:Y:S04]  /*183a0*/  STS [R3+0x2400], R23 ;  /* 0x0024001703007388 */ /* 0x000fe80000000800 */
[----:B------:R-:W-:Y:S04]  /*183b0*/  STS [R7], R22 ;  /* 0x0000001607007388 */ /* 0x000fe80000000800 */
[----:B------:R-:W-:Y:S01]  /*183c0*/  STS [R7+0x400], R21 ;  /* 0x0004001507007388 */ /* 0x000fe20000000800 */
[----:B---3--:R-:W-:-:S03]  /*183d0*/  MOV R14, 0x7f800000 ;  /* 0x7f800000000e7802 */ /* 0x008fc60000000f00 */
        /* <DEDUP_REMOVED lines=35> */
[----:B------:R3:W-:Y:S04]  /*18610*/  STS [R7+0x4000], R40 ;  /* 0x0040002807007388 */ /* 0x0007e80000000800 */
[----:B------:R3:W-:Y:S01]  /*18620*/  STS [R7+0x4400], R39 ;  /* 0x0044002707007388 */ /* 0x0007e20000000800 */
[----:B--2---:R-:W-:-:S03]  /*18630*/  @P3 FMUL.FTZ R2, R2, 0.69314718246459960938 ;  /* 0x3f31721802023820 */ /* 0x004fc60000410000 */
[----:B------:R2:W-:Y:S01]  /*18640*/  STS [R8+0x4000], R36 ;  /* 0x0040002408007388 */ /* 0x0005e20000000800 */
[----:B------:R-:W-:-:S03]  /*18650*/  @P3 FFMA.FTZ R9, R166, c[0x0][0x238], R2 ;  /* 0x00008e00a6093a23 */ /* 0x000fc60000010002 */
[----:B------:R2:W-:Y:S01]  /*18660*/  STS [R8+0x4400], R35 ;  /* 0x0044002308007388 */ /* 0x0005e20000000800 */
[----:B-1----:R-:W1:Y:S01]  /*18670*/  @P5 MUFU.LG2 R4, R169 ;  /* 0x000000a900045308 */ /* 0x002e620000000c00 */
[----:B----4-:R-:W-:Y:S02]  /*18680*/  @P0 FMUL.FTZ R0, R0, 0.69314718246459960938 ;  /* 0x3f31721800000820 */ /* 0x010fe40000410000 */
[----:B------:R2:W-:Y:S02]  /*18690*/  STS [R7+0x6000], R38 ;  /* 0x0060002607007388 */ /* 0x0005e40000000800 */
[----:B------:R-:W-:Y:S02]  /*186a0*/  @P0 FFMA.FTZ R12, R165, c[0x0][0x238], R0 ;  /* 0x00008e00a50c0a23 */ /* 0x000fe40000010000 */
[----:B------:R2:W-:Y:S01]  /*186b0*/  STS [R7+0x6400], R37 ;  /* 0x0064002507007388 */ /* 0x0005e20000000800 */
[----:B---3--:R-:W3:Y:S03]  /*186c0*/  @P4 MUFU.LG2 R3, R164 ;  /* 0x000000a400034308 */ /* 0x008ee60000000c00 */
[----:B------:R2:W-:Y:S04]  /*186d0*/  STS [R8+0x6000], R34 ;  /* 0x0060002208007388 */ /* 0x0005e80000000800 */
[----:B------:R2:W-:Y:S01]  /*186e0*/  STS [R8+0x6400], R33 ;  /* 0x0064002108007388 */ /* 0x0005e20000000800 */
[----:B-1----:R-:W-:-:S03]  /*186f0*/  @P5 FMUL.FTZ R4, R4, 0.69314718246459960938 ;  /* 0x3f31721804045820 */ /* 0x002fc60000410000 */
[----:B------:R2:W-:Y:S01]  /*18700*/  STS [R6+0x4000], R32 ;  /* 0x0040002006007388 */ /* 0x0005e20000000800 */
[----:B------:R-:W-:-:S03]  /*18710*/  @P5 FFMA.FTZ R13, R168, c[0x0][0x238], R4 ;  /* 0x00008e00a80d5a23 */ /* 0x000fc60000010004 */
[----:B------:R2:W-:Y:S01]  /*18720*/  STS [R6+0x4400], R31 ;  /* 0x0044001f06007388 */ /* 0x0005e20000000800 */
[----:B---3--:R-:W-:-:S03]  /*18730*/  @P4 FMUL.FTZ R3, R3, 0.69314718246459960938 ;  /* 0x3f31721803034820 */ /* 0x008fc60000410000 */
[----:B------:R2:W-:Y:S01]  /*18740*/  STS [R5+0x4000], R28 ;  /* 0x0040001c05007388 */ /* 0x0005e20000000800 */
[----:B------:R-:W-:-:S03]  /*18750*/  @P4 FFMA.FTZ R14, R167, c[0x0][0x238], R3 ;  /* 0x00008e00a70e4a23 */ /* 0x000fc60000010003 */
[----:B------:R2:W-:Y:S04]  /*18760*/  STS [R5+0x4400], R27 ;  /* 0x0044001b05007388 */ /* 0x0005e80000000800 */
[----:B------:R2:W-:Y:S04]  /*18770*/  STS [R6+0x6000], R30 ;  /* 0x0060001e06007388 */ /* 0x0005e80000000800 */
[----:B------:R2:W-:Y:S04]  /*18780*/  STS [R6+0x6400], R29 ;  /* 0x0064001d06007388 */ /* 0x0005e80000000800 */
[----:B------:R2:W-:Y:S04]  /*18790*/  STS [R5+0x6000], R26 ;  /* 0x0060001a05007388 */ /* 0x0005e80000000800 */
[----:B------:R2:W-:Y:S04]  /*187a0*/  STS [R5+0x6400], R68 ;  /* 0x0064004405007388 */ /* 0x0005e80000000800 */
[----:B------:R-:W-:Y:S06]  /*187b0*/  BAR.SYNC.DEFER_BLOCKING 0x0 ;  /* 0x0000000000007b1d */ /* 0x000fec0000010000 */
[----:B------:R2:W1:Y:S04]  /*187c0*/  LDS.128 R20, [R244] ;  /* 0x00000000f4147984 */ /* 0x0004680000000c00 */
        /* <DEDUP_REMOVED lines=16> */
[----:B---34-:R-:W3:Y:S01]  /*188d0*/  S2R R3, SR_TID.X ;  /* 0x0000000000037919 */ /* 0x018ee20000002100 */
[----:B------:R-:W-:-:S04]  /*188e0*/  SHF.R.S32.HI R2, RZ, 0x1f, R41 ;  /* 0x0000001fff027819 */ /* 0x000fc80000011429 */
[----:B------:R-:W-:-:S04]  /*188f0*/  LEA.HI R2, R2, R41, RZ, 0x2 ;  /* 0x0000002902027211 */ /* 0x000fc800078f10ff */
[----:B------:R-:W-:-:S05]  /*18900*/  LOP3.LUT R2, R2, 0xffffffc, RZ, 0xc0, !PT ;  /* 0x0ffffffc02027812 */ /* 0x000fca00078ec0ff */
[----:B------:R-:W-:Y:S01]  /*18910*/  IMAD.IADD R2, R41, 0x1, -R2 ;  /* 0x0000000129027824 */ /* 0x000fe200078e0a02 */
[----:B---3--:R-:W-:-:S04]  /*18920*/  SHF.R.S32.HI R0, RZ, 0x1f, R3 ;  /* 0x0000001fff007819 */ /* 0x008fc80000011403 */
[----:B------:R-:W-:-:S04]  /*18930*/  LEA.HI R0, R0, R3, RZ, 0x5 ;  /* 0x0000000300007211 */ /* 0x000fc800078f28ff */
[----:B------:R-:W-:-:S05]  /*18940*/  LOP3.LUT R0, R0, 0xffffffe0, RZ, 0xc0, !PT ;  /* 0xffffffe000007812 */ /* 0x000fca00078ec0ff */
[----:B------:R-:W-:-:S05]  /*18950*/  IMAD.IADD R0, R3, 0x1, -R0 ;  /* 0x0000000103007824 */ /* 0x000fca00078e0a00 */
[----:B------:R-:W-:-:S04]  /*18960*/  SHF.R.S32.HI R3, RZ, 0x1f, R0 ;  /* 0x0000001fff037819 */ /* 0x000fc80000011400 */
[----:B------:R-:W-:-:S04]  /*18970*/  LEA.HI R0, R3, R0, RZ, 0x2 ;  /* 0x0000000003007211 */ /* 0x000fc800078f10ff */
[----:B------:R-:W-:-:S05]  /*18980*/  SHF.R.S32.HI R0, RZ, 0x2, R0 ;  /* 0x00000002ff007819 */ /* 0x000fca0000011400 */
[----:B------:R-:W-:-:S05]  /*18990*/  IMAD R0, R2, 0x10, R0 ;  /* 0x0000001002007824 */ /* 0x000fca00078e0200 */
[C---:B------:R-:W-:Y:S02]  /*189a0*/  ISETP.GE.AND P6, PT, R0.reuse, UR17, PT ;  /* 0x0000001100007c0c */ /* 0x040fe4000bfc6270 */
[C---:B------:R-:W-:Y:S02]  /*189b0*/  IADD3 R2, R0.reuse, 0x8, RZ ;  /* 0x0000000800027810 */ /* 0x040fe40007ffe0ff */
[----:B--2---:R-:W-:Y:S02]  /*189c0*/  IADD3 R5, R0, 0x40, RZ ;  /* 0x0000004000057810 */ /* 0x004fe40007ffe0ff */
        /* <DEDUP_REMOVED lines=28> */
.L_x_341:
[----:B---34-:R-:W-:Y:S05]  /*18b90*/  BSYNC B0 ;  /* 0x0000000000007941 */ /* 0x018fea0003800000 */
.L_x_340:
[----:B------:R-:W3:Y:S04]  /*18ba0*/  LDL.64 R42, [R1+0x30] ;  /* 0x00003000012a7983 */ /* 0x000ee80000100a00 */
[----:B------:R4:W5:Y:S01]  /*18bb0*/  LDL R40, [R1+0x24] ;  /* 0x0000240001287983 */ /* 0x0009620000100800 */
[----:B--2---:R-:W-:Y:S01]  /*18bc0*/  LEA.HI R14, R87, R85, RZ, 0x3 ;  /* 0x00000055570e7211 */ /* 0x004fe200078f18ff */
[----:B------:R-:W-:Y:S01]  /*18bd0*/  UIMAD UR9, UR9, -0x80, UR13 ;  /* 0xffffff80090978a4 */ /* 0x000fe2000f8e020d */
[----:B------:R-:W-:Y:S01]  /*18be0*/  BSSY B0, `(.L_x_342) ;  /* 0x0000020000007945 */ /* 0x000fe20003800000 */
[----:B------:R-:W2:Y:S01]  /*18bf0*/  S2R R0, SR_TID.X ;  /* 0x0000000000007919 */ /* 0x000ea20000002100 */
[----:B------:R-:W-:Y:S01]  /*18c00*/  SHF.R.S32.HI R5, RZ, 0x3, R14 ;  /* 0x00000003ff057819 */ /* 0x000fe2000001140e */
[----:B------:R-:W-:-:S02]  /*18c10*/  USHF.R.S32.HI UR6, URZ, 0x1f, UR12 ;  /* 0x0000001f3f067899 */ /* 0x000fc4000801140c */
[----:B------:R-:W1:Y:S01]  /*18c20*/  S2R R10, SR_CTAID.Z ;  /* 0x00000000000a7919 */ /* 0x000e620000002700 */
[----:B------:R-:W-:Y:S02]  /*18c30*/  ULDC.64 UR4, c[0x0][0x1f0] ;  /* 0x00007c0000047ab9 */ /* 0x000fe40000000a00 */
[----:B------:R-:W-:-:S04]  /*18c40*/  UIMAD UR4, UR6, UR4, URZ ;  /* 0x00000004060472a4 */ /* 0x000fc8000f8e023f */
[----:B------:R-:W-:Y:S01]  /*18c50*/  UIMAD UR4, UR12, UR5, UR4 ;  /* 0x000000050c0472a4 */ /* 0x000fe2000f8e0204 */
[----:B--2---:R-:W-:-:S04]  /*18c60*/  SHF.R.S32.HI R4, RZ, 0x1f, R0 ;  /* 0x0000001fff047819 */ /* 0x004fc80000011400 */
[----:B------:R-:W-:-:S04]  /*18c70*/  LEA.HI R4, R4, R0, RZ, 0x3 ;  /* 0x0000000004047211 */ /* 0x000fc800078f18ff */
[----:B------:R-:W-:-:S04]  /*18c80*/  SHF.R.S32.HI R12, RZ, 0x3, R4 ;  /* 0x00000003ff0c7819 */ /* 0x000fc80000011404 */
[----:B------:R-:W-:Y:S02]  /*18c90*/  SHF.R.S32.HI R13, RZ, 0x1f, R12 ;  /* 0x0000001fff0d7819 */ /* 0x000fe4000001140c */
[----:B---3--:R-:W-:Y:S02]  /*18ca0*/  SHF.R.S32.HI R0, RZ, 0x1f, R42 ;  /* 0x0000001fff007819 */ /* 0x008fe4000001142a */
[----:B------:R-:W-:-:S04]  /*18cb0*/  IADD3 R2, P0, R42, UR20, RZ ;  /* 0x000000142a027c10 */ /* 0x000fc8000ff1e0ff */
[----:B------:R-:W-:Y:S01]  /*18cc0*/  IADD3.X R3, R0, UR7, RZ, P0, !PT ;  /* 0x0000000700037c10 */ /* 0x000fe200087fe4ff */
[----:B------:R-:W-:Y:S01]  /*18cd0*/  IMAD.U32 R0, RZ, RZ, UR11 ;  /* 0x0000000bff007e24 */ /* 0x000fe2000f8e00ff */
[----:B------:R-:W-:-:S03]  /*18ce0*/  ISETP.GE.AND P0, PT, R5, UR9, PT ;  /* 0x0000000905007c0c */ /* 0x000fc6000bf06270 */
[----:B-1----:R-:W-:-:S04]  /*18cf0*/  IMAD.WIDE.U32 R10, R10, c[0x0][0x1f0], R2 ;  /* 0x00007c000a0a7a25 */ /* 0x002fc800078e0002 */
[----:B------:R-:W-:Y:S01]  /*18d00*/  IMAD.WIDE R6, R0, 0x80, R12 ;  /* 0x0000008000067825 */ /* 0x000fe200078e020c */
[----:B------:R-:W-:-:S05]  /*18d10*/  IADD3 R9, R11, UR4, RZ ;  /* 0x000000040b097c10 */ /* 0x000fca000fffe0ff */
[----:B------:R-:W-:Y:S05]  /*18d20*/  @P0 BRA `(.L_x_343) ;  /* 0x000000b000000947 */ /* 0x000fea0003800000 */
[----:B----4-:R-:W-:Y:S01]  /*18d30*/  IMAD R0, R7, c[0x0][0x1e8], RZ ;  /* 0x00007a0007007a24 */ /* 0x010fe200078e02ff */
        /* <DEDUP_REMOVED lines=10> */
.L_x_343:
[----:B----4-:R-:W-:Y:S05]  /*18de0*/  BSYNC B0 ;  /* 0x0000000000007941 */ /* 0x010fea0003800000 */
.L_x_342:
        /* <DEDUP_REMOVED lines=18> */
.L_x_345:
[----:B------:R-:W-:Y:S05]  /*18f10*/  BSYNC B0 ;  /* 0x0000000000007941 */ /* 0x000fea0003800000 */
.L_x_344:
        /* <DEDUP_REMOVED lines=18> */
.L_x_347:
[----:B------:R-:W-:Y:S05]  /*19040*/  BSYNC B0 ;  /* 0x0000000000007941 */ /* 0x000fea0003800000 */
.L_x_346:
        /* <DEDUP_REMOVED lines=18> */
.L_x_349:
[----:B------:R-:W-:Y:S05]  /*19170*/  BSYNC B0 ;  /* 0x0000000000007941 */ /* 0x000fea0003800000 */
.L_x_348:
        /* <DEDUP_REMOVED lines=18> */
.L_x_351:
[----:B------:R-:W-:Y:S05]  /*192a0*/  BSYNC B0 ;  /* 0x0000000000007941 */ /* 0x000fea0003800000 */
.L_x_350:
        /* <DEDUP_REMOVED lines=18> */
.L_x_353:
[----:B------:R-:W-:Y:S05]  /*193d0*/  BSYNC B0 ;  /* 0x0000000000007941 */ /* 0x000fea0003800000 */
.L_x_352:
        /* <DEDUP_REMOVED lines=18> */
.L_x_355:
[----:B------:R-:W-:Y:S05]  /*19500*/  BSYNC B0 ;  /* 0x0000000000007941 */ /* 0x000fea0003800000 */
.L_x_354:
        /* <DEDUP_REMOVED lines=19> */
.L_x_290:
        /* <DEDUP_REMOVED lines=74> */
.L_x_357:
[----:B------:R-:W-:Y:S05]  /*19ae0*/  BSYNC B0 ;  /* 0x0000000000007941 */ /* 0x000fea0003800000 */
.L_x_356:
        /* <DEDUP_REMOVED lines=18> */
.L_x_359:
[----:B------:R-:W-:Y:S05]  /*19c10*/  BSYNC B0 ;  /* 0x0000000000007941 */ /* 0x000fea0003800000 */
.L_x_358:
        /* <DEDUP_REMOVED lines=18> */
.L_x_361:
[----:B------:R-:W-:Y:S05]  /*19d40*/  BSYNC B0 ;  /* 0x0000000000007941 */ /* 0x000fea0003800000 */
.L_x_360:
        /* <DEDUP_REMOVED lines=18> */
.L_x_363:
[----:B------:R-:W-:Y:S05]  /*19e70*/  BSYNC B0 ;  /* 0x0000000000007941 */ /* 0x000fea0003800000 */
.L_x_362:
        /* <DEDUP_REMOVED lines=18> */
.L_x_365:
[----:B------:R-:W-:Y:S05]  /*19fa0*/  BSYNC B0 ;  /* 0x0000000000007941 */ /* 0x000fea0003800000 */
.L_x_364:
        /* <DEDUP_REMOVED lines=18> */
.L_x_367:
[----:B------:R-:W-:Y:S05]  /*1a0d0*/  BSYNC B0 ;  /* 0x0000000000007941 */ /* 0x000fea0003800000 */
.L_x_366:
        /* <DEDUP_REMOVED lines=18> */
.L_x_369:
[----:B------:R-:W-:Y:S05]  /*1a200*/  BSYNC B0 ;  /* 0x0000000000007941 */ /* 0x000fea0003800000 */
.L_x_368:
        /* <DEDUP_REMOVED lines=18> */
.L_x_371:
[----:B------:R-:W-:Y:S05]  /*1a330*/  BSYNC B0 ;  /* 0x0000000000007941 */ /* 0x000fea0003800000 */
.L_x_370:
        /* <DEDUP_REMOVED lines=67> */
.L_x_372:
        /* <DEDUP_REMOVED lines=9> */
.L_x_1398:


//--------------------- .text._ZN5flash16flash_fwd_kernelI23Flash_fwd_kernel_traitsILi128ELi128ELi64ELi4ELb0ELb0EN7cutlass6half_tE19Flash_kernel_traitsILi128ELi128ELi64ELi4ES3_EELb0ELb1ELb0ELb1ELb0ELb0ELb1ELb0EEEvNS_16Flash_fwd_paramsE --------------------------
	.section	.text._ZN5flash16flash_fwd_kernelI23Flash_fwd_kernel_traitsILi128ELi128ELi64ELi4ELb0ELb0EN7cutlass6half_tE19Flash_kernel_traitsILi128ELi128ELi64ELi4ES3_EELb0ELb1ELb0ELb1ELb0ELb0ELb1ELb0EEEvNS_16Flash_fwd_paramsE,"ax",@progbits
	.sectioninfo	@"SHI_REGISTERS=255"
	.align	128
        .global         _ZN5flash16flash_fwd_kernelI23Flash_fwd_kernel_traitsILi128ELi128ELi64ELi4ELb0ELb0EN7cutlass6half_tE19Flash_kernel_traitsILi128ELi128ELi64ELi4ES3_EELb0ELb1ELb0ELb1ELb0ELb0ELb1ELb0EEEvNS_16Flash_fwd_paramsE
        .type           _ZN5flash16flash_fwd_kernelI23Flash_fwd_kernel_traitsILi128ELi128ELi64ELi4ELb0ELb0EN7cutlass6half_tE19Flash_kernel_traitsILi128ELi128ELi64ELi4ES3_EELb0ELb1ELb0ELb1ELb0ELb0ELb1ELb0EEEvNS_16Flash_fwd_paramsE,@function
        .size           _ZN5flash16flash_fwd_kernelI23Flash_fwd_kernel_traitsILi128ELi128ELi64ELi4ELb0ELb0EN7cutlass6half_tE19Flash_kernel_traitsILi128ELi128ELi64ELi4ES3_EELb0ELb1ELb0ELb1ELb0ELb0ELb1ELb0EEEvNS_16Flash_fwd_paramsE,(.L_x_1399 - _ZN5flash16flash_fwd_kernelI23Flash_fwd_kernel_traitsILi128ELi128ELi64ELi4ELb0ELb0EN7cutlass6half_tE19Flash_kernel_traitsILi128ELi128ELi64ELi4ES3_EELb0ELb1ELb0ELb1ELb0ELb0ELb1ELb0EEEvNS_16Flash_fwd_paramsE)
        .other          _ZN5flash16flash_fwd_kernelI23Flash_fwd_kernel_traitsILi128ELi128ELi64ELi4ELb0ELb0EN7cutlass6half_tE19Flash_kernel_traitsILi128ELi128ELi64ELi4ES3_EELb0ELb1ELb0ELb1ELb0ELb0ELb1ELb0EEEvNS_16Flash_fwd_paramsE,@"STO_CUDA_ENTRY STV_DEFAULT"
_ZN5flash16flash_fwd_kernelI23Flash_fwd_kernel_traitsILi128ELi128ELi64ELi4ELb0ELb0EN7cutlass6half_tE19Flash_kernel_traitsILi128ELi128ELi64ELi4ES3_EELb0ELb1ELb0ELb1ELb0ELb0ELb1ELb0EEEvNS_16Flash_fwd_paramsE:
.text._ZN5flash16flash_fwd_kernelI23Flash_fwd_kernel_traitsILi128ELi128ELi64ELi4ELb0ELb0EN7cutlass6half_tE19Flash_kernel_traitsILi128ELi128ELi64ELi4ES3_EELb0ELb1ELb0ELb1ELb0ELb0ELb1ELb0EEEvNS_16Flash_fwd_paramsE:
        /* <DEDUP_REMOVED lines=56> */
.L_x_373:
[----:B-1----:R-:W-:Y:S02]  /*0380*/  ULDC UR6, c[0x0][0x218] ;  /* 0x0000860000067ab9 */ /* 0x002fe40000000800 */
.L_x_374:
        /* <DEDUP_REMOVED lines=69> */
.L_x_376:
        /* <DEDUP_REMOVED lines=44> */
.L_x_377:
        /* <DEDUP_REMOVED lines=95> */
.L_x_379:
[----:B------:R-:W-:Y:S05]  /*1090*/  BSYNC B0 ;  /* 0x0000000000007941 */ /* 0x000fea0003800000 */
.L_x_378:
        /* <DEDUP_REMOVED lines=29> */
.L_x_381:
[----:B------:R-:W-:Y:S05]  /*1270*/  BSYNC B0 ;  /* 0x0000000000007941 */ /* 0x000fea0003800000 */
.L_x_380:
        /* <DEDUP_REMOVED lines=29> */
.L_x_383:
[----:B------:R-:W-:Y:S05]  /*1450*/  BSYNC B0 ;  /* 0x0000000000007941 */ /* 0x000fea0003800000 */
.L_x_382:
        /* <DEDUP_REMOVED lines=29> */
.L_x_385:
[----:B------:R-:W-:Y:S05]  /*1630*/  BSYNC B0 ;  /* 0x0000000000007941 */ /* 0x000fea0003800000 */
.L_x_384:
        /* <DEDUP_REMOVED lines=29> */
.L_x_387:
[----:B------:R-:W-:Y:S05]  /*1810*/  BSYNC B0 ;  /* 0x0000000000007941 */ /* 0x000fea0003800000 */
.L_x_386:
        /* <DEDUP_REMOVED lines=29> */
.L_x_389:
[----:B------:R-:W-:Y:S05]  /*19f0*/  BSYNC B0 ;  /* 0x0000000000007941 */ /* 0x000fea0003800000 */
.L_x_388:
        /* <DEDUP_REMOVED lines=29> */
.L_x_391:
[----:B------:R-:W-:Y:S05]  /*1bd0*/  BSYNC B0 ;  /* 0x0000000000007941 */ /* 0x000fea0003800000 */
.L_x_390:
        /* <DEDUP_REMOVED lines=32> */
.L_x_393:
[----:B------:R-:W-:Y:S05]  /*1de0*/  BSYNC B0 ;  /* 0x0000000000007941 */ /* 0x000fea0003800000 */
.L_x_392:
        /* <DEDUP_REMOVED lines=32> */
.L_x_395:
[----:B------:R-:W-:Y:S05]  /*1ff0*/  BSYNC B0 ;  /* 0x0000000000007941 */ /* 0x000fea0003800000 */
.L_x_394:
        /* <DEDUP_REMOVED lines=25> */
.L_x_397:
[----:B------:R-:W-:Y:S05]  /*2190*/  BSYNC B0 ;  /* 0x0000000000007941 */ /* 0x000fea0003800000 */
.L_x_396:
        /* <DEDUP_REMOVED lines=24> */
.L_x_399:
[----:B------:R-:W-:Y:S05]  /*2320*/  BSYNC B0 ;  /* 0x0000000000007941 */ /* 0x000fea0003800000 */
.L_x_398:
        /* <DEDUP_REMOVED lines=26> */
.L_x_401:
[----:B------:R-:W-:Y:S05]  /*24d0*/  BSYNC B0 ;  /* 0x0000000000007941 */ /* 0x000fea0003800000 */
.L_x_400:
        /* <DEDUP_REMOVED lines=93> */
.L_x_403:
[----:B--2---:R-:W-:Y:S05]  /*2ab0*/  BSYNC B0 ;  /* 0x0000000000007941 */ /* 0x004fea0003800000 */
.L_x_402:
        /* <DEDUP_REMOVED lines=27> */
.L_x_405:
[----:B------:R-:W-:Y:S05]  /*2c70*/  BSYNC B0 ;  /* 0x0000000000007941 */ /* 0x000fea0003800000 */
.L_x_404:
        /* <DEDUP_REMOVED lines=26> */
.L_x_407:
[----:B------:R-:W-:Y:S05]  /*2e20*/  BSYNC B0 ;  /* 0x0000000000007941 */ /* 0x000fea0003800000 */
.L_x_406:
        /* <DEDUP_REMOVED lines=31> */
.L_x_409:
[----:B------:R-:W-:Y:S05]  /*3020*/  BSYNC B0 ;  /* 0x0000000000007941 */ /* 0x000fea0003800000 */
.L_x_408:
        /* <DEDUP_REMOVED lines=20> */
[----:B------:R-:W4:Y:S01]  /*3170*/  LDSM.16.M88.4 R16, [R244] ;  /* 0x00000000f410783b */ /* 0x000f220000000200 */
[----:B------:R-:W-:Y:S03]  /*3180*/  I2F R170, R2 ;  /* 0x0000000200aa7306 */ /* 0x000fe60000201400 */
[----:B------:R-:W-:Y:S04]  /*3190*/  LDSM.16.M88.4 R24, [R6+0x9800] ;  /* 0x009800000618783b */ /* 0x000fe80000000200 */
[----:B------:R-:W-:Y:S04]  /*31a0*/  LDSM.16.M88.4 R28, [R6+0x9000] ;  /* 0x00900000061c783b */ /* 0x000fe80000000200 */
[----:B------:R-:W-:Y:S04]  /*31b0*/  LDSM.16.M88.4 R36, [R6+0x8000] ;  /* 0x008000000624783b */ /* 0x000fe80000000200 */
[----:B------:R-:W-:Y:S04]  /*31c0*/  LDSM.16.M88.4 R32, [R6+0x8800] ;  /* 0x008800000620783b */ /* 0x000fe80000000200 */
[----:B------:R-:W-:Y:S01]  /*31d0*/  LDSM.16.M88.4 R84, [R242+0x8000] ;  /* 0x00800000f254783b */ /* 0x000fe20000000200 */
[C---:B-1----:R-:W-:Y:S03]  /*31e0*/  HMMA.16816.F32 R104, R8.reuse, R12, RZ ;  /* 0x0000000c0868723c */ /* 0x042fe600000018ff */
[----:B------:R-:W-:Y:S05]  /*31f0*/  LDSM.16.M88.4 R68, [R242+0x8800] ;  /* 0x00880000f244783b */ /* 0x000fea0000000200 */
[C---:B------:R-:W-:Y:S08]  /*3200*/  HMMA.16816.F32 R100, R8.reuse, R14, RZ ;  /* 0x0000000e0864723c */ /* 0x040ff000000018ff */
        /* <DEDUP_REMOVED lines=11> */
[C---:B------:R-:W-:Y:S08]  /*32c0*/  HMMA.16816.F32 R48, R16.reuse, R42, RZ ;  /* 0x0000002a1030723c */ /* 0x040ff000000018ff */
[C---:B------:R-:W-:Y:S08]  /*32d0*/  HMMA.16816.F32 R60, R16.reuse, R20, RZ ;  /* 0x00000014103c723c */ /* 0x040ff000000018ff */
[C---:B------:R-:W-:Y:S01]  /*32e0*/  HMMA.16816.F32 R56, R16.reuse, R22, RZ ;  /* 0x000000161038723c */ /* 0x040fe200000018ff */
[----:B------:R-:W3:Y:S07]  /*32f0*/  LDSM.16.M88.4 R20, [R247+0x2000] ;  /* 0x00200000f714783b */ /* 0x000eee0000000200 */
[C---:B------:R-:W-:Y:S08]  /*3300*/  HMMA.16816.F32 R40, R16.reuse, R44, RZ ;  /* 0x0000002c1028723c */ /* 0x040ff000000018ff */
[----:B------:R-:W-:Y:S01]  /*3310*/  HMMA.16816.F32 R16, R16, R46, RZ ;  /* 0x0000002e1010723c */ /* 0x000fe200000018ff */
[----:B------:R-:W-:Y:S07]  /*3320*/  LDSM.16.M88.4 R44, [R241+0x800] ;  /* 0x00080000f12c783b */ /* 0x000fee0000000200 */
[C---:B-1----:R-:W-:Y:S08]  /*3330*/  HMMA.16816.F32 R136, R8.reuse, R24, R72 ;  /* 0x000000180888723c */ /* 0x042ff00000001848 */
[C---:B------:R-:W-:Y:S08]  /*3340*/  HMMA.16816.F32 R116, R8.reuse, R26, R64 ;  /* 0x0000001a0874723c */ /* 0x040ff00000001840 */
[C---:B------:R-:W-:Y:S08]  /*3350*/  HMMA.16816.F32 R140, R8.reuse, R28, R80 ;  /* 0x0000001c088c723c */ /* 0x040ff00000001850 */
[----:B------:R-:W-:Y:S08]  /*3360*/  HMMA.16816.F32 R132, R8, R30, R76 ;  /* 0x0000001e0884723c */ /* 0x000ff0000000184c */
[C---:B--2---:R-:W-:Y:S08]  /*3370*/  HMMA.16816.F32 R124, R12.reuse, R28, R52 ;  /* 0x0000001c0c7c723c */ /* 0x044ff00000001834 */
[C---:B------:R-:W-:Y:S01]  /*3380*/  HMMA.16816.F32 R128, R12.reuse, R24, R40 ;  /* 0x000000180c80723c */ /* 0x040fe20000001828 */
[----:B------:R-:W-:Y:S07]  /*3390*/  LDSM.16.M88.4 R40, [R241+0x1000] ;  /* 0x00100000f128783b */ /* 0x000fee0000000200 */
[C---:B------:R-:W-:Y:S01]  /*33a0*/  HMMA.16816.F32 R72, R12.reuse, R30, R48 ;  /* 0x0000001e0c48723c */ /* 0x040fe20000001830 */
[----:B------:R-:W1:Y:S04]  /*33b0*/  LDSM.16.M88.4 R28, [R242+0x9000] ;  /* 0x00900000f21c783b */ /* 0x000e680000000200 */
[----:B------:R-:W-:Y:S03]  /*33c0*/  LDSM.16.M88.4 R48, [R241] ;  /* 0x00000000f130783b */ /* 0x000fe60000000200 */
[----:B------:R-:W-:Y:S01]  /*33d0*/  HMMA.16816.F32 R64, R12, R26, R16 ;  /* 0x0000001a0c40723c */ /* 0x000fe20000001810 */
[----:B------:R-:W2:Y:S04]  /*33e0*/  LDSM.16.M88.4 R24, [R242+0x9800] ;  /* 0x00980000f218783b */ /* 0x000ea80000000200 */
[----:B------:R-:W4:Y:S03]  /*33f0*/  LDSM.16.M88.4 R16, [R247] ;  /* 0x00000000f710783b */ /* 0x000f260000000200 */
[C---:B------:R-:W-:Y:S08]  /*3400*/  HMMA.16816.F32 R104, R8.reuse, R36, R104 ;  /* 0x000000240868723c */ /* 0x040ff00000001868 */
[C---:B------:R-:W-:Y:S08]  /*3410*/  HMMA.16816.F32 R92, R8.reuse, R32, R92 ;  /* 0x00000020085c723c */ /* 0x040ff0000000185c */
[C---:B------:R-:W-:Y:S08]  /*3420*/  HMMA.16816.F32 R100, R8.reuse, R38, R100 ;  /* 0x000000260864723c */ /* 0x040ff00000001864 */
[----:B------:R-:W-:Y:S01]  /*3430*/  HMMA.16816.F32 R88, R8, R34, R88 ;  /* 0x000000220858723c */ /* 0x000fe20000001858 */
[----:B------:R-:W5:Y:S07]  /*3440*/  LDSM.16.M88.4 R8, [R246+0x2000] ;  /* 0x00200000f608783b */ /* 0x000f6e0000000200 */
[C---:B------:R-:W-:Y:S08]  /*3450*/  HMMA.16816.F32 R112, R12.reuse, R36, R108 ;  /* 0x000000240c70723c */ /* 0x040ff0000000186c */
[C---:B------:R-:W-:Y:S08]  /*3460*/  HMMA.16816.F32 R80, R12.reuse, R38, R96 ;  /* 0x000000260c50723c */ /* 0x040ff00000001860 */
[C---:B------:R-:W-:Y:S08]  /*3470*/  HMMA.16816.F32 R76, R12.reuse, R34, R56 ;  /* 0x000000220c4c723c */ /* 0x040ff00000001838 */
[----:B------:R-:W-:Y:S01]  /*3480*/  HMMA.16816.F32 R120, R12, R32, R60 ;  /* 0x000000200c78723c */ /* 0x000fe2000000183c */
[----:B------:R-:W2:Y:S04]  /*3490*/  LDSM.16.M88.4 R60, [R241+0x1800] ;  /* 0x00180000f13c783b */ /* 0x000ea80000000200 */
[----:B------:R-:W2:Y:S03]  /*34a0*/  LDSM.16.M88.4 R12, [R246] ;  /* 0x00000000f60c783b */ /* 0x000ea60000000200 */
[C---:B---3--:R-:W-:Y:S08]  /*34b0*/  HMMA.16816.F32 R56, R20.reuse, R84, R104 ;  /* 0x000000541438723c */ /* 0x048ff00000001868 */
[C---:B------:R-:W-:Y:S08]  /*34c0*/  HMMA.16816.F32 R36, R20.reuse, R68, R92 ;  /* 0x000000441424723c */ /* 0x040ff0000000185c */
[C---:B------:R-:W-:Y:S08]  /*34d0*/  HMMA.16816.F32 R32, R20.reuse, R70, R88 ;  /* 0x000000461420723c */ /* 0x040ff00000001858 */
[C---:B------:R-:W-:Y:S08]  /*34e0*/  HMMA.16816.F32 R52, R20.reuse, R86, R100 ;  /* 0x000000561434723c */ /* 0x040ff00000001864 */
[C---:B-1----:R-:W-:Y:S07]  /*34f0*/  HMMA.16816.F32 R100, R20.reuse, R28, R140 ;  /* 0x0000001c1464723c */ /* 0x042fee000000188c */
[C---:B------:R-:W-:Y:S01]  /*3500*/  IADD3 R141, R2.reuse, 0x39, RZ ;  /* 0x00000039028d7810 */ /* 0x040fe20007ffe0ff */
[C---:B--2---:R-:W-:Y:S03]  /*3510*/  HMMA.16816.F32 R104, R20.reuse, R24, R136 ;  /* 0x000000181468723c */ /* 0x044fe60000001888 */
[----:B------:R-:W-:Y:S05]  /*3520*/  I2F R169, R141 ;  /* 0x0000008d00a97306 */ /* 0x000fea0000201400 */
[C---:B------:R-:W-:Y:S08]  /*3530*/  HMMA.16816.F32 R108, R20.reuse, R30, R132 ;  /* 0x0000001e146c723c */ /* 0x040ff00000001884 */
[----:B------:R-:W-:Y:S08]  /*3540*/  HMMA.16816.F32 R96, R20, R26, R116 ;  /* 0x0000001a1460723c */ /* 0x000ff00000001874 */
[C---:B----4-:R-:W-:Y:S08]  /*3550*/  HMMA.16816.F32 R92, R16.reuse, R84, R112 ;  /* 0x00000054105c723c */ /* 0x050ff00000001870 */
[C---:B------:R-:W-:Y:S08]  /*3560*/  HMMA.16816.F32 R84, R16.reuse, R86, R80 ;  /* 0x000000561054723c */ /* 0x040ff00000001850 */
[C---:B------:R-:W-:Y:S08]  /*3570*/  HMMA.16816.F32 R80, R16.reuse, R70, R76 ;  /* 0x000000461050723c */ /* 0x040ff0000000184c */
[C---:B------:R-:W-:Y:S08]  /*3580*/  HMMA.16816.F32 R76, R16.reuse, R28, R124 ;  /* 0x0000001c104c723c */ /* 0x040ff0000000187c */
[C---:B------:R-:W-:Y:S07]  /*3590*/  HMMA.16816.F32 R88, R16.reuse, R68, R120 ;  /* 0x000000441058723c */ /* 0x040fee0000001878 */
[C---:B------:R-:W-:Y:S01]  /*35a0*/  IADD3 R120, R2.reuse, 0x10, RZ ;  /* 0x0000001002787810 */ /* 0x040fe20007ffe0ff */
[----:B------:R-:W-:Y:S01]  /*35b0*/  HMMA.16816.F32 R28, R16, R30, R72 ;  /* 0x0000001e101c723c */ /* 0x000fe20000001848 */
[----:B------:R-:W-:-:S07]  /*35c0*/  IADD3 R122, R2, 0x11, RZ ;  /* 0x00000011027a7810 */ /* 0x000fce0007ffe0ff */
[C---:B------:R-:W-:Y:S01]  /*35d0*/  HMMA.16816.F32 R20, R16.reuse, R24, R128 ;  /* 0x000000181014723c */ /* 0x040fe20000001880 */
[----:B------:R-:W-:Y:S06]  /*35e0*/  I2F R129, R120 ;  /* 0x0000007800817306 */ /* 0x000fec0000201400 */
[C---:B------:R-:W-:Y:S01]  /*35f0*/  IADD3 R128, R2.reuse, 0x18, RZ ;  /* 0x0000001802807810 */ /* 0x040fe20007ffe0ff */
[----:B------:R-:W-:Y:S01]  /*3600*/  HMMA.16816.F32 R64, R16, R26, R64 ;  /* 0x0000001a1040723c */ /* 0x000fe20000001840 */
[----:B------:R-:W-:Y:S01]  /*3610*/  LDSM.16.M88.4 R24, [R245+0x6000] ;  /* 0x00600000f518783b */ /* 0x000fe20000000200 */
[----:B------:R-:W-:Y:S06]  /*3620*/  I2F R130, R122 ;  /* 0x0000007a00827306 */ /* 0x000fec0000201400 */
[C---:B-----5:R-:W-:Y:S01]  /*3630*/  HMMA.16816.F32 R16, R8.reuse, R48, R56 ;  /* 0x000000300810723c */ /* 0x060fe20000001838 */
[----:B------:R-:W-:Y:S01]  /*3640*/  LDSM.16.M88.4 R56, [R236+0xa000] ;  /* 0x00a00000ec38783b */ /* 0x000fe20000000200 */
[----:B------:R-:W-:Y:S06]  /*3650*/  I2F R131, R128 ;  /* 0x0000008000837306 */ /* 0x000fec0000201400 */
[C---:B------:R-:W-:Y:S01]  /*3660*/  HMMA.16816.F32 R112, R8.reuse, R44, R36 ;  /* 0x0000002c0870723c */ /* 0x040fe20000001824 */
[----:B------:R-:W1:Y:S07]  /*3670*/  LDSM.16.M88.4 R36, [R244+0x4000] ;  /* 0x00400000f424783b */ /* 0x000e6e0000000200 */
[C---:B------:R-:W-:Y:S01]  /*3680*/  HMMA.16816.F32 R116, R8.reuse, R46, R32 ;  /* 0x0000002e0874723c */ /* 0x040fe20000001820 */
[----:B------:R-:W2:Y:S07]  /*3690*/  LDSM.16.M88.4 R32, [R244+0x6000] ;  /* 0x00600000f420783b */ /* 0x000eae0000000200 */
[C---:B------:R-:W-:Y:S01]  /*36a0*/  HMMA.16816.F32 R72, R8.reuse, R50, R52 ;  /* 0x000000320848723c */ /* 0x040fe20000001834 */
[----:B------:R-:W-:Y:S07]  /*36b0*/  LDSM.16.M88.4 R52, [R6+0xa000] ;  /* 0x00a000000634783b */ /* 0x000fee0000000200 */
[C---:B------:R-:W-:Y:S08]  /*36c0*/  HMMA.16816.F32 R124, R8.reuse, R40, R100 ;  /* 0x00000028087c723c */ /* 0x040ff00000001864 */
[C---:B------:R-:W-:Y:S07]  /*36d0*/  HMMA.16816.F32 R148, R8.reuse, R42, R108 ;  /* 0x0000002a0894723c */ /* 0x040fee000000186c */
[C---:B------:R-:W-:Y:S01]  /*36e0*/  IADD3 R108, R2.reuse, 0x1, RZ ;  /* 0x00000001026c7810 */ /* 0x040fe20007ffe0ff */
[----:B------:R-:W-:Y:S01]  /*36f0*/  HMMA.16816.F32 R152, R8, R60, R104 ;  /* 0x0000003c0898723c */ /* 0x000fe20000001868 */
[----:B------:R-:W-:-:S02]  /*3700*/  IADD3 R109, R2, 0x8, RZ ;  /* 0x00000008026d7810 */ /* 0x000fc40007ffe0ff */
[----:B------:R-:W-:Y:S01]  /*3710*/  I2F R111, R108 ;  /* 0x0000006c006f7306 */ /* 0x000fe20000201400 */
[----:B------:R-:W-:-:S04]  /*3720*/  IADD3 R110, R2, 0x9, RZ ;  /* 0x00000009026e7810 */ /* 0x000fc80007ffe0ff */
[----:B------:R-:W-:Y:S03]  /*3730*/  HMMA.16816.F32 R156, R8, R62, R96 ;  /* 0x0000003e089c723c */ /* 0x000fe60000001860 */
[----:B------:R-:W-:Y:S05]  /*3740*/  I2F R121, R109 ;  /* 0x0000006d00797306 */ /* 0x000fea0000201400 */
[C---:B------:R-:W-:Y:S03]  /*3750*/  HMMA.16816.F32 R8, R12.reuse, R48, R92 ;  /* 0x000000300c08723c */ /* 0x040fe6000000185c */
[----:B------:R-:W-:Y:S05]  /*3760*/  I2F R123, R110 ;  /* 0x0000006e007b7306 */ /* 0x000fea0000201400 */
[C---:B------:R-:W-:Y:S01]  /*3770*/  HMMA.16816.F32 R132, R12.reuse, R42, R28 ;  /* 0x0000002a0c84723c */ /* 0x040fe2000000181c */
[----:B------:R-:W3:Y:S07]  /*3780*/  LDSM.16.M88.4 R28, [R245+0x4000] ;  /* 0x00400000f51c783b */ /* 0x000eee0000000200 */
[C---:B------:R-:W-:Y:S08]  /*3790*/  HMMA.16816.F32 R68, R12.reuse, R50, R84 ;  /* 0x000000320c44723c */ /* 0x040ff00000001854 */
[C---:B------:R-:W-:Y:S08]  /*37a0*/  HMMA.16816.F32 R84, R12.reuse, R44, R88 ;  /* 0x0000002c0c54723c */ /* 0x040ff00000001858 */
[C---:B------:R-:W-:Y:S01]  /*37b0*/  HMMA.16816.F32 R80, R12.reuse, R46, R80 ;  /* 0x0000002e0c50723c */ /* 0x040fe20000001850 */
[----:B------:R-:W-:Y:S07]  /*37c0*/  LDSM.16.M88.4 R44, [R242+0xa000] ;  /* 0x00a00000f22c783b */ /* 0x000fee0000000200 */
[C---:B------:R-:W-:Y:S01]  /*37d0*/  HMMA.16816.F32 R100, R12.reuse, R40, R76 ;  /* 0x000000280c64723c */ /* 0x040fe2000000184c */
[----:B------:R-:W-:Y:S07]  /*37e0*/  LDSM.16.M88.4 R40, [R236+0xa800] ;  /* 0x00a80000ec28783b */ /* 0x000fee0000000200 */
[C---:B------:R-:W-:Y:S01]  /*37f0*/  HMMA.16816.F32 R164, R12.reuse, R60, R20 ;  /* 0x0000003c0ca4723c */ /* 0x040fe20000001814 */
[----:B------:R-:W4:Y:S07]  /*3800*/  LDSM.16.M88.4 R20, [R247+0x4000] ;  /* 0x00400000f714783b */ /* 0x000f2e0000000200 */
[----:B------:R-:W-:Y:S08]  /*3810*/  HMMA.16816.F32 R160, R12, R62, R64 ;  /* 0x0000003e0ca0723c */ /* 0x000ff00000001840 */
[-C--:B-1----:R-:W-:Y:S08]  /*3820*/  HMMA.16816.F32 R12, R36, R56.reuse, R8 ;  /* 0x00000038240c723c */ /* 0x082ff00000001808 */
[C---:B--2---:R-:W-:Y:S01]  /*3830*/  HMMA.16816.F32 R8, R32.reuse, R56, R16 ;  /* 0x000000382008723c */ /* 0x044fe20000001810 */
[----:B------:R-:W1:Y:S07]  /*3840*/  LDSM.16.M88.4 R16, [R247+0x6000] ;  /* 0x00600000f710783b */ /* 0x000e6e0000000200 */
[----:B------:R-:W-:Y:S08]  /*3850*/  HMMA.16816.F32 R72, R32, R58, R72 ;  /* 0x0000003a2048723c */ /* 0x000ff00000001848 */
[----:B---3--:R-:W-:Y:S01]  /*3860*/  HMMA.16816.F32 R60, R28, R52, R12 ;  /* 0x000000341c3c723c */ /* 0x008fe2000000180c */
[----:B------:R-:W-:Y:S07]  /*3870*/  LDSM.16.M88.4 R12, [R246+0x4000] ;  /* 0x00400000f60c783b */ /* 0x000fee0000000200 */
[----:B------:R-:W-:Y:S01]  /*3880*/  HMMA.16816.F32 R68, R36, R58, R68 ;  /* 0x0000003a2444723c */ /* 0x000fe20000001844 */
[----:B------:R-:W2:Y:S07]  /*3890*/  LDSM.16.M88.4 R56, [R241+0x2000] ;  /* 0x00200000f138783b */ /* 0x000eae0000000200 */
[----:B------:R-:W-:Y:S01]  /*38a0*/  HMMA.16816.F32 R48, R24, R52, R8 ;  /* 0x000000341830723c */ /* 0x000fe20000001808 */
[----:B------:R-:W3:Y:S07]  /*38b0*/  LDSM.16.M88.4 R8, [R246+0x6000] ;  /* 0x00600000f608783b */ /* 0x000eee0000000200 */
[----:B----4-:R-:W-:Y:S08]  /*38c0*/  HMMA.16816.F32 R60, R20, R44, R60 ;  /* 0x0000002c143c723c */ /* 0x010ff0000000183c */
[----:B------:R-:W-:Y:S08]  /*38d0*/  HMMA.16816.F32 R68, R28, R54, R68 ;  /* 0x000000361c44723c */ /* 0x000ff00000001844 */
[----:B-1----:R-:W-:Y:S01]  /*38e0*/  HMMA.16816.F32 R64, R16, R44, R48 ;  /* 0x0000002c1040723c */ /* 0x002fe20000001830 */
[----:B------:R-:W1:Y:S07]  /*38f0*/  LDSM.16.M88.4 R48, [R6+0xa800] ;  /* 0x00a800000630783b */ /* 0x000e6e0000000200 */
[----:B------:R-:W-:Y:S01]  /*3900*/  HMMA.16816.F32 R72, R24, R54, R72 ;  /* 0x000000361848723c */ /* 0x000fe20000001848 */
[----:B------:R-:W-:Y:S07]  /*3910*/  LDSM.16.M88.4 R52, [R242+0xa800] ;  /* 0x00a80000f234783b */ /* 0x000fee0000000200 */
[----:B------:R-:W-:Y:S08]  /*3920*/  HMMA.16816.F32 R84, R36, R40, R84 ;  /* 0x000000282454723c */ /* 0x000ff00000001854 */
[----:B--2---:R-:W-:Y:S01]  /*3930*/  HMMA.16816.F32 R76, R12, R56, R60 ;  /* 0x000000380c4c723c */ /* 0x004fe2000000183c */
[----:B------:R-:W2:Y:S07]  /*3940*/  LDSM.16.M88.4 R60, [R236+0xb000] ;  /* 0x00b00000ec3c783b */ /* 0x000eae0000000200 */
[C---:B------:R-:W-:Y:S07]  /*3950*/  HMMA.16816.F32 R88, R32.reuse, R40, R112 ;  /* 0x000000282058723c */ /* 0x040fee0000001870 */
[C---:B------:R-:W-:Y:S01]  /*3960*/  IADD3 R112, R2.reuse, 0x19, RZ ;  /* 0x0000001902707810 */ /* 0x040fe20007ffe0ff */
[----:B------:R-:W-:Y:S01]  /*3970*/  HMMA.16816.F32 R96, R32, R42, R116 ;  /* 0x0000002a2060723c */ /* 0x000fe20000001874 */
[----:B------:R-:W-:-:S02]  /*3980*/  IADD3 R113, R2, 0x20, RZ ;  /* 0x0000002002717810 */ /* 0x000fc40007ffe0ff */
[C---:B------:R-:W-:Y:S01]  /*3990*/  IADD3 R114, R2.reuse, 0x21, RZ ;  /* 0x0000002102727810 */ /* 0x040fe20007ffe0ff */
[----:B------:R-:W-:Y:S01]  /*39a0*/  I2F R137, R112 ;  /* 0x0000007000897306 */ /* 0x000fe20000201400 */
[C---:B------:R-:W-:Y:S02]  /*39b0*/  IADD3 R115, R2.reuse, 0x28, RZ ;  /* 0x0000002802737810 */ /* 0x040fe40007ffe0ff */
[----:B------:R-:W-:Y:S01]  /*39c0*/  IADD3 R116, R2, 0x29, RZ ;  /* 0x0000002902747810 */ /* 0x000fe20007ffe0ff */
[----:B------:R-:W-:Y:S01]  /*39d0*/  HMMA.16816.F32 R92, R36, R42, R80 ;  /* 0x0000002a245c723c */ /* 0x000fe20000001850 */
[----:B------:R-:W-:Y:S01]  /*39e0*/  FMUL.FTZ R3, R76, c[0x0][0x2ec] ;  /* 0x0000bb004c037a20 */ /* 0x000fe20000410000 */
[C---:B------:R-:W-:Y:S02]  /*39f0*/  IADD3 R117, R2.reuse, 0x30, RZ ;  /* 0x0000003002757810 */ /* 0x040fe40007ffe0ff */
[C---:B------:R-:W-:Y:S01]  /*3a00*/  IADD3 R118, R2.reuse, 0x31, RZ ;  /* 0x0000003102767810 */ /* 0x040fe20007ffe0ff */
[----:B------:R4:W-:Y:S01]  /*3a10*/  MUFU.TANH R187, R3 ;  /* 0x0000000300bb7308 */ /* 0x0009e20000002400 */
[----:B------:R-:W-:-:S02]  /*3a20*/  IADD3 R119, R2, 0x38, RZ ;  /* 0x0000003802777810 */ /* 0x000fc40007ffe0ff */
[----:B------:R-:W-:Y:S05]  /*3a30*/  HMMA.16816.F32 R40, R20, R46, R68 ;  /* 0x0000002e1428723c */ /* 0x000fea0000001844 */
[----:B------:R-:W-:Y:S03]  /*3a40*/  I2F R140, R113 ;  /* 0x00000071008c7306 */ /* 0x000fe60000201400 */
[----:B---3--:R-:W-:Y:S01]  /*3a50*/  HMMA.16816.F32 R80, R8, R56, R64 ;  /* 0x000000380850723c */ /* 0x008fe20000001840 */
[----:B----4-:R-:W-:-:S04]  /*3a60*/  FMUL.FTZ R3, R77, c[0x0][0x2ec] ;  /* 0x0000bb004d037a20 */ /* 0x010fc80000410000 */
[----:B------:R-:W-:Y:S03]  /*3a70*/  I2F R142, R114 ;  /* 0x00000072008e7306 */ /* 0x000fe60000201400 */
[----:B------:R-:W-:Y:S05]  /*3a80*/  HMMA.16816.F32 R44, R16, R46, R72 ;  /* 0x0000002e102c723c */ /* 0x000fea0000001848 */
[----:B------:R3:W-:Y:S03]  /*3a90*/  MUFU.TANH R180, R3 ;  /* 0x0000000300b47308 */ /* 0x0007e60000002400 */
[----:B-1----:R-:W-:Y:S05]  /*3aa0*/  HMMA.16816.F32 R68, R28, R48, R84 ;  /* 0x000000301c44723c */ /* 0x002fea0000001854 */
[----:B------:R-:W-:Y:S03]  /*3ab0*/  I2F R143, R115 ;  /* 0x00000073008f7306 */ /* 0x000fe60000201400 */
[----:B------:R-:W-:Y:S01]  /*3ac0*/  HMMA.16816.F32 R64, R12, R58, R40 ;  /* 0x0000003a0c40723c */ /* 0x000fe20000001828 */
[----:B------:R-:W1:Y:S01]  /*3ad0*/  LDSM.16.M88.4 R40, [R241+0x2800] ;  /* 0x00280000f128783b */ /* 0x000e620000000200 */
[----:B---3--:R-:W-:-:S03]  /*3ae0*/  FMUL.FTZ R3, R78, c[0x0][0x2ec] ;  /* 0x0000bb004e037a20 */ /* 0x008fc60000410000 */
[----:B------:R-:W-:Y:S03]  /*3af0*/  I2F R145, R116 ;  /* 0x0000007400917306 */ /* 0x000fe60000201400 */
[----:B------:R-:W-:Y:S05]  /*3b00*/  HMMA.16816.F32 R84, R24, R48, R88 ;  /* 0x000000301854723c */ /* 0x000fea0000001858 */
[----:B------:R3:W-:Y:S03]  /*3b10*/  MUFU.TANH R186, R3 ;  /* 0x0000000300ba7308 */ /* 0x0007e60000002400 */
[-C--:B--2---:R-:W-:Y:S05]  /*3b20*/  HMMA.16816.F32 R88, R36, R60.reuse, R100 ;  /* 0x0000003c2458723c */ /* 0x084fea0000001864 */
[----:B------:R-:W-:Y:S03]  /*3b30*/  I2F R146, R117 ;  /* 0x0000007500927306 */ /* 0x000fe60000201400 */
[----:B------:R-:W-:Y:S01]  /*3b40*/  HMMA.16816.F32 R104, R32, R60, R124 ;  /* 0x0000003c2068723c */ /* 0x000fe2000000187c */
[----:B---3--:R-:W-:-:S07]  /*3b50*/  FMUL.FTZ R3, R79, c[0x0][0x2ec] ;  /* 0x0000bb004f037a20 */ /* 0x008fce0000410000 */
[----:B------:R-:W-:Y:S01]  /*3b60*/  HMMA.16816.F32 R72, R16, R52, R84 ;  /* 0x000000341048723c */ /* 0x000fe20000001854 */
[----:B------:R-:W-:Y:S07]  /*3b70*/  I2F R147, R118 ;  /* 0x0000007600937306 */ /* 0x000fee0000201400 */
[----:B------:R-:W-:Y:S01]  /*3b80*/  HMMA.16816.F32 R76, R8, R58, R44 ;  /* 0x0000003a084c723c */ /* 0x000fe2000000182c */
[----:B------:R2:W-:Y:S01]  /*3b90*/  MUFU.TANH R179, R3 ;  /* 0x0000000300b37308 */ /* 0x0005e20000002400 */
[----:B------:R-:W3:Y:S06]  /*3ba0*/  LDSM.16.M88.4 R56, [R236+0xb800] ;  /* 0x00b80000ec38783b */ /* 0x000eec0000000200 */
[----:B------:R-:W-:Y:S01]  /*3bb0*/  HMMA.16816.F32 R44, R20, R52, R68 ;  /* 0x00000034142c723c */ /* 0x000fe20000001844 */
[----:B------:R-:W-:Y:S07]  /*3bc0*/  I2F R168, R119 ;  /* 0x0000007700a87306 */ /* 0x000fee0000201400 */
[----:B-1----:R-:W-:Y:S01]  /*3bd0*/  HMMA.16816.F32 R84, R8, R40, R72 ;  /* 0x000000280854723c */ /* 0x002fe20000001848 */
[----:B--2---:R-:W-:-:S04]  /*3be0*/  FMUL.FTZ R3, R80, c[0x0][0x2ec] ;  /* 0x0000bb0050037a20 */ /* 0x004fc80000410000 */
[----:B------:R1:W-:Y:S11]  /*3bf0*/  MUFU.TANH R185, R3 ;  /* 0x0000000300b97308 */ /* 0x0003f60000002400 */
[----:B------:R-:W-:Y:S01]  /*3c00*/  HMMA.16816.F32 R68, R12, R40, R44 ;  /* 0x000000280c44723c */ /* 0x000fe2000000182c */
[----:B------:R-:W2:Y:S01]  /*3c10*/  LDSM.16.M88.4 R44, [R6+0xb000] ;  /* 0x00b00000062c783b */ /* 0x000ea20000000200 */
[----:B-1----:R-:W-:-:S04]  /*3c20*/  FMUL.FTZ R3, R81, c[0x0][0x2ec] ;  /* 0x0000bb0051037a20 */ /* 0x002fc80000410000 */
[----:B------:R1:W4:Y:S02]  /*3c30*/  MUFU.TANH R178, R3 ;  /* 0x0000000300b27308 */ /* 0x0003240000002400 */
[----:B---3--:R-:W-:Y:S01]  /*3c40*/  HMMA.16816.F32 R100, R32, R56, R152 ;  /* 0x000000382064723c */ /* 0x008fe20000001898 */
[----:B-1----:R-:W-:-:S05]  /*3c50*/  FMUL.FTZ R3, R82, c[0x0][0x2ec] ;  /* 0x0000bb0052037a20 */ /* 0x002fca0000410000 */
[----:B------:R1:W-:Y:S02]  /*3c60*/  MUFU.TANH R184, R3 ;  /* 0x0000000300b87308 */ /* 0x0003e40000002400 */
[----:B-1----:R-:W-:Y:S02]  /*3c70*/  FMUL.FTZ R3, R83, c[0x0][0x2ec] ;  /* 0x0000bb0053037a20 */ /* 0x002fe40000410000 */
[-C--:B------:R-:W-:Y:S04]  /*3c80*/  HMMA.16816.F32 R80, R24, R50.reuse, R96 ;  /* 0x000000321850723c */ /* 0x080fe80000001860 */
[----:B------:R1:W-:Y:S04]  /*3c90*/  MUFU.TANH R172, R3 ;  /* 0x0000000300ac7308 */ /* 0x0003e80000002400 */
[----:B------:R-:W-:Y:S08]  /*3ca0*/  HMMA.16816.F32 R48, R28, R50, R92 ;  /* 0x000000321c30723c */ /* 0x000ff0000000185c */
[----:B------:R-:W-:Y:S01]  /*3cb0*/  HMMA.16816.F32 R92, R32, R62, R148 ;  /* 0x0000003e205c723c */ /* 0x000fe20000001894 */
[----:B-1----:R-:W-:-:S04]  /*3cc0*/  FMUL.FTZ R3, R64, c[0x0][0x2ec] ;  /* 0x0000bb0040037a20 */ /* 0x002fc80000410000 */
[----:B------:R1:W-:Y:S03]  /*3cd0*/  MUFU.TANH R175, R3 ;  /* 0x0000000300af7308 */ /* 0x0003e60000002400 */
[----:B------:R-:W-:Y:S01]  /*3ce0*/  HMMA.16816.F32 R96, R32, R58, R156 ;  /* 0x0000003a2060723c */ /* 0x000fe2000000189c */
[----:B------:R-:W3:Y:S07]  /*3cf0*/  LDSM.16.M88.4 R32, [R242+0xb000] ;  /* 0x00b00000f220783b */ /* 0x000eee0000000200 */
[----:B------:R-:W-:Y:S01]  /*3d00*/  HMMA.16816.F32 R48, R20, R54, R48 ;  /* 0x000000361430723c */ /* 0x000fe20000001830 */
[----:B-1----:R-:W-:-:S07]  /*3d10*/  FMUL.FTZ R3, R65, c[0x0][0x2ec] ;  /* 0x0000bb0041037a20 */ /* 0x002fce0000410000 */
[----:B------:R-:W-:Y:S01]  /*3d20*/  HMMA.16816.F32 R72, R16, R54, R80 ;  /* 0x000000361048723c */ /* 0x000fe20000001850 */
[----:B------:R1:W-:Y:S07]  /*3d30*/  MUFU.TANH R177, R3 ;  /* 0x0000000300b17308 */ /* 0x0003ee0000002400 */
[----:B--2---:R-:W-:Y:S08]  /*3d40*/  HMMA.16816.F32 R52, R24, R44, R104 ;  /* 0x0000002c1834723c */ /* 0x004ff00000001868 */
[----:B------:R-:W-:Y:S01]  /*3d50*/  HMMA.16816.F32 R80, R36, R58, R160 ;  /* 0x0000003a2450723c */ /* 0x000fe200000018a0 */
[----:B-1----:R-:W-:-:S04]  /*3d60*/  FMUL.FTZ R3, R66, c[0x0][0x2ec] ;  /* 0x0000bb0042037a20 */ /* 0x002fc80000410000 */
[----:B------:R1:W-:Y:S03]  /*3d70*/  MUFU.TANH R174, R3 ;  /* 0x0000000300ae7308 */ /* 0x0003e60000002400 */
[----:B------:R-:W-:Y:S01]  /*3d80*/  HMMA.16816.F32 R72, R8, R42, R72 ;  /* 0x0000002a0848723c */ /* 0x000fe20000001848 */
[----:B-1----:R-:W-:-:S07]  /*3d90*/  FMUL.FTZ R3, R67, c[0x0][0x2ec] ;  /* 0x0000bb0043037a20 */ /* 0x002fce0000410000 */
[----:B------:R-:W-:Y:S01]  /*3da0*/  HMMA.16816.F32 R64, R28, R44, R88 ;  /* 0x0000002c1c40723c */ /* 0x000fe20000001858 */
[----:B------:R1:W-:Y:S02]  /*3db0*/  MUFU.TANH R176, R3 ;  /* 0x0000000300b07308 */ /* 0x0003e40000002400 */
[----:B-1----:R-:W-:-:S06]  /*3dc0*/  FMUL.FTZ R3, R76, c[0x0][0x2ec] ;  /* 0x0000bb004c037a20 */ /* 0x002fcc0000410000 */
[----:B------:R1:W2:Y:S02]  /*3dd0*/  MUFU.TANH R171, R3 ;  /* 0x0000000300ab7308 */ /* 0x0002a40000002400 */
[----:B-1----:R-:W-:-:S06]  /*3de0*/  FMUL.FTZ R3, R77, c[0x0][0x2ec] ;  /* 0x0000bb004d037a20 */ /* 0x002fcc0000410000 */
[----:B------:R1:W-:Y:S02]  /*3df0*/  MUFU.TANH R173, R3 ;  /* 0x0000000300ad7308 */ /* 0x0003e40000002400 */
[----:B-1----:R-:W-:-:S06]  /*3e00*/  FMUL.FTZ R3, R78, c[0x0][0x2ec] ;  /* 0x0000bb004e037a20 */ /* 0x002fcc0000410000 */
[----:B------:R1:W-:Y:S02]  /*3e10*/  MUFU.TANH R127, R3 ;  /* 0x00000003007f7308 */ /* 0x0003e40000002400 */
[----:B-1----:R-:W-:Y:S02]  /*3e20*/  FMUL.FTZ R3, R79, c[0x0][0x2ec] ;  /* 0x0000bb004f037a20 */ /* 0x002fe40000410000 */
[----:B------:R-:W-:Y:S04]  /*3e30*/  HMMA.16816.F32 R76, R36, R62, R132 ;  /* 0x0000003e244c723c */ /* 0x000fe80000001884 */
[----:B------:R1:W5:Y:S04]  /*3e40*/  MUFU.TANH R148, R3 ;  /* 0x0000000300947308 */ /* 0x0003680000002400 */
[----:B---3--:R-:W-:Y:S08]  /*3e50*/  HMMA.16816.F32 R60, R20, R32, R64 ;  /* 0x00000020143c723c */ /* 0x008ff00000001840 */
[----:B------:R-:W-:Y:S01]  /*3e60*/  HMMA.16816.F32 R64, R36, R56, R164 ;  /* 0x000000382440723c */ /* 0x000fe200000018a4 */
[----:B-1----:R-:W-:-:S04]  /*3e70*/  FMUL.FTZ R3, R68, c[0x0][0x2ec] ;  /* 0x0000bb0044037a20 */ /* 0x002fc80000410000 */
[----:B------:R1:W-:Y:S03]  /*3e80*/  MUFU.TANH R136, R3 ;  /* 0x0000000300887308 */ /* 0x0003e60000002400 */
[----:B------:R-:W-:Y:S01]  /*3e90*/  HMMA.16816.F32 R36, R16, R32, R52 ;  /* 0x000000201024723c */ /* 0x000fe20000001834 */
[----:B-1----:R-:W-:-:S04]  /*3ea0*/  FMUL.FTZ R3, R69, c[0x0][0x2ec] ;  /* 0x0000bb0045037a20 */ /* 0x002fc80000410000 */
[----:B------:R1:W-:Y:S02]  /*3eb0*/  MUFU.TANH R149, R3 ;  /* 0x0000000300957308 */ /* 0x0003e40000002400 */
[----:B-1----:R-:W-:-:S06]  /*3ec0*/  FMUL.FTZ R3, R70, c[0x0][0x2ec] ;  /* 0x0000bb0046037a20 */ /* 0x002fcc0000410000 */
[----:B------:R1:W3:Y:S02]  /*3ed0*/  MUFU.TANH R138, R3 ;  /* 0x00000003008a7308 */ /* 0x0002e40000002400 */
[----:B-1----:R-:W-:Y:S02]  /*3ee0*/  FMUL.FTZ R3, R71, c[0x0][0x2ec] ;  /* 0x0000bb0047037a20 */ /* 0x002fe40000410000 */
[----:B------:R-:W-:Y:S01]  /*3ef0*/  HMMA.16816.F32 R68, R12, R42, R48 ;  /* 0x0000002a0c44723c */ /* 0x000fe20000001830 */
[----:B------:R-:W1:Y:S03]  /*3f00*/  LDSM.16.M88.4 R48, [R241+0x3000] ;  /* 0x00300000f130783b */ /* 0x000e660000000200 */
[----:B------:R2:W-:Y:S01]  /*3f10*/  MUFU.TANH R139, R3 ;  /* 0x00000003008b7308 */ /* 0x0005e20000002400 */
[----:B------:R3:W4:Y:S01]  /*3f20*/  LDSM.16.M88.4 R40, [R6+0xb800] ;  /* 0x00b800000628783b */ /* 0x0007220000000200 */
[----:B--2---:R-:W-:-:S06]  /*3f30*/  FMUL.FTZ R3, R84, c[0x0][0x2ec] ;  /* 0x0000bb0054037a20 */ /* 0x004fcc0000410000 */
[----:B------:R2:W-:Y:S01]  /*3f40*/  MUFU.TANH R125, R3 ;  /* 0x00000003007d7308 */ /* 0x0005e20000002400 */
[----:B---3--:R-:W-:Y:S01]  /*3f50*/  IADD3 R6, R144, 0x48, RZ ;  /* 0x0000004890067810 */ /* 0x008fe20007ffe0ff */
[----:B--2---:R-:W-:Y:S01]  /*3f60*/  FMUL.FTZ R3, R85, c[0x0][0x2ec] ;  /* 0x0000bb0055037a20 */ /* 0x004fe20000410000 */
[----:B-1----:R-:W-:Y:S05]  /*3f70*/  HMMA.16816.F32 R52, R12, R48, R60 ;  /* 0x000000300c34723c */ /* 0x002fea000000183c */
[----:B------:R1:W-:Y:S03]  /*3f80*/  MUFU.TANH R126, R3 ;  /* 0x00000003007e7308 */ /* 0x0003e60000002400 */
[-C--:B------:R-:W-:Y:S08]  /*3f90*/  HMMA.16816.F32 R60, R24, R46.reuse, R92 ;  /* 0x0000002e183c723c */ /* 0x080ff0000000185c */
[----:B------:R-:W-:Y:S01]  /*3fa0*/  HMMA.16816.F32 R44, R28, R46, R76 ;  /* 0x0000002e1c2c723c */ /* 0x000fe2000000184c */
[----:B-1----:R-:W-:-:S04]  /*3fb0*/  FMUL.FTZ R3, R86, c[0x0][0x2ec] ;  /* 0x0000bb0056037a20 */ /* 0x002fc80000410000 */
[----:B------:R1:W2:Y:S03]  /*3fc0*/  MUFU.TANH R105, R3 ;  /* 0x0000000300697308 */ /* 0x0002a60000002400 */
[----:B----4-:R-:W-:Y:S08]  /*3fd0*/  HMMA.16816.F32 R96, R24, R42, R96 ;  /* 0x0000002a1860723c */ /* 0x010ff00000001860 */
[----:B------:R-:W-:Y:S01]  /*3fe0*/  HMMA.16816.F32 R56, R8, R48, R36 ;  /* 0x000000300838723c */ /* 0x000fe20000001824 */
[----:B-1----:R-:W-:-:S07]  /*3ff0*/  FMUL.FTZ R3, R87, c[0x0][0x2ec] ;  /* 0x0000bb0057037a20 */ /* 0x002fce0000410000 */
[-C--:B------:R-:W-:Y:S01]  /*4000*/  HMMA.16816.F32 R44, R20, R34.reuse, R44 ;  /* 0x00000022142c723c */ /* 0x080fe2000000182c */
[----:B------:R1:W-:Y:S07]  /*4010*/  MUFU.TANH R106, R3 ;  /* 0x00000003006a7308 */ /* 0x0003ee0000002400 */
[----:B------:R-:W-:Y:S01]  /*4020*/  HMMA.16816.F32 R36, R16, R34, R60 ;  /* 0x000000221024723c */ /* 0x000fe2000000183c */
[----:B------:R-:W3:Y:S07]  /*4030*/  LDSM.16.M88.4 R32, [R242+0xb800] ;  /* 0x00b80000f220783b */ /* 0x000eee0000000200 */
[----:B------:R-:W-:Y:S01]  /*4040*/  HMMA.16816.F32 R64, R28, R40, R64 ;  /* 0x000000281c40723c */ /* 0x000fe20000001840 */
[----:B-1----:R-:W-:-:S04]  /*4050*/  FMUL.FTZ R3, R68, c[0x0][0x2ec] ;  /* 0x0000bb0044037a20 */ /* 0x002fc80000410000 */
[----:B------:R1:W4:Y:S03]  /*4060*/  MUFU.TANH R107, R3 ;  /* 0x00000003006b7308 */ /* 0x0003260000002400 */
[-C--:B------:R-:W-:Y:S08]  /*4070*/  HMMA.16816.F32 R44, R12, R50.reuse, R44 ;  /* 0x000000320c2c723c */ /* 0x080ff0000000182c */
[----:B------:R-:W-:Y:S01]  /*4080*/  HMMA.16816.F32 R48, R8, R50, R36 ;  /* 0x000000320830723c */ /* 0x000fe20000001824 */
[----:B-1----:R-:W-:-:S04]  /*4090*/  FMUL.FTZ R3, R69, c[0x0][0x2ec] ;  /* 0x0000bb0045037a20 */ /* 0x002fc80000410000 */
[----:B------:R1:W-:Y:S03]  /*40a0*/  MUFU.TANH R124, R3 ;  /* 0x00000003007c7308 */ /* 0x0003e60000002400 */
[----:B---3--:R-:W-:Y:S01]  /*40b0*/  HMMA.16816.F32 R36, R20, R32, R64 ;  /* 0x000000201424723c */ /* 0x008fe20000001840 */
[----:B-1----:R-:W-:-:S04]  /*40c0*/  FMUL.FTZ R3, R70, c[0x0][0x2ec] ;  /* 0x0000bb0046037a20 */ /* 0x002fc80000410000 */
[----:B------:R1:W3:Y:S02]  /*40d0*/  MUFU.TANH R90, R3 ;  /* 0x00000003005a7308 */ /* 0x0002e40000002400 */
[----:B-1----:R-:W-:Y:S02]  /*40e0*/  FMUL.FTZ R3, R71, c[0x0][0x2ec] ;  /* 0x0000bb0047037a20 */ /* 0x002fe40000410000 */
[----:B------:R-:W-:Y:S04]  /*40f0*/  HMMA.16816.F32 R68, R24, R40, R100 ;  /* 0x000000281844723c */ /* 0x000fe80000001864 */
[----:B------:R1:W-:Y:S03]  /*4100*/  MUFU.TANH R104, R3 ;  /* 0x0000000300687308 */ /* 0x0003e60000002400 */
[----:B------:R-:W-:Y:S01]  /*4110*/  FMUL.FTZ R26, R53, c[0x0][0x2ec] ;  /* 0x0000bb00351a7a20 */ /* 0x000fe20000410000 */
[----:B------:R-:W-:Y:S01]  /*4120*/  IMNMX R24, R144, UR12, PT ;  /* 0x0000000c90187c17 */ /* 0x000fe2000b800200 */
[----:B------:R-:W-:Y:S01]  /*4130*/  HMMA.16816.F32 R40, R28, R42, R80 ;  /* 0x0000002a1c28723c */ /* 0x000fe20000001850 */
[----:B------:R-:W-:-:S02]  /*4140*/  IMNMX R27, R6, UR12, PT ;  /* 0x0000000c061b7c17 */ /* 0x000fc4000b800200 */
[----:B------:R2:W-:Y:S01]  /*4150*/  MUFU.TANH R87, R26 ;  /* 0x0000001a00577308 */ /* 0x0005e20000002400 */
[CC--:B------:R-:W-:Y:S01]  /*4160*/  ISETP.GE.AND P1, PT, R2.reuse, R24.reuse, PT ;  /* 0x000000180200720c */ /* 0x0c0fe20003f26270 */
[----:B------:R-:W3:Y:S01]  /*4170*/  LDSM.16.M88.4 R28, [R241+0x3800] ;  /* 0x00380000f11c783b */ /* 0x000ee20000000200 */
[----:B------:R-:W-:Y:S01]  /*4180*/  ISETP.GE.AND P2, PT, R2, R27, PT ;  /* 0x0000001b0200720c */ /* 0x000fe20003f46270 */
[----:B------:R-:W-:Y:S01]  /*4190*/  FMUL.FTZ R6, R56, c[0x0][0x2ec] ;  /* 0x0000bb0038067a20 */ /* 0x000fe20000410000 */
[----:B------:R-:W-:Y:S01]  /*41a0*/  ISETP.GE.AND P5, PT, R108, R24, PT ;  /* 0x000000186c00720c */ /* 0x000fe20003fa6270 */
[----:B------:R-:W-:-:S04]  /*41b0*/  DEPBAR.LE SB0, 0x0 ;  /* 0x000080000000791a */ /* 0x000fc80000000000 */
[----:B-1----:R-:W-:Y:S01]  /*41c0*/  FMUL.FTZ R3, R72, c[0x0][0x2ec] ;  /* 0x0000bb0048037a20 */ /* 0x002fe20000410000 */
[----:B------:R1:W-:Y:S01]  /*41d0*/  MUFU.TANH R77, R6 ;  /* 0x00000006004d7308 */ /* 0x0003e20000002400 */
[----:B--2---:R-:W-:Y:S01]  /*41e0*/  IMNMX R26, R5, UR12, PT ;  /* 0x0000000c051a7c17 */ /* 0x004fe2000b800200 */
[----:B------:R-:W-:-:S06]  /*41f0*/  FFMA.FTZ R5, R111, UR4, R178 ;  /* 0x000000046f057c23 */ /* 0x000fcc00080100b2 */
[----:B------:R2:W-:Y:S01]  /*4200*/  MUFU.TANH R89, R3 ;  /* 0x0000000300597308 */ /* 0x0005e20000002400 */
[----:B------:R-:W-:Y:S01]  /*4210*/  BAR.SYNC.DEFER_BLOCKING 0x0 ;  /* 0x0000000000007b1d */ /* 0x000fe20000010000 */
[-C--:B------:R-:W-:Y:S01]  /*4220*/  ISETP.GE.AND P4, PT, R2, R26.reuse, PT ;  /* 0x0000001a0200720c */ /* 0x080fe20003f86270 */
[----:B------:R-:W-:Y:S01]  /*4230*/  HMMA.16816.F32 R40, R20, R34, R40 ;  /* 0x000000221428723c */ /* 0x000fe20000001828 */
[----:B------:R-:W-:-:S04]  /*4240*/  ISETP.GE.AND P6, PT, R108, R26, PT ;  /* 0x0000001a6c00720c */ /* 0x000fc80003fc6270 */
[----:B------:R-:W-:Y:S01]  /*4250*/  FSEL R60, R5, -INF , !P6 ;  /* 0xff800000053c7808 */ /* 0x000fe20007000000 */
[----:B------:R-:W-:Y:S02]  /*4260*/  FFMA.FTZ R5, R121, UR4, R171 ;  /* 0x0000000479057c23 */ /* 0x000fe400080100ab */
[----:B-1----:R-:W-:-:S04]  /*4270*/  FMUL.FTZ R6, R57, c[0x0][0x2ec] ;  /* 0x0000bb0039067a20 */ /* 0x002fc80000410000 */
[----:B------:R1:W-:Y:S01]  /*4280*/  MUFU.TANH R78, R6 ;  /* 0x00000006004e7308 */ /* 0x0003e20000002400 */
[----:B--2---:R-:W-:-:S07]  /*4290*/  FMUL.FTZ R3, R73, c[0x0][0x2ec] ;  /* 0x0000bb0049037a20 */ /* 0x004fce0000410000 */
[----:B------:R2:W-:Y:S01]  /*42a0*/  MUFU.TANH R91, R3 ;  /* 0x00000003005b7308 */ /* 0x0005e20000002400 */
[----:B---3--:R-:W-:Y:S01]  /*42b0*/  HMMA.16816.F32 R36, R12, R28, R36 ;  /* 0x0000001c0c24723c */ /* 0x008fe20000001824 */
[----:B-1----:R-:W-:-:S07]  /*42c0*/  FMUL.FTZ R6, R59, c[0x0][0x2ec] ;  /* 0x0000bb003b067a20 */ /* 0x002fce0000410000 */
[----:B------:R-:W-:Y:S01]  /*42d0*/  HMMA.16816.F32 R12, R12, R30, R40 ;  /* 0x0000001e0c0c723c */ /* 0x000fe20000001828 */
[----:B------:R1:W-:Y:S01]  /*42e0*/  MUFU.TANH R76, R6 ;  /* 0x00000006004c7308 */ /* 0x0003e20000002400 */
[----:B--2---:R-:W-:-:S07]  /*42f0*/  FMUL.FTZ R3, R74, c[0x0][0x2ec] ;  /* 0x0000bb004a037a20 */ /* 0x004fce0000410000 */
[----:B------:R2:W3:Y:S07]  /*4300*/  MUFU.TANH R85, R3 ;  /* 0x0000000300557308 */ /* 0x0004ee0000002400 */
[----:B------:R-:W-:Y:S02]  /*4310*/  FMUL.FTZ R39, R39, c[0x0][0x2ec] ;  /* 0x0000bb0027277a20 */ /* 0x000fe40000410000 */
[----:B-1----:R-:W-:-:S04]  /*4320*/  FMUL.FTZ R6, R45, c[0x0][0x2ec] ;  /* 0x0000bb002d067a20 */ /* 0x002fc80000410000 */
[----:B------:R-:W-:Y:S01]  /*4330*/  MUFU.TANH R39, R39 ;  /* 0x0000002700277308 */ /* 0x000fe20000002400 */
[----:B--2---:R-:W-:-:S07]  /*4340*/  FMUL.FTZ R3, R75, c[0x0][0x2ec] ;  /* 0x0000bb004b037a20 */ /* 0x004fce0000410000 */
[----:B------:R1:W-:Y:S08]  /*4350*/  MUFU.TANH R75, R6 ;  /* 0x00000006004b7308 */ /* 0x0003f00000002400 */
[----:B------:R2:W-:Y:S01]  /*4360*/  MUFU.TANH R88, R3 ;  /* 0x0000000300587308 */ /* 0x0005e20000002400 */
[----:B-1----:R-:W-:Y:S02]  /*4370*/  FMUL.FTZ R6, R47, c[0x0][0x2ec] ;  /* 0x0000bb002f067a20 */ /* 0x002fe40000410000 */
[----:B--2---:R-:W-:-:S05]  /*4380*/  FMUL.FTZ R3, R52, c[0x0][0x2ec] ;  /* 0x0000bb0034037a20 */ /* 0x004fca0000410000 */
[----:B------:R1:W2:Y:S02]  /*4390*/  MUFU.TANH R86, R3 ;  /* 0x0000000300567308 */ /* 0x0002a40000002400 */
[----:B-1----:R-:W-:-:S04]  /*43a0*/  IADD3 R3, R144, 0x8, RZ ;  /* 0x0000000890037810 */ /* 0x002fc80007ffe0ff */
[----:B------:R-:W-:Y:S01]  /*43b0*/  IMNMX R25, R3, UR12, PT ;  /* 0x0000000c03197c17 */ /* 0x000fe2000b800200 */
[----:B------:R-:W-:-:S03]  /*43c0*/  FMUL.FTZ R3, R54, c[0x0][0x2ec] ;  /* 0x0000bb0036037a20 */ /* 0x000fc60000410000 */
[-C--:B------:R-:W-:Y:S01]  /*43d0*/  ISETP.GE.AND P0, PT, R2, R25.reuse, PT ;  /* 0x000000190200720c */ /* 0x080fe20003f06270 */
[----:B------:R-:W-:Y:S01]  /*43e0*/  FFMA.FTZ R2, R111, UR4, R180 ;  /* 0x000000046f027c23 */ /* 0x000fe200080100b4 */
[-C--:B------:R-:W-:Y:S01]  /*43f0*/  ISETP.GE.AND P3, PT, R108, R25.reuse, PT ;  /* 0x000000196c00720c */ /* 0x080fe20003f66270 */
[----:B------:R1:W-:Y:S01]  /*4400*/  MUFU.TANH R79, R3 ;  /* 0x00000003004f7308 */ /* 0x0003e20000002400 */
[----:B------:R-:W-:Y:S02]  /*4410*/  ISETP.GE.AND P6, PT, R109, R25, PT ;  /* 0x000000196d00720c */ /* 0x000fe40003fc6270 */
[----:B------:R-:W-:Y:S01]  /*4420*/  FSEL R161, R2, -INF , !P5 ;  /* 0xff80000002a17808 */ /* 0x000fe20006800000 */
[----:B------:R-:W-:Y:S01]  /*4430*/  FFMA.FTZ R2, R111, UR4, R179 ;  /* 0x000000046f027c23 */ /* 0x000fe200080100b3 */
[----:B------:R-:W-:-:S04]  /*4440*/  ISETP.GE.AND P5, PT, R108, R27, PT ;  /* 0x0000001b6c00720c */ /* 0x000fc80003fa6270 */
[----:B------:R-:W-:Y:S01]  /*4450*/  FSEL R163, R2, -INF , !P3 ;  /* 0xff80000002a37808 */ /* 0x000fe20005800000 */
[----:B------:R-:W-:Y:S01]  /*4460*/  FFMA.FTZ R2, R121, UR4, R175 ;  /* 0x0000000479027c23 */ /* 0x000fe200080100af */
[----:B------:R-:W-:-:S04]  /*4470*/  ISETP.GE.AND P3, PT, R109, R24, PT ;  /* 0x000000186d00720c */ /* 0x000fc80003f66270 */
[----:B------:R-:W-:Y:S01]  /*4480*/  FSEL R160, R2, -INF , !P3 ;  /* 0xff80000002a07808 */ /* 0x000fe20005800000 */
[----:B-1----:R-:W-:Y:S01]  /*4490*/  FMUL.FTZ R3, R55, c[0x0][0x2ec] ;  /* 0x0000bb0037037a20 */ /* 0x002fe20000410000 */
[----:B------:R-:W-:Y:S01]  /*44a0*/  ISETP.GE.AND P3, PT, R109, R27, PT ;  /* 0x0000001b6d00720c */ /* 0x000fe20003f66270 */
[----:B------:R-:W-:Y:S01]  /*44b0*/  FFMA.FTZ R2, R121, UR4, R174 ;  /* 0x0000000479027c23 */ /* 0x000fe200080100ae */
[----:B------:R-:W-:Y:S01]  /*44c0*/  HMMA.16816.F32 R52, R16, R32, R68 ;  /* 0x000000201034723c */ /* 0x000fe20000001844 */
[----:B------:R1:W-:Y:S03]  /*44d0*/  MUFU.TANH R84, R3 ;  /* 0x0000000300547308 */ /* 0x0003e60000002400 */
[----:B------:R-:W-:Y:S01]  /*44e0*/  FSEL R162, R2, -INF , !P6 ;  /* 0xff80000002a27808 */ /* 0x000fe20007000000 */
[----:B------:R-:W-:Y:S01]  /*44f0*/  FFMA.FTZ R2, R123, UR4, R177 ;  /* 0x000000047b027c23 */ /* 0x000fe200080100b1 */
[----:B------:R-:W-:-:S02]  /*4500*/  ISETP.GE.AND P6, PT, R110, R24, PT ;  /* 0x000000186e00720c */ /* 0x000fc40003fc6270 */
[----:B------:R-:W-:Y:S01]  /*4510*/  HMMA.16816.F32 R16, R16, R34, R96 ;  /* 0x000000221010723c */ /* 0x000fe20000001860 */
[----:B------:R2:W-:Y:S01]  /*4520*/  MUFU.TANH R68, R6 ;  /* 0x0000000600447308 */ /* 0x0005e20000002400 */
[----:B------:R-:W-:Y:S01]  /*4530*/  FSEL R157, R2, -INF , !P6 ;  /* 0xff800000029d7808 */ /* 0x000fe20007000000 */
[----:B------:R-:W-:Y:S01]  /*4540*/  FMUL.FTZ R2, R44, c[0x0][0x2ec] ;  /* 0x0000bb002c027a20 */ /* 0x000fe20000410000 */
[----:B------:R-:W-:Y:S01]  /*4550*/  ISETP.GE.AND P6, PT, R110, R27, PT ;  /* 0x0000001b6e00720c */ /* 0x000fe20003fc6270 */
[----:B-1----:R-:W-:-:S04]  /*4560*/  FFMA.FTZ R3, R111, UR4, R172 ;  /* 0x000000046f037c23 */ /* 0x002fc800080100ac */
[----:B------:R1:W-:Y:S01]  /*4570*/  MUFU.TANH R74, R2 ;  /* 0x00000002004a7308 */ /* 0x0003e20000002400 */
[----:B------:R-:W-:Y:S01]  /*4580*/  FSEL R61, R3, -INF , !P5 ;  /* 0xff800000033d7808 */ /* 0x000fe20006800000 */
[----:B------:R-:W-:Y:S01]  /*4590*/  FMUL.FTZ R3, R58, c[0x0][0x2ec] ;  /* 0x0000bb003a037a20 */ /* 0x000fe20000410000 */
[----:B------:R-:W-:-:S04]  /*45a0*/  ISETP.GE.AND P5, PT, R109, R26, PT ;  /* 0x0000001a6d00720c */ /* 0x000fc80003fa6270 */
[----:B------:R-:W-:Y:S01]  /*45b0*/  HMMA.16816.F32 R20, R8, R28, R52 ;  /* 0x0000001c0814723c */ /* 0x000fe20000001834 */
[----:B--2---:R-:W-:Y:S01]  /*45c0*/  FMUL.FTZ R6, R49, c[0x0][0x2ec] ;  /* 0x0000bb0031067a20 */ /* 0x004fe20000410000 */
[----:B------:R2:W2:Y:S01]  /*45d0*/  MUFU.TANH R73, R3 ;  /* 0x0000000300497308 */ /* 0x0004a20000002400 */
[----:B------:R-:W-:Y:S01]  /*45e0*/  FSEL R57, R5, -INF , !P5 ;  /* 0xff80000005397808 */ /* 0x000fe20006800000 */
[----:B-----5:R-:W-:Y:S01]  /*45f0*/  FFMA.FTZ R5, R123, UR4, R148 ;  /* 0x000000047b057c23 */ /* 0x020fe20008010094 */
[----:B------:R-:W-:-:S03]  /*4600*/  ISETP.GE.AND P5, PT, R110, R25, PT ;  /* 0x000000196e00720c */ /* 0x000fc60003fa6270 */
[----:B------:R-:W-:Y:S01]  /*4610*/  HMMA.16816.F32 R8, R8, R30, R16 ;  /* 0x0000001e0808723c */ /* 0x000fe20000001810 */
[----:B-1----:R-:W-:Y:S01]  /*4620*/  FFMA.FTZ R2, R123, UR4, R173 ;  /* 0x000000047b027c23 */ /* 0x002fe200080100ad */
[----:B------:R-:W-:Y:S01]  /*4630*/  FSEL R56, R5, -INF , !P6 ;  /* 0xff80000005387808 */ /* 0x000fe20007000000 */
[----:B------:R-:W-:Y:S01]  /*4640*/  FFMA.FTZ R5, R129, UR4, R138 ;  /* 0x0000000481057c23 */ /* 0x000fe2000801008a */
[----:B------:R-:W-:Y:S01]  /*4650*/  ISETP.GE.AND P6, PT, R120, R26, PT ;  /* 0x0000001a7800720c */ /* 0x000fe20003fc6270 */
[----:B--2---:R-:W-:-:S05]  /*4660*/  FFMA.FTZ R3, R121, UR4, R127 ;  /* 0x0000000479037c23 */ /* 0x004fca000801007f */
[----:B------:R-:W-:Y:S01]  /*4670*/  FSEL R58, R3, -INF , !P3 ;  /* 0xff800000033a7808 */ /* 0x000fe20005800000 */
[----:B------:R-:W-:Y:S01]  /*4680*/  FFMA.FTZ R3, R123, UR4, R176 ;  /* 0x000000047b037c23 */ /* 0x000fe200080100b0 */
[----:B------:R-:W-:-:S04]  /*4690*/  ISETP.GE.AND P3, PT, R110, R26, PT ;  /* 0x0000001a6e00720c */ /* 0x000fc80003f66270 */
[----:B------:R-:W-:Y:S02]  /*46a0*/  FMUL.FTZ R20, R20, c[0x0][0x2ec] ;  /* 0x0000bb0014147a20 */ /* 0x000fe40000410000 */
[----:B------:R-:W-:Y:S01]  /*46b0*/  FMUL.FTZ R22, R22, c[0x0][0x2ec] ;  /* 0x0000bb0016167a20 */ /* 0x000fe20000410000 */
[----:B------:R-:W-:Y:S01]  /*46c0*/  FSEL R44, R2, -INF , !P3 ;  /* 0xff800000022c7808 */ /* 0x000fe20005800000 */
[----:B------:R-:W-:Y:S01]  /*46d0*/  FFMA.FTZ R2, R129, UR4, R136 ;  /* 0x0000000481027c23 */ /* 0x000fe20008010088 */
[----:B------:R-:W-:Y:S01]  /*46e0*/  FSEL R159, R3, -INF , !P5 ;  /* 0xff800000039f7808 */ /* 0x000fe20006800000 */
[----:B------:R-:W-:Y:S01]  /*46f0*/  FMUL.FTZ R3, R46, c[0x0][0x2ec] ;  /* 0x0000bb002e037a20 */ /* 0x000fe20000410000 */
[C---:B------:R-:W-:Y:S01]  /*4700*/  ISETP.GE.AND P3, PT, R120.reuse, R25, PT ;  /* 0x000000197800720c */ /* 0x040fe20003f66270 */
[----:B------:R1:W-:Y:S01]  /*4710*/  MUFU.TANH R46, R6 ;  /* 0x00000006002e7308 */ /* 0x0003e20000002400 */
[-C--:B------:R-:W-:Y:S01]  /*4720*/  ISETP.GE.AND P5, PT, R120, R24.reuse, PT ;  /* 0x000000187800720c */ /* 0x080fe20003fa6270 */
[----:B------:R-:W-:Y:S01]  /*4730*/  FMUL.FTZ R21, R21, c[0x0][0x2ec] ;  /* 0x0000bb0015157a20 */ /* 0x000fe20000410000 */
[----:B------:R-:W-:Y:S01]  /*4740*/  FSEL R156, R5, -INF , !P3 ;  /* 0xff800000059c7808 */ /* 0x000fe20005800000 */
[----:B------:R-:W-:Y:S01]  /*4750*/  FFMA.FTZ R5, R130, UR4, R149 ;  /* 0x0000000482057c23 */ /* 0x000fe20008010095 */
[----:B------:R-:W-:Y:S01]  /*4760*/  FSEL R136, R2, -INF , !P5 ;  /* 0xff80000002887808 */ /* 0x000fe20006800000 */
[----:B------:R-:W-:Y:S01]  /*4770*/  FFMA.FTZ R2, R129, UR4, R105 ;  /* 0x0000000481027c23 */ /* 0x000fe20008010069 */
[----:B------:R-:W-:Y:S01]  /*4780*/  ISETP.GE.AND P3, PT, R122, R24, PT ;  /* 0x000000187a00720c */ /* 0x000fe20003f66270 */
[----:B------:R2:W-:Y:S01]  /*4790*/  MUFU.TANH R67, R3 ;  /* 0x0000000300437308 */ /* 0x0005e20000002400 */
[-C--:B------:R-:W-:Y:S01]  /*47a0*/  ISETP.GE.AND P5, PT, R120, R27.reuse, PT ;  /* 0x0000001b7800720c */ /* 0x080fe20003fa6270 */
[----:B------:R-:W-:Y:S01]  /*47b0*/  FMUL.FTZ R10, R10, c[0x0][0x2ec] ;  /* 0x0000bb000a0a7a20 */ /* 0x000fe20000410000 */
[----:B------:R-:W-:Y:S01]  /*47c0*/  FSEL R138, R5, -INF , !P3 ;  /* 0xff800000058a7808 */ /* 0x000fe20005800000 */
[----:B------:R-:W-:Y:S01]  /*47d0*/  FFMA.FTZ R5, R130, UR4, R126 ;  /* 0x0000000482057c23 */ /* 0x000fe2000801007e */
[----:B------:R-:W-:Y:S01]  /*47e0*/  FSEL R72, R2, -INF , !P5 ;  /* 0xff80000002487808 */ /* 0x000fe20006800000 */
[----:B------:R-:W-:Y:S01]  /*47f0*/  FFMA.FTZ R2, R130, UR4, R139 ;  /* 0x0000000482027c23 */ /* 0x000fe2000801008b */
[C---:B------:R-:W-:Y:S01]  /*4800*/  ISETP.GE.AND P5, PT, R122.reuse, R26, PT ;  /* 0x0000001a7a00720c */ /* 0x040fe20003fa6270 */
[----:B-1----:R-:W-:Y:S01]  /*4810*/  FMUL.FTZ R6, R51, c[0x0][0x2ec] ;  /* 0x0000bb0033067a20 */ /* 0x002fe20000410000 */
[----:B------:R-:W-:Y:S01]  /*4820*/  ISETP.GE.AND P3, PT, R122, R27, PT ;  /* 0x0000001b7a00720c */ /* 0x000fe20003f66270 */
[----:B------:R-:W-:Y:S01]  /*4830*/  MUFU.TANH R20, R20 ;  /* 0x0000001400147308 */ /* 0x000fe20000002400 */
[----:B------:R-:W-:Y:S01]  /*4840*/  FSEL R62, R5, -INF , !P5 ;  /* 0xff800000053e7808 */ /* 0x000fe20006800000 */
[----:B------:R-:W-:Y:S01]  /*4850*/  FMUL.FTZ R5, R50, c[0x0][0x2ec] ;  /* 0x0000bb0032057a20 */ /* 0x000fe20000410000 */
[----:B------:R-:W-:Y:S01]  /*4860*/  ISETP.GE.AND P5, PT, R128, R25, PT ;  /* 0x000000198000720c */ /* 0x000fe20003fa6270 */
[----:B------:R-:W-:-:S02]  /*4870*/  FMUL.FTZ R8, R8, c[0x0][0x2ec] ;  /* 0x0000bb0008087a20 */ /* 0x000fc40000410000 */
[----:B--2---:R-:W-:Y:S02]  /*4880*/  FFMA.FTZ R3, R129, UR4, R125 ;  /* 0x0000000481037c23 */ /* 0x004fe4000801007d */
[----:B------:R1:W-:Y:S01]  /*4890*/  MUFU.TANH R45, R5 ;  /* 0x00000005002d7308 */ /* 0x0003e20000002400 */
[----:B------:R-:W-:Y:S02]  /*48a0*/  FMUL.FTZ R11, R11, c[0x0][0x2ec] ;  /* 0x0000bb000b0b7a20 */ /* 0x000fe40000410000 */
[----:B------:R-:W-:Y:S01]  /*48b0*/  FSEL R63, R3, -INF , !P6 ;  /* 0xff800000033f7808 */ /* 0x000fe20007000000 */
[----:B------:R-:W-:Y:S01]  /*48c0*/  FMUL.FTZ R3, R48, c[0x0][0x2ec] ;  /* 0x0000bb0030037a20 */ /* 0x000fe20000410000 */
[----:B------:R-:W-:Y:S01]  /*48d0*/  ISETP.GE.AND P6, PT, R122, R25, PT ;  /* 0x000000197a00720c */ /* 0x000fe20003fc6270 */
[----:B------:R-:W-:Y:S02]  /*48e0*/  FMUL.FTZ R9, R9, c[0x0][0x2ec] ;  /* 0x0000bb0009097a20 */ /* 0x000fe40000410000 */
[----:B------:R2:W5:Y:S01]  /*48f0*/  MUFU.TANH R47, R3 ;  /* 0x00000003002f7308 */ /* 0x0005620000002400 */
[----:B------:R-:W-:Y:S01]  /*4900*/  FSEL R139, R2, -INF , !P6 ;  /* 0xff800000028b7808 */ /* 0x000fe20007000000 */
[----:B----4-:R-:W-:Y:S01]  /*4910*/  FFMA.FTZ R2, R131, UR4, R107 ;  /* 0x0000000483027c23 */ /* 0x010fe2000801006b */
[----:B------:R-:W-:-:S04]  /*4920*/  ISETP.GE.AND P6, PT, R128, R24, PT ;  /* 0x000000188000720c */ /* 0x000fc80003fc6270 */
[----:B------:R-:W-:Y:S01]  /*4930*/  FSEL R132, R2, -INF , !P6 ;  /* 0xff80000002847808 */ /* 0x000fe20007000000 */
[C---:B-1----:R-:W-:Y:S01]  /*4940*/  FFMA.FTZ R5, R131.reuse, UR4, R90 ;  /* 0x0000000483057c23 */ /* 0x042fe2000801005a */
[----:B------:R-:W-:Y:S01]  /*4950*/  ISETP.GE.AND P6, PT, R128, R27, PT ;  /* 0x0000001b8000720c */ /* 0x000fe20003fc6270 */
[----:B---3--:R-:W-:Y:S01]  /*4960*/  FFMA.FTZ R2, R131, UR4, R85 ;  /* 0x0000000483027c23 */ /* 0x008fe20008010055 */
[----:B------:R1:W3:Y:S02]  /*4970*/  MUFU.TANH R33, R6 ;  /* 0x0000000600217308 */ /* 0x0002e40000002400 */
[----:B------:R-:W-:Y:S01]  /*4980*/  FSEL R133, R5, -INF , !P5 ;  /* 0xff80000005857808 */ /* 0x000fe20006800000 */
[C---:B------:R-:W-:Y:S01]  /*4990*/  FFMA.FTZ R5, R137.reuse, UR4, R124 ;  /* 0x0000000489057c23 */ /* 0x040fe2000801007c */
[----:B------:R-:W-:Y:S01]  /*49a0*/  ISETP.GE.AND P5, PT, R112, R24, PT ;  /* 0x000000187000720c */ /* 0x000fe20003fa6270 */
[----:B--2---:R-:W-:Y:S01]  /*49b0*/  FFMA.FTZ R3, R130, UR4, R106 ;  /* 0x0000000482037c23 */ /* 0x004fe2000801006a */
[----:B------:R-:W-:Y:S01]  /*49c0*/  FSEL R64, R2, -INF , !P6 ;  /* 0xff80000002407808 */ /* 0x000fe20007000000 */
[----:B------:R-:W-:Y:S01]  /*49d0*/  FFMA.FTZ R2, R137, UR4, R104 ;  /* 0x0000000489027c23 */ /* 0x000fe20008010068 */
[----:B------:R-:W-:Y:S01]  /*49e0*/  FSEL R122, R5, -INF , !P5 ;  /* 0xff800000057a7808 */ /* 0x000fe20006800000 */
[----:B------:R-:W-:Y:S01]  /*49f0*/  FFMA.FTZ R5, R137, UR4, R91 ;  /* 0x0000000489057c23 */ /* 0x000fe2000801005b */
[----:B------:R-:W-:Y:S01]  /*4a00*/  FSEL R66, R3, -INF , !P3 ;  /* 0xff80000003427808 */ /* 0x000fe20005800000 */
[----:B------:R-:W-:Y:S01]  /*4a10*/  FFMA.FTZ R3, R131, UR4, R89 ;  /* 0x0000000483037c23 */ /* 0x000fe20008010059 */
[-C--:B------:R-:W-:Y:S01]  /*4a20*/  ISETP.GE.AND P3, PT, R128, R26.reuse, PT ;  /* 0x0000001a8000720c */ /* 0x080fe20003f66270 */
[----:B------:R-:W-:Y:S01]  /*4a30*/  MUFU.TANH R22, R22 ;  /* 0x0000001600167308 */ /* 0x000fe20000002400 */
[----:B------:R-:W-:-:S02]  /*4a40*/  ISETP.GE.AND P6, PT, R112, R26, PT ;  /* 0x0000001a7000720c */ /* 0x000fc40003fc6270 */
[----:B------:R-:W-:Y:S01]  /*4a50*/  FSEL R59, R3, -INF , !P3 ;  /* 0xff800000033b7808 */ /* 0x000fe20005800000 */
[----:B------:R-:W-:Y:S01]  /*4a60*/  FMUL.FTZ R3, R36, c[0x0][0x2ec] ;  /* 0x0000bb0024037a20 */ /* 0x000fe20000410000 */
[----:B------:R-:W-:Y:S01]  /*4a70*/  FSEL R36, R5, -INF , !P6 ;  /* 0xff80000005247808 */ /* 0x000fe20007000000 */
[----:B------:R-:W-:Y:S01]  /*4a80*/  FMUL.FTZ R5, R38, c[0x0][0x2ec] ;  /* 0x0000bb0026057a20 */ /* 0x000fe20000410000 */
[CC--:B------:R-:W-:Y:S01]  /*4a90*/  ISETP.GE.AND P3, PT, R112.reuse, R25.reuse, PT ;  /* 0x000000197000720c */ /* 0x0c0fe20003f66270 */
[----:B------:R2:W-:Y:S01]  /*4aa0*/  MUFU.TANH R32, R3 ;  /* 0x0000000300207308 */ /* 0x0005e20000002400 */
[----:B------:R-:W-:Y:S01]  /*4ab0*/  ISETP.GE.AND P6, PT, R113, R25, PT ;  /* 0x000000197100720c */ /* 0x000fe20003fc6270 */
[----:B-1----:R-:W-:Y:S01]  /*4ac0*/  FMUL.FTZ R6, R37, c[0x0][0x2ec] ;  /* 0x0000bb0025067a20 */ /* 0x002fe20000410000 */
[-C--:B------:R-:W-:Y:S02]  /*4ad0*/  ISETP.GE.AND P5, PT, R112, R27.reuse, PT ;  /* 0x0000001b7000720c */ /* 0x080fe40003fa6270 */
[----:B------:R-:W-:Y:S01]  /*4ae0*/  FSEL R123, R2, -INF , !P3 ;  /* 0xff800000027b7808 */ /* 0x000fe20005800000 */
[----:B------:R-:W-:Y:S01]  /*4af0*/  FFMA.FTZ R2, R140, UR4, R86 ;  /* 0x000000048c027c23 */ /* 0x000fe20008010056 */
[C---:B------:R-:W-:Y:S01]  /*4b00*/  ISETP.GE.AND P3, PT, R113.reuse, R24, PT ;  /* 0x000000187100720c */ /* 0x040fe20003f66270 */
[----:B------:R1:W4:Y:S03]  /*4b10*/  MUFU.TANH R28, R5 ;  /* 0x00000005001c7308 */ /* 0x0003260000002400 */
[----:B------:R-:W-:Y:S01]  /*4b20*/  FSEL R198, R2, -INF , !P3 ;  /* 0xff80000002c67808 */ /* 0x000fe20005800000 */
[----:B------:R-:W-:Y:S01]  /*4b30*/  FFMA.FTZ R2, R140, UR4, R73 ;  /* 0x000000048c027c23 */ /* 0x000fe20008010049 */
[----:B------:R-:W-:Y:S01]  /*4b40*/  ISETP.GE.AND P3, PT, R113, R27, PT ;  /* 0x0000001b7100720c */ /* 0x000fe20003f66270 */
[----:B--2---:R-:W-:-:S03]  /*4b50*/  FFMA.FTZ R3, R137, UR4, R88 ;  /* 0x0000000489037c23 */ /* 0x004fc60008010058 */
[----:B------:R-:W-:Y:S01]  /*4b60*/  FSEL R197, R2, -INF , !P3 ;  /* 0xff80000002c57808 */ /* 0x000fe20005800000 */
[----:B------:R-:W-:Y:S01]  /*4b70*/  FFMA.FTZ R2, R142, UR4, R76 ;  /* 0x000000048e027c23 */ /* 0x000fe2000801004c */
[-C--:B------:R-:W-:Y:S01]  /*4b80*/  ISETP.GE.AND P3, PT, R114, R26.reuse, PT ;  /* 0x0000001a7200720c */ /* 0x080fe20003f66270 */
[----:B------:R2:W-:Y:S01]  /*4b90*/  MUFU.TANH R29, R6 ;  /* 0x00000006001d7308 */ /* 0x0005e20000002400 */
[----:B------:R-:W-:Y:S01]  /*4ba0*/  FSEL R65, R3, -INF , !P5 ;  /* 0xff80000003417808 */ /* 0x000fe20006800000 */
[C---:B------:R-:W-:Y:S01]  /*4bb0*/  FFMA.FTZ R3, R140.reuse, UR4, R77 ;  /* 0x000000048c037c23 */ /* 0x040fe2000801004d */
[----:B------:R-:W-:Y:S01]  /*4bc0*/  ISETP.GE.AND P5, PT, R113, R26, PT ;  /* 0x0000001a7100720c */ /* 0x000fe20003fa6270 */
[----:B-1----:R-:W-:-:S03]  /*4bd0*/  FFMA.FTZ R5, R140, UR4, R79 ;  /* 0x000000048c057c23 */ /* 0x002fc6000801004f */
[----:B------:R-:W-:Y:S01]  /*4be0*/  FSEL R196, R3, -INF , !P5 ;  /* 0xff80000003c47808 */ /* 0x000fe20006800000 */
[C---:B------:R-:W-:Y:S01]  /*4bf0*/  FFMA.FTZ R3, R142.reuse, UR4, R78 ;  /* 0x000000048e037c23 */ /* 0x040fe2000801004e */
[----:B------:R-:W-:Y:S01]  /*4c00*/  FSEL R195, R5, -INF , !P6 ;  /* 0xff80000005c37808 */ /* 0x000fe20007000000 */
[----:B------:R-:W-:Y:S01]  /*4c10*/  FFMA.FTZ R5, R142, UR4, R87 ;  /* 0x000000048e057c23 */ /* 0x000fe20008010057 */
[CC--:B------:R-:W-:Y:S01]  /*4c20*/  ISETP.GE.AND P6, PT, R114.reuse, R24.reuse, PT ;  /* 0x000000187200720c */ /* 0x0c0fe20003fc6270 */
[----:B------:R-:W1:Y:S01]  /*4c30*/  MUFU.TANH R21, R21 ;  /* 0x0000001500157308 */ /* 0x000e620000002400 */
[----:B------:R-:W-:Y:S02]  /*4c40*/  ISETP.GE.AND P5, PT, R114, R25, PT ;  /* 0x000000197200720c */ /* 0x000fe40003fa6270 */
[----:B------:R-:W-:Y:S01]  /*4c50*/  FSEL R194, R5, -INF , !P6 ;  /* 0xff80000005c27808 */ /* 0x000fe20007000000 */
[----:B------:R-:W-:Y:S01]  /*4c60*/  FFMA.FTZ R5, R142, UR4, R84 ;  /* 0x000000048e057c23 */ /* 0x000fe20008010054 */
[-C--:B------:R-:W-:Y:S01]  /*4c70*/  ISETP.GE.AND P6, PT, R114, R27.reuse, PT ;  /* 0x0000001b7200720c */ /* 0x080fe20003fc6270 */
[----:B--2---:R-:W-:Y:S01]  /*4c80*/  FMUL.FTZ R6, R23, c[0x0][0x2ec] ;  /* 0x0000bb0017067a20 */ /* 0x004fe20000410000 */
[----:B------:R-:W-:Y:S01]  /*4c90*/  FSEL R192, R3, -INF , !P3 ;  /* 0xff80000003c07808 */ /* 0x000fe20005800000 */
[----:B-----5:R-:W-:Y:S01]  /*4ca0*/  FFMA.FTZ R3, R143, UR4, R47 ;  /* 0x000000048f037c23 */ /* 0x020fe2000801002f */
[----:B------:R-:W-:Y:S01]  /*4cb0*/  FSEL R183, R5, -INF , !P5 ;  /* 0xff80000005b77808 */ /* 0x000fe20006800000 */
[----:B------:R-:W-:Y:S01]  /*4cc0*/  FFMA.FTZ R5, R143, UR4, R74 ;  /* 0x000000048f057c23 */ /* 0x000fe2000801004a */
[----:B------:R-:W-:Y:S01]  /*4cd0*/  ISETP.GE.AND P5, PT, R115, R24, PT ;  /* 0x000000187300720c */ /* 0x000fe20003fa6270 */
[----:B------:R2:W5:Y:S01]  /*4ce0*/  MUFU.TANH R17, R6 ;  /* 0x0000000600117308 */ /* 0x0005620000002400 */
[----:B------:R-:W-:Y:S01]  /*4cf0*/  FSEL R193, R2, -INF , !P6 ;  /* 0xff80000002c17808 */ /* 0x000fe20007000000 */
[----:B------:R-:W-:Y:S01]  /*4d00*/  FFMA.FTZ R2, R143, UR4, R45 ;  /* 0x000000048f027c23 */ /* 0x000fe2000801002d */
[----:B------:R-:W-:Y:S01]  /*4d10*/  FSEL R182, R5, -INF , !P5 ;  /* 0xff80000005b67808 */ /* 0x000fe20006800000 */
[----:B------:R-:W-:Y:S01]  /*4d20*/  FFMA.FTZ R5, R143, UR4, R67 ;  /* 0x000000048f057c23 */ /* 0x000fe20008010043 */
[----:B------:R-:W-:-:S02]  /*4d30*/  ISETP.GE.AND P5, PT, R115, R27, PT ;  /* 0x0000001b7300720c */ /* 0x000fc40003fa6270 */
[CC--:B------:R-:W-:Y:S01]  /*4d40*/  ISETP.GE.AND P3, PT, R115.reuse, R25.reuse, PT ;  /* 0x000000197300720c */ /* 0x0c0fe20003f66270 */
[----:B------:R-:W-:Y:S01]  /*4d50*/  MUFU.TANH R10, R10 ;  /* 0x0000000a000a7308 */ /* 0x000fe20000002400 */
[----:B------:R-:W-:Y:S01]  /*4d60*/  FSEL R181, R2, -INF , !P5 ;  /* 0xff80000002b57808 */ /* 0x000fe20006800000 */
[----:B------:R-:W-:Y:S01]  /*4d70*/  FMUL.FTZ R2, R12, c[0x0][0x2ec] ;  /* 0x0000bb000c027a20 */ /* 0x000fe20000410000 */
[-C--:B------:R-:W-:Y:S02]  /*4d80*/  ISETP.GE.AND P6, PT, R115, R26.reuse, PT ;  /* 0x0000001a7300720c */ /* 0x080fe40003fc6270 */
[----:B------:R-:W-:Y:S01]  /*4d90*/  FSEL R167, R5, -INF , !P3 ;  /* 0xff80000005a77808 */ /* 0x000fe20005800000 */
[----:B------:R-:W-:Y:S01]  /*4da0*/  FFMA.FTZ R5, R145, UR4, R75 ;  /* 0x0000000491057c23 */ /* 0x000fe2000801004b */
[----:B------:R-:W-:Y:S01]  /*4db0*/  FSEL R180, R3, -INF , !P6 ;  /* 0xff80000003b47808 */ /* 0x000fe20007000000 */
[----:B------:R1:W1:Y:S01]  /*4dc0*/  MUFU.TANH R16, R2 ;  /* 0x0000000200107308 */ /* 0x0002620000002400 */
[C---:B------:R-:W-:Y:S01]  /*4dd0*/  ISETP.GE.AND P5, PT, R116.reuse, R26, PT ;  /* 0x0000001a7400720c */ /* 0x040fe20003fa6270 */
[----:B------:R-:W-:Y:S01]  /*4de0*/  FFMA.FTZ R3, R145, UR4, R68 ;  /* 0x0000000491037c23 */ /* 0x000fe20008010044 */
[C---:B------:R-:W-:Y:S01]  /*4df0*/  ISETP.GE.AND P3, PT, R116.reuse, R24, PT ;  /* 0x000000187400720c */ /* 0x040fe20003f66270 */
[----:B--2---:R-:W-:Y:S01]  /*4e00*/  FMUL.FTZ R6, R13, c[0x0][0x2ec] ;  /* 0x0000bb000d067a20 */ /* 0x004fe20000410000 */
[----:B------:R-:W-:-:S02]  /*4e10*/  ISETP.GE.AND P6, PT, R116, R25, PT ;  /* 0x000000197400720c */ /* 0x000fc40003fc6270 */
[----:B------:R-:W-:Y:S01]  /*4e20*/  FSEL R164, R5, -INF , !P3 ;  /* 0xff80000005a47808 */ /* 0x000fe20005800000 */
[----:B---3--:R-:W-:Y:S01]  /*4e30*/  FFMA.FTZ R5, R145, UR4, R33 ;  /* 0x0000000491057c23 */ /* 0x008fe20008010021 */
[----:B------:R-:W-:Y:S01]  /*4e40*/  FSEL R158, R3, -INF , !P6 ;  /* 0xff800000039e7808 */ /* 0x000fe20007000000 */
[----:B------:R-:W-:Y:S01]  /*4e50*/  FMUL.FTZ R3, R14, c[0x0][0x2ec] ;  /* 0x0000bb000e037a20 */ /* 0x000fe20000410000 */
[----:B------:R-:W-:Y:S01]  /*4e60*/  ISETP.GE.AND P6, PT, R117, R24, PT ;  /* 0x000000187500720c */ /* 0x000fe20003fc6270 */
[----:B------:R-:W-:Y:S01]  /*4e70*/  MUFU.TANH R8, R8 ;  /* 0x0000000800087308 */ /* 0x000fe20000002400 */
[----:B------:R-:W-:Y:S01]  /*4e80*/  ISETP.GE.AND P3, PT, R116, R27, PT ;  /* 0x0000001b7400720c */ /* 0x000fe20003f66270 */
[----:B-1----:R-:W-:-:S03]  /*4e90*/  FFMA.FTZ R2, R145, UR4, R46 ;  /* 0x0000000491027c23 */ /* 0x002fc6000801002e */
[----:B------:R-:W-:Y:S01]  /*4ea0*/  FSEL R166, R5, -INF , !P3 ;  /* 0xff80000005a67808 */ /* 0x000fe20005800000 */
[----:B----4-:R-:W-:Y:S01]  /*4eb0*/  FFMA.FTZ R5, R146, UR4, R28 ;  /* 0x0000000492057c23 */ /* 0x010fe2000801001c */
[C---:B------:R-:W-:Y:S01]  /*4ec0*/  ISETP.GE.AND P3, PT, R117.reuse, R26, PT ;  /* 0x0000001a7500720c */ /* 0x040fe20003f66270 */
[----:B------:R1:W2:Y:S01]  /*4ed0*/  MUFU.TANH R12, R3 ;  /* 0x00000003000c7308 */ /* 0x0002a20000002400 */
[----:B------:R-:W-:Y:S01]  /*4ee0*/  FSEL R165, R2, -INF , !P5 ;  /* 0xff80000002a57808 */ /* 0x000fe20006800000 */
[----:B------:R-:W-:Y:S01]  /*4ef0*/  FFMA.FTZ R2, R146, UR4, R32 ;  /* 0x0000000492027c23 */ /* 0x000fe20008010020 */
[----:B------:R-:W-:-:S04]  /*4f00*/  ISETP.GE.AND P5, PT, R117, R25, PT ;  /* 0x000000197500720c */ /* 0x000fc80003fa6270 */
[----:B------:R-:W-:Y:S01]  /*4f10*/  FSEL R174, R2, -INF , !P6 ;  /* 0xff80000002ae7808 */ /* 0x000fe20007000000 */
[----:B------:R-:W-:Y:S01]  /*4f20*/  FFMA.FTZ R2, R146, UR4, R20 ;  /* 0x0000000492027c23 */ /* 0x000fe20008010014 */
[----:B------:R-:W-:Y:S01]  /*4f30*/  FSEL R177, R5, -INF , !P5 ;  /* 0xff80000005b17808 */ /* 0x000fe20006800000 */
[C---:B------:R-:W-:Y:S01]  /*4f40*/  FFMA.FTZ R5, R147.reuse, UR4, R21 ;  /* 0x0000000493057c23 */ /* 0x040fe20008010015 */
[----:B------:R-:W-:Y:S01]  /*4f50*/  ISETP.GE.AND P5, PT, R118, R24, PT ;  /* 0x000000187600720c */ /* 0x000fe20003fa6270 */
[----:B------:R3:W4:Y:S01]  /*4f60*/  MUFU.TANH R18, R6 ;  /* 0x0000000600127308 */ /* 0x0007220000002400 */
[----:B------:R-:W-:Y:S01]  /*4f70*/  FSEL R200, R2, -INF , !P3 ;  /* 0xff80000002c87808 */ /* 0x000fe20005800000 */
[----:B------:R-:W-:Y:S01]  /*4f80*/  FFMA.FTZ R2, R147, UR4, R29 ;  /* 0x0000000493027c23 */ /* 0x000fe2000801001d */
[----:B------:R-:W-:Y:S01]  /*4f90*/  ISETP.GE.AND P6, PT, R117, R27, PT ;  /* 0x0000001b7500720c */ /* 0x000fe20003fc6270 */
[----:B-1----:R-:W-:Y:S01]  /*4fa0*/  FFMA.FTZ R3, R146, UR4, R22 ;  /* 0x0000000492037c23 */ /* 0x002fe20008010016 */
[----:B------:R-:W-:-:S02]  /*4fb0*/  ISETP.GE.AND P3, PT, R118, R25, PT ;  /* 0x000000197600720c */ /* 0x000fc40003f66270 */
[----:B------:R-:W-:Y:S01]  /*4fc0*/  FSEL R175, R2, -INF , !P5 ;  /* 0xff80000002af7808 */ /* 0x000fe20006800000 */
[----:B------:R-:W-:Y:S01]  /*4fd0*/  FFMA.FTZ R2, R147, UR4, R39 ;  /* 0x0000000493027c23 */ /* 0x000fe20008010027 */
[----:B------:R-:W-:Y:S01]  /*4fe0*/  FSEL R201, R3, -INF , !P6 ;  /* 0xff80000003c97808 */ /* 0x000fe20007000000 */
[----:B------:R-:W-:Y:S01]  /*4ff0*/  MUFU.TANH R11, R11 ;  /* 0x0000000b000b7308 */ /* 0x000fe20000002400 */
[----:B------:R-:W-:Y:S01]  /*5000*/  ISETP.GE.AND P6, PT, R118, R26, PT ;  /* 0x0000001a7600720c */ /* 0x000fe20003fc6270 */
[----:B-----5:R-:W-:Y:S01]  /*5010*/  FFMA.FTZ R3, R147, UR4, R17 ;  /* 0x0000000493037c23 */ /* 0x020fe20008010011 */
[----:B------:R-:W-:Y:S01]  /*5020*/  FSEL R252, R2, -INF , !P3 ;  /* 0xff80000002fc7808 */ /* 0x000fe20005800000 */
[C---:B------:R-:W-:Y:S01]  /*5030*/  FFMA.FTZ R2, R168.reuse, UR4, R16 ;  /* 0x00000004a8027c23 */ /* 0x040fe20008010010 */
[----:B------:R-:W-:Y:S01]  /*5040*/  FSEL R179, R5, -INF , !P6 ;  /* 0xff80000005b37808 */ /* 0x000fe20007000000 */
[----:B---3--:R-:W-:Y:S01]  /*5050*/  FMUL.FTZ R6, R15, c[0x0][0x2ec] ;  /* 0x0000bb000f067a20 */ /* 0x008fe20000410000 */
[C---:B------:R-:W-:Y:S01]  /*5060*/  ISETP.GE.AND P3, PT, R119.reuse, R24, PT ;  /* 0x000000187700720c */ /* 0x040fe20003f66270 */
[----:B--2---:R-:W-:Y:S01]  /*5070*/  FFMA.FTZ R5, R168, UR4, R12 ;  /* 0x00000004a8057c23 */ /* 0x004fe2000801000c */
[-C--:B------:R-:W-:Y:S01]  /*5080*/  ISETP.GE.AND P5, PT, R118, R27.reuse, PT ;  /* 0x0000001b7600720c */ /* 0x080fe20003fa6270 */
[----:B------:R1:W2:Y:S01]  /*5090*/  MUFU.TANH R12, R9 ;  /* 0x00000009000c7308 */ /* 0x0002a20000002400 */
[----:B------:R-:W-:Y:S01]  /*50a0*/  FSEL R249, R2, -INF , !P3 ;  /* 0xff80000002f97808 */ /* 0x000fe20005800000 */
[C---:B------:R-:W-:Y:S01]  /*50b0*/  FFMA.FTZ R2, R168.reuse, UR4, R10 ;  /* 0x00000004a8027c23 */ /* 0x040fe2000801000a */
[----:B------:R-:W-:Y:S01]  /*50c0*/  ISETP.GE.AND P3, PT, R119, R27, PT ;  /* 0x0000001b7700720c */ /* 0x000fe20003f66270 */
[----:B----4-:R-:W-:Y:S01]  /*50d0*/  FFMA.FTZ R10, R169, UR4, R18 ;  /* 0x00000004a90a7c23 */ /* 0x010fe20008010012 */
[----:B------:R-:W-:Y:S01]  /*50e0*/  FSEL R178, R3, -INF , !P5 ;  /* 0xff80000003b27808 */ /* 0x000fe20006800000 */
[----:B------:R-:W-:Y:S01]  /*50f0*/  FFMA.FTZ R3, R168, UR4, R8 ;  /* 0x00000004a8037c23 */ /* 0x000fe20008010008 */
[----:B------:R-:W-:Y:S01]  /*5100*/  FSEL R202, R2, -INF , !P3 ;  /* 0xff80000002ca7808 */ /* 0x000fe20005800000 */
[----:B------:R3:W4:Y:S01]  /*5110*/  MUFU.TANH R13, R6 ;  /* 0x00000006000d7308 */ /* 0x0007220000002400 */
[----:B------:R-:W-:Y:S01]  /*5120*/  FFMA.FTZ R2, R170, UR4, R187 ;  /* 0x00000004aa027c23 */ /* 0x000fe200080100bb */
[----:B------:R-:W-:-:S02]  /*5130*/  ISETP.GE.AND P6, PT, R119, R25, PT ;  /* 0x000000197700720c */ /* 0x000fc40003fc6270 */
[----:B------:R-:W-:Y:S02]  /*5140*/  ISETP.GE.AND P5, PT, R119, R26, PT ;  /* 0x0000001a7700720c */ /* 0x000fe40003fa6270 */
[----:B------:R-:W-:Y:S01]  /*5150*/  FSEL R235, R5, -INF , !P6 ;  /* 0xff80000005eb7808 */ /* 0x000fe20007000000 */
[C---:B-1----:R-:W-:Y:S01]  /*5160*/  FFMA.FTZ R9, R170.reuse, UR4, R186 ;  /* 0x00000004aa097c23 */ /* 0x042fe200080100ba */
[----:B------:R-:W-:Y:S01]  /*5170*/  FSEL R250, R3, -INF , !P5 ;  /* 0xff80000003fa7808 */ /* 0x000fe20006800000 */
[----:B------:R-:W-:Y:S01]  /*5180*/  FFMA.FTZ R3, R170, UR4, R184 ;  /* 0x00000004aa037c23 */ /* 0x000fe200080100b8 */
[----:B------:R-:W-:Y:S01]  /*5190*/  FSEL R120, R2, -INF , !P1 ;  /* 0xff80000002787808 */ /* 0x000fe20004800000 */
[----:B--2---:R-:W-:Y:S01]  /*51a0*/  FFMA.FTZ R5, R169, UR4, R12 ;  /* 0x00000004a9057c23 */ /* 0x004fe2000801000c */
[----:B------:R-:W-:Y:S01]  /*51b0*/  FSEL R121, R9, -INF , !P0 ;  /* 0xff80000009797808 */ /* 0x000fe20004000000 */
[----:B------:R-:W-:Y:S01]  /*51c0*/  FFMA.FTZ R2, R169, UR4, R11 ;  /* 0x00000004a9027c23 */ /* 0x000fe2000801000b */
[----:B------:R-:W-:Y:S01]  /*51d0*/  PLOP3.LUT P0, PT, PT, PT, UP0, 0x80, 0x0 ;  /* 0x000000000000781c */ /* 0x000fe20003f0f008 */
[----:B---3--:R-:W-:Y:S01]  /*51e0*/  FFMA.FTZ R6, R170, UR4, R185 ;  /* 0x00000004aa067c23 */ /* 0x008fe200080100b9 */
[----:B------:R-:W-:Y:S01]  /*51f0*/  ISETP.GE.AND P6, PT, R141, R24, PT ;  /* 0x000000188d00720c */ /* 0x000fe20003fc6270 */
[----:B----4-:R-:W-:Y:S01]  /*5200*/  FFMA.FTZ R8, R169, UR4, R13 ;  /* 0x00000004a9087c23 */ /* 0x010fe2000801000d */
[----:B------:R-:W-:-:S02]  /*5210*/  ISETP.GE.AND P5, PT, R141, R25, PT ;  /* 0x000000198d00720c */ /* 0x000fc40003fa6270 */
[C---:B------:R-:W-:Y:S02]  /*5220*/  ISETP.GE.AND P3, PT, R141.reuse, R26, PT ;  /* 0x0000001a8d00720c */ /* 0x040fe40003f66270 */
[----:B------:R-:W-:Y:S02]  /*5230*/  ISETP.GE.AND P1, PT, R141, R27, PT ;  /* 0x0000001b8d00720c */ /* 0x000fe40003f26270 */
[----:B------:R-:W-:Y:S02]  /*5240*/  FSEL R18, R6, -INF , !P4 ;  /* 0xff80000006127808 */ /* 0x000fe40006000000 */
[----:B------:R-:W-:Y:S02]  /*5250*/  FSEL R19, R3, -INF , !P2 ;  /* 0xff80000003137808 */ /* 0x000fe40005000000 */
[----:B------:R-:W-:Y:S02]  /*5260*/  FSEL R232, R10, -INF , !P6 ;  /* 0xff8000000ae87808 */ /* 0x000fe40007000000 */
[----:B------:R-:W-:-:S02]  /*5270*/  FSEL R233, R8, -INF , !P5 ;  /* 0xff80000008e97808 */ /* 0x000fc40006800000 */
[----:B------:R-:W-:Y:S02]  /*5280*/  FSEL R234, R5, -INF , !P3 ;  /* 0xff80000005ea7808 */ /* 0x000fe40005800000 */
[----:B------:R-:W-:Y:S01]  /*5290*/  FSEL R251, R2, -INF , !P1 ;  /* 0xff80000002fb7808 */ /* 0x000fe20004800000 */
[----:B------:R-:W-:Y:S05]  /*52a0*/  @!P0 BRA `(.L_x_410) ;  /* 0x000004a000008947 */ /* 0x000fea0003800000 */
[----:B------:R-:W-:Y:S01]  /*52b0*/  UIADD3 UR7, UR8, -0x2, URZ ;  /* 0xfffffffe08077890 */ /* 0x000fe2000fffe03f */
[----:B------:R-:W-:Y:S01]  /*52c0*/  ISETP.GE.AND P3, PT, R204, c[0x0][0x220], PT ;  /* 0x00008800cc007a0c */ /* 0x000fe20003f66270 */
[----:B------:R-:W-:Y:S01]  /*52d0*/  BSSY B0, `(.L_x_411) ;  /* 0x0000046000007945 */ /* 0x000fe20003800000 */
[----:B------:R-:W-:Y:S01]  /*52e0*/  ISETP.GE.AND P2, PT, R189, c[0x0][0x220], PT ;  /* 0x00008800bd007a0c */ /* 0x000fe20003f46270 */
[----:B------:R-:W-:Y:S02]  /*52f0*/  USHF.R.S32.HI UR6, URZ, 0x1f, UR7 ;  /* 0x0000001f3f067899 */ /* 0x000fe40008011407 */
        /* <DEDUP_REMOVED lines=67> */
.L_x_412:
[----:B------:R-:W-:Y:S05]  /*5730*/  BSYNC B0 ;  /* 0x0000000000007941 */ /* 0x000fea0003800000 */
.L_x_411:
[----:B------:R-:W0:Y:S02]  /*5740*/  LDGDEPBAR ;  /* 0x00000000000079af */ /* 0x000e240000000000 */
.L_x_410:
        /* <DEDUP_REMOVED lines=89> */
[----:B---3--:R2:W-:Y:S04]  /*5ce0*/  STL [R1+0xd8], R248 ;  /* 0x0000d8f801007387 */ /* 0x0085e80000100800 */
[----:B------:R-:W-:Y:S01]  /*5cf0*/  FSEL R3, R3, RZ, P1 ;  /* 0x000000ff03037208 */ /* 0x000fe20000800000 */
[--C-:B-1----:R-:W-:Y:S01]  /*5d00*/  FFMA.FTZ R2, R57, c[0x0][0x23c], -R12.reuse ;  /* 0x00008f0039027a23 */ /* 0x102fe2000001080c */
[----:B----4-:R-:W-:Y:S01]  /*5d10*/  F2FP.PACK_AB R4, R135, R248 ;  /* 0x000000f88704723e */ /* 0x010fe200000000ff */
[----:B------:R-:W-:Y:S02]  /*5d20*/  STL [R1+0xd4], R135 ;  /* 0x0000d48701007387 */ /* 0x000fe40000100800 */
[----:B------:R1:W-:Y:S01]  /*5d30*/  MUFU.EX2 R243, R2 ;  /* 0x0000000200f37308 */ /* 0x0003e20000000800 */
[----:B--2---:R-:W-:Y:S01]  /*5d40*/  MOV R248, R200 ;  /* 0x000000c800f87202 */ /* 0x004fe20000000f00 */
[----:B-1----:R-:W-:-:S02]  /*5d50*/  FFMA.FTZ R2, R44, c[0x0][0x23c], -R12 ;  /* 0x00008f002c027a23 */ /* 0x002fc4000001080c */
[----:B------:R-:W1:Y:S04]  /*5d60*/  LDSM.16.MT88.4 R44, [R237+0xc000] ;  /* 0x00c00000ed2c783b */ /* 0x000e680000004200 */
[----:B------:R2:W3:Y:S02]  /*5d70*/  MUFU.EX2 R27, R2 ;  /* 0x00000002001b7308 */ /* 0x0004e40000000800 */
[--C-:B--2---:R-:W-:Y:S01]  /*5d80*/  FFMA.FTZ R2, R19, c[0x0][0x23c], -R3.reuse ;  /* 0x00008f0013027a23 */ /* 0x104fe20000010803 */
[----:B---3--:R-:W-:Y:S01]  /*5d90*/  F2FP.PACK_AB R6, R27, R243 ;  /* 0x000000f31b06723e */ /* 0x008fe200000000ff */
[----:B------:R-:W-:Y:S04]  /*5da0*/  STL [R1+0xe0], R27 ;  /* 0x0000e01b01007387 */ /* 0x000fe80000100800 */
        /* <DEDUP_REMOVED lines=11> */
[C---:B-1----:R-:W-:Y:S08]  /*5e60*/  HMMA.16816.F32 R68, R4.reuse, R44, RZ ;  /* 0x0000002c0444723c */ /* 0x042ff000000018ff */
[----:B------:R-:W-:Y:S01]  /*5e70*/  HMMA.16816.F32 R116, R4, R108, RZ ;  /* 0x0000006c0474723c */ /* 0x000fe200000018ff */
[----:B--2---:R-:W-:-:S02]  /*5e80*/  FMNMX.FTZ R2, R174, R0, !PT ;  /* 0x00000000ae027209 */ /* 0x004fc40007810000 */
[----:B------:R-:W-:Y:S01]  /*5e90*/  FMNMX.FTZ R0, R162, R8, !PT ;  /* 0x00000008a2007209 */ /* 0x000fe20007810000 */
[--C-:B------:R-:W-:Y:S01]  /*5ea0*/  FFMA.FTZ R8, R62, c[0x0][0x23c], -R12.reuse ;  /* 0x00008f003e087a23 */ /* 0x100fe2000001080c */
[----:B------:R-:W-:Y:S01]  /*5eb0*/  FMNMX.FTZ R2, R175, R2, !PT ;  /* 0x00000002af027209 */ /* 0x000fe20007810000 */
[----:B------:R-:W-:Y:S01]  /*5ec0*/  LDSM.16.MT88.4 R60, [R237+0xc800] ;  /* 0x00c80000ed3c783b */ /* 0x000fe20000004200 */
[----:B------:R-:W-:Y:S01]  /*5ed0*/  FMNMX.FTZ R0, R159, R0, !PT ;  /* 0x000000009f007209 */ /* 0x000fe20007810000 */
[----:B------:R1:W-:Y:S01]  /*5ee0*/  MUFU.EX2 R172, R8 ;  /* 0x0000000800ac7308 */ /* 0x0003e20000000800 */
[----:B------:R-:W-:Y:S01]  /*5ef0*/  FMNMX.FTZ R9, R249, R2, !PT ;  /* 0x00000002f9097209 */ /* 0x000fe20007810000 */
[----:B------:R-:W-:Y:S01]  /*5f00*/  FFMA.FTZ R2, R59, c[0x0][0x23c], -R12 ;  /* 0x00008f003b027a23 */ /* 0x000fe2000001080c */
[C---:B------:R-:W-:Y:S01]  /*5f10*/  HMMA.16816.F32 R144, R4.reuse, R48, RZ ;  /* 0x000000300490723c */ /* 0x040fe200000018ff */
[----:B------:R-:W-:Y:S04]  /*5f20*/  LDSM.16.MT88.4 R56, [R240+0xe800] ;  /* 0x00e80000f038783b */ /* 0x000fe80000004200 */
[----:B------:R2:W-:Y:S03]  /*5f30*/  MUFU.EX2 R168, R2 ;  /* 0x0000000200a87308 */ /* 0x0005e60000000800 */
[----:B------:R-:W-:Y:S01]  /*5f40*/  HMMA.16816.F32 R152, R4, R84, RZ ;  /* 0x000000540498723c */ /* 0x000fe200000018ff */
[----:B-1----:R-:W-:-:S02]  /*5f50*/  FMNMX.FTZ R8, R156, R0, !PT ;  /* 0x000000009c087209 */ /* 0x002fc40007810000 */
[----:B------:R-:W-:-:S05]  /*5f60*/  FMNMX.FTZ R0, R232, R9, !PT ;  /* 0x00000009e8007209 */ /* 0x000fca0007810000 */
[----:B------:R-:W-:Y:S01]  /*5f70*/  HMMA.16816.F32 R148, R4, R88, RZ ;  /* 0x000000580494723c */ /* 0x000fe200000018ff */
[----:B------:R-:W1:Y:S01]  /*5f80*/  SHFL.BFLY PT, R9, R0, 0x2, 0x1f ;  /* 0x0c401f0000097f89 */ /* 0x000e6200000e0000 */
[----:B--2---:R-:W-:Y:S01]  /*5f90*/  FMNMX.FTZ R2, R139, R8, !PT ;  /* 0x000000088b027209 */ /* 0x004fe20007810000 */
[----:B------:R-:W-:-:S05]  /*5fa0*/  FFMA.FTZ R8, R36, c[0x0][0x23c], -R12 ;  /* 0x00008f0024087a23 */ /* 0x000fca000001080c */
[----:B------:R-:W-:Y:S01]  /*5fb0*/  HMMA.16816.F32 R140, R4, R92, RZ ;  /* 0x0000005c048c723c */ /* 0x000fe200000018ff */
[----:B------:R-:W-:Y:S01]  /*5fc0*/  FMNMX.FTZ R2, R133, R2, !PT ;  /* 0x0000000285027209 */ /* 0x000fe20007810000 */
[----:B------:R2:W3:Y:S03]  /*5fd0*/  MUFU.EX2 R169, R8 ;  /* 0x0000000800a97308 */ /* 0x0004e60000000800 */
[----:B------:R-:W-:-:S03]  /*5fe0*/  FMNMX.FTZ R2, R123, R2, !PT ;  /* 0x000000027b027209 */ /* 0x000fc60007810000 */
[----:B------:R-:W-:Y:S01]  /*5ff0*/  HMMA.16816.F32 R128, R4, R96, RZ ;  /* 0x000000600480723c */ /* 0x000fe200000018ff */
[----:B------:R-:W-:-:S04]  /*6000*/  FMNMX.FTZ R2, R195, R2, !PT ;  /* 0x00000002c3027209 */ /* 0x000fc80007810000 */
[----:B------:R-:W-:-:S03]  /*6010*/  FMNMX.FTZ R2, R183, R2, !PT ;  /* 0x00000002b7027209 */ /* 0x000fc60007810000 */
[C---:B------:R-:W-:Y:S01]  /*6020*/  HMMA.16816.F32 R124, R4.reuse, R104, RZ ;  /* 0x00000068047c723c */ /* 0x040fe200000018ff */
[----:B------:R-:W-:Y:S01]  /*6030*/  FMNMX.FTZ R2, R167, R2, !PT ;  /* 0x00000002a7027209 */ /* 0x000fe20007810000 */
[--C-:B--2---:R-:W-:Y:S01]  /*6040*/  FFMA.FTZ R8, R72, c[0x0][0x23c], -R3.reuse ;  /* 0x00008f0048087a23 */ /* 0x104fe20000010803 */
[----:B---3--:R-:W-:Y:S01]  /*6050*/  F2FP.PACK_AB R10, R169, R168 ;  /* 0x000000a8a90a723e */ /* 0x008fe200000000ff */
[----:B------:R-:W-:Y:S01]  /*6060*/  LDSM.16.MT88.4 R72, [R238+0xe800] ;  /* 0x00e80000ee48783b */ /* 0x000fe20000004200 */
[----:B-1----:R-:W-:Y:S01]  /*6070*/  FMNMX.FTZ R0, R0, R9, !PT ;  /* 0x0000000900007209 */ /* 0x002fe20007810000 */
[----:B------:R1:W-:Y:S02]  /*6080*/  MUFU.EX2 R173, R8 ;  /* 0x0000000800ad7308 */ /* 0x0003e40000000800 */
[C---:B------:R-:W-:Y:S02]  /*6090*/  HMMA.16816.F32 R112, R4.reuse, R46, RZ ;  /* 0x0000002e0470723c */ /* 0x040fe400000018ff */
[----:B------:R-:W2:Y:S06]  /*60a0*/  SHFL.BFLY PT, R15, R0, 0x1, 0x1f ;  /* 0x0c201f00000f7f89 */ /* 0x000eac00000e0000 */
[----:B------:R-:W-:Y:S01]  /*60b0*/  HMMA.16816.F32 R100, R4, R50, RZ ;  /* 0x000000320464723c */ /* 0x000fe200000018ff */
[----:B-1----:R-:W-:-:S07]  /*60c0*/  FFMA.FTZ R8, R66, c[0x0][0x23c], -R3 ;  /* 0x00008f0042087a23 */ /* 0x002fce0000010803 */
[C---:B------:R-:W-:Y:S01]  /*60d0*/  HMMA.16816.F32 R40, R4.reuse, R86, RZ ;  /* 0x000000560428723c */ /* 0x040fe200000018ff */
[----:B------:R1:W3:Y:S07]  /*60e0*/  MUFU.EX2 R134, R8 ;  /* 0x0000000800867308 */ /* 0x0002ee0000000800 */
[----:B------:R-:W-:Y:S01]  /*60f0*/  HMMA.16816.F32 R36, R4, R90, RZ ;  /* 0x0000005a0424723c */ /* 0x000fe200000018ff */
[----:B--2---:R-:W-:-:S04]  /*6100*/  FMNMX.FTZ R137, R0, R15, !PT ;  /* 0x0000000f00897209 */ /* 0x004fc80007810000 */
[----:B------:R-:W-:-:S03]  /*6110*/  FSETP.NEU.FTZ.AND P1, PT, R137, -INF , PT ;  /* 0xff8000008900780b */ /* 0x000fc60003f3d000 */
[C---:B------:R-:W-:Y:S01]  /*6120*/  HMMA.16816.F32 R32, R4.reuse, R94, RZ ;  /* 0x0000005e0420723c */ /* 0x040fe200000018ff */
[----:B-1----:R-:W-:Y:S01]  /*6130*/  FMNMX.FTZ R8, R158, R2, !PT ;  /* 0x000000029e087209 */ /* 0x002fe20007810000 */
[--C-:B------:R-:W-:Y:S01]  /*6140*/  FFMA.FTZ R2, R64, c[0x0][0x23c], -R3.reuse ;  /* 0x00008f0040027a23 */ /* 0x100fe20000010803 */
[----:B---3--:R-:W-:Y:S02]  /*6150*/  F2FP.PACK_AB R9, R134, R173 ;  /* 0x000000ad8609723e */ /* 0x008fe400000000ff */
[----:B------:R-:W-:Y:S01]  /*6160*/  FMNMX.FTZ R8, R177, R8, !PT ;  /* 0x00000008b1087209 */ /* 0x000fe20007810000 */
[----:B------:R1:W-:Y:S02]  /*6170*/  MUFU.EX2 R199, R2 ;  /* 0x0000000200c77308 */ /* 0x0003e40000000800 */
[C---:B------:R-:W-:Y:S08]  /*6180*/  HMMA.16816.F32 R28, R4.reuse, R98, RZ ;  /* 0x00000062041c723c */ /* 0x040ff000000018ff */
[----:B------:R-:W-:Y:S01]  /*6190*/  HMMA.16816.F32 R20, R4, R106, RZ ;  /* 0x0000006a0414723c */ /* 0x000fe200000018ff */
[----:B-1----:R-:W-:Y:S01]  /*61a0*/  FMNMX.FTZ R2, R252, R8, !PT ;  /* 0x00000008fc027209 */ /* 0x002fe20007810000 */
[----:B------:R-:W-:-:S06]  /*61b0*/  FFMA.FTZ R8, R65, c[0x0][0x23c], -R3 ;  /* 0x00008f0041087a23 */ /* 0x000fcc0000010803 */
[----:B------:R-:W-:Y:S01]  /*61c0*/  HMMA.16816.F32 R16, R4, R110, RZ ;  /* 0x0000006e0410723c */ /* 0x000fe200000018ff */
        /* <DEDUP_REMOVED lines=8> */
[----:B-1----:R-:W-:Y:S02]  /*6250*/  F2FP.PACK_AB R8, R172, R236 ;  /* 0x000000ecac08723e */ /* 0x002fe400000000ff */
[----:B--2---:R-:W-:Y:S01]  /*6260*/  F2FP.PACK_AB R11, R251, R199 ;  /* 0x000000c7fb0b723e */ /* 0x004fe200000000ff */
[----:B------:R1:W-:Y:S06]  /*6270*/  MUFU.EX2 R176, R4 ;  /* 0x0000000400b07308 */ /* 0x0003ec0000000800 */
[----:B------:R-:W-:Y:S01]  /*6280*/  HMMA.16816.F32 R188, R8, R60, R68 ;  /* 0x0000003c08bc723c */ /* 0x000fe20000001844 */
[----:B------:R-:W2:Y:S01]  /*6290*/  LDSM.16.MT88.4 R68, [R239+0xe800] ;  /* 0x00e80000ef44783b */ /* 0x000ea20000004200 */
[----:B---3--:R-:W-:-:S06]  /*62a0*/  FMNMX.FTZ R0, R13, R14, !PT ;  /* 0x0000000e0d007209 */ /* 0x008fcc0007810000 */
[C---:B------:R-:W-:Y:S01]  /*62b0*/  HMMA.16816.F32 R224, R8.reuse, R80, R152 ;  /* 0x0000005008e0723c */ /* 0x040fe20000001898 */
[--C-:B-1----:R-:W-:Y:S01]  /*62c0*/  FFMA.FTZ R4, R161, c[0x0][0x23c], -R2.reuse ;  /* 0x00008f00a1047a23 */ /* 0x102fe20000010802 */
[----:B------:R-:W-:Y:S01]  /*62d0*/  MOV R161, R169 ;  /* 0x000000a900a17202 */ /* 0x000fe20000000f00 */
[----:B------:R-:W1:Y:S02]  /*62e0*/  SHFL.BFLY PT, R5, R0, 0x1, 0x1f ;  /* 0x0c201f0000057f89 */ /* 0x000e6400000e0000 */
[----:B------:R3:W4:Y:S03]  /*62f0*/  MUFU.EX2 R13, R4 ;  /* 0x00000004000d7308 */ /* 0x0007260000000800 */
[C---:B------:R-:W-:Y:S08]  /*6300*/  HMMA.16816.F32 R128, R8.reuse, R72, R128 ;  /* 0x000000480880723c */ /* 0x040ff00000001880 */
[----:B------:R-:W-:Y:S01]  /*6310*/  HMMA.16816.F32 R184, R8, R76, R140 ;  /* 0x0000004c08b8723c */ /* 0x000fe2000000188c */
[----:B---3--:R-:W-:-:S02]  /*6320*/  FFMA.FTZ R4, R160, c[0x0][0x23c], -R2 ;  /* 0x00008f00a0047a23 */ /* 0x008fc40000010802 */
[----:B------:R-:W-:-:S05]  /*6330*/  IMAD.MOV.U32 R160, RZ, RZ, R202 ;  /* 0x000000ffffa07224 */ /* 0x000fca00078e00ca */
[C---:B------:R-:W-:Y:S01]  /*6340*/  HMMA.16816.F32 R208, R8.reuse, R52, R144 ;  /* 0x0000003408d0723c */ /* 0x040fe20000001890 */
[----:B------:R3:W-:Y:S07]  /*6350*/  MUFU.EX2 R245, R4 ;  /* 0x0000000400f57308 */ /* 0x0007ee0000000800 */
[----:B------:R-:W-:Y:S01]  /*6360*/  IMAD.MOV.U32 R141, RZ, RZ, R131 ;  /* 0x000000ffff8d7224 */ /* 0x000fe200078e0083 */
[----:B--2---:R-:W-:Y:S01]  /*6370*/  HMMA.16816.F32 R116, R8, R68, R116 ;  /* 0x000000440874723c */ /* 0x004fe20000001874 */
[----:B------:R-:W-:Y:S01]  /*6380*/  IMAD.MOV.U32 R131, RZ, RZ, R201 ;  /* 0x000000ffff837224 */ /* 0x000fe200078e00c9 */
[----:B------:R-:W-:Y:S01]  /*6390*/  MOV R144, R128 ;  /* 0x0000008000907202 */ /* 0x000fe20000000f00 */
[----:B------:R-:W-:Y:S01]  /*63a0*/  IMAD.MOV.U32 R143, RZ, RZ, R129 ;  /* 0x000000ffff8f7224 */ /* 0x000fe200078e0081 */
[----:B------:R-:W-:-:S03]  /*63b0*/  MOV R142, R130 ;  /* 0x00000082008e7202 */ /* 0x000fc60000000f00 */
[----:B------:R-:W-:Y:S01]  /*63c0*/  MOV R140, R184 ;  /* 0x000000b8008c7202 */ /* 0x000fe20000000f00 */
[----:B------:R-:W-:Y:S01]  /*63d0*/  IMAD.MOV.U32 R27, RZ, RZ, R185 ;  /* 0x000000ffff1b7224 */ /* 0x000fe200078e00b9 */
[----:B------:R-:W-:Y:S01]  /*63e0*/  MOV R15, R186 ;  /* 0x000000ba000f7202 */ /* 0x000fe20000000f00 */
[----:B---3--:R-:W-:Y:S01]  /*63f0*/  FFMA.FTZ R4, R157, c[0x0][0x23c], -R2 ;  /* 0x00008f009d047a23 */ /* 0x008fe20000010802 */
[----:B------:R-:W-:Y:S01]  /*6400*/  MOV R157, R168 ;  /* 0x000000a8009d7202 */ /* 0x000fe20000000f00 */
[----:B------:R-:W-:Y:S01]  /*6410*/  IMAD.MOV.U32 R14, RZ, RZ, R187 ;  /* 0x000000ffff0e7224 */ /* 0x000fe200078e00bb */
[C---:B------:R-:W-:Y:S01]  /*6420*/  HMMA.16816.F32 R228, R8.reuse, R64, R148 ;  /* 0x0000004008e4723c */ /* 0x040fe20000001894 */
[----:B------:R2:W3:Y:S07]  /*6430*/  MUFU.EX2 R241, R4 ;  /* 0x0000000400f17308 */ /* 0x0004ee0000000800 */
[----:B------:R-:W-:Y:S03]  /*6440*/  HMMA.16816.F32 R124, R8, R56, R124 ;  /* 0x00000038087c723c */ /* 0x000fe6000000187c */
[----:B------:R-:W-:Y:S01]  /*6450*/  MOV R120, R116 ;  /* 0x0000007400787202 */ /* 0x000fe20000000f00 */
[----:B------:R-:W-:Y:S01]  /*6460*/  IMAD.MOV.U32 R155, RZ, RZ, R117 ;  /* 0x000000ffff9b7224 */ /* 0x000fe200078e0075 */
[----:B------:R-:W-:Y:S01]  /*6470*/  MOV R154, R118 ;  /* 0x00000076009a7202 */ /* 0x000fe20000000f00 */
[----:B------:R-:W-:-:S02]  /*6480*/  IMAD.MOV.U32 R153, RZ, RZ, R119 ;  /* 0x000000ffff997224 */ /* 0x000fc400078e0077 */
[C---:B------:R-:W-:Y:S01]  /*6490*/  HMMA.16816.F32 R112, R8.reuse, R62, R112 ;  /* 0x0000003e0870723c */ /* 0x040fe20000001870 */
[--C-:B--2---:R-:W-:Y:S01]  /*64a0*/  FFMA.FTZ R4, R136, c[0x0][0x23c], -R2.reuse ;  /* 0x00008f0088047a23 */ /* 0x104fe20000010802 */
[----:B-1----:R-:W-:Y:S01]  /*64b0*/  FMNMX.FTZ R136, R0, R5, !PT ;  /* 0x0000000500887209 */ /* 0x002fe20007810000 */
[----:B------:R-:W-:Y:S02]  /*64c0*/  FFMA.FTZ R0, R138, c[0x0][0x23c], -R2 ;  /* 0x00008f008a007a23 */ /* 0x000fe40000010802 */
[----:B------:R1:W-:Y:S01]  /*64d0*/  MUFU.EX2 R25, R4 ;  /* 0x0000000400197308 */ /* 0x0003e20000000800 */
[----:B------:R-:W-:Y:S02]  /*64e0*/  FSETP.NEU.FTZ.AND P1, PT, R136, -INF , PT ;  /* 0xff8000008800780b */ /* 0x000fe40003f3d000 */
[C---:B------:R-:W-:Y:S05]  /*64f0*/  HMMA.16816.F32 R168, R8.reuse, R54, R100 ;  /* 0x0000003608a8723c */ /* 0x040fea0000001864 */
[----:B------:R2:W-:Y:S03]  /*6500*/  MUFU.EX2 R116, R0 ;  /* 0x0000000000747308 */ /* 0x0005e60000000800 */
[----:B------:R-:W-:Y:S01]  /*6510*/  HMMA.16816.F32 R184, R8, R82, R40 ;  /* 0x0000005208b8723c */ /* 0x000fe20000001828 */
[----:B------:R-:W-:Y:S01]  /*6520*/  MOV R152, R124 ;  /* 0x0000007c00987202 */ /* 0x000fe20000000f00 */
[----:B------:R-:W-:Y:S01]  /*6530*/  IMAD.MOV.U32 R147, RZ, RZ, R125 ;  /* 0x000000ffff937224 */ /* 0x000fe200078e007d */
[----:B------:R-:W-:Y:S01]  /*6540*/  MOV R146, R126 ;  /* 0x0000007e00927202 */ /* 0x000fe20000000f00 */
[----:B------:R-:W-:-:S02]  /*6550*/  IMAD.MOV.U32 R145, RZ, RZ, R127 ;  /* 0x000000ffff917224 */ /* 0x000fc400078e007f */
[----:B-1----:R-:W-:Y:S01]  /*6560*/  FFMA.FTZ R4, R132, c[0x0][0x23c], -R2 ;  /* 0x00008f0084047a23 */ /* 0x002fe20000010802 */
[----:B------:R-:W-:Y:S01]  /*6570*/  MOV R132, R173 ;  /* 0x000000ad00847202 */ /* 0x000fe20000000f00 */
[----:B------:R-:W-:Y:S02]  /*6580*/  HMMA.16816.F32 R200, R8, R66, R36 ;  /* 0x0000004208c8723c */ /* 0x000fe40000001824 */
[----:B------:R1:W-:Y:S01]  /*6590*/  MUFU.EX2 R135, R4 ;  /* 0x0000000400877308 */ /* 0x0003e20000000800 */
[----:B--2---:R-:W-:-:S05]  /*65a0*/  FMUL.FTZ R0, R136, c[0x0][0x23c] ;  /* 0x00008f0088007a20 */ /* 0x004fca0000410000 */
[----:B------:R-:W-:Y:S01]  /*65b0*/  HMMA.16816.F32 R220, R8, R78, R32 ;  /* 0x0000004e08dc723c */ /* 0x000fe20000001820 */
[----:B------:R-:W-:-:S07]  /*65c0*/  FSEL R0, R0, RZ, P1 ;  /* 0x000000ff00007208 */ /* 0x000fce0000800000 */
[C---:B------:R-:W-:Y:S01]  /*65d0*/  HMMA.16816.F32 R216, R8.reuse, R74, R28 ;  /* 0x0000004a08d8723c */ /* 0x040fe2000000181c */
[----:B-1----:R-:W-:Y:S02]  /*65e0*/  FFMA.FTZ R4, R122, c[0x0][0x23c], -R2 ;  /* 0x00008f007a047a23 */ /* 0x002fe40000010802 */
[----:B------:R-:W-:Y:S02]  /*65f0*/  IMAD.MOV.U32 R122, RZ, RZ, R160 ;  /* 0x000000ffff7a7224 */ /* 0x000fe400078e00a0 */
[----:B------:R1:W-:Y:S03]  /*6600*/  MUFU.EX2 R5, R4 ;  /* 0x0000000400057308 */ /* 0x0003e60000000800 */
[C---:B------:R-:W-:Y:S08]  /*6610*/  HMMA.16816.F32 R212, R8.reuse, R58, R20 ;  /* 0x0000003a08d4723c */ /* 0x040ff00000001814 */
[----:B------:R-:W-:Y:S01]  /*6620*/  HMMA.16816.F32 R204, R8, R70, R16 ;  /* 0x0000004608cc723c */ /* 0x000fe20000001810 */
[----:B-1----:R-:W-:-:S06]  /*6630*/  FFMA.FTZ R4, R121, c[0x0][0x23c], -R0 ;  /* 0x00008f0079047a23 */ /* 0x002fcc0000010800 */
[----:B----4-:R-:W-:Y:S02]  /*6640*/  F2FP.PACK_AB R8, R13, R176 ;  /* 0x000000b00d08723e */ /* 0x010fe400000000ff */
[----:B---3--:R-:W-:Y:S01]  /*6650*/  F2FP.PACK_AB R10, R241, R245 ;  /* 0x000000f5f10a723e */ /* 0x008fe200000000ff */
[----:B------:R1:W-:Y:S02]  /*6660*/  MUFU.EX2 R117, R4 ;  /* 0x0000000400757308 */ /* 0x0003e40000000800 */
[----:B-1----:R-:W-:-:S06]  /*6670*/  FFMA.FTZ R4, R163, c[0x0][0x23c], -R0 ;  /* 0x00008f00a3047a23 */ /* 0x002fcc0000010800 */
[----:B------:R1:W2:Y:S02]  /*6680*/  MUFU.EX2 R118, R4 ;  /* 0x0000000400767308 */ /* 0x0002a40000000800 */
[----:B-1----:R-:W-:Y:S01]  /*6690*/  FFMA.FTZ R4, R162, c[0x0][0x23c], -R0 ;  /* 0x00008f00a2047a23 */ /* 0x002fe20000010800 */
[----:B--2---:R-:W-:-:S05]  /*66a0*/  F2FP.PACK_AB R9, R118, R117 ;  /* 0x000000757609723e */ /* 0x004fca00000000ff */
[----:B------:R1:W-:Y:S02]  /*66b0*/  MUFU.EX2 R244, R4 ;  /* 0x0000000400f47308 */ /* 0x0003e40000000800 */
[----:B-1----:R-:W-:Y:S01]  /*66c0*/  FFMA.FTZ R4, R159, c[0x0][0x23c], -R0 ;  /* 0x00008f009f047a23 */ /* 0x002fe20000010800 */
[----:B------:R-:W-:-:S05]  /*66d0*/  MOV R159, R161 ;  /* 0x000000a1009f7202 */ /* 0x000fca0000000f00 */
[----:B------:R1:W2:Y:S02]  /*66e0*/  MUFU.EX2 R138, R4 ;  /* 0x00000004008a7308 */ /* 0x0002a40000000800 */
[----:B-1----:R-:W-:Y:S01]  /*66f0*/  FFMA.FTZ R4, R156, c[0x0][0x23c], -R0 ;  /* 0x00008f009c047a23 */ /* 0x002fe20000010800 */
[----:B--2---:R-:W-:Y:S01]  /*6700*/  F2FP.PACK_AB R11, R138, R244 ;  /* 0x000000f48a0b723e */ /* 0x004fe200000000ff */
[----:B------:R-:W-:-:S04]  /*6710*/  IMAD.MOV.U32 R156, RZ, RZ, R174 ;  /* 0x000000ffff9c7224 */ /* 0x000fc800078e00ae */
[----:B------:R1:W-:Y:S02]  /*6720*/  MUFU.EX2 R24, R4 ;  /* 0x0000000400187308 */ /* 0x0003e40000000800 */
[C---:B------:R-:W-:Y:S07]  /*6730*/  HMMA.16816.F32 R20, R8.reuse, R44, RZ ;  /* 0x0000002c0814723c */ /* 0x040fee00000018ff */
[----:B------:R-:W-:Y:S01]  /*6740*/  IMAD.MOV.U32 R44, RZ, RZ, R248 ;  /* 0x000000ffff2c7224 */ /* 0x000fe200078e00f8 */
[----:B------:R-:W-:Y:S01]  /*6750*/  HMMA.16816.F32 R16, R8, R48, RZ ;  /* 0x000000300810723c */ /* 0x000fe200000018ff */
[----:B-1----:R-:W-:-:S02]  /*6760*/  FFMA.FTZ R4, R139, c[0x0][0x23c], -R0 ;  /* 0x00008f008b047a23 */ /* 0x002fc40000010800 */
[----:B------:R-:W-:-:S04]  /*6770*/  IMAD.MOV.U32 R139, RZ, RZ, R5 ;  /* 0x000000ffff8b7224 */ /* 0x000fc800078e0005 */
[----:B------:R-:W-:Y:S01]  /*6780*/  MOV R48, R177 ;  /* 0x000000b100307202 */ /* 0x000fe20000000f00 */
[----:B------:R1:W2:Y:S01]  /*6790*/  MUFU.EX2 R5, R4 ;  /* 0x0000000400057308 */ /* 0x0002a20000000800 */
[----:B------:R-:W-:Y:S01]  /*67a0*/  HMMA.16816.F32 R28, R8, R96, RZ ;  /* 0x00000060081c723c */ /* 0x000fe200000018ff */
[----:B------:R-:W-:Y:S02]  /*67b0*/  MOV R49, R175 ;  /* 0x000000af00317202 */ /* 0x000fe40000000f00 */
[----:B------:R-:W-:-:S04]  /*67c0*/  F2FP.PACK_AB R6, R139, R135 ;  /* 0x000000878b06723e */ /* 0x000fc800000000ff */
[----:B------:R-:W-:Y:S01]  /*67d0*/  MOV R96, R157 ;  /* 0x0000009d00607202 */ /* 0x000fe20000000f00 */
[----:B------:R-:W-:Y:S01]  /*67e0*/  HMMA.16816.F32 R40, R8, R84, RZ ;  /* 0x000000540828723c */ /* 0x000fe200000018ff */
[----:B------:R-:W-:Y:S02]  /*67f0*/  IMAD.MOV.U32 R97, RZ, RZ, R199 ;  /* 0x000000ffff617224 */ /* 0x000fe400078e00c7 */
[----:B-1----:R-:W-:Y:S01]  /*6800*/  FFMA.FTZ R4, R133, c[0x0][0x23c], -R0 ;  /* 0x00008f0085047a23 */ /* 0x002fe20000010800 */
[----:B--2---:R-:W-:-:S04]  /*6810*/  MOV R45, R5 ;  /* 0x00000005002d7202 */ /* 0x004fc80000000f00 */
[C---:B------:R-:W-:Y:S01]  /*6820*/  HMMA.16816.F32 R36, R8.reuse, R88, RZ ;  /* 0x000000580824723c */ /* 0x040fe200000018ff */
[----:B------:R-:W-:Y:S01]  /*6830*/  IMAD.MOV.U32 R85, RZ, RZ, R116 ;  /* 0x000000ffff557224 */ /* 0x000fe200078e0074 */
[----:B------:R1:W-:Y:S01]  /*6840*/  MUFU.EX2 R121, R4 ;  /* 0x0000000400797308 */ /* 0x0003e20000000800 */
[----:B------:R-:W-:Y:S01]  /*6850*/  F2FP.PACK_AB R5, R45, R24 ;  /* 0x000000182d05723e */ /* 0x000fe200000000ff */
[----:B------:R-:W-:Y:S01]  /*6860*/  IMAD.MOV.U32 R133, RZ, RZ, R176 ;  /* 0x000000ffff857224 */ /* 0x000fe200078e00b0 */
[----:B------:R-:W-:Y:S02]  /*6870*/  MOV R84, R179 ;  /* 0x000000b300547202 */ /* 0x000fe40000000f00 */
[----:B------:R-:W-:Y:S01]  /*6880*/  IMAD.MOV.U32 R88, RZ, RZ, R144 ;  /* 0x000000ffff587224 */ /* 0x000fe200078e0090 */
[----:B------:R-:W-:Y:S01]  /*6890*/  HMMA.16816.F32 R32, R8, R92, RZ ;  /* 0x0000005c0820723c */ /* 0x000fe200000018ff */
[----:B------:R-:W-:Y:S01]  /*68a0*/  MOV R89, R143 ;  /* 0x0000008f00597202 */ /* 0x000fe20000000f00 */
[----:B-1----:R-:W-:-:S02]  /*68b0*/  FFMA.FTZ R4, R123, c[0x0][0x23c], -R0 ;  /* 0x00008f007b047a23 */ /* 0x002fc40000010800 */
[----:B------:R-:W-:Y:S02]  /*68c0*/  IMAD.MOV.U32 R123, RZ, RZ, R178 ;  /* 0x000000ffff7b7224 */ /* 0x000fe400078e00b2 */
[----:B------:R1:W2:Y:S02]  /*68d0*/  MUFU.EX2 R248, R4 ;  /* 0x0000000400f87308 */ /* 0x0002a40000000800 */
[----:B-1----:R-:W-:Y:S02]  /*68e0*/  F2FP.PACK_AB R4, R116, R25 ;  /* 0x000000197404723e */ /* 0x002fe400000000ff */
[----:B--2---:R-:W-:-:S07]  /*68f0*/  F2FP.PACK_AB R7, R248, R121 ;  /* 0x00000079f807723e */ /* 0x004fce00000000ff */
[C---:B------:R-:W-:Y:S07]  /*6900*/  HMMA.16816.F32 R148, R4.reuse, R60, R20 ;  /* 0x0000003c0494723c */ /* 0x040fee0000001814 */
[----:B------:R-:W-:Y:S01]  /*6910*/  IMAD.MOV.U32 R61, RZ, RZ, R118 ;  /* 0x000000ffff3d7224 */ /* 0x000fe200078e0076 */
[----:B------:R-:W-:Y:S01]  /*6920*/  HMMA.16816.F32 R160, R4, R52, R16 ;  /* 0x0000003404a0723c */ /* 0x000fe20000001810 */
[----:B------:R-:W-:-:S06]  /*6930*/  MOV R60, R131 ;  /* 0x00000083003c7202 */ /* 0x000fcc0000000f00 */
[----:B------:R-:W-:Y:S01]  /*6940*/  IMAD.MOV.U32 R53, RZ, RZ, R117 ;  /* 0x000000ffff357224 */ /* 0x000fe200078e0075 */
[----:B------:R-:W-:Y:S01]  /*6950*/  HMMA.16816.F32 R20, R8, R104, RZ ;  /* 0x000000680814723c */ /* 0x000fe200000018ff */
[----:B------:R-:W-:-:S06]  /*6960*/  MOV R52, R172 ;  /* 0x000000ac00347202 */ /* 0x000fcc0000000f00 */
[----:B------:R-:W-:Y:S01]  /*6970*/  IMAD.MOV.U32 R104, RZ, RZ, R152 ;  /* 0x000000ffff687224 */ /* 0x000fe200078e0098 */
[----:B------:R-:W-:Y:S01]  /*6980*/  HMMA.16816.F32 R16, R8, R108, RZ ;  /* 0x0000006c0810723c */ /* 0x000fe200000018ff */
[----:B------:R-:W-:-:S07]  /*6990*/  MOV R105, R147 ;  /* 0x0000009300697202 */ /* 0x000fce0000000f00 */
[C---:B------:R-:W-:Y:S08]  /*69a0*/  HMMA.16816.F32 R124, R4.reuse, R72, R28 ;  /* 0x00000048047c723c */ /* 0x040ff0000000181c */
[C---:B------:R-:W-:Y:S08]  /*69b0*/  HMMA.16816.F32 R116, R4.reuse, R56, R20 ;  /* 0x000000380474723c */ /* 0x040ff00000001814 */
[C---:B------:R-:W-:Y:S07]  /*69c0*/  HMMA.16816.F32 R176, R4.reuse, R80, R40 ;  /* 0x0000005004b0723c */ /* 0x040fee0000001828 */
[----:B------:R-:W-:Y:S01]  /*69d0*/  IMAD.MOV.U32 R80, RZ, RZ, R45 ;  /* 0x000000ffff507224 */ /* 0x000fe200078e002d */
[----:B------:R-:W-:Y:S01]  /*69e0*/  HMMA.16816.F32 R172, R4, R68, R16 ;  /* 0x0000004404ac723c */ /* 0x000fe20000001810 */
[----:B------:R-:W-:-:S06]  /*69f0*/  IMAD.MOV.U32 R81, RZ, RZ, R85 ;  /* 0x000000ffff517224 */ /* 0x000fcc00078e0055 */
[----:B------:R-:W-:Y:S01]  /*6a00*/  MOV R68, R44 ;  /* 0x0000002c00447202 */ /* 0x000fe20000000f00 */
[----:B------:R-:W-:Y:S01]  /*6a10*/  HMMA.16816.F32 R28, R8, R94, RZ ;  /* 0x0000005e081c723c */ /* 0x000fe200000018ff */
[----:B------:R-:W-:-:S06]  /*6a20*/  MOV R69, R84 ;  /* 0x0000005400457202 */ /* 0x000fcc0000000f00 */
[----:B------:R-:W-:Y:S01]  /*6a30*/  IMAD.MOV.U32 R94, RZ, RZ, R48 ;  /* 0x000000ffff5e7224 */ /* 0x000fe200078e0030 */
[----:B------:R-:W-:Y:S01]  /*6a40*/  HMMA.16816.F32 R20, R8, R98, RZ ;  /* 0x000000620814723c */ /* 0x000fe200000018ff */
[----:B------:R-:W-:-:S06]  /*6a50*/  MOV R95, R61 ;  /* 0x0000003d005f7202 */ /* 0x000fcc0000000f00 */
[----:B------:R-:W-:Y:S01]  /*6a60*/  MOV R99, R49 ;  /* 0x0000003100637202 */ /* 0x000fe20000000f00 */
[----:B------:R-:W-:Y:S01]  /*6a70*/  HMMA.16816.F32 R100, R4, R64, R36 ;  /* 0x000000400464723c */ /* 0x000fe20000001824 */
[----:B------:R-:W-:Y:S01]  /*6a80*/  IMAD.MOV.U32 R98, RZ, RZ, R121 ;  /* 0x000000ffff627224 */ /* 0x000fe200078e0079 */
[----:B------:R-:W-:-:S06]  /*6a90*/  MOV R121, R155 ;  /* 0x0000009b00797202 */ /* 0x000fcc0000000f00 */
[----:B------:R-:W-:Y:S08]  /*6aa0*/  HMMA.16816.F32 R128, R4, R76, R32 ;  /* 0x0000004c0480723c */ /* 0x000ff00000001820 */
[C---:B------:R-:W-:Y:S08]  /*6ab0*/  HMMA.16816.F32 R40, R8.reuse, R50, RZ ;  /* 0x000000320828723c */ /* 0x040ff000000018ff */
[C---:B------:R-:W-:Y:S08]  /*6ac0*/  HMMA.16816.F32 R44, R8.reuse, R46, RZ ;  /* 0x0000002e082c723c */ /* 0x040ff000000018ff */
[C---:B------:R-:W-:Y:S07]  /*6ad0*/  HMMA.16816.F32 R36, R8.reuse, R86, RZ ;  /* 0x000000560824723c */ /* 0x040fee00000018ff */
[----:B------:R-:W-:Y:S01]  /*6ae0*/  IMAD.MOV.U32 R86, RZ, RZ, R53 ;  /* 0x000000ffff567224 */ /* 0x000fe200078e0035 */
[----:B------:R-:W-:Y:S01]  /*6af0*/  HMMA.16816.F32 R32, R8, R90, RZ ;  /* 0x0000005a0820723c */ /* 0x000fe200000018ff */
[----:B------:R-:W-:-:S02]  /*6b00*/  MOV R53, R27 ;  /* 0x0000001b00357202 */ /* 0x000fc40000000f00 */
[----:B------:R-:W-:Y:S01]  /*6b10*/  MOV R87, R52 ;  /* 0x0000003400577202 */ /* 0x000fe20000000f00 */
[----:B------:R-:W-:-:S03]  /*6b20*/  IMAD.MOV.U32 R52, RZ, RZ, R140 ;  /* 0x000000ffff347224 */ /* 0x000fc600078e008c */
[----:B------:R-:W-:Y:S01]  /*6b30*/  IMAD.MOV.U32 R90, RZ, RZ, R142 ;  /* 0x000000ffff5a7224 */ /* 0x000fe200078e008e */
[----:B------:R-:W-:Y:S01]  /*6b40*/  HMMA.16816.F32 R16, R8, R106, RZ ;  /* 0x0000006a0810723c */ /* 0x000fe200000018ff */
[----:B------:R-:W-:-:S06]  /*6b50*/  MOV R91, R141 ;  /* 0x0000008d005b7202 */ /* 0x000fcc0000000f00 */
[----:B------:R-:W-:Y:S01]  /*6b60*/  IMAD.MOV.U32 R106, RZ, RZ, R146 ;  /* 0x000000ffff6a7224 */ /* 0x000fe200078e0092 */
[----:B------:R-:W-:Y:S01]  /*6b70*/  HMMA.16816.F32 R48, R8, R110, RZ ;  /* 0x0000006e0830723c */ /* 0x000fe200000018ff */
[----:B------:R-:W-:-:S06]  /*6b80*/  MOV R107, R145 ;  /* 0x00000091006b7202 */ /* 0x000fcc0000000f00 */
[----:B------:R-:W-:Y:S01]  /*6b90*/  FFMA.FTZ R8, R198, c[0x0][0x23c], -R2 ;  /* 0x00008f00c6087a23 */ /* 0x000fe20000010802 */
[----:B------:R-:W-:Y:S01]  /*6ba0*/  HMMA.16816.F32 R44, R4, R62, R44 ;  /* 0x0000003e042c723c */ /* 0x000fe2000000182c */
[----:B------:R-:W-:Y:S01]  /*6bb0*/  MOV R110, R156 ;  /* 0x0000009c006e7202 */ /* 0x000fe20000000f00 */
[----:B------:R-:W-:Y:S01]  /*6bc0*/  IMAD.MOV.U32 R111, RZ, RZ, R123 ;  /* 0x000000ffff6f7224 */ /* 0x000fe200078e007b */
[----:B------:R1:W-:Y:S01]  /*6bd0*/  MUFU.EX2 R61, R8 ;  /* 0x00000008003d7308 */ /* 0x0003e20000000800 */
[----:B------:R-:W-:-:S03]  /*6be0*/  MOV R123, R153 ;  /* 0x00000099007b7202 */ /* 0x000fc60000000f00 */
[----:B------:R-:W-:Y:S01]  /*6bf0*/  IMAD.MOV.U32 R63, RZ, RZ, R159 ;  /* 0x000000ffff3f7224 */ /* 0x000fe200078e009f */
[----:B------:R-:W-:Y:S01]  /*6c00*/  HMMA.16816.F32 R40, R4, R54, R40 ;  /* 0x000000360428723c */ /* 0x000fe20000001828 */
[----:B------:R-:W-:Y:S01]  /*6c10*/  MOV R62, R122 ;  /* 0x0000007a003e7202 */ /* 0x000fe20000000f00 */
[----:B------:R-:W-:-:S05]  /*6c20*/  IMAD.MOV.U32 R122, RZ, RZ, R154 ;  /* 0x000000ffff7a7224 */ /* 0x000fca00078e009a */
[----:B------:R-:W-:Y:S01]  /*6c30*/  IMAD.MOV.U32 R54, RZ, RZ, R15 ;  /* 0x000000ffff367224 */ /* 0x000fe200078e000f */
[----:B------:R-:W-:Y:S01]  /*6c40*/  HMMA.16816.F32 R36, R4, R82, R36 ;  /* 0x000000520424723c */ /* 0x000fe20000001824 */
[----:B------:R-:W-:Y:S01]  /*6c50*/  MOV R55, R14 ;  /* 0x0000000e00377202 */ /* 0x000fe20000000f00 */
[----:B-1----:R-:W-:-:S04]  /*6c60*/  FFMA.FTZ R8, R194, c[0x0][0x23c], -R2 ;  /* 0x00008f00c2087a23 */ /* 0x002fc80000010802 */
[----:B------:R1:W-:Y:S02]  /*6c70*/  MUFU.EX2 R108, R8 ;  /* 0x00000008006c7308 */ /* 0x0003e40000000800 */
        /* <DEDUP_REMOVED lines=19> */
[----:B----4-:R-:W-:-:S07]  /*6db0*/  FFMA.FTZ R4, R165, c[0x0][0x23c], -R12 ;  /* 0x00008f00a5047a23 */ /* 0x010fce000001080c */
[----:B------:R3:W4:Y:S01]  /*6dc0*/  MUFU.EX2 R156, R4 ;  /* 0x00000004009c7308 */ /* 0x0007220000000800 */
[----:B-1----:R-:W-:-:S07]  /*6dd0*/  FFMA.FTZ R8, R183, c[0x0][0x23c], -R0 ;  /* 0x00008f00b7087a23 */ /* 0x002fce0000010800 */
        /* <DEDUP_REMOVED lines=18> */
[----:B------:R-:W3:Y:S01]  /*6f00*/  MUFU.EX2 R158, R4 ;  /* 0x00000004009e7308 */ /* 0x000ee20000000800 */
[----:B-1----:R-:W-:-:S07]  /*6f10*/  FFMA.FTZ R8, R192, c[0x0][0x23c], -R12 ;  /* 0x00008f00c0087a23 */ /* 0x002fce000001080c */
[----:B------:R1:W4:Y:S01]  /*6f20*/  MUFU.EX2 R92, R8 ;  /* 0x00000008005c7308 */ /* 0x0003220000000800 */
[----:B---3--:R-:W-:Y:S02]  /*6f30*/  F2FP.PACK_AB R7, R158, R14 ;  /* 0x0000000e9e07723e */ /* 0x008fe400000000ff */
[----:B-1----:R-:W-:Y:S02]  /*6f40*/  F2FP.PACK_AB R8, R108, R61 ;  /* 0x0000003d6c08723e */ /* 0x002fe400000000ff */
[----:B----4-:R-:W-:-:S05]  /*6f50*/  F2FP.PACK_AB R4, R92, R64 ;  /* 0x000000405c04723e */ /* 0x010fca00000000ff */
[-C--:B--2---:R-:W-:Y:S08]  /*6f60*/  HMMA.16816.F32 R148, R8, R16.reuse, R148 ;  /* 0x000000100894723c */ /* 0x084ff00000001894 */
[C---:B------:R-:W-:Y:S07]  /*6f70*/  HMMA.16816.F32 R144, R4.reuse, R16, R188 ;  /* 0x000000100490723c */ /* 0x040fee00000018bc */
[----:B------:R-:W-:Y:S01]  /*6f80*/  MOV R191, R111 ;  /* 0x0000006f00bf7202 */ /* 0x000fe20000000f00 */
[----:B------:R-:W-:Y:S01]  /*6f90*/  HMMA.16816.F32 R152, R4, R18, R112 ;  /* 0x000000120498723c */ /* 0x000fe20000001870 */
[----:B------:R-:W-:Y:S01]  /*6fa0*/  MOV R189, R64 ;  /* 0x0000004000bd7202 */ /* 0x000fe20000000f00 */
[----:B------:R-:W-:-:S02]  /*6fb0*/  IMAD.MOV.U32 R188, RZ, RZ, R65 ;  /* 0x000000ffffbc7224 */ /* 0x000fc400078e0041 */
[----:B------:R-:W-:-:S03]  /*6fc0*/  IMAD.MOV.U32 R190, RZ, RZ, R61 ;  /* 0x000000ffffbe7224 */ /* 0x000fc600078e003d */
[----:B------:R-:W-:Y:S01]  /*6fd0*/  MOV R114, R108 ;  /* 0x0000006c00727202 */ /* 0x000fe20000000f00 */
[----:B------:R-:W-:Y:S01]  /*6fe0*/  HMMA.16816.F32 R44, R8, R18, R44 ;  /* 0x00000012082c723c */ /* 0x000fe2000000182c */
[----:B------:R-:W1:Y:S01]  /*6ff0*/  LDSM.16.MT88.4 R16, [R239+0xd000] ;  /* 0x00d00000ef10783b */ /* 0x000e620000004200 */
[----:B------:R-:W-:Y:S01]  /*7000*/  IMAD.MOV.U32 R113, RZ, RZ, R109 ;  /* 0x000000ffff717224 */ /* 0x000fe200078e006d */
[----:B------:R-:W-:Y:S02]  /*7010*/  MOV R112, R92 ;  /* 0x0000005c00707202 */ /* 0x000fe40000000f00 */
[----:B------:R-:W-:-:S03]  /*7020*/  MOV R115, R60 ;  /* 0x0000003c00737202 */ /* 0x000fc60000000f00 */
[-C--:B------:R-:W-:Y:S08]  /*7030*/  HMMA.16816.F32 R160, R8, R28.reuse, R160 ;  /* 0x0000001c08a0723c */ /* 0x080ff000000018a0 */
[C---:B------:R-:W-:Y:S07]  /*7040*/  HMMA.16816.F32 R164, R4.reuse, R28, R208 ;  /* 0x0000001c04a4723c */ /* 0x040fee00000018d0 */
[----:B------:R-:W-:Y:S01]  /*7050*/  IMAD.MOV.U32 R208, RZ, RZ, R110 ;  /* 0x000000ffffd07224 */ /* 0x000fe200078e006e */
[----:B------:R-:W-:Y:S01]  /*7060*/  HMMA.16816.F32 R168, R4, R30, R168 ;  /* 0x0000001e04a8723c */ /* 0x000fe200000018a8 */
[----:B------:R-:W-:Y:S01]  /*7070*/  IMAD.MOV.U32 R211, RZ, RZ, R95 ;  /* 0x000000ffffd37224 */ /* 0x000fe200078e005f */
[----:B------:R-:W-:Y:S01]  /*7080*/  MOV R209, R84 ;  /* 0x0000005400d17202 */ /* 0x000fe20000000f00 */
[----:B------:R-:W-:-:S05]  /*7090*/  IMAD.MOV.U32 R210, RZ, RZ, R85 ;  /* 0x000000ffffd27224 */ /* 0x000fca00078e0055 */
[C---:B------:R-:W-:Y:S01]  /*70a0*/  HMMA.16816.F32 R40, R8.reuse, R30, R40 ;  /* 0x0000001e0828723c */ /* 0x040fe20000001828 */
[----:B------:R-:W2:Y:S07]  /*70b0*/  LDSM.16.MT88.4 R28, [R240+0xf000] ;  /* 0x00f00000f01c783b */ /* 0x000eae0000004200 */
[-C--:B------:R-:W-:Y:S08]  /*70c0*/  HMMA.16816.F32 R176, R8, R20.reuse, R176 ;  /* 0x0000001408b0723c */ /* 0x080ff000000018b0 */
[C---:B------:R-:W-:Y:S07]  /*70d0*/  HMMA.16816.F32 R180, R4.reuse, R20, R224 ;  /* 0x0000001404b4723c */ /* 0x040fee00000018e0 */
[----:B------:R-:W-:Y:S01]  /*70e0*/  IMAD.MOV.U32 R226, RZ, RZ, R93 ;  /* 0x000000ffffe27224 */ /* 0x000fe200078e005d */
[----:B------:R-:W-:Y:S01]  /*70f0*/  HMMA.16816.F32 R184, R4, R22, R184 ;  /* 0x0000001604b8723c */ /* 0x000fe200000018b8 */
[----:B------:R-:W-:Y:S01]  /*7100*/  MOV R224, R68 ;  /* 0x0000004400e07202 */ /* 0x000fe20000000f00 */
[----:B------:R-:W-:Y:S01]  /*7110*/  IMAD.MOV.U32 R225, RZ, RZ, R69 ;  /* 0x000000ffffe17224 */ /* 0x000fe200078e0045 */
[----:B------:R-:W-:-:S05]  /*7120*/  MOV R227, R86 ;  /* 0x0000005600e37202 */ /* 0x000fca0000000f00 */
[C---:B------:R-:W-:Y:S01]  /*7130*/  HMMA.16816.F32 R36, R8.reuse, R22, R36 ;  /* 0x000000160824723c */ /* 0x040fe20000001824 */
[----:B------:R-:W3:Y:S07]  /*7140*/  LDSM.16.MT88.4 R20, [R237+0xf000] ;  /* 0x00f00000ed14783b */ /* 0x000eee0000004200 */
[-C--:B-1----:R-:W-:Y:S07]  /*7150*/  HMMA.16816.F32 R192, R8, R16.reuse, R100 ;  /* 0x0000001008c0723c */ /* 0x082fee0000001864 */
[----:B------:R-:W-:Y:S01]  /*7160*/  MOV R103, R94 ;  /* 0x0000005e00677202 */ /* 0x000fe20000000f00 */
[----:B------:R-:W-:Y:S01]  /*7170*/  HMMA.16816.F32 R196, R4, R16, R228 ;  /* 0x0000001004c4723c */ /* 0x000fe200000018e4 */
[----:B------:R-:W-:-:S02]  /*7180*/  IMAD.MOV.U32 R102, RZ, RZ, R99 ;  /* 0x000000ffff667224 */ /* 0x000fc400078e0063 */
[----:B------:R-:W-:-:S04]  /*7190*/  IMAD.MOV.U32 R99, RZ, RZ, R87 ;  /* 0x000000ffff637224 */ /* 0x000fc800078e0057 */
[----:B------:R-:W-:Y:S01]  /*71a0*/  IMAD.MOV.U32 R229, RZ, RZ, R224 ;  /* 0x000000ffffe57224 */ /* 0x000fe200078e00e0 */
[-C--:B------:R-:W-:Y:S01]  /*71b0*/  HMMA.16816.F32 R200, R4, R18.reuse, R200 ;  /* 0x0000001204c8723c */ /* 0x080fe200000018c8 */
[----:B------:R-:W-:Y:S01]  /*71c0*/  IMAD.MOV.U32 R231, RZ, RZ, R226 ;  /* 0x000000ffffe77224 */ /* 0x000fe200078e00e2 */
[----:B------:R-:W-:Y:S02]  /*71d0*/  MOV R224, R209 ;  /* 0x000000d100e07202 */ /* 0x000fe40000000f00 */
[----:B------:R-:W-:Y:S01]  /*71e0*/  MOV R226, R115 ;  /* 0x0000007300e27202 */ /* 0x000fe20000000f00 */
[----:B------:R-:W-:Y:S01]  /*71f0*/  IMAD.MOV.U32 R115, RZ, RZ, R191 ;  /* 0x000000ffff737224 */ /* 0x000fe200078e00bf */
[----:B------:R-:W-:Y:S01]  /*7200*/  MOV R191, R82 ;  /* 0x0000005200bf7202 */ /* 0x000fe20000000f00 */
[----:B------:R-:W-:Y:S01]  /*7210*/  IMAD.MOV.U32 R82, RZ, RZ, R83 ;  /* 0x000000ffff527224 */ /* 0x000fe200078e0053 */
[----:B------:R-:W-:Y:S01]  /*7220*/  HMMA.16816.F32 R140, R8, R18, R32 ;  /* 0x00000012088c723c */ /* 0x000fe20000001820 */
[----:B------:R-:W1:Y:S01]  /*7230*/  LDSM.16.MT88.4 R16, [R238+0xf000] ;  /* 0x00f00000ee10783b */ /* 0x000e620000004200 */
[----:B------:R-:W-:-:S02]  /*7240*/  MOV R228, R103 ;  /* 0x0000006700e47202 */ /* 0x000fc40000000f00 */
[----:B------:R-:W-:Y:S01]  /*7250*/  MOV R83, R96 ;  /* 0x0000006000537202 */ /* 0x000fe20000000f00 */
[----:B------:R-:W4:Y:S01]  /*7260*/  LDSM.16.MT88.4 R32, [R239+0xf000] ;  /* 0x00f00000ef20783b */ /* 0x000f220000004200 */
[----:B------:R-:W-:Y:S01]  /*7270*/  IMAD.MOV.U32 R96, RZ, RZ, R97 ;  /* 0x000000ffff607224 */ /* 0x000fe200078e0061 */
[----:B------:R-:W-:Y:S01]  /*7280*/  MOV R97, R139 ;  /* 0x0000008b00617202 */ /* 0x000fe20000000f00 */
[----:B--2---:R-:W-:Y:S01]  /*7290*/  HMMA.16816.F32 R104, R4, R28, R104 ;  /* 0x0000001c0468723c */ /* 0x004fe20000001868 */
[----:B------:R-:W-:Y:S01]  /*72a0*/  MOV R230, R225 ;  /* 0x000000e100e67202 */ /* 0x000fe20000000f00 */
[----:B------:R-:W-:-:S06]  /*72b0*/  IMAD.MOV.U32 R225, RZ, RZ, R210 ;  /* 0x000000ffffe17224 */ /* 0x000fcc00078e00d2 */
[C---:B---3--:R-:W-:Y:S08]  /*72c0*/  HMMA.16816.F32 R52, R4.reuse, R20, R52 ;  /* 0x000000140434723c */ /* 0x048ff00000001834 */
        /* <DEDUP_REMOVED lines=9> */
[----:B------:R-:W-:Y:S01]  /*7360*/  IMAD.MOV.U32 R230, RZ, RZ, R225 ;  /* 0x000000ffffe67224 */ /* 0x000fe200078e00e1 */
[----:B------:R-:W-:Y:S01]  /*7370*/  MOV R225, R82 ;  /* 0x0000005200e17202 */ /* 0x000fe20000000f00 */
[----:B------:R-:W-:Y:S02]  /*7380*/  IMAD.MOV.U32 R82, RZ, RZ, R96 ;  /* 0x000000ffff527224 */ /* 0x000fe400078e0060 */
[----:B------:R-:W-:Y:S01]  /*7390*/  IMAD.MOV.U32 R96, RZ, RZ, R138 ;  /* 0x000000ffff607224 */ /* 0x000fe200078e008a */
[----:B------:R-:W-:Y:S01]  /*73a0*/  MOV R220, R225 ;  /* 0x000000e100dc7202 */ /* 0x000fe20000000f00 */
[----:B------:R-:W-:Y:S01]  /*73b0*/  IMAD.MOV.U32 R225, RZ, RZ, R157 ;  /* 0x000000ffffe17224 */ /* 0x000fe200078e009d */
[C---:B-1----:R-:W-:Y:S08]  /*73c0*/  HMMA.16816.F32 R88, R4.reuse, R16, R88 ;  /* 0x000000100458723c */ /* 0x042ff00000001858 */
[C---:B----4-:R-:W-:Y:S08]  /*73d0*/  HMMA.16816.F32 R120, R4.reuse, R32, R120 ;  /* 0x000000200478723c */ /* 0x050ff00000001878 */
[C---:B------:R-:W-:Y:S07]  /*73e0*/  HMMA.16816.F32 R92, R4.reuse, R18, R216 ;  /* 0x00000012045c723c */ /* 0x040fee00000018d8 */
[----:B------:R-:W-:Y:S01]  /*73f0*/  IMAD.MOV.U32 R219, RZ, RZ, R224 ;  /* 0x000000ffffdb7224 */ /* 0x000fe200078e00e0 */
[----:B------:R-:W-:Y:S01]  /*7400*/  HMMA.16816.F32 R64, R4, R34, R204 ;  /* 0x000000220440723c */ /* 0x000fe200000018cc */
[----:B------:R-:W-:Y:S01]  /*7410*/  MOV R224, R14 ;  /* 0x0000000e00e07202 */ /* 0x000fe20000000f00 */
[----:B------:R-:W-:Y:S05]  /*7420*/  LDSM.16.MT88.4 R204, [R239+0xd800] ;  /* 0x00d80000efcc783b */ /* 0x000fea0000004200 */
[--C-:B------:R-:W-:Y:S01]  /*7430*/  FFMA.FTZ R4, R208, c[0x0][0x23c], -R2.reuse ;  /* 0x00008f00d0047a23 */ /* 0x100fe20000010802 */
[C---:B------:R-:W-:Y:S03]  /*7440*/  HMMA.16816.F32 R68, R8.reuse, R20, R128 ;  /* 0x000000140844723c */ /* 0x040fe60000001880 */
[----:B------:R1:W-:Y:S05]  /*7450*/  MUFU.EX2 R208, R4 ;  /* 0x0000000400d07308 */ /* 0x0003ea0000000800 */
[C---:B------:R-:W-:Y:S08]  /*7460*/  HMMA.16816.F32 R84, R8.reuse, R16, R124 ;  /* 0x000000100854723c */ /* 0x040ff0000000187c */
[----:B------:R-:W-:Y:S01]  /*7470*/  HMMA.16816.F32 R20, R8, R22, R76 ;  /* 0x000000160814723c */ /* 0x000fe2000000184c */
[----:B-1----:R-:W-:-:S04]  /*7480*/  FFMA.FTZ R4, R102, c[0x0][0x23c], -R2 ;  /* 0x00008f0066047a23 */ /* 0x002fc80000010802 */
[----:B------:R1:W2:Y:S03]  /*7490*/  MUFU.EX2 R209, R4 ;  /* 0x0000000400d17308 */ /* 0x0002a60000000800 */
[C---:B------:R-:W-:Y:S08]  /*74a0*/  HMMA.16816.F32 R100, R8.reuse, R28, R116 ;  /* 0x0000001c0864723c */ /* 0x040ff00000001874 */
[----:B------:R-:W-:Y:S01]  /*74b0*/  HMMA.16816.F32 R16, R8, R18, R72 ;  /* 0x000000120810723c */ /* 0x000fe20000001848 */
[----:B-1----:R-:W-:-:S07]  /*74c0*/  FFMA.FTZ R4, R249, c[0x0][0x23c], -R2 ;  /* 0x00008f00f9047a23 */ /* 0x002fce0000010802 */
[----:B------:R-:W-:Y:S01]  /*74d0*/  HMMA.16816.F32 R116, R8, R32, R172 ;  /* 0x000000200874723c */ /* 0x000fe200000018ac */
[----:B------:R-:W-:-:S07]  /*74e0*/  FFMA.FTZ R2, R232, c[0x0][0x23c], -R2 ;  /* 0x00008f00e8027a23 */ /* 0x000fce0000010802 */
[----:B------:R-:W-:Y:S01]  /*74f0*/  HMMA.16816.F32 R48, R8, R34, R48 ;  /* 0x000000220830723c */ /* 0x000fe20000001830 */
[----:B------:R1:W-:Y:S08]  /*7500*/  MUFU.EX2 R139, R2 ;  /* 0x00000002008b7308 */ /* 0x0003f00000000800 */
[----:B------:R3:W4:Y:S01]  /*7510*/  MUFU.EX2 R210, R4 ;  /* 0x0000000400d27308 */ /* 0x0007220000000800 */
[----:B--2---:R-:W-:Y:S01]  /*7520*/  F2FP.PACK_AB R128, R209, R208 ;  /* 0x000000d0d180723e */ /* 0x004fe200000000ff */
[----:B------:R-:W-:Y:S01]  /*7530*/  LDSM.16.MT88.4 R172, [R238+0xd800] ;  /* 0x00d80000eeac783b */ /* 0x000fe20000004200 */
[----:B-1----:R-:W-:-:S02]  /*7540*/  FFMA.FTZ R2, R228, c[0x0][0x23c], -R0 ;  /* 0x00008f00e4027a23 */ /* 0x002fc40000010800 */
[----:B------:R-:W-:Y:S01]  /*7550*/  IMAD.MOV.U32 R228, RZ, RZ, R231 ;  /* 0x000000ffffe47224 */ /* 0x000fe200078e00e7 */
[----:B------:R-:W-:Y:S02]  /*7560*/  MOV R231, R226 ;  /* 0x000000e200e77202 */ /* 0x000fe40000000f00 */
[----:B------:R1:W-:Y:S01]  /*7570*/  MUFU.EX2 R132, R2 ;  /* 0x0000000200847308 */ /* 0x0003e20000000800 */
[----:B------:R-:W-:Y:S01]  /*7580*/  IMAD.MOV.U32 R226, RZ, RZ, R133 ;  /* 0x000000ffffe27224 */ /* 0x000fe200078e0085 */
[----:B------:R-:W-:Y:S01]  /*7590*/  MOV R218, R231 ;  /* 0x000000e700da7202 */ /* 0x000fe20000000f00 */
[----:B------:R-:W-:Y:S01]  /*75a0*/  IMAD.MOV.U32 R231, RZ, RZ, R15 ;  /* 0x000000ffffe77224 */ /* 0x000fe200078e000f */
[----:B---3--:R-:W2:Y:S01]  /*75b0*/  LDSM.16.MT88.4 R4, [R239+0xf800] ;  /* 0x00f80000ef04783b */ /* 0x008ea20000004200 */
[----:B------:R-:W-:Y:S02]  /*75c0*/  IMAD.MOV.U32 R221, RZ, RZ, R226 ;  /* 0x000000ffffdd7224 */ /* 0x000fe400078e00e2 */
[----:B------:R-:W-:Y:S01]  /*75d0*/  IMAD.MOV.U32 R35, RZ, RZ, R246 ;  /* 0x000000ffff237224 */ /* 0x000fe200078e00f6 */
[----:B----4-:R-:W-:-:S02]  /*75e0*/  F2FP.PACK_AB R130, R139, R210 ;  /* 0x000000d28b82723e */ /* 0x010fc400000000ff */
[----:B------:R-:W-:Y:S02]  /*75f0*/  MOV R32, R97 ;  /* 0x0000006100207202 */ /* 0x000fe40000000f00 */
[----:B------:R-:W-:Y:S02]  /*7600*/  MOV R33, R81 ;  /* 0x0000005100217202 */ /* 0x000fe40000000f00 */
[----:B------:R-:W-:Y:S01]  /*7610*/  MOV R31, R80 ;  /* 0x00000050001f7202 */ /* 0x000fe20000000f00 */
[----:B-1----:R-:W-:Y:S01]  /*7620*/  FFMA.FTZ R2, R252, c[0x0][0x23c], -R0 ;  /* 0x00008f00fc027a23 */ /* 0x002fe20000010800 */
[----:B------:R-:W-:-:S03]  /*7630*/  MOV R226, R159 ;  /* 0x0000009f00e27202 */ /* 0x000fc60000000f00 */
[----:B------:R1:W3:Y:S02]  /*7640*/  MUFU.EX2 R133, R2 ;  /* 0x0000000200857308 */ /* 0x0002e40000000800 */
[--C-:B-1----:R-:W-:Y:S02]  /*7650*/  FFMA.FTZ R2, R235, c[0x0][0x23c], -R0.reuse ;  /* 0x00008f00eb027a23 */ /* 0x102fe40000010800 */
[----:B------:R-:W-:-:S04]  /*7660*/  FFMA.FTZ R0, R233, c[0x0][0x23c], -R0 ;  /* 0x00008f00e9007a23 */ /* 0x000fc80000010800 */
[----:B------:R-:W-:Y:S08]  /*7670*/  MUFU.EX2 R138, R2 ;  /* 0x00000002008a7308 */ /* 0x000ff00000000800 */
[----:B------:R1:W4:Y:S02]  /*7680*/  MUFU.EX2 R30, R0 ;  /* 0x00000000001e7308 */ /* 0x0003240000000800 */
[----:B-1----:R-:W-:Y:S01]  /*7690*/  FFMA.FTZ R0, R222, c[0x0][0x23c], -R12 ;  /* 0x00008f00de007a23 */ /* 0x002fe2000001080c */
[----:B------:R-:W-:-:S02]  /*76a0*/  MOV R222, R227 ;  /* 0x000000e300de7202 */ /* 0x000fc40000000f00 */
[----:B---3--:R-:W-:-:S03]  /*76b0*/  F2FP.PACK_AB R129, R133, R132 ;  /* 0x000000848581723e */ /* 0x008fc600000000ff */
[----:B------:R1:W-:Y:S01]  /*76c0*/  MUFU.EX2 R28, R0 ;  /* 0x00000000001c7308 */ /* 0x0003e20000000800 */
[----:B----4-:R-:W-:Y:S01]  /*76d0*/  F2FP.PACK_AB R131, R30, R138 ;  /* 0x0000008a1e83723e */ /* 0x010fe200000000ff */
[----:B------:R-:W-:Y:S02]  /*76e0*/  IMAD.MOV.U32 R233, RZ, RZ, R99 ;  /* 0x000000ffffe97224 */ /* 0x000fe400078e0063 */
[----:B------:R-:W-:Y:S02]  /*76f0*/  IMAD.MOV.U32 R227, RZ, RZ, R156 ;  /* 0x000000ffffe37224 */ /* 0x000fe400078e009c */
[----:B-1----:R-:W-:Y:S02]  /*7700*/  FFMA.FTZ R0, R223, c[0x0][0x23c], -R12 ;  /* 0x00008f00df007a23 */ /* 0x002fe4000001080c */
[----:B------:R-:W-:Y:S01]  /*7710*/  IMAD.MOV.U32 R223, RZ, RZ, R211 ;  /* 0x000000ffffdf7224 */ /* 0x000fe200078e00d3 */
[----:B--2---:R-:W-:Y:S01]  /*7720*/  HMMA.16816.F32 R116, R128, R4, R116 ;  /* 0x000000048074723c */ /* 0x004fe20000001874 */
[----:B------:R1:W2:Y:S01]  /*7730*/  MUFU.EX2 R29, R0 ;  /* 0x00000000001d7308 */ /* 0x0002a20000000800 */
[----:B------:R-:W-:-:S02]  /*7740*/  MOV R211, R158 ;  /* 0x0000009e00d37202 */ /* 0x000fc40000000f00 */
[----:B------:R-:W3:Y:S01]  /*7750*/  LDSM.16.MT88.4 R156, [R237+0xd800] ;  /* 0x00d80000ed9c783b */ /* 0x000ee20000004200 */
[----:B-1----:R-:W-:-:S04]  /*7760*/  FFMA.FTZ R0, R250, c[0x0][0x23c], -R12 ;  /* 0x00008f00fa007a23 */ /* 0x002fc8000001080c */
[----:B------:R1:W-:Y:S02]  /*7770*/  MUFU.EX2 R15, R0 ;  /* 0x00000000000f7308 */ /* 0x0003e40000000800 */
[----:B-1----:R-:W-:-:S06]  /*7780*/  FFMA.FTZ R0, R234, c[0x0][0x23c], -R12 ;  /* 0x00008f00ea007a23 */ /* 0x002fcc000001080c */
[----:B------:R1:W-:Y:S02]  /*7790*/  MUFU.EX2 R14, R0 ;  /* 0x00000000000e7308 */ /* 0x0003e40000000800 */
[----:B-1----:R-:W-:Y:S01]  /*77a0*/  FFMA.FTZ R0, R218, c[0x0][0x23c], -R3 ;  /* 0x00008f00da007a23 */ /* 0x002fe20000010803 */
[----:B------:R-:W-:Y:S01]  /*77b0*/  MOV R218, R219 ;  /* 0x000000db00da7202 */ /* 0x000fe20000000f00 */
[----:B------:R-:W-:Y:S01]  /*77c0*/  IMAD.MOV.U32 R219, RZ, RZ, R220 ;  /* 0x000000ffffdb7224 */ /* 0x000fe200078e00dc */
[----:B------:R-:W-:Y:S01]  /*77d0*/  MOV R220, R221 ;  /* 0x000000dd00dc7202 */ /* 0x000fe20000000f00 */
[----:B------:R-:W-:Y:S01]  /*77e0*/  IMAD.MOV.U32 R221, RZ, RZ, R222 ;  /* 0x000000ffffdd7224 */ /* 0x000fe200078e00de */
[----:B------:R-:W-:Y:S01]  /*77f0*/  MOV R222, R223 ;  /* 0x000000df00de7202 */ /* 0x000fe20000000f00 */
[----:B------:R1:W-:Y:S01]  /*7800*/  MUFU.EX2 R10, R0 ;  /* 0x00000000000a7308 */ /* 0x0003e20000000800 */
[----:B------:R-:W-:Y:S01]  /*7810*/  MOV R223, R112 ;  /* 0x0000007000df7202 */ /* 0x000fe20000000f00 */
[----:B------:R-:W-:Y:S01]  /*7820*/  IMAD.MOV.U32 R112, RZ, RZ, R113 ;  /* 0x000000ffff707224 */ /* 0x000fe200078e0071 */
[----:B------:R-:W-:-:S02]  /*7830*/  MOV R113, R114 ;  /* 0x0000007200717202 */ /* 0x000fc40000000f00 */
[----:B------:R-:W-:Y:S01]  /*7840*/  MOV R114, R188 ;  /* 0x000000bc00727202 */ /* 0x000fe20000000f00 */
[----:B------:R-:W-:Y:S01]  /*7850*/  IMAD.MOV.U32 R188, RZ, RZ, R189 ;  /* 0x000000ffffbc7224 */ /* 0x000fe200078e00bd */
[----:B------:R-:W-:Y:S02]  /*7860*/  MOV R189, R27 ;  /* 0x0000001b00bd7202 */ /* 0x000fe40000000f00 */
[----:B------:R-:W4:Y:S01]  /*7870*/  LDL.LU R27, [R1+0xe0] ;  /* 0x0000e000011b7983 */ /* 0x000f220000300800 */
[----:B-1----:R-:W-:Y:S01]  /*7880*/  FFMA.FTZ R0, R218, c[0x0][0x23c], -R3 ;  /* 0x00008f00da007a23 */ /* 0x002fe20000010803 */
[----:B------:R-:W-:Y:S01]  /*7890*/  MOV R218, R219 ;  /* 0x000000db00da7202 */ /* 0x000fe20000000f00 */
[----:B------:R-:W-:Y:S01]  /*78a0*/  IMAD.MOV.U32 R219, RZ, RZ, R220 ;  /* 0x000000ffffdb7224 */ /* 0x000fe200078e00dc */
[----:B------:R-:W-:Y:S02]  /*78b0*/  MOV R220, R221 ;  /* 0x000000dd00dc7202 */ /* 0x000fe40000000f00 */
[----:B------:R-:W-:Y:S01]  /*78c0*/  MOV R221, R222 ;  /* 0x000000de00dd7202 */ /* 0x000fe20000000f00 */
[----:B------:R-:W-:Y:S01]  /*78d0*/  IMAD.MOV.U32 R222, RZ, RZ, R112 ;  /* 0x000000ffffde7224 */ /* 0x000fe200078e0070 */
[----:B------:R-:W-:-:S02]  /*78e0*/  MOV R112, R113 ;  /* 0x0000007100707202 */ /* 0x000fc40000000f00 */
[----:B------:R-:W-:Y:S01]  /*78f0*/  MOV R113, R114 ;  /* 0x0000007200717202 */ /* 0x000fe20000000f00 */
[----:B------:R-:W-:Y:S01]  /*7900*/  IMAD.MOV.U32 R114, RZ, RZ, R188 ;  /* 0x000000ffff727224 */ /* 0x000fe200078e00bc */
[----:B------:R-:W-:Y:S02]  /*7910*/  MOV R188, R189 ;  /* 0x000000bd00bc7202 */ /* 0x000fe40000000f00 */
[----:B------:R-:W-:Y:S01]  /*7920*/  MOV R189, R190 ;  /* 0x000000be00bd7202 */ /* 0x000fe20000000f00 */
[----:B------:R-:W-:Y:S02]  /*7930*/  IMAD.MOV.U32 R190, RZ, RZ, R251 ;  /* 0x000000ffffbe7224 */ /* 0x000fe400078e00fb */
[----:B------:R-:W4:Y:S01]  /*7940*/  LDL.LU R251, [R1+0xdc] ;  /* 0x0000dc0001fb7983 */ /* 0x000f220000300800 */
[----:B------:R1:W1:Y:S01]  /*7950*/  MUFU.EX2 R12, R0 ;  /* 0x00000000000c7308 */ /* 0x0002620000000800 */
[----:B------:R-:W-:Y:S01]  /*7960*/  MOV R214, R219 ;  /* 0x000000db00d67202 */ /* 0x000fe20000000f00 */
[----:B------:R-:W-:Y:S01]  /*7970*/  IMAD.MOV.U32 R219, RZ, RZ, R114 ;  /* 0x000000ffffdb7224 */ /* 0x000fe200078e0072 */
[----:B------:R-:W-:Y:S01]  /*7980*/  MOV R215, R220 ;  /* 0x000000dc00d77202 */ /* 0x000fe20000000f00 */
[----:B------:R-:W-:Y:S01]  /*7990*/  IMAD.MOV.U32 R216, RZ, RZ, R221 ;  /* 0x000000ffffd87224 */ /* 0x000fe200078e00dd */
[----:B------:R-:W-:-:S02]  /*79a0*/  MOV R220, R113 ;  /* 0x0000007100dc7202 */ /* 0x000fc40000000f00 */
[----:B------:R-:W-:Y:S02]  /*79b0*/  MOV R113, R191 ;  /* 0x000000bf00717202 */ /* 0x000fe40000000f00 */
[----:B------:R-:W-:Y:S02]  /*79c0*/  MOV R114, R248 ;  /* 0x000000f800727202 */ /* 0x000fe40000000f00 */
[----:B------:R-:W4:Y:S01]  /*79d0*/  LDL.LU R248, [R1+0xd8] ;  /* 0x0000d80001f87983 */ /* 0x000f220000300800 */
[----:B------:R-:W-:Y:S01]  /*79e0*/  MOV R234, R247 ;  /* 0x000000f700ea7202 */ /* 0x000fe20000000f00 */
[----:B------:R-:W-:Y:S01]  /*79f0*/  IMAD.MOV.U32 R250, RZ, RZ, R96 ;  /* 0x000000fffffa7224 */ /* 0x000fe200078e0060 */
[----:B--2---:R-:W-:Y:S01]  /*7a00*/  F2FP.PACK_AB R124, R29, R28 ;  /* 0x0000001c1d7c723e */ /* 0x004fe200000000ff */
[----:B-1----:R-:W-:Y:S01]  /*7a10*/  FFMA.FTZ R0, R218, c[0x0][0x23c], -R3 ;  /* 0x00008f00da007a23 */ /* 0x002fe20000010803 */
[----:B------:R-:W-:Y:S02]  /*7a20*/  MOV R213, R216 ;  /* 0x000000d800d57202 */ /* 0x000fe40000000f00 */
[----:B------:R-:W-:Y:S01]  /*7a30*/  MOV R221, R112 ;  /* 0x0000007000dd7202 */ /* 0x000fe20000000f00 */
[----:B------:R1:W-:Y:S01]  /*7a40*/  MUFU.EX2 R11, R0 ;  /* 0x00000000000b7308 */ /* 0x0003e20000000800 */
[----:B------:R-:W-:Y:S01]  /*7a50*/  IMAD.MOV.U32 R112, RZ, RZ, R190 ;  /* 0x000000ffff707224 */ /* 0x000fe200078e00be */
[----:B------:R-:W-:Y:S01]  /*7a60*/  F2FP.PACK_AB R125, R12, R10 ;  /* 0x0000000a0c7d723e */ /* 0x000fe200000000ff */
[----:B------:R-:W-:Y:S01]  /*7a70*/  FADD.FTZ R8, R234, R35 ;  /* 0x00000023ea087221 */ /* 0x000fe20000010000 */
[----:B------:R-:W-:-:S02]  /*7a80*/  F2FP.PACK_AB R126, R14, R15 ;  /* 0x0000000f0e7e723e */ /* 0x000fc400000000ff */
[----:B------:R-:W-:Y:S02]  /*7a90*/  MOV R217, R189 ;  /* 0x000000bd00d97202 */ /* 0x000fe40000000f00 */
[----:B------:R-:W-:Y:S01]  /*7aa0*/  MOV R218, R188 ;  /* 0x000000bc00da7202 */ /* 0x000fe20000000f00 */
[----:B-1----:R-:W-:Y:S01]  /*7ab0*/  FADD.FTZ R0, R214, R13 ;  /* 0x0000000dd6007221 */ /* 0x002fe20000010000 */
        /* <DEDUP_REMOVED lines=8> */
[----:B------:R-:W1:Y:S04]  /*7b40*/  LDSM.16.MT88.4 R188, [R240+0xd800] ;  /* 0x00d80000f0bc783b */ /* 0x000e680000004200 */
[----:B------:R-:W2:Y:S01]  /*7b50*/  LDL.LU R135, [R1+0xd4] ;  /* 0x0000d40001877983 */ /* 0x000ea20000300800 */
[----:B------:R-:W-:Y:S01]  /*7b60*/  FADD.FTZ R2, R214, R213 ;  /* 0x000000d5d6027221 */ /* 0x000fe20000010000 */
[----:B------:R-:W-:-:S03]  /*7b70*/  MOV R112, R114 ;  /* 0x0000007200707202 */ /* 0x000fc60000000f00 */
[----:B------:R-:W-:Y:S01]  /*7b80*/  FADD.FTZ R2, R244, R2 ;  /* 0x00000002f4027221 */ /* 0x000fe20000010000 */
[----:B------:R-:W-:Y:S01]  /*7b90*/  MOV R250, R236 ;  /* 0x000000ec00fa7202 */ /* 0x000fe20000000f00 */
[----:B------:R-:W-:Y:S01]  /*7ba0*/  IMAD.MOV.U32 R114, RZ, RZ, R82 ;  /* 0x000000ffff727224 */ /* 0x000fe200078e0052 */
[----:B------:R-:W-:Y:S01]  /*7bb0*/  MOV R82, R98 ;  /* 0x0000006200527202 */ /* 0x000fe20000000f00 */
[----:B------:R-:W-:Y:S01]  /*7bc0*/  FADD.FTZ R2, R234, R2 ;  /* 0x00000002ea027221 */ /* 0x000fe20000010000 */
[----:B------:R-:W-:Y:S02]  /*7bd0*/  MOV R98, R134 ;  /* 0x0000008600627202 */ /* 0x000fe40000000f00 */
[----:B------:R-:W-:Y:S01]  /*7be0*/  MOV R252, R83 ;  /* 0x0000005300fc7202 */ /* 0x000fe20000000f00 */
[----:B------:R-:W-:Y:S01]  /*7bf0*/  FADD.FTZ R2, R24, R2 ;  /* 0x0000000218027221 */ /* 0x000fe20000010000 */
[----:B------:R-:W-:Y:S01]  /*7c00*/  MOV R235, R98 ;  /* 0x0000006200eb7202 */ /* 0x000fe20000000f00 */
[----:B------:R-:W-:Y:S01]  /*7c10*/  IMAD.MOV.U32 R232, RZ, RZ, R82 ;  /* 0x000000ffffe87224 */ /* 0x000fe200078e0052 */
[----:B------:R-:W-:Y:S01]  /*7c20*/  MOV R249, R115 ;  /* 0x0000007300f97202 */ /* 0x000fe20000000f00 */
[----:B------:R-:W-:Y:S01]  /*7c30*/  FADD.FTZ R2, R31, R2 ;  /* 0x000000021f027221 */ /* 0x000fe20000010000 */
[----:B------:R-:W-:Y:S01]  /*7c40*/  MOV R212, R114 ;  /* 0x0000007200d47202 */ /* 0x000fe20000000f00 */
[----:B------:R-:W-:Y:S01]  /*7c50*/  IMAD.MOV.U32 R213, RZ, RZ, R113 ;  /* 0x000000ffffd57224 */ /* 0x000fe200078e0071 */
[----:B------:R-:W-:Y:S01]  /*7c60*/  MOV R214, R112 ;  /* 0x0000007000d67202 */ /* 0x000fe20000000f00 */
[----:B------:R-:W1:Y:S04]  /*7c70*/  LDSM.16.MT88.4 R80, [R237+0xf800] ;  /* 0x00f80000ed50783b */ /* 0x000e680000004200 */
[----:B------:R-:W1:Y:S04]  /*7c80*/  LDSM.16.MT88.4 R96, [R238+0xf800] ;  /* 0x00f80000ee60783b */ /* 0x000e680000004200 */
[----:B------:R-:W1:Y:S04]  /*7c90*/  LDSM.16.MT88.4 R112, [R240+0xf800] ;  /* 0x00f80000f070783b */ /* 0x000e680000004200 */
[----:B------:R1:W5:Y:S01]  /*7ca0*/  LDL.LU R134, [R1+0xd0] ;  /* 0x0000d00001867983 */ /* 0x0003620000300800 */
[C---:B---3--:R-:W-:Y:S08]  /*7cb0*/  HMMA.16816.F32 R148, R128.reuse, R156, R148 ;  /* 0x0000009c8094723c */ /* 0x048ff00000001894 */
[C---:B------:R-:W-:Y:S08]  /*7cc0*/  HMMA.16816.F32 R160, R128.reuse, R172, R160 ;  /* 0x000000ac80a0723c */ /* 0x040ff000000018a0 */
[C---:B-1----:R-:W-:Y:S08]  /*7cd0*/  HMMA.16816.F32 R176, R128.reuse, R188, R176 ;  /* 0x000000bc80b0723c */ /* 0x042ff000000018b0 */
[C---:B------:R-:W-:Y:S08]  /*7ce0*/  HMMA.16816.F32 R192, R128.reuse, R204, R192 ;  /* 0x000000cc80c0723c */ /* 0x040ff000000018c0 */
[C---:B------:R-:W-:Y:S08]  /*7cf0*/  HMMA.16816.F32 R68, R128.reuse, R80, R68 ;  /* 0x000000508044723c */ /* 0x040ff00000001844 */
[C---:B------:R-:W-:Y:S08]  /*7d00*/  HMMA.16816.F32 R84, R128.reuse, R96, R84 ;  /* 0x000000608054723c */ /* 0x040ff00000001854 */
[----:B------:R-:W-:Y:S01]  /*7d10*/  HMMA.16816.F32 R100, R128, R112, R100 ;  /* 0x000000708064723c */ /* 0x000fe20000001864 */
[----:B----4-:R-:W-:-:S04]  /*7d20*/  FFMA.FTZ R3, R251, c[0x0][0x23c], -R3 ;  /* 0x00008f00fb037a23 */ /* 0x010fc80000010803 */
[----:B------:R-:W1:Y:S02]  /*7d30*/  MUFU.EX2 R13, R3 ;  /* 0x00000003000d7308 */ /* 0x000e640000000800 */
[----:B-1----:R-:W-:Y:S01]  /*7d40*/  F2FP.PACK_AB R127, R13, R11 ;  /* 0x0000000b0d7f723e */ /* 0x002fe200000000ff */
[----:B------:R-:W-:-:S04]  /*7d50*/  FADD.FTZ R3, R245, R0 ;  /* 0x00000000f5037221 */ /* 0x000fc80000010000 */
[----:B------:R-:W-:Y:S02]  /*7d60*/  FADD.FTZ R3, R241, R3 ;  /* 0x00000003f1037221 */ /* 0x000fe40000010000 */
[----:B------:R-:W-:Y:S02]  /*7d70*/  HMMA.16816.F32 R120, R124, R4, R120 ;  /* 0x000000047c78723c */ /* 0x000fe40000001878 */
[----:B------:R-:W-:-:S05]  /*7d80*/  FADD.FTZ R3, R25, R3 ;  /* 0x0000000319037221 */ /* 0x000fca0000010000 */
[----:B------:R-:W-:Y:S02]  /*7d90*/  FADD.FTZ R4, R26, R8 ;  /* 0x000000081a047221 */ /* 0x000fe40000010000 */
[----:B------:R-:W-:Y:S02]  /*7da0*/  FADD.FTZ R3, R33, R3 ;  /* 0x0000000321037221 */ /* 0x000fe40000010000 */
[----:B--2---:R-:W-:Y:S02]  /*7db0*/  FADD.FTZ R9, R248, R135 ;  /* 0x00000087f8097221 */ /* 0x004fe40000010000 */
        /* <DEDUP_REMOVED lines=174> */
[----:B--2---:R-:W2:Y:S04]  /*88a0*/  LDSM.16.M88.4 R16, [R243] ;  /* 0x00000000f310783b */ /* 0x004ea80000000200 */
[----:B------:R-:W2:Y:S04]  /*88b0*/  LDSM.16.M88.4 R44, [R243+0x1000] ;  /* 0x00100000f32c783b */ /* 0x000ea80000000200 */
[----:B---3--:R-:W3:Y:S04]  /*88c0*/  LDSM.16.M88.4 R12, [R244] ;  /* 0x00000000f40c783b */ /* 0x008ee80000000200 */
[----:B------:R-:W0:Y:S01]  /*88d0*/  LDGDEPBAR ;  /* 0x00000000000079af */ /* 0x000e220000000000 */
[C---:B-1----:R-:W-:Y:S08]  /*88e0*/  HMMA.16816.F32 R140, R8.reuse, R32, RZ ;  /* 0x00000020088c723c */ /* 0x042ff000000018ff */
[C---:B------:R-:W-:Y:S08]  /*88f0*/  HMMA.16816.F32 R52, R8.reuse, R20, RZ ;  /* 0x000000140834723c */ /* 0x040ff000000018ff */
[----:B------:R-:W-:Y:S08]  /*8900*/  HMMA.16816.F32 R64, R8, R34, RZ ;  /* 0x000000220840723c */ /* 0x000ff000000018ff */
[----:B----4-:R-:W-:Y:S08]  /*8910*/  HMMA.16816.F32 R220, R4, R48, R140 ;  /* 0x0000003004dc723c */ /* 0x010ff0000000188c */
        /* <DEDUP_REMOVED lines=13> */
[C---:B--2---:R-:W-:Y:S08]  /*89f0*/  HMMA.16816.F32 R208, R4.reuse, R18, R208 ;  /* 0x0000001204d0723c */ /* 0x044ff000000018d0 */
[----:B------:R-:W-:Y:S01]  /*8a00*/  HMMA.16816.F32 R228, R4, R46, R56 ;  /* 0x0000002e04e4723c */ /* 0x000fe20000001838 */
[----:B------:R-:W-:Y:S01]  /*8a10*/  IMAD.MOV.U32 R132, RZ, RZ, R52 ;  /* 0x000000ffff847224 */ /* 0x000fe200078e0034 */
[----:B------:R-:W-:Y:S01]  /*8a20*/  MOV R2, R54 ;  /* 0x0000003600027202 */ /* 0x000fe20000000f00 */
[----:B------:R-:W-:-:S02]  /*8a30*/  IMAD.MOV.U32 R3, RZ, RZ, R53 ;  /* 0x000000ffff037224 */ /* 0x000fc400078e0035 */
[----:B------:R-:W-:-:S03]  /*8a40*/  IMAD.MOV.U32 R0, RZ, RZ, R55 ;  /* 0x000000ffff007224 */ /* 0x000fc600078e0037 */
[----:B---3--:R-:W-:Y:S08]  /*8a50*/  HMMA.16816.F32 R56, R12, R32, RZ ;  /* 0x000000200c38723c */ /* 0x008ff000000018ff */
[----:B------:R-:W-:Y:S01]  /*8a60*/  HMMA.16816.F32 R224, R4, R44, R60 ;  /* 0x0000002c04e0723c */ /* 0x000fe2000000183c */
[----:B------:R-:W-:Y:S01]  /*8a70*/  IMAD.MOV.U32 R139, RZ, RZ, R209 ;  /* 0x000000ffff8b7224 */ /* 0x000fe200078e00d1 */
[----:B------:R-:W-:Y:S01]  /*8a80*/  MOV R133, R211 ;  /* 0x000000d300857202 */ /* 0x000fe20000000f00 */
[----:B------:R-:W-:-:S05]  /*8a90*/  IMAD.MOV.U32 R138, RZ, RZ, R210 ;  /* 0x000000ffff8a7224 */ /* 0x000fca00078e00d2 */
[----:B------:R-:W-:Y:S08]  /*8aa0*/  HMMA.16816.F32 R52, R12, R28, RZ ;  /* 0x0000001c0c34723c */ /* 0x000ff000000018ff */
[----:B------:R-:W-:Y:S07]  /*8ab0*/  HMMA.16816.F32 R216, R4, R16, R212 ;  /* 0x0000001004d8723c */ /* 0x000fee00000018d4 */
[----:B------:R-:W-:Y:S01]  /*8ac0*/  MOV R212, R208 ;  /* 0x000000d000d47202 */ /* 0x000fe20000000f00 */
[C---:B------:R-:W-:Y:S08]  /*8ad0*/  HMMA.16816.F32 R60, R12.reuse, R36, RZ ;  /* 0x000000240c3c723c */ /* 0x040ff000000018ff */
[C---:B------:R-:W-:Y:S08]  /*8ae0*/  HMMA.16816.F32 R4, R12.reuse, R20, RZ ;  /* 0x000000140c04723c */ /* 0x040ff000000018ff */
[C---:B------:R-:W-:Y:S08]  /*8af0*/  HMMA.16816.F32 R36, R12.reuse, R38, RZ ;  /* 0x000000260c24723c */ /* 0x040ff000000018ff */
[C---:B------:R-:W-:Y:S08]  /*8b00*/  HMMA.16816.F32 R28, R12.reuse, R30, RZ ;  /* 0x0000001e0c1c723c */ /* 0x040ff000000018ff */
[----:B------:R-:W-:Y:S08]  /*8b10*/  HMMA.16816.F32 R20, R12, R22, RZ ;  /* 0x000000160c14723c */ /* 0x000ff000000018ff */
[----:B-1----:R-:W-:Y:S07]  /*8b20*/  HMMA.16816.F32 R208, R8, R48, R56 ;  /* 0x0000003008d0723c */ /* 0x002fee0000001838 */
[----:B------:R-:W-:Y:S01]  /*8b30*/  IMAD.MOV.U32 R56, RZ, RZ, R143 ;  /* 0x000000ffff387224 */ /* 0x000fe200078e008f */
[----:B------:R-:W-:Y:S01]  /*8b40*/  MOV R57, R142 ;  /* 0x0000008e00397202 */ /* 0x000fe20000000f00 */
[----:B------:R-:W-:Y:S01]  /*8b50*/  IMAD.MOV.U32 R58, RZ, RZ, R141 ;  /* 0x000000ffff3a7224 */ /* 0x000fe200078e008d */
[----:B------:R-:W-:Y:S01]  /*8b60*/  HMMA.16816.F32 R64, R12, R34, RZ ;  /* 0x000000220c40723c */ /* 0x000fe200000018ff */
[----:B------:R-:W-:Y:S01]  /*8b70*/  IMAD.MOV.U32 R59, RZ, RZ, R140 ;  /* 0x000000ffff3b7224 */ /* 0x000fe200078e008c */
[----:B------:R-:W-:Y:S06]  /*8b80*/  LDSM.16.M88.4 R12, [R247] ;  /* 0x00000000f70c783b */ /* 0x000fec0000000200 */
[C---:B------:R-:W-:Y:S07]  /*8b90*/  HMMA.16816.F32 R140, R8.reuse, R44, R52 ;  /* 0x0000002c088c723c */ /* 0x040fee0000001834 */
[----:B------:R-:W-:Y:S01]  /*8ba0*/  MOV R52, R212 ;  /* 0x000000d400347202 */ /* 0x000fe20000000f00 */
        /* <DEDUP_REMOVED lines=8> */
[C---:B------:R-:W-:Y:S01]  /*8c30*/  HMMA.16816.F32 R60, R8.reuse, R46, R28 ;  /* 0x0000002e083c723c */ /* 0x040fe2000000181c */
[----:B------:R-:W2:Y:S07]  /*8c40*/  LDSM.16.M88.4 R28, [R242+0x9800] ;  /* 0x00980000f21c783b */ /* 0x000eae0000000200 */
[C---:B------:R-:W-:Y:S01]  /*8c50*/  HMMA.16816.F32 R44, R8.reuse, R42, R20 ;  /* 0x0000002a082c723c */ /* 0x040fe20000001814 */
[----:B------:R-:W3:Y:S07]  /*8c60*/  LDSM.16.M88.4 R20, [R242+0x9000] ;  /* 0x00900000f214783b */ /* 0x000eee0000000200 */
[----:B------:R-:W-:Y:S01]  /*8c70*/  HMMA.16816.F32 R48, R8, R50, R64 ;  /* 0x000000320830723c */ /* 0x000fe20000001840 */
[----:B------:R-:W4:Y:S06]  /*8c80*/  LDSM.16.M88.4 R8, [R242+0x8800] ;  /* 0x00880000f208783b */ /* 0x000f2c0000000200 */
[----:B------:R-:W-:Y:S01]  /*8c90*/  IMAD.MOV.U32 R64, RZ, RZ, R132 ;  /* 0x000000ffff407224 */ /* 0x000fe200078e0084 */
[----:B------:R-:W-:Y:S01]  /*8ca0*/  MOV R66, R2 ;  /* 0x0000000200427202 */ /* 0x000fe20000000f00 */
[----:B------:R-:W-:-:S02]  /*8cb0*/  IMAD.MOV.U32 R65, RZ, RZ, R3 ;  /* 0x000000ffff417224 */ /* 0x000fc400078e0003 */
[----:B------:R-:W-:Y:S01]  /*8cc0*/  IMAD.MOV.U32 R67, RZ, RZ, R0 ;  /* 0x000000ffff437224 */ /* 0x000fe200078e0000 */
[C---:B-1----:R-:W-:Y:S08]  /*8cd0*/  HMMA.16816.F32 R40, R4.reuse, R16, R216 ;  /* 0x000000100428723c */ /* 0x042ff000000018d8 */
[----:B--2---:R-:W-:Y:S08]  /*8ce0*/  HMMA.16816.F32 R216, R4, R28, R220 ;  /* 0x0000001c04d8723c */ /* 0x004ff000000018dc */
[C---:B---3--:R-:W-:Y:S08]  /*8cf0*/  HMMA.16816.F32 R220, R12.reuse, R22, R60 ;  /* 0x000000160cdc723c */ /* 0x048ff0000000183c */
[----:B------:R-:W-:Y:S08]  /*8d00*/  HMMA.16816.F32 R32, R12, R16, R32 ;  /* 0x000000100c20723c */ /* 0x000ff00000001820 */
[----:B------:R-:W-:Y:S01]  /*8d10*/  IMAD.MOV.U32 R132, RZ, RZ, R216 ;  /* 0x000000ffff847224 */ /* 0x000fe200078e00d8 */
[----:B------:R-:W-:Y:S01]  /*8d20*/  MOV R3, R217 ;  /* 0x000000d900037202 */ /* 0x000fe20000000f00 */
[----:B------:R-:W-:Y:S01]  /*8d30*/  IMAD.MOV.U32 R2, RZ, RZ, R218 ;  /* 0x000000ffff027224 */ /* 0x000fe200078e00da */
[----:B----4-:R-:W-:Y:S01]  /*8d40*/  HMMA.16816.F32 R56, R4, R8, R56 ;  /* 0x000000080438723c */ /* 0x010fe20000001838 */
[----:B------:R-:W-:-:S04]  /*8d50*/  IMAD.MOV.U32 R0, RZ, RZ, R219 ;  /* 0x000000ffff007224 */ /* 0x000fc800078e00db */
[----:B------:R-:W-:Y:S01]  /*8d60*/  IMAD.MOV.U32 R63, RZ, RZ, R220 ;  /* 0x000000ffff3f7224 */ /* 0x000fe200078e00dc */
[----:B------:R-:W-:Y:S01]  /*8d70*/  MOV R61, R222 ;  /* 0x000000de003d7202 */ /* 0x000fe20000000f00 */
[----:B------:R-:W-:Y:S01]  /*8d80*/  IMAD.MOV.U32 R62, RZ, RZ, R221 ;  /* 0x000000ffff3e7224 */ /* 0x000fe200078e00dd */
[----:B------:R-:W-:Y:S01]  /*8d90*/  HMMA.16816.F32 R224, R4, R20, R224 ;  /* 0x0000001404e0723c */ /* 0x000fe200000018e0 */
[----:B------:R-:W-:-:S07]  /*8da0*/  IMAD.MOV.U32 R60, RZ, RZ, R223 ;  /* 0x000000ffff3c7224 */ /* 0x000fce00078e00df */
[C---:B------:R-:W-:Y:S08]  /*8db0*/  HMMA.16816.F32 R52, R4.reuse, R18, R52 ;  /* 0x000000120434723c */ /* 0x040ff00000001834 */
[C---:B------:R-:W-:Y:S08]  /*8dc0*/  HMMA.16816.F32 R64, R4.reuse, R10, R64 ;  /* 0x0000000a0440723c */ /* 0x040ff00000001840 */
[C---:B------:R-:W-:Y:S08]  /*8dd0*/  HMMA.16816.F32 R216, R4.reuse, R22, R228 ;  /* 0x0000001604d8723c */ /* 0x040ff000000018e4 */
[----:B------:R-:W-:Y:S01]  /*8de0*/  HMMA.16816.F32 R232, R4, R30, R232 ;  /* 0x0000001e04e8723c */ /* 0x000fe200000018e8 */
[----:B------:R-:W-:Y:S07]  /*8df0*/  LDSM.16.M88.4 R4, [R246+0x2000] ;  /* 0x00200000f604783b */ /* 0x000fee0000000200 */
[C---:B------:R-:W-:Y:S01]  /*8e00*/  HMMA.16816.F32 R36, R12.reuse, R18, R36 ;  /* 0x000000120c24723c */ /* 0x040fe20000001824 */
[----:B------:R-:W1:Y:S07]  /*8e10*/  LDSM.16.M88.4 R16, [R241] ;  /* 0x00000000f110783b */ /* 0x000e6e0000000200 */
[----:B------:R-:W-:Y:S01]  /*8e20*/  HMMA.16816.F32 R220, R12, R28, R212 ;  /* 0x0000001c0cdc723c */ /* 0x000fe200000018d4 */
[----:B------:R-:W-:Y:S01]  /*8e30*/  MOV R249, R216 ;  /* 0x000000d800f97202 */ /* 0x000fe20000000f00 */
[----:B------:R-:W-:Y:S01]  /*8e40*/  IMAD.MOV.U32 R139, RZ, RZ, R217 ;  /* 0x000000ffff8b7224 */ /* 0x000fe200078e00d9 */
[----:B------:R-:W-:Y:S01]  /*8e50*/  MOV R133, R219 ;  /* 0x000000db00857202 */ /* 0x000fe20000000f00 */
[----:B------:R-:W-:-:S04]  /*8e60*/  IMAD.MOV.U32 R138, RZ, RZ, R218 ;  /* 0x000000ffff8a7224 */ /* 0x000fc800078e00da */
[C---:B------:R-:W-:Y:S01]  /*8e70*/  HMMA.16816.F32 R212, R12.reuse, R30, R44 ;  /* 0x0000001e0cd4723c */ /* 0x040fe2000000182c */
[----:B------:R-:W2:Y:S06]  /*8e80*/  LDSM.16.M88.4 R28, [R241+0x1800] ;  /* 0x00180000f11c783b */ /* 0x000eac0000000200 */
[----:B------:R-:W-:Y:S01]  /*8e90*/  IMAD.MOV.U32 R44, RZ, RZ, R249 ;  /* 0x000000ffff2c7224 */ /* 0x000fe200078e00f9 */
[----:B------:R-:W-:Y:S01]  /*8ea0*/  HMMA.16816.F32 R228, R12, R8, R208 ;  /* 0x000000080ce4723c */ /* 0x000fe200000018d0 */
[----:B------:R-:W-:Y:S01]  /*8eb0*/  MOV R45, R139 ;  /* 0x0000008b002d7202 */ /* 0x000fe20000000f00 */
[----:B------:R-:W-:-:S02]  /*8ec0*/  IMAD.MOV.U32 R46, RZ, RZ, R138 ;  /* 0x000000ffff2e7224 */ /* 0x000fc400078e008a */
[----:B------:R-:W-:-:S04]  /*8ed0*/  IMAD.MOV.U32 R47, RZ, RZ, R133 ;  /* 0x000000ffff2f7224 */ /* 0x000fc800078e0085 */
[C---:B------:R-:W-:Y:S01]  /*8ee0*/  HMMA.16816.F32 R216, R12.reuse, R10, R48 ;  /* 0x0000000a0cd8723c */ /* 0x040fe20000001830 */
[----:B------:R-:W3:Y:S07]  /*8ef0*/  LDSM.16.M88.4 R8, [R246] ;  /* 0x00000000f608783b */ /* 0x000eee0000000200 */
[----:B------:R-:W-:Y:S01]  /*8f00*/  HMMA.16816.F32 R140, R12, R20, R140 ;  /* 0x000000140c8c723c */ /* 0x000fe2000000188c */
[----:B------:R-:W-:Y:S04]  /*8f10*/  LDSM.16.M88.4 R20, [R241+0x1000] ;  /* 0x00100000f114783b */ /* 0x000fe80000000200 */
[----:B------:R-:W4:Y:S03]  /*8f20*/  LDSM.16.M88.4 R12, [R241+0x800] ;  /* 0x00080000f10c783b */ /* 0x000f260000000200 */
[C---:B-1----:R-:W-:Y:S07]  /*8f30*/  HMMA.16816.F32 R208, R4.reuse, R16, R40 ;  /* 0x0000001004d0723c */ /* 0x042fee0000001828 */
[----:B------:R-:W-:Y:S01]  /*8f40*/  MOV R40, R132 ;  /* 0x0000008400287202 */ /* 0x000fe20000000f00 */
[----:B------:R-:W-:Y:S01]  /*8f50*/  IMAD.MOV.U32 R41, RZ, RZ, R3 ;  /* 0x000000ffff297224 */ /* 0x000fe200078e0003 */
[----:B------:R-:W-:Y:S01]  /*8f60*/  MOV R43, R0 ;  /* 0x00000000002b7202 */ /* 0x000fe20000000f00 */
[----:B------:R-:W-:Y:S01]  /*8f70*/  IMAD.MOV.U32 R42, RZ, RZ, R2 ;  /* 0x000000ffff2a7224 */ /* 0x000fe200078e0002 */
[C---:B------:R-:W-:Y:S08]  /*8f80*/  HMMA.16816.F32 R48, R4.reuse, R18, R52 ;  /* 0x000000120430723c */ /* 0x040ff00000001834 */
[----:B--2---:R-:W-:Y:S08]  /*8f90*/  HMMA.16816.F32 R40, R4, R28, R40 ;  /* 0x0000001c0428723c */ /* 0x004ff00000001828 */
[----:B---3--:R-:W-:Y:S08]  /*8fa0*/  HMMA.16816.F32 R32, R8, R16, R32 ;  /* 0x000000100820723c */ /* 0x008ff00000001820 */
[----:B------:R-:W-:Y:S01]  /*8fb0*/  IMAD.MOV.U32 R3, RZ, RZ, R49 ;  /* 0x000000ffff037224 */ /* 0x000fe200078e0031 */
[----:B------:R-:W-:Y:S01]  /*8fc0*/  MOV R2, R50 ;  /* 0x0000003200027202 */ /* 0x000fe20000000f00 */
[----:B------:R-:W-:Y:S01]  /*8fd0*/  IMAD.MOV.U32 R0, RZ, RZ, R51 ;  /* 0x000000ffff007224 */ /* 0x000fe200078e0033 */
[----:B----4-:R-:W-:Y:S01]  /*8fe0*/  HMMA.16816.F32 R56, R4, R12, R56 ;  /* 0x0000000c0438723c */ /* 0x010fe20000001838 */
[----:B------:R-:W-:-:S04]  /*8ff0*/  IMAD.MOV.U32 R16, RZ, RZ, R48 ;  /* 0x000000ffff107224 */ /* 0x000fc800078e0030 */
[----:B------:R-:W-:-:S03]  /*9000*/  MOV R132, R40 ;  /* 0x0000002800847202 */ /* 0x000fc60000000f00 */
[C---:B------:R-:W-:Y:S07]  /*9010*/  HMMA.16816.F32 R48, R4.reuse, R20, R224 ;  /* 0x000000140430723c */ /* 0x040fee00000018e0 */
[----:B------:R-:W-:Y:S01]  /*9020*/  MOV R225, R3 ;  /* 0x0000000300e17202 */ /* 0x000fe20000000f00 */
[----:B------:R-:W-:Y:S01]  /*9030*/  IMAD.MOV.U32 R226, RZ, RZ, R2 ;  /* 0x000000ffffe27224 */ /* 0x000fe200078e0002 */
[----:B------:R-:W-:Y:S01]  /*9040*/  HMMA.16816.F32 R52, R4, R14, R64 ;  /* 0x0000000e0434723c */ /* 0x000fe20000001840 */
[----:B------:R-:W-:Y:S01]  /*9050*/  IMAD.MOV.U32 R227, RZ, RZ, R0 ;  /* 0x000000ffffe37224 */ /* 0x000fe200078e0000 */
[----:B------:R-:W-:Y:S01]  /*9060*/  MOV R0, R43 ;  /* 0x0000002b00007202 */ /* 0x000fe20000000f00 */
[----:B------:R-:W-:-:S02]  /*9070*/  IMAD.MOV.U32 R3, RZ, RZ, R41 ;  /* 0x000000ffff037224 */ /* 0x000fc400078e0029 */
[----:B------:R-:W-:Y:S02]  /*9080*/  IMAD.MOV.U32 R2, RZ, RZ, R42 ;  /* 0x000000ffff027224 */ /* 0x000fe400078e002a */
[----:B------:R-:W-:Y:S01]  /*9090*/  IMAD.MOV.U32 R224, RZ, RZ, R16 ;  /* 0x000000ffffe07224 */ /* 0x000fe200078e0010 */
[C---:B------:R-:W-:Y:S08]  /*90a0*/  HMMA.16816.F32 R44, R4.reuse, R22, R44 ;  /* 0x00000016042c723c */ /* 0x040ff0000000182c */
[----:B------:R-:W-:Y:S01]  /*90b0*/  HMMA.16816.F32 R40, R4, R30, R232 ;  /* 0x0000001e0428723c */ /* 0x000fe200000018e8 */
[----:B------:R-:W-:Y:S06]  /*90c0*/  LDSM.16.M88.4 R4, [R244+0x6000] ;  /* 0x00600000f404783b */ /* 0x000fec0000000200 */
[----:B------:R-:W-:Y:S01]  /*90d0*/  IMAD.MOV.U32 R232, RZ, RZ, R63 ;  /* 0x000000ffffe87224 */ /* 0x000fe200078e003f */
[----:B------:R-:W-:Y:S01]  /*90e0*/  HMMA.16816.F32 R36, R8, R18, R36 ;  /* 0x000000120824723c */ /* 0x000fe20000001824 */
[----:B------:R-:W1:Y:S01]  /*90f0*/  LDSM.16.M88.4 R16, [R236+0xa000] ;  /* 0x00a00000ec10783b */ /* 0x000e620000000200 */
[----:B------:R-:W-:Y:S01]  /*9100*/  IMAD.MOV.U32 R233, RZ, RZ, R62 ;  /* 0x000000ffffe97224 */ /* 0x000fe200078e003e */
[----:B------:R-:W-:Y:S01]  /*9110*/  MOV R234, R61 ;  /* 0x0000003d00ea7202 */ /* 0x000fe20000000f00 */
[----:B------:R-:W-:-:S04]  /*9120*/  IMAD.MOV.U32 R235, RZ, RZ, R60 ;  /* 0x000000ffffeb7224 */ /* 0x000fc800078e003c */
[C---:B------:R-:W-:Y:S08]  /*9130*/  HMMA.16816.F32 R60, R8.reuse, R12, R228 ;  /* 0x0000000c083c723c */ /* 0x040ff000000018e4 */
[C---:B------:R-:W-:Y:S01]  /*9140*/  HMMA.16816.F32 R64, R8.reuse, R14, R216 ;  /* 0x0000000e0840723c */ /* 0x040fe200000018d8 */
[----:B------:R-:W2:Y:S07]  /*9150*/  LDSM.16.M88.4 R12, [R244+0x4000] ;  /* 0x00400000f40c783b */ /* 0x000eae0000000200 */
[C---:B------:R-:W-:Y:S08]  /*9160*/  HMMA.16816.F32 R140, R8.reuse, R20, R140 ;  /* 0x00000014088c723c */ /* 0x040ff0000000188c */
[C---:B------:R-:W-:Y:S01]  /*9170*/  HMMA.16816.F32 R232, R8.reuse, R22, R232 ;  /* 0x0000001608e8723c */ /* 0x040fe200000018e8 */
[----:B------:R-:W-:Y:S07]  /*9180*/  LDSM.16.M88.4 R20, [R236+0xb000] ;  /* 0x00b00000ec14783b */ /* 0x000fee0000000200 */
[C---:B------:R-:W-:Y:S08]  /*9190*/  HMMA.16816.F32 R228, R8.reuse, R28, R220 ;  /* 0x0000001c08e4723c */ /* 0x040ff000000018dc */
[----:B------:R-:W-:Y:S01]  /*91a0*/  HMMA.16816.F32 R216, R8, R30, R212 ;  /* 0x0000001e08d8723c */ /* 0x000fe200000018d4 */
[----:B------:R-:W3:Y:S04]  /*91b0*/  LDSM.16.M88.4 R8, [R236+0xa800] ;  /* 0x00a80000ec08783b */ /* 0x000ee80000000200 */
[----:B------:R-:W4:Y:S03]  /*91c0*/  LDSM.16.M88.4 R28, [R236+0xb800] ;  /* 0x00b80000ec1c783b */ /* 0x000f260000000200 */
[----:B-1----:R-:W-:Y:S08]  /*91d0*/  HMMA.16816.F32 R220, R4, R18, R224 ;  /* 0x0000001204dc723c */ /* 0x002ff000000018e0 */
[-C--:B--2---:R-:W-:Y:S07]  /*91e0*/  HMMA.16816.F32 R212, R12, R16.reuse, R32 ;  /* 0x000000100cd4723c */ /* 0x084fee0000001820 */
[----:B------:R-:W-:Y:S01]  /*91f0*/  IMAD.MOV.U32 R32, RZ, RZ, R132 ;  /* 0x000000ffff207224 */ /* 0x000fe200078e0084 */
[----:B------:R-:W-:Y:S01]  /*9200*/  MOV R33, R3 ;  /* 0x0000000300217202 */ /* 0x000fe20000000f00 */
[----:B------:R-:W-:Y:S01]  /*9210*/  IMAD.MOV.U32 R34, RZ, RZ, R2 ;  /* 0x000000ffff227224 */ /* 0x000fe200078e0002 */
[----:B------:R-:W-:Y:S01]  /*9220*/  HMMA.16816.F32 R208, R4, R16, R208 ;  /* 0x0000001004d0723c */ /* 0x000fe200000018d0 */
[----:B------:R-:W-:-:S05]  /*9230*/  IMAD.MOV.U32 R35, RZ, RZ, R0 ;  /* 0x000000ffff237224 */ /* 0x000fca00078e0000 */
[----:B------:R-:W-:Y:S01]  /*9240*/  MOV R132, R220 ;  /* 0x000000dc00847202 */ /* 0x000fe20000000f00 */
[----:B------:R-:W-:Y:S01]  /*9250*/  IMAD.MOV.U32 R3, RZ, RZ, R221 ;  /* 0x000000ffff037224 */ /* 0x000fe200078e00dd */
[----:B------:R-:W-:Y:S01]  /*9260*/  MOV R0, R223 ;  /* 0x000000df00007202 */ /* 0x000fe20000000f00 */
[----:B------:R-:W-:Y:S02]  /*9270*/  IMAD.MOV.U32 R2, RZ, RZ, R222 ;  /* 0x000000ffff027224 */ /* 0x000fe400078e00de */
[C---:B---3--:R-:W-:Y:S08]  /*9280*/  HMMA.16816.F32 R220, R4.reuse, R8, R56 ;  /* 0x0000000804dc723c */ /* 0x048ff00000001838 */
[C---:B----4-:R-:W-:Y:S08]  /*9290*/  HMMA.16816.F32 R32, R4.reuse, R28, R32 ;  /* 0x0000001c0420723c */ /* 0x050ff00000001820 */
[C---:B------:R-:W-:Y:S08]  /*92a0*/  HMMA.16816.F32 R224, R4.reuse, R10, R52 ;  /* 0x0000000a04e0723c */ /* 0x040ff00000001834 */
        /* <DEDUP_REMOVED lines=9> */
[----:B------:R-:W-:-:S07]  /*9340*/  IMAD.MOV.U32 R138, RZ, RZ, R32 ;  /* 0x000000ffff8a7224 */ /* 0x000fce00078e0020 */
[----:B------:R-:W-:Y:S01]  /*9350*/  HMMA.16816.F32 R48, R4, R30, R40 ;  /* 0x0000001e0430723c */ /* 0x000fe20000001828 */
[----:B------:R-:W-:Y:S07]  /*9360*/  LDSM.16.M88.4 R4, [R245+0x6000] ;  /* 0x00600000f504783b */ /* 0x000fee0000000200 */
[C---:B------:R-:W-:Y:S08]  /*9370*/  HMMA.16816.F32 R40, R12.reuse, R8, R60 ;  /* 0x000000080c28723c */ /* 0x040ff0000000183c */
[C---:B------:R-:W-:Y:S08]  /*9380*/  HMMA.16816.F32 R44, R12.reuse, R18, R36 ;  /* 0x000000120c2c723c */ /* 0x040ff00000001824 */
[C---:B------:R-:W-:Y:S07]  /*9390*/  HMMA.16816.F32 R60, R12.reuse, R22, R232 ;  /* 0x000000160c3c723c */ /* 0x040fee00000018e8 */
[----:B------:R-:W-:Y:S01]  /*93a0*/  IMAD.MOV.U32 R232, RZ, RZ, R59 ;  /* 0x000000ffffe87224 */ /* 0x000fe200078e003b */
[C---:B------:R-:W-:Y:S01]  /*93b0*/  HMMA.16816.F32 R36, R12.reuse, R10, R64 ;  /* 0x0000000a0c24723c */ /* 0x040fe20000001840 */
[----:B------:R-:W-:Y:S01]  /*93c0*/  IMAD.MOV.U32 R233, RZ, RZ, R58 ;  /* 0x000000ffffe97224 */ /* 0x000fe200078e003a */
[----:B------:R-:W-:Y:S01]  /*93d0*/  MOV R234, R57 ;  /* 0x0000003900ea7202 */ /* 0x000fe20000000f00 */
[----:B------:R-:W-:Y:S01]  /*93e0*/  IMAD.MOV.U32 R235, RZ, RZ, R56 ;  /* 0x000000ffffeb7224 */ /* 0x000fe200078e0038 */
[----:B------:R-:W-:Y:S04]  /*93f0*/  LDSM.16.M88.4 R8, [R245+0x4000] ;  /* 0x00400000f508783b */ /* 0x000fe80000000200 */
[C---:B------:R-:W-:Y:S01]  /*9400*/  HMMA.16816.F32 R32, R12.reuse, R20, R140 ;  /* 0x000000140c20723c */ /* 0x040fe2000000188c */
[----:B------:R-:W1:Y:S06]  /*9410*/  LDSM.16.M88.4 R20, [R243+0x3000] ;  /* 0x00300000f314783b */ /* 0x000e6c0000000200 */
[----:B------:R-:W-:Y:S01]  /*9420*/  IMAD.MOV.U32 R142, RZ, RZ, R17 ;  /* 0x000000ffff8e7224 */ /* 0x000fe200078e0011 */
[----:B------:R-:W-:Y:S01]  /*9430*/  HMMA.16816.F32 R56, R12, R28, R228 ;  /* 0x0000001c0c38723c */ /* 0x000fe200000018e4 */
[----:B------:R-:W-:Y:S01]  /*9440*/  MOV R143, R16 ;  /* 0x00000010008f7202 */ /* 0x000fe20000000f00 */
[----:B------:R-:W-:Y:S01]  /*9450*/  IMAD.MOV.U32 R141, RZ, RZ, R133 ;  /* 0x000000ffff8d7224 */ /* 0x000fe200078e0085 */
[----:B------:R-:W2:Y:S01]  /*9460*/  LDSM.16.M88.4 R16, [R243+0x2000] ;  /* 0x00200000f310783b */ /* 0x000ea20000000200 */
[----:B------:R-:W-:-:S03]  /*9470*/  MOV R140, R138 ;  /* 0x0000008a008c7202 */ /* 0x000fc60000000f00 */
[----:B------:R-:W-:Y:S01]  /*9480*/  IMAD.MOV.U32 R228, RZ, RZ, R132 ;  /* 0x000000ffffe47224 */ /* 0x000fe200078e0084 */
[----:B------:R-:W-:Y:S01]  /*9490*/  HMMA.16816.F32 R64, R12, R30, R216 ;  /* 0x0000001e0c40723c */ /* 0x000fe200000018d8 */
[----:B------:R-:W3:Y:S01]  /*94a0*/  LDSM.16.M88.4 R12, [R243+0x2800] ;  /* 0x00280000f30c783b */ /* 0x000ee20000000200 */
[----:B------:R-:W-:Y:S01]  /*94b0*/  MOV R229, R3 ;  /* 0x0000000300e57202 */ /* 0x000fe20000000f00 */
[----:B------:R-:W-:Y:S02]  /*94c0*/  IMAD.MOV.U32 R230, RZ, RZ, R2 ;  /* 0x000000ffffe67224 */ /* 0x000fe400078e0002 */
[----:B------:R-:W4:Y:S01]  /*94d0*/  LDSM.16.M88.4 R28, [R243+0x3800] ;  /* 0x00380000f31c783b */ /* 0x000f220000000200 */
[----:B------:R-:W-:Y:S02]  /*94e0*/  IMAD.MOV.U32 R231, RZ, RZ, R0 ;  /* 0x000000ffffe77224 */ /* 0x000fe400078e0000 */
[----:B-1----:R-:W-:Y:S08]  /*94f0*/  HMMA.16816.F32 R60, R8, R22, R60 ;  /* 0x00000016083c723c */ /* 0x002ff0000000183c */
[C---:B--2---:R-:W-:Y:S08]  /*9500*/  HMMA.16816.F32 R228, R4.reuse, R18, R228 ;  /* 0x0000001204e4723c */ /* 0x044ff000000018e4 */
[C---:B---3--:R-:W-:Y:S08]  /*9510*/  HMMA.16816.F32 R216, R4.reuse, R12, R232 ;  /* 0x0000000c04d8723c */ /* 0x048ff000000018e8 */
[-C--:B------:R-:W-:Y:S08]  /*9520*/  HMMA.16816.F32 R208, R4, R16.reuse, R208 ;  /* 0x0000001004d0723c */ /* 0x080ff000000018d0 */
[----:B------:R-:W-:Y:S01]  /*9530*/  HMMA.16816.F32 R212, R8, R16, R212 ;  /* 0x0000001008d4723c */ /* 0x000fe200000018d4 */
[----:B------:R-:W-:Y:S01]  /*9540*/  MOV R249, R228 ;  /* 0x000000e400f97202 */ /* 0x000fe20000000f00 */
[----:B------:R-:W-:Y:S01]  /*9550*/  IMAD.MOV.U32 R139, RZ, RZ, R229 ;  /* 0x000000ffff8b7224 */ /* 0x000fe200078e00e5 */
[----:B------:R-:W-:Y:S01]  /*9560*/  MOV R133, R231 ;  /* 0x000000e700857202 */ /* 0x000fe20000000f00 */
[----:B------:R-:W-:-:S04]  /*9570*/  IMAD.MOV.U32 R138, RZ, RZ, R230 ;  /* 0x000000ffff8a7224 */ /* 0x000fc800078e00e6 */
[----:B------:R-:W-:Y:S01]  /*9580*/  IMAD.MOV.U32 R16, RZ, RZ, R216 ;  /* 0x000000ffff107224 */ /* 0x000fe200078e00d8 */
[----:B----4-:R-:W-:Y:S01]  /*9590*/  HMMA.16816.F32 R140, R4, R28, R140 ;  /* 0x0000001c048c723c */ /* 0x010fe2000000188c */
[----:B------:R-:W-:Y:S01]  /*95a0*/  IMAD.MOV.U32 R252, RZ, RZ, R217 ;  /* 0x000000fffffc7224 */ /* 0x000fe200078e00d9 */
[----:B------:R-:W-:Y:S01]  /*95b0*/  MOV R251, R218 ;  /* 0x000000da00fb7202 */ /* 0x000fe20000000f00 */
[----:B------:R-:W-:-:S05]  /*95c0*/  IMAD.MOV.U32 R250, RZ, RZ, R219 ;  /* 0x000000fffffa7224 */ /* 0x000fca00078e00db */
[C---:B------:R-:W-:Y:S08]  /*95d0*/  HMMA.16816.F32 R228, R4.reuse, R20, R220 ;  /* 0x0000001404e4723c */ /* 0x040ff000000018dc */
[C---:B------:R-:W-:Y:S08]  /*95e0*/  HMMA.16816.F32 R232, R4.reuse, R14, R224 ;  /* 0x0000000e04e8723c */ /* 0x040ff000000018e0 */
[----:B------:R-:W-:Y:S01]  /*95f0*/  HMMA.16816.F32 R220, R4, R30, R48 ;  /* 0x0000001e04dc723c */ /* 0x000fe20000001830 */
[----:B------:R-:W-:Y:S01]  /*9600*/  IMAD.MOV.U32 R132, RZ, RZ, R140 ;  /* 0x000000ffff847224 */ /* 0x000fe200078e008c */
[----:B------:R-:W-:Y:S01]  /*9610*/  MOV R3, R141 ;  /* 0x0000008d00037202 */ /* 0x000fe20000000f00 */
[----:B------:R-:W-:-:S02]  /*9620*/  IMAD.MOV.U32 R2, RZ, RZ, R142 ;  /* 0x000000ffff027224 */ /* 0x000fc400078e008e */
[----:B------:R-:W-:Y:S02]  /*9630*/  IMAD.MOV.U32 R0, RZ, RZ, R143 ;  /* 0x000000ffff007224 */ /* 0x000fe400078e008f */
[----:B------:R-:W-:Y:S01]  /*9640*/  MOV R51, R16 ;  /* 0x0000001000337202 */ /* 0x000fe20000000f00 */
[----:B------:R-:W-:Y:S01]  /*9650*/  HMMA.16816.F32 R224, R4, R22, R52 ;  /* 0x0000001604e0723c */ /* 0x000fe20000001834 */
[----:B------:R-:W-:Y:S06]  /*9660*/  LDSM.16.M88.4 R4, [R247+0x6000] ;  /* 0x00600000f704783b */ /* 0x000fec0000000200 */
[----:B------:R-:W-:Y:S01]  /*9670*/  MOV R22, R251 ;  /* 0x000000fb00167202 */ /* 0x000fe20000000f00 */
[----:B------:R-:W-:Y:S01]  /*9680*/  HMMA.16816.F32 R216, R8, R18, R44 ;  /* 0x0000001208d8723c */ /* 0x000fe2000000182c */
[----:B------:R-:W1:Y:S01]  /*9690*/  LDSM.16.M88.4 R16, [R242+0xa000] ;  /* 0x00a00000f210783b */ /* 0x000e620000000200 */
[----:B------:R-:W-:-:S06]  /*96a0*/  IMAD.MOV.U32 R23, RZ, RZ, R250 ;  /* 0x000000ffff177224 */ /* 0x000fcc00078e00fa */
[C---:B------:R-:W-:Y:S08]  /*96b0*/  HMMA.16816.F32 R140, R8.reuse, R12, R40 ;  /* 0x0000000c088c723c */ /* 0x040ff00000001828 */
[C---:B------:R-:W-:Y:S01]  /*96c0*/  HMMA.16816.F32 R40, R8.reuse, R20, R32 ;  /* 0x000000140828723c */ /* 0x040fe20000001820 */
[----:B------:R-:W-:Y:S06]  /*96d0*/  LDSM.16.M88.4 R32, [R242+0xb800] ;  /* 0x00b80000f220783b */ /* 0x000fec0000000200 */
[----:B------:R-:W-:Y:S01]  /*96e0*/  IMAD.MOV.U32 R20, RZ, RZ, R51 ;  /* 0x000000ffff147224 */ /* 0x000fe200078e0033 */
[----:B------:R-:W-:Y:S01]  /*96f0*/  HMMA.16816.F32 R52, R8, R14, R36 ;  /* 0x0000000e0834723c */ /* 0x000fe20000001824 */
[----:B------:R-:W2:Y:S01]  /*9700*/  LDSM.16.M88.4 R12, [R247+0x4000] ;  /* 0x00400000f70c783b */ /* 0x000ea20000000200 */
[----:B------:R-:W-:-:S03]  /*9710*/  IMAD.MOV.U32 R21, RZ, RZ, R252 ;  /* 0x000000ffff157224 */ /* 0x000fc600078e00fc */
[----:B------:R-:W3:Y:S03]  /*9720*/  S2R R252, SR_TID.X ;  /* 0x0000000000fc7919 */ /* 0x000ee60000002100 */
[C---:B------:R-:W-:Y:S08]  /*9730*/  HMMA.16816.F32 R56, R8.reuse, R28, R56 ;  /* 0x0000001c0838723c */ /* 0x040ff00000001838 */
[----:B------:R-:W-:Y:S01]  /*9740*/  HMMA.16816.F32 R48, R8, R30, R64 ;  /* 0x0000001e0830723c */ /* 0x000fe20000001840 */
[----:B------:R-:W4:Y:S04]  /*9750*/  LDSM.16.M88.4 R8, [R242+0xa800] ;  /* 0x00a80000f208783b */ /* 0x000f280000000200 */
[----:B------:R-:W4:Y:S02]  /*9760*/  LDSM.16.M88.4 R28, [R242+0xb000] ;  /* 0x00b00000f21c783b */ /* 0x000f240000000200 */
[----:B------:R-:W-:Y:S01]  /*9770*/  IMAD.MOV.U32 R64, RZ, RZ, R249 ;  /* 0x000000ffff407224 */ /* 0x000fe200078e00f9 */
[----:B------:R-:W-:Y:S01]  /*9780*/  MOV R65, R139 ;  /* 0x0000008b00417202 */ /* 0x000fe20000000f00 */
[----:B------:R-:W-:Y:S01]  /*9790*/  IMAD.MOV.U32 R66, RZ, RZ, R138 ;  /* 0x000000ffff427224 */ /* 0x000fe200078e008a */
[----:B-1----:R-:W-:Y:S01]  /*97a0*/  HMMA.16816.F32 R44, R4, R16, R208 ;  /* 0x00000010042c723c */ /* 0x002fe200000018d0 */
[----:B------:R-:W-:-:S02]  /*97b0*/  IMAD.MOV.U32 R67, RZ, RZ, R133 ;  /* 0x000000ffff437224 */ /* 0x000fc400078e0085 */
[----:B---3--:R-:W-:-:S05]  /*97c0*/  IMAD.SHL.U32 R252, R252, 0x2, RZ ;  /* 0x00000002fcfc7824 */ /* 0x008fca00078e00ff */
[----:B------:R-:W-:Y:S01]  /*97d0*/  HMMA.16816.F32 R64, R4, R18, R64 ;  /* 0x000000120440723c */ /* 0x000fe20000001840 */
[----:B------:R-:W-:-:S07]  /*97e0*/  LOP3.LUT R252, R252, 0x6, RZ, 0xc0, !PT ;  /* 0x00000006fcfc7812 */ /* 0x000fce00078ec0ff */
[----:B--2---:R-:W-:Y:S07]  /*97f0*/  HMMA.16816.F32 R36, R12, R16, R212 ;  /* 0x000000100c24723c */ /* 0x004fee00000018d4 */
[----:B------:R-:W-:Y:S01]  /*9800*/  MOV R212, R132 ;  /* 0x0000008400d47202 */ /* 0x000fe20000000f00 */
[----:B------:R-:W-:Y:S01]  /*9810*/  IMAD.MOV.U32 R213, RZ, RZ, R3 ;  /* 0x000000ffffd57224 */ /* 0x000fe200078e0003 */
[----:B------:R-:W-:Y:S01]  /*9820*/  MOV R215, R0 ;  /* 0x0000000000d77202 */ /* 0x000fe20000000f00 */
[----:B------:R-:W-:-:S06]  /*9830*/  IMAD.MOV.U32 R214, RZ, RZ, R2 ;  /* 0x000000ffffd67224 */ /* 0x000fcc00078e0002 */
[----:B------:R-:W-:Y:S01]  /*9840*/  IMAD.MOV.U32 R211, RZ, RZ, R64 ;  /* 0x000000ffffd37224 */ /* 0x000fe200078e0040 */
[----:B------:R-:W-:Y:S01]  /*9850*/  MOV R210, R65 ;  /* 0x0000004100d27202 */ /* 0x000fe20000000f00 */
[----:B------:R-:W-:Y:S01]  /*9860*/  IMAD.MOV.U32 R209, RZ, RZ, R66 ;  /* 0x000000ffffd17224 */ /* 0x000fe200078e0042 */
[----:B------:R-:W-:Y:S01]  /*9870*/  MOV R208, R67 ;  /* 0x0000004300d07202 */ /* 0x000fe20000000f00 */
[C---:B------:R-:W-:Y:S08]  /*9880*/  HMMA.16816.F32 R212, R4.reuse, R32, R212 ;  /* 0x0000002004d4723c */ /* 0x040ff000000018d4 */
[C---:B----4-:R-:W-:Y:S11]  /*9890*/  HMMA.16816.F32 R64, R4.reuse, R8, R20 ;  /* 0x000000080440723c */ /* 0x050ff60000001814 */
[----:B------:R-:W-:Y:S05]  /*98a0*/  @!UPT UIADD3 URZ, URZ, URZ, URZ ;  /* 0x0000003f3f3ff290 */ /* 0x000fea000fffe03f */
[----:B------:R-:W-:Y:S01]  /*98b0*/  IMAD.MOV.U32 R138, RZ, RZ, R212 ;  /* 0x000000ffff8a7224 */ /* 0x000fe200078e00d4 */
[----:B------:R-:W-:Y:S01]  /*98c0*/  MOV R133, R213 ;  /* 0x000000d500857202 */ /* 0x000fe20000000f00 */
[----:B------:R-:W-:Y:S01]  /*98d0*/  IMAD.MOV.U32 R132, RZ, RZ, R214 ;  /* 0x000000ffff847224 */ /* 0x000fe200078e00d6 */
[----:B------:R-:W-:Y:S02]  /*98e0*/  MOV R17, R215 ;  /* 0x000000d700117202 */ /* 0x000fe40000000f00 */
[----:B------:R-:W-:Y:S03]  /*98f0*/  HMMA.16816.F32 R212, R4, R34, R220 ;  /* 0x0000002204d4723c */ /* 0x000fe600000018dc */
[----:B------:R-:W-:Y:S01]  /*9900*/  IMAD.MOV.U32 R23, RZ, RZ, R64 ;  /* 0x000000ffff177224 */ /* 0x000fe200078e0040 */
[----:B------:R-:W-:Y:S01]  /*9910*/  MOV R22, R65 ;  /* 0x0000004100167202 */ /* 0x000fe20000000f00 */
[----:B------:R-:W-:Y:S01]  /*9920*/  IMAD.MOV.U32 R21, RZ, RZ, R66 ;  /* 0x000000ffff157224 */ /* 0x000fe200078e0042 */
[----:B------:R-:W-:-:S02]  /*9930*/  MOV R20, R67 ;  /* 0x0000004300147202 */ /* 0x000fc40000000f00 */
[----:B------:R-:W-:Y:S08]  /*9940*/  HMMA.16816.F32 R64, R4, R10, R232 ;  /* 0x0000000a0440723c */ /* 0x000ff000000018e8 */
[C---:B------:R-:W-:Y:S08]  /*9950*/  HMMA.16816.F32 R232, R12.reuse, R18, R216 ;  /* 0x000000120ce8723c */ /* 0x040ff000000018d8 */
[C---:B------:R-:W-:Y:S08]  /*9960*/  HMMA.16816.F32 R220, R12.reuse, R28, R40 ;  /* 0x0000001c0cdc723c */ /* 0x040ff00000001828 */
[----:B------:R-:W-:Y:S01]  /*9970*/  IMAD.MOV.U32 R251, RZ, RZ, R64 ;  /* 0x000000fffffb7224 */ /* 0x000fe200078e0040 */
[----:B------:R-:W-:Y:S01]  /*9980*/  MOV R250, R65 ;  /* 0x0000004100fa7202 */ /* 0x000fe20000000f00 */
[----:B------:R-:W-:Y:S01]  /*9990*/  IMAD.MOV.U32 R249, RZ, RZ, R66 ;  /* 0x000000fffff97224 */ /* 0x000fe200078e0042 */
[----:B------:R-:W-:Y:S01]  /*99a0*/  MOV R139, R67 ;  /* 0x00000043008b7202 */ /* 0x000fe20000000f00 */
[----:B------:R-:W-:Y:S08]  /*99b0*/  HMMA.16816.F32 R216, R12, R30, R60 ;  /* 0x0000001e0cd8723c */ /* 0x000ff0000000183c */
[----:B------:R-:W-:Y:S08]  /*99c0*/  HMMA.16816.F32 R64, R4, R28, R228 ;  /* 0x0000001c0440723c */ /* 0x000ff000000018e4 */
[----:B------:R-:W-:Y:S11]  /*99d0*/  HMMA.16816.F32 R228, R12, R8, R140 ;  /* 0x000000080ce4723c */ /* 0x000ff6000000188c */
[----:B------:R-:W-:Y:S05]  /*99e0*/  @!UPT UIADD3 URZ, URZ, URZ, URZ ;  /* 0x0000003f3f3ff290 */ /* 0x000fea000fffe03f */
[----:B------:R-:W-:Y:S01]  /*99f0*/  IMAD.MOV.U32 R16, RZ, RZ, R64 ;  /* 0x000000ffff107224 */ /* 0x000fe200078e0040 */
[----:B------:R-:W-:Y:S01]  /*9a00*/  MOV R3, R65 ;  /* 0x0000004100037202 */ /* 0x000fe20000000f00 */
[----:B------:R-:W-:Y:S01]  /*9a10*/  IMAD.MOV.U32 R2, RZ, RZ, R66 ;  /* 0x000000ffff027224 */ /* 0x000fe200078e0042 */
[----:B------:R-:W-:Y:S02]  /*9a20*/  MOV R0, R67 ;  /* 0x0000004300007202 */ /* 0x000fe40000000f00 */
[----:B------:R-:W-:Y:S01]  /*9a30*/  HMMA.16816.F32 R64, R4, R30, R224 ;  /* 0x0000001e0440723c */ /* 0x000fe200000018e0 */
[----:B------:R-:W-:Y:S06]  /*9a40*/  LDSM.16.M88.4 R28, [R241+0x3800] ;  /* 0x00380000f11c783b */ /* 0x000fec0000000200 */
        /* <DEDUP_REMOVED lines=8> */
[C---:B------:R-:W-:Y:S01]  /*9ad0*/  HMMA.16816.F32 R224, R12.reuse, R10, R52 ;  /* 0x0000000a0ce0723c */ /* 0x040fe20000001834 */
[----:B------:R-:W1:Y:S04]  /*9ae0*/  LDSM.16.M88.4 R4, [R246+0x6000] ;  /* 0x00600000f604783b */ /* 0x000e680000000200 */
[----:B------:R-:W2:Y:S02]  /*9af0*/  LDSM.16.M88.4 R8, [R246+0x4000] ;  /* 0x00400000f608783b */ /* 0x000ea40000000200 */
[----:B------:R-:W-:Y:S01]  /*9b00*/  IMAD.MOV.U32 R52, RZ, RZ, R23 ;  /* 0x000000ffff347224 */ /* 0x000fe200078e0017 */
[----:B------:R-:W-:Y:S01]  /*9b10*/  MOV R53, R22 ;  /* 0x0000001600357202 */ /* 0x000fe20000000f00 */
[----:B------:R-:W-:Y:S01]  /*9b20*/  IMAD.MOV.U32 R54, RZ, RZ, R21 ;  /* 0x000000ffff367224 */ /* 0x000fe200078e0015 */
[----:B------:R-:W-:Y:S01]  /*9b30*/  MOV R55, R20 ;  /* 0x0000001400377202 */ /* 0x000fe20000000f00 */
[C---:B------:R-:W-:Y:S01]  /*9b40*/  HMMA.16816.F32 R212, R12.reuse, R32, R56 ;  /* 0x000000200cd4723c */ /* 0x040fe20000001838 */
[----:B------:R-:W3:Y:S06]  /*9b50*/  LDSM.16.M88.4 R20, [R241+0x2000] ;  /* 0x00200000f114783b */ /* 0x000eec0000000200 */
[----:B------:R-:W-:Y:S01]  /*9b60*/  IMAD.MOV.U32 R56, RZ, RZ, R211 ;  /* 0x000000ffff387224 */ /* 0x000fe200078e00d3 */
[----:B------:R-:W-:Y:S01]  /*9b70*/  MOV R57, R210 ;  /* 0x000000d200397202 */ /* 0x000fe20000000f00 */
[----:B------:R-:W-:Y:S01]  /*9b80*/  IMAD.MOV.U32 R58, RZ, RZ, R209 ;  /* 0x000000ffff3a7224 */ /* 0x000fe200078e00d1 */
[----:B------:R-:W-:Y:S01]  /*9b90*/  MOV R59, R208 ;  /* 0x000000d0003b7202 */ /* 0x000fe20000000f00 */
[----:B------:R-:W-:Y:S01]  /*9ba0*/  IMAD.MOV.U32 R32, RZ, RZ, R138 ;  /* 0x000000ffff207224 */ /* 0x000fe200078e008a */
[----:B------:R-:W-:Y:S01]  /*9bb0*/  HMMA.16816.F32 R208, R12, R34, R48 ;  /* 0x000000220cd0723c */ /* 0x000fe20000001830 */
[----:B------:R-:W-:Y:S01]  /*9bc0*/  MOV R33, R133 ;  /* 0x0000008500217202 */ /* 0x000fe20000000f00 */
[----:B------:R-:W4:Y:S05]  /*9bd0*/  LDSM.16.M88.4 R12, [R241+0x3000] ;  /* 0x00300000f10c783b */ /* 0x000f2a0000000200 */
[----:B------:R-:W-:Y:S01]  /*9be0*/  IMAD.MOV.U32 R34, RZ, RZ, R132 ;  /* 0x000000ffff227224 */ /* 0x000fe200078e0084 */
[----:B------:R-:W-:Y:S01]  /*9bf0*/  MOV R35, R17 ;  /* 0x0000001100237202 */ /* 0x000fe20000000f00 */
[----:B------:R-:W-:Y:S01]  /*9c00*/  IMAD.MOV.U32 R48, RZ, RZ, R251 ;  /* 0x000000ffff307224 */ /* 0x000fe200078e00fb */
[----:B------:R-:W-:Y:S01]  /*9c10*/  MOV R49, R250 ;  /* 0x000000fa00317202 */ /* 0x000fe20000000f00 */
[----:B------:R-:W-:Y:S01]  /*9c20*/  IMAD.MOV.U32 R50, RZ, RZ, R249 ;  /* 0x000000ffff327224 */ /* 0x000fe200078e00f9 */
[----:B------:R-:W-:-:S03]  /*9c30*/  MOV R51, R139 ;  /* 0x0000008b00337202 */ /* 0x000fc60000000f00 */
[-C--:B-1----:R-:W-:Y:S08]  /*9c40*/  HMMA.16816.F32 R32, R4, R28.reuse, R32 ;  /* 0x0000001c0420723c */ /* 0x082ff00000001820 */
[----:B--2---:R-:W-:Y:S08]  /*9c50*/  HMMA.16816.F32 R212, R8, R28, R212 ;  /* 0x0000001c08d4723c */ /* 0x004ff000000018d4 */
[-C--:B---3--:R-:W-:Y:S07]  /*9c60*/  HMMA.16816.F32 R140, R4, R20.reuse, R44 ;  /* 0x00000014048c723c */ /* 0x088fee000000182c */
[----:B------:R-:W-:Y:S01]  /*9c70*/  IMAD.MOV.U32 R44, RZ, RZ, R16 ;  /* 0x000000ffff2c7224 */ /* 0x000fe200078e0010 */
[----:B------:R-:W-:Y:S01]  /*9c80*/  MOV R45, R3 ;  /* 0x00000003002d7202 */ /* 0x000fe20000000f00 */
[----:B------:R-:W1:Y:S01]  /*9c90*/  LDSM.16.M88.4 R16, [R241+0x2800] ;  /* 0x00280000f110783b */ /* 0x000e620000000200 */
[----:B------:R-:W-:Y:S01]  /*9ca0*/  IMAD.MOV.U32 R46, RZ, RZ, R2 ;  /* 0x000000ffff2e7224 */ /* 0x000fe200078e0002 */
[----:B------:R-:W-:Y:S01]  /*9cb0*/  MOV R3, R35 ;  /* 0x0000002300037202 */ /* 0x000fe20000000f00 */
[----:B------:R-:W-:Y:S01]  /*9cc0*/  IMAD.MOV.U32 R132, RZ, RZ, R33 ;  /* 0x000000ffff847224 */ /* 0x000fe200078e0021 */
[----:B------:R-:W-:Y:S01]  /*9cd0*/  MOV R250, R34 ;  /* 0x0000002200fa7202 */ /* 0x000fe20000000f00 */
[----:B------:R-:W-:Y:S01]  /*9ce0*/  IMAD.MOV.U32 R2, RZ, RZ, R32 ;  /* 0x000000ffff027224 */ /* 0x000fe200078e0020 */
[----:B------:R-:W-:Y:S01]  /*9cf0*/  HMMA.16816.F32 R60, R8, R20, R36 ;  /* 0x00000014083c723c */ /* 0x000fe20000001824 */
[----:B------:R-:W-:Y:S01]  /*9d00*/  MOV R47, R0 ;  /* 0x00000000002f7202 */ /* 0x000fe20000000f00 */
[----:B------:R-:W-:-:S04]  /*9d10*/  DEPBAR.LE SB0, 0x0 ;  /* 0x000080000000791a */ /* 0x000fc80000000000 */
[----:B------:R-:W-:Y:S02]  /*9d20*/  MOV R0, UR21 ;  /* 0x0000001500007c02 */ /* 0x000fe40008000f00 */
[----:B------:R-:W-:Y:S03]  /*9d30*/  HMMA.16816.F32 R32, R4, R30, R40 ;  /* 0x0000001e0420723c */ /* 0x000fe60000001828 */
[----:B------:R-:W-:-:S05]  /*9d40*/  IMAD R0, R0, 0x40, R252 ;  /* 0x0000004000007824 */ /* 0x000fca00078e02fc */
[C---:B------:R-:W-:Y:S08]  /*9d50*/  HMMA.16816.F32 R56, R4.reuse, R22, R56 ;  /* 0x000000160438723c */ /* 0x040ff00000001838 */
[C---:B----4-:R-:W-:Y:S08]  /*9d60*/  HMMA.16816.F32 R44, R4.reuse, R12, R44 ;  /* 0x0000000c042c723c */ /* 0x050ff0000000182c */
[----:B------:R-:W-:Y:S01]  /*9d70*/  HMMA.16816.F32 R64, R4, R14, R64 ;  /* 0x0000000e0440723c */ /* 0x000fe20000001840 */
[----:B------:R-:W-:-:S07]  /*9d80*/  MOV R249, R35 ;  /* 0x0000002300f97202 */ /* 0x000fce0000000f00 */
[C---:B-1----:R-:W-:Y:S08]  /*9d90*/  HMMA.16816.F32 R52, R4.reuse, R16, R52 ;  /* 0x000000100434723c */ /* 0x042ff00000001834 */
[----:B------:R-:W-:Y:S07]  /*9da0*/  HMMA.16816.F32 R48, R4, R18, R48 ;  /* 0x000000120430723c */ /* 0x000fee0000001830 */
[----:B------:R-:W-:Y:S01]  /*9db0*/  IMAD.MOV.U32 R4, RZ, RZ, R32 ;  /* 0x000000ffff047224 */ /* 0x000fe200078e0020 */
[----:B------:R-:W-:Y:S01]  /*9dc0*/  HMMA.16816.F32 R40, R8, R22, R232 ;  /* 0x000000160828723c */ /* 0x000fe200000018e8 */
[----:B------:R-:W-:Y:S01]  /*9dd0*/  IMAD.MOV.U32 R6, RZ, RZ, R34 ;  /* 0x000000ffff067224 */ /* 0x000fe200078e0022 */
[----:B------:R-:W-:-:S05]  /*9de0*/  MOV R5, R33 ;  /* 0x0000002100057202 */ /* 0x000fca0000000f00 */
[----:B------:R-:W-:Y:S01]  /*9df0*/  MOV R233, R4 ;  /* 0x0000000400e97202 */ /* 0x000fe20000000f00 */
[----:B------:R-:W-:Y:S01]  /*9e00*/  FMUL.FTZ R4, R60, c[0x0][0x2ec] ;  /* 0x0000bb003c047a20 */ /* 0x000fe20000410000 */
[C---:B------:R-:W-:Y:S01]  /*9e10*/  HMMA.16816.F32 R32, R8.reuse, R18, R224 ;  /* 0x000000120820723c */ /* 0x040fe200000018e0 */
[----:B------:R-:W-:Y:S01]  /*9e20*/  IMAD.MOV.U32 R235, RZ, RZ, R5 ;  /* 0x000000ffffeb7224 */ /* 0x000fe200078e0005 */
[----:B------:R-:W-:Y:S01]  /*9e30*/  MOV R232, R3 ;  /* 0x0000000300e87202 */ /* 0x000fe20000000f00 */
[----:B------:R1:W2:Y:S01]  /*9e40*/  MUFU.TANH R225, R4 ;  /* 0x0000000400e17308 */ /* 0x0002a20000002400 */
[----:B------:R-:W-:Y:S02]  /*9e50*/  IADD3 R3, R0, 0x8, RZ ;  /* 0x0000000800037810 */ /* 0x000fe40007ffe0ff */
[----:B------:R-:W-:Y:S02]  /*9e60*/  MOV R234, R6 ;  /* 0x0000000600ea7202 */ /* 0x000fe40000000f00 */
[----:B------:R-:W-:Y:S01]  /*9e70*/  HMMA.16816.F32 R36, R8, R16, R228 ;  /* 0x000000100824723c */ /* 0x000fe200000018e4 */
[----:B------:R-:W-:-:S02]  /*9e80*/  ISETP.GE.AND P1, PT, R3, R24, PT ;  /* 0x000000180300720c */ /* 0x000fc40003f26270 */
[----:B------:R-:W-:Y:S04]  /*9e90*/  I2F R7, R3 ;  /* 0x0000000300077306 */ /* 0x000fe80000201400 */
[----:B------:R-:W-:Y:S01]  /*9ea0*/  IMAD.MOV.U32 R231, RZ, RZ, R132 ;  /* 0x000000ffffe77224 */ /* 0x000fe200078e0084 */
[----:B------:R-:W-:Y:S01]  /*9eb0*/  HMMA.16816.F32 R20, R8, R12, R220 ;  /* 0x0000000c0814723c */ /* 0x000fe200000018dc */
[----:B------:R-:W-:Y:S01]  /*9ec0*/  IMAD.MOV.U32 R230, RZ, RZ, R2 ;  /* 0x000000ffffe67224 */ /* 0x000fe200078e0002 */
[----:B------:R-:W-:Y:S01]  /*9ed0*/  IADD3 R2, R0, 0x1, RZ ;  /* 0x0000000100027810 */ /* 0x000fe20007ffe0ff */
[----:B-1----:R-:W-:Y:S01]  /*9ee0*/  FMUL.FTZ R4, R61, c[0x0][0x2ec] ;  /* 0x0000bb003d047a20 */ /* 0x002fe20000410000 */
[----:B------:R-:W-:Y:S01]  /*9ef0*/  I2F R12, R0 ;  /* 0x00000000000c7306 */ /* 0x000fe20000201400 */
[----:B------:R-:W-:Y:S01]  /*9f00*/  BAR.SYNC.DEFER_BLOCKING 0x0 ;  /* 0x0000000000007b1d */ /* 0x000fe20000010000 */
[----:B------:R-:W-:-:S02]  /*9f10*/  ISETP.GE.AND P6, PT, R2, R24, PT ;  /* 0x000000180200720c */ /* 0x000fc40003fc6270 */
[----:B------:R-:W-:Y:S01]  /*9f20*/  HMMA.16816.F32 R16, R8, R14, R216 ;  /* 0x0000000e0810723c */ /* 0x000fe200000018d8 */
[C---:B------:R-:W-:Y:S02]  /*9f30*/  ISETP.GE.AND P0, PT, R2.reuse, R25, PT ;  /* 0x000000190200720c */ /* 0x040fe40003f06270 */
[C---:B------:R-:W-:Y:S01]  /*9f40*/  ISETP.GE.AND P5, PT, R2.reuse, R26, PT ;  /* 0x0000001a0200720c */ /* 0x040fe20003fa6270 */
[----:B------:R1:W-:Y:S01]  /*9f50*/  I2F R5, R2 ;  /* 0x0000000200057306 */ /* 0x0003e20000201400 */
[----:B------:R-:W-:-:S03]  /*9f60*/  ISETP.GE.AND P4, PT, R2, R27, PT ;  /* 0x0000001b0200720c */ /* 0x000fc60003f86270 */
[----:B------:R-:W-:Y:S04]  /*9f70*/  HMMA.16816.F32 R208, R8, R30, R208 ;  /* 0x0000001e08d0723c */ /* 0x000fe800000018d0 */
[----:B------:R3:W4:Y:S03]  /*9f80*/  MUFU.TANH R9, R4 ;  /* 0x0000000400097308 */ /* 0x0007260000002400 */
[----:B------:R-:W-:Y:S02]  /*9f90*/  FMUL.FTZ R8, R66, c[0x0][0x2ec] ;  /* 0x0000bb0042087a20 */ /* 0x000fe40000410000 */
[----:B--2---:R-:W-:Y:S01]  /*9fa0*/  IMAD.MOV.U32 R66, RZ, RZ, R225 ;  /* 0x000000ffff427224 */ /* 0x004fe200078e00e1 */
[----:B-1----:R-:W-:Y:S01]  /*9fb0*/  IADD3 R2, R0, 0x10, RZ ;  /* 0x0000001000027810 */ /* 0x002fe20007ffe0ff */
[----:B---3--:R-:W-:-:S02]  /*9fc0*/  FMUL.FTZ R4, R62, c[0x0][0x2ec] ;  /* 0x0000bb003e047a20 */ /* 0x008fc40000410000 */
[----:B----4-:R-:W-:Y:S02]  /*9fd0*/  FFMA.FTZ R9, R5, UR4, R9 ;  /* 0x0000000405097c23 */ /* 0x010fe40008010009 */
[----:B------:R1:W-:Y:S02]  /*9fe0*/  MUFU.TANH R226, R4 ;  /* 0x0000000400e27308 */ /* 0x0003e40000002400 */
[----:B-1----:R-:W-:-:S06]  /*9ff0*/  FMUL.FTZ R4, R63, c[0x0][0x2ec] ;  /* 0x0000bb003f047a20 */ /* 0x002fcc0000410000 */
[----:B------:R1:W-:Y:S02]  /*a000*/  MUFU.TANH R30, R4 ;  /* 0x00000004001e7308 */ /* 0x0003e40000002400 */
[----:B-1----:R-:W-:-:S06]  /*a010*/  FMUL.FTZ R4, R140, c[0x0][0x2ec] ;  /* 0x0000bb008c047a20 */ /* 0x002fcc0000410000 */
[----:B------:R1:W-:Y:S02]  /*a020*/  MUFU.TANH R252, R4 ;  /* 0x0000000400fc7308 */ /* 0x0003e40000002400 */
[----:B-1----:R-:W-:-:S06]  /*a030*/  FMUL.FTZ R4, R141, c[0x0][0x2ec] ;  /* 0x0000bb008d047a20 */ /* 0x002fcc0000410000 */
[----:B------:R1:W2:Y:S02]  /*a040*/  MUFU.TANH R11, R4 ;  /* 0x00000004000b7308 */ /* 0x0002a40000002400 */
[----:B-1----:R-:W-:Y:S02]  /*a050*/  FMUL.FTZ R4, R142, c[0x0][0x2ec] ;  /* 0x0000bb008e047a20 */ /* 0x002fe40000410000 */
[----:B--2---:R-:W-:-:S04]  /*a060*/  FFMA.FTZ R11, R5, UR4, R11 ;  /* 0x00000004050b7c23 */ /* 0x004fc8000801000b */
[----:B------:R1:W-:Y:S01]  /*a070*/  MUFU.TANH R251, R4 ;  /* 0x0000000400fb7308 */ /* 0x0003e20000002400 */
[----:B------:R-:W-:Y:S02]  /*a080*/  FSEL R31, R11, -INF , !P5 ;  /* 0xff8000000b1f7808 */ /* 0x000fe40006800000 */
[----:B------:R-:W-:Y:S01]  /*a090*/  ISETP.GE.AND P5, PT, R3, R27, PT ;  /* 0x0000001b0300720c */ /* 0x000fe20003fa6270 */
[----:B-1----:R-:W-:-:S04]  /*a0a0*/  FMUL.FTZ R4, R143, c[0x0][0x2ec] ;  /* 0x0000bb008f047a20 */ /* 0x002fc80000410000 */
[----:B------:R1:W2:Y:S02]  /*a0b0*/  MUFU.TANH R10, R4 ;  /* 0x00000004000a7308 */ /* 0x0002a40000002400 */
[----:B-1----:R-:W-:Y:S02]  /*a0c0*/  FMUL.FTZ R4, R40, c[0x0][0x2ec] ;  /* 0x0000bb0028047a20 */ /* 0x002fe40000410000 */
[----:B--2---:R-:W-:-:S04]  /*a0d0*/  FFMA.FTZ R10, R5, UR4, R10 ;  /* 0x00000004050a7c23 */ /* 0x004fc8000801000a */
[----:B------:R1:W2:Y:S02]  /*a0e0*/  MUFU.TANH R28, R4 ;  /* 0x00000004001c7308 */ /* 0x0002a40000002400 */
[----:B-1----:R-:W-:-:S06]  /*a0f0*/  FMUL.FTZ R4, R41, c[0x0][0x2ec] ;  /* 0x0000bb0029047a20 */ /* 0x002fcc0000410000 */
[----:B------:R1:W-:Y:S02]  /*a100*/  MUFU.TANH R60, R4 ;  /* 0x00000004003c7308 */ /* 0x0003e40000002400 */
[----:B-1----:R-:W-:-:S06]  /*a110*/  FMUL.FTZ R4, R42, c[0x0][0x2ec] ;  /* 0x0000bb002a047a20 */ /* 0x002fcc0000410000 */
        /* <DEDUP_REMOVED lines=29> */
[----:B-1----:R-:W-:Y:S01]  /*a2f0*/  FMUL.FTZ R4, R33, c[0x0][0x2ec] ;  /* 0x0000bb0021047a20 */ /* 0x002fe20000410000 */
[----:B------:R-:W-:-:S05]  /*a300*/  FSEL R33, R10, -INF , !P4 ;  /* 0xff8000000a217808 */ /* 0x000fca0006000000 */
        /* <DEDUP_REMOVED lines=22> */
[----:B------:R1:W-:Y:S08]  /*a470*/  MUFU.TANH R44, R8 ;  /* 0x00000008002c7308 */ /* 0x0003f00000002400 */
[----:B------:R3:W-:Y:S01]  /*a480*/  MUFU.TANH R54, R4 ;  /* 0x0000000400367308 */ /* 0x0007e20000002400 */
[----:B-1----:R-:W-:Y:S02]  /*a490*/  FFMA.FTZ R8, R5, UR4, R30 ;  /* 0x0000000405087c23 */ /* 0x002fe4000801001e */
[----:B--2---:R-:W-:-:S03]  /*a4a0*/  FFMA.FTZ R5, R7, UR4, R28 ;  /* 0x0000000407057c23 */ /* 0x004fc6000801001c */
[----:B------:R-:W-:Y:S02]  /*a4b0*/  FSEL R23, R8, -INF , !P0 ;  /* 0xff80000008177808 */ /* 0x000fe40004000000 */
[----:B------:R-:W-:Y:S01]  /*a4c0*/  ISETP.GE.AND P0, PT, R3, R26, PT ;  /* 0x0000001a0300720c */ /* 0x000fe20003f06270 */
[----:B---3--:R-:W-:Y:S01]  /*a4d0*/  FMUL.FTZ R4, R45, c[0x0][0x2ec] ;  /* 0x0000bb002d047a20 */ /* 0x008fe20000410000 */
[----:B------:R-:W1:Y:S08]  /*a4e0*/  I2F R8, R2 ;  /* 0x0000000200087306 */ /* 0x000e700000201400 */
[----:B------:R2:W-:Y:S02]  /*a4f0*/  MUFU.TANH R133, R4 ;  /* 0x0000000400857308 */ /* 0x0005e40000002400 */
[----:B--2---:R-:W-:-:S06]  /*a500*/  FMUL.FTZ R4, R46, c[0x0][0x2ec] ;  /* 0x0000bb002e047a20 */ /* 0x004fcc0000410000 */
[----:B------:R2:W-:Y:S02]  /*a510*/  MUFU.TANH R45, R4 ;  /* 0x00000004002d7308 */ /* 0x0005e40000002400 */
[----:B--2---:R-:W-:-:S06]  /*a520*/  FMUL.FTZ R4, R47, c[0x0][0x2ec] ;  /* 0x0000bb002f047a20 */ /* 0x004fcc0000410000 */
[----:B------:R2:W-:Y:S02]  /*a530*/  MUFU.TANH R55, R4 ;  /* 0x0000000400377308 */ /* 0x0005e40000002400 */
[----:B--2---:R-:W-:-:S06]  /*a540*/  FMUL.FTZ R4, R16, c[0x0][0x2ec] ;  /* 0x0000bb0010047a20 */ /* 0x004fcc0000410000 */
[----:B------:R2:W-:Y:S02]  /*a550*/  MUFU.TANH R132, R4 ;  /* 0x0000000400847308 */ /* 0x0005e40000002400 */
[----:B--2---:R-:W-:Y:S01]  /*a560*/  FMUL.FTZ R4, R17, c[0x0][0x2ec] ;  /* 0x0000bb0011047a20 */ /* 0x004fe20000410000 */
[----:B------:R-:W-:Y:S01]  /*a570*/  FSEL R17, R5, -INF , !P1 ;  /* 0xff80000005117808 */ /* 0x000fe20004800000 */
[----:B------:R-:W-:-:S04]  /*a580*/  FMUL.FTZ R5, R212, c[0x0][0x2ec] ;  /* 0x0000bb00d4057a20 */ /* 0x000fc80000410000 */
[----:B------:R2:W-:Y:S08]  /*a590*/  MUFU.TANH R141, R4 ;  /* 0x00000004008d7308 */ /* 0x0005f00000002400 */
[----:B------:R3:W-:Y:S01]  /*a5a0*/  MUFU.TANH R37, R5 ;  /* 0x0000000500257308 */ /* 0x0007e20000002400 */
[----:B--2---:R-:W-:-:S07]  /*a5b0*/  FMUL.FTZ R4, R18, c[0x0][0x2ec] ;  /* 0x0000bb0012047a20 */ /* 0x004fce0000410000 */
[----:B------:R2:W-:Y:S01]  /*a5c0*/  MUFU.TANH R47, R4 ;  /* 0x00000004002f7308 */ /* 0x0005e20000002400 */
[----:B---3--:R-:W-:Y:S01]  /*a5d0*/  IADD3 R5, R0, 0x18, RZ ;  /* 0x0000001800057810 */ /* 0x008fe20007ffe0ff */
[----:B--2---:R-:W-:Y:S01]  /*a5e0*/  FMUL.FTZ R4, R19, c[0x0][0x2ec] ;  /* 0x0000bb0013047a20 */ /* 0x004fe20000410000 */
[----:B------:R-:W-:Y:S01]  /*a5f0*/  FSEL R19, R9, -INF , !P6 ;  /* 0xff80000009137808 */ /* 0x000fe20007000000 */
[----:B------:R-:W-:Y:S01]  /*a600*/  FMUL.FTZ R9, R67, c[0x0][0x2ec] ;  /* 0x0000bb0043097a20 */ /* 0x000fe20000410000 */
[----:B------:R-:W-:-:S03]  /*a610*/  ISETP.GE.AND P6, PT, R3, R25, PT ;  /* 0x000000190300720c */ /* 0x000fc60003fc6270 */
[----:B------:R2:W-:Y:S01]  /*a620*/  MUFU.TANH R139, R4 ;  /* 0x00000004008b7308 */ /* 0x0005e20000002400 */
[----:B------:R-:W-:-:S05]  /*a630*/  FFMA.FTZ R3, R7, UR4, R15 ;  /* 0x0000000407037c23 */ /* 0x000fca000801000f */
[----:B------:R-:W-:Y:S02]  /*a640*/  FSEL R20, R3, -INF , !P6 ;  /* 0xff80000003147808 */ /* 0x000fe40007000000 */
[----:B------:R4:W-:Y:S01]  /*a650*/  MUFU.TANH R15, R9 ;  /* 0x00000009000f7308 */ /* 0x0009e20000002400 */
[----:B------:R-:W-:Y:S01]  /*a660*/  IADD3 R3, R0, 0x11, RZ ;  /* 0x0000001100037810 */ /* 0x000fe20007ffe0ff */
[----:B--2---:R-:W-:-:S06]  /*a670*/  FMUL.FTZ R4, R64, c[0x0][0x2ec] ;  /* 0x0000bb0040047a20 */ /* 0x004fcc0000410000 */
[----:B------:R2:W-:Y:S01]  /*a680*/  MUFU.TANH R46, R4 ;  /* 0x00000004002e7308 */ /* 0x0005e20000002400 */
[C---:B----4-:R-:W-:Y:S02]  /*a690*/  FFMA.FTZ R9, R7.reuse, UR4, R13 ;  /* 0x0000000407097c23 */ /* 0x050fe4000801000d */
[----:B------:R-:W-:-:S03]  /*a6a0*/  FFMA.FTZ R7, R7, UR4, R14 ;  /* 0x0000000407077c23 */ /* 0x000fc6000801000e */
[----:B------:R-:W-:Y:S02]  /*a6b0*/  FSEL R22, R9, -INF , !P0 ;  /* 0xff80000009167808 */ /* 0x000fe40004000000 */
[----:B------:R-:W-:Y:S01]  /*a6c0*/  FSEL R30, R7, -INF , !P5 ;  /* 0xff800000071e7808 */ /* 0x000fe20006800000 */
[----:B-1----:R-:W-:Y:S01]  /*a6d0*/  FFMA.FTZ R7, R8, UR4, R56 ;  /* 0x0000000408077c23 */ /* 0x002fe20008010038 */
[----:B------:R-:W-:Y:S01]  /*a6e0*/  ISETP.GE.AND P5, PT, R2, R24, PT ;  /* 0x000000180200720c */ /* 0x000fe20003fa6270 */
[----:B--2---:R-:W-:-:S03]  /*a6f0*/  FMUL.FTZ R4, R65, c[0x0][0x2ec] ;  /* 0x0000bb0041047a20 */ /* 0x004fc60000410000 */
[----:B------:R-:W-:Y:S01]  /*a700*/  FSEL R221, R7, -INF , !P5 ;  /* 0xff80000007dd7808 */ /* 0x000fe20006800000 */
[----:B------:R-:W-:Y:S01]  /*a710*/  FFMA.FTZ R7, R8, UR4, R36 ;  /* 0x0000000408077c23 */ /* 0x000fe20008010024 */
[----:B------:R-:W-:Y:S01]  /*a720*/  ISETP.GE.AND P5, PT, R3, R25, PT ;  /* 0x000000190300720c */ /* 0x000fe20003fa6270 */
[----:B------:R1:W-:Y:S01]  /*a730*/  MUFU.TANH R63, R4 ;  /* 0x00000004003f7308 */ /* 0x0003e20000002400 */
[----:B------:R-:W-:Y:S02]  /*a740*/  MOV R65, R226 ;  /* 0x000000e200417202 */ /* 0x000fe40000000f00 */
[----:B-1----:R-:W-:-:S05]  /*a750*/  IADD3 R4, R0, 0x9, RZ ;  /* 0x0000000900047810 */ /* 0x002fca0007ffe0ff */
[----:B------:R-:W1:Y:S01]  /*a760*/  I2F R6, R4 ;  /* 0x0000000400067306 */ /* 0x000e620000201400 */
[C---:B------:R-:W-:Y:S02]  /*a770*/  ISETP.GE.AND P4, PT, R4.reuse, R24, PT ;  /* 0x000000180400720c */ /* 0x040fe40003f86270 */
[C---:B------:R-:W-:Y:S02]  /*a780*/  ISETP.GE.AND P1, PT, R4.reuse, R25, PT ;  /* 0x000000190400720c */ /* 0x040fe40003f26270 */
[C---:B------:R-:W-:Y:S02]  /*a790*/  ISETP.GE.AND P6, PT, R4.reuse, R26, PT ;  /* 0x0000001a0400720c */ /* 0x040fe40003fc6270 */
[----:B------:R-:W-:Y:S02]  /*a7a0*/  ISETP.GE.AND P0, PT, R4, R27, PT ;  /* 0x0000001b0400720c */ /* 0x000fe40003f06270 */
[----:B------:R-:W2:Y:S01]  /*a7b0*/  I2F R4, R3 ;  /* 0x0000000300047306 */ /* 0x000ea20000201400 */
[----:B-1----:R-:W-:-:S02]  /*a7c0*/  FFMA.FTZ R9, R6, UR4, R43 ;  /* 0x0000000406097c23 */ /* 0x002fc4000801002b */
[C---:B------:R-:W-:Y:S02]  /*a7d0*/  FFMA.FTZ R10, R6.reuse, UR4, R60 ;  /* 0x00000004060a7c23 */ /* 0x040fe4000801003c */
[----:B------:R-:W-:Y:S01]  /*a7e0*/  FFMA.FTZ R13, R6, UR4, R40 ;  /* 0x00000004060d7c23 */ /* 0x000fe20008010028 */
[----:B------:R-:W-:Y:S01]  /*a7f0*/  FSEL R18, R9, -INF , !P1 ;  /* 0xff80000009127808 */ /* 0x000fe20004800000 */
[----:B------:R-:W-:Y:S01]  /*a800*/  FMUL.FTZ R9, R213, c[0x0][0x2ec] ;  /* 0x0000bb00d5097a20 */ /* 0x000fe20000410000 */
[----:B------:R-:W-:Y:S01]  /*a810*/  FSEL R16, R10, -INF , !P4 ;  /* 0xff8000000a107808 */ /* 0x000fe20006000000 */
[----:B------:R-:W-:Y:S01]  /*a820*/  FFMA.FTZ R11, R6, UR4, R29 ;  /* 0x00000004060b7c23 */ /* 0x000fe2000801001d */
[----:B------:R-:W-:Y:S01]  /*a830*/  FSEL R21, R13, -INF , !P6 ;  /* 0xff8000000d157808 */ /* 0x000fe20007000000 */
[----:B------:R-:W1:Y:S01]  /*a840*/  I2F R6, R5 ;  /* 0x0000000500067306 */ /* 0x000e620000201400 */
[----:B------:R-:W-:Y:S01]  /*a850*/  ISETP.GE.AND P4, PT, R2, R25, PT ;  /* 0x000000190200720c */ /* 0x000fe20003f86270 */
[----:B--2---:R-:W-:Y:S01]  /*a860*/  FFMA.FTZ R10, R4, UR4, R42 ;  /* 0x00000004040a7c23 */ /* 0x004fe2000801002a */
[----:B------:R-:W-:Y:S01]  /*a870*/  ISETP.GE.AND P1, PT, R2, R26, PT ;  /* 0x0000001a0200720c */ /* 0x000fe20003f26270 */
[----:B------:R-:W-:Y:S01]  /*a880*/  FMUL.FTZ R13, R214, c[0x0][0x2ec] ;  /* 0x0000bb00d60d7a20 */ /* 0x000fe20000410000 */
[----:B------:R-:W-:Y:S01]  /*a890*/  ISETP.GE.AND P6, PT, R2, R27, PT ;  /* 0x0000001b0200720c */ /* 0x000fe20003fc6270 */
[----:B------:R-:W-:Y:S01]  /*a8a0*/  FFMA.FTZ R2, R8, UR4, R38 ;  /* 0x0000000408027c23 */ /* 0x000fe20008010026 */
[----:B------:R-:W-:Y:S01]  /*a8b0*/  FSEL R34, R11, -INF , !P0 ;  /* 0xff8000000b227808 */ /* 0x000fe20004000000 */
[----:B------:R2:W-:Y:S01]  /*a8c0*/  MUFU.TANH R38, R9 ;  /* 0x0000000900267308 */ /* 0x0005e20000002400 */
[----:B------:R-:W-:Y:S01]  /*a8d0*/  ISETP.GE.AND P0, PT, R3, R24, PT ;  /* 0x000000180300720c */ /* 0x000fe20003f06270 */
[----:B------:R-:W-:Y:S01]  /*a8e0*/  FFMA.FTZ R11, R4, UR4, R52 ;  /* 0x00000004040b7c23 */ /* 0x000fe20008010034 */
[----:B------:R-:W-:-:S02]  /*a8f0*/  FSEL R222, R2, -INF , !P4 ;  /* 0xff80000002de7808 */ /* 0x000fc40006000000 */
[----:B------:R-:W-:Y:S02]  /*a900*/  IADD3 R2, R0, 0x19, RZ ;  /* 0x0000001900027810 */ /* 0x000fe40007ffe0ff */
[----:B------:R-:W-:Y:S01]  /*a910*/  ISETP.GE.AND P4, PT, R3, R26, PT ;  /* 0x0000001a0300720c */ /* 0x000fe20003f86270 */
[----:B------:R3:W-:Y:S01]  /*a920*/  MUFU.TANH R29, R13 ;  /* 0x0000000d001d7308 */ /* 0x0007e20000002400 */
[----:B------:R-:W-:Y:S01]  /*a930*/  FSEL R223, R7, -INF , !P6 ;  /* 0xff80000007df7808 */ /* 0x000fe20007000000 */
[----:B-1----:R-:W-:Y:S01]  /*a940*/  FFMA.FTZ R7, R6, UR4, R53 ;  /* 0x0000000406077c23 */ /* 0x002fe20008010035 */
[----:B------:R-:W-:Y:S02]  /*a950*/  FSEL R219, R11, -INF , !P4 ;  /* 0xff8000000bdb7808 */ /* 0x000fe40006000000 */
[C---:B------:R-:W-:Y:S02]  /*a960*/  ISETP.GE.AND P6, PT, R5.reuse, R24, PT ;  /* 0x000000180500720c */ /* 0x040fe40003fc6270 */
[----:B------:R-:W-:Y:S01]  /*a970*/  ISETP.GE.AND P4, PT, R5, R27, PT ;  /* 0x0000001b0500720c */ /* 0x000fe20003f86270 */
[----:B--2---:R-:W-:Y:S01]  /*a980*/  FFMA.FTZ R9, R8, UR4, R39 ;  /* 0x0000000408097c23 */ /* 0x004fe20008010027 */
[----:B------:R-:W-:Y:S01]  /*a990*/  FSEL R212, R7, -INF , !P6 ;  /* 0xff80000007d47808 */ /* 0x000fe20007000000 */
[----:B------:R-:W-:Y:S01]  /*a9a0*/  FFMA.FTZ R8, R4, UR4, R57 ;  /* 0x0000000404087c23 */ /* 0x000fe20008010039 */
[----:B------:R-:W-:-:S02]  /*a9b0*/  ISETP.GE.AND P6, PT, R2, R25, PT ;  /* 0x000000190200720c */ /* 0x000fc40003fc6270 */
[----:B------:R-:W-:Y:S01]  /*a9c0*/  FSEL R224, R9, -INF , !P1 ;  /* 0xff80000009e07808 */ /* 0x000fe20004800000 */
[----:B------:R-:W-:Y:S01]  /*a9d0*/  FFMA.FTZ R9, R4, UR4, R58 ;  /* 0x0000000404097c23 */ /* 0x000fe2000801003a */
[----:B------:R-:W-:Y:S01]  /*a9e0*/  ISETP.GE.AND P1, PT, R3, R27, PT ;  /* 0x0000001b0300720c */ /* 0x000fe20003f26270 */
[----:B---3--:R-:W-:Y:S01]  /*a9f0*/  FMUL.FTZ R13, R230, c[0x0][0x2ec] ;  /* 0x0000bb00e60d7a20 */ /* 0x008fe20000410000 */
[----:B------:R-:W1:Y:S01]  /*aa00*/  I2F R3, R2 ;  /* 0x0000000200037306 */ /* 0x000e620000201400 */
[----:B------:R-:W-:Y:S01]  /*aa10*/  FSEL R218, R8, -INF , !P5 ;  /* 0xff80000008da7808 */ /* 0x000fe20006800000 */
[----:B------:R-:W-:Y:S01]  /*aa20*/  FMUL.FTZ R8, R215, c[0x0][0x2ec] ;  /* 0x0000bb00d7087a20 */ /* 0x000fe20000410000 */
[----:B------:R-:W-:Y:S02]  /*aa30*/  IADD3 R4, R0, 0x20, RZ ;  /* 0x0000002000047810 */ /* 0x000fe40007ffe0ff */
[----:B------:R-:W-:Y:S02]  /*aa40*/  FSEL R217, R9, -INF , !P0 ;  /* 0xff80000009d97808 */ /* 0x000fe40004000000 */
[C---:B------:R-:W-:Y:S01]  /*aa50*/  ISETP.GE.AND P0, PT, R5.reuse, R25, PT ;  /* 0x000000190500720c */ /* 0x040fe20003f06270 */
[----:B------:R2:W-:Y:S01]  /*aa60*/  MUFU.TANH R36, R8 ;  /* 0x0000000800247308 */ /* 0x0005e20000002400 */
[----:B------:R-:W-:Y:S01]  /*aa70*/  ISETP.GE.AND P5, PT, R5, R26, PT ;  /* 0x0000001a0500720c */ /* 0x000fe20003fa6270 */
[----:B------:R-:W-:Y:S01]  /*aa80*/  FFMA.FTZ R5, R6, UR4, R41 ;  /* 0x0000000406057c23 */ /* 0x000fe20008010029 */
[----:B------:R-:W-:-:S02]  /*aa90*/  FSEL R220, R10, -INF , !P1 ;  /* 0xff8000000adc7808 */ /* 0x000fc40004800000 */
[----:B------:R-:W-:Y:S02]  /*aaa0*/  ISETP.GE.AND P1, PT, R2, R24, PT ;  /* 0x000000180200720c */ /* 0x000fe40003f26270 */
[----:B------:R-:W-:Y:S01]  /*aab0*/  FSEL R214, R5, -INF , !P0 ;  /* 0xff80000005d67808 */ /* 0x000fe20004000000 */
[----:B------:R-:W3:Y:S01]  /*aac0*/  I2F R9, R4 ;  /* 0x0000000400097306 */ /* 0x000ee20000201400 */
[----:B------:R-:W-:Y:S01]  /*aad0*/  IADD3 R5, R0, 0x21, RZ ;  /* 0x0000002100057810 */ /* 0x000fe20007ffe0ff */
[C---:B-1----:R-:W-:Y:S01]  /*aae0*/  FFMA.FTZ R11, R3.reuse, UR4, R49 ;  /* 0x00000004030b7c23 */ /* 0x042fe20008010031 */
[----:B------:R-:W-:Y:S01]  /*aaf0*/  ISETP.GE.AND P0, PT, R2, R26, PT ;  /* 0x0000001a0200720c */ /* 0x000fe20003f06270 */
[----:B------:R-:W-:Y:S01]  /*ab00*/  FFMA.FTZ R10, R3, UR4, R48 ;  /* 0x00000004030a7c23 */ /* 0x000fe20008010030 */
[----:B------:R-:W-:Y:S01]  /*ab10*/  MOV R230, R233 ;  /* 0x000000e900e67202 */ /* 0x000fe20000000f00 */
[----:B------:R-:W-:Y:S01]  /*ab20*/  IMAD.MOV.U32 R233, RZ, RZ, R234 ;  /* 0x000000ffffe97224 */ /* 0x000fe200078e00ea */
[----:B------:R-:W-:Y:S01]  /*ab30*/  FSEL R51, R11, -INF , !P0 ;  /* 0xff8000000b337808 */ /* 0x000fe20004000000 */
[----:B--2---:R-:W-:Y:S01]  /*ab40*/  FFMA.FTZ R8, R6, UR4, R35 ;  /* 0x0000000406087c23 */ /* 0x004fe20008010023 */
[----:B------:R-:W1:Y:S01]  /*ab50*/  I2F R7, R5 ;  /* 0x0000000500077306 */ /* 0x000e620000201400 */
[----:B------:R-:W-:-:S02]  /*ab60*/  ISETP.GE.AND P0, PT, R4, R27, PT ;  /* 0x0000001b0400720c */ /* 0x000fc40003f06270 */
[----:B------:R-:W-:Y:S02]  /*ab70*/  MOV R226, R230 ;  /* 0x000000e600e27202 */ /* 0x000fe40000000f00 */
[----:B------:R-:W-:Y:S01]  /*ab80*/  FSEL R215, R8, -INF , !P5 ;  /* 0xff80000008d77808 */ /* 0x000fe20006800000 */
[C---:B------:R-:W-:Y:S01]  /*ab90*/  FFMA.FTZ R8, R3.reuse, UR4, R138 ;  /* 0x0000000403087c23 */ /* 0x040fe2000801008a */
[----:B------:R-:W-:Y:S01]  /*aba0*/  ISETP.GE.AND P5, PT, R2, R27, PT ;  /* 0x0000001b0200720c */ /* 0x000fe20003fa6270 */
[----:B------:R-:W-:Y:S02]  /*abb0*/  FFMA.FTZ R2, R6, UR4, R32 ;  /* 0x0000000406027c23 */ /* 0x000fe40008010020 */
[----:B------:R-:W-:Y:S01]  /*abc0*/  FFMA.FTZ R6, R3, UR4, R61 ;  /* 0x0000000403067c23 */ /* 0x000fe2000801003d */
[----:B------:R-:W-:Y:S01]  /*abd0*/  IADD3 R3, R0, 0x28, RZ ;  /* 0x0000002800037810 */ /* 0x000fe20007ffe0ff */
[----:B------:R-:W-:Y:S01]  /*abe0*/  MUFU.TANH R32, R13 ;  /* 0x0000000d00207308 */ /* 0x000fe20000002400 */
[----:B------:R-:W-:Y:S01]  /*abf0*/  FSEL R216, R2, -INF , !P4 ;  /* 0xff80000002d87808 */ /* 0x000fe20006000000 */
[----:B---3--:R-:W-:Y:S01]  /*ac00*/  FFMA.FTZ R2, R9, UR4, R59 ;  /* 0x0000000409027c23 */ /* 0x008fe2000801003b */
[----:B------:R-:W-:Y:S01]  /*ac10*/  FSEL R50, R6, -INF , !P6 ;  /* 0xff80000006327808 */ /* 0x000fe20007000000 */
[----:B------:R-:W-:Y:S01]  /*ac20*/  FMUL.FTZ R6, R231, c[0x0][0x2ec] ;  /* 0x0000bb00e7067a20 */ /* 0x000fe20000410000 */
[----:B------:R-:W-:Y:S01]  /*ac30*/  FSEL R49, R8, -INF , !P1 ;  /* 0xff80000008317808 */ /* 0x000fe20004800000 */
[----:B-1----:R-:W-:Y:S01]  /*ac40*/  FFMA.FTZ R11, R7, UR4, R133 ;  /* 0x00000004070b7c23 */ /* 0x002fe20008010085 */
[C---:B------:R-:W-:Y:S01]  /*ac50*/  ISETP.GE.AND P1, PT, R4.reuse, R25, PT ;  /* 0x000000190400720c */ /* 0x040fe20003f26270 */
[----:B------:R-:W1:Y:S01]  /*ac60*/  I2F R8, R3 ;  /* 0x0000000300087306 */ /* 0x000e620000201400 */
[----:B------:R-:W-:-:S02]  /*ac70*/  ISETP.GE.AND P4, PT, R4, R24, PT ;  /* 0x000000180400720c */ /* 0x000fc40003f86270 */
[----:B------:R-:W-:Y:S01]  /*ac80*/  ISETP.GE.AND P6, PT, R4, R26, PT ;  /* 0x0000001a0400720c */ /* 0x000fe20003fc6270 */
[----:B------:R-:W-:Y:S01]  /*ac90*/  FFMA.FTZ R4, R9, UR4, R62 ;  /* 0x0000000409047c23 */ /* 0x000fe2000801003e */
[----:B------:R-:W-:Y:S02]  /*aca0*/  FSEL R39, R2, -INF , !P1 ;  /* 0xff80000002277808 */ /* 0x000fe40004800000 */
[----:B------:R-:W-:Y:S01]  /*acb0*/  IADD3 R2, R0, 0x29, RZ ;  /* 0x0000002900027810 */ /* 0x000fe20007ffe0ff */
[----:B------:R2:W-:Y:S01]  /*acc0*/  MUFU.TANH R35, R6 ;  /* 0x0000000600237308 */ /* 0x0005e20000002400 */
[----:B------:R-:W-:Y:S01]  /*acd0*/  FSEL R213, R10, -INF , !P5 ;  /* 0xff8000000ad57808 */ /* 0x000fe20006800000 */
[----:B------:R-:W-:Y:S01]  /*ace0*/  FFMA.FTZ R10, R7, UR4, R142 ;  /* 0x00000004070a7c23 */ /* 0x000fe2000801008e */
[----:B------:R-:W-:Y:S01]  /*acf0*/  FSEL R64, R4, -INF , !P4 ;  /* 0xff80000004407808 */ /* 0x000fe20006000000 */
[----:B------:R-:W-:Y:S01]  /*ad00*/  FFMA.FTZ R4, R9, UR4, R45 ;  /* 0x0000000409047c23 */ /* 0x000fe2000801002d */
[----:B------:R-:W-:-:S02]  /*ad10*/  ISETP.GE.AND P5, PT, R5, R24, PT ;  /* 0x000000180500720c */ /* 0x000fc40003fa6270 */
[C---:B------:R-:W-:Y:S02]  /*ad20*/  ISETP.GE.AND P4, PT, R5.reuse, R25, PT ;  /* 0x000000190500720c */ /* 0x040fe40003f86270 */
[----:B------:R-:W-:Y:S02]  /*ad30*/  ISETP.GE.AND P1, PT, R5, R26, PT ;  /* 0x0000001a0500720c */ /* 0x000fe40003f26270 */
[----:B------:R-:W-:Y:S01]  /*ad40*/  FSEL R133, R4, -INF , !P0 ;  /* 0xff80000004857808 */ /* 0x000fe20004000000 */
[----:B-1----:R-:W-:Y:S01]  /*ad50*/  FFMA.FTZ R4, R8, UR4, R132 ;  /* 0x0000000408047c23 */ /* 0x002fe20008010084 */
[----:B------:R-:W-:Y:S02]  /*ad60*/  FSEL R143, R11, -INF , !P1 ;  /* 0xff8000000b8f7808 */ /* 0x000fe40004800000 */
[----:B------:R-:W-:Y:S01]  /*ad70*/  ISETP.GE.AND P0, PT, R3, R24, PT ;  /* 0x000000180300720c */ /* 0x000fe20003f06270 */
[----:B--2---:R-:W-:Y:S01]  /*ad80*/  FFMA.FTZ R6, R9, UR4, R54 ;  /* 0x0000000409067c23 */ /* 0x004fe20008010036 */
[----:B------:R-:W-:Y:S01]  /*ad90*/  ISETP.GE.AND P1, PT, R3, R27, PT ;  /* 0x0000001b0300720c */ /* 0x000fe20003f26270 */
[C---:B------:R-:W-:Y:S01]  /*ada0*/  FFMA.FTZ R9, R7.reuse, UR4, R140 ;  /* 0x0000000407097c23 */ /* 0x040fe2000801008c */
[----:B------:R-:W-:Y:S01]  /*adb0*/  MOV R231, R235 ;  /* 0x000000eb00e77202 */ /* 0x000fe20000000f00 */
[----:B------:R-:W-:Y:S01]  /*adc0*/  FFMA.FTZ R7, R7, UR4, R55 ;  /* 0x0000000407077c23 */ /* 0x000fe20008010037 */
[----:B------:R-:W-:-:S02]  /*add0*/  FSEL R138, R6, -INF , !P6 ;  /* 0xff800000068a7808 */ /* 0x000fc40007000000 */
[----:B------:R-:W-:Y:S01]  /*ade0*/  ISETP.GE.AND P6, PT, R5, R27, PT ;  /* 0x0000001b0500720c */ /* 0x000fe20003fc6270 */
[----:B------:R-:W1:Y:S01]  /*adf0*/  I2F R6, R2 ;  /* 0x0000000200067306 */ /* 0x000e620000201400 */
[----:B------:R-:W-:Y:S01]  /*ae00*/  FMUL.FTZ R5, R250, c[0x0][0x2ec] ;  /* 0x0000bb00fa057a20 */ /* 0x000fe20000410000 */
[----:B------:R-:W-:Y:S01]  /*ae10*/  FSEL R250, R10, -INF , !P5 ;  /* 0xff8000000afa7808 */ /* 0x000fe20006800000 */
[----:B------:R-:W-:Y:S01]  /*ae20*/  FMUL.FTZ R10, R232, c[0x0][0x2ec] ;  /* 0x0000bb00e80a7a20 */ /* 0x000fe20000410000 */
[----:B------:R-:W-:Y:S01]  /*ae30*/  FSEL R142, R9, -INF , !P4 ;  /* 0xff800000098e7808 */ /* 0x000fe20006000000 */
[----:B------:R-:W-:Y:S01]  /*ae40*/  IMAD.MOV.U32 R232, RZ, RZ, R249 ;  /* 0x000000ffffe87224 */ /* 0x000fe200078e00f9 */
[C---:B------:R-:W-:Y:S01]  /*ae50*/  ISETP.GE.AND P5, PT, R3.reuse, R25, PT ;  /* 0x000000190300720c */ /* 0x040fe20003fa6270 */
[----:B------:R-:W-:Y:S01]  /*ae60*/  IMAD.MOV.U32 R227, RZ, RZ, R231 ;  /* 0x000000ffffe37224 */ /* 0x000fe200078e00e7 */
[----:B------:R2:W-:Y:S01]  /*ae70*/  MUFU.TANH R14, R5 ;  /* 0x00000005000e7308 */ /* 0x0005e20000002400 */
[----:B------:R-:W-:Y:S01]  /*ae80*/  ISETP.GE.AND P4, PT, R3, R26, PT ;  /* 0x0000001a0300720c */ /* 0x000fe20003f86270 */
[C---:B------:R-:W-:Y:S01]  /*ae90*/  FFMA.FTZ R3, R8.reuse, UR4, R47 ;  /* 0x0000000408037c23 */ /* 0x040fe2000801002f */
[----:B------:R-:W-:Y:S01]  /*aea0*/  FSEL R58, R7, -INF , !P6 ;  /* 0xff800000073a7808 */ /* 0x000fe20007000000 */
[----:B------:R-:W-:Y:S01]  /*aeb0*/  FFMA.FTZ R7, R8, UR4, R46 ;  /* 0x0000000408077c23 */ /* 0x000fe2000801002e */
[----:B------:R-:W-:-:S02]  /*aec0*/  FSEL R234, R4, -INF , !P0 ;  /* 0xff80000004ea7808 */ /* 0x000fc40004000000 */
[----:B------:R-:W-:Y:S01]  /*aed0*/  FSEL R235, R3, -INF , !P5 ;  /* 0xff80000003eb7808 */ /* 0x000fe20006800000 */
[----:B------:R3:W-:Y:S01]  /*aee0*/  MUFU.TANH R28, R10 ;  /* 0x0000000a001c7308 */ /* 0x0007e20000002400 */
[----:B------:R-:W-:Y:S01]  /*aef0*/  FSEL R249, R7, -INF , !P4 ;  /* 0xff80000007f97808 */ /* 0x000fe20006000000 */
[----:B-1----:R-:W-:Y:S01]  /*af00*/  FFMA.FTZ R13, R6, UR4, R63 ;  /* 0x00000004060d7c23 */ /* 0x002fe2000801003f */
[----:B------:R-:W-:Y:S01]  /*af10*/  ISETP.GE.AND P6, PT, R2, R24, PT ;  /* 0x000000180200720c */ /* 0x000fe20003fc6270 */
[----:B------:R-:W-:Y:S01]  /*af20*/  FMUL.FTZ R3, R208, c[0x0][0x2ec] ;  /* 0x0000bb00d0037a20 */ /* 0x000fe20000410000 */
[----:B------:R-:W-:Y:S01]  /*af30*/  ISETP.GE.AND P0, PT, R2, R25, PT ;  /* 0x000000190200720c */ /* 0x000fe20003f06270 */
[----:B------:R-:W-:Y:S01]  /*af40*/  FFMA.FTZ R11, R6, UR4, R15 ;  /* 0x00000004060b7c23 */ /* 0x000fe2000801000f */
[----:B------:R-:W-:Y:S01]  /*af50*/  ISETP.GE.AND P5, PT, R2, R26, PT ;  /* 0x0000001a0200720c */ /* 0x000fe20003fa6270 */
[----:B------:R1:W-:Y:S01]  /*af60*/  MUFU.TANH R15, R3 ;  /* 0x00000003000f7308 */ /* 0x0003e20000002400 */
[----:B--2---:R-:W-:-:S02]  /*af70*/  IADD3 R5, R0, 0x30, RZ ;  /* 0x0000003000057810 */ /* 0x004fc40007ffe0ff */
[----:B------:R-:W-:Y:S01]  /*af80*/  ISETP.GE.AND P4, PT, R2, R27, PT ;  /* 0x0000001b0200720c */ /* 0x000fe20003f86270 */
[----:B------:R-:W-:Y:S01]  /*af90*/  FFMA.FTZ R2, R8, UR4, R44 ;  /* 0x0000000408027c23 */ /* 0x000fe2000801002c */
[----:B------:R-:W-:Y:S01]  /*afa0*/  IADD3 R4, R0, 0x31, RZ ;  /* 0x0000003100047810 */ /* 0x000fe20007ffe0ff */
[----:B------:R-:W-:Y:S01]  /*afb0*/  FFMA.FTZ R8, R6, UR4, R139 ;  /* 0x0000000406087c23 */ /* 0x000fe2000801008b */
[----:B------:R-:W-:Y:S01]  /*afc0*/  FSEL R231, R13, -INF , !P5 ;  /* 0xff8000000de77808 */ /* 0x000fe20006800000 */
[----:B------:R-:W2:Y:S01]  /*afd0*/  I2F R9, R5 ;  /* 0x0000000500097306 */ /* 0x000ea20000201400 */
[----:B------:R-:W-:Y:S01]  /*afe0*/  FSEL R2, R2, -INF , !P1 ;  /* 0xff80000002027808 */ /* 0x000fe20004800000 */
[----:B---3--:R-:W-:Y:S01]  /*aff0*/  FFMA.FTZ R10, R6, UR4, R141 ;  /* 0x00000004060a7c23 */ /* 0x008fe2000801008d */
[----:B------:R-:W-:Y:S01]  /*b000*/  FSEL R230, R8, -INF , !P0 ;  /* 0xff80000008e67808 */ /* 0x000fe20004000000 */
[----:B------:R-:W-:Y:S01]  /*b010*/  FMUL.FTZ R8, R209, c[0x0][0x2ec] ;  /* 0x0000bb00d1087a20 */ /* 0x000fe20000410000 */
[C---:B------:R-:W-:Y:S01]  /*b020*/  ISETP.GE.AND P1, PT, R5.reuse, R24, PT ;  /* 0x000000180500720c */ /* 0x040fe20003f26270 */
[----:B------:R3:W-:Y:S01]  /*b030*/  STL [R1+0x18], R2 ;  /* 0x0000180201007387 */ /* 0x0007e20000100800 */
[----:B------:R-:W-:Y:S01]  /*b040*/  FSEL R228, R10, -INF , !P6 ;  /* 0xff8000000ae47808 */ /* 0x000fe20007000000 */
[----:B------:R-:W4:Y:S01]  /*b050*/  I2F R7, R4 ;  /* 0x0000000400077306 */ /* 0x000f220000201400 */
[----:B------:R-:W-:-:S02]  /*b060*/  ISETP.GE.AND P6, PT, R5, R25, PT ;  /* 0x000000190500720c */ /* 0x000fc40003fc6270 */
[C---:B------:R-:W-:Y:S02]  /*b070*/  ISETP.GE.AND P0, PT, R5.reuse, R26, PT ;  /* 0x0000001a0500720c */ /* 0x040fe40003f06270 */
[----:B------:R-:W-:Y:S02]  /*b080*/  ISETP.GE.AND P5, PT, R5, R27, PT ;  /* 0x0000001b0500720c */ /* 0x000fe40003fa6270 */
[----:B-1----:R-:W-:Y:S01]  /*b090*/  IADD3 R3, R0, 0x38, RZ ;  /* 0x0000003800037810 */ /* 0x002fe20007ffe0ff */
[----:B--2---:R-:W-:Y:S01]  /*b0a0*/  FFMA.FTZ R5, R9, UR4, R37 ;  /* 0x0000000409057c23 */ /* 0x004fe20008010025 */
[----:B------:R-:W-:Y:S01]  /*b0b0*/  FSEL R56, R11, -INF , !P4 ;  /* 0xff8000000b387808 */ /* 0x000fe20006000000 */
[----:B------:R-:W-:Y:S01]  /*b0c0*/  FMUL.FTZ R11, R226, c[0x0][0x2ec] ;  /* 0x0000bb00e20b7a20 */ /* 0x000fe20000410000 */
[----:B------:R-:W-:Y:S01]  /*b0d0*/  I2F R6, R3 ;  /* 0x0000000300067306 */ /* 0x000fe20000201400 */
[----:B------:R-:W-:Y:S02]  /*b0e0*/  MOV R67, R232 ;  /* 0x000000e800437202 */ /* 0x000fe40000000f00 */
[----:B------:R-:W-:Y:S01]  /*b0f0*/  FSEL R229, R5, -INF , !P1 ;  /* 0xff80000005e57808 */ /* 0x000fe20004800000 */
[----:B------:R-:W-:Y:S01]  /*b100*/  FFMA.FTZ R5, R9, UR4, R14 ;  /* 0x0000000409057c23 */ /* 0x000fe2000801000e */
[CC--:B------:R-:W-:Y:S01]  /*b110*/  ISETP.GE.AND P4, PT, R4.reuse, R24.reuse, PT ;  /* 0x000000180400720c */ /* 0x0c0fe20003f86270 */
[----:B----4-:R-:W-:Y:S01]  /*b120*/  FFMA.FTZ R10, R7, UR4, R38 ;  /* 0x00000004070a7c23 */ /* 0x010fe20008010026 */
[-C--:B------:R-:W-:Y:S01]  /*b130*/  ISETP.GE.AND P1, PT, R4, R25.reuse, PT ;  /* 0x000000190400720c */ /* 0x080fe20003f26270 */
[----:B------:R-:W-:Y:S01]  /*b140*/  MUFU.TANH R11, R11 ;  /* 0x0000000b000b7308 */ /* 0x000fe20000002400 */
[----:B------:R-:W-:Y:S01]  /*b150*/  FSEL R46, R5, -INF , !P5 ;  /* 0xff800000052e7808 */ /* 0x000fe20006800000 */
[----:B------:R-:W-:Y:S01]  /*b160*/  FMUL.FTZ R5, R233, c[0x0][0x2ec] ;  /* 0x0000bb00e9057a20 */ /* 0x000fe20000410000 */
[----:B------:R-:W-:Y:S01]  /*b170*/  FSEL R225, R10, -INF , !P4 ;  /* 0xff8000000ae17808 */ /* 0x000fe20006000000 */
[----:B---3--:R-:W-:Y:S01]  /*b180*/  FFMA.FTZ R2, R9, UR4, R29 ;  /* 0x0000000409027c23 */ /* 0x008fe2000801001d */
[C---:B------:R-:W-:Y:S01]  /*b190*/  ISETP.GE.AND P5, PT, R0.reuse, R24, PT ;  /* 0x000000180000720c */ /* 0x040fe20003fa6270 */
[----:B------:R-:W-:Y:S01]  /*b1a0*/  FMUL.FTZ R14, R211, c[0x0][0x2ec] ;  /* 0x0000bb00d30e7a20 */ /* 0x000fe20000410000 */
[----:B------:R-:W-:Y:S01]  /*b1b0*/  ISETP.GE.AND P4, PT, R0, R25, PT ;  /* 0x000000190000720c */ /* 0x000fe20003f86270 */
[----:B------:R1:W-:Y:S01]  /*b1c0*/  MUFU.TANH R29, R8 ;  /* 0x00000008001d7308 */ /* 0x0003e20000002400 */
[----:B------:R-:W-:Y:S01]  /*b1d0*/  FSEL R232, R2, -INF , !P6 ;  /* 0xff80000002e87808 */ /* 0x000fe20007000000 */
[----:B------:R-:W-:Y:S01]  /*b1e0*/  FMUL.FTZ R10, R67, c[0x0][0x2ec] ;  /* 0x0000bb00430a7a20 */ /* 0x000fe20000410000 */
[----:B------:R-:W-:-:S02]  /*b1f0*/  ISETP.GE.AND P6, PT, R4, R26, PT ;  /* 0x0000001a0400720c */ /* 0x000fc40003fc6270 */
[----:B------:R-:W-:Y:S01]  /*b200*/  IADD3 R2, R0, 0x39, RZ ;  /* 0x0000003900027810 */ /* 0x000fe20007ffe0ff */
[----:B-1----:R-:W-:Y:S02]  /*b210*/  FFMA.FTZ R8, R9, UR4, R32 ;  /* 0x0000000409087c23 */ /* 0x002fe40008010020 */
[----:B------:R-:W-:-:S03]  /*b220*/  FFMA.FTZ R9, R7, UR4, R36 ;  /* 0x0000000407097c23 */ /* 0x000fc60008010024 */
[----:B------:R-:W-:Y:S01]  /*b230*/  FSEL R141, R8, -INF , !P0 ;  /* 0xff800000088d7808 */ /* 0x000fe20004000000 */
[----:B------:R-:W-:Y:S01]  /*b240*/  FMUL.FTZ R8, R210, c[0x0][0x2ec] ;  /* 0x0000bb00d2087a20 */ /* 0x000fe20000410000 */
[----:B------:R-:W-:Y:S02]  /*b250*/  ISETP.GE.AND P0, PT, R4, R27, PT ;  /* 0x0000001b0400720c */ /* 0x000fe40003f06270 */
[----:B------:R-:W-:Y:S01]  /*b260*/  FSEL R226, R9, -INF , !P1 ;  /* 0xff80000009e27808 */ /* 0x000fe20004800000 */
[----:B------:R1:W2:Y:S01]  /*b270*/  MUFU.TANH R13, R8 ;  /* 0x00000008000d7308 */ /* 0x0002a20000002400 */
[----:B------:R-:W-:-:S07]  /*b280*/  ISETP.GE.AND P1, PT, R0, R26, PT ;  /* 0x0000001a0000720c */ /* 0x000fce0003f26270 */
[----:B------:R-:W-:Y:S01]  /*b290*/  I2F R4, R2 ;  /* 0x0000000200047306 */ /* 0x000fe20000201400 */
[----:B-1----:R-:W-:-:S07]  /*b2a0*/  FFMA.FTZ R8, R7, UR4, R35 ;  /* 0x0000000407087c23 */ /* 0x002fce0008010023 */
[----:B------:R-:W-:Y:S01]  /*b2b0*/  MUFU.TANH R9, R14 ;  /* 0x0000000e00097308 */ /* 0x000fe20000002400 */
[----:B------:R-:W-:Y:S01]  /*b2c0*/  FFMA.FTZ R7, R7, UR4, R28 ;  /* 0x0000000407077c23 */ /* 0x000fe2000801001c */
[----:B------:R-:W-:Y:S02]  /*b2d0*/  FSEL R233, R8, -INF , !P6 ;  /* 0xff80000008e97808 */ /* 0x000fe40007000000 */
[----:B------:R-:W-:-:S04]  /*b2e0*/  ISETP.GE.AND P6, PT, R3, R24, PT ;  /* 0x000000180300720c */ /* 0x000fc80003fc6270 */
[----:B------:R1:W3:Y:S01]  /*b2f0*/  MUFU.TANH R8, R5 ;  /* 0x0000000500087308 */ /* 0x0002e20000002400 */
[----:B------:R-:W-:Y:S01]  /*b300*/  FSEL R40, R7, -INF , !P0 ;  /* 0xff80000007287808 */ /* 0x000fe20004000000 */
[----:B--2---:R-:W-:Y:S01]  /*b310*/  FFMA.FTZ R7, R6, UR4, R13 ;  /* 0x0000000406077c23 */ /* 0x004fe2000801000d */
[----:B------:R-:W-:-:S04]  /*b320*/  ISETP.GE.AND P0, PT, R3, R25, PT ;  /* 0x000000190300720c */ /* 0x000fc80003f06270 */
[----:B------:R-:W-:Y:S01]  /*b330*/  FSEL R211, R7, -INF , !P0 ;  /* 0xff80000007d37808 */ /* 0x000fe20004000000 */
[----:B------:R-:W-:Y:S01]  /*b340*/  FMUL.FTZ R7, R227, c[0x0][0x2ec] ;  /* 0x0000bb00e3077a20 */ /* 0x000fe20000410000 */
[----:B------:R-:W-:Y:S01]  /*b350*/  ISETP.GE.AND P0, PT, R0, R27, PT ;  /* 0x0000001b0000720c */ /* 0x000fe20003f06270 */
[----:B------:R-:W-:-:S04]  /*b360*/  FFMA.FTZ R0, R12, UR4, R252 ;  /* 0x000000040c007c23 */ /* 0x000fc800080100fc */
[----:B------:R-:W2:Y:S01]  /*b370*/  MUFU.TANH R7, R7 ;  /* 0x0000000700077308 */ /* 0x000ea20000002400 */
[----:B-1----:R-:W-:Y:S01]  /*b380*/  FFMA.FTZ R5, R6, UR4, R15 ;  /* 0x0000000406057c23 */ /* 0x002fe2000801000f */
[----:B------:R-:W-:Y:S02]  /*b390*/  FSEL R15, R0, -INF , !P1 ;  /* 0xff800000000f7808 */ /* 0x000fe40004800000 */
[----:B------:R-:W-:Y:S02]  /*b3a0*/  ISETP.GE.AND P1, PT, R2, R27, PT ;  /* 0x0000001b0200720c */ /* 0x000fe40003f26270 */
[----:B------:R-:W-:Y:S01]  /*b3b0*/  FSEL R210, R5, -INF , !P6 ;  /* 0xff80000005d27808 */ /* 0x000fe20007000000 */
[C---:B------:R-:W-:Y:S01]  /*b3c0*/  FFMA.FTZ R5, R6.reuse, UR4, R11 ;  /* 0x0000000406057c23 */ /* 0x040fe2000801000b */
[----:B------:R-:W-:Y:S01]  /*b3d0*/  ISETP.GE.AND P6, PT, R3, R26, PT ;  /* 0x0000001a0300720c */ /* 0x000fe20003fc6270 */
[----:B---3--:R-:W-:-:S03]  /*b3e0*/  FFMA.FTZ R6, R6, UR4, R8 ;  /* 0x0000000406067c23 */ /* 0x008fc60008010008 */
[----:B------:R-:W-:Y:S01]  /*b3f0*/  FSEL R227, R5, -INF , !P6 ;  /* 0xff80000005e37808 */ /* 0x000fe20007000000 */
[C---:B------:R-:W-:Y:S01]  /*b400*/  FFMA.FTZ R5, R12.reuse, UR4, R66 ;  /* 0x000000040c057c23 */ /* 0x040fe20008010042 */
[----:B------:R-:W-:Y:S01]  /*b410*/  ISETP.GE.AND P6, PT, R3, R27, PT ;  /* 0x0000001b0300720c */ /* 0x000fe20003fc6270 */
[C---:B------:R-:W-:Y:S02]  /*b420*/  FFMA.FTZ R3, R12.reuse, UR4, R65 ;  /* 0x000000040c037c23 */ /* 0x040fe40008010041 */
[----:B------:R-:W-:Y:S01]  /*b430*/  FFMA.FTZ R12, R12, UR4, R251 ;  /* 0x000000040c0c7c23 */ /* 0x000fe200080100fb */
[----:B------:R-:W-:Y:S01]  /*b440*/  FSEL R41, R6, -INF , !P6 ;  /* 0xff80000006297808 */ /* 0x000fe20007000000 */
[----:B--2---:R-:W-:Y:S01]  /*b450*/  FFMA.FTZ R0, R4, UR4, R7 ;  /* 0x0000000404007c23 */ /* 0x004fe20008010007 */
[----:B------:R-:W1:Y:S01]  /*b460*/  MUFU.TANH R6, R10 ;  /* 0x0000000a00067308 */ /* 0x000e620000002400 */
[----:B------:R-:W-:Y:S02]  /*b470*/  FSEL R13, R5, -INF , !P5 ;  /* 0xff800000050d7808 */ /* 0x000fe40006800000 */
[----:B------:R-:W-:-:S02]  /*b480*/  FSEL R12, R12, -INF , !P0 ;  /* 0xff8000000c0c7808 */ /* 0x000fc40004000000 */
[----:B------:R-:W-:Y:S02]  /*b490*/  PLOP3.LUT P0, PT, PT, PT, UP0, 0x80, 0x0 ;  /* 0x000000000000781c */ /* 0x000fe40003f0f008 */
[----:B------:R-:W-:Y:S01]  /*b4a0*/  FSEL R14, R3, -INF , !P4 ;  /* 0xff800000030e7808 */ /* 0x000fe20006000000 */
[----:B------:R-:W-:Y:S01]  /*b4b0*/  FFMA.FTZ R3, R4, UR4, R29 ;  /* 0x0000000404037c23 */ /* 0x000fe2000801001d */
[C---:B------:R-:W-:Y:S02]  /*b4c0*/  ISETP.GE.AND P6, PT, R2.reuse, R24, PT ;  /* 0x000000180200720c */ /* 0x040fe40003fc6270 */
[C---:B------:R-:W-:Y:S02]  /*b4d0*/  ISETP.GE.AND P5, PT, R2.reuse, R25, PT ;  /* 0x000000190200720c */ /* 0x040fe40003fa6270 */
[----:B------:R-:W-:Y:S01]  /*b4e0*/  ISETP.GE.AND P4, PT, R2, R26, PT ;  /* 0x0000001a0200720c */ /* 0x000fe20003f86270 */
[C---:B------:R-:W-:Y:S01]  /*b4f0*/  FFMA.FTZ R2, R4.reuse, UR4, R9 ;  /* 0x0000000404027c23 */ /* 0x040fe20008010009 */
[----:B------:R-:W-:Y:S01]  /*b500*/  FSEL R35, R3, -INF , !P6 ;  /* 0xff80000003237808 */ /* 0x000fe20007000000 */
[----:B-1----:R-:W-:Y:S01]  /*b510*/  FFMA.FTZ R4, R4, UR4, R6 ;  /* 0x0000000404047c23 */ /* 0x002fe20008010006 */
        /* <DEDUP_REMOVED lines=82> */
.L_x_416:
[----:B------:R-:W-:Y:S05]  /*ba40*/  BSYNC B0 ;  /* 0x0000000000007941 */ /* 0x000fea0003800000 */
.L_x_415:
[----:B------:R-:W0:Y:S02]  /*ba50*/  LDGDEPBAR ;  /* 0x00000000000079af */ /* 0x000e240000000000 */
.L_x_414:
[----:B------:R-:W-:Y:S04]  /*ba60*/  STL [R1+0xa8], R236 ;  /* 0x0000a8ec01007387 */ /* 0x000fe80000100800 */
[----:B------:R-:W-:Y:S04]  /*ba70*/  STL [R1+0xa4], R27 ;  /* 0x0000a41b01007387 */ /* 0x000fe80000100800 */
[----:B------:R-:W-:Y:S04]  /*ba80*/  STL [R1+0xa0], R26 ;  /* 0x0000a01a01007387 */ /* 0x000fe80000100800 */
[----:B------:R2:W-:Y:S04]  /*ba90*/  STL [R1+0x9c], R25 ;  /* 0x00009c1901007387 */ /* 0x0005e80000100800 */
[----:B--2---:R-:W2:Y:S01]  /*baa0*/  LDL.LU R25, [R1+0x18] ;  /* 0x0000180001197983 */ /* 0x004ea20000300800 */
[----:B------:R-:W-:-:S03]  /*bab0*/  FMNMX.FTZ R0, R137, R13, !PT ;  /* 0x0000000d89007209 */ /* 0x000fc60007810000 */
[----:B------:R-:W-:Y:S01]  /*bac0*/  STL [R1+0x98], R24 ;  /* 0x0000981801007387 */ /* 0x000fe20000100800 */
        /* <DEDUP_REMOVED lines=53> */
[----:B------:R-:W-:Y:S01]  /*be20*/  FMNMX.FTZ R4, R231, R4, !PT ;  /* 0x00000004e7047209 */ /* 0x000fe20007810000 */
[----:B------:R-:W3:Y:S01]  /*be30*/  SHFL.BFLY PT, R5, R2, 0x2, 0x1f ;  /* 0x0c401f0002057f89 */ /* 0x000ee200000e0000 */
[----:B------:R-:W-:Y:S02]  /*be40*/  FMNMX.FTZ R3, R133, R3, !PT ;  /* 0x0000000385037209 */ /* 0x000fe40007810000 */
[----:B------:R-:W-:-:S02]  /*be50*/  FMNMX.FTZ R4, R141, R4, !PT ;  /* 0x000000048d047209 */ /* 0x000fc40007810000 */
[----:B------:R-:W-:Y:S02]  /*be60*/  FMNMX.FTZ R3, R58, R3, !PT ;  /* 0x000000033a037209 */ /* 0x000fe40007810000 */
[----:B------:R-:W-:-:S04]  /*be70*/  FMNMX.FTZ R4, R233, R4, !PT ;  /* 0x00000004e9047209 */ /* 0x000fc80007810000 */
[----:B------:R-:W-:-:S04]  /*be80*/  FMNMX.FTZ R4, R227, R4, !PT ;  /* 0x00000004e3047209 */ /* 0x000fc80007810000 */
[----:B------:R-:W-:Y:S02]  /*be90*/  FMNMX.FTZ R4, R209, R4, !PT ;  /* 0x00000004d1047209 */ /* 0x000fe40007810000 */
[----:B-1----:R-:W-:-:S03]  /*bea0*/  FMNMX.FTZ R38, R0, R6, !PT ;  /* 0x0000000600267209 */ /* 0x002fc60007810000 */
[----:B------:R-:W1:Y:S01]  /*beb0*/  SHFL.BFLY PT, R8, R4, 0x2, 0x1f ;  /* 0x0c401f0004087f89 */ /* 0x000e6200000e0000 */
[----:B------:R-:W-:-:S03]  /*bec0*/  FSETP.NEU.FTZ.AND P6, PT, R38, -INF , PT ;  /* 0xff8000002600780b */ /* 0x000fc60003fdd000 */
[----:B------:R-:W-:Y:S01]  /*bed0*/  STL [R1+0x34], R38 ;  /* 0x0000342601007387 */ /* 0x000fe20000100800 */
[----:B---3--:R-:W-:-:S05]  /*bee0*/  FMNMX.FTZ R2, R2, R5, !PT ;  /* 0x0000000502027209 */ /* 0x008fca0007810000 */
[----:B------:R-:W3:Y:S01]  /*bef0*/  SHFL.BFLY PT, R7, R2, 0x1, 0x1f ;  /* 0x0c201f0002077f89 */ /* 0x000ee200000e0000 */
[----:B-1----:R-:W-:-:S05]  /*bf00*/  FMNMX.FTZ R4, R4, R8, !PT ;  /* 0x0000000804047209 */ /* 0x002fca0007810000 */
[----:B------:R-:W1:Y:S01]  /*bf10*/  SHFL.BFLY PT, R8, R4, 0x1, 0x1f ;  /* 0x0c201f0004087f89 */ /* 0x000e6200000e0000 */
[----:B---3--:R-:W-:-:S04]  /*bf20*/  FMNMX.FTZ R57, R2, R7, !PT ;  /* 0x0000000702397209 */ /* 0x008fc80007810000 */
[C---:B------:R-:W-:Y:S01]  /*bf30*/  FSETP.NEU.FTZ.AND P5, PT, R57.reuse, -INF , PT ;  /* 0xff8000003900780b */ /* 0x040fe20003fbd000 */
[----:B------:R-:W-:Y:S01]  /*bf40*/  FMUL.FTZ R28, R57, c[0x0][0x23c] ;  /* 0x00008f00391c7a20 */ /* 0x000fe20000410000 */
[----:B------:R-:W-:Y:S04]  /*bf50*/  STL [R1+0x30], R57 ;  /* 0x0000303901007387 */ /* 0x000fe80000100800 */
[----:B------:R-:W-:Y:S02]  /*bf60*/  FSEL R28, R28, RZ, P5 ;  /* 0x000000ff1c1c7208 */ /* 0x000fe40002800000 */
[----:B-1----:R-:W-:-:S04]  /*bf70*/  FMNMX.FTZ R252, R4, R8, !PT ;  /* 0x0000000804fc7209 */ /* 0x002fc80007810000 */
[C---:B------:R-:W-:Y:S01]  /*bf80*/  FSETP.NEU.FTZ.AND P4, PT, R252.reuse, -INF , PT ;  /* 0xff800000fc00780b */ /* 0x040fe20003f9d000 */
[----:B------:R-:W-:-:S05]  /*bf90*/  FMUL.FTZ R29, R252, c[0x0][0x23c] ;  /* 0x00008f00fc1d7a20 */ /* 0x000fca0000410000 */
[----:B------:R-:W-:Y:S02]  /*bfa0*/  FSEL R29, R29, RZ, P4 ;  /* 0x000000ff1d1d7208 */ /* 0x000fe40002000000 */
[----:B--2---:R-:W-:-:S04]  /*bfb0*/  FMNMX.FTZ R3, R25, R3, !PT ;  /* 0x0000000319037209 */ /* 0x004fc80007810000 */
[----:B------:R-:W-:-:S04]  /*bfc0*/  FMNMX.FTZ R3, R56, R3, !PT ;  /* 0x0000000338037209 */ /* 0x000fc80007810000 */
        /* <DEDUP_REMOVED lines=14> */
[----:B---3--:R-:W-:-:S06]  /*c0b0*/  FFMA.FTZ R2, R16, c[0x0][0x23c], -R3 ;  /* 0x00008f0010027a23 */ /* 0x008fcc0000010803 */
[----:B------:R1:W3:Y:S01]  /*c0c0*/  MUFU.EX2 R132, R2 ;  /* 0x0000000200847308 */ /* 0x0002e20000000800 */
[----:B--2---:R-:W2:Y:S01]  /*c0d0*/  SHFL.BFLY PT, R5, R0, 0x1, 0x1f ;  /* 0x0c201f0000057f89 */ /* 0x004ea200000e0000 */
[----:B----4-:R-:W-:Y:S01]  /*c0e0*/  F2FP.PACK_AB R8, R37, R236 ;  /* 0x000000ec2508723e */ /* 0x010fe200000000ff */
[----:B-1----:R-:W-:Y:S01]  /*c0f0*/  FFMA.FTZ R2, R14, c[0x0][0x23c], -R28 ;  /* 0x00008f000e027a23 */ /* 0x002fe2000001081c */
[----:B---3--:R-:W-:-:S04]  /*c100*/  F2FP.PACK_AB R10, R132, R42 ;  /* 0x0000002a840a723e */ /* 0x008fc800000000ff */
[----:B------:R1:W-:Y:S01]  /*c110*/  MUFU.EX2 R27, R2 ;  /* 0x00000002001b7308 */ /* 0x0003e20000000800 */
[----:B--2---:R-:W-:Y:S01]  /*c120*/  FMNMX.FTZ R251, R0, R5, !PT ;  /* 0x0000000500fb7209 */ /* 0x004fe20007810000 */
[----:B------:R-:W-:-:S03]  /*c130*/  FFMA.FTZ R0, R22, c[0x0][0x23c], -R29 ;  /* 0x00008f0016007a23 */ /* 0x000fc6000001081d */
[C---:B------:R-:W-:Y:S01]  /*c140*/  FSETP.NEU.FTZ.AND P1, PT, R251.reuse, -INF , PT ;  /* 0xff800000fb00780b */ /* 0x040fe20003f3d000 */
[----:B------:R-:W-:Y:S02]  /*c150*/  FMUL.FTZ R32, R251, c[0x0][0x23c] ;  /* 0x00008f00fb207a20 */ /* 0x000fe40000410000 */
[----:B------:R2:W-:Y:S01]  /*c160*/  MUFU.EX2 R140, R0 ;  /* 0x00000000008c7308 */ /* 0x0005e20000000800 */
[----:B-1----:R-:W-:Y:S01]  /*c170*/  FFMA.FTZ R2, R23, c[0x0][0x23c], -R28 ;  /* 0x00008f0017027a23 */ /* 0x002fe2000001081c */
[----:B------:R-:W-:Y:S02]  /*c180*/  MOV R23, R138 ;  /* 0x0000008a00177202 */ /* 0x000fe40000000f00 */
[----:B------:R-:W-:-:S04]  /*c190*/  FSEL R32, R32, RZ, P1 ;  /* 0x000000ff20207208 */ /* 0x000fc80000800000 */
[----:B------:R1:W-:Y:S01]  /*c1a0*/  MUFU.EX2 R36, R2 ;  /* 0x0000000200247308 */ /* 0x0003e20000000800 */
[----:B--2---:R-:W-:-:S07]  /*c1b0*/  FFMA.FTZ R0, R21, c[0x0][0x23c], -R29 ;  /* 0x00008f0015007a23 */ /* 0x004fce000001081d */
[----:B------:R2:W3:Y:S01]  /*c1c0*/  MUFU.EX2 R45, R0 ;  /* 0x00000000002d7308 */ /* 0x0004e20000000800 */
[----:B-1----:R-:W-:-:S07]  /*c1d0*/  FFMA.FTZ R2, R20, c[0x0][0x23c], -R28 ;  /* 0x00008f0014027a23 */ /* 0x002fce000001081c */
[----:B------:R1:W-:Y:S01]  /*c1e0*/  MUFU.EX2 R47, R2 ;  /* 0x00000002002f7308 */ /* 0x0003e20000000800 */
[----:B--2---:R-:W-:Y:S01]  /*c1f0*/  FFMA.FTZ R0, R12, c[0x0][0x23c], -R32 ;  /* 0x00008f000c007a23 */ /* 0x004fe20000010820 */
[----:B---3--:R-:W-:-:S06]  /*c200*/  F2FP.PACK_AB R6, R45, R140 ;  /* 0x0000008c2d06723e */ /* 0x008fcc00000000ff */
[----:B------:R2:W-:Y:S01]  /*c210*/  MUFU.EX2 R24, R0 ;  /* 0x0000000000187308 */ /* 0x0005e20000000800 */
[----:B-1----:R-:W-:Y:S02]  /*c220*/  FFMA.FTZ R2, R18, c[0x0][0x23c], -R28 ;  /* 0x00008f0012027a23 */ /* 0x002fe4000001081c */
[----:B------:R-:W-:Y:S05]  /*c230*/  LDSM.16.MT88.4 R16, [R238+0xc000] ;  /* 0x00c00000ee10783b */ /* 0x000fea0000004200 */
[----:B------:R1:W3:Y:S01]  /*c240*/  MUFU.EX2 R44, R2 ;  /* 0x00000002002c7308 */ /* 0x0002e20000000800 */
[----:B--2---:R-:W-:-:S07]  /*c250*/  FFMA.FTZ R0, R33, c[0x0][0x23c], -R32 ;  /* 0x00008f0021007a23 */ /* 0x004fce0000010820 */
[----:B------:R2:W-:Y:S01]  /*c260*/  MUFU.EX2 R5, R0 ;  /* 0x0000000000057308 */ /* 0x0005e20000000800 */
[----:B-1----:R-:W-:Y:S01]  /*c270*/  FFMA.FTZ R2, R15, c[0x0][0x23c], -R29 ;  /* 0x00008f000f027a23 */ /* 0x002fe2000001081d */
[----:B---3--:R-:W-:Y:S01]  /*c280*/  F2FP.PACK_AB R11, R44, R47 ;  /* 0x0000002f2c0b723e */ /* 0x008fe200000000ff */
[----:B------:R-:W1:Y:S05]  /*c290*/  LDSM.16.MT88.4 R12, [R237+0xc000] ;  /* 0x00c00000ed0c783b */ /* 0x000e6a0000004200 */
[----:B------:R3:W-:Y:S01]  /*c2a0*/  MUFU.EX2 R26, R2 ;  /* 0x00000002001a7308 */ /* 0x0007e20000000800 */
[----:B--2---:R-:W-:-:S07]  /*c2b0*/  FFMA.FTZ R0, R30, c[0x0][0x23c], -R32 ;  /* 0x00008f001e007a23 */ /* 0x004fce0000010820 */
[----:B------:R2:W-:Y:S01]  /*c2c0*/  MUFU.EX2 R20, R0 ;  /* 0x0000000000147308 */ /* 0x0005e20000000800 */
[----:B---3--:R-:W-:-:S07]  /*c2d0*/  FFMA.FTZ R2, R31, c[0x0][0x23c], -R29 ;  /* 0x00008f001f027a23 */ /* 0x008fce000001081d */
[----:B------:R3:W4:Y:S01]  /*c2e0*/  MUFU.EX2 R9, R2 ;  /* 0x0000000200097308 */ /* 0x0007220000000800 */
[----:B--2---:R-:W-:-:S05]  /*c2f0*/  FSEL R0, R57, RZ, P5 ;  /* 0x000000ff39007208 */ /* 0x004fca0002800000 */
[----:B------:R-:W-:Y:S01]  /*c300*/  FADD.FTZ R4, R136, -R0 ;  /* 0x8000000088047221 */ /* 0x000fe20000010000 */
[----:B------:R-:W-:Y:S02]  /*c310*/  FSEL R0, R252, RZ, P4 ;  /* 0x000000fffc007208 */ /* 0x000fe40002000000 */
[----:B---3--:R-:W-:Y:S01]  /*c320*/  FSEL R2, R38, RZ, P6 ;  /* 0x000000ff26027208 */ /* 0x008fe20003000000 */
[----:B------:R-:W-:Y:S01]  /*c330*/  FMUL.FTZ R30, R4, c[0x0][0x23c] ;  /* 0x00008f00041e7a20 */ /* 0x000fe20000410000 */
[----:B----4-:R-:W-:Y:S01]  /*c340*/  MOV R33, R9 ;  /* 0x0000000900217202 */ /* 0x010fe20000000f00 */
[----:B------:R-:W-:Y:S01]  /*c350*/  FADD.FTZ R4, R135, -R0 ;  /* 0x8000000087047221 */ /* 0x000fe20000010000 */
[----:B------:R-:W-:Y:S01]  /*c360*/  FSEL R0, R251, RZ, P1 ;  /* 0x000000fffb007208 */ /* 0x000fe20000800000 */
[----:B------:R-:W-:Y:S01]  /*c370*/  FADD.FTZ R2, R137, -R2 ;  /* 0x8000000289027221 */ /* 0x000fe20000010000 */
[----:B------:R-:W-:Y:S01]  /*c380*/  F2FP.PACK_AB R9, R36, R27 ;  /* 0x0000001b2409723e */ /* 0x000fe200000000ff */
[----:B------:R-:W-:Y:S01]  /*c390*/  FMUL.FTZ R4, R4, c[0x0][0x23c] ;  /* 0x00008f0004047a20 */ /* 0x000fe20000410000 */
[----:B------:R-:W2:Y:S01]  /*c3a0*/  MUFU.EX2 R30, R30 ;  /* 0x0000001e001e7308 */ /* 0x000ea20000000800 */
[----:B------:R-:W-:-:S02]  /*c3b0*/  FADD.FTZ R0, R134, -R0 ;  /* 0x8000000086007221 */ /* 0x000fc40000010000 */
[----:B------:R-:W-:Y:S02]  /*c3c0*/  FMUL.FTZ R2, R2, c[0x0][0x23c] ;  /* 0x00008f0002027a20 */ /* 0x000fe40000410000 */
[----:B------:R-:W-:-:S03]  /*c3d0*/  FMUL.FTZ R0, R0, c[0x0][0x23c] ;  /* 0x00008f0000007a20 */ /* 0x000fc60000410000 */
[----:B------:R-:W3:Y:S08]  /*c3e0*/  MUFU.EX2 R31, R4 ;  /* 0x00000004001f7308 */ /* 0x000ef00000000800 */
[----:B------:R4:W1:Y:S01]  /*c3f0*/  MUFU.EX2 R48, R0 ;  /* 0x0000000000307308 */ /* 0x0008620000000800 */
[-C--:B--2---:R-:W-:Y:S02]  /*c400*/  FMUL.FTZ R150, R150, R30.reuse ;  /* 0x0000001e96967220 */ /* 0x084fe40000410000 */
[----:B------:R-:W-:-:S02]  /*c410*/  FMUL.FTZ R151, R151, R30 ;  /* 0x0000001e97977220 */ /* 0x000fc40000410000 */
[-C--:B------:R-:W-:Y:S02]  /*c420*/  FMUL.FTZ R158, R158, R30.reuse ;  /* 0x0000001e9e9e7220 */ /* 0x080fe40000410000 */
[----:B------:R-:W-:Y:S01]  /*c430*/  FMUL.FTZ R159, R159, R30 ;  /* 0x0000001e9f9f7220 */ /* 0x000fe20000410000 */
[----:B------:R-:W2:Y:S01]  /*c440*/  MUFU.EX2 R2, R2 ;  /* 0x0000000200027308 */ /* 0x000ea20000000800 */
[-C--:B---3--:R-:W-:Y:S01]  /*c450*/  FMUL.FTZ R144, R144, R31.reuse ;  /* 0x0000001f90907220 */ /* 0x088fe20000410000 */
[----:B------:R-:W-:Y:S01]  /*c460*/  F2FP.PACK_AB R4, R33, R26 ;  /* 0x0000001a2104723e */ /* 0x000fe200000000ff */
[-C--:B------:R-:W-:Y:S02]  /*c470*/  FMUL.FTZ R145, R145, R31.reuse ;  /* 0x0000001f91917220 */ /* 0x080fe40000410000 */
[-C--:B------:R-:W-:Y:S02]  /*c480*/  FMUL.FTZ R152, R152, R31.reuse ;  /* 0x0000001f98987220 */ /* 0x080fe40000410000 */
[----:B------:R-:W-:-:S02]  /*c490*/  FMUL.FTZ R153, R153, R31 ;  /* 0x0000001f99997220 */ /* 0x000fc40000410000 */
[----:B----4-:R-:W-:Y:S01]  /*c4a0*/  FFMA.FTZ R0, R34, c[0x0][0x23c], -R32 ;  /* 0x00008f0022007a23 */ /* 0x010fe20000010820 */
[----:B------:R-:W-:Y:S01]  /*c4b0*/  MOV R34, R5 ;  /* 0x0000000500227202 */ /* 0x000fe20000000f00 */
[-C--:B-1----:R-:W-:Y:S02]  /*c4c0*/  FMUL.FTZ R146, R146, R48.reuse ;  /* 0x0000003092927220 */ /* 0x082fe40000410000 */
[----:B------:R-:W-:Y:S01]  /*c4d0*/  FMUL.FTZ R147, R147, R48 ;  /* 0x0000003093937220 */ /* 0x000fe20000410000 */
[----:B------:R-:W-:Y:S01]  /*c4e0*/  F2FP.PACK_AB R5, R34, R24 ;  /* 0x000000182205723e */ /* 0x000fe200000000ff */
[----:B------:R-:W1:Y:S01]  /*c4f0*/  MUFU.EX2 R0, R0 ;  /* 0x0000000000007308 */ /* 0x000e620000000800 */
[-C--:B--2---:R-:W-:Y:S02]  /*c500*/  FMUL.FTZ R148, R148, R2.reuse ;  /* 0x0000000294947220 */ /* 0x084fe40000410000 */
[----:B------:R-:W-:Y:S02]  /*c510*/  FMUL.FTZ R149, R149, R2 ;  /* 0x0000000295957220 */ /* 0x000fe40000410000 */
[----:B------:R-:W-:-:S02]  /*c520*/  FMUL.FTZ R154, R154, R48 ;  /* 0x000000309a9a7220 */ /* 0x000fc40000410000 */
[----:B------:R-:W-:Y:S02]  /*c530*/  FMUL.FTZ R155, R155, R48 ;  /* 0x000000309b9b7220 */ /* 0x000fe40000410000 */
[-C--:B------:R-:W-:Y:S01]  /*c540*/  FMUL.FTZ R156, R156, R2.reuse ;  /* 0x000000029c9c7220 */ /* 0x080fe20000410000 */
[C---:B------:R-:W-:Y:S01]  /*c550*/  HMMA.16816.F32 R148, R8.reuse, R12, R148 ;  /* 0x0000000c0894723c */ /* 0x040fe20000001894 */
[-C--:B------:R-:W-:Y:S02]  /*c560*/  FMUL.FTZ R157, R157, R2.reuse ;  /* 0x000000029d9d7220 */ /* 0x080fe40000410000 */
[-C--:B------:R-:W-:Y:S02]  /*c570*/  FMUL.FTZ R172, R172, R2.reuse ;  /* 0x00000002acac7220 */ /* 0x080fe40000410000 */
[----:B------:R-:W-:Y:S01]  /*c580*/  FMUL.FTZ R173, R173, R2 ;  /* 0x00000002adad7220 */ /* 0x000fe20000410000 */
[----:B-1----:R-:W-:Y:S01]  /*c590*/  F2FP.PACK_AB R7, R0, R20 ;  /* 0x000000140007723e */ /* 0x002fe200000000ff */
[-C--:B------:R-:W-:Y:S01]  /*c5a0*/  FMUL.FTZ R174, R174, R30.reuse ;  /* 0x0000001eaeae7220 */ /* 0x080fe20000410000 */
[----:B------:R-:W-:Y:S01]  /*c5b0*/  HMMA.16816.F32 R52, R8, R14, R156 ;  /* 0x0000000e0834723c */ /* 0x000fe2000000189c */
[----:B------:R-:W-:-:S02]  /*c5c0*/  FMUL.FTZ R175, R175, R30 ;  /* 0x0000001eafaf7220 */ /* 0x000fc40000410000 */
[-C--:B------:R-:W-:Y:S02]  /*c5d0*/  FMUL.FTZ R176, R176, R2.reuse ;  /* 0x00000002b0b07220 */ /* 0x080fe40000410000 */
[----:B------:R-:W-:Y:S02]  /*c5e0*/  FMUL.FTZ R177, R177, R2 ;  /* 0x00000002b1b17220 */ /* 0x000fe40000410000 */
[-C--:B------:R-:W-:Y:S01]  /*c5f0*/  FMUL.FTZ R178, R178, R30.reuse ;  /* 0x0000001eb2b27220 */ /* 0x080fe20000410000 */
[C---:B------:R-:W-:Y:S01]  /*c600*/  HMMA.16816.F32 R144, R4.reuse, R12, R144 ;  /* 0x0000000c0490723c */ /* 0x040fe20000001890 */
[----:B------:R-:W-:Y:S01]  /*c610*/  FMUL.FTZ R179, R179, R30 ;  /* 0x0000001eb3b37220 */ /* 0x000fe20000410000 */
[----:B------:R-:W-:Y:S01]  /*c620*/  MOV R158, R58 ;  /* 0x0000003a009e7202 */ /* 0x000fe20000000f00 */
[----:B------:R-:W-:Y:S01]  /*c630*/  FMUL.FTZ R180, R180, R31 ;  /* 0x0000001fb4b47220 */ /* 0x000fe20000410000 */
[----:B------:R-:W-:Y:S01]  /*c640*/  MOV R157, R57 ;  /* 0x00000039009d7202 */ /* 0x000fe20000000f00 */
[-C--:B------:R-:W-:Y:S01]  /*c650*/  FMUL.FTZ R181, R181, R31.reuse ;  /* 0x0000001fb5b57220 */ /* 0x080fe20000410000 */
[----:B------:R-:W-:Y:S01]  /*c660*/  MOV R156, R38 ;  /* 0x00000026009c7202 */ /* 0x000fe20000000f00 */
[-C--:B------:R-:W-:Y:S01]  /*c670*/  FMUL.FTZ R182, R182, R48.reuse ;  /* 0x00000030b6b67220 */ /* 0x080fe20000410000 */
[----:B------:R-:W-:Y:S01]  /*c680*/  HMMA.16816.F32 R152, R4, R14, R152 ;  /* 0x0000000e0498723c */ /* 0x000fe20000001898 */
[----:B------:R-:W1:Y:S01]  /*c690*/  LDSM.16.MT88.4 R12, [R240+0xc000] ;  /* 0x00c00000f00c783b */ /* 0x000e620000004200 */
[----:B------:R-:W-:Y:S01]  /*c6a0*/  FMUL.FTZ R183, R183, R48 ;  /* 0x00000030b7b77220 */ /* 0x000fe20000410000 */
[----:B------:R-:W-:Y:S01]  /*c6b0*/  MOV R159, R64 ;  /* 0x00000040009f7202 */ /* 0x000fe20000000f00 */
[----:B------:R-:W-:-:S02]  /*c6c0*/  FMUL.FTZ R184, R184, R31 ;  /* 0x0000001fb8b87220 */ /* 0x000fc40000410000 */
[-C--:B------:R-:W-:Y:S02]  /*c6d0*/  FMUL.FTZ R185, R185, R31.reuse ;  /* 0x0000001fb9b97220 */ /* 0x080fe40000410000 */
[-C--:B------:R-:W-:Y:S01]  /*c6e0*/  FMUL.FTZ R186, R186, R48.reuse ;  /* 0x00000030baba7220 */ /* 0x080fe20000410000 */
[----:B------:R-:W-:Y:S01]  /*c6f0*/  HMMA.16816.F32 R60, R8, R18, R172 ;  /* 0x00000012083c723c */ /* 0x000fe200000018ac */
[----:B------:R-:W-:Y:S02]  /*c700*/  FMUL.FTZ R187, R187, R48 ;  /* 0x00000030bbbb7220 */ /* 0x000fe40000410000 */
[-C--:B------:R-:W-:Y:S02]  /*c710*/  FMUL.FTZ R188, R188, R2.reuse ;  /* 0x00000002bcbc7220 */ /* 0x080fe40000410000 */
[----:B------:R-:W-:Y:S02]  /*c720*/  FMUL.FTZ R189, R189, R2 ;  /* 0x00000002bdbd7220 */ /* 0x000fe40000410000 */
[----:B------:R-:W-:Y:S01]  /*c730*/  FMUL.FTZ R190, R190, R30 ;  /* 0x0000001ebebe7220 */ /* 0x000fe20000410000 */
[----:B------:R-:W-:Y:S01]  /*c740*/  MOV R174, R56 ;  /* 0x0000003800ae7202 */ /* 0x000fe20000000f00 */
[----:B------:R-:W-:Y:S01]  /*c750*/  FMUL.FTZ R191, R191, R30 ;  /* 0x0000001ebfbf7220 */ /* 0x000fe20000410000 */
[----:B------:R-:W-:Y:S01]  /*c760*/  MOV R172, R40 ;  /* 0x0000002800ac7202 */ /* 0x000fe20000000f00 */
[----:B------:R-:W-:-:S02]  /*c770*/  FMUL.FTZ R168, R168, R31 ;  /* 0x0000001fa8a87220 */ /* 0x000fc40000410000 */
[----:B------:R-:W-:Y:S02]  /*c780*/  FMUL.FTZ R169, R169, R31 ;  /* 0x0000001fa9a97220 */ /* 0x000fe40000410000 */
[-C--:B------:R-:W-:Y:S02]  /*c790*/  FMUL.FTZ R170, R170, R48.reuse ;  /* 0x00000030aaaa7220 */ /* 0x080fe40000410000 */
[----:B------:R-:W-:Y:S02]  /*c7a0*/  FMUL.FTZ R171, R171, R48 ;  /* 0x00000030abab7220 */ /* 0x000fe40000410000 */
[-C--:B------:R-:W-:Y:S02]  /*c7b0*/  FMUL.FTZ R68, R68, R2.reuse ;  /* 0x0000000244447220 */ /* 0x080fe40000410000 */
[----:B------:R-:W-:Y:S02]  /*c7c0*/  FMUL.FTZ R69, R69, R2 ;  /* 0x0000000245457220 */ /* 0x000fe40000410000 */
[-C--:B------:R-:W-:Y:S01]  /*c7d0*/  FMUL.FTZ R70, R70, R30.reuse ;  /* 0x0000001e46467220 */ /* 0x080fe20000410000 */
[----:B------:R-:W-:Y:S01]  /*c7e0*/  HMMA.16816.F32 R64, R4, R18, R168 ;  /* 0x000000120440723c */ /* 0x000fe200000018a8 */
[----:B------:R-:W-:-:S02]  /*c7f0*/  FMUL.FTZ R71, R71, R30 ;  /* 0x0000001e47477220 */ /* 0x000fc40000410000 */
[-C--:B------:R-:W-:Y:S02]  /*c800*/  FMUL.FTZ R72, R72, R31.reuse ;  /* 0x0000001f48487220 */ /* 0x080fe40000410000 */
[----:B------:R-:W-:Y:S02]  /*c810*/  FMUL.FTZ R73, R73, R31 ;  /* 0x0000001f49497220 */ /* 0x000fe40000410000 */
[----:B------:R-:W-:Y:S01]  /*c820*/  MOV R169, R0 ;  /* 0x0000000000a97202 */ /* 0x000fe20000000f00 */
[----:B-1----:R-:W-:Y:S01]  /*c830*/  HMMA.16816.F32 R56, R8, R12, R176 ;  /* 0x0000000c0838723c */ /* 0x002fe200000018b0 */
[----:B------:R-:W-:Y:S01]  /*c840*/  FFMA.FTZ R0, R221, c[0x0][0x23c], -R3 ;  /* 0x00008f00dd007a23 */ /* 0x000fe20000010803 */
[----:B------:R-:W-:Y:S01]  /*c850*/  MOV R171, R44 ;  /* 0x0000002c00ab7202 */ /* 0x000fe20000000f00 */
[-C--:B------:R-:W-:Y:S02]  /*c860*/  FMUL.FTZ R74, R74, R48.reuse ;  /* 0x000000304a4a7220 */ /* 0x080fe40000410000 */
[----:B------:R1:W-:Y:S01]  /*c870*/  MUFU.EX2 R168, R0 ;  /* 0x0000000000a87308 */ /* 0x0003e20000000800 */
[----:B------:R-:W-:Y:S01]  /*c880*/  FMUL.FTZ R75, R75, R48 ;  /* 0x000000304b4b7220 */ /* 0x000fe20000410000 */
[----:B------:R-:W-:Y:S01]  /*c890*/  MOV R177, R39 ;  /* 0x0000002700b17202 */ /* 0x000fe20000000f00 */
[----:B------:R-:W-:Y:S01]  /*c8a0*/  HMMA.16816.F32 R184, R4, R14, R184 ;  /* 0x0000000e04b8723c */ /* 0x000fe200000018b8 */
[----:B------:R-:W-:Y:S01]  /*c8b0*/  MOV R179, R37 ;  /* 0x0000002500b37202 */ /* 0x000fe20000000f00 */
[----:B------:R-:W-:Y:S01]  /*c8c0*/  FMUL.FTZ R80, R80, R2 ;  /* 0x0000000250507220 */ /* 0x000fe20000410000 */
[----:B------:R-:W-:Y:S01]  /*c8d0*/  MOV R178, R36 ;  /* 0x0000002400b27202 */ /* 0x000fe20000000f00 */
[----:B------:R-:W-:Y:S01]  /*c8e0*/  FMUL.FTZ R81, R81, R2 ;  /* 0x0000000251517220 */ /* 0x000fe20000410000 */
[----:B------:R-:W-:Y:S01]  /*c8f0*/  MOV R176, R41 ;  /* 0x0000002900b07202 */ /* 0x000fe20000000f00 */
[----:B------:R-:W-:-:S02]  /*c900*/  FMUL.FTZ R82, R82, R30 ;  /* 0x0000001e52527220 */ /* 0x000fc40000410000 */
[----:B------:R-:W-:Y:S01]  /*c910*/  HMMA.16816.F32 R36, R4, R12, R180 ;  /* 0x0000000c0424723c */ /* 0x000fe200000018b4 */
[----:B------:R-:W-:Y:S02]  /*c920*/  FMUL.FTZ R83, R83, R30 ;  /* 0x0000001e53537220 */ /* 0x000fe40000410000 */
[-C--:B------:R-:W-:Y:S02]  /*c930*/  FMUL.FTZ R76, R76, R31.reuse ;  /* 0x0000001f4c4c7220 */ /* 0x080fe40000410000 */
[----:B-1----:R-:W-:Y:S02]  /*c940*/  FFMA.FTZ R0, R217, c[0x0][0x23c], -R3 ;  /* 0x00008f00d9007a23 */ /* 0x002fe40000010803 */
[----:B------:R-:W-:Y:S01]  /*c950*/  MOV R182, R132 ;  /* 0x0000008400b67202 */ /* 0x000fe20000000f00 */
[----:B------:R-:W-:Y:S01]  /*c960*/  HMMA.16816.F32 R188, R8, R14, R188 ;  /* 0x0000000e08bc723c */ /* 0x000fe200000018bc */
[----:B------:R-:W1:Y:S01]  /*c970*/  LDSM.16.MT88.4 R12, [R237+0xe000] ;  /* 0x00e00000ed0c783b */ /* 0x000e620000004200 */
[----:B------:R2:W-:Y:S01]  /*c980*/  MUFU.EX2 R173, R0 ;  /* 0x0000000000ad7308 */ /* 0x0005e20000000800 */
[----:B------:R-:W-:Y:S01]  /*c990*/  MOV R183, R42 ;  /* 0x0000002a00b77202 */ /* 0x000fe20000000f00 */
[----:B------:R-:W-:Y:S01]  /*c9a0*/  FMUL.FTZ R77, R77, R31 ;  /* 0x0000001f4d4d7220 */ /* 0x000fe20000410000 */
[----:B------:R-:W-:Y:S01]  /*c9b0*/  MOV R180, R47 ;  /* 0x0000002f00b47202 */ /* 0x000fe20000000f00 */
[----:B------:R-:W-:Y:S01]  /*c9c0*/  FMUL.FTZ R78, R78, R48 ;  /* 0x000000304e4e7220 */ /* 0x000fe20000410000 */
[----:B------:R-:W-:Y:S01]  /*c9d0*/  MOV R181, R46 ;  /* 0x0000002e00b57202 */ /* 0x000fe20000000f00 */
[----:B------:R-:W-:-:S02]  /*c9e0*/  FMUL.FTZ R79, R79, R48 ;  /* 0x000000304f4f7220 */ /* 0x000fc40000410000 */
[----:B------:R-:W-:Y:S02]  /*c9f0*/  IMAD.MOV.U32 R170, RZ, RZ, R45 ;  /* 0x000000ffffaa7224 */ /* 0x000fe400078e002d */
[-C--:B------:R-:W-:Y:S02]  /*ca00*/  FMUL.FTZ R160, R160, R2.reuse ;  /* 0x00000002a0a07220 */ /* 0x080fe40000410000 */
[----:B------:R-:W-:Y:S02]  /*ca10*/  FMUL.FTZ R161, R161, R2 ;  /* 0x00000002a1a17220 */ /* 0x000fe40000410000 */
[-C--:B------:R-:W-:Y:S02]  /*ca20*/  FMUL.FTZ R162, R162, R30.reuse ;  /* 0x0000001ea2a27220 */ /* 0x080fe40000410000 */
[----:B--2---:R-:W-:Y:S02]  /*ca30*/  FFMA.FTZ R0, R212, c[0x0][0x23c], -R3 ;  /* 0x00008f00d4007a23 */ /* 0x004fe40000010803 */
        /* <DEDUP_REMOVED lines=9> */
[----:B------:R-:W-:Y:S01]  /*cad0*/  HMMA.16816.F32 R164, R4, R16, R164 ;  /* 0x0000001004a4723c */ /* 0x000fe200000018a4 */
[----:B------:R-:W2:Y:S01]  /*cae0*/  LDSM.16.MT88.4 R16, [R239+0xc000] ;  /* 0x00c00000ef10783b */ /* 0x000ea20000004200 */
[----:B------:R-:W-:Y:S02]  /*caf0*/  FMUL.FTZ R195, R195, R30 ;  /* 0x0000001ec3c37220 */ /* 0x000fe40000410000 */
[-C--:B------:R-:W-:Y:S02]  /*cb00*/  FMUL.FTZ R196, R196, R31.reuse ;  /* 0x0000001fc4c47220 */ /* 0x080fe40000410000 */
[----:B------:R-:W-:Y:S02]  /*cb10*/  FMUL.FTZ R197, R197, R31 ;  /* 0x0000001fc5c57220 */ /* 0x000fe40000410000 */
[----:B-1----:R-:W-:Y:S01]  /*cb20*/  HMMA.16816.F32 R136, R8, R12, R68 ;  /* 0x0000000c0888723c */ /* 0x002fe20000001844 */
[----:B------:R1:W-:Y:S01]  /*cb30*/  MUFU.EX2 R69, R0 ;  /* 0x0000000000457308 */ /* 0x0003e20000000800 */
[----:B------:R-:W-:-:S02]  /*cb40*/  FMUL.FTZ R198, R198, R48 ;  /* 0x00000030c6c67220 */ /* 0x000fc40000410000 */
[----:B------:R-:W-:Y:S02]  /*cb50*/  FMUL.FTZ R199, R199, R48 ;  /* 0x00000030c7c77220 */ /* 0x000fe40000410000 */
[----:B------:R-:W-:Y:S01]  /*cb60*/  FMUL.FTZ R200, R200, R31 ;  /* 0x0000001fc8c87220 */ /* 0x000fe20000410000 */
[----:B------:R-:W-:Y:S01]  /*cb70*/  MOV R68, R133 ;  /* 0x0000008500447202 */ /* 0x000fe20000000f00 */
[C---:B------:R-:W-:Y:S01]  /*cb80*/  HMMA.16816.F32 R44, R4.reuse, R14, R76 ;  /* 0x0000000e042c723c */ /* 0x040fe2000000184c */
[----:B------:R-:W-:Y:S01]  /*cb90*/  FMUL.FTZ R201, R201, R31 ;  /* 0x0000001fc9c97220 */ /* 0x000fe20000410000 */
[----:B------:R-:W-:Y:S01]  /*cba0*/  MOV R71, R142 ;  /* 0x0000008e00477202 */ /* 0x000fe20000000f00 */
[-C--:B------:R-:W-:Y:S02]  /*cbb0*/  FMUL.FTZ R202, R202, R48.reuse ;  /* 0x00000030caca7220 */ /* 0x080fe40000410000 */
[----:B------:R-:W-:Y:S02]  /*cbc0*/  FMUL.FTZ R203, R203, R48 ;  /* 0x00000030cbcb7220 */ /* 0x000fe40000410000 */
[----:B------:R-:W-:Y:S01]  /*cbd0*/  FMUL.FTZ R204, R204, R2 ;  /* 0x00000002cccc7220 */ /* 0x000fe20000410000 */
[----:B------:R-:W-:Y:S01]  /*cbe0*/  HMMA.16816.F32 R132, R4, R12, R72 ;  /* 0x0000000c0484723c */ /* 0x000fe20000001848 */
[----:B-1----:R-:W-:Y:S01]  /*cbf0*/  FFMA.FTZ R0, R49, c[0x0][0x23c], -R3 ;  /* 0x00008f0031007a23 */ /* 0x002fe20000010803 */
[----:B------:R-:W-:Y:S01]  /*cc00*/  MOV R79, R20 ;  /* 0x00000014004f7202 */ /* 0x000fe20000000f00 */
[----:B------:R-:W-:Y:S01]  /*cc10*/  FMUL.FTZ R205, R205, R2 ;  /* 0x00000002cdcd7220 */ /* 0x000fe20000410000 */
[----:B------:R-:W-:Y:S01]  /*cc20*/  MOV R78, R143 ;  /* 0x0000008f004e7202 */ /* 0x000fe20000000f00 */
[----:B------:R-:W-:-:S02]  /*cc30*/  FMUL.FTZ R206, R206, R30 ;  /* 0x0000001ecece7220 */ /* 0x000fc40000410000 */
[----:B------:R-:W-:Y:S01]  /*cc40*/  MOV R72, R43 ;  /* 0x0000002b00487202 */ /* 0x000fe20000000f00 */
[----:B------:R-:W-:Y:S01]  /*cc50*/  FMUL.FTZ R207, R207, R30 ;  /* 0x0000001ecfcf7220 */ /* 0x000fe20000410000 */
[C---:B------:R-:W-:Y:S01]  /*cc60*/  HMMA.16816.F32 R40, R8.reuse, R14, R80 ;  /* 0x0000000e0828723c */ /* 0x040fe20000001850 */
[----:B------:R1:W-:Y:S01]  /*cc70*/  MUFU.EX2 R82, R0 ;  /* 0x0000000000527308 */ /* 0x0003e20000000800 */
[----:B------:R-:W-:Y:S01]  /*cc80*/  MOV R75, R23 ;  /* 0x00000017004b7202 */ /* 0x000fe20000000f00 */
[----:B------:R-:W3:Y:S01]  /*cc90*/  LDSM.16.MT88.4 R12, [R240+0xe000] ;  /* 0x00e00000f00c783b */ /* 0x000ee20000004200 */
[-C--:B------:R-:W-:Y:S01]  /*cca0*/  FMUL.FTZ R88, R88, R31.reuse ;  /* 0x0000001f58587220 */ /* 0x080fe20000410000 */
[----:B------:R-:W-:Y:S01]  /*ccb0*/  MOV R73, R140 ;  /* 0x0000008c00497202 */ /* 0x000fe20000000f00 */
[----:B------:R-:W-:Y:S01]  /*ccc0*/  FMUL.FTZ R89, R89, R31 ;  /* 0x0000001f59597220 */ /* 0x000fe20000410000 */
[----:B------:R-:W4:Y:S01]  /*ccd0*/  LDSM.16.MT88.4 R20, [R239+0xe000] ;  /* 0x00e00000ef14783b */ /* 0x000f220000004200 */
[----:B--2---:R-:W-:Y:S01]  /*cce0*/  HMMA.16816.F32 R192, R8, R16, R192 ;  /* 0x0000001008c0723c */ /* 0x004fe200000018c0 */
[-C--:B------:R-:W-:Y:S01]  /*ccf0*/  FMUL.FTZ R90, R90, R48.reuse ;  /* 0x000000305a5a7220 */ /* 0x080fe20000410000 */
[----:B------:R-:W-:Y:S01]  /*cd00*/  MOV R74, R141 ;  /* 0x0000008d004a7202 */ /* 0x000fe20000000f00 */
[----:B------:R-:W-:-:S02]  /*cd10*/  FMUL.FTZ R91, R91, R48 ;  /* 0x000000305b5b7220 */ /* 0x000fc40000410000 */
[-C--:B------:R-:W-:Y:S02]  /*cd20*/  FMUL.FTZ R92, R92, R31.reuse ;  /* 0x0000001f5c5c7220 */ /* 0x080fe40000410000 */
[-C--:B------:R-:W-:Y:S01]  /*cd30*/  FMUL.FTZ R93, R93, R31.reuse ;  /* 0x0000001f5d5d7220 */ /* 0x080fe20000410000 */
[C---:B------:R-:W-:Y:S01]  /*cd40*/  HMMA.16816.F32 R196, R4.reuse, R16, R196 ;  /* 0x0000001004c4723c */ /* 0x040fe200000018c4 */
[----:B-1----:R-:W-:Y:S02]  /*cd50*/  FFMA.FTZ R0, R222, c[0x0][0x23c], -R28 ;  /* 0x00008f00de007a23 */ /* 0x002fe4000001081c */
[-C--:B------:R-:W-:Y:S02]  /*cd60*/  FMUL.FTZ R94, R94, R48.reuse ;  /* 0x000000305e5e7220 */ /* 0x080fe40000410000 */
[----:B------:R1:W-:Y:S01]  /*cd70*/  MUFU.EX2 R175, R0 ;  /* 0x0000000000af7308 */ /* 0x0003e20000000800 */
[----:B------:R-:W-:Y:S02]  /*cd80*/  FMUL.FTZ R95, R95, R48 ;  /* 0x000000305f5f7220 */ /* 0x000fe40000410000 */
[----:B------:R-:W-:Y:S01]  /*cd90*/  HMMA.16816.F32 R200, R4, R18, R200 ;  /* 0x0000001204c8723c */ /* 0x000fe200000018c8 */
[----:B------:R-:W-:-:S02]  /*cda0*/  FMUL.FTZ R104, R104, R31 ;  /* 0x0000001f68687220 */ /* 0x000fc40000410000 */
[-C--:B------:R-:W-:Y:S02]  /*cdb0*/  FMUL.FTZ R105, R105, R31.reuse ;  /* 0x0000001f69697220 */ /* 0x080fe40000410000 */
[-C--:B------:R-:W-:Y:S02]  /*cdc0*/  FMUL.FTZ R106, R106, R48.reuse ;  /* 0x000000306a6a7220 */ /* 0x080fe40000410000 */
[----:B------:R-:W-:Y:S01]  /*cdd0*/  FMUL.FTZ R107, R107, R48 ;  /* 0x000000306b6b7220 */ /* 0x000fe20000410000 */
[----:B------:R-:W-:Y:S01]  /*cde0*/  HMMA.16816.F32 R204, R8, R18, R204 ;  /* 0x0000001208cc723c */ /* 0x000fe200000018cc */
[----:B------:R-:W2:Y:S01]  /*cdf0*/  LDSM.16.MT88.4 R16, [R238+0xe000] ;  /* 0x00e00000ee10783b */ /* 0x000ea20000004200 */
[-C--:B------:R-:W-:Y:S02]  /*ce00*/  FMUL.FTZ R108, R108, R31.reuse ;  /* 0x0000001f6c6c7220 */ /* 0x080fe40000410000 */
[----:B------:R-:W-:Y:S02]  /*ce10*/  FMUL.FTZ R109, R109, R31 ;  /* 0x0000001f6d6d7220 */ /* 0x000fe40000410000 */
[----:B-1----:R-:W-:-:S02]  /*ce20*/  FFMA.FTZ R0, R218, c[0x0][0x23c], -R28 ;  /* 0x00008f00da007a23 */ /* 0x002fc4000001081c */
[-C--:B------:R-:W-:Y:S02]  /*ce30*/  FMUL.FTZ R110, R110, R48.reuse ;  /* 0x000000306e6e7220 */ /* 0x080fe40000410000 */
[----:B------:R1:W1:Y:S01]  /*ce40*/  MUFU.EX2 R76, R0 ;  /* 0x00000000004c7308 */ /* 0x0002620000000800 */
[-C--:B------:R-:W-:Y:S01]  /*ce50*/  FMUL.FTZ R111, R111, R48.reuse ;  /* 0x000000306f6f7220 */ /* 0x080fe20000410000 */
[C---:B---3--:R-:W-:Y:S01]  /*ce60*/  HMMA.16816.F32 R104, R4.reuse, R12, R104 ;  /* 0x0000000c0468723c */ /* 0x048fe20000001868 */
[-C--:B------:R-:W-:Y:S02]  /*ce70*/  FMUL.FTZ R120, R120, R31.reuse ;  /* 0x0000001f78787220 */ /* 0x080fe40000410000 */
[-C--:B------:R-:W-:Y:S02]  /*ce80*/  FMUL.FTZ R121, R121, R31.reuse ;  /* 0x0000001f79797220 */ /* 0x080fe40000410000 */
[-C--:B------:R-:W-:Y:S02]  /*ce90*/  FMUL.FTZ R122, R122, R48.reuse ;  /* 0x000000307a7a7220 */ /* 0x080fe40000410000 */
[----:B------:R-:W-:Y:S01]  /*cea0*/  FMUL.FTZ R123, R123, R48 ;  /* 0x000000307b7b7220 */ /* 0x000fe20000410000 */
[----:B------:R-:W-:Y:S01]  /*ceb0*/  HMMA.16816.F32 R108, R4, R14, R108 ;  /* 0x0000000e046c723c */ /* 0x000fe2000000186c */
[----:B------:R-:W-:-:S02]  /*cec0*/  FMUL.FTZ R124, R124, R31 ;  /* 0x0000001f7c7c7220 */ /* 0x000fc40000410000 */
[----:B------:R-:W-:Y:S02]  /*ced0*/  FMUL.FTZ R125, R125, R31 ;  /* 0x0000001f7d7d7220 */ /* 0x000fe40000410000 */
[-C--:B------:R-:W-:Y:S02]  /*cee0*/  FMUL.FTZ R126, R126, R48.reuse ;  /* 0x000000307e7e7220 */ /* 0x080fe40000410000 */
[----:B-1----:R-:W-:Y:S01]  /*cef0*/  FFMA.FTZ R0, R214, c[0x0][0x23c], -R28 ;  /* 0x00008f00d6007a23 */ /* 0x002fe2000001081c */
[----:B----4-:R-:W-:Y:S01]  /*cf00*/  HMMA.16816.F32 R120, R4, R20, R120 ;  /* 0x000000140478723c */ /* 0x010fe20000001878 */
[----:B------:R-:W-:Y:S02]  /*cf10*/  FMUL.FTZ R127, R127, R48 ;  /* 0x000000307f7f7220 */ /* 0x000fe40000410000 */
[----:B------:R1:W-:Y:S01]  /*cf20*/  MUFU.EX2 R70, R0 ;  /* 0x0000000000467308 */ /* 0x0003e20000000800 */
[----:B------:R-:W-:Y:S01]  /*cf30*/  MOV R77, R78 ;  /* 0x0000004e004d7202 */ /* 0x000fe20000000f00 */
[----:B------:R-:W-:-:S02]  /*cf40*/  FMUL.FTZ R100, R100, R2 ;  /* 0x0000000264647220 */ /* 0x000fc40000410000 */
[----:B------:R-:W-:Y:S01]  /*cf50*/  FMUL.FTZ R101, R101, R2 ;  /* 0x0000000265657220 */ /* 0x000fe20000410000 */
[C---:B------:R-:W-:Y:S01]  /*cf60*/  HMMA.16816.F32 R124, R4.reuse, R22, R124 ;  /* 0x00000016047c723c */ /* 0x040fe2000000187c */
[-C--:B------:R-:W-:Y:S02]  /*cf70*/  FMUL.FTZ R102, R102, R30.reuse ;  /* 0x0000001e66667220 */ /* 0x080fe40000410000 */
[----:B------:R-:W-:Y:S02]  /*cf80*/  FMUL.FTZ R103, R103, R30 ;  /* 0x0000001e67677220 */ /* 0x000fe40000410000 */
[-C--:B------:R-:W-:Y:S02]  /*cf90*/  FMUL.FTZ R112, R112, R2.reuse ;  /* 0x0000000270707220 */ /* 0x080fe40000410000 */
[----:B------:R-:W-:Y:S01]  /*cfa0*/  FMUL.FTZ R113, R113, R2 ;  /* 0x0000000271717220 */ /* 0x000fe20000410000 */
[----:B--2---:R-:W-:Y:S01]  /*cfb0*/  HMMA.16816.F32 R88, R4, R16, R88 ;  /* 0x000000100458723c */ /* 0x004fe20000001858 */
[----:B------:R-:W-:-:S02]  /*cfc0*/  FMUL.FTZ R114, R114, R30 ;  /* 0x0000001e72727220 */ /* 0x000fc40000410000 */
[----:B-1----:R-:W-:Y:S01]  /*cfd0*/  FFMA.FTZ R0, R50, c[0x0][0x23c], -R28 ;  /* 0x00008f0032007a23 */ /* 0x002fe2000001081c */
[----:B------:R-:W-:Y:S01]  /*cfe0*/  MOV R50, R76 ;  /* 0x0000004c00327202 */ /* 0x000fe20000000f00 */
[----:B------:R-:W-:Y:S01]  /*cff0*/  FMUL.FTZ R115, R115, R30 ;  /* 0x0000001e73737220 */ /* 0x000fe20000410000 */
[----:B------:R-:W2:Y:S01]  /*d000*/  LDL.LU R76, [R1+0x50] ;  /* 0x00005000014c7983 */ /* 0x000ea20000300800 */
[-C--:B------:R-:W-:Y:S01]  /*d010*/  FMUL.FTZ R84, R84, R2.reuse ;  /* 0x0000000254547220 */ /* 0x080fe20000410000 */
[----:B------:R-:W-:Y:S01]  /*d020*/  HMMA.16816.F32 R92, R4, R18, R92 ;  /* 0x00000012045c723c */ /* 0x000fe2000000185c */
[----:B------:R1:W3:Y:S01]  /*d030*/  MUFU.EX2 R4, R0 ;  /* 0x0000000000047308 */ /* 0x0002e20000000800 */
[----:B------:R-:W-:Y:S01]  /*d040*/  MOV R78, R79 ;  /* 0x0000004f004e7202 */ /* 0x000fe20000000f00 */
[----:B------:R-:W-:Y:S01]  /*d050*/  FMUL.FTZ R85, R85, R2 ;  /* 0x0000000255557220 */ /* 0x000fe20000410000 */
[----:B------:R-:W-:Y:S01]  /*d060*/  MOV R79, R72 ;  /* 0x00000048004f7202 */ /* 0x000fe20000000f00 */
[-C--:B------:R-:W-:Y:S01]  /*d070*/  FMUL.FTZ R96, R96, R2.reuse ;  /* 0x0000000260607220 */ /* 0x080fe20000410000 */
[----:B------:R-:W-:Y:S01]  /*d080*/  MOV R72, R73 ;  /* 0x0000004900487202 */ /* 0x000fe20000000f00 */
        /* <DEDUP_REMOVED lines=9> */
[----:B-1----:R-:W-:Y:S01]  /*d120*/  FFMA.FTZ R0, R224, c[0x0][0x23c], -R29 ;  /* 0x00008f00e0007a23 */ /* 0x002fe2000001081d */
[----:B------:R-:W-:Y:S01]  /*d130*/  MOV R182, R177 ;  /* 0x000000b100b67202 */ /* 0x000fe20000000f00 */
[----:B------:R-:W-:Y:S01]  /*d140*/  IMAD.MOV.U32 R177, RZ, RZ, R174 ;  /* 0x000000ffffb17224 */ /* 0x000fe200078e00ae */
[----:B------:R-:W-:Y:S01]  /*d150*/  HMMA.16816.F32 R112, R8, R14, R112 ;  /* 0x0000000e0870723c */ /* 0x000fe20000001870 */
[----:B------:R1:W-:Y:S01]  /*d160*/  MUFU.EX2 R174, R0 ;  /* 0x0000000000ae7308 */ /* 0x0003e20000000800 */
[----:B------:R-:W-:Y:S01]  /*d170*/  FMUL.FTZ R129, R129, R2 ;  /* 0x0000000281817220 */ /* 0x000fe20000410000 */
[----:B------:R-:W4:Y:S01]  /*d180*/  LDSM.16.MT88.4 R12, [R237+0xc800] ;  /* 0x00c80000ed0c783b */ /* 0x000f220000004200 */
[-C--:B------:R-:W-:Y:S02]  /*d190*/  FMUL.FTZ R118, R118, R30.reuse ;  /* 0x0000001e76767220 */ /* 0x080fe40000410000 */
[----:B------:R-:W-:Y:S01]  /*d1a0*/  FMUL.FTZ R119, R119, R30 ;  /* 0x0000001e77777220 */ /* 0x000fe20000410000 */
[----:B------:R-:W-:Y:S01]  /*d1b0*/  MOV R83, R176 ;  /* 0x000000b000537202 */ /* 0x000fe20000000f00 */
[----:B------:R-:W-:-:S02]  /*d1c0*/  FMUL.FTZ R86, R86, R30 ;  /* 0x0000001e56567220 */ /* 0x000fc40000410000 */
[-C--:B------:R-:W-:Y:S02]  /*d1d0*/  FMUL.FTZ R87, R87, R30.reuse ;  /* 0x0000001e57577220 */ /* 0x080fe40000410000 */
[-C--:B------:R-:W-:Y:S01]  /*d1e0*/  FMUL.FTZ R98, R98, R30.reuse ;  /* 0x0000001e62627220 */ /* 0x080fe20000410000 */
[C---:B------:R-:W-:Y:S01]  /*d1f0*/  HMMA.16816.F32 R116, R8.reuse, R20, R116 ;  /* 0x000000140874723c */ /* 0x040fe20000001874 */
[-C--:B------:R-:W-:Y:S02]  /*d200*/  FMUL.FTZ R99, R99, R30.reuse ;  /* 0x0000001e63637220 */ /* 0x080fe40000410000 */
[----:B------:R-:W-:Y:S02]  /*d210*/  FMUL.FTZ R130, R130, R30 ;  /* 0x0000001e82827220 */ /* 0x000fe40000410000 */
[--C-:B-1----:R-:W-:Y:S01]  /*d220*/  FFMA.FTZ R0, R219, c[0x0][0x23c], -R29.reuse ;  /* 0x00008f00db007a23 */ /* 0x102fe2000001081d */
[----:B---3--:R-:W-:Y:S01]  /*d230*/  MOV R219, R4 ;  /* 0x0000000400db7202 */ /* 0x008fe20000000f00 */
[----:B------:R-:W-:Y:S01]  /*d240*/  FMUL.FTZ R131, R131, R30 ;  /* 0x0000001e83837220 */ /* 0x000fe20000410000 */
[C---:B------:R-:W-:Y:S01]  /*d250*/  HMMA.16816.F32 R140, R8.reuse, R16, R84 ;  /* 0x00000010088c723c */ /* 0x040fe20000001854 */
[----:B------:R1:W-:Y:S07]  /*d260*/  MUFU.EX2 R4, R0 ;  /* 0x0000000000047308 */ /* 0x0003ee0000000800 */
[C---:B------:R-:W-:Y:S01]  /*d270*/  HMMA.16816.F32 R96, R8.reuse, R18, R96 ;  /* 0x000000120860723c */ /* 0x040fe20000001860 */
[----:B------:R-:W3:Y:S07]  /*d280*/  LDSM.16.MT88.4 R16, [R238+0xc800] ;  /* 0x00c80000ee10783b */ /* 0x000eee0000004200 */
[----:B------:R-:W-:Y:S01]  /*d290*/  HMMA.16816.F32 R128, R8, R22, R128 ;  /* 0x000000160880723c */ /* 0x000fe20000001880 */
[----:B-1----:R-:W-:-:S04]  /*d2a0*/  FFMA.FTZ R0, R215, c[0x0][0x23c], -R29 ;  /* 0x00008f00d7007a23 */ /* 0x002fc8000001081d */
[----:B------:R1:W1:Y:S02]  /*d2b0*/  MUFU.EX2 R5, R0 ;  /* 0x0000000000057308 */ /* 0x0002640000000800 */
[----:B-1----:R-:W-:Y:S01]  /*d2c0*/  FFMA.FTZ R0, R223, c[0x0][0x23c], -R32 ;  /* 0x00008f00df007a23 */ /* 0x002fe20000010820 */
[----:B------:R-:W-:Y:S02]  /*d2d0*/  F2FP.PACK_AB R8, R173, R168 ;  /* 0x000000a8ad08723e */ /* 0x000fe400000000ff */
[----:B------:R-:W-:Y:S02]  /*d2e0*/  F2FP.PACK_AB R9, R50, R175 ;  /* 0x000000af3209723e */ /* 0x000fe400000000ff */
[----:B------:R-:W-:Y:S02]  /*d2f0*/  F2FP.PACK_AB R11, R219, R70 ;  /* 0x00000046db0b723e */ /* 0x000fe400000000ff */
[----:B------:R-:W-:Y:S02]  /*d300*/  MOV R223, R77 ;  /* 0x0000004d00df7202 */ /* 0x000fe40000000f00 */
[----:B------:R-:W-:Y:S01]  /*d310*/  MOV R222, R83 ;  /* 0x0000005300de7202 */ /* 0x000fe20000000f00 */
[----:B--2---:R-:W-:Y:S01]  /*d320*/  FFMA.FTZ R49, R76, R2, R236 ;  /* 0x000000024c317223 */ /* 0x004fe200000100ec */
[----:B------:R-:W-:Y:S01]  /*d330*/  MOV R76, R78 ;  /* 0x0000004e004c7202 */ /* 0x000fe20000000f00 */
[----:B------:R-:W-:Y:S01]  /*d340*/  FFMA.FTZ R2, R51, c[0x0][0x23c], -R29 ;  /* 0x00008f0033027a23 */ /* 0x000fe2000001081d */
[----:B------:R-:W-:Y:S01]  /*d350*/  MOV R78, R79 ;  /* 0x0000004f004e7202 */ /* 0x000fe20000000f00 */
[----:B------:R1:W5:Y:S01]  /*d360*/  LDL.LU R236, [R1+0xa8] ;  /* 0x0000a80001ec7983 */ /* 0x0003620000300800 */
[----:B------:R-:W-:-:S02]  /*d370*/  MOV R79, R72 ;  /* 0x00000048004f7202 */ /* 0x000fc40000000f00 */
[----:B------:R-:W-:Y:S02]  /*d380*/  MOV R72, R73 ;  /* 0x0000004900487202 */ /* 0x000fe40000000f00 */
[----:B------:R-:W-:Y:S02]  /*d390*/  MOV R73, R74 ;  /* 0x0000004a00497202 */ /* 0x000fe40000000f00 */
[----:B------:R-:W-:Y:S02]  /*d3a0*/  MOV R74, R75 ;  /* 0x0000004b004a7202 */ /* 0x000fe40000000f00 */
[----:B------:R-:W-:Y:S02]  /*d3b0*/  MOV R75, R68 ;  /* 0x00000044004b7202 */ /* 0x000fe40000000f00 */
[----:B------:R-:W-:Y:S02]  /*d3c0*/  MOV R68, R182 ;  /* 0x000000b600447202 */ /* 0x000fe40000000f00 */
[----:B------:R-:W-:-:S02]  /*d3d0*/  MOV R182, R172 ;  /* 0x000000ac00b67202 */ /* 0x000fc40000000f00 */
[----:B------:R2:W-:Y:S08]  /*d3e0*/  MUFU.EX2 R172, R0 ;  /* 0x0000000000ac7308 */ /* 0x0005f00000000800 */
[----:B------:R-:W-:Y:S01]  /*d3f0*/  MUFU.EX2 R176, R2 ;  /* 0x0000000200b07308 */ /* 0x000fe20000000800 */
[----:B--2---:R-:W-:-:S07]  /*d400*/  FFMA.FTZ R0, R220, c[0x0][0x23c], -R32 ;  /* 0x00008f00dc007a23 */ /* 0x004fce0000010820 */
[----:B------:R2:W1:Y:S01]  /*d410*/  MUFU.EX2 R2, R0 ;  /* 0x0000000000027308 */ /* 0x0004620000000800 */
[----:B------:R-:W-:Y:S02]  /*d420*/  MOV R51, R73 ;  /* 0x0000004900337202 */ /* 0x000fe40000000f00 */
[----:B------:R-:W-:Y:S02]  /*d430*/  MOV R73, R75 ;  /* 0x0000004b00497202 */ /* 0x000fe40000000f00 */
[----:B------:R-:W-:Y:S01]  /*d440*/  MOV R75, R177 ;  /* 0x000000b1004b7202 */ /* 0x000fe20000000f00 */
[----:B--2---:R-:W-:-:S04]  /*d450*/  FFMA.FTZ R0, R216, c[0x0][0x23c], -R32 ;  /* 0x00008f00d8007a23 */ /* 0x004fc80000010820 */
[----:B------:R2:W-:Y:S02]  /*d460*/  MUFU.EX2 R20, R0 ;  /* 0x0000000000147308 */ /* 0x0005e40000000800 */
[----:B--2---:R-:W-:-:S06]  /*d470*/  FFMA.FTZ R0, R213, c[0x0][0x23c], -R32 ;  /* 0x00008f00d5007a23 */ /* 0x004fcc0000010820 */
[----:B------:R-:W2:Y:S01]  /*d480*/  MUFU.EX2 R177, R0 ;  /* 0x0000000000b17308 */ /* 0x000ea20000000800 */
[----:B------:R-:W-:Y:S02]  /*d490*/  MOV R220, R82 ;  /* 0x0000005200dc7202 */ /* 0x000fe40000000f00 */
[----:B------:R-:W-:Y:S02]  /*d4a0*/  MOV R216, R5 ;  /* 0x0000000500d87202 */ /* 0x000fe40000000f00 */
[----:B------:R-:W-:Y:S02]  /*d4b0*/  MOV R213, R4 ;  /* 0x0000000400d57202 */ /* 0x000fe40000000f00 */
[----:B------:R-:W-:Y:S02]  /*d4c0*/  F2FP.PACK_AB R10, R220, R69 ;  /* 0x00000045dc0a723e */ /* 0x000fe400000000ff */
[----:B------:R-:W-:Y:S02]  /*d4d0*/  F2FP.PACK_AB R4, R213, R174 ;  /* 0x000000aed504723e */ /* 0x000fe400000000ff */
[----:B-1----:R-:W-:-:S02]  /*d4e0*/  F2FP.PACK_AB R5, R2, R172 ;  /* 0x000000ac0205723e */ /* 0x002fc400000000ff */
[----:B------:R-:W-:Y:S02]  /*d4f0*/  F2FP.PACK_AB R6, R176, R216 ;  /* 0x000000d8b006723e */ /* 0x000fe400000000ff */
[----:B--2---:R-:W-:Y:S01]  /*d500*/  F2FP.PACK_AB R7, R177, R20 ;  /* 0x00000014b107723e */ /* 0x004fe200000000ff */
[-C--:B----4-:R-:W-:Y:S08]  /*d510*/  HMMA.16816.F32 R148, R8, R12.reuse, R148 ;  /* 0x0000000c0894723c */ /* 0x090ff00000001894 */
        /* <DEDUP_REMOVED lines=8> */
[----:B------:R-:W-:Y:S02]  /*d5a0*/  MOV R214, R79 ;  /* 0x0000004f00d67202 */ /* 0x000fe40000000f00 */
[----:B------:R-:W-:Y:S01]  /*d5b0*/  MOV R74, R68 ;  /* 0x00000044004a7202 */ /* 0x000fe20000000f00 */
[----:B---3--:R-:W-:Y:S01]  /*d5c0*/  HMMA.16816.F32 R76, R8, R16, R160 ;  /* 0x00000010084c723c */ /* 0x008fe200000018a0 */
[----:B------:R-:W-:Y:S02]  /*d5d0*/  MOV R221, R73 ;  /* 0x0000004900dd7202 */ /* 0x000fe40000000f00 */
[----:B------:R-:W-:-:S04]  /*d5e0*/  MOV R218, R74 ;  /* 0x0000004a00da7202 */ /* 0x000fc80000000f00 */
[----:B------:R-:W-:Y:S02]  /*d5f0*/  MOV R162, R69 ;  /* 0x0000004500a27202 */ /* 0x000fe40000000f00 */
[----:B------:R-:W-:Y:S02]  /*d600*/  MOV R161, R70 ;  /* 0x0000004600a17202 */ /* 0x000fe40000000f00 */
[----:B------:R-:W-:Y:S02]  /*d610*/  MOV R160, R71 ;  /* 0x0000004700a07202 */ /* 0x000fe40000000f00 */
[----:B------:R-:W-:Y:S01]  /*d620*/  MOV R163, R2 ;  /* 0x0000000200a37202 */ /* 0x000fe20000000f00 */
[----:B------:R-:W-:Y:S01]  /*d630*/  HMMA.16816.F32 R68, R4, R16, R164 ;  /* 0x000000100444723c */ /* 0x000fe200000018a4 */
[----:B------:R-:W-:Y:S02]  /*d640*/  MOV R2, R75 ;  /* 0x0000004b00027202 */ /* 0x000fe40000000f00 */
[----:B------:R-:W-:-:S04]  /*d650*/  MOV R0, R159 ;  /* 0x0000009f00007202 */ /* 0x000fc80000000f00 */
[----:B------:R-:W-:Y:S01]  /*d660*/  MOV R164, R72 ;  /* 0x0000004800a47202 */ /* 0x000fe20000000f00 */
[----:B------:R-:W-:Y:S01]  /*d670*/  FFMA.FTZ R0, R0, c[0x0][0x23c], -R3 ;  /* 0x00008f0000007a23 */ /* 0x000fe20000010803 */
[-C--:B-1----:R-:W-:Y:S08]  /*d680*/  HMMA.16816.F32 R56, R8, R12.reuse, R56 ;  /* 0x0000000c0838723c */ /* 0x082ff00000001838 */
[C---:B------:R-:W-:Y:S08]  /*d690*/  HMMA.16816.F32 R36, R4.reuse, R12, R36 ;  /* 0x0000000c0424723c */ /* 0x040ff00000001824 */
[-C--:B------:R-:W-:Y:S08]  /*d6a0*/  HMMA.16816.F32 R184, R4, R14.reuse, R184 ;  /* 0x0000000e04b8723c */ /* 0x080ff000000018b8 */
[----:B------:R-:W-:Y:S01]  /*d6b0*/  HMMA.16816.F32 R72, R8, R14, R188 ;  /* 0x0000000e0848723c */ /* 0x000fe200000018bc */
[----:B------:R-:W1:Y:S06]  /*d6c0*/  LDSM.16.MT88.4 R12, [R237+0xe800] ;  /* 0x00e80000ed0c783b */ /* 0x000e6c0000004200 */
[----:B------:R-:W-:-:S02]  /*d6d0*/  MOV R191, R222 ;  /* 0x000000de00bf7202 */ /* 0x000fc40000000f00 */
[----:B------:R2:W-:Y:S01]  /*d6e0*/  MUFU.EX2 R222, R0 ;  /* 0x0000000000de7308 */ /* 0x0005e20000000800 */
[----:B------:R-:W-:Y:S02]  /*d6f0*/  MOV R189, R160 ;  /* 0x000000a000bd7202 */ /* 0x000fe40000000f00 */
[----:B------:R-:W-:Y:S02]  /*d700*/  MOV R190, R223 ;  /* 0x000000df00be7202 */ /* 0x000fe40000000f00 */
[----:B------:R-:W-:Y:S02]  /*d710*/  MOV R160, R161 ;  /* 0x000000a100a07202 */ /* 0x000fe40000000f00 */
[----:B------:R-:W-:Y:S02]  /*d720*/  MOV R161, R162 ;  /* 0x000000a200a17202 */ /* 0x000fe40000000f00 */
[----:B------:R-:W-:Y:S01]  /*d730*/  MOV R162, R163 ;  /* 0x000000a300a27202 */ /* 0x000fe20000000f00 */
[----:B--2---:R-:W-:Y:S01]  /*d740*/  FFMA.FTZ R0, R250, c[0x0][0x23c], -R3 ;  /* 0x00008f00fa007a23 */ /* 0x004fe20000010803 */
[----:B------:R-:W-:-:S03]  /*d750*/  MOV R163, R213 ;  /* 0x000000d500a37202 */ /* 0x000fc60000000f00 */
[----:B------:R2:W-:Y:S01]  /*d760*/  MUFU.EX2 R223, R0 ;  /* 0x0000000000df7308 */ /* 0x0005e20000000800 */
[----:B------:R-:W-:Y:S01]  /*d770*/  MOV R213, R224 ;  /* 0x000000e000d57202 */ /* 0x000fe20000000f00 */
[----:B--2---:R-:W-:-:S06]  /*d780*/  FFMA.FTZ R0, R234, c[0x0][0x23c], -R3 ;  /* 0x00008f00ea007a23 */ /* 0x004fcc0000010803 */
[----:B------:R2:W-:Y:S01]  /*d790*/  MUFU.EX2 R224, R0 ;  /* 0x0000000000e07308 */ /* 0x0005e20000000800 */
[----:B------:R-:W-:Y:S02]  /*d7a0*/  MOV R188, R164 ;  /* 0x000000a400bc7202 */ /* 0x000fe40000000f00 */
[----:B------:R-:W-:Y:S01]  /*d7b0*/  MOV R165, R157 ;  /* 0x0000009d00a57202 */ /* 0x000fe20000000f00 */
[----:B--2---:R-:W-:-:S04]  /*d7c0*/  FFMA.FTZ R0, R228, c[0x0][0x23c], -R3 ;  /* 0x00008f00e4007a23 */ /* 0x004fc80000010803 */
[----:B------:R2:W-:Y:S01]  /*d7d0*/  MUFU.EX2 R228, R0 ;  /* 0x0000000000e47308 */ /* 0x0005e20000000800 */
[----:B------:R-:W-:Y:S01]  /*d7e0*/  MOV R164, R219 ;  /* 0x000000db00a47202 */ /* 0x000fe20000000f00 */
[----:B------:R-:W-:Y:S01]  /*d7f0*/  IMAD.MOV.U32 R166, RZ, RZ, R158 ;  /* 0x000000ffffa67224 */ /* 0x000fe200078e009e */
[----:B------:R-:W-:Y:S01]  /*d800*/  MOV R167, R20 ;  /* 0x0000001400a77202 */ /* 0x000fe20000000f00 */
[----:B-1----:R-:W-:Y:S01]  /*d810*/  HMMA.16816.F32 R84, R4, R14, R44 ;  /* 0x0000000e0454723c */ /* 0x002fe2000000182c */
[----:B------:R-:W-:Y:S01]  /*d820*/  MOV R212, R156 ;  /* 0x0000009c00d47202 */ /* 0x000fe20000000f00 */
[----:B------:R-:W-:Y:S01]  /*d830*/  LDSM.16.MT88.4 R20, [R238+0xe800] ;  /* 0x00e80000ee14783b */ /* 0x000fe20000004200 */
[----:B--2---:R-:W-:-:S04]  /*d840*/  FFMA.FTZ R0, R218, c[0x0][0x23c], -R28 ;  /* 0x00008f00da007a23 */ /* 0x004fc8000001081c */
[----:B------:R1:W-:Y:S01]  /*d850*/  MUFU.EX2 R218, R0 ;  /* 0x0000000000da7308 */ /* 0x0003e20000000800 */
[----:B------:R-:W-:Y:S02]  /*d860*/  MOV R47, R190 ;  /* 0x000000be002f7202 */ /* 0x000fe40000000f00 */
[----:B------:R-:W-:Y:S01]  /*d870*/  MOV R190, R166 ;  /* 0x000000a600be7202 */ /* 0x000fe20000000f00 */
[----:B-1----:R-:W-:Y:S01]  /*d880*/  FFMA.FTZ R0, R189, c[0x0][0x23c], -R28 ;  /* 0x00008f00bd007a23 */ /* 0x002fe2000001081c */
[----:B------:R-:W-:-:S03]  /*d890*/  MOV R189, R191 ;  /* 0x000000bf00bd7202 */ /* 0x000fc60000000f00 */
[----:B------:R1:W-:Y:S01]  /*d8a0*/  MUFU.EX2 R219, R0 ;  /* 0x0000000000db7308 */ /* 0x0003e20000000800 */
[----:B------:R-:W-:Y:S02]  /*d8b0*/  MOV R191, R165 ;  /* 0x000000a500bf7202 */ /* 0x000fe40000000f00 */
[----:B------:R-:W-:Y:S02]  /*d8c0*/  MOV R165, R220 ;  /* 0x000000dc00a57202 */ /* 0x000fe40000000f00 */
[----:B------:R-:W-:Y:S01]  /*d8d0*/  MOV R166, R167 ;  /* 0x000000a700a67202 */ /* 0x000fe20000000f00 */
[----:B------:R-:W-:Y:S02]  /*d8e0*/  IMAD.MOV.U32 R167, RZ, RZ, R221 ;  /* 0x000000ffffa77224 */ /* 0x000fe400078e00dd */
[----:B-1----:R-:W-:-:S04]  /*d8f0*/  FFMA.FTZ R0, R235, c[0x0][0x23c], -R28 ;  /* 0x00008f00eb007a23 */ /* 0x002fc8000001081c */
[----:B------:R1:W-:Y:S02]  /*d900*/  MUFU.EX2 R220, R0 ;  /* 0x0000000000dc7308 */ /* 0x0003e40000000800 */
[----:B-1----:R-:W-:-:S06]  /*d910*/  FFMA.FTZ R0, R230, c[0x0][0x23c], -R28 ;  /* 0x00008f00e6007a23 */ /* 0x002fcc000001081c */
[----:B------:R1:W-:Y:S02]  /*d920*/  MUFU.EX2 R221, R0 ;  /* 0x0000000000dd7308 */ /* 0x0003e40000000800 */
[----:B-1----:R-:W-:Y:S01]  /*d930*/  FFMA.FTZ R0, R51, c[0x0][0x23c], -R29 ;  /* 0x00008f0033007a23 */ /* 0x002fe2000001081d */
[----:B------:R-:W-:Y:S02]  /*d940*/  MOV R51, R215 ;  /* 0x000000d700337202 */ /* 0x000fe40000000f00 */
[----:B------:R-:W-:-:S03]  /*d950*/  MOV R215, R214 ;  /* 0x000000d600d77202 */ /* 0x000fc60000000f00 */
[----:B------:R1:W-:Y:S02]  /*d960*/  MUFU.EX2 R214, R0 ;  /* 0x0000000000d67308 */ /* 0x0003e40000000800 */
[----:B-1----:R-:W-:Y:S02]  /*d970*/  FFMA.FTZ R0, R47, c[0x0][0x23c], -R29 ;  /* 0x00008f002f007a23 */ /* 0x002fe4000001081d */
[----:B------:R-:W2:Y:S01]  /*d980*/  LDL.LU R47, [R1+0x54] ;  /* 0x00005400012f7983 */ /* 0x000ea20000300800 */
[----:B------:R-:W-:Y:S02]  /*d990*/  MOV R45, R51 ;  /* 0x00000033002d7202 */ /* 0x000fe40000000f00 */
[----:B------:R-:W-:Y:S02]  /*d9a0*/  MOV R51, R215 ;  /* 0x000000d700337202 */ /* 0x000fe40000000f00 */
[----:B------:R1:W3:Y:S01]  /*d9b0*/  MUFU.EX2 R215, R0 ;  /* 0x0000000000d77308 */ /* 0x0002e20000000800 */
[----:B------:R-:W-:-:S02]  /*d9c0*/  MOV R46, R190 ;  /* 0x000000be002e7202 */ /* 0x000fc40000000f00 */
[----:B------:R-:W-:Y:S02]  /*d9d0*/  MOV R190, R167 ;  /* 0x000000a700be7202 */ /* 0x000fe40000000f00 */
[----:B------:R-:W-:Y:S02]  /*d9e0*/  MOV R167, R216 ;  /* 0x000000d800a77202 */ /* 0x000fe40000000f00 */
[----:B------:R-:W-:Y:S02]  /*d9f0*/  MOV R44, R188 ;  /* 0x000000bc002c7202 */ /* 0x000fe40000000f00 */
[----:B------:R-:W-:Y:S01]  /*da00*/  MOV R188, R217 ;  /* 0x000000d900bc7202 */ /* 0x000fe20000000f00 */
[----:B-1----:R-:W-:-:S04]  /*da10*/  FFMA.FTZ R0, R249, c[0x0][0x23c], -R29 ;  /* 0x00008f00f9007a23 */ /* 0x002fc8000001081d */
[----:B------:R1:W-:Y:S01]  /*da20*/  MUFU.EX2 R216, R0 ;  /* 0x0000000000d87308 */ /* 0x0003e20000000800 */
[C---:B------:R-:W-:Y:S08]  /*da30*/  HMMA.16816.F32 R156, R8.reuse, R12, R136 ;  /* 0x0000000c089c723c */ /* 0x040ff00000001888 */
[----:B------:R-:W-:Y:S01]  /*da40*/  HMMA.16816.F32 R136, R8, R14, R40 ;  /* 0x0000000e0888723c */ /* 0x000fe20000001828 */
[----:B-1----:R-:W-:-:S06]  /*da50*/  FFMA.FTZ R0, R231, c[0x0][0x23c], -R29 ;  /* 0x00008f00e7007a23 */ /* 0x002fcc000001081d */
[----:B------:R-:W-:Y:S01]  /*da60*/  MOV R41, R188 ;  /* 0x000000bc00297202 */ /* 0x000fe20000000f00 */
[----:B------:R1:W-:Y:S01]  /*da70*/  MUFU.EX2 R217, R0 ;  /* 0x0000000000d97308 */ /* 0x0003e20000000800 */
[----:B------:R-:W-:Y:S02]  /*da80*/  MOV R188, R189 ;  /* 0x000000bd00bc7202 */ /* 0x000fe40000000f00 */
[----:B------:R-:W-:Y:S01]  /*da90*/  MOV R189, R213 ;  /* 0x000000d500bd7202 */ /* 0x000fe20000000f00 */
[----:B-1----:R-:W-:-:S04]  /*daa0*/  FFMA.FTZ R0, R44, c[0x0][0x23c], -R32 ;  /* 0x00008f002c007a23 */ /* 0x002fc80000010820 */
[----:B------:R1:W-:Y:S02]  /*dab0*/  MUFU.EX2 R213, R0 ;  /* 0x0000000000d57308 */ /* 0x0003e40000000800 */
[----:B-1----:R-:W-:Y:S01]  /*dac0*/  FFMA.FTZ R0, R46, c[0x0][0x23c], -R32 ;  /* 0x00008f002e007a23 */ /* 0x002fe20000010820 */
[-C--:B------:R-:W-:Y:S08]  /*dad0*/  HMMA.16816.F32 R64, R4, R18.reuse, R64 ;  /* 0x000000120440723c */ /* 0x080ff00000001840 */
[----:B------:R-:W-:Y:S01]  /*dae0*/  HMMA.16816.F32 R60, R8, R18, R60 ;  /* 0x00000012083c723c */ /* 0x000fe2000000183c */
[----:B------:R-:W1:Y:S07]  /*daf0*/  LDSM.16.MT88.4 R16, [R239+0xc800] ;  /* 0x00c80000ef10783b */ /* 0x000e6e0000004200 */
[----:B------:R-:W-:Y:S01]  /*db00*/  HMMA.16816.F32 R80, R4, R12, R132 ;  /* 0x0000000c0450723c */ /* 0x000fe20000001884 */
[----:B------:R-:W4:Y:S01]  /*db10*/  LDSM.16.MT88.4 R12, [R239+0xe800] ;  /* 0x00e80000ef0c783b */ /* 0x000f220000004200 */
[----:B--2---:R-:W-:-:S03]  /*db20*/  FFMA.FTZ R47, R47, R30, R27 ;  /* 0x0000001e2f2f7223 */ /* 0x004fc6000001001b */
[----:B------:R2:W5:Y:S04]  /*db30*/  LDL.LU R27, [R1+0xa4] ;  /* 0x0000a400011b7983 */ /* 0x0005680000300800 */
[----:B------:R-:W2:Y:S01]  /*db40*/  LDL.LU R46, [R1+0x58] ;  /* 0x00005800012e7983 */ /* 0x000ea20000300800 */
[-C--:B-1----:R-:W-:Y:S08]  /*db50*/  HMMA.16816.F32 R192, R8, R16.reuse, R192 ;  /* 0x0000001008c0723c */ /* 0x082ff000000018c0 */
[C---:B------:R-:W-:Y:S08]  /*db60*/  HMMA.16816.F32 R196, R4.reuse, R16, R196 ;  /* 0x0000001004c4723c */ /* 0x040ff000000018c4 */
[-C--:B------:R-:W-:Y:S08]  /*db70*/  HMMA.16816.F32 R200, R4, R18.reuse, R200 ;  /* 0x0000001204c8723c */ /* 0x080ff000000018c8 */
[----:B------:R-:W-:Y:S01]  /*db80*/  HMMA.16816.F32 R204, R8, R18, R204 ;  /* 0x0000001208cc723c */ /* 0x000fe200000018cc */
[----:B------:R-:W1:Y:S07]  /*db90*/  LDSM.16.MT88.4 R16, [R240+0xe800] ;  /* 0x00e80000f010783b */ /* 0x000e6e0000004200 */
[C---:B------:R-:W-:Y:S08]  /*dba0*/  HMMA.16816.F32 R88, R4.reuse, R20, R88 ;  /* 0x000000140458723c */ /* 0x040ff00000001858 */
[C---:B------:R-:W-:Y:S08]  /*dbb0*/  HMMA.16816.F32 R92, R4.reuse, R22, R92 ;  /* 0x00000016045c723c */ /* 0x040ff0000000185c */
[C---:B----4-:R-:W-:Y:S08]  /*dbc0*/  HMMA.16816.F32 R120, R4.reuse, R12, R120 ;  /* 0x0000000c0478723c */ /* 0x050ff00000001878 */
[C---:B------:R-:W-:Y:S08]  /*dbd0*/  HMMA.16816.F32 R124, R4.reuse, R14, R124 ;  /* 0x0000000e047c723c */ /* 0x040ff0000000187c */
[C---:B-1----:R-:W-:Y:S08]  /*dbe0*/  HMMA.16816.F32 R104, R4.reuse, R16, R104 ;  /* 0x000000100468723c */ /* 0x042ff00000001868 */
[----:B------:R-:W-:Y:S08]  /*dbf0*/  HMMA.16816.F32 R108, R4, R18, R108 ;  /* 0x00000012046c723c */ /* 0x000ff0000000186c */
[C---:B------:R-:W-:Y:S08]  /*dc00*/  HMMA.16816.F32 R100, R8.reuse, R16, R100 ;  /* 0x000000100864723c */ /* 0x040ff00000001864 */
[C---:B------:R-:W-:Y:S01]  /*dc10*/  HMMA.16816.F32 R112, R8.reuse, R18, R112 ;  /* 0x000000120870723c */ /* 0x040fe20000001870 */
[----:B------:R-:W1:Y:S07]  /*dc20*/  LDSM.16.MT88.4 R16, [R238+0xd000] ;  /* 0x00d00000ee10783b */ /* 0x000e6e0000004200 */
[C---:B------:R-:W-:Y:S08]  /*dc30*/  HMMA.16816.F32 R132, R8.reuse, R20, R140 ;  /* 0x000000140884723c */ /* 0x040ff0000000188c */
[C---:B------:R-:W-:Y:S01]  /*dc40*/  HMMA.16816.F32 R96, R8.reuse, R22, R96 ;  /* 0x000000160860723c */ /* 0x040fe20000001860 */
[----:B------:R-:W4:Y:S07]  /*dc50*/  LDSM.16.MT88.4 R20, [R237+0xd000] ;  /* 0x00d00000ed14783b */ /* 0x000f2e0000004200 */
[C---:B------:R-:W-:Y:S08]  /*dc60*/  HMMA.16816.F32 R116, R8.reuse, R12, R116 ;  /* 0x0000000c0874723c */ /* 0x040ff00000001874 */
[----:B------:R-:W-:Y:S01]  /*dc70*/  HMMA.16816.F32 R128, R8, R14, R128 ;  /* 0x0000000e0880723c */ /* 0x000fe20000001880 */
[----:B------:R-:W1:Y:S01]  /*dc80*/  LDSM.16.MT88.4 R12, [R240+0xd000] ;  /* 0x00d00000f00c783b */ /* 0x000e620000004200 */
[----:B------:R-:W-:-:S02]  /*dc90*/  MOV R6, R189 ;  /* 0x000000bd00067202 */ /* 0x000fc40000000f00 */
[----:B------:R-:W-:Y:S01]  /*dca0*/  MOV R189, R212 ;  /* 0x000000d400bd7202 */ /* 0x000fe20000000f00 */
[----:B------:R-:W-:Y:S01]  /*dcb0*/  FFMA.FTZ R2, R2, c[0x0][0x23c], -R32 ;  /* 0x00008f0002027a23 */ /* 0x000fe20000010820 */
[----:B------:R-:W-:Y:S01]  /*dcc0*/  MOV R5, R188 ;  /* 0x000000bc00057202 */ /* 0x000fe20000000f00 */
[----:B------:R3:W1:Y:S01]  /*dcd0*/  MUFU.EX2 R212, R0 ;  /* 0x0000000000d47308 */ /* 0x0006620000000800 */
[----:B------:R-:W-:Y:S01]  /*dce0*/  IMAD.MOV.U32 R188, RZ, RZ, R191 ;  /* 0x000000ffffbc7224 */ /* 0x000fe200078e00bf */
[----:B------:R-:W-:Y:S01]  /*dcf0*/  MOV R191, R176 ;  /* 0x000000b000bf7202 */ /* 0x000fe20000000f00 */
[----:B------:R-:W-:Y:S01]  /*dd00*/  FFMA.FTZ R43, R210, c[0x0][0x23c], -R3 ;  /* 0x00008f00d22b7a23 */ /* 0x000fe20000010803 */
[----:B------:R-:W-:Y:S01]  /*dd10*/  MOV R176, R34 ;  /* 0x0000002200b07202 */ /* 0x000fe20000000f00 */
[----:B------:R-:W-:-:S03]  /*dd20*/  FFMA.FTZ R34, R211, c[0x0][0x23c], -R28 ;  /* 0x00008f00d3227a23 */ /* 0x000fc6000001081c */
[----:B------:R4:W-:Y:S01]  /*dd30*/  MUFU.EX2 R211, R2 ;  /* 0x0000000200d37308 */ /* 0x0009e20000000800 */
[----:B---3--:R-:W-:-:S07]  /*dd40*/  FFMA.FTZ R0, R25, c[0x0][0x23c], -R32 ;  /* 0x00008f0019007a23 */ /* 0x008fce0000010820 */
[----:B------:R3:W1:Y:S01]  /*dd50*/  MUFU.EX2 R210, R0 ;  /* 0x0000000000d27308 */ /* 0x0006620000000800 */
[----:B------:R-:W-:Y:S02]  /*dd60*/  MOV R40, R45 ;  /* 0x0000002d00287202 */ /* 0x000fe40000000f00 */
[----:B------:R-:W-:Y:S02]  /*dd70*/  MOV R4, R41 ;  /* 0x0000002900047202 */ /* 0x000fe40000000f00 */
[----:B------:R-:W-:Y:S02]  /*dd80*/  MOV R7, R190 ;  /* 0x000000be00077202 */ /* 0x000fe40000000f00 */
[----:B------:R-:W-:Y:S01]  /*dd90*/  MOV R190, R177 ;  /* 0x000000b100be7202 */ /* 0x000fe20000000f00 */
[----:B----4-:R-:W-:Y:S01]  /*dda0*/  FFMA.FTZ R2, R233, c[0x0][0x23c], -R29 ;  /* 0x00008f00e9027a23 */ /* 0x010fe2000001081d */
[----:B------:R-:W-:Y:S01]  /*ddb0*/  MOV R143, R40 ;  /* 0x00000028008f7202 */ /* 0x000fe20000000f00 */
[--C-:B------:R-:W-:Y:S01]  /*ddc0*/  FFMA.FTZ R40, R226, c[0x0][0x23c], -R28.reuse ;  /* 0x00008f00e2287a23 */ /* 0x100fe2000001081c */
[----:B------:R-:W-:Y:S01]  /*ddd0*/  MOV R177, R33 ;  /* 0x0000002100b17202 */ /* 0x000fe20000000f00 */
[----:B------:R-:W-:Y:S01]  /*dde0*/  FFMA.FTZ R33, R208, c[0x0][0x23c], -R28 ;  /* 0x00008f00d0217a23 */ /* 0x000fe2000001081c */
[----:B------:R-:W-:-:S02]  /*ddf0*/  MOV R208, R4 ;  /* 0x0000000400d07202 */ /* 0x000fc40000000f00 */
[----:B------:R-:W-:Y:S01]  /*de00*/  MOV R233, R6 ;  /* 0x0000000600e97202 */ /* 0x000fe20000000f00 */
[----:B---3--:R-:W-:Y:S01]  /*de10*/  FFMA.FTZ R0, R227, c[0x0][0x23c], -R29 ;  /* 0x00008f00e3007a23 */ /* 0x008fe2000001081d */
[----:B------:R-:W-:Y:S02]  /*de20*/  MOV R227, R5 ;  /* 0x0000000500e37202 */ /* 0x000fe40000000f00 */
[----:B------:R-:W-:Y:S02]  /*de30*/  MOV R226, R7 ;  /* 0x0000000700e27202 */ /* 0x000fe40000000f00 */
[----:B------:R-:W-:Y:S02]  /*de40*/  F2FP.PACK_AB R4, R215, R214 ;  /* 0x000000d6d704723e */ /* 0x000fe400000000ff */
[----:B-1----:R-:W-:Y:S02]  /*de50*/  F2FP.PACK_AB R5, R212, R213 ;  /* 0x000000d5d405723e */ /* 0x002fe400000000ff */
[----:B------:R-:W-:-:S02]  /*de60*/  F2FP.PACK_AB R6, R217, R216 ;  /* 0x000000d8d906723e */ /* 0x000fc400000000ff */
[----:B------:R-:W-:Y:S02]  /*de70*/  F2FP.PACK_AB R7, R211, R210 ;  /* 0x000000d2d307723e */ /* 0x000fe400000000ff */
[----:B------:R-:W-:Y:S02]  /*de80*/  F2FP.PACK_AB R8, R223, R222 ;  /* 0x000000dedf08723e */ /* 0x000fe400000000ff */
[----:B------:R-:W-:Y:S02]  /*de90*/  F2FP.PACK_AB R9, R219, R218 ;  /* 0x000000dadb09723e */ /* 0x000fe400000000ff */
[----:B------:R-:W-:Y:S02]  /*dea0*/  F2FP.PACK_AB R10, R228, R224 ;  /* 0x000000e0e40a723e */ /* 0x000fe400000000ff */
[----:B------:R-:W-:Y:S01]  /*deb0*/  F2FP.PACK_AB R11, R221, R220 ;  /* 0x000000dcdd0b723e */ /* 0x000fe200000000ff */
[--C-:B------:R-:W-:Y:S01]  /*dec0*/  FFMA.FTZ R45, R229, c[0x0][0x23c], -R3.reuse ;  /* 0x00008f00e52d7a23 */ /* 0x100fe20000010803 */
[----:B------:R-:W-:Y:S01]  /*ded0*/  MOV R249, R164 ;  /* 0x000000a400f97202 */ /* 0x000fe20000000f00 */
[----:B------:R-:W-:Y:S01]  /*dee0*/  FFMA.FTZ R44, R225, c[0x0][0x23c], -R3 ;  /* 0x00008f00e12c7a23 */ /* 0x000fe20000010803 */
[----:B------:R-:W-:-:S02]  /*def0*/  MOV R231, R165 ;  /* 0x000000a500e77202 */ /* 0x000fc40000000f00 */
[----:B------:R-:W-:Y:S02]  /*df00*/  MOV R229, R166 ;  /* 0x000000a600e57202 */ /* 0x000fe40000000f00 */
[----:B------:R-:W-:Y:S01]  /*df10*/  MOV R225, R167 ;  /* 0x000000a700e17202 */ /* 0x000fe20000000f00 */
[----:B------:R-:W-:Y:S01]  /*df20*/  FFMA.FTZ R42, R35, c[0x0][0x23c], -R3 ;  /* 0x00008f00232a7a23 */ /* 0x000fe20000010803 */
[----:B------:R-:W-:Y:S01]  /*df30*/  HMMA.16816.F32 R164, R4, R16, R68 ;  /* 0x0000001004a4723c */ /* 0x000fe20000001844 */
[----:B------:R-:W-:Y:S01]  /*df40*/  MOV R230, R191 ;  /* 0x000000bf00e67202 */ /* 0x000fe20000000f00 */
[----:B------:R-:W-:Y:S01]  /*df50*/  FFMA.FTZ R35, R209, c[0x0][0x23c], -R29 ;  /* 0x00008f00d1237a23 */ /* 0x000fe2000001081d */
        /* <DEDUP_REMOVED lines=8> */
[C---:B------:R-:W-:Y:S08]  /*dfe0*/  HMMA.16816.F32 R144, R4.reuse, R20, R144 ;  /* 0x000000140490723c */ /* 0x040ff00000001890 */
[-C--:B------:R-:W-:Y:S08]  /*dff0*/  HMMA.16816.F32 R152, R4, R22.reuse, R152 ;  /* 0x000000160498723c */ /* 0x080ff00000001898 */
[C---:B------:R-:W-:Y:S01]  /*e000*/  HMMA.16816.F32 R52, R8.reuse, R22, R52 ;  /* 0x000000160834723c */ /* 0x040fe20000001834 */
[----:B------:R-:W1:Y:S07]  /*e010*/  LDSM.16.MT88.4 R20, [R237+0xf000] ;  /* 0x00f00000ed14783b */ /* 0x000e6e0000004200 */
[----:B------:R-:W-:Y:S07]  /*e020*/  HMMA.16816.F32 R176, R8, R12, R56 ;  /* 0x0000000c08b0723c */ /* 0x000fee0000001838 */
[----:B------:R-:W-:-:S02]  /*e030*/  MOV R58, R182 ;  /* 0x000000b6003a7202 */ /* 0x000fc40000000f00 */
[----:B------:R-:W-:Y:S02]  /*e040*/  MOV R59, R183 ;  /* 0x000000b7003b7202 */ /* 0x000fe40000000f00 */
[----:B------:R-:W-:Y:S01]  /*e050*/  HMMA.16816.F32 R180, R4, R12, R36 ;  /* 0x0000000c04b4723c */ /* 0x000fe20000001824 */
[----:B------:R-:W3:Y:S01]  /*e060*/  LDSM.16.MT88.4 R36, [R239+0xf000] ;  /* 0x00f00000ef24783b */ /* 0x000ee20000004200 */
[----:B------:R-:W-:Y:S01]  /*e070*/  FFMA.FTZ R41, R232, c[0x0][0x23c], -R28 ;  /* 0x00008f00e8297a23 */ /* 0x000fe2000001081c */
[----:B------:R-:W-:Y:S01]  /*e080*/  MOV R234, R188 ;  /* 0x000000bc00ea7202 */ /* 0x000fe20000000f00 */
[----:B------:R-:W-:Y:S01]  /*e090*/  FFMA.FTZ R3, R143, c[0x0][0x23c], -R29 ;  /* 0x00008f008f037a23 */ /* 0x000fe2000001081d */
[----:B------:R-:W-:Y:S01]  /*e0a0*/  MOV R250, R189 ;  /* 0x000000bd00fa7202 */ /* 0x000fe20000000f00 */
[----:B------:R-:W-:Y:S01]  /*e0b0*/  IMAD.MOV.U32 R188, RZ, RZ, R161 ;  /* 0x000000ffffbc7224 */ /* 0x000fe200078e00a1 */
[----:B------:R-:W-:Y:S01]  /*e0c0*/  MOV R235, R190 ;  /* 0x000000be00eb7202 */ /* 0x000fe20000000f00 */
[----:B------:R-:W-:Y:S01]  /*e0d0*/  HMMA.16816.F32 R140, R8, R18, R60 ;  /* 0x00000012088c723c */ /* 0x000fe2000000183c */
[----:B------:R-:W-:-:S02]  /*e0e0*/  MOV R232, R160 ;  /* 0x000000a000e87202 */ /* 0x000fc40000000f00 */
[----:B------:R-:W-:Y:S02]  /*e0f0*/  MOV R189, R162 ;  /* 0x000000a200bd7202 */ /* 0x000fe40000000f00 */
[----:B------:R-:W-:-:S03]  /*e100*/  MOV R190, R163 ;  /* 0x000000a300be7202 */ /* 0x000fc60000000f00 */
[C---:B------:R-:W-:Y:S08]  /*e110*/  HMMA.16816.F32 R160, R8.reuse, R16, R76 ;  /* 0x0000001008a0723c */ /* 0x040ff0000000184c */
[----:B------:R-:W-:Y:S08]  /*e120*/  HMMA.16816.F32 R60, R8, R14, R72 ;  /* 0x0000000e083c723c */ /* 0x000ff00000001848 */
[C---:B-1----:R-:W-:Y:S07]  /*e130*/  HMMA.16816.F32 R72, R4.reuse, R20, R80 ;  /* 0x000000140448723c */ /* 0x042fee0000001850 */
[----:B------:R-:W-:Y:S01]  /*e140*/  MOV R83, R59 ;  /* 0x0000003b00537202 */ /* 0x000fe20000000f00 */
[----:B------:R-:W-:Y:S07]  /*e150*/  HMMA.16816.F32 R76, R4, R22, R84 ;  /* 0x00000016044c723c */ /* 0x000fee0000001854 */
[----:B------:R-:W-:-:S02]  /*e160*/  MOV R84, R58 ;  /* 0x0000003a00547202 */ /* 0x000fc40000000f00 */
[C---:B---3--:R-:W-:Y:S01]  /*e170*/  HMMA.16816.F32 R56, R4.reuse, R38, R124 ;  /* 0x000000260438723c */ /* 0x048fe2000000187c */
[----:B--2---:R-:W-:Y:S02]  /*e180*/  FFMA.FTZ R46, R46, R31, R26 ;  /* 0x0000001f2e2e7223 */ /* 0x004fe4000001001a */
[----:B------:R1:W5:Y:S04]  /*e190*/  LDL.LU R26, [R1+0xa0] ;  /* 0x0000a000011a7983 */ /* 0x0003680000300800 */
[----:B------:R1:W5:Y:S04]  /*e1a0*/  LDL.LU R25, [R1+0x9c] ;  /* 0x00009c0001197983 */ /* 0x0003680000300800 */
[----:B------:R-:W2:Y:S01]  /*e1b0*/  LDL.LU R126, [R1+0x5c] ;  /* 0x00005c00017e7983 */ /* 0x000ea20000300800 */
[C---:B------:R-:W-:Y:S03]  /*e1c0*/  HMMA.16816.F32 R64, R4.reuse, R18, R64 ;  /* 0x000000120440723c */ /* 0x040fe60000001840 */
[----:B------:R-:W3:Y:S04]  /*e1d0*/  LDSM.16.MT88.4 R28, [R239+0xd000] ;  /* 0x00d00000ef1c783b */ /* 0x000ee80000004200 */
[----:B------:R-:W4:Y:S01]  /*e1e0*/  LDSM.16.MT88.4 R16, [R238+0xf000] ;  /* 0x00f00000ee10783b */ /* 0x000f220000004200 */
[----:B------:R-:W-:Y:S03]  /*e1f0*/  HMMA.16816.F32 R184, R4, R14, R184 ;  /* 0x0000000e04b8723c */ /* 0x000fe600000018b8 */
[----:B------:R-:W1:Y:S01]  /*e200*/  LDSM.16.MT88.4 R12, [R240+0xf000] ;  /* 0x00f00000f00c783b */ /* 0x000e620000004200 */
[----:B------:R-:W-:-:S02]  /*e210*/  MOV R81, R69 ;  /* 0x0000004500517202 */ /* 0x000fc40000000f00 */
[----:B------:R-:W-:Y:S02]  /*e220*/  MOV R80, R70 ;  /* 0x0000004600507202 */ /* 0x000fe40000000f00 */
[----:B------:R-:W-:Y:S01]  /*e230*/  MOV R85, R227 ;  /* 0x000000e300557202 */ /* 0x000fe20000000f00 */
[----:B------:R-:W-:Y:S01]  /*e240*/  HMMA.16816.F32 R120, R4, R36, R120 ;  /* 0x000000240478723c */ /* 0x000fe20000001878 */
[----:B------:R-:W-:Y:S01]  /*e250*/  MOV R127, R50 ;  /* 0x00000032007f7202 */ /* 0x000fe20000000f00 */
[----:B------:R-:W-:Y:S01]  /*e260*/  IMAD.MOV.U32 R86, RZ, RZ, R208 ;  /* 0x000000ffff567224 */ /* 0x000fe200078e00d0 */
[----:B------:R-:W-:Y:S01]  /*e270*/  MOV R227, R51 ;  /* 0x0000003300e37202 */ /* 0x000fe20000000f00 */
[----:B------:R-:W-:Y:S01]  /*e280*/  MUFU.EX2 R208, R42 ;  /* 0x0000002a00d07308 */ /* 0x000fe20000000800 */
[----:B------:R-:W-:Y:S02]  /*e290*/  MOV R82, R68 ;  /* 0x0000004400527202 */ /* 0x000fe40000000f00 */
[----:B------:R-:W-:-:S02]  /*e2a0*/  MOV R87, R71 ;  /* 0x0000004700577202 */ /* 0x000fc40000000f00 */
[C---:B------:R-:W-:Y:S01]  /*e2b0*/  HMMA.16816.F32 R68, R8.reuse, R20, R156 ;  /* 0x000000140844723c */ /* 0x040fe2000000189c */
[----:B------:R-:W-:Y:S02]  /*e2c0*/  LDSM.16.MT88.4 R156, [R237+0xd800] ;  /* 0x00d80000ed9c783b */ /* 0x000fe40000004200 */
[----:B------:R4:W-:Y:S05]  /*e2d0*/  MUFU.EX2 R42, R0 ;  /* 0x00000000002a7308 */ /* 0x0009ea0000000800 */
[----:B------:R-:W-:Y:S03]  /*e2e0*/  HMMA.16816.F32 R20, R8, R22, R136 ;  /* 0x000000160814723c */ /* 0x000fe60000001888 */
[----:B------:R1:W-:Y:S05]  /*e2f0*/  MUFU.EX2 R50, R34 ;  /* 0x0000002200327308 */ /* 0x0003ea0000000800 */
[----:B---3--:R-:W-:Y:S03]  /*e300*/  HMMA.16816.F32 R196, R4, R28, R196 ;  /* 0x0000001c04c4723c */ /* 0x008fe600000018c4 */
[----:B------:R3:W-:Y:S01]  /*e310*/  MUFU.EX2 R136, R33 ;  /* 0x0000002100887308 */ /* 0x0007e20000000800 */
[----:B----4-:R-:W-:-:S04]  /*e320*/  FFMA.FTZ R0, R127, c[0x0][0x23c], -R32 ;  /* 0x00008f007f007a23 */ /* 0x010fc80000010820 */
[C---:B------:R-:W-:Y:S08]  /*e330*/  HMMA.16816.F32 R200, R4.reuse, R30, R200 ;  /* 0x0000001e04c8723c */ /* 0x040ff000000018c8 */
[C---:B------:R-:W-:Y:S01]  /*e340*/  HMMA.16816.F32 R88, R4.reuse, R16, R88 ;  /* 0x000000100458723c */ /* 0x040fe20000001858 */
[----:B------:R-:W-:Y:S07]  /*e350*/  MUFU.EX2 R51, R41 ;  /* 0x0000002900337308 */ /* 0x000fee0000000800 */
[C---:B------:R-:W-:Y:S08]  /*e360*/  HMMA.16816.F32 R92, R4.reuse, R18, R92 ;  /* 0x00000012045c723c */ /* 0x040ff0000000185c */
[C---:B-1----:R-:W-:Y:S08]  /*e370*/  HMMA.16816.F32 R104, R4.reuse, R12, R104 ;  /* 0x0000000c0468723c */ /* 0x042ff00000001868 */
[----:B------:R-:W-:Y:S07]  /*e380*/  HMMA.16816.F32 R108, R4, R14, R108 ;  /* 0x0000000e046c723c */ /* 0x000fee000000186c */
[----:B------:R-:W-:-:S02]  /*e390*/  FADD.FTZ R4, R80, R47 ;  /* 0x0000002f50047221 */ /* 0x000fc40000010000 */
[----:B------:R-:W-:Y:S02]  /*e3a0*/  FADD.FTZ R5, R81, R46 ;  /* 0x0000002e51057221 */ /* 0x000fe40000010000 */
[----:B------:R-:W-:Y:S02]  /*e3b0*/  FADD.FTZ R34, R209, R4 ;  /* 0x00000004d1227221 */ /* 0x000fe40000010000 */
[----:B---3--:R-:W-:Y:S01]  /*e3c0*/  FADD.FTZ R33, R227, R5 ;  /* 0x00000005e3217221 */ /* 0x008fe20000010000 */
[----:B------:R-:W-:Y:S01]  /*e3d0*/  MUFU.EX2 R41, R35 ;  /* 0x0000002300297308 */ /* 0x000fe20000000800 */
[----:B------:R-:W1:Y:S01]  /*e3e0*/  LDSM.16.MT88.4 R4, [R239+0xf800] ;  /* 0x00f80000ef04783b */ /* 0x000e620000004200 */
[----:B------:R-:W-:Y:S06]  /*e3f0*/  HMMA.16816.F32 R116, R8, R36, R116 ;  /* 0x000000240874723c */ /* 0x000fec0000001874 */
[----:B------:R3:W-:Y:S08]  /*e400*/  MUFU.EX2 R35, R0 ;  /* 0x0000000000237308 */ /* 0x0007f00000000800 */
[----:B------:R-:W-:Y:S01]  /*e410*/  MUFU.EX2 R137, R45 ;  /* 0x0000002d00897308 */ /* 0x000fe20000000800 */
[----:B---3--:R-:W-:-:S07]  /*e420*/  FFMA.FTZ R0, R84, c[0x0][0x23c], -R32 ;  /* 0x00008f0054007a23 */ /* 0x008fce0000010820 */
[----:B------:R3:W4:Y:S08]  /*e430*/  MUFU.EX2 R36, R0 ;  /* 0x0000000000247308 */ /* 0x0007300000000800 */
[----:B------:R-:W-:Y:S01]  /*e440*/  MUFU.EX2 R45, R40 ;  /* 0x00000028002d7308 */ /* 0x000fe20000000800 */
[----:B---3--:R-:W-:-:S07]  /*e450*/  FFMA.FTZ R0, R85, c[0x0][0x23c], -R32 ;  /* 0x00008f0055007a23 */ /* 0x008fce0000010820 */
[----:B------:R3:W-:Y:S08]  /*e460*/  MUFU.EX2 R40, R0 ;  /* 0x0000000000287308 */ /* 0x0007f00000000800 */
[----:B------:R-:W-:Y:S01]  /*e470*/  MUFU.EX2 R138, R44 ;  /* 0x0000002c008a7308 */ /* 0x000fe20000000800 */
[----:B---3--:R-:W-:-:S07]  /*e480*/  FFMA.FTZ R0, R86, c[0x0][0x23c], -R32 ;  /* 0x00008f0056007a23 */ /* 0x008fce0000010820 */
[----:B------:R-:W-:Y:S08]  /*e490*/  MUFU.EX2 R139, R43 ;  /* 0x0000002b008b7308 */ /* 0x000ff00000000800 */
[----:B------:R3:W-:Y:S08]  /*e4a0*/  MUFU.EX2 R43, R3 ;  /* 0x00000003002b7308 */ /* 0x0007f00000000800 */
[----:B------:R-:W1:Y:S08]  /*e4b0*/  MUFU.EX2 R44, R2 ;  /* 0x00000002002c7308 */ /* 0x000e700000000800 */
[----:B------:R1:W1:Y:S01]  /*e4c0*/  MUFU.EX2 R37, R0 ;  /* 0x0000000000257308 */ /* 0x0002620000000800 */
[----:B---3--:R-:W-:Y:S01]  /*e4d0*/  FADD.FTZ R3, R87, R49 ;  /* 0x0000003157037221 */ /* 0x008fe20000010000 */
[----:B------:R-:W-:Y:S01]  /*e4e0*/  HMMA.16816.F32 R192, R8, R28, R192 ;  /* 0x0000001c08c0723c */ /* 0x000fe200000018c0 */
[----:B----4-:R-:W-:-:S07]  /*e4f0*/  F2FP.PACK_AB R125, R36, R35 ;  /* 0x00000023247d723e */ /* 0x010fce00000000ff */
[----:B------:R-:W-:Y:S01]  /*e500*/  HMMA.16816.F32 R132, R8, R16, R132 ;  /* 0x000000100884723c */ /* 0x000fe20000001884 */
[----:B-1----:R-:W-:Y:S01]  /*e510*/  F2FP.PACK_AB R124, R44, R43 ;  /* 0x0000002b2c7c723e */ /* 0x002fe200000000ff */
[----:B------:R-:W-:-:S06]  /*e520*/  FADD.FTZ R0, R83, R3 ;  /* 0x0000000353007221 */ /* 0x000fcc0000010000 */
[----:B------:R-:W-:Y:S01]  /*e530*/  HMMA.16816.F32 R100, R8, R12, R100 ;  /* 0x0000000c0864723c */ /* 0x000fe20000001864 */
[----:B------:R-:W-:Y:S01]  /*e540*/  F2FP.PACK_AB R127, R37, R40 ;  /* 0x00000028257f723e */ /* 0x000fe200000000ff */
[----:B------:R-:W-:Y:S01]  /*e550*/  FADD.FTZ R3, R226, R0 ;  /* 0x00000000e2037221 */ /* 0x000fe20000010000 */
[----:B------:R-:W-:-:S05]  /*e560*/  MOV R0, R170 ;  /* 0x000000aa00007202 */ /* 0x000fca0000000f00 */
[----:B------:R-:W-:Y:S01]  /*e570*/  HMMA.16816.F32 R28, R8, R30, R204 ;  /* 0x0000001e081c723c */ /* 0x000fe200000018cc */
[----:B------:R-:W-:-:S07]  /*e580*/  MOV R46, R175 ;  /* 0x000000af002e7202 */ /* 0x000fce0000000f00 */
[C---:B------:R-:W-:Y:S08]  /*e590*/  HMMA.16816.F32 R16, R8.reuse, R18, R96 ;  /* 0x000000120810723c */ /* 0x040ff00000001860 */
[C---:B------:R-:W-:Y:S01]  /*e5a0*/  HMMA.16816.F32 R12, R8.reuse, R14, R112 ;  /* 0x0000000e080c723c */ /* 0x040fe20000001870 */
[----:B------:R-:W-:Y:S01]  /*e5b0*/  MOV R47, R174 ;  /* 0x000000ae002f7202 */ /* 0x000fe20000000f00 */
[----:B------:R-:W-:Y:S01]  /*e5c0*/  FADD.FTZ R0, R0, R33 ;  /* 0x0000002100007221 */ /* 0x000fe20000010000 */
[----:B------:R-:W-:Y:S01]  /*e5d0*/  MOV R49, R172 ;  /* 0x000000ac00317202 */ /* 0x000fe20000000f00 */
[----:B------:R-:W-:Y:S04]  /*e5e0*/  LDSM.16.MT88.4 R204, [R239+0xd800] ;  /* 0x00d80000efcc783b */ /* 0x000fe80000004200 */
[----:B------:R-:W-:Y:S01]  /*e5f0*/  HMMA.16816.F32 R8, R8, R38, R128 ;  /* 0x000000260808723c */ /* 0x000fe20000001880 */
[----:B------:R-:W-:Y:S01]  /*e600*/  MOV R209, R191 ;  /* 0x000000bf00d17202 */ /* 0x000fe20000000f00 */
[----:B------:R-:W-:Y:S01]  /*e610*/  LDSM.16.MT88.4 R96, [R238+0xf800] ;  /* 0x00f80000ee60783b */ /* 0x000fe20000004200 */
[----:B------:R-:W-:-:S02]  /*e620*/  MOV R227, R190 ;  /* 0x000000be00e37202 */ /* 0x000fc40000000f00 */
[----:B------:R-:W-:Y:S01]  /*e630*/  MOV R226, R188 ;  /* 0x000000bc00e27202 */ /* 0x000fe20000000f00 */
[----:B------:R-:W-:Y:S01]  /*e640*/  LDSM.16.MT88.4 R112, [R240+0xf800] ;  /* 0x00f80000f070783b */ /* 0x000fe20000004200 */
[----:B------:R-:W-:Y:S02]  /*e650*/  F2FP.PACK_AB R128, R138, R137 ;  /* 0x000000898a80723e */ /* 0x000fe400000000ff */
[----:B------:R-:W-:Y:S02]  /*e660*/  F2FP.PACK_AB R129, R45, R51 ;  /* 0x000000332d81723e */ /* 0x000fe400000000ff */
[----:B------:R-:W-:Y:S02]  /*e670*/  F2FP.PACK_AB R130, R208, R139 ;  /* 0x0000008bd082723e */ /* 0x000fe400000000ff */
[----:B------:R-:W-:Y:S02]  /*e680*/  F2FP.PACK_AB R131, R136, R50 ;  /* 0x000000328883723e */ /* 0x000fe400000000ff */
[----:B------:R-:W-:-:S02]  /*e690*/  MOV R38, R169 ;  /* 0x000000a900267202 */ /* 0x000fc40000000f00 */
[----:B------:R-:W-:-:S03]  /*e6a0*/  MOV R39, R168 ;  /* 0x000000a800277202 */ /* 0x000fc60000000f00 */
[----:B------:R-:W-:Y:S02]  /*e6b0*/  HMMA.16816.F32 R116, R128, R4, R116 ;  /* 0x000000048074723c */ /* 0x000fe40000001874 */
[----:B------:R-:W-:Y:S02]  /*e6c0*/  FADD.FTZ R3, R39, R3 ;  /* 0x0000000327037221 */ /* 0x000fe40000010000 */
[----:B------:R-:W-:-:S04]  /*e6d0*/  FADD.FTZ R0, R47, R0 ;  /* 0x000000002f007221 */ /* 0x000fc80000010000 */
[----:B------:R-:W-:Y:S02]  /*e6e0*/  FADD.FTZ R0, R227, R0 ;  /* 0x00000000e3007221 */ /* 0x000fe40000010000 */
[----:B--2---:R-:W-:Y:S01]  /*e6f0*/  FFMA.FTZ R2, R126, R48, R24 ;  /* 0x000000307e027223 */ /* 0x004fe20000010018 */
        /* <DEDUP_REMOVED lines=10> */
[----:B------:R-:W-:Y:S01]  /*e7a0*/  FADD.FTZ R4, R38, R32 ;  /* 0x0000002026047221 */ /* 0x000fe20000010000 */
[----:B------:R-:W-:Y:S01]  /*e7b0*/  MOV R233, R189 ;  /* 0x000000bd00e97202 */ /* 0x000fe20000000f00 */
[----:B------:R-:W-:Y:S01]  /*e7c0*/  FADD.FTZ R2, R46, R2 ;  /* 0x000000022e027221 */ /* 0x000fe20000010000 */
[----:B------:R-:W3:Y:S01]  /*e7d0*/  LDSM.16.MT88.4 R188, [R240+0xd800] ;  /* 0x00d80000f0bc783b */ /* 0x000ee20000004200 */
        /* <DEDUP_REMOVED lines=48> */
[----:B------:R-:W-:Y:S01]  /*eae0*/  HMMA.16816.F32 R148, R128, R156, R148 ;  /* 0x0000009c8094723c */ /* 0x000fe20000001894 */
[----:B------:R-:W-:-:S02]  /*eaf0*/  MOV R136, R234 ;  /* 0x000000ea00887202 */ /* 0x000fc40000000f00 */
[----:B------:R-:W-:-:S05]  /*eb00*/  MOV R137, R250 ;  /* 0x000000fa00897202 */ /* 0x000fca0000000f00 */
[C---:B------:R-:W-:Y:S08]  /*eb10*/  HMMA.16816.F32 R144, R124.reuse, R156, R144 ;  /* 0x0000009c7c90723c */ /* 0x040ff00000001890 */
        /* <DEDUP_REMOVED lines=109> */
[----:B-----5:R-:W-:Y:S04]  /*f1f0*/  LDSM.16.M88.4 R36, [R236+0x8000] ;  /* 0x00800000ec24783b */ /* 0x020fe80000000200 */
        /* <DEDUP_REMOVED lines=8> */
[----:B--2---:R-:W2:Y:S04]  /*f280*/  LDSM.16.M88.4 R12, [R244] ;  /* 0x00000000f40c783b */ /* 0x004ea80000000200 */
[----:B------:R-:W1:Y:S04]  /*f290*/  LDSM.16.M88.4 R48, [R243+0x800] ;  /* 0x00080000f330783b */ /* 0x000e680000000200 */
[----:B------:R-:W1:Y:S01]  /*f2a0*/  S2R R250, SR_TID.X ;  /* 0x0000000000fa7919 */ /* 0x000e620000002100 */
        /* <DEDUP_REMOVED lines=15> */
[----:B------:R-:W-:Y:S01]  /*f3a0*/  MOV R3, R221 ;  /* 0x000000dd00037202 */ /* 0x000fe20000000f00 */
[----:B------:R-:W-:-:S02]  /*f3b0*/  IMAD.MOV.U32 R2, RZ, RZ, R222 ;  /* 0x000000ffff027224 */ /* 0x000fc400078e00de */
[----:B------:R-:W-:-:S03]  /*f3c0*/  IMAD.MOV.U32 R0, RZ, RZ, R223 ;  /* 0x000000ffff007224 */ /* 0x000fc600078e00df */
[----:B------:R-:W-:Y:S01]  /*f3d0*/  IMAD.MOV.U32 R140, RZ, RZ, R220 ;  /* 0x000000ffff8c7224 */ /* 0x000fe200078e00dc */
[C---:B------:R-:W-:Y:S08]  /*f3e0*/  HMMA.16816.F32 R212, R4.reuse, R40, R52 ;  /* 0x0000002804d4723c */ /* 0x040ff00000001834 */
[----:B------:R-:W-:Y:S08]  /*f3f0*/  HMMA.16816.F32 R216, R4, R44, R60 ;  /* 0x0000002c04d8723c */ /* 0x000ff0000000183c */
[----:B--2---:R-:W-:Y:S08]  /*f400*/  HMMA.16816.F32 R52, R12, R28, RZ ;  /* 0x0000001c0c34723c */ /* 0x004ff000000018ff */
[C---:B------:R-:W-:Y:S08]  /*f410*/  HMMA.16816.F32 R232, R4.reuse, R48, R132 ;  /* 0x0000003004e8723c */ /* 0x040ff00000001884 */
[C---:B------:R-:W-:Y:S08]  /*f420*/  HMMA.16816.F32 R220, R4.reuse, R50, R64 ;  /* 0x0000003204dc723c */ /* 0x040ff00000001840 */
        /* <DEDUP_REMOVED lines=8> */
[C---:B------:R-:W-:Y:S08]  /*f4b0*/  HMMA.16816.F32 R32, R8.reuse, R16, R60 ;  /* 0x000000100820723c */ /* 0x040ff0000000183c */
[C---:B------:R-:W-:Y:S01]  /*f4c0*/  HMMA.16816.F32 R140, R8.reuse, R40, R4 ;  /* 0x00000028088c723c */ /* 0x040fe20000001804 */
[----:B------:R-:W-:Y:S07]  /*f4d0*/  LDSM.16.M88.4 R4, [R247+0x2000] ;  /* 0x00200000f704783b */ /* 0x000fee0000000200 */
[----:B------:R-:W-:Y:S01]  /*f4e0*/  HMMA.16816.F32 R60, R8, R46, R28 ;  /* 0x0000002e083c723c */ /* 0x000fe2000000181c */
[----:B------:R-:W1:Y:S07]  /*f4f0*/  LDSM.16.M88.4 R28, [R242+0x9800] ;  /* 0x00980000f21c783b */ /* 0x000e6e0000000200 */
[C---:B------:R-:W-:Y:S08]  /*f500*/  HMMA.16816.F32 R36, R12.reuse, R38, RZ ;  /* 0x000000260c24723c */ /* 0x040ff000000018ff */
[----:B------:R-:W-:Y:S01]  /*f510*/  HMMA.16816.F32 R20, R12, R22, RZ ;  /* 0x000000160c14723c */ /* 0x000fe200000018ff */
[----:B------:R-:W-:Y:S07]  /*f520*/  LDSM.16.M88.4 R12, [R247] ;  /* 0x00000000f70c783b */ /* 0x000fee0000000200 */
[C---:B------:R-:W-:Y:S08]  /*f530*/  HMMA.16816.F32 R136, R8.reuse, R48, R56 ;  /* 0x000000300888723c */ /* 0x040ff00000001838 */
[C---:B------:R-:W-:Y:S01]  /*f540*/  HMMA.16816.F32 R36, R8.reuse, R18, R36 ;  /* 0x000000120824723c */ /* 0x040fe20000001824 */
[----:B------:R-:W2:Y:S07]  /*f550*/  LDSM.16.M88.4 R16, [R242+0x8000] ;  /* 0x00800000f210783b */ /* 0x000eae0000000200 */
[C---:B------:R-:W-:Y:S08]  /*f560*/  HMMA.16816.F32 R48, R8.reuse, R50, R64 ;  /* 0x000000320830723c */ /* 0x040ff00000001840 */
[----:B------:R-:W-:Y:S01]  /*f570*/  HMMA.16816.F32 R44, R8, R42, R20 ;  /* 0x0000002a082c723c */ /* 0x000fe20000001814 */
[----:B------:R-:W3:Y:S04]  /*f580*/  LDSM.16.M88.4 R8, [R242+0x8800] ;  /* 0x00880000f208783b */ /* 0x000ee80000000200 */
[----:B------:R-:W4:Y:S03]  /*f590*/  LDSM.16.M88.4 R20, [R242+0x9000] ;  /* 0x00900000f214783b */ /* 0x000f260000000200 */
[----:B-1----:R-:W-:Y:S01]  /*f5a0*/  HMMA.16816.F32 R64, R4, R28, R212 ;  /* 0x0000001c0440723c */ /* 0x002fe200000018d4 */
[----:B------:R-:W-:Y:S01]  /*f5b0*/  IMAD.MOV.U32 R53, RZ, RZ, R3 ;  /* 0x000000ffff357224 */ /* 0x000fe200078e0003 */
[----:B------:R-:W-:Y:S01]  /*f5c0*/  MOV R54, R2 ;  /* 0x0000000200367202 */ /* 0x000fe20000000f00 */
[----:B------:R-:W-:-:S05]  /*f5d0*/  IMAD.MOV.U32 R55, RZ, RZ, R0 ;  /* 0x000000ffff377224 */ /* 0x000fca00078e0000 */
[C---:B------:R-:W-:Y:S08]  /*f5e0*/  HMMA.16816.F32 R224, R4.reuse, R30, R224 ;  /* 0x0000001e04e0723c */ /* 0x040ff000000018e0 */
[-C--:B--2---:R-:W-:Y:S08]  /*f5f0*/  HMMA.16816.F32 R40, R4, R16.reuse, R208 ;  /* 0x000000100428723c */ /* 0x084ff000000018d0 */
[----:B------:R-:W-:Y:S01]  /*f600*/  IMAD.MOV.U32 R212, RZ, RZ, R64 ;  /* 0x000000ffffd47224 */ /* 0x000fe200078e0040 */
[----:B------:R-:W-:Y:S01]  /*f610*/  MOV R0, R67 ;  /* 0x0000004300007202 */ /* 0x000fe20000000f00 */
[----:B------:R-:W-:Y:S01]  /*f620*/  IMAD.MOV.U32 R3, RZ, RZ, R65 ;  /* 0x000000ffff037224 */ /* 0x000fe200078e0041 */
[----:B------:R-:W-:Y:S01]  /*f630*/  HMMA.16816.F32 R32, R12, R16, R32 ;  /* 0x000000100c20723c */ /* 0x000fe20000001820 */
[----:B------:R-:W-:-:S07]  /*f640*/  IMAD.MOV.U32 R2, RZ, RZ, R66 ;  /* 0x000000ffff027224 */ /* 0x000fce00078e0042 */
[C---:B---3--:R-:W-:Y:S08]  /*f650*/  HMMA.16816.F32 R56, R4.reuse, R8, R232 ;  /* 0x000000080438723c */ /* 0x048ff000000018e8 */
[C---:B----4-:R-:W-:Y:S08]  /*f660*/  HMMA.16816.F32 R216, R4.reuse, R20, R216 ;  /* 0x0000001404d8723c */ /* 0x050ff000000018d8 */
[C---:B------:R-:W-:Y:S08]  /*f670*/  HMMA.16816.F32 R52, R4.reuse, R18, R52 ;  /* 0x000000120434723c */ /* 0x040ff00000001834 */
[C---:B------:R-:W-:Y:S08]  /*f680*/  HMMA.16816.F32 R64, R4.reuse, R10, R220 ;  /* 0x0000000a0440723c */ /* 0x040ff000000018dc */
[----:B------:R-:W-:Y:S01]  /*f690*/  HMMA.16816.F32 R228, R4, R22, R228 ;  /* 0x0000001604e4723c */ /* 0x000fe200000018e4 */
[----:B------:R-:W-:Y:S07]  /*f6a0*/  LDSM.16.M88.4 R4, [R246+0x2000] ;  /* 0x00200000f604783b */ /* 0x000fee0000000200 */
[C---:B------:R-:W-:Y:S01]  /*f6b0*/  HMMA.16816.F32 R36, R12.reuse, R18, R36 ;  /* 0x000000120c24723c */ /* 0x040fe20000001824 */
[----:B------:R-:W1:Y:S07]  /*f6c0*/  LDSM.16.M88.4 R16, [R241] ;  /* 0x00000000f110783b */ /* 0x000e6e0000000200 */
[----:B------:R-:W-:Y:S07]  /*f6d0*/  HMMA.16816.F32 R232, R12, R22, R60 ;  /* 0x000000160ce8723c */ /* 0x000fee000000183c */
[----:B------:R-:W-:-:S02]  /*f6e0*/  IMAD.MOV.U32 R60, RZ, RZ, R212 ;  /* 0x000000ffff3c7224 */ /* 0x000fc400078e00d4 */
[C---:B------:R-:W-:Y:S08]  /*f6f0*/  HMMA.16816.F32 R212, R12.reuse, R28, R140 ;  /* 0x0000001c0cd4723c */ /* 0x040ff0000000188c */
[C---:B------:R-:W-:Y:S01]  /*f700*/  HMMA.16816.F32 R140, R12.reuse, R30, R44 ;  /* 0x0000001e0c8c723c */ /* 0x040fe2000000182c */
[----:B------:R-:W2:Y:S07]  /*f710*/  LDSM.16.M88.4 R28, [R241+0x1800] ;  /* 0x00180000f11c783b */ /* 0x000eae0000000200 */
[C---:B------:R-:W-:Y:S08]  /*f720*/  HMMA.16816.F32 R220, R12.reuse, R8, R136 ;  /* 0x000000080cdc723c */ /* 0x040ff00000001888 */
[C---:B------:R-:W-:Y:S01]  /*f730*/  HMMA.16816.F32 R208, R12.reuse, R10, R48 ;  /* 0x0000000a0cd0723c */ /* 0x040fe20000001830 */
[----:B------:R-:W3:Y:S07]  /*f740*/  LDSM.16.M88.4 R8, [R246] ;  /* 0x00000000f608783b */ /* 0x000eee0000000200 */
[----:B------:R-:W-:Y:S01]  /*f750*/  HMMA.16816.F32 R132, R12, R20, R132 ;  /* 0x000000140c84723c */ /* 0x000fe20000001884 */
[----:B------:R-:W4:Y:S04]  /*f760*/  LDSM.16.M88.4 R12, [R241+0x800] ;  /* 0x00080000f10c783b */ /* 0x000f280000000200 */
[----:B------:R-:W4:Y:S03]  /*f770*/  LDSM.16.M88.4 R20, [R241+0x1000] ;  /* 0x00100000f114783b */ /* 0x000f260000000200 */
[----:B-1----:R-:W-:Y:S01]  /*f780*/  HMMA.16816.F32 R48, R4, R18, R52 ;  /* 0x000000120430723c */ /* 0x002fe20000001834 */
[----:B------:R-:W-:-:S02]  /*f790*/  IMAD.MOV.U32 R61, RZ, RZ, R3 ;  /* 0x000000ffff3d7224 */ /* 0x000fc400078e0003 */
[----:B------:R-:W-:Y:S02]  /*f7a0*/  IMAD.MOV.U32 R62, RZ, RZ, R2 ;  /* 0x000000ffff3e7224 */ /* 0x000fe400078e0002 */
[----:B------:R-:W-:-:S03]  /*f7b0*/  IMAD.MOV.U32 R63, RZ, RZ, R0 ;  /* 0x000000ffff3f7224 */ /* 0x000fc600078e0000 */
[C---:B------:R-:W-:Y:S08]  /*f7c0*/  HMMA.16816.F32 R136, R4.reuse, R16, R40 ;  /* 0x000000100488723c */ /* 0x040ff00000001828 */
[----:B--2---:R-:W-:Y:S08]  /*f7d0*/  HMMA.16816.F32 R40, R4, R28, R60 ;  /* 0x0000001c0428723c */ /* 0x004ff0000000183c */
[----:B---3--:R-:W-:Y:S01]  /*f7e0*/  HMMA.16816.F32 R32, R8, R16, R32 ;  /* 0x000000100820723c */ /* 0x008fe20000001820 */
[----:B------:R-:W-:-:S02]  /*f7f0*/  IMAD.MOV.U32 R3, RZ, RZ, R49 ;  /* 0x000000ffff037224 */ /* 0x000fc400078e0031 */
[----:B------:R-:W-:-:S04]  /*f800*/  IMAD.MOV.U32 R2, RZ, RZ, R50 ;  /* 0x000000ffff027224 */ /* 0x000fc800078e0032 */
[----:B------:R-:W-:Y:S01]  /*f810*/  MOV R16, R48 ;  /* 0x0000003000107202 */ /* 0x000fe20000000f00 */
[----:B------:R-:W-:Y:S01]  /*f820*/  IMAD.MOV.U32 R0, RZ, RZ, R51 ;  /* 0x000000ffff007224 */ /* 0x000fe200078e0033 */
[C---:B----4-:R-:W-:Y:S08]  /*f830*/  HMMA.16816.F32 R52, R4.reuse, R14, R64 ;  /* 0x0000000e0434723c */ /* 0x050ff00000001840 */
[C---:B------:R-:W-:Y:S07]  /*f840*/  HMMA.16816.F32 R48, R4.reuse, R20, R216 ;  /* 0x000000140430723c */ /* 0x040fee00000018d8 */
[----:B------:R-:W-:Y:S01]  /*f850*/  MOV R216, R16 ;  /* 0x0000001000d87202 */ /* 0x000fe20000000f00 */
[----:B------:R-:W-:Y:S01]  /*f860*/  HMMA.16816.F32 R56, R4, R12, R56 ;  /* 0x0000000c0438723c */ /* 0x000fe20000001838 */
[----:B------:R-:W-:-:S02]  /*f870*/  IMAD.MOV.U32 R217, RZ, RZ, R3 ;  /* 0x000000ffffd97224 */ /* 0x000fc400078e0003 */
[----:B------:R-:W-:-:S05]  /*f880*/  IMAD.MOV.U32 R218, RZ, RZ, R2 ;  /* 0x000000ffffda7224 */ /* 0x000fca00078e0002 */
[----:B------:R-:W-:Y:S01]  /*f890*/  HMMA.16816.F32 R36, R8, R18, R36 ;  /* 0x000000120824723c */ /* 0x000fe20000001824 */
[----:B------:R-:W-:Y:S01]  /*f8a0*/  LDSM.16.M88.4 R16, [R236+0xa000] ;  /* 0x00a00000ec10783b */ /* 0x000fe20000000200 */
[----:B------:R-:W-:-:S06]  /*f8b0*/  IMAD.MOV.U32 R219, RZ, RZ, R0 ;  /* 0x000000ffffdb7224 */ /* 0x000fcc00078e0000 */
[----:B------:R-:W-:Y:S01]  /*f8c0*/  HMMA.16816.F32 R60, R8, R12, R220 ;  /* 0x0000000c083c723c */ /* 0x000fe200000018dc */
[----:B------:R-:W-:-:S07]  /*f8d0*/  IMAD.MOV.U32 R3, RZ, RZ, R41 ;  /* 0x000000ffff037224 */ /* 0x000fce00078e0029 */
[----:B------:R-:W-:Y:S01]  /*f8e0*/  HMMA.16816.F32 R64, R8, R14, R208 ;  /* 0x0000000e0840723c */ /* 0x000fe200000018d0 */
[----:B------:R-:W1:Y:S01]  /*f8f0*/  LDSM.16.M88.4 R12, [R244+0x4000] ;  /* 0x00400000f40c783b */ /* 0x000e620000000200 */
[----:B------:R-:W-:Y:S02]  /*f900*/  IMAD.MOV.U32 R2, RZ, RZ, R42 ;  /* 0x000000ffff027224 */ /* 0x000fe400078e002a */
[----:B------:R-:W-:-:S04]  /*f910*/  IMAD.MOV.U32 R0, RZ, RZ, R43 ;  /* 0x000000ffff007224 */ /* 0x000fc800078e002b */
[----:B------:R-:W-:Y:S07]  /*f920*/  HMMA.16816.F32 R44, R4, R22, R228 ;  /* 0x00000016042c723c */ /* 0x000fee00000018e4 */
[----:B------:R-:W-:Y:S01]  /*f930*/  MOV R228, R40 ;  /* 0x0000002800e47202 */ /* 0x000fe20000000f00 */
[----:B------:R-:W-:Y:S08]  /*f940*/  HMMA.16816.F32 R132, R8, R20, R132 ;  /* 0x000000140884723c */ /* 0x000ff00000001884 */
[----:B------:R-:W-:Y:S01]  /*f950*/  HMMA.16816.F32 R40, R4, R30, R224 ;  /* 0x0000001e0428723c */ /* 0x000fe200000018e0 */
[----:B------:R-:W2:Y:S07]  /*f960*/  LDSM.16.M88.4 R4, [R244+0x6000] ;  /* 0x00600000f404783b */ /* 0x000eae0000000200 */
[C---:B------:R-:W-:Y:S01]  /*f970*/  HMMA.16816.F32 R224, R8.reuse, R22, R232 ;  /* 0x0000001608e0723c */ /* 0x040fe200000018e8 */
[----:B------:R-:W3:Y:S07]  /*f980*/  LDSM.16.M88.4 R20, [R236+0xb000] ;  /* 0x00b00000ec14783b */ /* 0x000eee0000000200 */
[C---:B------:R-:W-:Y:S08]  /*f990*/  HMMA.16816.F32 R220, R8.reuse, R28, R212 ;  /* 0x0000001c08dc723c */ /* 0x040ff000000018d4 */
[----:B------:R-:W-:Y:S01]  /*f9a0*/  HMMA.16816.F32 R208, R8, R30, R140 ;  /* 0x0000001e08d0723c */ /* 0x000fe2000000188c */
[----:B------:R-:W4:Y:S04]  /*f9b0*/  LDSM.16.M88.4 R8, [R236+0xa800] ;  /* 0x00a80000ec08783b */ /* 0x000f280000000200 */
[----:B------:R-:W4:Y:S03]  /*f9c0*/  LDSM.16.M88.4 R28, [R236+0xb800] ;  /* 0x00b80000ec1c783b */ /* 0x000f260000000200 */
[----:B-1----:R-:W-:Y:S07]  /*f9d0*/  HMMA.16816.F32 R140, R12, R16, R32 ;  /* 0x000000100c8c723c */ /* 0x002fee0000001820 */
[----:B------:R-:W-:Y:S01]  /*f9e0*/  MOV R32, R228 ;  /* 0x000000e400207202 */ /* 0x000fe20000000f00 */
[----:B------:R-:W-:-:S02]  /*f9f0*/  IMAD.MOV.U32 R33, RZ, RZ, R3 ;  /* 0x000000ffff217224 */ /* 0x000fc400078e0003 */
[----:B------:R-:W-:Y:S02]  /*fa00*/  IMAD.MOV.U32 R34, RZ, RZ, R2 ;  /* 0x000000ffff227224 */ /* 0x000fe400078e0002 */
[----:B------:R-:W-:Y:S01]  /*fa10*/  IMAD.MOV.U32 R35, RZ, RZ, R0 ;  /* 0x000000ffff237224 */ /* 0x000fe200078e0000 */
[C---:B--2---:R-:W-:Y:S08]  /*fa20*/  HMMA.16816.F32 R232, R4.reuse, R18, R216 ;  /* 0x0000001204e8723c */ /* 0x044ff000000018d8 */
[C---:B---3--:R-:W-:Y:S08]  /*fa30*/  HMMA.16816.F32 R212, R4.reuse, R20, R48 ;  /* 0x0000001404d4723c */ /* 0x048ff00000001830 */
[C---:B------:R-:W-:Y:S08]  /*fa40*/  HMMA.16816.F32 R136, R4.reuse, R16, R136 ;  /* 0x000000100488723c */ /* 0x040ff00000001888 */
[C---:B----4-:R-:W-:Y:S08]  /*fa50*/  HMMA.16816.F32 R216, R4.reuse, R10, R52 ;  /* 0x0000000a04d8723c */ /* 0x050ff00000001834 */
[C---:B------:R-:W-:Y:S08]  /*fa60*/  HMMA.16816.F32 R32, R4.reuse, R28, R32 ;  /* 0x0000001c0420723c */ /* 0x040ff00000001820 */
[----:B------:R-:W-:Y:S08]  /*fa70*/  HMMA.16816.F32 R52, R4, R22, R44 ;  /* 0x000000160434723c */ /* 0x000ff0000000182c */
[----:B------:R-:W-:Y:S08]  /*fa80*/  HMMA.16816.F32 R44, R12, R18, R36 ;  /* 0x000000120c2c723c */ /* 0x000ff00000001824 */
[----:B------:R-:W-:Y:S08]  /*fa90*/  HMMA.16816.F32 R228, R4, R8, R56 ;  /* 0x0000000804e4723c */ /* 0x000ff00000001838 */
[----:B------:R-:W-:Y:S08]  /*faa0*/  HMMA.16816.F32 R36, R12, R10, R64 ;  /* 0x0000000a0c24723c */ /* 0x000ff00000001840 */
[----:B------:R-:W-:Y:S01]  /*fab0*/  HMMA.16816.F32 R48, R4, R30, R40 ;  /* 0x0000001e0430723c */ /* 0x000fe20000001828 */
[----:B------:R-:W-:Y:S07]  /*fac0*/  LDSM.16.M88.4 R4, [R245+0x6000] ;  /* 0x00600000f504783b */ /* 0x000fee0000000200 */
[C---:B------:R-:W-:Y:S08]  /*fad0*/  HMMA.16816.F32 R56, R12.reuse, R28, R220 ;  /* 0x0000001c0c38723c */ /* 0x040ff000000018dc */
[----:B------:R-:W-:Y:S01]  /*fae0*/  HMMA.16816.F32 R64, R12, R30, R208 ;  /* 0x0000001e0c40723c */ /* 0x000fe200000018d0 */
[----:B------:R-:W1:Y:S01]  /*faf0*/  LDSM.16.M88.4 R28, [R243+0x3800] ;  /* 0x00380000f31c783b */ /* 0x000e620000000200 */
[----:B------:R-:W-:Y:S01]  /*fb00*/  MOV R16, R32 ;  /* 0x0000002000107202 */ /* 0x000fe20000000f00 */
[----:B------:R-:W-:-:S02]  /*fb10*/  IMAD.MOV.U32 R3, RZ, RZ, R33 ;  /* 0x000000ffff037224 */ /* 0x000fc400078e0021 */
[----:B------:R-:W-:Y:S02]  /*fb20*/  IMAD.MOV.U32 R2, RZ, RZ, R34 ;  /* 0x000000ffff027224 */ /* 0x000fe400078e0022 */
[----:B------:R-:W-:Y:S01]  /*fb30*/  IMAD.MOV.U32 R0, RZ, RZ, R35 ;  /* 0x000000ffff007224 */ /* 0x000fe200078e0023 */
[C---:B------:R-:W-:Y:S01]  /*fb40*/  HMMA.16816.F32 R40, R12.reuse, R8, R60 ;  /* 0x000000080c28723c */ /* 0x040fe2000000183c */
[----:B------:R-:W2:Y:S07]  /*fb50*/  LDSM.16.M88.4 R8, [R245+0x4000] ;  /* 0x00400000f508783b */ /* 0x000eae0000000200 */
[C---:B------:R-:W-:Y:S07]  /*fb60*/  HMMA.16816.F32 R32, R12.reuse, R20, R132 ;  /* 0x000000140c20723c */ /* 0x040fee0000001884 */
[----:B------:R-:W-:Y:S01]  /*fb70*/  MOV R132, R16 ;  /* 0x0000001000847202 */ /* 0x000fe20000000f00 */
[----:B------:R-:W-:Y:S01]  /*fb80*/  HMMA.16816.F32 R60, R12, R22, R224 ;  /* 0x000000160c3c723c */ /* 0x000fe200000018e0 */
[----:B------:R-:W3:Y:S04]  /*fb90*/  LDSM.16.M88.4 R12, [R243+0x2800] ;  /* 0x00280000f30c783b */ /* 0x000ee80000000200 */
[----:B------:R-:W4:Y:S04]  /*fba0*/  LDSM.16.M88.4 R20, [R243+0x3000] ;  /* 0x00300000f314783b */ /* 0x000f280000000200 */
[----:B------:R-:W4:Y:S01]  /*fbb0*/  LDSM.16.M88.4 R16, [R243+0x2000] ;  /* 0x00200000f310783b */ /* 0x000f220000000200 */
[----:B------:R-:W-:-:S02]  /*fbc0*/  IMAD.MOV.U32 R133, RZ, RZ, R3 ;  /* 0x000000ffff857224 */ /* 0x000fc400078e0003 */
[----:B------:R-:W-:Y:S02]  /*fbd0*/  IMAD.MOV.U32 R134, RZ, RZ, R2 ;  /* 0x000000ffff867224 */ /* 0x000fe400078e0002 */
[----:B------:R-:W-:-:S07]  /*fbe0*/  IMAD.MOV.U32 R135, RZ, RZ, R0 ;  /* 0x000000ffff877224 */ /* 0x000fce00078e0000 */
[-C--:B-1----:R-:W-:Y:S08]  /*fbf0*/  HMMA.16816.F32 R132, R4, R28.reuse, R132 ;  /* 0x0000001c0484723c */ /* 0x082ff00000001884 */
[----:B--2---:R-:W-:Y:S08]  /*fc00*/  HMMA.16816.F32 R56, R8, R28, R56 ;  /* 0x0000001c0838723c */ /* 0x004ff00000001838 */
[----:B---3--:R-:W-:Y:S08]  /*fc10*/  HMMA.16816.F32 R224, R4, R14, R216 ;  /* 0x0000000e04e0723c */ /* 0x008ff000000018d8 */
[----:B------:R-:W-:Y:S01]  /*fc20*/  MOV R249, R132 ;  /* 0x0000008400f97202 */ /* 0x000fe20000000f00 */
[----:B------:R-:W-:-:S02]  /*fc30*/  IMAD.MOV.U32 R3, RZ, RZ, R133 ;  /* 0x000000ffff037224 */ /* 0x000fc400078e0085 */
[----:B------:R-:W-:Y:S01]  /*fc40*/  IMAD.MOV.U32 R2, RZ, RZ, R134 ;  /* 0x000000ffff027224 */ /* 0x000fe200078e0086 */
[----:B----4-:R-:W-:Y:S01]  /*fc50*/  HMMA.16816.F32 R220, R4, R20, R212 ;  /* 0x0000001404dc723c */ /* 0x010fe200000018d4 */
[----:B------:R-:W-:-:S07]  /*fc60*/  IMAD.MOV.U32 R0, RZ, RZ, R135 ;  /* 0x000000ffff007224 */ /* 0x000fce00078e0087 */
[-C--:B------:R-:W-:Y:S08]  /*fc70*/  HMMA.16816.F32 R136, R4, R16.reuse, R136 ;  /* 0x000000100488723c */ /* 0x080ff00000001888 */
[----:B------:R-:W-:Y:S08]  /*fc80*/  HMMA.16816.F32 R140, R8, R16, R140 ;  /* 0x00000010088c723c */ /* 0x000ff0000000188c */
[C---:B------:R-:W-:Y:S08]  /*fc90*/  HMMA.16816.F32 R232, R4.reuse, R18, R232 ;  /* 0x0000001204e8723c */ /* 0x040ff000000018e8 */
        /* <DEDUP_REMOVED lines=8> */
[----:B------:R-:W-:Y:S07]  /*fd20*/  LDSM.16.M88.4 R12, [R247+0x4000] ;  /* 0x00400000f70c783b */ /* 0x000fee0000000200 */
[C---:B------:R-:W-:Y:S01]  /*fd30*/  HMMA.16816.F32 R40, R8.reuse, R20, R32 ;  /* 0x000000140828723c */ /* 0x040fe20000001820 */
[----:B------:R-:W-:Y:S07]  /*fd40*/  LDSM.16.M88.4 R32, [R242+0xb800] ;  /* 0x00b80000f220783b */ /* 0x000fee0000000200 */
[C---:B------:R-:W-:Y:S08]  /*fd50*/  HMMA.16816.F32 R60, R8.reuse, R22, R60 ;  /* 0x00000016083c723c */ /* 0x040ff0000000183c */
[----:B------:R-:W-:Y:S01]  /*fd60*/  HMMA.16816.F32 R48, R8, R30, R64 ;  /* 0x0000001e0830723c */ /* 0x000fe20000001840 */
[----:B------:R-:W2:Y:S04]  /*fd70*/  LDSM.16.M88.4 R8, [R242+0xa800] ;  /* 0x00a80000f208783b */ /* 0x000ea80000000200 */
[----:B------:R-:W3:Y:S03]  /*fd80*/  LDSM.16.M88.4 R28, [R242+0xb000] ;  /* 0x00b00000f21c783b */ /* 0x000ee60000000200 */
[C---:B-1----:R-:W-:Y:S08]  /*fd90*/  HMMA.16816.F32 R44, R4.reuse, R16, R136 ;  /* 0x00000010042c723c */ /* 0x042ff00000001888 */
[----:B------:R-:W-:Y:S01]  /*fda0*/  HMMA.16816.F32 R20, R4, R18, R232 ;  /* 0x000000120414723c */ /* 0x000fe200000018e8 */
[----:B------:R-:W-:-:S02]  /*fdb0*/  IMAD.MOV.U32 R65, RZ, RZ, R3 ;  /* 0x000000ffff417224 */ /* 0x000fc400078e0003 */
[----:B------:R-:W-:-:S05]  /*fdc0*/  IMAD.MOV.U32 R66, RZ, RZ, R2 ;  /* 0x000000ffff427224 */ /* 0x000fca00078e0002 */
[----:B--2---:R-:W-:Y:S11]  /*fdd0*/  HMMA.16816.F32 R136, R4, R8, R228 ;  /* 0x000000080488723c */ /* 0x004ff600000018e4 */
[----:B------:R-:W-:Y:S05]  /*fde0*/  @!UPT UIADD3 URZ, URZ, URZ, URZ ;  /* 0x0000003f3f3ff290 */ /* 0x000fea000fffe03f */
[----:B------:R-:W-:Y:S02]  /*fdf0*/  IMAD.MOV.U32 R3, RZ, RZ, R21 ;  /* 0x000000ffff037224 */ /* 0x000fe400078e0015 */
[----:B------:R-:W-:Y:S01]  /*fe00*/  IMAD.MOV.U32 R2, RZ, RZ, R22 ;  /* 0x000000ffff027224 */ /* 0x000fe200078e0016 */
[----:B------:R-:W-:Y:S01]  /*fe10*/  HMMA.16816.F32 R36, R12, R16, R140 ;  /* 0x000000100c24723c */ /* 0x000fe2000000188c */
[----:B------:R-:W-:-:S06]  /*fe20*/  IMAD.MOV.U32 R67, RZ, RZ, R0 ;  /* 0x000000ffff437224 */ /* 0x000fcc00078e0000 */
[----:B------:R-:W-:Y:S01]  /*fe30*/  MOV R16, R20 ;  /* 0x0000001400107202 */ /* 0x000fe20000000f00 */
[----:B------:R-:W-:Y:S01]  /*fe40*/  HMMA.16816.F32 R232, R4, R10, R224 ;  /* 0x0000000a04e8723c */ /* 0x000fe200000018e0 */
[----:B------:R-:W-:Y:S01]  /*fe50*/  IMAD.MOV.U32 R0, RZ, RZ, R23 ;  /* 0x000000ffff007224 */ /* 0x000fe200078e0017 */
[----:B------:R-:W-:Y:S01]  /*fe60*/  MOV R22, R136 ;  /* 0x0000008800167202 */ /* 0x000fe20000000f00 */
[----:B------:R-:W-:Y:S02]  /*fe70*/  IMAD.MOV.U32 R21, RZ, RZ, R137 ;  /* 0x000000ffff157224 */ /* 0x000fe400078e0089 */
[----:B------:R-:W-:-:S03]  /*fe80*/  IMAD.MOV.U32 R20, RZ, RZ, R138 ;  /* 0x000000ffff147224 */ /* 0x000fc600078e008a */
[----:B---3--:R-:W-:Y:S01]  /*fe90*/  HMMA.16816.F32 R224, R4, R30, R216 ;  /* 0x0000001e04e0723c */ /* 0x008fe200000018d8 */
[----:B------:R-:W-:-:S07]  /*fea0*/  IMAD.MOV.U32 R17, RZ, RZ, R139 ;  /* 0x000000ffff117224 */ /* 0x000fce00078e008b */
[----:B------:R-:W-:Y:S08]  /*feb0*/  HMMA.16816.F32 R216, R4, R34, R212 ;  /* 0x0000002204d8723c */ /* 0x000ff000000018d4 */
[C---:B------:R-:W-:Y:S08]  /*fec0*/  HMMA.16816.F32 R212, R12.reuse, R18, R208 ;  /* 0x000000120cd4723c */ /* 0x040ff000000018d0 */
[C---:B------:R-:W-:Y:S07]  /*fed0*/  HMMA.16816.F32 R136, R12.reuse, R28, R40 ;  /* 0x0000001c0c88723c */ /* 0x040fee0000001828 */
[----:B------:R-:W-:Y:S01]  /*fee0*/  MOV R40, R22 ;  /* 0x0000001600287202 */ /* 0x000fe20000000f00 */
[----:B------:R-:W-:Y:S01]  /*fef0*/  HMMA.16816.F32 R208, R12, R8, R132 ;  /* 0x000000080cd0723c */ /* 0x000fe20000001884 */
[----:B------:R-:W-:-:S02]  /*ff00*/  IMAD.MOV.U32 R41, RZ, RZ, R21 ;  /* 0x000000ffff297224 */ /* 0x000fc400078e0015 */
[----:B------:R-:W-:Y:S02]  /*ff10*/  IMAD.MOV.U32 R42, RZ, RZ, R20 ;  /* 0x000000ffff2a7224 */ /* 0x000fe400078e0014 */
[----:B------:R-:W-:Y:S03]  /*ff20*/  LDSM.16.M88.4 R20, [R241+0x2000] ;  /* 0x00200000f114783b */ /* 0x000fe60000000200 */
[----:B------:R-:W-:Y:S01]  /*ff30*/  HMMA.16816.F32 R140, R12, R10, R52 ;  /* 0x0000000a0c8c723c */ /* 0x000fe20000001834 */
[----:B------:R-:W1:Y:S01]  /*ff40*/  LDSM.16.M88.4 R8, [R246+0x4000] ;  /* 0x00400000f608783b */ /* 0x000e620000000200 */
[----:B------:R-:W-:Y:S01]  /*ff50*/  MOV R64, R249 ;  /* 0x000000f900407202 */ /* 0x000fe20000000f00 */
[----:B------:R-:W-:-:S05]  /*ff60*/  IMAD.MOV.U32 R43, RZ, RZ, R17 ;  /* 0x000000ffff2b7224 */ /* 0x000fca00078e0011 */
[C---:B------:R-:W-:Y:S08]  /*ff70*/  HMMA.16816.F32 R228, R4.reuse, R28, R220 ;  /* 0x0000001c04e4723c */ /* 0x040ff000000018dc */
[----:B------:R-:W-:Y:S01]  /*ff80*/  HMMA.16816.F32 R220, R4, R32, R64 ;  /* 0x0000002004dc723c */ /* 0x000fe20000001840 */
[----:B------:R-:W2:Y:S07]  /*ff90*/  LDSM.16.M88.4 R4, [R246+0x6000] ;  /* 0x00600000f604783b */ /* 0x000eae0000000200 */
[C---:B------:R-:W-:Y:S01]  /*ffa0*/  HMMA.16816.F32 R64, R12.reuse, R30, R60 ;  /* 0x0000001e0c40723c */ /* 0x040fe2000000183c */
[----:B------:R-:W3:Y:S07]  /*ffb0*/  LDSM.16.M88.4 R28, [R241+0x3800] ;  /* 0x00380000f11c783b */ /* 0x000eee0000000200 */
[C---:B------:R-:W-:Y:S07]  /*ffc0*/  HMMA.16816.F32 R60, R12.reuse, R34, R48 ;  /* 0x000000220c3c723c */ /* 0x040fee0000001830 */
[----:B------:R-:W-:Y:S01]  /*ffd0*/  MOV R48, R16 ;  /* 0x0000001000307202 */ /* 0x000fe20000000f00 */
[----:B------:R-:W-:Y:S01]  /*ffe0*/  HMMA.16816.F32 R132, R12, R32, R56 ;  /* 0x000000200c84723c */ /* 0x000fe20000001838 */
[----:B------:R-:W4:Y:S04]  /*fff0*/  LDSM.16.M88.4 R16, [R241+0x2800] ;  /* 0x00280000f110783b */ /* 0x000f280000000200 */
[----:B------:R-:W4:Y:S03]  /*10000*/  LDSM.16.M88.4 R12, [R241+0x3000] ;  /* 0x00300000f10c783b */ /* 0x000f260000000200 */
[----:B-1----:R-:W-:Y:S01]  /*10010*/  HMMA.16816.F32 R52, R8, R20, R36 ;  /* 0x000000140834723c */ /* 0x002fe20000001824 */
[----:B------:R-:W-:Y:S01]  /*10020*/  IMAD.MOV.U32 R49, RZ, RZ, R3 ;  /* 0x000000ffff317224 */ /* 0x000fe200078e0003 */
[----:B------:R-:W-:Y:S01]  /*10030*/  SHF.L.U32 R250, R250, 0x1, RZ ;  /* 0x00000001fafa7819 */ /* 0x000fe200000006ff */
[----:B------:R-:W-:Y:S01]  /*10040*/  IMAD.MOV.U32 R50, RZ, RZ, R2 ;  /* 0x000000ffff327224 */ /* 0x000fe200078e0002 */
[----:B------:R-:W-:Y:S01]  /*10050*/  UISETP.GE.AND UP0, UPT, UR8, 0x4, UPT ;  /* 0x000000040800788c */ /* 0x000fe2000bf06270 */
[----:B------:R-:W-:Y:S01]  /*10060*/  IMAD.MOV.U32 R51, RZ, RZ, R0 ;  /* 0x000000ffff337224 */ /* 0x000fe200078e0000 */
[----:B------:R-:W-:-:S04]  /*10070*/  DEPBAR.LE SB0, 0x0 ;  /* 0x000080000000791a */ /* 0x000fc80000000000 */
[C---:B--2---:R-:W-:Y:S08]  /*10080*/  HMMA.16816.F32 R56, R4.reuse, R20, R44 ;  /* 0x000000140438723c */ /* 0x044ff0000000182c */
[C---:B------:R-:W-:Y:S08]  /*10090*/  HMMA.16816.F32 R48, R4.reuse, R22, R48 ;  /* 0x000000160430723c */ /* 0x040ff00000001830 */
[C---:B---3--:R-:W-:Y:S08]  /*100a0*/  HMMA.16816.F32 R220, R4.reuse, R28, R220 ;  /* 0x0000001c04dc723c */ /* 0x048ff000000018dc */
[C---:B----4-:R-:W-:Y:S08]  /*100b0*/  HMMA.16816.F32 R44, R4.reuse, R16, R40 ;  /* 0x00000010042c723c */ /* 0x050ff00000001828 */
[C---:B------:R-:W-:Y:S08]  /*100c0*/  HMMA.16816.F32 R40, R4.reuse, R18, R232 ;  /* 0x000000120428723c */ /* 0x040ff000000018e8 */
[C---:B------:R-:W-:Y:S08]  /*100d0*/  HMMA.16816.F32 R228, R4.reuse, R12, R228 ;  /* 0x0000000c04e4723c */ /* 0x040ff000000018e4 */
[C---:B------:R-:W-:Y:S08]  /*100e0*/  HMMA.16816.F32 R224, R4.reuse, R14, R224 ;  /* 0x0000000e04e0723c */ /* 0x040ff000000018e0 */
[----:B------:R-:W-:Y:S07]  /*100f0*/  HMMA.16816.F32 R216, R4, R30, R216 ;  /* 0x0000001e04d8723c */ /* 0x000fee00000018d8 */
[----:B------:R-:W-:Y:S01]  /*10100*/  FMUL.FTZ R5, R52, c[0x0][0x2ec] ;  /* 0x0000bb0034057a20 */ /* 0x000fe20000410000 */
[C---:B------:R-:W-:Y:S08]  /*10110*/  HMMA.16816.F32 R36, R8.reuse, R22, R212 ;  /* 0x000000160824723c */ /* 0x040ff000000018d4 */
[C---:B------:R-:W-:Y:S08]  /*10120*/  HMMA.16816.F32 R32, R8.reuse, R16, R208 ;  /* 0x000000100820723c */ /* 0x040ff000000018d0 */
[C---:B------:R-:W-:Y:S08]  /*10130*/  HMMA.16816.F32 R20, R8.reuse, R18, R140 ;  /* 0x000000120814723c */ /* 0x040ff0000000188c */
[C---:B------:R-:W-:Y:S01]  /*10140*/  HMMA.16816.F32 R16, R8.reuse, R12, R136 ;  /* 0x0000000c0810723c */ /* 0x040fe20000001888 */
[----:B------:R1:W-:Y:S07]  /*10150*/  MUFU.TANH R136, R5 ;  /* 0x0000000500887308 */ /* 0x0003ee0000002400 */
[----:B------:R-:W-:Y:S01]  /*10160*/  HMMA.16816.F32 R132, R8, R28, R132 ;  /* 0x0000001c0884723c */ /* 0x000fe20000001884 */
[----:B-1----:R-:W-:-:S04]  /*10170*/  FMUL.FTZ R5, R53, c[0x0][0x2ec] ;  /* 0x0000bb0035057a20 */ /* 0x002fc80000410000 */
        /* <DEDUP_REMOVED lines=20> */
[----:B------:R1:W-:Y:S01]  /*102c0*/  MUFU.TANH R55, R5 ;  /* 0x0000000500377308 */ /* 0x0003e20000002400 */
[----:B------:R-:W-:Y:S01]  /*102d0*/  HMMA.16816.F32 R64, R8, R14, R64 ;  /* 0x0000000e0840723c */ /* 0x000fe20000001840 */
[----:B-1----:R-:W-:-:S06]  /*102e0*/  FMUL.FTZ R5, R48, c[0x0][0x2ec] ;  /* 0x0000bb0030057a20 */ /* 0x002fcc0000410000 */
[----:B------:R1:W-:Y:S01]  /*102f0*/  MUFU.TANH R53, R5 ;  /* 0x0000000500357308 */ /* 0x0003e20000002400 */
[----:B------:R-:W-:Y:S01]  /*10300*/  HMMA.16816.F32 R60, R8, R30, R60 ;  /* 0x0000001e083c723c */ /* 0x000fe2000000183c */
        /* <DEDUP_REMOVED lines=32> */
[----:B------:R-:W-:Y:S01]  /*10510*/  LOP3.LUT R250, R250, 0x6, RZ, 0xc0, !PT ;  /* 0x00000006fafa7812 */ /* 0x000fe200078ec0ff */
[----:B------:R-:W-:Y:S02]  /*10520*/  IMAD.U32 R0, RZ, RZ, UR21 ;  /* 0x00000015ff007e24 */ /* 0x000fe4000f8e00ff */
[----:B-1----:R-:W-:-:S04]  /*10530*/  FMUL.FTZ R5, R41, c[0x0][0x2ec] ;  /* 0x0000bb0029057a20 */ /* 0x002fc80000410000 */
[----:B------:R1:W-:Y:S01]  /*10540*/  MUFU.TANH R22, R5 ;  /* 0x0000000500167308 */ /* 0x0003e20000002400 */
[----:B------:R-:W-:Y:S02]  /*10550*/  IMAD R0, R0, 0x40, R250 ;  /* 0x0000004000007824 */ /* 0x000fe400078e02fa */
[----:B-1----:R-:W-:-:S05]  /*10560*/  FMUL.FTZ R5, R42, c[0x0][0x2ec] ;  /* 0x0000bb002a057a20 */ /* 0x002fca0000410000 */
[----:B------:R1:W-:Y:S02]  /*10570*/  MUFU.TANH R7, R5 ;  /* 0x0000000500077308 */ /* 0x0003e40000002400 */
[----:B-1----:R-:W-:-:S06]  /*10580*/  FMUL.FTZ R5, R43, c[0x0][0x2ec] ;  /* 0x0000bb002b057a20 */ /* 0x002fcc0000410000 */
[----:B------:R1:W-:Y:S08]  /*10590*/  MUFU.TANH R8, R5 ;  /* 0x0000000500087308 */ /* 0x0003f00000002400 */
[----:B------:R-:W2:Y:S01]  /*105a0*/  I2F R4, R0 ;  /* 0x0000000000047306 */ /* 0x000ea20000201400 */
[----:B-1----:R-:W-:-:S07]  /*105b0*/  FMUL.FTZ R5, R16, c[0x0][0x2ec] ;  /* 0x0000bb0010057a20 */ /* 0x002fce0000410000 */
[----:B------:R1:W-:Y:S02]  /*105c0*/  MUFU.TANH R140, R5 ;  /* 0x00000005008c7308 */ /* 0x0003e40000002400 */
[----:B-1----:R-:W-:-:S06]  /*105d0*/  FMUL.FTZ R5, R17, c[0x0][0x2ec] ;  /* 0x0000bb0011057a20 */ /* 0x002fcc0000410000 */
[----:B------:R1:W-:Y:S01]  /*105e0*/  MUFU.TANH R139, R5 ;  /* 0x00000005008b7308 */ /* 0x0003e20000002400 */
[----:B------:R-:W-:Y:S01]  /*105f0*/  IADD3 R15, R0, 0x1, RZ ;  /* 0x00000001000f7810 */ /* 0x000fe20007ffe0ff */
[----:B--2---:R-:W-:Y:S01]  /*10600*/  FFMA.FTZ R44, R4, UR4, R12 ;  /* 0x00000004042c7c23 */ /* 0x004fe2000801000c */
[----:B------:R-:W-:Y:S01]  /*10610*/  IADD3 R13, R0, 0x9, RZ ;  /* 0x00000009000d7810 */ /* 0x000fe20007ffe0ff */
[----:B-1----:R-:W-:-:S04]  /*10620*/  FMUL.FTZ R5, R18, c[0x0][0x2ec] ;  /* 0x0000bb0012057a20 */ /* 0x002fc80000410000 */
[----:B------:R1:W-:Y:S01]  /*10630*/  MUFU.TANH R143, R5 ;  /* 0x00000005008f7308 */ /* 0x0003e20000002400 */
[C---:B------:R-:W-:Y:S02]  /*10640*/  IADD3 R12, R0.reuse, 0x10, RZ ;  /* 0x00000010000c7810 */ /* 0x040fe40007ffe0ff */
[----:B------:R-:W-:Y:S01]  /*10650*/  IADD3 R14, R0, 0x8, RZ ;  /* 0x00000008000e7810 */ /* 0x000fe20007ffe0ff */
[C---:B------:R-:W-:Y:S02]  /*10660*/  FFMA.FTZ R20, R4.reuse, UR4, R136 ;  /* 0x0000000404147c23 */ /* 0x040fe40008010088 */
[----:B------:R-:W-:Y:S02]  /*10670*/  FFMA.FTZ R38, R4, UR4, R28 ;  /* 0x0000000404267c23 */ /* 0x000fe4000801001c */
[----:B-1----:R-:W-:-:S04]  /*10680*/  FMUL.FTZ R5, R19, c[0x0][0x2ec] ;  /* 0x0000bb0013057a20 */ /* 0x002fc80000410000 */
[----:B------:R1:W-:Y:S01]  /*10690*/  MUFU.TANH R142, R5 ;  /* 0x00000005008e7308 */ /* 0x0003e20000002400 */
[----:B------:R-:W-:-:S07]  /*106a0*/  FFMA.FTZ R42, R4, UR4, R6 ;  /* 0x00000004042a7c23 */ /* 0x000fce0008010006 */
[----:B------:R-:W2:Y:S01]  /*106b0*/  I2F R3, R15 ;  /* 0x0000000f00037306 */ /* 0x000ea20000201400 */
[----:B-1----:R-:W-:-:S07]  /*106c0*/  FMUL.FTZ R5, R64, c[0x0][0x2ec] ;  /* 0x0000bb0040057a20 */ /* 0x002fce0000410000 */
[----:B------:R-:W-:Y:S08]  /*106d0*/  I2F R4, R12 ;  /* 0x0000000c00047306 */ /* 0x000ff00000201400 */
[----:B------:R-:W-:Y:S08]  /*106e0*/  MUFU.TANH R138, R5 ;  /* 0x00000005008a7308 */ /* 0x000ff00000002400 */
[----:B------:R-:W1:Y:S08]  /*106f0*/  I2F R5, R13 ;  /* 0x0000000d00057306 */ /* 0x000e700000201400 */
[----:B------:R-:W3:Y:S01]  /*10700*/  I2F R2, R14 ;  /* 0x0000000e00027306 */ /* 0x000ee20000201400 */
[----:B--2---:R-:W-:-:S02]  /*10710*/  FFMA.FTZ R28, R3, UR4, R141 ;  /* 0x00000004031c7c23 */ /* 0x004fc4000801008d */
[C---:B------:R-:W-:Y:S02]  /*10720*/  FFMA.FTZ R37, R3.reuse, UR4, R137 ;  /* 0x0000000403257c23 */ /* 0x040fe40008010089 */
[C---:B------:R-:W-:Y:S02]  /*10730*/  FFMA.FTZ R46, R3.reuse, UR4, R57 ;  /* 0x00000004032e7c23 */ /* 0x040fe40008010039 */
[----:B------:R-:W-:Y:S02]  /*10740*/  FFMA.FTZ R45, R3, UR4, R54 ;  /* 0x00000004032d7c23 */ /* 0x000fe40008010036 */
[----:B------:R-:W-:Y:S02]  /*10750*/  FMUL.FTZ R3, R132, c[0x0][0x2ec] ;  /* 0x0000bb0084037a20 */ /* 0x000fe40000410000 */
[----:B-1----:R-:W-:Y:S02]  /*10760*/  FFMA.FTZ R18, R5, UR4, R58 ;  /* 0x0000000405127c23 */ /* 0x002fe4000801003a */
[----:B------:R-:W-:Y:S01]  /*10770*/  FFMA.FTZ R54, R4, UR4, R9 ;  /* 0x0000000404367c23 */ /* 0x000fe20008010009 */
[----:B------:R-:W-:Y:S01]  /*10780*/  IADD3 R9, R0, 0x19, RZ ;  /* 0x0000001900097810 */ /* 0x000fe20007ffe0ff */
[----:B------:R-:W-:Y:S01]  /*10790*/  FFMA.FTZ R58, R4, UR4, R10 ;  /* 0x00000004043a7c23 */ /* 0x000fe2000801000a */
[----:B------:R-:W-:Y:S01]  /*107a0*/  IADD3 R10, R0, 0x18, RZ ;  /* 0x00000018000a7810 */ /* 0x000fe20007ffe0ff */
[----:B---3--:R-:W-:Y:S01]  /*107b0*/  FFMA.FTZ R51, R2, UR4, R11 ;  /* 0x0000000402337c23 */ /* 0x008fe2000801000b */
[----:B------:R-:W-:Y:S01]  /*107c0*/  IADD3 R11, R0, 0x11, RZ ;  /* 0x00000011000b7810 */ /* 0x000fe20007ffe0ff */
[C---:B------:R-:W-:Y:S01]  /*107d0*/  FFMA.FTZ R19, R2.reuse, UR4, R56 ;  /* 0x0000000402137c23 */ /* 0x040fe20008010038 */
[----:B------:R-:W-:Y:S01]  /*107e0*/  MUFU.TANH R136, R3 ;  /* 0x0000000300887308 */ /* 0x000fe20000002400 */
[----:B------:R-:W-:-:S02]  /*107f0*/  FFMA.FTZ R36, R2, UR4, R36 ;  /* 0x0000000402247c23 */ /* 0x000fc40008010024 */
[----:B------:R-:W-:Y:S02]  /*10800*/  FFMA.FTZ R53, R2, UR4, R53 ;  /* 0x0000000402357c23 */ /* 0x000fe40008010035 */
[C---:B------:R-:W-:Y:S02]  /*10810*/  FFMA.FTZ R35, R5.reuse, UR4, R55 ;  /* 0x0000000405237c23 */ /* 0x040fe40008010037 */
[C---:B------:R-:W-:Y:S01]  /*10820*/  FFMA.FTZ R57, R5.reuse, UR4, R52 ;  /* 0x0000000405397c23 */ /* 0x040fe20008010034 */
[----:B------:R-:W1:Y:S01]  /*10830*/  I2F R2, R9 ;  /* 0x0000000900027306 */ /* 0x000e620000201400 */
[----:B------:R-:W-:-:S07]  /*10840*/  FFMA.FTZ R55, R5, UR4, R48 ;  /* 0x0000000405377c23 */ /* 0x000fce0008010030 */
[----:B------:R-:W2:Y:S08]  /*10850*/  I2F R5, R11 ;  /* 0x0000000b00057306 */ /* 0x000eb00000201400 */
[----:B------:R-:W3:Y:S01]  /*10860*/  I2F R3, R10 ;  /* 0x0000000a00037306 */ /* 0x000ee20000201400 */
[----:B-1----:R-:W-:Y:S01]  /*10870*/  FFMA.FTZ R40, R2, UR4, R8 ;  /* 0x0000000402287c23 */ /* 0x002fe20008010008 */
[C---:B------:R-:W-:Y:S01]  /*10880*/  IADD3 R8, R0.reuse, 0x20, RZ ;  /* 0x0000002000087810 */ /* 0x040fe20007ffe0ff */
[----:B------:R-:W-:Y:S01]  /*10890*/  FMUL.FTZ R6, R65, c[0x0][0x2ec] ;  /* 0x0000bb0041067a20 */ /* 0x000fe20000410000 */
[-C--:B------:R-:W-:Y:S01]  /*108a0*/  ISETP.GE.AND P5, PT, R0, R24.reuse, PT ;  /* 0x000000180000720c */ /* 0x080fe20003fa6270 */
[C---:B------:R-:W-:Y:S01]  /*108b0*/  FFMA.FTZ R17, R4.reuse, UR4, R39 ;  /* 0x0000000404117c23 */ /* 0x040fe20008010027 */
[----:B------:R-:W-:Y:S01]  /*108c0*/  ISETP.GE.AND P6, PT, R15, R24, PT ;  /* 0x000000180f00720c */ /* 0x000fe20003fc6270 */
[----:B------:R-:W-:-:S02]  /*108d0*/  FFMA.FTZ R34, R4, UR4, R29 ;  /* 0x0000000404227c23 */ /* 0x000fc4000801001d */
[C---:B--2---:R-:W-:Y:S02]  /*108e0*/  FFMA.FTZ R56, R5.reuse, UR4, R49 ;  /* 0x0000000405387c23 */ /* 0x044fe40008010031 */
[----:B------:R-:W-:Y:S02]  /*108f0*/  FFMA.FTZ R49, R5, UR4, R30 ;  /* 0x0000000405317c23 */ /* 0x000fe4000801001e */
[----:B------:R-:W-:Y:S02]  /*10900*/  FMUL.FTZ R4, R133, c[0x0][0x2ec] ;  /* 0x0000bb0085047a20 */ /* 0x000fe40000410000 */
[C---:B---3--:R-:W-:Y:S01]  /*10910*/  FFMA.FTZ R41, R3.reuse, UR4, R7 ;  /* 0x0000000403297c23 */ /* 0x048fe20008010007 */
[----:B------:R-:W-:Y:S01]  /*10920*/  IADD3 R7, R0, 0x21, RZ ;  /* 0x0000002100077810 */ /* 0x000fe20007ffe0ff */
[----:B------:R-:W-:Y:S01]  /*10930*/  FFMA.FTZ R30, R3, UR4, R32 ;  /* 0x00000004031e7c23 */ /* 0x000fe20008010020 */
[----:B------:R1:W-:Y:S01]  /*10940*/  MUFU.TANH R137, R6 ;  /* 0x0000000600897308 */ /* 0x0003e20000002400 */
[----:B------:R-:W-:Y:S01]  /*10950*/  FFMA.FTZ R32, R2, UR4, R23 ;  /* 0x0000000402207c23 */ /* 0x000fe20008010017 */
[----:B------:R-:W-:Y:S01]  /*10960*/  FSEL R39, R20, -INF , !P5 ;  /* 0xff80000014277808 */ /* 0x000fe20006800000 */
[----:B------:R-:W-:Y:S01]  /*10970*/  FFMA.FTZ R29, R2, UR4, R47 ;  /* 0x00000004021d7c23 */ /* 0x000fe2000801002f */
[----:B------:R-:W-:Y:S01]  /*10980*/  FSEL R47, R28, -INF , !P6 ;  /* 0xff8000001c2f7808 */ /* 0x000fe20007000000 */
[----:B------:R-:W-:Y:S01]  /*10990*/  FFMA.FTZ R43, R2, UR4, R22 ;  /* 0x00000004022b7c23 */ /* 0x000fe20008010016 */
[----:B------:R-:W-:Y:S01]  /*109a0*/  ISETP.GE.AND P5, PT, R14, R24, PT ;  /* 0x000000180e00720c */ /* 0x000fe20003fa6270 */
[C---:B------:R-:W-:Y:S01]  /*109b0*/  FFMA.FTZ R16, R5.reuse, UR4, R50 ;  /* 0x0000000405107c23 */ /* 0x040fe20008010032 */
[----:B------:R-:W2:Y:S01]  /*109c0*/  I2F R23, R8 ;  /* 0x0000000800177306 */ /* 0x000ea20000201400 */
[----:B------:R-:W-:Y:S01]  /*109d0*/  FFMA.FTZ R33, R5, UR4, R33 ;  /* 0x0000000405217c23 */ /* 0x000fe20008010021 */
[----:B------:R-:W-:-:S02]  /*109e0*/  IADD3 R5, R0, 0x29, RZ ;  /* 0x0000002900057810 */ /* 0x000fc40007ffe0ff */
[----:B------:R-:W-:Y:S01]  /*109f0*/  ISETP.GE.AND P6, PT, R13, R24, PT ;  /* 0x000000180d00720c */ /* 0x000fe20003fc6270 */
[----:B------:R-:W-:-:S03]  /*10a00*/  FFMA.FTZ R52, R3, UR4, R21 ;  /* 0x0000000403347c23 */ /* 0x000fc60008010015 */
[----:B------:R-:W3:Y:S01]  /*10a10*/  I2F R22, R7 ;  /* 0x0000000700167306 */ /* 0x000ee20000201400 */
[----:B-1----:R-:W-:Y:S02]  /*10a20*/  IADD3 R6, R0, 0x28, RZ ;  /* 0x0000002800067810 */ /* 0x002fe40007ffe0ff */
[----:B------:R-:W-:-:S05]  /*10a30*/  FSEL R48, R19, -INF , !P5 ;  /* 0xff80000013307808 */ /* 0x000fca0006800000 */
[----:B------:R1:W-:Y:S01]  /*10a40*/  MUFU.TANH R132, R4 ;  /* 0x0000000400847308 */ /* 0x0003e20000002400 */
[----:B------:R-:W-:Y:S02]  /*10a50*/  FSEL R50, R18, -INF , !P6 ;  /* 0xff80000012327808 */ /* 0x000fe40007000000 */
[-C--:B------:R-:W-:Y:S02]  /*10a60*/  ISETP.GE.AND P5, PT, R12, R24.reuse, PT ;  /* 0x000000180c00720c */ /* 0x080fe40003fa6270 */
[----:B------:R-:W-:-:S03]  /*10a70*/  ISETP.GE.AND P6, PT, R11, R24, PT ;  /* 0x000000180b00720c */ /* 0x000fc60003fc6270 */
[----:B------:R-:W4:Y:S01]  /*10a80*/  I2F R21, R6 ;  /* 0x0000000600157306 */ /* 0x000f220000201400 */
[----:B-1----:R-:W-:-:S07]  /*10a90*/  FMUL.FTZ R4, R60, c[0x0][0x2ec] ;  /* 0x0000bb003c047a20 */ /* 0x002fce0000410000 */
[----:B------:R-:W1:Y:S01]  /*10aa0*/  I2F R20, R5 ;  /* 0x0000000500147306 */ /* 0x000e620000201400 */
[----:B------:R-:W-:Y:S02]  /*10ab0*/  FSEL R250, R17, -INF , !P5 ;  /* 0xff80000011fa7808 */ /* 0x000fe40006800000 */
[----:B------:R-:W-:-:S05]  /*10ac0*/  FSEL R249, R16, -INF , !P6 ;  /* 0xff80000010f97808 */ /* 0x000fca0007000000 */
[----:B------:R1:W-:Y:S01]  /*10ad0*/  MUFU.TANH R59, R4 ;  /* 0x00000004003b7308 */ /* 0x0003e20000002400 */
[-C--:B------:R-:W-:Y:S02]  /*10ae0*/  ISETP.GE.AND P5, PT, R10, R24.reuse, PT ;  /* 0x000000180a00720c */ /* 0x080fe40003fa6270 */
[----:B------:R-:W-:Y:S02]  /*10af0*/  ISETP.GE.AND P6, PT, R9, R24, PT ;  /* 0x000000180900720c */ /* 0x000fe40003fc6270 */
[----:B------:R-:W-:Y:S01]  /*10b00*/  IADD3 R2, R0, 0x38, RZ ;  /* 0x0000003800027810 */ /* 0x000fe20007ffe0ff */
[----:B--2---:R-:W-:Y:S01]  /*10b10*/  FFMA.FTZ R16, R23, UR4, R140 ;  /* 0x0000000417107c23 */ /* 0x004fe2000801008c */
[----:B------:R-:W-:Y:S02]  /*10b20*/  FSEL R235, R30, -INF , !P5 ;  /* 0xff8000001eeb7808 */ /* 0x000fe40006800000 */
[----:B-1----:R-:W-:-:S04]  /*10b30*/  IADD3 R4, R0, 0x30, RZ ;  /* 0x0000003000047810 */ /* 0x002fc80007ffe0ff */
[----:B------:R-:W1:Y:S01]  /*10b40*/  I2F R19, R4 ;  /* 0x0000000400137306 */ /* 0x000e620000201400 */
[----:B------:R-:W-:Y:S01]  /*10b50*/  FSEL R234, R29, -INF , !P6 ;  /* 0xff8000001dea7808 */ /* 0x000fe20007000000 */
[----:B---3--:R-:W-:Y:S01]  /*10b60*/  FFMA.FTZ R29, R22, UR4, R139 ;  /* 0x00000004161d7c23 */ /* 0x008fe2000801008b */
[-C--:B------:R-:W-:Y:S02]  /*10b70*/  ISETP.GE.AND P5, PT, R8, R24.reuse, PT ;  /* 0x000000180800720c */ /* 0x080fe40003fa6270 */
[----:B------:R-:W-:-:S03]  /*10b80*/  ISETP.GE.AND P6, PT, R7, R24, PT ;  /* 0x000000180700720c */ /* 0x000fc60003fc6270 */
[----:B------:R-:W2:Y:S01]  /*10b90*/  I2F R17, R2 ;  /* 0x0000000200117306 */ /* 0x000ea20000201400 */
[----:B------:R-:W-:Y:S01]  /*10ba0*/  FSEL R141, R16, -INF , !P5 ;  /* 0xff800000108d7808 */ /* 0x000fe20006800000 */
[----:B----4-:R-:W-:Y:S01]  /*10bb0*/  FFMA.FTZ R28, R21, UR4, R138 ;  /* 0x00000004151c7c23 */ /* 0x010fe2000801008a */
[-C--:B------:R-:W-:Y:S01]  /*10bc0*/  ISETP.GE.AND P5, PT, R6, R24.reuse, PT ;  /* 0x000000180600720c */ /* 0x080fe20003fa6270 */
[----:B------:R-:W-:Y:S01]  /*10bd0*/  FFMA.FTZ R16, R20, UR4, R137 ;  /* 0x0000000414107c23 */ /* 0x000fe20008010089 */
[----:B------:R-:W-:Y:S02]  /*10be0*/  FSEL R29, R29, -INF , !P6 ;  /* 0xff8000001d1d7808 */ /* 0x000fe40007000000 */
[-C--:B------:R-:W-:Y:S02]  /*10bf0*/  ISETP.GE.AND P6, PT, R5, R24.reuse, PT ;  /* 0x000000180500720c */ /* 0x080fe40003fc6270 */
[----:B------:R-:W-:Y:S01]  /*10c00*/  FSEL R28, R28, -INF , !P5 ;  /* 0xff8000001c1c7808 */ /* 0x000fe20006800000 */
[----:B------:R1:W-:Y:S01]  /*10c10*/  STL [R1+0x28], R29 ;  /* 0x0000281d01007387 */ /* 0x0003e20000100800 */
[----:B------:R-:W-:Y:S01]  /*10c20*/  FSEL R16, R16, -INF , !P6 ;  /* 0xff80000010107808 */ /* 0x000fe20007000000 */
[----:B------:R-:W-:Y:S01]  /*10c30*/  FFMA.FTZ R31, R3, UR4, R31 ;  /* 0x00000004031f7c23 */ /* 0x000fe2000801001f */
[----:B------:R-:W-:Y:S01]  /*10c40*/  ISETP.GE.AND P5, PT, R4, R24, PT ;  /* 0x000000180400720c */ /* 0x000fe20003fa6270 */
[----:B------:R-:W-:Y:S01]  /*10c50*/  STL [R1+0x24], R28 ;  /* 0x0000241c01007387 */ /* 0x000fe20000100800 */
[----:B------:R-:W-:-:S03]  /*10c60*/  IADD3 R3, R0, 0x31, RZ ;  /* 0x0000003100037810 */ /* 0x000fc60007ffe0ff */
[----:B------:R2:W-:Y:S01]  /*10c70*/  STL [R1+0x20], R16 ;  /* 0x0000201001007387 */ /* 0x0005e20000100800 */
[----:B------:R-:W3:Y:S01]  /*10c80*/  I2F R18, R3 ;  /* 0x0000000300127306 */ /* 0x000ee20000201400 */
[----:B------:R-:W-:Y:S01]  /*10c90*/  ISETP.GE.AND P0, PT, R0, R25, PT ;  /* 0x000000190000720c */ /* 0x000fe20003f06270 */
[----:B------:R-:W-:Y:S02]  /*10ca0*/  FMUL.FTZ R64, R67, c[0x0][0x2ec] ;  /* 0x0000bb0043407a20 */ /* 0x000fe40000410000 */
[----:B-1----:R-:W-:-:S05]  /*10cb0*/  FFMA.FTZ R29, R19, UR4, R136 ;  /* 0x00000004131d7c23 */ /* 0x002fca0008010088 */
[----:B------:R-:W-:Y:S02]  /*10cc0*/  FSEL R136, R29, -INF , !P5 ;  /* 0xff8000001d887808 */ /* 0x000fe40006800000 */
[----:B------:R-:W-:Y:S01]  /*10cd0*/  ISETP.GE.AND P5, PT, R2, R24, PT ;  /* 0x000000180200720c */ /* 0x000fe20003fa6270 */
[----:B--2---:R-:W-:Y:S01]  /*10ce0*/  FFMA.FTZ R16, R17, UR4, R59 ;  /* 0x0000000411107c23 */ /* 0x004fe2000801003b */
[----:B------:R-:W-:-:S04]  /*10cf0*/  FSEL R38, R38, -INF , !P0 ;  /* 0xff80000026267808 */ /* 0x000fc80004000000 */
[----:B------:R-:W-:Y:S02]  /*10d00*/  FSEL R137, R16, -INF , !P5 ;  /* 0xff80000010897808 */ /* 0x000fe40006800000 */
[-C--:B------:R-:W-:Y:S02]  /*10d10*/  ISETP.GE.AND P5, PT, R15, R25.reuse, PT ;  /* 0x000000190f00720c */ /* 0x080fe40003fa6270 */
[-C--:B------:R-:W-:Y:S02]  /*10d20*/  ISETP.GE.AND P0, PT, R14, R25.reuse, PT ;  /* 0x000000190e00720c */ /* 0x080fe40003f06270 */
[----:B------:R-:W-:Y:S01]  /*10d30*/  FSEL R37, R37, -INF , !P5 ;  /* 0xff80000025257808 */ /* 0x000fe20006800000 */
[----:B------:R-:W-:Y:S01]  /*10d40*/  FMUL.FTZ R60, R66, c[0x0][0x2ec] ;  /* 0x0000bb00423c7a20 */ /* 0x000fe20000410000 */
[-C--:B------:R-:W-:Y:S01]  /*10d50*/  ISETP.GE.AND P5, PT, R13, R25.reuse, PT ;  /* 0x000000190d00720c */ /* 0x080fe20003fa6270 */
[----:B------:R-:W-:Y:S01]  /*10d60*/  FMUL.FTZ R16, R135, c[0x0][0x2ec] ;  /* 0x0000bb0087107a20 */ /* 0x000fe20000410000 */
[----:B------:R-:W-:Y:S01]  /*10d70*/  FSEL R36, R36, -INF , !P0 ;  /* 0xff80000024247808 */ /* 0x000fe20004000000 */
[----:B------:R-:W1:Y:S01]  /*10d80*/  MUFU.TANH R64, R64 ;  /* 0x0000004000407308 */ /* 0x000e620000002400 */
[----:B------:R-:W-:-:S02]  /*10d90*/  ISETP.GE.AND P0, PT, R12, R25, PT ;  /* 0x000000190c00720c */ /* 0x000fc40003f06270 */
[----:B------:R-:W-:Y:S02]  /*10da0*/  FSEL R35, R35, -INF , !P5 ;  /* 0xff80000023237808 */ /* 0x000fe40006800000 */
[----:B------:R-:W-:Y:S01]  /*10db0*/  ISETP.GE.AND P5, PT, R11, R25, PT ;  /* 0x000000190b00720c */ /* 0x000fe20003fa6270 */
[----:B---3--:R-:W-:Y:S02]  /*10dc0*/  FFMA.FTZ R28, R18, UR4, R132 ;  /* 0x00000004121c7c23 */ /* 0x008fe40008010084 */
[----:B------:R-:W2:Y:S01]  /*10dd0*/  MUFU.TANH R65, R60 ;  /* 0x0000003c00417308 */ /* 0x000ea20000002400 */
[----:B------:R-:W-:Y:S01]  /*10de0*/  FMUL.FTZ R30, R134, c[0x0][0x2ec] ;  /* 0x0000bb00861e7a20 */ /* 0x000fe20000410000 */
[----:B------:R-:W-:Y:S02]  /*10df0*/  FSEL R233, R34, -INF , !P0 ;  /* 0xff80000022e97808 */ /* 0x000fe40004000000 */
[C---:B------:R-:W-:Y:S02]  /*10e00*/  ISETP.GE.AND P4, PT, R0.reuse, R26, PT ;  /* 0x0000001a0000720c */ /* 0x040fe40003f86270 */
[----:B------:R-:W-:-:S02]  /*10e10*/  ISETP.GE.AND P1, PT, R0, R27, PT ;  /* 0x0000001b0000720c */ /* 0x000fc40003f26270 */
[----:B------:R3:W-:Y:S01]  /*10e20*/  MUFU.TANH R59, R16 ;  /* 0x00000010003b7308 */ /* 0x0007e20000002400 */
[----:B------:R-:W-:Y:S02]  /*10e30*/  ISETP.GE.AND P6, PT, R3, R24, PT ;  /* 0x000000180300720c */ /* 0x000fe40003fc6270 */
[-C--:B------:R-:W-:Y:S02]  /*10e40*/  ISETP.GE.AND P0, PT, R10, R25.reuse, PT ;  /* 0x000000190a00720c */ /* 0x080fe40003f06270 */
[----:B------:R-:W-:Y:S02]  /*10e50*/  IADD3 R0, R0, 0x39, RZ ;  /* 0x0000003900007810 */ /* 0x000fe40007ffe0ff */
[----:B------:R-:W-:Y:S01]  /*10e60*/  FSEL R232, R33, -INF , !P5 ;  /* 0xff80000021e87808 */ /* 0x000fe20006800000 */
[----:B------:R-:W4:Y:S01]  /*10e70*/  MUFU.TANH R60, R30 ;  /* 0x0000001e003c7308 */ /* 0x000f220000002400 */
[----:B------:R-:W-:Y:S01]  /*10e80*/  BAR.SYNC.DEFER_BLOCKING 0x0 ;  /* 0x0000000000007b1d */ /* 0x000fe20000010000 */
[----:B------:R-:W-:Y:S01]  /*10e90*/  ISETP.GE.AND P5, PT, R9, R25, PT ;  /* 0x000000190900720c */ /* 0x000fe20003fa6270 */
[----:B---3--:R-:W-:Y:S01]  /*10ea0*/  FMUL.FTZ R16, R61, c[0x0][0x2ec] ;  /* 0x0000bb003d107a20 */ /* 0x008fe20000410000 */
[----:B------:R-:W-:-:S02]  /*10eb0*/  FSEL R134, R28, -INF , !P6 ;  /* 0xff8000001c867808 */ /* 0x000fc40007000000 */
[----:B------:R-:W-:Y:S02]  /*10ec0*/  FSEL R211, R31, -INF , !P0 ;  /* 0xff8000001fd37808 */ /* 0x000fe40004000000 */
[----:B------:R3:W-:Y:S01]  /*10ed0*/  MUFU.TANH R34, R16 ;  /* 0x0000001000227308 */ /* 0x0007e20000002400 */
[----:B------:R-:W-:Y:S01]  /*10ee0*/  ISETP.GE.AND P6, PT, R0, R24, PT ;  /* 0x000000180000720c */ /* 0x000fe20003fc6270 */
[----:B------:R-:W-:Y:S01]  /*10ef0*/  FMUL.FTZ R24, R62, c[0x0][0x2ec] ;  /* 0x0000bb003e187a20 */ /* 0x000fe20000410000 */
[-C--:B------:R-:W-:Y:S01]  /*10f00*/  ISETP.GE.AND P0, PT, R8, R25.reuse, PT ;  /* 0x000000190800720c */ /* 0x080fe20003f06270 */
[----:B------:R-:W-:Y:S01]  /*10f10*/  FFMA.FTZ R28, R22, UR4, R142 ;  /* 0x00000004161c7c23 */ /* 0x000fe2000801008e */
[----:B------:R-:W-:Y:S02]  /*10f20*/  FSEL R210, R32, -INF , !P5 ;  /* 0xff80000020d27808 */ /* 0x000fe40006800000 */
[----:B------:R-:W-:Y:S01]  /*10f30*/  ISETP.GE.AND P5, PT, R7, R25, PT ;  /* 0x000000190700720c */ /* 0x000fe20003fa6270 */
[----:B------:R2:W2:Y:S01]  /*10f40*/  MUFU.TANH R30, R24 ;  /* 0x00000018001e7308 */ /* 0x0004a20000002400 */
[----:B-1----:R-:W-:-:S02]  /*10f50*/  FFMA.FTZ R29, R20, UR4, R64 ;  /* 0x00000004141d7c23 */ /* 0x002fc40008010040 */
[----:B---3--:R-:W-:Y:S01]  /*10f60*/  FFMA.FTZ R16, R23, UR4, R143 ;  /* 0x0000000417107c23 */ /* 0x008fe2000801008f */
[----:B------:R-:W-:-:S04]  /*10f70*/  FSEL R140, R28, -INF , !P5 ;  /* 0xff8000001c8c7808 */ /* 0x000fc80006800000 */
[----:B------:R-:W-:Y:S02]  /*10f80*/  FSEL R66, R16, -INF , !P0 ;  /* 0xff80000010427808 */ /* 0x000fe40004000000 */
[----:B------:R-:W1:Y:S01]  /*10f90*/  I2F R16, R0 ;  /* 0x0000000000107306 */ /* 0x000e620000201400 */
[-C--:B------:R-:W-:Y:S01]  /*10fa0*/  ISETP.GE.AND P5, PT, R5, R25.reuse, PT ;  /* 0x000000190500720c */ /* 0x080fe20003fa6270 */
[----:B------:R-:W-:Y:S01]  /*10fb0*/  FMUL.FTZ R63, R63, c[0x0][0x2ec] ;  /* 0x0000bb003f3f7a20 */ /* 0x000fe20000410000 */
[-C--:B------:R-:W-:Y:S01]  /*10fc0*/  ISETP.GE.AND P0, PT, R6, R25.reuse, PT ;  /* 0x000000190600720c */ /* 0x080fe20003f06270 */
[----:B--2---:R-:W-:Y:S01]  /*10fd0*/  FFMA.FTZ R24, R21, UR4, R65 ;  /* 0x0000000415187c23 */ /* 0x004fe20008010041 */
[----:B------:R-:W-:Y:S01]  /*10fe0*/  FSEL R142, R29, -INF , !P5 ;  /* 0xff8000001d8e7808 */ /* 0x000fe20006800000 */
[----:B----4-:R-:W-:Y:S02]  /*10ff0*/  FFMA.FTZ R28, R19, UR4, R60 ;  /* 0x00000004131c7c23 */ /* 0x010fe4000801003c */
[----:B------:R-:W2:Y:S01]  /*11000*/  MUFU.TANH R29, R63 ;  /* 0x0000003f001d7308 */ /* 0x000ea20000002400 */
[----:B------:R-:W-:Y:S01]  /*11010*/  FSEL R143, R24, -INF , !P0 ;  /* 0xff800000188f7808 */ /* 0x000fe20004000000 */
[----:B------:R-:W-:Y:S01]  /*11020*/  FFMA.FTZ R24, R18, UR4, R59 ;  /* 0x0000000412187c23 */ /* 0x000fe2000801003b */
[----:B------:R-:W-:-:S02]  /*11030*/  ISETP.GE.AND P0, PT, R4, R25, PT ;  /* 0x000000190400720c */ /* 0x000fc40003f06270 */
[-C--:B------:R-:W-:Y:S02]  /*11040*/  ISETP.GE.AND P5, PT, R3, R25.reuse, PT ;  /* 0x000000190300720c */ /* 0x080fe40003fa6270 */
[----:B------:R-:W-:Y:S02]  /*11050*/  FSEL R67, R28, -INF , !P0 ;  /* 0xff8000001c437808 */ /* 0x000fe40004000000 */
[----:B------:R-:W-:Y:S01]  /*11060*/  FSEL R215, R24, -INF , !P5 ;  /* 0xff80000018d77808 */ /* 0x000fe20006800000 */
[----:B------:R-:W-:Y:S01]  /*11070*/  FFMA.FTZ R24, R17, UR4, R30 ;  /* 0x0000000411187c23 */ /* 0x000fe2000801001e */
[-C--:B------:R-:W-:Y:S02]  /*11080*/  ISETP.GE.AND P0, PT, R2, R25.reuse, PT ;  /* 0x000000190200720c */ /* 0x080fe40003f06270 */
[----:B------:R-:W-:Y:S01]  /*11090*/  ISETP.GE.AND P5, PT, R0, R25, PT ;  /* 0x000000190000720c */ /* 0x000fe20003fa6270 */
[----:B-1----:R-:W-:Y:S01]  /*110a0*/  FFMA.FTZ R25, R16, UR4, R34 ;  /* 0x0000000410197c23 */ /* 0x002fe20008010022 */
[----:B------:R-:W-:-:S02]  /*110b0*/  FSEL R213, R24, -INF , !P0 ;  /* 0xff80000018d57808 */ /* 0x000fc40004000000 */
[-C--:B------:R-:W-:Y:S02]  /*110c0*/  ISETP.GE.AND P0, PT, R15, R26.reuse, PT ;  /* 0x0000001a0f00720c */ /* 0x080fe40003f06270 */
[----:B------:R-:W-:Y:S02]  /*110d0*/  FSEL R214, R25, -INF , !P6 ;  /* 0xff80000019d67808 */ /* 0x000fe40007000000 */
[----:B------:R-:W-:Y:S01]  /*110e0*/  ISETP.GE.AND P6, PT, R15, R27, PT ;  /* 0x0000001b0f00720c */ /* 0x000fe20003fc6270 */
[----:B--2---:R-:W-:Y:S02]  /*110f0*/  FFMA.FTZ R15, R16, UR4, R29 ;  /* 0x00000004100f7c23 */ /* 0x004fe4000801001d */
[----:B------:R-:W-:Y:S02]  /*11100*/  FMUL.FTZ R24, R229, c[0x0][0x2ec] ;  /* 0x0000bb00e5187a20 */ /* 0x000fe40000410000 */
[----:B------:R-:W-:Y:S01]  /*11110*/  FMUL.FTZ R28, R228, c[0x0][0x2ec] ;  /* 0x0000bb00e41c7a20 */ /* 0x000fe20000410000 */
[----:B------:R-:W-:Y:S01]  /*11120*/  FSEL R228, R15, -INF , !P5 ;  /* 0xff8000000fe47808 */ /* 0x000fe20006800000 */
[----:B------:R1:W-:Y:S01]  /*11130*/  MUFU.TANH R59, R24 ;  /* 0x00000018003b7308 */ /* 0x0003e20000002400 */
[----:B------:R-:W-:Y:S01]  /*11140*/  FMUL.FTZ R25, R231, c[0x0][0x2ec] ;  /* 0x0000bb00e7197a20 */ /* 0x000fe20000410000 */
[----:B------:R-:W-:-:S02]  /*11150*/  ISETP.GE.AND P5, PT, R14, R26, PT ;  /* 0x0000001a0e00720c */ /* 0x000fc40003fa6270 */
[----:B------:R-:W-:Y:S02]  /*11160*/  FSEL R15, R44, -INF , !P4 ;  /* 0xff8000002c0f7808 */ /* 0x000fe40006000000 */
[----:B------:R-:W-:Y:S02]  /*11170*/  ISETP.GE.AND P4, PT, R14, R27, PT ;  /* 0x0000001b0e00720c */ /* 0x000fe40003f86270 */
[----:B------:R-:W2:Y:S01]  /*11180*/  MUFU.TANH R60, R28 ;  /* 0x0000001c003c7308 */ /* 0x000ea20000002400 */
[----:B------:R-:W-:Y:S02]  /*11190*/  FSEL R14, R42, -INF , !P1 ;  /* 0xff8000002a0e7808 */ /* 0x000fe40004800000 */
[----:B------:R-:W-:Y:S01]  /*111a0*/  FSEL R31, R45, -INF , !P6 ;  /* 0xff8000002d1f7808 */ /* 0x000fe20007000000 */
[----:B-1----:R-:W-:-:S04]  /*111b0*/  FMUL.FTZ R24, R230, c[0x0][0x2ec] ;  /* 0x0000bb00e6187a20 */ /* 0x002fc80000410000 */
[----:B------:R1:W-:Y:S01]  /*111c0*/  MUFU.TANH R42, R25 ;  /* 0x00000019002a7308 */ /* 0x0003e20000002400 */
[-C--:B------:R-:W-:Y:S02]  /*111d0*/  ISETP.GE.AND P1, PT, R13, R26.reuse, PT ;  /* 0x0000001a0d00720c */ /* 0x080fe40003f26270 */
[----:B------:R-:W-:-:S05]  /*111e0*/  ISETP.GE.AND P6, PT, R12, R26, PT ;  /* 0x0000001a0c00720c */ /* 0x000fca0003fc6270 */
[----:B------:R3:W4:Y:S01]  /*111f0*/  MUFU.TANH R44, R24 ;  /* 0x00000018002c7308 */ /* 0x0007220000002400 */
[----:B------:R-:W-:Y:S02]  /*11200*/  FSEL R30, R57, -INF , !P1 ;  /* 0xff800000391e7808 */ /* 0x000fe40004800000 */
[----:B------:R-:W-:Y:S02]  /*11210*/  FSEL R139, R58, -INF , !P6 ;  /* 0xff8000003a8b7808 */ /* 0x000fe40007000000 */
[----:B-1----:R-:W-:Y:S02]  /*11220*/  FSEL R25, R53, -INF , !P5 ;  /* 0xff80000035197808 */ /* 0x002fe40006800000 */
[-C--:B------:R-:W-:Y:S02]  /*11230*/  ISETP.GE.AND P5, PT, R12, R27.reuse, PT ;  /* 0x0000001b0c00720c */ /* 0x080fe40003fa6270 */
[----:B---3--:R-:W-:Y:S02]  /*11240*/  FSEL R24, R46, -INF , !P0 ;  /* 0xff8000002e187808 */ /* 0x008fe40004000000 */
[----:B------:R-:W-:-:S02]  /*11250*/  ISETP.GE.AND P0, PT, R13, R27, PT ;  /* 0x0000001b0d00720c */ /* 0x000fc40003f06270 */
[----:B------:R-:W-:Y:S02]  /*11260*/  FSEL R209, R54, -INF , !P5 ;  /* 0xff80000036d17808 */ /* 0x000fe40006800000 */
[-C--:B------:R-:W-:Y:S02]  /*11270*/  ISETP.GE.AND P1, PT, R11, R27.reuse, PT ;  /* 0x0000001b0b00720c */ /* 0x080fe40003f26270 */
[----:B------:R-:W-:Y:S02]  /*11280*/  FSEL R33, R55, -INF , !P0 ;  /* 0xff80000037217808 */ /* 0x000fe40004000000 */
[----:B------:R-:W-:Y:S02]  /*11290*/  ISETP.GE.AND P6, PT, R10, R27, PT ;  /* 0x0000001b0a00720c */ /* 0x000fe40003fc6270 */
[----:B------:R-:W-:Y:S02]  /*112a0*/  ISETP.GE.AND P5, PT, R9, R26, PT ;  /* 0x0000001a0900720c */ /* 0x000fe40003fa6270 */
[----:B------:R-:W-:-:S02]  /*112b0*/  FSEL R32, R51, -INF , !P4 ;  /* 0xff80000033207808 */ /* 0x000fc40006000000 */
[-C--:B------:R-:W-:Y:S02]  /*112c0*/  ISETP.GE.AND P0, PT, R10, R26.reuse, PT ;  /* 0x0000001a0a00720c */ /* 0x080fe40003f06270 */
[----:B------:R-:W-:Y:S01]  /*112d0*/  ISETP.GE.AND P4, PT, R11, R26, PT ;  /* 0x0000001a0b00720c */ /* 0x000fe20003f86270 */
[----:B------:R-:W-:Y:S01]  /*112e0*/  FMUL.FTZ R13, R224, c[0x0][0x2ec] ;  /* 0x0000bb00e00d7a20 */ /* 0x000fe20000410000 */
[----:B------:R-:W-:Y:S01]  /*112f0*/  FSEL R208, R49, -INF , !P1 ;  /* 0xff80000031d07808 */ /* 0x000fe20004800000 */
[----:B------:R-:W-:Y:S01]  /*11300*/  FMUL.FTZ R11, R226, c[0x0][0x2ec] ;  /* 0x0000bb00e20b7a20 */ /* 0x000fe20000410000 */
[----:B------:R-:W-:Y:S02]  /*11310*/  FSEL R138, R41, -INF , !P6 ;  /* 0xff800000298a7808 */ /* 0x000fe40007000000 */
[----:B------:R-:W-:Y:S02]  /*11320*/  FSEL R132, R43, -INF , !P5 ;  /* 0xff8000002b847808 */ /* 0x000fe40006800000 */
[----:B------:R-:W-:-:S02]  /*11330*/  FSEL R49, R52, -INF , !P0 ;  /* 0xff80000034317808 */ /* 0x000fc40004000000 */
[CC--:B------:R-:W-:Y:S02]  /*11340*/  ISETP.GE.AND P6, PT, R7.reuse, R26.reuse, PT ;  /* 0x0000001a0700720c */ /* 0x0c0fe40003fc6270 */
[-C--:B------:R-:W-:Y:S01]  /*11350*/  ISETP.GE.AND P5, PT, R7, R27.reuse, PT ;  /* 0x0000001b0700720c */ /* 0x080fe20003fa6270 */
[----:B--2---:R-:W-:Y:S01]  /*11360*/  FFMA.FTZ R7, R23, UR4, R60 ;  /* 0x0000000417077c23 */ /* 0x004fe2000801003c */
[----:B------:R-:W-:Y:S02]  /*11370*/  FSEL R133, R56, -INF , !P4 ;  /* 0xff80000038857808 */ /* 0x000fe40006000000 */
[C---:B------:R-:W-:Y:S02]  /*11380*/  ISETP.GE.AND P1, PT, R8.reuse, R26, PT ;  /* 0x0000001a0800720c */ /* 0x040fe40003f26270 */
[-C--:B------:R-:W-:Y:S01]  /*11390*/  ISETP.GE.AND P0, PT, R8, R27.reuse, PT ;  /* 0x0000001b0800720c */ /* 0x080fe20003f06270 */
[----:B------:R-:W-:Y:S01]  /*113a0*/  FMUL.FTZ R8, R221, c[0x0][0x2ec] ;  /* 0x0000bb00dd087a20 */ /* 0x000fe20000410000 */
[----:B------:R-:W-:Y:S01]  /*113b0*/  ISETP.GE.AND P4, PT, R9, R27, PT ;  /* 0x0000001b0900720c */ /* 0x000fe20003f86270 */
[----:B------:R-:W1:Y:S01]  /*113c0*/  MUFU.TANH R29, R13 ;  /* 0x0000000d001d7308 */ /* 0x000e620000002400 */
[----:B------:R-:W-:-:S02]  /*113d0*/  FMUL.FTZ R12, R225, c[0x0][0x2ec] ;  /* 0x0000bb00e10c7a20 */ /* 0x000fc40000410000 */
[----:B------:R-:W-:Y:S01]  /*113e0*/  FMUL.FTZ R10, R227, c[0x0][0x2ec] ;  /* 0x0000bb00e30a7a20 */ /* 0x000fe20000410000 */
[----:B------:R-:W-:Y:S01]  /*113f0*/  FSEL R51, R40, -INF , !P4 ;  /* 0xff80000028337808 */ /* 0x000fe20006000000 */
[----:B------:R-:W-:Y:S01]  /*11400*/  FMUL.FTZ R9, R220, c[0x0][0x2ec] ;  /* 0x0000bb00dc097a20 */ /* 0x000fe20000410000 */
[----:B------:R-:W-:Y:S02]  /*11410*/  FSEL R227, R7, -INF , !P1 ;  /* 0xff80000007e37808 */ /* 0x000fe40004800000 */
[----:B------:R-:W2:Y:S01]  /*11420*/  MUFU.TANH R13, R11 ;  /* 0x0000000b000d7308 */ /* 0x000ea20000002400 */
[----:B------:R-:W-:Y:S01]  /*11430*/  ISETP.GE.AND P4, PT, R6, R26, PT ;  /* 0x0000001a0600720c */ /* 0x000fe20003f86270 */
[----:B------:R-:W-:Y:S01]  /*11440*/  FFMA.FTZ R7, R22, UR4, R59 ;  /* 0x0000000416077c23 */ /* 0x000fe2000801003b */
[----:B------:R-:W-:Y:S01]  /*11450*/  ISETP.GE.AND P1, PT, R6, R27, PT ;  /* 0x0000001b0600720c */ /* 0x000fe20003f26270 */
[----:B----4-:R-:W-:-:S04]  /*11460*/  FFMA.FTZ R6, R23, UR4, R44 ;  /* 0x0000000417067c23 */ /* 0x010fc8000801002c */
[----:B------:R3:W-:Y:S01]  /*11470*/  MUFU.TANH R11, R8 ;  /* 0x00000008000b7308 */ /* 0x0007e20000002400 */
[----:B------:R-:W-:Y:S02]  /*11480*/  FSEL R225, R6, -INF , !P0 ;  /* 0xff80000006e17808 */ /* 0x000fe40004000000 */
[----:B------:R-:W-:-:S05]  /*11490*/  ISETP.GE.AND P0, PT, R5, R26, PT ;  /* 0x0000001a0500720c */ /* 0x000fca0003f06270 */
[----:B------:R-:W4:Y:S01]  /*114a0*/  MUFU.TANH R34, R12 ;  /* 0x0000000c00227308 */ /* 0x000f220000002400 */
[----:B---3--:R-:W-:-:S07]  /*114b0*/  FMUL.FTZ R8, R222, c[0x0][0x2ec] ;  /* 0x0000bb00de087a20 */ /* 0x008fce0000410000 */
[----:B------:R-:W3:Y:S08]  /*114c0*/  MUFU.TANH R12, R9 ;  /* 0x00000009000c7308 */ /* 0x000ef00000002400 */
[----:B------:R1:W-:Y:S01]  /*114d0*/  MUFU.TANH R9, R8 ;  /* 0x0000000800097308 */ /* 0x0003e20000002400 */
[----:B------:R-:W-:-:S07]  /*114e0*/  FFMA.FTZ R22, R22, UR4, R42 ;  /* 0x0000000416167c23 */ /* 0x000fce000801002a */
[----:B------:R-:W-:Y:S01]  /*114f0*/  MUFU.TANH R28, R10 ;  /* 0x0000000a001c7308 */ /* 0x000fe20000002400 */
[----:B-1----:R-:W-:Y:S01]  /*11500*/  FMUL.FTZ R8, R223, c[0x0][0x2ec] ;  /* 0x0000bb00df087a20 */ /* 0x002fe20000410000 */
[----:B------:R-:W-:Y:S02]  /*11510*/  FSEL R223, R7, -INF , !P6 ;  /* 0xff80000007df7808 */ /* 0x000fe40007000000 */
[----:B------:R-:W-:Y:S01]  /*11520*/  ISETP.GE.AND P6, PT, R5, R27, PT ;  /* 0x0000001b0500720c */ /* 0x000fe20003fc6270 */
[----:B------:R-:W-:-:S03]  /*11530*/  FMUL.FTZ R5, R216, c[0x0][0x2ec] ;  /* 0x0000bb00d8057a20 */ /* 0x000fc60000410000 */
[----:B------:R-:W1:Y:S08]  /*11540*/  MUFU.TANH R10, R8 ;  /* 0x00000008000a7308 */ /* 0x000e700000002400 */
[----:B------:R1:W1:Y:S01]  /*11550*/  MUFU.TANH R8, R5 ;  /* 0x0000000500087308 */ /* 0x0002620000002400 */
[----:B------:R-:W-:Y:S01]  /*11560*/  FMUL.FTZ R6, R217, c[0x0][0x2ec] ;  /* 0x0000bb00d9067a20 */ /* 0x000fe20000410000 */
[----:B------:R-:W-:-:S02]  /*11570*/  FSEL R224, R22, -INF , !P5 ;  /* 0xff80000016e07808 */ /* 0x000fc40006800000 */
[----:B------:R-:W-:Y:S01]  /*11580*/  ISETP.GE.AND P5, PT, R4, R26, PT ;  /* 0x0000001a0400720c */ /* 0x000fe20003fa6270 */
[C---:B-1----:R-:W-:Y:S02]  /*11590*/  FFMA.FTZ R5, R21.reuse, UR4, R29 ;  /* 0x0000000415057c23 */ /* 0x042fe4000801001d */
[----:B--2---:R-:W-:-:S03]  /*115a0*/  FFMA.FTZ R21, R21, UR4, R13 ;  /* 0x0000000415157c23 */ /* 0x004fc6000801000d */
[----:B------:R-:W-:Y:S01]  /*115b0*/  FSEL R220, R5, -INF , !P4 ;  /* 0xff80000005dc7808 */ /* 0x000fe20006000000 */
[----:B----4-:R-:W-:Y:S01]  /*115c0*/  FFMA.FTZ R5, R20, UR4, R34 ;  /* 0x0000000414057c23 */ /* 0x010fe20008010022 */
[-C--:B------:R-:W-:Y:S01]  /*115d0*/  ISETP.GE.AND P4, PT, R4, R27.reuse, PT ;  /* 0x0000001b0400720c */ /* 0x080fe20003f86270 */
[----:B---3--:R-:W-:Y:S01]  /*115e0*/  FFMA.FTZ R4, R19, UR4, R12 ;  /* 0x0000000413047c23 */ /* 0x008fe2000801000c */
[----:B------:R-:W-:Y:S01]  /*115f0*/  FSEL R222, R21, -INF , !P1 ;  /* 0xff80000015de7808 */ /* 0x000fe20004800000 */
[----:B------:R1:W2:Y:S01]  /*11600*/  MUFU.TANH R7, R6 ;  /* 0x0000000600077308 */ /* 0x0002a20000002400 */
[----:B------:R-:W-:Y:S02]  /*11610*/  FSEL R216, R5, -INF , !P0 ;  /* 0xff80000005d87808 */ /* 0x000fe40004000000 */
[C---:B------:R-:W-:Y:S02]  /*11620*/  ISETP.GE.AND P1, PT, R3.reuse, R26, PT ;  /* 0x0000001a0300720c */ /* 0x040fe40003f26270 */
[----:B------:R-:W-:Y:S01]  /*11630*/  ISETP.GE.AND P0, PT, R3, R27, PT ;  /* 0x0000001b0300720c */ /* 0x000fe20003f06270 */
[----:B------:R-:W-:Y:S01]  /*11640*/  FMUL.FTZ R3, R219, c[0x0][0x2ec] ;  /* 0x0000bb00db037a20 */ /* 0x000fe20000410000 */
[----:B------:R-:W-:-:S03]  /*11650*/  FSEL R226, R4, -INF , !P5 ;  /* 0xff80000004e27808 */ /* 0x000fc60006800000 */
[----:B------:R3:W-:Y:S01]  /*11660*/  MUFU.TANH R4, R3 ;  /* 0x0000000300047308 */ /* 0x0007e20000002400 */
[----:B-1----:R-:W-:-:S07]  /*11670*/  FMUL.FTZ R6, R218, c[0x0][0x2ec] ;  /* 0x0000bb00da067a20 */ /* 0x002fce0000410000 */
[----:B------:R-:W1:Y:S01]  /*11680*/  MUFU.TANH R6, R6 ;  /* 0x0000000600067308 */ /* 0x000e620000002400 */
[C---:B---3--:R-:W-:Y:S02]  /*11690*/  FFMA.FTZ R3, R18.reuse, UR4, R11 ;  /* 0x0000000412037c23 */ /* 0x048fe4000801000b */
[----:B------:R-:W-:Y:S02]  /*116a0*/  FFMA.FTZ R18, R18, UR4, R10 ;  /* 0x0000000412127c23 */ /* 0x000fe4000801000a */
[----:B------:R-:W-:-:S03]  /*116b0*/  FFMA.FTZ R20, R20, UR4, R28 ;  /* 0x0000000414147c23 */ /* 0x000fc6000801001c */
[----:B------:R-:W-:Y:S02]  /*116c0*/  FSEL R231, R18, -INF , !P0 ;  /* 0xff80000012e77808 */ /* 0x000fe40004000000 */
[----:B------:R-:W-:Y:S01]  /*116d0*/  PLOP3.LUT P0, PT, PT, PT, UP0, 0x80, 0x0 ;  /* 0x000000000000781c */ /* 0x000fe20003f0f008 */
[----:B------:R-:W-:Y:S01]  /*116e0*/  FFMA.FTZ R19, R19, UR4, R9 ;  /* 0x0000000413137c23 */ /* 0x000fe20008010009 */
[----:B------:R-:W-:Y:S02]  /*116f0*/  FSEL R221, R20, -INF , !P6 ;  /* 0xff80000014dd7808 */ /* 0x000fe40007000000 */
[----:B------:R-:W-:Y:S02]  /*11700*/  FSEL R219, R3, -INF , !P1 ;  /* 0xff80000003db7808 */ /* 0x000fe40004800000 */
[----:B------:R-:W-:Y:S02]  /*11710*/  FSEL R212, R19, -INF , !P4 ;  /* 0xff80000013d47808 */ /* 0x000fe40006000000 */
[----:B------:R-:W-:-:S02]  /*11720*/  ISETP.GE.AND P6, PT, R2, R26, PT ;  /* 0x0000001a0200720c */ /* 0x000fc40003fc6270 */
[----:B------:R-:W-:Y:S02]  /*11730*/  ISETP.GE.AND P5, PT, R0, R26, PT ;  /* 0x0000001a0000720c */ /* 0x000fe40003fa6270 */
[-C--:B------:R-:W-:Y:S01]  /*11740*/  ISETP.GE.AND P4, PT, R2, R27.reuse, PT ;  /* 0x0000001b0200720c */ /* 0x080fe20003f86270 */
[C---:B------:R-:W-:Y:S01]  /*11750*/  FFMA.FTZ R2, R17.reuse, UR4, R8 ;  /* 0x0000000411027c23 */ /* 0x040fe20008010008 */
[----:B------:R-:W-:Y:S01]  /*11760*/  ISETP.GE.AND P1, PT, R0, R27, PT ;  /* 0x0000001b0000720c */ /* 0x000fe20003f26270 */
[C---:B--2---:R-:W-:Y:S02]  /*11770*/  FFMA.FTZ R0, R16.reuse, UR4, R7 ;  /* 0x0000000410007c23 */ /* 0x044fe40008010007 */
[----:B-1----:R-:W-:Y:S02]  /*11780*/  FFMA.FTZ R17, R17, UR4, R6 ;  /* 0x0000000411117c23 */ /* 0x002fe40008010006 */
        /* <DEDUP_REMOVED lines=84> */
.L_x_419:
[----:B------:R-:W-:Y:S05]  /*11cd0*/  BSYNC B0 ;  /* 0x0000000000007941 */ /* 0x000fea0003800000 */
.L_x_418:
[----:B------:R-:W0:Y:S02]  /*11ce0*/  LDGDEPBAR ;  /* 0x00000000000079af */ /* 0x000e240000000000 */
.L_x_417:
[----:B--2---:R-:W2:Y:S04]  /*11cf0*/  LDL.LU R3, [R1+0x24] ;  /* 0x0000240001037983 */ /* 0x004ea80000300800 */
[----:B------:R-:W3:Y:S04]  /*11d00*/  LDL.LU R2, [R1+0x20] ;  /* 0x0000200001027983 */ /* 0x000ee80000300800 */
[----:B------:R-:W4:Y:S04]  /*11d10*/  LDL.LU R0, [R1+0x28] ;  /* 0x0000280001007983 */ /* 0x000f280000300800 */
[----:B-1----:R-:W4:Y:S04]  /*11d20*/  LDL.LU R7, [R1+0x34] ;  /* 0x0000340001077983 */ /* 0x002f280000300800 */
[----:B------:R-:W4:Y:S01]  /*11d30*/  LDL.LU R6, [R1+0x30] ;  /* 0x0000300001067983 */ /* 0x000f220000300800 */
[----:B------:R-:W-:-:S02]  /*11d40*/  MOV R26, R136 ;  /* 0x00000088001a7202 */ /* 0x000fc40000000f00 */
[----:B------:R-:W-:Y:S01]  /*11d50*/  MOV R42, R134 ;  /* 0x00000086002a7202 */ /* 0x000fe20000000f00 */
[----:B------:R-:W-:Y:S01]  /*11d60*/  STL [R1+0xa4], R243 ;  /* 0x0000a4f301007387 */ /* 0x000fe20000100800 */
[----:B------:R-:W-:Y:S02]  /*11d70*/  MOV R20, R66 ;  /* 0x0000004200147202 */ /* 0x000fe40000000f00 */
[----:B------:R-:W-:Y:S01]  /*11d80*/  MOV R43, R137 ;  /* 0x00000089002b7202 */ /* 0x000fe20000000f00 */
[----:B------:R-:W-:Y:S01]  /*11d90*/  STL [R1+0xa0], R242 ;  /* 0x0000a0f201007387 */ /* 0x000fe20000100800 */
[----:B------:R-:W-:Y:S02]  /*11da0*/  MOV R53, R214 ;  /* 0x000000d600357202 */ /* 0x000fe40000000f00 */
[----:B------:R-:W-:Y:S01]  /*11db0*/  MOV R40, R67 ;  /* 0x0000004300287202 */ /* 0x000fe20000000f00 */
[----:B------:R-:W-:Y:S01]  /*11dc0*/  STL [R1+0x9c], R241 ;  /* 0x00009cf101007387 */ /* 0x000fe20000100800 */
[----:B------:R-:W-:-:S03]  /*11dd0*/  MOV R52, R215 ;  /* 0x000000d700347202 */ /* 0x000fc60000000f00 */
[----:B------:R-:W-:Y:S04]  /*11de0*/  STL [R1+0x98], R236 ;  /* 0x000098ec01007387 */ /* 0x000fe80000100800 */
[----:B------:R-:W-:Y:S01]  /*11df0*/  LDSM.16.MT88.4 R16, [R237+0xc000] ;  /* 0x00c00000ed10783b */ /* 0x000fe20000004200 */
[----:B--2---:R-:W-:Y:S02]  /*11e00*/  MOV R22, R3 ;  /* 0x0000000300167202 */ /* 0x004fe40000000f00 */
[----:B---3--:R-:W-:Y:S02]  /*11e10*/  MOV R21, R2 ;  /* 0x0000000200157202 */ /* 0x008fe40000000f00 */
[----:B----4-:R-:W-:Y:S02]  /*11e20*/  MOV R27, R0 ;  /* 0x00000000001b7202 */ /* 0x010fe40000000f00 */
        /* <DEDUP_REMOVED lines=82> */
[----:B------:R-:W-:-:S03]  /*12350*/  FSETP.NEU.FTZ.AND P3, PT, R136, -INF , PT ;  /* 0xff8000008800780b */ /* 0x000fc60003f7d000 */
[----:B------:R2:W-:Y:S01]  /*12360*/  MUFU.EX2 R41, R0 ;  /* 0x0000000000297308 */ /* 0x0005e20000000800 */
[----:B-1----:R-:W-:Y:S01]  /*12370*/  FMNMX.FTZ R134, R134, R4, !PT ;  /* 0x0000000486867209 */ /* 0x002fe20007810000 */
[----:B----4-:R-:W-:-:S04]  /*12380*/  FFMA.FTZ R3, R47, c[0x0][0x23c], -R2 ;  /* 0x00008f002f037a23 */ /* 0x010fc80000010802 */
[----:B------:R-:W1:Y:S02]  /*12390*/  SHFL.BFLY PT, R4, R134, 0x1, 0x1f ;  /* 0x0c201f0086047f89 */ /* 0x000e6400000e0000 */
[----:B------:R4:W-:Y:S01]  /*123a0*/  MUFU.EX2 R39, R3 ;  /* 0x0000000300277308 */ /* 0x0009e20000000800 */
[----:B---3--:R-:W-:Y:S01]  /*123b0*/  FMNMX.FTZ R135, R135, R5, !PT ;  /* 0x0000000587877209 */ /* 0x008fe20007810000 */
[----:B--2---:R-:W-:-:S03]  /*123c0*/  FFMA.FTZ R0, R50, c[0x0][0x23c], -R2 ;  /* 0x00008f0032007a23 */ /* 0x004fc60000010802 */
[C---:B------:R-:W-:Y:S01]  /*123d0*/  FSETP.NEU.FTZ.AND P2, PT, R135.reuse, -INF , PT ;  /* 0xff8000008700780b */ /* 0x040fe20003f5d000 */
[----:B------:R-:W-:Y:S02]  /*123e0*/  FMUL.FTZ R28, R135, c[0x0][0x23c] ;  /* 0x00008f00871c7a20 */ /* 0x000fe40000410000 */
[----:B------:R2:W3:Y:S03]  /*123f0*/  MUFU.EX2 R8, R0 ;  /* 0x0000000000087308 */ /* 0x0004e60000000800 */
[----:B------:R-:W-:Y:S01]  /*12400*/  FSEL R28, R28, RZ, P2 ;  /* 0x000000ff1c1c7208 */ /* 0x000fe20001000000 */
[----:B----4-:R-:W-:-:S05]  /*12410*/  FMUL.FTZ R3, R136, c[0x0][0x23c] ;  /* 0x00008f0088037a20 */ /* 0x010fca0000410000 */
[----:B------:R-:W-:Y:S02]  /*12420*/  FSEL R3, R3, RZ, P3 ;  /* 0x000000ff03037208 */ /* 0x000fe40001800000 */
[----:B-1----:R-:W-:Y:S02]  /*12430*/  FMNMX.FTZ R134, R134, R4, !PT ;  /* 0x0000000486867209 */ /* 0x002fe40007810000 */
[----:B------:R-:W-:Y:S01]  /*12440*/  FSEL R4, R137, RZ, P4 ;  /* 0x000000ff89047208 */ /* 0x000fe20002000000 */
[----:B--2---:R-:W-:Y:S01]  /*12450*/  FFMA.FTZ R0, R38, c[0x0][0x23c], -R3 ;  /* 0x00008f0026007a23 */ /* 0x004fe20000010803 */
[C---:B------:R-:W-:Y:S01]  /*12460*/  FSETP.NEU.FTZ.AND P1, PT, R134.reuse, -INF , PT ;  /* 0xff8000008600780b */ /* 0x040fe20003f3d000 */
[----:B------:R-:W-:Y:S02]  /*12470*/  FMUL.FTZ R29, R134, c[0x0][0x23c] ;  /* 0x00008f00861d7a20 */ /* 0x000fe40000410000 */
[----:B------:R1:W-:Y:S01]  /*12480*/  MUFU.EX2 R242, R0 ;  /* 0x0000000000f27308 */ /* 0x0003e20000000800 */
[----:B------:R-:W-:-:S02]  /*12490*/  FADD.FTZ R4, R7, -R4 ;  /* 0x8000000407047221 */ /* 0x000fc40000010000 */
[----:B------:R-:W-:Y:S01]  /*124a0*/  FSEL R29, R29, RZ, P1 ;  /* 0x000000ff1d1d7208 */ /* 0x000fe20000800000 */
[--C-:B-1----:R-:W-:Y:S01]  /*124b0*/  FFMA.FTZ R0, R37, c[0x0][0x23c], -R3.reuse ;  /* 0x00008f0025007a23 */ /* 0x102fe20000010803 */
[----:B---3--:R-:W-:Y:S02]  /*124c0*/  MOV R37, R8 ;  /* 0x0000000800257202 */ /* 0x008fe40000000f00 */
[----:B------:R-:W-:Y:S01]  /*124d0*/  F2FP.PACK_AB R8, R39, R243 ;  /* 0x000000f32708723e */ /* 0x000fe200000000ff */
[----:B------:R1:W2:Y:S01]  /*124e0*/  MUFU.EX2 R23, R0 ;  /* 0x0000000000177308 */ /* 0x0002a20000000800 */
[----:B------:R-:W-:Y:S01]  /*124f0*/  F2FP.PACK_AB R10, R37, R41 ;  /* 0x00000029250a723e */ /* 0x000fe200000000ff */
[----:B-1----:R-:W-:Y:S01]  /*12500*/  FFMA.FTZ R0, R36, c[0x0][0x23c], -R3 ;  /* 0x00008f0024007a23 */ /* 0x002fe20000010803 */
[----:B--2---:R-:W-:-:S05]  /*12510*/  F2FP.PACK_AB R9, R23, R242 ;  /* 0x000000f21709723e */ /* 0x004fca00000000ff */
[----:B------:R1:W-:Y:S02]  /*12520*/  MUFU.EX2 R36, R0 ;  /* 0x0000000000247308 */ /* 0x0003e40000000800 */
[----:B-1----:R-:W-:Y:S01]  /*12530*/  FFMA.FTZ R0, R35, c[0x0][0x23c], -R3 ;  /* 0x00008f0023007a23 */ /* 0x002fe20000010803 */
[----:B------:R-:W-:-:S05]  /*12540*/  MOV R35, R213 ;  /* 0x000000d500237202 */ /* 0x000fca0000000f00 */
[----:B------:R1:W2:Y:S02]  /*12550*/  MUFU.EX2 R50, R0 ;  /* 0x0000000000327308 */ /* 0x0002a40000000800 */
[----:B-1----:R-:W-:Y:S01]  /*12560*/  FFMA.FTZ R0, R15, c[0x0][0x23c], -R28 ;  /* 0x00008f000f007a23 */ /* 0x002fe2000001081c */
[----:B--2---:R-:W-:-:S05]  /*12570*/  F2FP.PACK_AB R11, R50, R36 ;  /* 0x00000024320b723e */ /* 0x004fca00000000ff */
[----:B------:R1:W-:Y:S02]  /*12580*/  MUFU.EX2 R241, R0 ;  /* 0x0000000000f17308 */ /* 0x0003e40000000800 */
[----:B-1----:R-:W-:-:S06]  /*12590*/  FFMA.FTZ R0, R24, c[0x0][0x23c], -R28 ;  /* 0x00008f0018007a23 */ /* 0x002fcc000001081c */
[----:B------:R1:W-:Y:S02]  /*125a0*/  MUFU.EX2 R47, R0 ;  /* 0x00000000002f7308 */ /* 0x0003e40000000800 */
[----:B-1----:R-:W-:-:S06]  /*125b0*/  FFMA.FTZ R0, R25, c[0x0][0x23c], -R28 ;  /* 0x00008f0019007a23 */ /* 0x002fcc000001081c */
[----:B------:R1:W-:Y:S02]  /*125c0*/  MUFU.EX2 R38, R0 ;  /* 0x0000000000267308 */ /* 0x0003e40000000800 */
[----:B-1----:R-:W-:Y:S02]  /*125d0*/  FFMA.FTZ R0, R30, c[0x0][0x23c], -R28 ;  /* 0x00008f001e007a23 */ /* 0x002fe4000001081c */
[----:B------:R-:W-:-:S04]  /*125e0*/  FMUL.FTZ R30, R4, c[0x0][0x23c] ;  /* 0x00008f00041e7a20 */ /* 0x000fc80000410000 */
[----:B------:R1:W-:Y:S08]  /*125f0*/  MUFU.EX2 R34, R0 ;  /* 0x0000000000227308 */ /* 0x0003f00000000800 */
[----:B------:R-:W2:Y:S01]  /*12600*/  MUFU.EX2 R30, R30 ;  /* 0x0000001e001e7308 */ /* 0x000ea20000000800 */
[----:B-1----:R-:W-:Y:S02]  /*12610*/  FFMA.FTZ R0, R14, c[0x0][0x23c], -R29 ;  /* 0x00008f000e007a23 */ /* 0x002fe4000001081d */
[----:B------:R-:W1:Y:S05]  /*12620*/  LDSM.16.MT88.4 R12, [R238+0xc000] ;  /* 0x00c00000ee0c783b */ /* 0x000e6a0000004200 */
[----:B------:R3:W-:Y:S01]  /*12630*/  MUFU.EX2 R236, R0 ;  /* 0x0000000000ec7308 */ /* 0x0007e20000000800 */
[----:B--2---:R-:W-:-:S02]  /*12640*/  FMUL.FTZ R148, R148, R30 ;  /* 0x0000001e94947220 */ /* 0x004fc40000410000 */
[-C--:B------:R-:W-:Y:S02]  /*12650*/  FMUL.FTZ R149, R149, R30.reuse ;  /* 0x0000001e95957220 */ /* 0x080fe40000410000 */
[-C--:B------:R-:W-:Y:S02]  /*12660*/  FMUL.FTZ R156, R156, R30.reuse ;  /* 0x0000001e9c9c7220 */ /* 0x080fe40000410000 */
[-C--:B------:R-:W-:Y:S02]  /*12670*/  FMUL.FTZ R157, R157, R30.reuse ;  /* 0x0000001e9d9d7220 */ /* 0x080fe40000410000 */
[-C--:B------:R-:W-:Y:S02]  /*12680*/  FMUL.FTZ R172, R172, R30.reuse ;  /* 0x0000001eacac7220 */ /* 0x080fe40000410000 */
[----:B------:R-:W-:Y:S02]  /*12690*/  FMUL.FTZ R173, R173, R30 ;  /* 0x0000001eadad7220 */ /* 0x000fe40000410000 */
[----:B---3--:R-:W-:Y:S01]  /*126a0*/  FFMA.FTZ R0, R31, c[0x0][0x23c], -R29 ;  /* 0x00008f001f007a23 */ /* 0x008fe2000001081d */
[----:B------:R-:W-:Y:S01]  /*126b0*/  MOV R31, R212 ;  /* 0x000000d4001f7202 */ /* 0x000fe20000000f00 */
[----:B------:R-:W-:-:S02]  /*126c0*/  FMUL.FTZ R176, R176, R30 ;  /* 0x0000001eb0b07220 */ /* 0x000fc40000410000 */
[----:B------:R2:W-:Y:S01]  /*126d0*/  MUFU.EX2 R48, R0 ;  /* 0x0000000000307308 */ /* 0x0005e20000000800 */
        /* <DEDUP_REMOVED lines=8> */
[----:B--2---:R-:W-:Y:S02]  /*12760*/  FFMA.FTZ R0, R32, c[0x0][0x23c], -R29 ;  /* 0x00008f0020007a23 */ /* 0x004fe4000001081d */
[-C--:B------:R-:W-:Y:S02]  /*12770*/  FMUL.FTZ R193, R193, R30.reuse ;  /* 0x0000001ec1c17220 */ /* 0x080fe40000410000 */
[----:B------:R2:W-:Y:S01]  /*12780*/  MUFU.EX2 R24, R0 ;  /* 0x0000000000187308 */ /* 0x0005e20000000800 */
[-C--:B------:R-:W-:Y:S02]  /*12790*/  FMUL.FTZ R204, R204, R30.reuse ;  /* 0x0000001ecccc7220 */ /* 0x080fe40000410000 */
        /* <DEDUP_REMOVED lines=12> */
[----:B------:R-:W-:Y:S01]  /*12860*/  FMUL.FTZ R112, R112, R30 ;  /* 0x0000001e70707220 */ /* 0x000fe20000410000 */
[----:B------:R-:W-:Y:S01]  /*12870*/  F2FP.PACK_AB R6, R34, R38 ;  /* 0x000000262206723e */ /* 0x000fe200000000ff */
[----:B------:R-:W-:Y:S02]  /*12880*/  FMUL.FTZ R4, R4, c[0x0][0x23c] ;  /* 0x00008f0004047a20 */ /* 0x000fe40000410000 */
[----:B------:R-:W-:Y:S01]  /*12890*/  FADD.FTZ R5, R252, -R0 ;  /* 0x80000000fc057221 */ /* 0x000fe20000010000 */
[----:B------:R-:W-:Y:S01]  /*128a0*/  FSEL R0, R134, RZ, P1 ;  /* 0x000000ff86007208 */ /* 0x000fe20000800000 */
[----:B------:R-:W2:Y:S01]  /*128b0*/  MUFU.EX2 R44, R4 ;  /* 0x00000004002c7308 */ /* 0x000ea20000000800 */
[----:B------:R-:W-:Y:S01]  /*128c0*/  MOV R252, R21 ;  /* 0x0000001500fc7202 */ /* 0x000fe20000000f00 */
[----:B------:R-:W-:-:S02]  /*128d0*/  FMUL.FTZ R5, R5, c[0x0][0x23c] ;  /* 0x00008f0005057a20 */ /* 0x000fc40000410000 */
[----:B------:R-:W-:Y:S01]  /*128e0*/  FADD.FTZ R0, R251, -R0 ;  /* 0x80000000fb007221 */ /* 0x000fe20000010000 */
[----:B------:R-:W-:Y:S01]  /*128f0*/  MOV R251, R22 ;  /* 0x0000001600fb7202 */ /* 0x000fe20000000f00 */
[-C--:B------:R-:W-:Y:S02]  /*12900*/  FMUL.FTZ R113, R113, R30.reuse ;  /* 0x0000001e71717220 */ /* 0x080fe40000410000 */
[----:B------:R-:W-:Y:S01]  /*12910*/  FMUL.FTZ R0, R0, c[0x0][0x23c] ;  /* 0x00008f0000007a20 */ /* 0x000fe20000410000 */
[----:B------:R3:W4:Y:S01]  /*12920*/  MUFU.EX2 R45, R5 ;  /* 0x00000005002d7308 */ /* 0x0007220000000800 */
[-C--:B------:R-:W-:Y:S02]  /*12930*/  FMUL.FTZ R116, R116, R30.reuse ;  /* 0x0000001e74747220 */ /* 0x080fe40000410000 */
[-C--:B------:R-:W-:Y:S02]  /*12940*/  FMUL.FTZ R117, R117, R30.reuse ;  /* 0x0000001e75757220 */ /* 0x080fe40000410000 */
[----:B------:R-:W-:-:S02]  /*12950*/  FMUL.FTZ R128, R128, R30 ;  /* 0x0000001e80807220 */ /* 0x000fc40000410000 */
[-C--:B--2---:R-:W-:Y:S01]  /*12960*/  FMUL.FTZ R150, R150, R44.reuse ;  /* 0x0000002c96967220 */ /* 0x084fe20000410000 */
[----:B------:R2:W1:Y:S01]  /*12970*/  MUFU.EX2 R46, R0 ;  /* 0x00000000002e7308 */ /* 0x0004620000000800 */
[-C--:B------:R-:W-:Y:S01]  /*12980*/  FMUL.FTZ R151, R151, R44.reuse ;  /* 0x0000002c97977220 */ /* 0x080fe20000410000 */
[----:B------:R-:W-:Y:S01]  /*12990*/  F2FP.PACK_AB R4, R47, R241 ;  /* 0x000000f12f04723e */ /* 0x000fe200000000ff */
[-C--:B------:R-:W-:Y:S02]  /*129a0*/  FMUL.FTZ R158, R158, R44.reuse ;  /* 0x0000002c9e9e7220 */ /* 0x080fe40000410000 */
[-C--:B------:R-:W-:Y:S02]  /*129b0*/  FMUL.FTZ R159, R159, R44.reuse ;  /* 0x0000002c9f9f7220 */ /* 0x080fe40000410000 */
[----:B------:R-:W-:Y:S01]  /*129c0*/  FMUL.FTZ R174, R174, R44 ;  /* 0x0000002caeae7220 */ /* 0x000fe20000410000 */
[----:B---3--:R-:W-:Y:S01]  /*129d0*/  F2FP.PACK_AB R5, R48, R236 ;  /* 0x000000ec3005723e */ /* 0x008fe200000000ff */
[-C--:B----4-:R-:W-:Y:S01]  /*129e0*/  FMUL.FTZ R144, R144, R45.reuse ;  /* 0x0000002d90907220 */ /* 0x090fe20000410000 */
[----:B------:R-:W-:Y:S01]  /*129f0*/  HMMA.16816.F32 R148, R8, R16, R148 ;  /* 0x000000100894723c */ /* 0x000fe20000001894 */
[----:B------:R-:W-:-:S02]  /*12a00*/  FMUL.FTZ R145, R145, R45 ;  /* 0x0000002d91917220 */ /* 0x000fc40000410000 */
[-C--:B------:R-:W-:Y:S02]  /*12a10*/  FMUL.FTZ R152, R152, R45.reuse ;  /* 0x0000002d98987220 */ /* 0x080fe40000410000 */
[----:B------:R-:W-:Y:S02]  /*12a20*/  FMUL.FTZ R153, R153, R45 ;  /* 0x0000002d99997220 */ /* 0x000fe40000410000 */
[----:B--2---:R-:W-:Y:S01]  /*12a30*/  FFMA.FTZ R0, R33, c[0x0][0x23c], -R29 ;  /* 0x00008f0021007a23 */ /* 0x004fe2000001081d */
[----:B------:R-:W-:Y:S01]  /*12a40*/  HMMA.16816.F32 R212, R8, R18, R156 ;  /* 0x0000001208d4723c */ /* 0x000fe2000000189c */
[-C--:B-1----:R-:W-:Y:S02]  /*12a50*/  FMUL.FTZ R146, R146, R46.reuse ;  /* 0x0000002e92927220 */ /* 0x082fe40000410000 */
[----:B------:R-:W1:Y:S01]  /*12a60*/  MUFU.EX2 R25, R0 ;  /* 0x0000000000197308 */ /* 0x000e620000000800 */
[-C--:B------:R-:W-:Y:S02]  /*12a70*/  FMUL.FTZ R147, R147, R46.reuse ;  /* 0x0000002e93937220 */ /* 0x080fe40000410000 */
[----:B------:R-:W-:-:S02]  /*12a80*/  FMUL.FTZ R154, R154, R46 ;  /* 0x0000002e9a9a7220 */ /* 0x000fc40000410000 */
[----:B------:R-:W-:Y:S02]  /*12a90*/  FMUL.FTZ R155, R155, R46 ;  /* 0x0000002e9b9b7220 */ /* 0x000fe40000410000 */
[-C--:B------:R-:W-:Y:S02]  /*12aa0*/  FMUL.FTZ R175, R175, R44.reuse ;  /* 0x0000002cafaf7220 */ /* 0x080fe40000410000 */
[-C--:B------:R-:W-:Y:S02]  /*12ab0*/  FMUL.FTZ R178, R178, R44.reuse ;  /* 0x0000002cb2b27220 */ /* 0x080fe40000410000 */
[----:B------:R-:W-:Y:S02]  /*12ac0*/  FMUL.FTZ R179, R179, R44 ;  /* 0x0000002cb3b37220 */ /* 0x000fe40000410000 */
[-C--:B------:R-:W-:Y:S01]  /*12ad0*/  FMUL.FTZ R168, R168, R45.reuse ;  /* 0x0000002da8a87220 */ /* 0x080fe20000410000 */
[----:B------:R-:W-:Y:S01]  /*12ae0*/  HMMA.16816.F32 R56, R8, R14, R172 ;  /* 0x0000000e0838723c */ /* 0x000fe200000018ac */
[----:B------:R-:W-:Y:S01]  /*12af0*/  FMUL.FTZ R169, R169, R45 ;  /* 0x0000002da9a97220 */ /* 0x000fe20000410000 */
[----:B-1----:R-:W-:Y:S01]  /*12b00*/  F2FP.PACK_AB R7, R25, R24 ;  /* 0x000000181907723e */ /* 0x002fe200000000ff */
        /* <DEDUP_REMOVED lines=20> */
[----:B------:R-:W-:Y:S01]  /*12c50*/  MOV R170, R34 ;  /* 0x0000002200aa7202 */ /* 0x000fe20000000f00 */
[-C--:B------:R-:W-:Y:S01]  /*12c60*/  HMMA.16816.F32 R160, R8, R12.reuse, R160 ;  /* 0x0000000c08a0723c */ /* 0x080fe200000018a0 */
[----:B------:R-:W-:Y:S01]  /*12c70*/  FMUL.FTZ R184, R184, R45 ;  /* 0x0000002db8b87220 */ /* 0x000fe20000410000 */
[----:B------:R-:W-:Y:S01]  /*12c80*/  MOV R169, R25 ;  /* 0x0000001900a97202 */ /* 0x000fe20000000f00 */
[----:B------:R-:W-:Y:S01]  /*12c90*/  FMUL.FTZ R185, R185, R45 ;  /* 0x0000002db9b97220 */ /* 0x000fe20000410000 */
[----:B------:R-:W-:Y:S01]  /*12ca0*/  MOV R171, R50 ;  /* 0x0000003200ab7202 */ /* 0x000fe20000000f00 */
[-C--:B------:R-:W-:Y:S01]  /*12cb0*/  FMUL.FTZ R186, R186, R46.reuse ;  /* 0x0000002ebaba7220 */ /* 0x080fe20000410000 */
[----:B------:R-:W-:Y:S01]  /*12cc0*/  MOV R50, R141 ;  /* 0x0000008d00327202 */ /* 0x000fe20000000f00 */
[----:B------:R-:W-:Y:S01]  /*12cd0*/  FMUL.FTZ R187, R187, R46 ;  /* 0x0000002ebbbb7220 */ /* 0x000fe20000410000 */
[----:B------:R-:W-:Y:S01]  /*12ce0*/  HMMA.16816.F32 R64, R4, R12, R164 ;  /* 0x0000000c0440723c */ /* 0x000fe200000018a4 */
[----:B------:R-:W2:Y:S01]  /*12cf0*/  LDSM.16.MT88.4 R12, [R239+0xc000] ;  /* 0x00c00000ef0c783b */ /* 0x000ea20000004200 */
[----:B------:R-:W-:-:S02]  /*12d00*/  FMUL.FTZ R190, R190, R44 ;  /* 0x0000002cbebe7220 */ /* 0x000fc40000410000 */
[-C--:B------:R-:W-:Y:S02]  /*12d10*/  FMUL.FTZ R191, R191, R44.reuse ;  /* 0x0000002cbfbf7220 */ /* 0x080fe40000410000 */
[----:B------:R-:W-:Y:S01]  /*12d20*/  FMUL.FTZ R194, R194, R44 ;  /* 0x0000002cc2c27220 */ /* 0x000fe20000410000 */
[----:B------:R-:W-:Y:S01]  /*12d30*/  MOV R165, R24 ;  /* 0x0000001800a57202 */ /* 0x000fe20000000f00 */
[----:B------:R-:W-:Y:S01]  /*12d40*/  FMUL.FTZ R195, R195, R44 ;  /* 0x0000002cc3c37220 */ /* 0x000fe20000410000 */
[----:B------:R-:W-:Y:S01]  /*12d50*/  MOV R167, R36 ;  /* 0x0000002400a77202 */ /* 0x000fe20000000f00 */
[----:B------:R-:W-:Y:S01]  /*12d60*/  FMUL.FTZ R196, R196, R45 ;  /* 0x0000002dc4c47220 */ /* 0x000fe20000410000 */
[----:B------:R-:W-:Y:S01]  /*12d70*/  MOV R164, R37 ;  /* 0x0000002500a47202 */ /* 0x000fe20000000f00 */
[----:B------:R-:W-:Y:S01]  /*12d80*/  FMUL.FTZ R197, R197, R45 ;  /* 0x0000002dc5c57220 */ /* 0x000fe20000410000 */
[----:B------:R-:W-:Y:S01]  /*12d90*/  MOV R166, R38 ;  /* 0x0000002600a67202 */ /* 0x000fe20000000f00 */
[-C--:B------:R-:W-:Y:S01]  /*12da0*/  FMUL.FTZ R198, R198, R46.reuse ;  /* 0x0000002ec6c67220 */ /* 0x080fe20000410000 */
[----:B-1----:R-:W-:Y:S01]  /*12db0*/  HMMA.16816.F32 R52, R8, R16, R176 ;  /* 0x000000100834723c */ /* 0x002fe200000018b0 */
[----:B------:R-:W-:-:S02]  /*12dc0*/  FMUL.FTZ R199, R199, R46 ;  /* 0x0000002ec7c77220 */ /* 0x000fc40000410000 */
[-C--:B------:R-:W-:Y:S02]  /*12dd0*/  FMUL.FTZ R200, R200, R45.reuse ;  /* 0x0000002dc8c87220 */ /* 0x080fe40000410000 */
[----:B------:R-:W-:Y:S02]  /*12de0*/  FMUL.FTZ R201, R201, R45 ;  /* 0x0000002dc9c97220 */ /* 0x000fe40000410000 */
[----:B------:R-:W-:Y:S01]  /*12df0*/  MOV R176, R31 ;  /* 0x0000001f00b07202 */ /* 0x000fe20000000f00 */
[-C--:B------:R-:W-:Y:S01]  /*12e00*/  FMUL.FTZ R202, R202, R46.reuse ;  /* 0x0000002ecaca7220 */ /* 0x080fe20000410000 */
[----:B------:R-:W-:Y:S01]  /*12e10*/  MOV R31, R35 ;  /* 0x00000023001f7202 */ /* 0x000fe20000000f00 */
[----:B------:R-:W-:Y:S01]  /*12e20*/  FMUL.FTZ R203, R203, R46 ;  /* 0x0000002ecbcb7220 */ /* 0x000fe20000410000 */
[----:B------:R-:W-:Y:S01]  /*12e30*/  HMMA.16816.F32 R32, R4, R16, R180 ;  /* 0x000000100420723c */ /* 0x000fe200000018b4 */
[----:B------:R-:W-:Y:S01]  /*12e40*/  MOV R179, R23 ;  /* 0x0000001700b37202 */ /* 0x000fe20000000f00 */
[-C--:B------:R-:W-:Y:S01]  /*12e50*/  FMUL.FTZ R206, R206, R44.reuse ;  /* 0x0000002ccece7220 */ /* 0x080fe20000410000 */
[----:B------:R-:W-:Y:S01]  /*12e60*/  MOV R178, R39 ;  /* 0x0000002700b27202 */ /* 0x000fe20000000f00 */
[----:B------:R-:W-:-:S02]  /*12e70*/  FMUL.FTZ R207, R207, R44 ;  /* 0x0000002ccfcf7220 */ /* 0x000fc40000410000 */
[----:B------:R-:W-:Y:S01]  /*12e80*/  FFMA.FTZ R0, R250, c[0x0][0x23c], -R2 ;  /* 0x00008f00fa007a23 */ /* 0x000fe20000010802 */
[----:B------:R-:W-:Y:S01]  /*12e90*/  MOV R180, R20 ;  /* 0x0000001400b47202 */ /* 0x000fe20000000f00 */
[-C--:B------:R-:W-:Y:S01]  /*12ea0*/  HMMA.16816.F32 R184, R4, R18.reuse, R184 ;  /* 0x0000001204b8723c */ /* 0x080fe200000018b8 */
[----:B------:R-:W1:Y:S01]  /*12eb0*/  LDSM.16.MT88.4 R20, [R237+0xe000] ;  /* 0x00e00000ed14783b */ /* 0x000e620000004200 */
[----:B------:R3:W-:Y:S01]  /*12ec0*/  MUFU.EX2 R168, R0 ;  /* 0x0000000000a87308 */ /* 0x0007e20000000800 */
[-C--:B------:R-:W-:Y:S01]  /*12ed0*/  FMUL.FTZ R72, R72, R45.reuse ;  /* 0x0000002d48487220 */ /* 0x080fe20000410000 */
[----:B------:R-:W-:Y:S01]  /*12ee0*/  MOV R183, R140 ;  /* 0x0000008c00b77202 */ /* 0x000fe20000000f00 */
[----:B------:R-:W-:Y:S02]  /*12ef0*/  FMUL.FTZ R73, R73, R45 ;  /* 0x0000002d49497220 */ /* 0x000fe40000410000 */
[-C--:B------:R-:W-:Y:S01]  /*12f00*/  FMUL.FTZ R74, R74, R46.reuse ;  /* 0x0000002e4a4a7220 */ /* 0x080fe20000410000 */
[----:B------:R-:W-:Y:S01]  /*12f10*/  HMMA.16816.F32 R188, R8, R18, R188 ;  /* 0x0000001208bc723c */ /* 0x000fe200000018bc */
[----:B------:R-:W-:Y:S01]  /*12f20*/  LDSM.16.MT88.4 R16, [R240+0xe000] ;  /* 0x00e00000f010783b */ /* 0x000fe20000004200 */
[----:B------:R-:W-:-:S02]  /*12f30*/  FMUL.FTZ R75, R75, R46 ;  /* 0x0000002e4b4b7220 */ /* 0x000fc40000410000 */
[-C--:B------:R-:W-:Y:S02]  /*12f40*/  FMUL.FTZ R76, R76, R45.reuse ;  /* 0x0000002d4c4c7220 */ /* 0x080fe40000410000 */
[-C--:B------:R-:W-:Y:S02]  /*12f50*/  FMUL.FTZ R77, R77, R45.reuse ;  /* 0x0000002d4d4d7220 */ /* 0x080fe40000410000 */
[-C--:B--2---:R-:W-:Y:S01]  /*12f60*/  HMMA.16816.F32 R192, R8, R12.reuse, R192 ;  /* 0x0000000c08c0723c */ /* 0x084fe200000018c0 */
[----:B------:R-:W-:Y:S02]  /*12f70*/  FMUL.FTZ R88, R88, R45 ;  /* 0x0000002d58587220 */ /* 0x000fe40000410000 */
[----:B---3--:R-:W-:Y:S02]  /*12f80*/  FFMA.FTZ R0, R249, c[0x0][0x23c], -R2 ;  /* 0x00008f00f9007a23 */ /* 0x008fe40000010802 */
[-C--:B------:R-:W-:Y:S02]  /*12f90*/  FMUL.FTZ R78, R78, R46.reuse ;  /* 0x0000002e4e4e7220 */ /* 0x080fe40000410000 */
[----:B------:R2:W-:Y:S01]  /*12fa0*/  MUFU.EX2 R172, R0 ;  /* 0x0000000000ac7308 */ /* 0x0005e20000000800 */
[----:B------:R-:W-:Y:S01]  /*12fb0*/  HMMA.16816.F32 R196, R4, R12, R196 ;  /* 0x0000000c04c4723c */ /* 0x000fe200000018c4 */
[----:B------:R-:W-:-:S02]  /*12fc0*/  FMUL.FTZ R79, R79, R46 ;  /* 0x0000002e4f4f7220 */ /* 0x000fc40000410000 */
[-C--:B------:R-:W-:Y:S02]  /*12fd0*/  FMUL.FTZ R89, R89, R45.reuse ;  /* 0x0000002d59597220 */ /* 0x080fe40000410000 */
[-C--:B------:R-:W-:Y:S02]  /*12fe0*/  FMUL.FTZ R92, R92, R45.reuse ;  /* 0x0000002d5c5c7220 */ /* 0x080fe40000410000 */
[----:B------:R-:W-:Y:S01]  /*12ff0*/  FMUL.FTZ R93, R93, R45 ;  /* 0x0000002d5d5d7220 */ /* 0x000fe20000410000 */
[----:B------:R-:W-:Y:S01]  /*13000*/  HMMA.16816.F32 R200, R4, R14, R200 ;  /* 0x0000000e04c8723c */ /* 0x000fe200000018c8 */
[-C--:B------:R-:W-:Y:S02]  /*13010*/  FMUL.FTZ R90, R90, R46.reuse ;  /* 0x0000002e5a5a7220 */ /* 0x080fe40000410000 */
[-C--:B------:R-:W-:Y:S02]  /*13020*/  FMUL.FTZ R91, R91, R46.reuse ;  /* 0x0000002e5b5b7220 */ /* 0x080fe40000410000 */
[----:B------:R-:W-:-:S02]  /*13030*/  FMUL.FTZ R94, R94, R46 ;  /* 0x0000002e5e5e7220 */ /* 0x000fc40000410000 */
[----:B--2---:R-:W-:Y:S01]  /*13040*/  FFMA.FTZ R0, R235, c[0x0][0x23c], -R2 ;  /* 0x00008f00eb007a23 */ /* 0x004fe20000010802 */
[C---:B------:R-:W-:Y:S01]  /*13050*/  HMMA.16816.F32 R204, R8.reuse, R14, R204 ;  /* 0x0000000e08cc723c */ /* 0x040fe200000018cc */
[----:B------:R-:W2:Y:S01]  /*13060*/  LDSM.16.MT88.4 R12, [R238+0xe000] ;  /* 0x00e00000ee0c783b */ /* 0x000ea20000004200 */
[-C--:B------:R-:W-:Y:S01]  /*13070*/  FMUL.FTZ R95, R95, R46.reuse ;  /* 0x0000002e5f5f7220 */ /* 0x080fe20000410000 */
[----:B------:R3:W-:Y:S01]  /*13080*/  MUFU.EX2 R182, R0 ;  /* 0x0000000000b67308 */ /* 0x0007e20000000800 */
[-C--:B------:R-:W-:Y:S02]  /*13090*/  FMUL.FTZ R104, R104, R45.reuse ;  /* 0x0000002d68687220 */ /* 0x080fe40000410000 */
[----:B------:R-:W-:Y:S02]  /*130a0*/  FMUL.FTZ R105, R105, R45 ;  /* 0x0000002d69697220 */ /* 0x000fe40000410000 */
[----:B-1----:R-:W-:Y:S01]  /*130b0*/  HMMA.16816.F32 R156, R8, R20, R68 ;  /* 0x00000014089c723c */ /* 0x002fe20000001844 */
[----:B------:R-:W-:-:S02]  /*130c0*/  FMUL.FTZ R106, R106, R46 ;  /* 0x0000002e6a6a7220 */ /* 0x000fc40000410000 */
[----:B------:R-:W-:Y:S02]  /*130d0*/  FMUL.FTZ R107, R107, R46 ;  /* 0x0000002e6b6b7220 */ /* 0x000fe40000410000 */
[----:B------:R-:W-:Y:S02]  /*130e0*/  FMUL.FTZ R108, R108, R45 ;  /* 0x0000002d6c6c7220 */ /* 0x000fe40000410000 */
[----:B------:R-:W-:Y:S01]  /*130f0*/  MOV R69, R27 ;  /* 0x0000001b00457202 */ /* 0x000fe20000000f00 */
[C---:B------:R-:W-:Y:S01]  /*13100*/  HMMA.16816.F32 R36, R4.reuse, R20, R72 ;  /* 0x000000140424723c */ /* 0x040fe20000001848 */
[----:B------:R-:W-:Y:S01]  /*13110*/  MOV R71, R26 ;  /* 0x0000001a00477202 */ /* 0x000fe20000000f00 */
[----:B------:R-:W-:Y:S01]  /*13120*/  FMUL.FTZ R109, R109, R45 ;  /* 0x0000002d6d6d7220 */ /* 0x000fe20000410000 */
[----:B------:R-:W1:Y:S01]  /*13130*/  LDSM.16.MT88.4 R24, [R239+0xe000] ;  /* 0x00e00000ef18783b */ /* 0x000e620000004200 */
[----:B---3--:R-:W-:Y:S01]  /*13140*/  FFMA.FTZ R0, R234, c[0x0][0x23c], -R2 ;  /* 0x00008f00ea007a23 */ /* 0x008fe20000010802 */
[----:B------:R-:W-:Y:S01]  /*13150*/  MOV R68, R142 ;  /* 0x0000008e00447202 */ /* 0x000fe20000000f00 */
[-C--:B------:R-:W-:Y:S01]  /*13160*/  FMUL.FTZ R110, R110, R46.reuse ;  /* 0x0000002e6e6e7220 */ /* 0x080fe20000410000 */
[----:B------:R-:W-:Y:S01]  /*13170*/  MOV R73, R43 ;  /* 0x0000002b00497202 */ /* 0x000fe20000000f00 */
[----:B------:R3:W4:Y:S01]  /*13180*/  MUFU.EX2 R20, R0 ;  /* 0x0000000000147308 */ /* 0x0007220000000800 */
[----:B------:R-:W-:Y:S01]  /*13190*/  FMUL.FTZ R111, R111, R46 ;  /* 0x0000002e6f6f7220 */ /* 0x000fe20000410000 */
[----:B------:R-:W-:Y:S01]  /*131a0*/  MOV R74, R42 ;  /* 0x0000002a004a7202 */ /* 0x000fe20000000f00 */
        /* <DEDUP_REMOVED lines=8> */
[----:B------:R-:W-:-:S02]  /*13230*/  FMUL.FTZ R124, R124, R45 ;  /* 0x0000002d7c7c7220 */ /* 0x000fc40000410000 */
[----:B------:R-:W-:Y:S02]  /*13240*/  FMUL.FTZ R125, R125, R45 ;  /* 0x0000002d7d7d7220 */ /* 0x000fe40000410000 */
[-C--:B------:R-:W-:Y:S02]  /*13250*/  FMUL.FTZ R126, R126, R46.reuse ;  /* 0x0000002e7e7e7220 */ /* 0x080fe40000410000 */
[--C-:B---3--:R-:W-:Y:S01]  /*13260*/  FFMA.FTZ R0, R233, c[0x0][0x23c], -R3.reuse ;  /* 0x00008f00e9007a23 */ /* 0x108fe20000010803 */
[C---:B--2---:R-:W-:Y:S01]  /*13270*/  HMMA.16816.F32 R140, R4.reuse, R12, R88 ;  /* 0x0000000c048c723c */ /* 0x044fe20000001858 */
[----:B------:R-:W-:Y:S01]  /*13280*/  FMUL.FTZ R127, R127, R46 ;  /* 0x0000002e7f7f7220 */ /* 0x000fe20000410000 */
[----:B------:R-:W-:Y:S01]  /*13290*/  MOV R79, R72 ;  /* 0x00000048004f7202 */ /* 0x000fe20000000f00 */
[----:B------:R2:W-:Y:S01]  /*132a0*/  MUFU.EX2 R175, R0 ;  /* 0x0000000000af7308 */ /* 0x0005e20000000800 */
[----:B------:R-:W-:Y:S01]  /*132b0*/  FMUL.FTZ R82, R82, R44 ;  /* 0x0000002c52527220 */ /* 0x000fe20000410000 */
[----:B------:R-:W-:Y:S01]  /*132c0*/  MOV R72, R174 ;  /* 0x000000ae00487202 */ /* 0x000fe20000000f00 */
[----:B------:R-:W-:Y:S01]  /*132d0*/  FMUL.FTZ R83, R83, R44 ;  /* 0x0000002c53537220 */ /* 0x000fe20000410000 */
[----:B------:R-:W-:Y:S01]  /*132e0*/  MOV R77, R176 ;  /* 0x000000b0004d7202 */ /* 0x000fe20000000f00 */
[-C--:B------:R-:W-:Y:S01]  /*132f0*/  FMUL.FTZ R86, R86, R44.reuse ;  /* 0x0000002c56567220 */ /* 0x080fe20000410000 */
[C---:B------:R-:W-:Y:S01]  /*13300*/  HMMA.16816.F32 R92, R4.reuse, R14, R92 ;  /* 0x0000000e045c723c */ /* 0x040fe2000000185c */
[----:B------:R-:W-:Y:S01]  /*13310*/  FMUL.FTZ R87, R87, R44 ;  /* 0x0000002c57577220 */ /* 0x000fe20000410000 */
[----:B------:R-:W-:Y:S01]  /*13320*/  MOV R76, R180 ;  /* 0x000000b4004c7202 */ /* 0x000fe20000000f00 */
[-C--:B------:R-:W-:Y:S01]  /*13330*/  FMUL.FTZ R98, R98, R44.reuse ;  /* 0x0000002c62627220 */ /* 0x080fe20000410000 */
[----:B------:R-:W-:Y:S01]  /*13340*/  MOV R78, R173 ;  /* 0x000000ad004e7202 */ /* 0x000fe20000000f00 */
[-C--:B------:R-:W-:Y:S01]  /*13350*/  FMUL.FTZ R99, R99, R44.reuse ;  /* 0x0000002c63637220 */ /* 0x080fe20000410000 */
[----:B------:R-:W-:Y:S01]  /*13360*/  MOV R250, R77 ;  /* 0x0000004d00fa7202 */ /* 0x000fe20000000f00 */
[----:B------:R-:W-:Y:S01]  /*13370*/  FMUL.FTZ R102, R102, R44 ;  /* 0x0000002c66667220 */ /* 0x000fe20000410000 */
[C---:B------:R-:W-:Y:S01]  /*13380*/  HMMA.16816.F32 R104, R4.reuse, R16, R104 ;  /* 0x000000100468723c */ /* 0x040fe20000001868 */
[----:B------:R-:W-:Y:S01]  /*13390*/  MOV R235, R78 ;  /* 0x0000004e00eb7202 */ /* 0x000fe20000000f00 */
[----:B--2---:R-:W-:Y:S01]  /*133a0*/  FFMA.FTZ R0, R232, c[0x0][0x23c], -R3 ;  /* 0x00008f00e8007a23 */ /* 0x004fe20000010803 */
[----:B------:R-:W-:Y:S01]  /*133b0*/  MOV R78, R68 ;  /* 0x00000044004e7202 */ /* 0x000fe20000000f00 */
[----:B------:R-:W-:Y:S01]  /*133c0*/  FMUL.FTZ R103, R103, R44 ;  /* 0x0000002c67677220 */ /* 0x000fe20000410000 */
[----:B------:R-:W-:Y:S01]  /*133d0*/  MOV R68, R70 ;  /* 0x0000004600447202 */ /* 0x000fe20000000f00 */
[----:B------:R2:W3:Y:S01]  /*133e0*/  MUFU.EX2 R177, R0 ;  /* 0x0000000000b17308 */ /* 0x0004e20000000800 */
[-C--:B------:R-:W-:Y:S01]  /*133f0*/  FMUL.FTZ R114, R114, R44.reuse ;  /* 0x0000002c72727220 */ /* 0x080fe20000410000 */
[C---:B------:R-:W-:Y:S01]  /*13400*/  HMMA.16816.F32 R108, R4.reuse, R18, R108 ;  /* 0x00000012046c723c */ /* 0x040fe2000000186c */
[-C--:B------:R-:W-:Y:S01]  /*13410*/  FMUL.FTZ R115, R115, R44.reuse ;  /* 0x0000002c73737220 */ /* 0x080fe20000410000 */
[----:B------:R-:W-:Y:S01]  /*13420*/  MOV R70, R183 ;  /* 0x000000b700467202 */ /* 0x000fe20000000f00 */
[----:B------:R-:W-:Y:S01]  /*13430*/  FMUL.FTZ R118, R118, R44 ;  /* 0x0000002c76767220 */ /* 0x000fe20000410000 */
[----:B------:R-:W-:Y:S01]  /*13440*/  MOV R249, R68 ;  /* 0x0000004400f97202 */ /* 0x000fe20000000f00 */
[----:B------:R-:W-:Y:S01]  /*13450*/  FMUL.FTZ R119, R119, R44 ;  /* 0x0000002c77777220 */ /* 0x000fe20000410000 */
[----:B------:R-:W-:Y:S01]  /*13460*/  MOV R232, R76 ;  /* 0x0000004c00e87202 */ /* 0x000fe20000000f00 */
[----:B------:R-:W-:Y:S01]  /*13470*/  FMUL.FTZ R129, R129, R30 ;  /* 0x0000001e81817220 */ /* 0x000fe20000410000 */
[----:B-1----:R-:W-:Y:S01]  /*13480*/  HMMA.16816.F32 R120, R4, R24, R120 ;  /* 0x000000180478723c */ /* 0x002fe20000001878 */
[----:B------:R-:W-:Y:S01]  /*13490*/  FMUL.FTZ R130, R130, R44 ;  /* 0x0000002c82827220 */ /* 0x000fe20000410000 */
[----:B------:R-:W-:Y:S01]  /*134a0*/  MOV R233, R70 ;  /* 0x0000004600e97202 */ /* 0x000fe20000000f00 */
[----:B------:R-:W-:-:S02]  /*134b0*/  FMUL.FTZ R131, R131, R44 ;  /* 0x0000002c83837220 */ /* 0x000fc40000410000 */
[----:B--2---:R-:W-:-:S03]  /*134c0*/  FFMA.FTZ R0, R211, c[0x0][0x23c], -R3 ;  /* 0x00008f00d3007a23 */ /* 0x004fc60000010803 */
[----:B------:R-:W-:Y:S01]  /*134d0*/  HMMA.16816.F32 R124, R4, R26, R124 ;  /* 0x0000001a047c723c */ /* 0x000fe2000000187c */
[----:B------:R1:W-:Y:S07]  /*134e0*/  MUFU.EX2 R181, R0 ;  /* 0x0000000000b57308 */ /* 0x0003ee0000000800 */
[C---:B------:R-:W-:Y:S08]  /*134f0*/  HMMA.16816.F32 R80, R8.reuse, R22, R80 ;  /* 0x000000160850723c */ /* 0x040ff00000001850 */
[----:B------:R-:W-:Y:S01]  /*13500*/  HMMA.16816.F32 R84, R8, R12, R84 ;  /* 0x0000000c0854723c */ /* 0x000fe20000001854 */
[----:B-1----:R-:W-:Y:S01]  /*13510*/  FFMA.FTZ R0, R210, c[0x0][0x23c], -R3 ;  /* 0x00008f00d2007a23 */ /* 0x002fe20000010803 */
[----:B----4-:R-:W-:-:S02]  /*13520*/  MOV R210, R20 ;  /* 0x0000001400d27202 */ /* 0x010fc40000000f00 */
[----:B------:R-:W-:Y:S01]  /*13530*/  LDSM.16.MT88.4 R20, [R237+0xc800] ;  /* 0x00c80000ed14783b */ /* 0x000fe20000004200 */
[----:B------:R1:W2:Y:S03]  /*13540*/  MUFU.EX2 R5, R0 ;  /* 0x0000000000057308 */ /* 0x0002a60000000800 */
[C---:B------:R-:W-:Y:S01]  /*13550*/  HMMA.16816.F32 R96, R8.reuse, R14, R96 ;  /* 0x0000000e0860723c */ /* 0x040fe20000001860 */
[----:B------:R-:W4:Y:S07]  /*13560*/  LDSM.16.MT88.4 R12, [R238+0xc800] ;  /* 0x00c80000ee0c783b */ /* 0x000f2e0000004200 */
[----:B------:R-:W-:Y:S01]  /*13570*/  HMMA.16816.F32 R100, R8, R16, R100 ;  /* 0x000000100864723c */ /* 0x000fe20000001864 */
[----:B-1----:R-:W-:Y:S01]  /*13580*/  FFMA.FTZ R0, R139, c[0x0][0x23c], -R28 ;  /* 0x00008f008b007a23 */ /* 0x002fe2000001081c */
[----:B------:R-:W-:-:S06]  /*13590*/  MOV R139, R79 ;  /* 0x0000004f008b7202 */ /* 0x000fcc0000000f00 */
[C---:B------:R-:W-:Y:S01]  /*135a0*/  HMMA.16816.F32 R112, R8.reuse, R18, R112 ;  /* 0x000000120870723c */ /* 0x040fe20000001870 */
[----:B------:R-:W-:Y:S01]  /*135b0*/  MOV R79, R69 ;  /* 0x00000045004f7202 */ /* 0x000fe20000000f00 */
[----:B------:R1:W-:Y:S01]  /*135c0*/  MUFU.EX2 R174, R0 ;  /* 0x0000000000ae7308 */ /* 0x0003e20000000800 */
[----:B------:R-:W-:Y:S01]  /*135d0*/  MOV R69, R71 ;  /* 0x0000004700457202 */ /* 0x000fe20000000f00 */
[----:B------:R-:W2:Y:S01]  /*135e0*/  LDSM.16.MT88.4 R16, [R240+0xc800] ;  /* 0x00c80000f010783b */ /* 0x000ea20000004200 */
[----:B------:R-:W-:Y:S02]  /*135f0*/  MOV R71, R50 ;  /* 0x0000003200477202 */ /* 0x000fe40000000f00 */
[----:B------:R-:W-:Y:S01]  /*13600*/  MOV R234, R69 ;  /* 0x0000004500ea7202 */ /* 0x000fe20000000f00 */
[C---:B------:R-:W-:Y:S08]  /*13610*/  HMMA.16816.F32 R116, R8.reuse, R24, R116 ;  /* 0x000000180874723c */ /* 0x040ff00000001874 */
[----:B------:R-:W-:Y:S01]  /*13620*/  HMMA.16816.F32 R128, R8, R26, R128 ;  /* 0x0000001a0880723c */ /* 0x000fe20000001880 */
[----:B------:R-:W2:Y:S01]  /*13630*/  LDSM.16.MT88.4 R24, [R237+0xe800] ;  /* 0x00e80000ed18783b */ /* 0x000ea20000004200 */
[----:B-1----:R-:W-:Y:S01]  /*13640*/  FFMA.FTZ R0, R133, c[0x0][0x23c], -R28 ;  /* 0x00008f0085007a23 */ /* 0x002fe2000001081c */
[----:B------:R-:W-:-:S03]  /*13650*/  MOV R133, R48 ;  /* 0x0000003000857202 */ /* 0x000fc60000000f00 */
[----:B------:R1:W-:Y:S01]  /*13660*/  MUFU.EX2 R176, R0 ;  /* 0x0000000000b07308 */ /* 0x0003e20000000800 */
[----:B------:R-:W-:Y:S02]  /*13670*/  F2FP.PACK_AB R8, R172, R168 ;  /* 0x000000a8ac08723e */ /* 0x000fe400000000ff */
[----:B---3--:R-:W-:Y:S02]  /*13680*/  F2FP.PACK_AB R9, R177, R175 ;  /* 0x000000afb109723e */ /* 0x008fe400000000ff */
[----:B------:R-:W-:Y:S01]  /*13690*/  F2FP.PACK_AB R10, R210, R182 ;  /* 0x000000b6d20a723e */ /* 0x000fe200000000ff */
[----:B-1----:R-:W-:-:S04]  /*136a0*/  FFMA.FTZ R0, R49, c[0x0][0x23c], -R28 ;  /* 0x00008f0031007a23 */ /* 0x002fc8000001081c */
[----:B------:R1:W-:Y:S02]  /*136b0*/  MUFU.EX2 R180, R0 ;  /* 0x0000000000b47308 */ /* 0x0003e40000000800 */
[----:B-1----:R-:W-:Y:S01]  /*136c0*/  FFMA.FTZ R0, R132, c[0x0][0x23c], -R28 ;  /* 0x00008f0084007a23 */ /* 0x002fe2000001081c */
[----:B------:R-:W-:-:S05]  /*136d0*/  MOV R132, R75 ;  /* 0x0000004b00847202 */ /* 0x000fca0000000f00 */
[----:B------:R1:W3:Y:S02]  /*136e0*/  MUFU.EX2 R4, R0 ;  /* 0x0000000000047308 */ /* 0x0002e40000000800 */
[----:B-1----:R-:W-:Y:S01]  /*136f0*/  FFMA.FTZ R0, R209, c[0x0][0x23c], -R29 ;  /* 0x00008f00d1007a23 */ /* 0x002fe2000001081d */
[----:B--2---:R-:W-:-:S05]  /*13700*/  MOV R209, R5 ;  /* 0x0000000500d17202 */ /* 0x004fca0000000f00 */
[----:B------:R1:W-:Y:S01]  /*13710*/  MUFU.EX2 R173, R0 ;  /* 0x0000000000ad7308 */ /* 0x0003e20000000800 */
[----:B------:R-:W-:-:S07]  /*13720*/  F2FP.PACK_AB R11, R209, R181 ;  /* 0x000000b5d10b723e */ /* 0x000fce00000000ff */
[----:B----4-:R-:W-:Y:S01]  /*13730*/  HMMA.16816.F32 R56, R8, R14, R56 ;  /* 0x0000000e0838723c */ /* 0x010fe20000001838 */
[----:B-1----:R-:W-:Y:S01]  /*13740*/  FFMA.FTZ R0, R208, c[0x0][0x23c], -R29 ;  /* 0x00008f00d0007a23 */ /* 0x002fe2000001081d */
[----:B---3--:R-:W-:-:S06]  /*13750*/  MOV R208, R4 ;  /* 0x0000000400d07202 */ /* 0x008fcc0000000f00 */
[----:B------:R-:W-:Y:S01]  /*13760*/  HMMA.16816.F32 R148, R8, R20, R148 ;  /* 0x000000140894723c */ /* 0x000fe20000001894 */
[----:B------:R-:W-:Y:S01]  /*13770*/  F2FP.PACK_AB R4, R176, R174 ;  /* 0x000000aeb004723e */ /* 0x000fe200000000ff */
[----:B------:R1:W2:Y:S01]  /*13780*/  MUFU.EX2 R183, R0 ;  /* 0x0000000000b77308 */ /* 0x0002a20000000800 */
[----:B------:R-:W-:-:S05]  /*13790*/  F2FP.PACK_AB R6, R208, R180 ;  /* 0x000000b4d006723e */ /* 0x000fca00000000ff */
[C---:B------:R-:W-:Y:S08]  /*137a0*/  HMMA.16816.F32 R52, R8.reuse, R16, R52 ;  /* 0x000000100834723c */ /* 0x040ff00000001834 */
[----:B------:R-:W-:Y:S01]  /*137b0*/  HMMA.16816.F32 R156, R8, R24, R156 ;  /* 0x00000018089c723c */ /* 0x000fe2000000189c */
[----:B-1----:R-:W-:Y:S01]  /*137c0*/  FFMA.FTZ R0, R138, c[0x0][0x23c], -R29 ;  /* 0x00008f008a007a23 */ /* 0x002fe2000001081d */
[----:B--2---:R-:W-:-:S03]  /*137d0*/  F2FP.PACK_AB R5, R183, R173 ;  /* 0x000000adb705723e */ /* 0x004fc600000000ff */
[----:B------:R1:W-:Y:S03]  /*137e0*/  MUFU.EX2 R211, R0 ;  /* 0x0000000000d37308 */ /* 0x0003e60000000800 */
[----:B------:R-:W-:Y:S01]  /*137f0*/  HMMA.16816.F32 R80, R8, R26, R80 ;  /* 0x0000001a0850723c */ /* 0x000fe20000001850 */
[----:B-1----:R-:W-:-:S07]  /*13800*/  FFMA.FTZ R0, R51, c[0x0][0x23c], -R29 ;  /* 0x00008f0033007a23 */ /* 0x002fce000001081d */
[----:B------:R-:W-:Y:S01]  /*13810*/  HMMA.16816.F32 R48, R8, R22, R212 ;  /* 0x000000160830723c */ /* 0x000fe200000018d4 */
[----:B------:R1:W2:Y:S06]  /*13820*/  MUFU.EX2 R138, R0 ;  /* 0x00000000008a7308 */ /* 0x0002ac0000000800 */
[----:B------:R-:W-:Y:S02]  /*13830*/  MOV R214, R72 ;  /* 0x0000004800d67202 */ /* 0x000fe40000000f00 */
[----:B------:R-:W-:Y:S02]  /*13840*/  MOV R213, R73 ;  /* 0x0000004900d57202 */ /* 0x000fe40000000f00 */
[----:B------:R-:W-:-:S02]  /*13850*/  MOV R212, R74 ;  /* 0x0000004a00d47202 */ /* 0x000fc40000000f00 */
[----:B------:R-:W-:Y:S01]  /*13860*/  HMMA.16816.F32 R72, R8, R12, R160 ;  /* 0x0000000c0848723c */ /* 0x000fe200000018a0 */
[----:B------:R-:W-:Y:S02]  /*13870*/  MOV R215, R249 ;  /* 0x000000f900d77202 */ /* 0x000fe40000000f00 */
[----:B-1----:R-:W-:-:S04]  /*13880*/  MOV R0, R71 ;  /* 0x0000004700007202 */ /* 0x002fc80000000f00 */
[----:B------:R-:W-:Y:S01]  /*13890*/  MOV R162, R79 ;  /* 0x0000004f00a27202 */ /* 0x000fe20000000f00 */
[----:B------:R-:W-:Y:S01]  /*138a0*/  HMMA.16816.F32 R68, R8, R18, R188 ;  /* 0x000000120844723c */ /* 0x000fe200000018bc */
[----:B------:R-:W-:Y:S01]  /*138b0*/  MOV R163, R78 ;  /* 0x0000004e00a37202 */ /* 0x000fe20000000f00 */
[----:B------:R-:W-:Y:S01]  /*138c0*/  FFMA.FTZ R0, R0, c[0x0][0x23c], -R2 ;  /* 0x00008f0000007a23 */ /* 0x000fe20000010802 */
[----:B--2---:R-:W-:-:S03]  /*138d0*/  F2FP.PACK_AB R7, R138, R211 ;  /* 0x000000d38a07723e */ /* 0x004fc600000000ff */
[----:B------:R1:W-:Y:S04]  /*138e0*/  MUFU.EX2 R249, R0 ;  /* 0x0000000000f97308 */ /* 0x0003e80000000800 */
[C---:B------:R-:W-:Y:S08]  /*138f0*/  HMMA.16816.F32 R64, R4.reuse, R12, R64 ;  /* 0x0000000c0440723c */ /* 0x040ff00000001840 */
[----:B------:R-:W-:Y:S01]  /*13900*/  HMMA.16816.F32 R60, R4, R14, R60 ;  /* 0x0000000e043c723c */ /* 0x000fe2000000183c */
[----:B------:R-:W2:Y:S01]  /*13910*/  LDSM.16.MT88.4 R12, [R239+0xc800] ;  /* 0x00c80000ef0c783b */ /* 0x000ea20000004200 */
[----:B-1----:R-:W-:Y:S01]  /*13920*/  FFMA.FTZ R0, R162, c[0x0][0x23c], -R2 ;  /* 0x00008f00a2007a23 */ /* 0x002fe20000010802 */
[----:B------:R-:W-:-:S02]  /*13930*/  MOV R162, R163 ;  /* 0x000000a300a27202 */ /* 0x000fc40000000f00 */
[----:B------:R-:W-:-:S03]  /*13940*/  MOV R163, R212 ;  /* 0x000000d400a37202 */ /* 0x000fc60000000f00 */
[C---:B------:R-:W-:Y:S01]  /*13950*/  HMMA.16816.F32 R144, R4.reuse, R20, R144 ;  /* 0x000000140490723c */ /* 0x040fe20000001890 */
[----:B------:R-:W-:Y:S02]  /*13960*/  MOV R212, R213 ;  /* 0x000000d500d47202 */ /* 0x000fe40000000f00 */
[----:B------:R-:W-:Y:S02]  /*13970*/  MOV R213, R214 ;  /* 0x000000d600d57202 */ /* 0x000fe40000000f00 */
[----:B------:R-:W-:Y:S02]  /*13980*/  MOV R161, R163 ;  /* 0x000000a300a17202 */ /* 0x000fe40000000f00 */
[----:B------:R-:W-:Y:S01]  /*13990*/  MOV R163, R213 ;  /* 0x000000d500a37202 */ /* 0x000fe20000000f00 */
[----:B------:R-:W-:Y:S01]  /*139a0*/  HMMA.16816.F32 R152, R4, R22, R152 ;  /* 0x000000160498723c */ /* 0x000fe20000001898 */
[----:B------:R-:W3:Y:S01]  /*139b0*/  LDL.LU R213, [R1+0x50] ;  /* 0x0000500001d57983 */ /* 0x000ee20000300800 */
[----:B------:R-:W-:-:S02]  /*139c0*/  MOV R214, R139 ;  /* 0x0000008b00d67202 */ /* 0x000fc40000000f00 */
[----:B------:R-:W-:Y:S01]  /*139d0*/  MOV R139, R235 ;  /* 0x000000eb008b7202 */ /* 0x000fe20000000f00 */
[----:B------:R-:W1:Y:S01]  /*139e0*/  LDSM.16.MT88.4 R20, [R238+0xe800] ;  /* 0x00e80000ee14783b */ /* 0x000e620000004200 */
[----:B------:R-:W-:Y:S02]  /*139f0*/  MOV R235, R250 ;  /* 0x000000fa00eb7202 */ /* 0x000fe40000000f00 */
[----:B------:R4:W1:Y:S01]  /*13a00*/  MUFU.EX2 R250, R0 ;  /* 0x0000000000fa7308 */ /* 0x0008620000000800 */
[C---:B------:R-:W-:Y:S08]  /*13a10*/  HMMA.16816.F32 R32, R4.reuse, R16, R32 ;  /* 0x000000100420723c */ /* 0x040ff00000001820 */
[----:B------:R-:W-:Y:S01]  /*13a20*/  HMMA.16816.F32 R184, R4, R18, R184 ;  /* 0x0000001204b8723c */ /* 0x000fe200000018b8 */
[----:B------:R-:W1:Y:S01]  /*13a30*/  LDSM.16.MT88.4 R16, [R240+0xe800] ;  /* 0x00e80000f010783b */ /* 0x000e620000004200 */
[----:B----4-:R-:W-:-:S06]  /*13a40*/  FFMA.FTZ R0, R251, c[0x0][0x23c], -R2 ;  /* 0x00008f00fb007a23 */ /* 0x010fcc0000010802 */
[-C--:B--2---:R-:W-:Y:S01]  /*13a50*/  HMMA.16816.F32 R192, R8, R12.reuse, R192 ;  /* 0x0000000c08c0723c */ /* 0x084fe200000018c0 */
[----:B------:R2:W-:Y:S07]  /*13a60*/  MUFU.EX2 R251, R0 ;  /* 0x0000000000fb7308 */ /* 0x0005ee0000000800 */
[C---:B------:R-:W-:Y:S08]  /*13a70*/  HMMA.16816.F32 R196, R4.reuse, R12, R196 ;  /* 0x0000000c04c4723c */ /* 0x040ff000000018c4 */
[----:B------:R-:W-:Y:S01]  /*13a80*/  HMMA.16816.F32 R200, R4, R14, R200 ;  /* 0x0000000e04c8723c */ /* 0x000fe200000018c8 */
[----:B--2---:R-:W-:-:S04]  /*13a90*/  FFMA.FTZ R0, R252, c[0x0][0x23c], -R2 ;  /* 0x00008f00fc007a23 */ /* 0x004fc80000010802 */
[----:B------:R2:W-:Y:S03]  /*13aa0*/  MUFU.EX2 R252, R0 ;  /* 0x0000000000fc7308 */ /* 0x0005e60000000800 */
[----:B------:R-:W-:Y:S01]  /*13ab0*/  HMMA.16816.F32 R204, R8, R14, R204 ;  /* 0x0000000e08cc723c */ /* 0x000fe200000018cc */
[----:B------:R-:W4:Y:S07]  /*13ac0*/  LDSM.16.MT88.4 R12, [R239+0xe800] ;  /* 0x00e80000ef0c783b */ /* 0x000f2e0000004200 */
[----:B-1----:R-:W-:Y:S01]  /*13ad0*/  HMMA.16816.F32 R140, R4, R20, R140 ;  /* 0x00000014048c723c */ /* 0x002fe2000000188c */
[----:B--2---:R-:W-:-:S07]  /*13ae0*/  FFMA.FTZ R0, R232, c[0x0][0x23c], -R3 ;  /* 0x00008f00e8007a23 */ /* 0x004fce0000010803 */
[----:B------:R-:W-:Y:S01]  /*13af0*/  HMMA.16816.F32 R92, R4, R22, R92 ;  /* 0x00000016045c723c */ /* 0x000fe2000000185c */
[----:B------:R1:W-:Y:S07]  /*13b00*/  MUFU.EX2 R232, R0 ;  /* 0x0000000000e87308 */ /* 0x0003ee0000000800 */
[C---:B------:R-:W-:Y:S08]  /*13b10*/  HMMA.16816.F32 R84, R8.reuse, R20, R84 ;  /* 0x000000140854723c */ /* 0x040ff00000001854 */
[----:B------:R-:W-:Y:S01]  /*13b20*/  HMMA.16816.F32 R96, R8, R22, R96 ;  /* 0x000000160860723c */ /* 0x000fe20000001860 */
[----:B------:R-:W2:Y:S01]  /*13b30*/  LDSM.16.MT88.4 R20, [R237+0xd000] ;  /* 0x00d00000ed14783b */ /* 0x000ea20000004200 */
[----:B-1----:R-:W-:-:S04]  /*13b40*/  FFMA.FTZ R0, R233, c[0x0][0x23c], -R3 ;  /* 0x00008f00e9007a23 */ /* 0x002fc80000010803 */
[----:B------:R1:W1:Y:S02]  /*13b50*/  MUFU.EX2 R233, R0 ;  /* 0x0000000000e97308 */ /* 0x0002640000000800 */
[C---:B------:R-:W-:Y:S08]  /*13b60*/  HMMA.16816.F32 R104, R4.reuse, R16, R104 ;  /* 0x000000100468723c */ /* 0x040ff00000001868 */
[----:B----4-:R-:W-:Y:S01]  /*13b70*/  HMMA.16816.F32 R120, R4, R12, R120 ;  /* 0x0000000c0478723c */ /* 0x010fe20000001878 */
[----:B-1----:R-:W-:Y:S01]  /*13b80*/  FFMA.FTZ R0, R215, c[0x0][0x23c], -R3 ;  /* 0x00008f00d7007a23 */ /* 0x002fe20000010803 */
[----:B------:R-:W-:-:S06]  /*13b90*/  MOV R215, R234 ;  /* 0x000000ea00d77202 */ /* 0x000fcc0000000f00 */
[----:B------:R-:W-:Y:S01]  /*13ba0*/  HMMA.16816.F32 R124, R4, R14, R124 ;  /* 0x0000000e047c723c */ /* 0x000fe2000000187c */
[----:B------:R1:W-:Y:S07]  /*13bb0*/  MUFU.EX2 R234, R0 ;  /* 0x0000000000ea7308 */ /* 0x0003ee0000000800 */
[C---:B------:R-:W-:Y:S08]  /*13bc0*/  HMMA.16816.F32 R116, R8.reuse, R12, R116 ;  /* 0x0000000c0874723c */ /* 0x040ff00000001874 */
[----:B------:R-:W-:Y:S01]  /*13bd0*/  HMMA.16816.F32 R128, R8, R14, R128 ;  /* 0x0000000e0880723c */ /* 0x000fe20000001880 */
[----:B------:R-:W4:Y:S01]  /*13be0*/  LDSM.16.MT88.4 R12, [R240+0xd000] ;  /* 0x00d00000f00c783b */ /* 0x000f220000004200 */
[----:B-1----:R-:W-:Y:S01]  /*13bf0*/  FFMA.FTZ R0, R162, c[0x0][0x23c], -R3 ;  /* 0x00008f00a2007a23 */ /* 0x002fe20000010803 */
[----:B------:R-:W-:-:S02]  /*13c00*/  MOV R162, R212 ;  /* 0x000000d400a27202 */ /* 0x000fc40000000f00 */
[----:B------:R-:W-:Y:S02]  /*13c10*/  MOV R212, R214 ;  /* 0x000000d600d47202 */ /* 0x000fe40000000f00 */
[----:B------:R-:W-:Y:S01]  /*13c20*/  MOV R214, R139 ;  /* 0x0000008b00d67202 */ /* 0x000fe20000000f00 */
[----:B------:R-:W-:Y:S01]  /*13c30*/  HMMA.16816.F32 R108, R4, R18, R108 ;  /* 0x00000012046c723c */ /* 0x000fe2000000186c */
[----:B------:R-:W-:Y:S02]  /*13c40*/  MOV R139, R235 ;  /* 0x000000eb008b7202 */ /* 0x000fe40000000f00 */
[----:B------:R1:W1:Y:S05]  /*13c50*/  MUFU.EX2 R235, R0 ;  /* 0x0000000000eb7308 */ /* 0x00026a0000000800 */
[C---:B------:R-:W-:Y:S08]  /*13c60*/  HMMA.16816.F32 R100, R8.reuse, R16, R100 ;  /* 0x000000100864723c */ /* 0x040ff00000001864 */
[----:B------:R-:W-:Y:S01]  /*13c70*/  HMMA.16816.F32 R112, R8, R18, R112 ;  /* 0x000000120870723c */ /* 0x000fe20000001870 */
[----:B------:R-:W2:Y:S01]  /*13c80*/  LDSM.16.MT88.4 R16, [R238+0xd000] ;  /* 0x00d00000ee10783b */ /* 0x000ea20000004200 */
[----:B-1----:R-:W-:-:S04]  /*13c90*/  FFMA.FTZ R0, R227, c[0x0][0x23c], -R28 ;  /* 0x00008f00e3007a23 */ /* 0x002fc8000001081c */
[----:B------:R1:W-:Y:S02]  /*13ca0*/  MUFU.EX2 R227, R0 ;  /* 0x0000000000e37308 */ /* 0x0003e40000000800 */
[C---:B------:R-:W-:Y:S08]  /*13cb0*/  HMMA.16816.F32 R88, R4.reuse, R26, R40 ;  /* 0x0000001a0458723c */ /* 0x040ff00000001828 */
[----:B------:R-:W-:Y:S01]  /*13cc0*/  HMMA.16816.F32 R76, R4, R24, R36 ;  /* 0x00000018044c723c */ /* 0x000fe20000001824 */
[----:B-1----:R-:W-:Y:S01]  /*13cd0*/  FFMA.FTZ R0, R223, c[0x0][0x23c], -R28 ;  /* 0x00008f00df007a23 */ /* 0x002fe2000001081c */
[----:B------:R-:W-:Y:S01]  /*13ce0*/  F2FP.PACK_AB R8, R250, R249 ;  /* 0x000000f9fa08723e */ /* 0x000fe200000000ff */
[--C-:B------:R-:W-:Y:S01]  /*13cf0*/  FFMA.FTZ R42, R215, c[0x0][0x23c], -R2.reuse ;  /* 0x00008f00d72a7a23 */ /* 0x100fe20000010802 */
[----:B------:R-:W-:Y:S01]  /*13d00*/  F2FP.PACK_AB R9, R233, R232 ;  /* 0x000000e8e909723e */ /* 0x000fe200000000ff */
[----:B------:R1:W1:Y:S01]  /*13d10*/  MUFU.EX2 R223, R0 ;  /* 0x0000000000df7308 */ /* 0x0002620000000800 */
[--C-:B------:R-:W-:Y:S01]  /*13d20*/  FFMA.FTZ R41, R161, c[0x0][0x23c], -R2.reuse ;  /* 0x00008f00a1297a23 */ /* 0x100fe20000010802 */
[----:B------:R-:W-:Y:S01]  /*13d30*/  F2FP.PACK_AB R10, R252, R251 ;  /* 0x000000fbfc0a723e */ /* 0x000fe200000000ff */
[----:B------:R-:W-:Y:S01]  /*13d40*/  FFMA.FTZ R40, R162, c[0x0][0x23c], -R2 ;  /* 0x00008f00a2287a23 */ /* 0x000fe20000010802 */
[----:B------:R-:W-:Y:S01]  /*13d50*/  F2FP.PACK_AB R11, R235, R234 ;  /* 0x000000eaeb0b723e */ /* 0x000fe200000000ff */
[----:B------:R-:W-:Y:S01]  /*13d60*/  LDSM.16.MT88.4 R24, [R239+0xd000] ;  /* 0x00d00000ef18783b */ /* 0x000fe20000004200 */
[----:B-1----:R-:W-:-:S04]  /*13d70*/  FFMA.FTZ R0, R220, c[0x0][0x23c], -R28 ;  /* 0x00008f00dc007a23 */ /* 0x002fc8000001081c */
[----:B------:R1:W-:Y:S01]  /*13d80*/  MUFU.EX2 R220, R0 ;  /* 0x0000000000dc7308 */ /* 0x0003e20000000800 */
[----:B------:R-:W-:Y:S02]  /*13d90*/  FFMA.FTZ R37, R214, c[0x0][0x23c], -R3 ;  /* 0x00008f00d6257a23 */ /* 0x000fe40000010803 */
[----:B-1----:R-:W-:-:S05]  /*13da0*/  FFMA.FTZ R0, R216, c[0x0][0x23c], -R28 ;  /* 0x00008f00d8007a23 */ /* 0x002fca000001081c */
[----:B------:R1:W-:Y:S01]  /*13db0*/  MUFU.EX2 R216, R0 ;  /* 0x0000000000d87308 */ /* 0x0003e20000000800 */
[----:B------:R-:W-:Y:S02]  /*13dc0*/  FFMA.FTZ R39, R163, c[0x0][0x23c], -R2 ;  /* 0x00008f00a3277a23 */ /* 0x000fe40000010802 */
[--C-:B------:R-:W-:Y:S02]  /*13dd0*/  FFMA.FTZ R2, R221, c[0x0][0x23c], -R29.reuse ;  /* 0x00008f00dd027a23 */ /* 0x100fe4000001081d */
[----:B-1----:R-:W-:-:S04]  /*13de0*/  FFMA.FTZ R0, R225, c[0x0][0x23c], -R29 ;  /* 0x00008f00e1007a23 */ /* 0x002fc8000001081d */
[----:B------:R1:W-:Y:S01]  /*13df0*/  MUFU.EX2 R215, R0 ;  /* 0x0000000000d77308 */ /* 0x0003e20000000800 */
[----:B------:R-:W-:Y:S02]  /*13e00*/  FFMA.FTZ R38, R212, c[0x0][0x23c], -R3 ;  /* 0x00008f00d4267a23 */ /* 0x000fe40000010803 */
[----:B-1----:R-:W-:-:S05]  /*13e10*/  FFMA.FTZ R0, R224, c[0x0][0x23c], -R29 ;  /* 0x00008f00e0007a23 */ /* 0x002fca000001081d */
[----:B------:R1:W1:Y:S02]  /*13e20*/  MUFU.EX2 R214, R0 ;  /* 0x0000000000d67308 */ /* 0x0002640000000800 */
[----:B-1----:R-:W-:-:S06]  /*13e30*/  FFMA.FTZ R0, R222, c[0x0][0x23c], -R29 ;  /* 0x00008f00de007a23 */ /* 0x002fcc000001081d */
[----:B------:R-:W-:Y:S01]  /*13e40*/  MUFU.EX2 R212, R0 ;  /* 0x0000000000d47308 */ /* 0x000fe20000000800 */
[----:B------:R-:W-:Y:S02]  /*13e50*/  F2FP.PACK_AB R4, R223, R227 ;  /* 0x000000e3df04723e */ /* 0x000fe400000000ff */
[----:B------:R-:W-:Y:S02]  /*13e60*/  F2FP.PACK_AB R5, R214, R215 ;  /* 0x000000d7d605723e */ /* 0x000fe400000000ff */
[----:B------:R-:W-:Y:S01]  /*13e70*/  F2FP.PACK_AB R6, R216, R220 ;  /* 0x000000dcd806723e */ /* 0x000fe200000000ff */
[----:B---3--:R-:W-:Y:S02]  /*13e80*/  FFMA.FTZ R43, R213, R30, R243 ;  /* 0x0000001ed52b7223 */ /* 0x008fe400000100f3 */
[----:B------:R-:W1:Y:S01]  /*13e90*/  MUFU.EX2 R213, R2 ;  /* 0x0000000200d57308 */ /* 0x000e620000000800 */
[--C-:B------:R-:W-:Y:S01]  /*13ea0*/  FFMA.FTZ R36, R31, c[0x0][0x23c], -R3.reuse ;  /* 0x00008f001f247a23 */ /* 0x100fe20000010803 */
[----:B------:R-:W-:Y:S01]  /*13eb0*/  MOV R221, R180 ;  /* 0x000000b400dd7202 */ /* 0x000fe20000000f00 */
[----:B------:R-:W-:Y:S01]  /*13ec0*/  FFMA.FTZ R30, R226, c[0x0][0x23c], -R28 ;  /* 0x00008f00e21e7a23 */ /* 0x000fe2000001081c */
[----:B------:R-:W-:Y:S01]  /*13ed0*/  MOV R226, R181 ;  /* 0x000000b500e27202 */ /* 0x000fe20000000f00 */
[----:B------:R-:W-:Y:S01]  /*13ee0*/  FFMA.FTZ R31, R228, c[0x0][0x23c], -R3 ;  /* 0x00008f00e41f7a23 */ /* 0x000fe20000010803 */
[----:B------:R-:W-:Y:S01]  /*13ef0*/  MOV R188, R182 ;  /* 0x000000b600bc7202 */ /* 0x000fe20000000f00 */
[----:B--2---:R-:W-:Y:S01]  /*13f00*/  HMMA.16816.F32 R148, R8, R20, R148 ;  /* 0x000000140894723c */ /* 0x004fe20000001894 */
[----:B------:R-:W-:Y:S01]  /*13f10*/  MOV R189, R183 ;  /* 0x000000b700bd7202 */ /* 0x000fe20000000f00 */
[----:B------:R2:W5:Y:S01]  /*13f20*/  LDL.LU R243, [R1+0xa4] ;  /* 0x0000a40001f37983 */ /* 0x0005620000300800 */
[----:B-1----:R-:W-:-:S05]  /*13f30*/  F2FP.PACK_AB R7, R213, R212 ;  /* 0x000000d4d507723e */ /* 0x002fca00000000ff */
[----:B------:R-:W-:Y:S01]  /*13f40*/  HMMA.16816.F32 R48, R8, R22, R48 ;  /* 0x000000160830723c */ /* 0x000fe20000001830 */
[----:B------:R-:W-:Y:S02]  /*13f50*/  MOV R225, R208 ;  /* 0x000000d000e17202 */ /* 0x000fe40000000f00 */
[----:B------:R-:W-:Y:S02]  /*13f60*/  MOV R224, R209 ;  /* 0x000000d100e07202 */ /* 0x000fe40000000f00 */
[----:B------:R-:W-:Y:S02]  /*13f70*/  MOV R228, R210 ;  /* 0x000000d200e47202 */ /* 0x000fe40000000f00 */
[----:B------:R-:W-:Y:S01]  /*13f80*/  MOV R222, R211 ;  /* 0x000000d300de7202 */ /* 0x000fe20000000f00 */
[C---:B------:R-:W-:Y:S08]  /*13f90*/  HMMA.16816.F32 R144, R4.reuse, R20, R144 ;  /* 0x000000140490723c */ /* 0x040ff00000001890 */
[C---:B------:R-:W-:Y:S01]  /*13fa0*/  HMMA.16816.F32 R152, R4.reuse, R22, R152 ;  /* 0x000000160498723c */ /* 0x040fe20000001898 */
[----:B------:R-:W1:Y:S07]  /*13fb0*/  LDSM.16.MT88.4 R20, [R237+0xf000] ;  /* 0x00f00000ed14783b */ /* 0x000e6e0000004200 */
[----:B----4-:R-:W-:Y:S01]  /*13fc0*/  HMMA.16816.F32 R180, R4, R12, R32 ;  /* 0x0000000c04b4723c */ /* 0x010fe20000001820 */
[----:B------:R-:W3:Y:S07]  /*13fd0*/  LDSM.16.MT88.4 R32, [R239+0xf000] ;  /* 0x00f00000ef20783b */ /* 0x000eee0000004200 */
[-C--:B------:R-:W-:Y:S08]  /*13fe0*/  HMMA.16816.F32 R160, R8, R16.reuse, R72 ;  /* 0x0000001008a0723c */ /* 0x080ff00000001848 */
[C---:B------:R-:W-:Y:S08]  /*13ff0*/  HMMA.16816.F32 R64, R4.reuse, R16, R64 ;  /* 0x000000100440723c */ /* 0x040ff00000001840 */
[-C--:B------:R-:W-:Y:S08]  /*14000*/  HMMA.16816.F32 R60, R4, R18.reuse, R60 ;  /* 0x00000012043c723c */ /* 0x080ff0000000183c */
[----:B------:R-:W-:Y:S01]  /*14010*/  HMMA.16816.F32 R208, R8, R18, R56 ;  /* 0x0000001208d0723c */ /* 0x000fe20000001838 */
[----:B------:R-:W4:Y:S01]  /*14020*/  LDSM.16.MT88.4 R16, [R238+0xf000] ;  /* 0x00f00000ee10783b */ /* 0x000f220000004200 */
[--C-:B------:R-:W-:Y:S01]  /*14030*/  FFMA.FTZ R3, R219, c[0x0][0x23c], -R28.reuse ;  /* 0x00008f00db037a23 */ /* 0x100fe2000001081c */
[----:B------:R-:W-:Y:S01]  /*14040*/  MOV R190, R176 ;  /* 0x000000b000be7202 */ /* 0x000fe20000000f00 */
[----:B------:R-:W-:Y:S01]  /*14050*/  FFMA.FTZ R2, R218, c[0x0][0x23c], -R28 ;  /* 0x00008f00da027a23 */ /* 0x000fe2000001081c */
[----:B------:R-:W-:-:S02]  /*14060*/  MOV R191, R177 ;  /* 0x000000b100bf7202 */ /* 0x000fc40000000f00 */
[----:B------:R-:W-:Y:S01]  /*14070*/  MOV R219, R178 ;  /* 0x000000b200db7202 */ /* 0x000fe20000000f00 */
[----:B-1----:R-:W-:Y:S01]  /*14080*/  HMMA.16816.F32 R72, R4, R20, R76 ;  /* 0x000000140448723c */ /* 0x002fe2000000184c */
[----:B------:R-:W-:-:S07]  /*14090*/  MOV R218, R179 ;  /* 0x000000b300da7202 */ /* 0x000fce0000000f00 */
[----:B------:R-:W-:Y:S08]  /*140a0*/  HMMA.16816.F32 R176, R8, R12, R52 ;  /* 0x0000000c08b0723c */ /* 0x000ff00000001834 */
[C---:B------:R-:W-:Y:S08]  /*140b0*/  HMMA.16816.F32 R76, R4.reuse, R22, R88 ;  /* 0x00000016044c723c */ /* 0x040ff00000001858 */
[C---:B---3--:R-:W-:Y:S01]  /*140c0*/  HMMA.16816.F32 R52, R4.reuse, R34, R124 ;  /* 0x000000220434723c */ /* 0x048fe2000000187c */
[----:B------:R-:W3:Y:S07]  /*140d0*/  LDL.LU R127, [R1+0x54] ;  /* 0x00005400017f7983 */ /* 0x000eee0000300800 */
[----:B----4-:R-:W-:Y:S01]  /*140e0*/  HMMA.16816.F32 R88, R4, R16, R140 ;  /* 0x000000100458723c */ /* 0x010fe2000000188c */
[----:B------:R-:W4:Y:S01]  /*140f0*/  LDL.LU R140, [R1+0x58] ;  /* 0x00005800018c7983 */ /* 0x000f220000300800 */
[----:B------:R-:W-:Y:S01]  /*14100*/  FFMA.FTZ R0, R217, c[0x0][0x23c], -R28 ;  /* 0x00008f00d9007a23 */ /* 0x000fe2000001081c */
[----:B------:R-:W-:-:S02]  /*14110*/  MOV R28, R133 ;  /* 0x00000085001c7202 */ /* 0x000fc40000000f00 */
[----:B------:R-:W-:Y:S02]  /*14120*/  MUFU.EX2 R133, R42 ;  /* 0x0000002a00857308 */ /* 0x000fe40000000800 */
[----:B------:R-:W-:-:S06]  /*14130*/  MOV R141, R139 ;  /* 0x0000008b008d7202 */ /* 0x000fcc0000000f00 */
[----:B------:R-:W-:Y:S08]  /*14140*/  MUFU.EX2 R42, R37 ;  /* 0x00000025002a7308 */ /* 0x000ff00000000800 */
[----:B------:R1:W-:Y:S02]  /*14150*/  MUFU.EX2 R37, R0 ;  /* 0x0000000000257308 */ /* 0x0003e40000000800 */
[----:B-1----:R-:W-:-:S02]  /*14160*/  FFMA.FTZ R0, R141, c[0x0][0x23c], -R29 ;  /* 0x00008f008d007a23 */ /* 0x002fc4000001081d */
[----:B------:R-:W2:Y:S01]  /*14170*/  LDL.LU R141, [R1+0x5c] ;  /* 0x00005c00018d7983 */ /* 0x000ea20000300800 */
[-C--:B------:R-:W-:Y:S08]  /*14180*/  HMMA.16816.F32 R184, R4, R14.reuse, R184 ;  /* 0x0000000e04b8723c */ /* 0x080ff000000018b8 */
[----:B------:R-:W-:Y:S01]  /*14190*/  HMMA.16816.F32 R56, R8, R14, R68 ;  /* 0x0000000e0838723c */ /* 0x000fe20000001844 */
[----:B------:R-:W1:Y:S01]  /*141a0*/  LDSM.16.MT88.4 R12, [R240+0xf000] ;  /* 0x00f00000f00c783b */ /* 0x000e620000004200 */
[----:B------:R-:W-:-:S02]  /*141b0*/  MOV R217, R47 ;  /* 0x0000002f00d97202 */ /* 0x000fc40000000f00 */
[----:B------:R-:W-:Y:S01]  /*141c0*/  MUFU.EX2 R47, R36 ;  /* 0x00000024002f7308 */ /* 0x000fe20000000800 */
[----:B------:R-:W-:-:S07]  /*141d0*/  MOV R142, R219 ;  /* 0x000000db008e7202 */ /* 0x000fce0000000f00 */
[----:B------:R-:W-:Y:S01]  /*141e0*/  MUFU.EX2 R36, R30 ;  /* 0x0000001e00247308 */ /* 0x000fe20000000800 */
[----:B------:R-:W-:-:S07]  /*141f0*/  MOV R219, R226 ;  /* 0x000000e200db7202 */ /* 0x000fce0000000f00 */
        /* <DEDUP_REMOVED lines=8> */
[----:B------:R-:W-:Y:S01]  /*14280*/  HMMA.16816.F32 R120, R4, R32, R120 ;  /* 0x000000200478723c */ /* 0x000fe20000001878 */
[----:B------:R-:W-:-:S05]  /*14290*/  MOV R218, R132 ;  /* 0x0000008400da7202 */ /* 0x000fca0000000f00 */
[----:B------:R1:W-:Y:S01]  /*142a0*/  MUFU.EX2 R31, R0 ;  /* 0x00000000001f7308 */ /* 0x0003e20000000800 */
[----:B------:R-:W-:Y:S01]  /*142b0*/  MOV R228, R224 ;  /* 0x000000e000e47202 */ /* 0x000fe20000000f00 */
[----:B------:R-:W-:Y:S01]  /*142c0*/  HMMA.16816.F32 R116, R8, R32, R116 ;  /* 0x000000200874723c */ /* 0x000fe20000001874 */
[----:B------:R-:W-:Y:S02]  /*142d0*/  MOV R224, R225 ;  /* 0x000000e100e07202 */ /* 0x000fe40000000f00 */
[----:B------:R-:W-:-:S03]  /*142e0*/  MOV R225, R138 ;  /* 0x0000008a00e17202 */ /* 0x000fc60000000f00 */
[----:B------:R-:W-:Y:S02]  /*142f0*/  MUFU.EX2 R132, R40 ;  /* 0x0000002800847308 */ /* 0x000fe40000000800 */
[----:B------:R-:W-:Y:S01]  /*14300*/  HMMA.16816.F32 R196, R4, R24, R196 ;  /* 0x0000001804c4723c */ /* 0x000fe200000018c4 */
[----:B-1----:R-:W-:-:S05]  /*14310*/  FFMA.FTZ R0, R229, c[0x0][0x23c], -R29 ;  /* 0x00008f00e5007a23 */ /* 0x002fca000001081d */
[----:B------:R-:W-:Y:S02]  /*14320*/  MUFU.EX2 R40, R38 ;  /* 0x0000002600287308 */ /* 0x000fe40000000800 */
[C---:B------:R-:W-:Y:S06]  /*14330*/  HMMA.16816.F32 R200, R4.reuse, R26, R200 ;  /* 0x0000001a04c8723c */ /* 0x040fec00000018c8 */
[----:B------:R-:W-:Y:S02]  /*14340*/  MUFU.EX2 R33, R0 ;  /* 0x0000000000217308 */ /* 0x000fe40000000800 */
[C---:B------:R-:W-:Y:S06]  /*14350*/  HMMA.16816.F32 R92, R4.reuse, R18, R92 ;  /* 0x00000012045c723c */ /* 0x040fec000000185c */
[----:B------:R-:W1:Y:S02]  /*14360*/  MUFU.EX2 R38, R3 ;  /* 0x0000000300267308 */ /* 0x000e640000000800 */
[C---:B------:R-:W-:Y:S06]  /*14370*/  HMMA.16816.F32 R104, R4.reuse, R12, R104 ;  /* 0x0000000c0468723c */ /* 0x040fec0000001868 */
[----:B------:R-:W-:Y:S02]  /*14380*/  MUFU.EX2 R138, R39 ;  /* 0x00000027008a7308 */ /* 0x000fe40000000800 */
[----:B------:R-:W-:Y:S07]  /*14390*/  HMMA.16816.F32 R108, R4, R14, R108 ;  /* 0x0000000e046c723c */ /* 0x000fee000000186c */
[----:B------:R-:W-:Y:S01]  /*143a0*/  FADD.FTZ R4, R142, R43 ;  /* 0x0000002b8e047221 */ /* 0x000fe20000010000 */
[----:B------:R1:W1:Y:S02]  /*143b0*/  MUFU.EX2 R39, R2 ;  /* 0x0000000200277308 */ /* 0x0002640000000800 */
[----:B-1----:R-:W-:-:S06]  /*143c0*/  FFMA.FTZ R2, R230, c[0x0][0x23c], -R29 ;  /* 0x00008f00e6027a23 */ /* 0x002fcc000001081d */
[----:B------:R-:W1:Y:S01]  /*143d0*/  MUFU.EX2 R32, R2 ;  /* 0x0000000200207308 */ /* 0x000e620000000800 */
[----:B------:R-:W-:Y:S01]  /*143e0*/  HMMA.16816.F32 R192, R8, R24, R192 ;  /* 0x0000001808c0723c */ /* 0x000fe200000018c0 */
[----:B------:R-:W-:Y:S02]  /*143f0*/  F2FP.PACK_AB R124, R38, R36 ;  /* 0x00000024267c723e */ /* 0x000fe400000000ff */
[----:B------:R-:W-:Y:S02]  /*14400*/  F2FP.PACK_AB R125, R31, R30 ;  /* 0x0000001e1f7d723e */ /* 0x000fe400000000ff */
[----:B------:R-:W-:-:S03]  /*14410*/  F2FP.PACK_AB R126, R37, R39 ;  /* 0x00000027257e723e */ /* 0x000fc600000000ff */
[C---:B------:R-:W-:Y:S01]  /*14420*/  HMMA.16816.F32 R68, R8.reuse, R20, R156 ;  /* 0x000000140844723c */ /* 0x040fe2000000189c */
[----:B------:R-:W-:Y:S01]  /*14430*/  MOV R43, R164 ;  /* 0x000000a4002b7202 */ /* 0x000fe20000000f00 */
[----:B------:R-:W-:Y:S06]  /*14440*/  LDSM.16.MT88.4 R156, [R237+0xd800] ;  /* 0x00d80000ed9c783b */ /* 0x000fec0000004200 */
        /* <DEDUP_REMOVED lines=18> */
[----:B------:R-:W-:Y:S02]  /*14570*/  F2FP.PACK_AB R131, R41, R47 ;  /* 0x0000002f2983723e */ /* 0x000fe400000000ff */
[----:B------:R-:W-:Y:S02]  /*14580*/  MOV R34, R166 ;  /* 0x000000a600227202 */ /* 0x000fe40000000f00 */
[----:B------:R-:W-:Y:S01]  /*14590*/  MOV R35, R165 ;  /* 0x000000a500237202 */ /* 0x000fe20000000f00 */
[----:B---3--:R-:W-:Y:S02]  /*145a0*/  FFMA.FTZ R0, R127, R44, R242 ;  /* 0x0000002c7f007223 */ /* 0x008fe400000100f2 */
[----:B----4-:R-:W-:Y:S01]  /*145b0*/  FFMA.FTZ R3, R140, R45, R241 ;  /* 0x0000002d8c037223 */ /* 0x010fe200000100f1 */
[----:B-1----:R-:W-:Y:S01]  /*145c0*/  F2FP.PACK_AB R127, R32, R33 ;  /* 0x00000021207f723e */ /* 0x002fe200000000ff */
[----:B------:R-:W-:Y:S01]  /*145d0*/  FADD.FTZ R29, R143, R0 ;  /* 0x000000008f1d7221 */ /* 0x000fe20000010000 */
[----:B------:R-:W-:Y:S01]  /*145e0*/  MOV R44, R169 ;  /* 0x000000a9002c7202 */ /* 0x000fe20000000f00 */
[----:B------:R-:W-:Y:S01]  /*145f0*/  FADD.FTZ R0, R217, R3 ;  /* 0x00000003d9007221 */ /* 0x000fe20000010000 */
[----:B------:R1:W5:Y:S01]  /*14600*/  LDL.LU R242, [R1+0xa0] ;  /* 0x0000a00001f27983 */ /* 0x0003620000300800 */
[----:B------:R-:W-:-:S03]  /*14610*/  FADD.FTZ R3, R218, R4 ;  /* 0x00000004da037221 */ /* 0x000fc60000010000 */
[----:B------:R-:W3:Y:S01]  /*14620*/  LDSM.16.MT88.4 R4, [R239+0xf800] ;  /* 0x00f80000ef04783b */ /* 0x000ee20000004200 */
[----:B------:R-:W-:Y:S01]  /*14630*/  MOV R45, R170 ;  /* 0x000000aa002d7202 */ /* 0x000fe20000000f00 */
[----:B------:R-:W-:Y:S02]  /*14640*/  FADD.FTZ R0, R34, R0 ;  /* 0x0000000022007221 */ /* 0x000fe40000010000 */
[----:B------:R-:W-:Y:S01]  /*14650*/  FADD.FTZ R3, R43, R3 ;  /* 0x000000032b037221 */ /* 0x000fe20000010000 */
[----:B------:R-:W-:Y:S01]  /*14660*/  MOV R140, R173 ;  /* 0x000000ad008c7202 */ /* 0x000fe20000000f00 */
[----:B------:R-:W-:Y:S01]  /*14670*/  FADD.FTZ R0, R45, R0 ;  /* 0x000000002d007221 */ /* 0x000fe20000010000 */
[----:B------:R-:W-:Y:S01]  /*14680*/  MOV R143, R190 ;  /* 0x000000be008f7202 */ /* 0x000fe20000000f00 */
[----:B------:R-:W-:Y:S01]  /*14690*/  FADD.FTZ R3, R230, R3 ;  /* 0x00000003e6037221 */ /* 0x000fe20000010000 */
[----:B------:R-:W-:Y:S01]  /*146a0*/  MOV R217, R189 ;  /* 0x000000bd00d97202 */ /* 0x000fe20000000f00 */
[----:B------:R-:W-:-:S02]  /*146b0*/  FADD.FTZ R0, R231, R0 ;  /* 0x00000000e7007221 */ /* 0x000fc40000010000 */
[----:B--2---:R-:W-:Y:S01]  /*146c0*/  FFMA.FTZ R2, R141, R46, R236 ;  /* 0x0000002e8d027223 */ /* 0x004fe200000100ec */
[----:B------:R1:W5:Y:S03]  /*146d0*/  LDL.LU R241, [R1+0x9c] ;  /* 0x00009c0001f17983 */ /* 0x0003660000300800 */
[----:B------:R-:W-:Y:S01]  /*146e0*/  FADD.FTZ R28, R28, R2 ;  /* 0x000000021c1c7221 */ /* 0x000fe20000010000 */
[----:B------:R-:W-:Y:S01]  /*146f0*/  MOV R2, R167 ;  /* 0x000000a700027202 */ /* 0x000fe20000000f00 */
[----:B---3--:R-:W-:Y:S01]  /*14700*/  HMMA.16816.F32 R120, R124, R4, R120 ;  /* 0x000000047c78723c */ /* 0x008fe20000001878 */
[----:B------:R-:W-:-:S03]  /*14710*/  MOV R46, R171 ;  /* 0x000000ab002e7202 */ /* 0x000fc60000000f00 */
[----:B------:R-:W-:Y:S01]  /*14720*/  FADD.FTZ R2, R2, R29 ;  /* 0x0000001d02027221 */ /* 0x000fe20000010000 */
[----:B------:R-:W-:-:S03]  /*14730*/  MOV R141, R172 ;  /* 0x000000ac008d7202 */ /* 0x000fc60000000f00 */
[----:B------:R-:W-:Y:S01]  /*14740*/  HMMA.16816.F32 R116, R128, R4, R116 ;  /* 0x000000048074723c */ /* 0x000fe20000001874 */
[----:B------:R-:W-:Y:S01]  /*14750*/  FADD.FTZ R2, R46, R2 ;  /* 0x000000022e027221 */ /* 0x000fe20000010000 */
[----:B------:R-:W-:Y:S01]  /*14760*/  MOV R218, R188 ;  /* 0x000000bc00da7202 */ /* 0x000fe20000000f00 */
[----:B------:R-:W-:Y:S01]  /*14770*/  FADD.FTZ R3, R141, R3 ;  /* 0x000000038d037221 */ /* 0x000fe20000010000 */
[----:B------:R-:W2:Y:S03]  /*14780*/  LDSM.16.MT88.4 R172, [R238+0xd800] ;  /* 0x00d80000eeac783b */ /* 0x000ea60000004200 */
[----:B------:R-:W-:Y:S01]  /*14790*/  FADD.FTZ R4, R35, R28 ;  /* 0x0000001c23047221 */ /* 0x000fe20000010000 */
[----:B------:R-:W3:Y:S01]  /*147a0*/  LDSM.16.MT88.4 R188, [R240+0xd800] ;  /* 0x00d80000f0bc783b */ /* 0x000ee20000004200 */
        /* <DEDUP_REMOVED lines=46> */
[----:B------:R-:W-:Y:S01]  /*14a90*/  FADD.FTZ R0, R32, R0 ;  /* 0x0000000020007221 */ /* 0x000fe20000010000 */
[----:B------:R1:W-:Y:S04]  /*14aa0*/  STL [R1+0x50], R4 ;  /* 0x0000500401007387 */ /* 0x0003e80000100800 */
[----:B------:R1:W-:Y:S04]  /*14ab0*/  STL [R1+0x54], R3 ;  /* 0x0000540301007387 */ /* 0x0003e80000100800 */
[----:B------:R1:W-:Y:S04]  /*14ac0*/  STL [R1+0x58], R2 ;  /* 0x0000580201007387 */ /* 0x0003e80000100800 */
[----:B------:R1:W-:Y:S01]  /*14ad0*/  STL [R1+0x5c], R0 ;  /* 0x00005c0001007387 */ /* 0x0003e20000100800 */
[----:B------:R-:W-:Y:S01]  /*14ae0*/  HMMA.16816.F32 R148, R128, R156, R148 ;  /* 0x0000009c8094723c */ /* 0x000fe20000001894 */
[----:B------:R-:W-:-:S07]  /*14af0*/  @UP0 UIADD3 UR8, UR8, -0x4, URZ ;  /* 0xfffffffc08080890 */ /* 0x000fce000fffe03f */
        /* <DEDUP_REMOVED lines=30> */
.L_x_413:
[----:B-1----:R-:W-:-:S12]  /*14ce0*/  UIADD3 UR8, UR21, -0x1, URZ ;  /* 0xffffffff15087890 */ /* 0x002fd8000fffe03f */
.L_x_420:
[----:B-1----:R-:W-:-:S13]  /*14cf0*/  ISETP.LE.AND P0, PT, RZ, UR8, PT ;  /* 0x00000008ff007c0c */ /* 0x002fda000bf03270 */
        /* <DEDUP_REMOVED lines=14> */
.L_x_424:
        /* <DEDUP_REMOVED lines=52> */
[----:B------:R-:W-:Y:S02]  /*15120*/  @!P3 LEA R10, P5, R4, c[0x0][0x168], 0x1 ;  /* 0x00005a00040aba11 */ /* 0x000fe400078a08ff */
        /* <DEDUP_REMOVED lines=25> */
.L_x_422:
        /* <DEDUP_REMOVED lines=235> */
[----:B------:R-:W1:Y:S01]  /*16170*/  MUFU.TANH R0, R4 ;  /* 0x0000000400007308 */ /* 0x000e620000002400 */
[----:B------:R-:W-:Y:S02]  /*16180*/  FMUL.FTZ R5, R5, c[0x0][0x2ec] ;  /* 0x0000bb0005057a20 */ /* 0x000fe40000410000 */
[----:B------:R-:W-:Y:S02]  /*16190*/  FMUL.FTZ R6, R6, c[0x0][0x2ec] ;  /* 0x0000bb0006067a20 */ /* 0x000fe40000410000 */
[----:B------:R-:W-:Y:S04]  /*161a0*/  FMUL.FTZ R7, R7, c[0x0][0x2ec] ;  /* 0x0000bb0007077a20 */ /* 0x000fe80000410000 */
[----:B------:R-:W-:Y:S01]  /*161b0*/  FMUL.FTZ R8, R8, c[0x0][0x2ec] ;  /* 0x0000bb0008087a20 */ /* 0x000fe20000410000 */
[----:B------:R-:W2:Y:S01]  /*161c0*/  MUFU.TANH R2, R5 ;  /* 0x0000000500027308 */ /* 0x000ea20000002400 */
[----:B------:R-:W-:Y:S02]  /*161d0*/  FMUL.FTZ R9, R9, c[0x0][0x2ec] ;  /* 0x0000bb0009097a20 */ /* 0x000fe40000410000 */
[----:B------:R-:W-:Y:S02]  /*161e0*/  FMUL.FTZ R10, R10, c[0x0][0x2ec] ;  /* 0x0000bb000a0a7a20 */ /* 0x000fe40000410000 */
[----:B------:R-:W-:Y:S02]  /*161f0*/  FMUL.FTZ R11, R11, c[0x0][0x2ec] ;  /* 0x0000bb000b0b7a20 */ /* 0x000fe40000410000 */
[----:B------:R-:W-:Y:S02]  /*16200*/  FMUL.FTZ R12, R12, c[0x0][0x2ec] ;  /* 0x0000bb000c0c7a20 */ /* 0x000fe40000410000 */
[----:B------:R-:W-:Y:S02]  /*16210*/  FMUL.FTZ R13, R13, c[0x0][0x2ec] ;  /* 0x0000bb000d0d7a20 */ /* 0x000fe40000410000 */
[----:B------:R-:W-:Y:S02]  /*16220*/  FMUL.FTZ R14, R14, c[0x0][0x2ec] ;  /* 0x0000bb000e0e7a20 */ /* 0x000fe40000410000 */
[----:B------:R-:W-:Y:S01]  /*16230*/  FMUL.FTZ R15, R15, c[0x0][0x2ec] ;  /* 0x0000bb000f0f7a20 */ /* 0x000fe20000410000 */
[----:B-1----:R1:W-:Y:S01]  /*16240*/  STL [R1+0x28], R0 ;  /* 0x0000280001007387 */ /* 0x0023e20000100800 */
[----:B------:R-:W-:Y:S02]  /*16250*/  FMUL.FTZ R16, R16, c[0x0][0x2ec] ;  /* 0x0000bb0010107a20 */ /* 0x000fe40000410000 */
[----:B------:R-:W-:Y:S02]  /*16260*/  FMUL.FTZ R17, R17, c[0x0][0x2ec] ;  /* 0x0000bb0011117a20 */ /* 0x000fe40000410000 */
[----:B------:R-:W-:Y:S01]  /*16270*/  MUFU.TANH R252, R16 ;  /* 0x0000001000fc7308 */ /* 0x000fe20000002400 */
[----:B------:R-:W-:Y:S02]  /*16280*/  FMUL.FTZ R18, R18, c[0x0][0x2ec] ;  /* 0x0000bb0012127a20 */ /* 0x000fe40000410000 */
[----:B------:R-:W-:Y:S01]  /*16290*/  FMUL.FTZ R19, R19, c[0x0][0x2ec] ;  /* 0x0000bb0013137a20 */ /* 0x000fe20000410000 */
[----:B--2---:R2:W-:Y:S06]  /*162a0*/  STL [R1+0x2c], R2 ;  /* 0x00002c0201007387 */ /* 0x0045ec0000100800 */
[----:B------:R-:W-:Y:S10]  /*162b0*/  MUFU.TANH R251, R17 ;  /* 0x0000001100fb7308 */ /* 0x000ff40000002400 */
[----:B-1----:R-:W1:Y:S10]  /*162c0*/  MUFU.TANH R0, R6 ;  /* 0x0000000600007308 */ /* 0x002e740000002400 */
[----:B--2---:R2:W3:Y:S10]  /*162d0*/  MUFU.TANH R2, R7 ;  /* 0x0000000700027308 */ /* 0x0044f40000002400 */
[----:B------:R-:W-:Y:S01]  /*162e0*/  MUFU.TANH R235, R18 ;  /* 0x0000001200eb7308 */ /* 0x000fe20000002400 */
[----:B-1----:R1:W-:Y:S09]  /*162f0*/  STL [R1+0x20], R0 ;  /* 0x0000200001007387 */ /* 0x0023f20000100800 */
[----:B------:R-:W-:Y:S01]  /*16300*/  MUFU.TANH R250, R19 ;  /* 0x0000001300fa7308 */ /* 0x000fe20000002400 */
[----:B--2---:R-:W2:Y:S08]  /*16310*/  LDSM.16.M88.4 R4, [R241+0x2800] ;  /* 0x00280000f104783b */ /* 0x004eb00000000200 */
[----:B---3--:R3:W-:Y:S01]  /*16320*/  STL [R1+0x24], R2 ;  /* 0x0000240201007387 */ /* 0x0087e20000100800 */
[----:B-1----:R-:W1:Y:S10]  /*16330*/  MUFU.TANH R0, R8 ;  /* 0x0000000800007308 */ /* 0x002e740000002400 */
[----:B---3--:R-:W-:Y:S01]  /*16340*/  MUFU.TANH R2, R10 ;  /* 0x0000000a00027308 */ /* 0x008fe20000002400 */
[----:B-1----:R1:W-:Y:S01]  /*16350*/  STL [R1+0x1c], R0 ;  /* 0x00001c0001007387 */ /* 0x0023e20000100800 */
[-C--:B--2---:R-:W-:Y:S08]  /*16360*/  HMMA.16816.F32 R20, R224, R4.reuse, R20 ;  /* 0x00000004e014723c */ /* 0x084ff00000001814 */
[C---:B------:R-:W-:Y:S08]  /*16370*/  HMMA.16816.F32 R24, R208.reuse, R4, R24 ;  /* 0x00000004d018723c */ /* 0x040ff00000001818 */
[-C--:B------:R-:W-:Y:S01]  /*16380*/  HMMA.16816.F32 R28, R208, R6.reuse, R28 ;  /* 0x00000006d01c723c */ /* 0x080fe2000000181c */
[----:B-1----:R-:W1:Y:S07]  /*16390*/  MUFU.TANH R0, R9 ;  /* 0x0000000900007308 */ /* 0x002e6e0000002400 */
[C---:B------:R-:W-:Y:S01]  /*163a0*/  HMMA.16816.F32 R32, R224.reuse, R6, R32 ;  /* 0x00000006e020723c */ /* 0x040fe20000001820 */
[----:B------:R-:W-:Y:S03]  /*163b0*/  LDSM.16.M88.4 R4, [R241+0x3800] ;  /* 0x00380000f104783b */ /* 0x000fe60000000200 */
        /* <DEDUP_REMOVED lines=8> */
[----:B------:R-:W-:Y:S01]  /*16440*/  MUFU.TANH R249, R21 ;  /* 0x0000001500f97308 */ /* 0x000fe20000002400 */
[----:B------:R-:W-:Y:S02]  /*16450*/  FMUL.FTZ R26, R26, c[0x0][0x2ec] ;  /* 0x0000bb001a1a7a20 */ /* 0x000fe40000410000 */
[----:B------:R-:W-:Y:S01]  /*16460*/  FMUL.FTZ R27, R27, c[0x0][0x2ec] ;  /* 0x0000bb001b1b7a20 */ /* 0x000fe20000410000 */
[----:B-1----:R1:W-:Y:S01]  /*16470*/  STL [R1+0x18], R0 ;  /* 0x0000180001007387 */ /* 0x0023e20000100800 */
[----:B------:R-:W-:Y:S02]  /*16480*/  FMUL.FTZ R32, R32, c[0x0][0x2ec] ;  /* 0x0000bb0020207a20 */ /* 0x000fe40000410000 */
[----:B------:R-:W-:Y:S01]  /*16490*/  FMUL.FTZ R33, R33, c[0x0][0x2ec] ;  /* 0x0000bb0021217a20 */ /* 0x000fe20000410000 */
[----:B------:R2:W-:Y:S01]  /*164a0*/  STL [R1+0x8], R2 ;  /* 0x0000080201007387 */ /* 0x0005e20000100800 */
[----:B------:R-:W-:Y:S01]  /*164b0*/  FMUL.FTZ R34, R34, c[0x0][0x2ec] ;  /* 0x0000bb0022227a20 */ /* 0x000fe20000410000 */
[----:B------:R-:W-:Y:S01]  /*164c0*/  MUFU.TANH R228, R31 ;  /* 0x0000001f00e47308 */ /* 0x000fe20000002400 */
[----:B------:R-:W-:Y:S02]  /*164d0*/  FMUL.FTZ R35, R35, c[0x0][0x2ec] ;  /* 0x0000bb0023237a20 */ /* 0x000fe40000410000 */
[----:B------:R-:W-:Y:S02]  /*164e0*/  FMUL.FTZ R28, R28, c[0x0][0x2ec] ;  /* 0x0000bb001c1c7a20 */ /* 0x000fe40000410000 */
[----:B------:R-:W-:Y:S02]  /*164f0*/  FMUL.FTZ R29, R29, c[0x0][0x2ec] ;  /* 0x0000bb001d1d7a20 */ /* 0x000fe40000410000 */
[----:B------:R-:W-:Y:S03]  /*16500*/  FMUL.FTZ R30, R30, c[0x0][0x2ec] ;  /* 0x0000bb001e1e7a20 */ /* 0x000fe60000410000 */
[----:B------:R-:W-:Y:S10]  /*16510*/  MUFU.TANH R221, R32 ;  /* 0x0000002000dd7308 */ /* 0x000ff40000002400 */
[----:B-1----:R1:W3:Y:S10]  /*16520*/  MUFU.TANH R0, R11 ;  /* 0x0000000b00007308 */ /* 0x0022f40000002400 */
[----:B--2---:R-:W2:Y:S10]  /*16530*/  MUFU.TANH R2, R12 ;  /* 0x0000000c00027308 */ /* 0x004eb40000002400 */
[----:B------:R-:W-:Y:S01]  /*16540*/  MUFU.TANH R220, R33 ;  /* 0x0000002100dc7308 */ /* 0x000fe20000002400 */
[----:B-1----:R-:W1:Y:S01]  /*16550*/  LDSM.16.M88.4 R8, [R241+0x3000] ;  /* 0x00300000f108783b */ /* 0x002e620000000200 */
[----:B------:R-:W-:Y:S08]  /*16560*/  DEPBAR.LE SB0, 0x0 ;  /* 0x000080000000791a */ /* 0x000ff00000000000 */
[----:B------:R-:W-:Y:S01]  /*16570*/  MUFU.TANH R218, R34 ;  /* 0x0000002200da7308 */ /* 0x000fe20000002400 */
[----:B---3--:R3:W-:Y:S04]  /*16580*/  STL [R1+0x10], R0 ;  /* 0x0000100001007387 */ /* 0x0087e80000100800 */
[----:B--2---:R2:W-:Y:S05]  /*16590*/  STL [R1+0xc], R2 ;  /* 0x00000c0201007387 */ /* 0x0045ea0000100800 */
[----:B------:R-:W-:Y:S01]  /*165a0*/  MUFU.TANH R219, R35 ;  /* 0x0000002300db7308 */ /* 0x000fe20000002400 */
[----:B------:R-:W-:Y:S09]  /*165b0*/  BAR.SYNC.DEFER_BLOCKING 0x0 ;  /* 0x0000000000007b1d */ /* 0x000ff20000010000 */
[----:B------:R-:W-:Y:S10]  /*165c0*/  MUFU.TANH R234, R22 ;  /* 0x0000001600ea7308 */ /* 0x000ff40000002400 */
[----:B---3--:R-:W3:Y:S01]  /*165d0*/  MUFU.TANH R0, R13 ;  /* 0x0000000d00007308 */ /* 0x008ee20000002400 */
[-C--:B-1----:R-:W-:Y:S09]  /*165e0*/  HMMA.16816.F32 R36, R224, R8.reuse, R36 ;  /* 0x00000008e024723c */ /* 0x082ff20000001824 */
[----:B--2---:R-:W1:Y:S01]  /*165f0*/  MUFU.TANH R2, R14 ;  /* 0x0000000e00027308 */ /* 0x004e620000002400 */
[C---:B------:R-:W-:Y:S09]  /*16600*/  HMMA.16816.F32 R40, R208.reuse, R8, R40 ;  /* 0x00000008d028723c */ /* 0x040ff20000001828 */
[----:B------:R-:W-:Y:S01]  /*16610*/  MUFU.TANH R217, R23 ;  /* 0x0000001700d97308 */ /* 0x000fe20000002400 */
[-C--:B------:R-:W-:Y:S01]  /*16620*/  HMMA.16816.F32 R44, R208, R10.reuse, R44 ;  /* 0x0000000ad02c723c */ /* 0x080fe2000000182c */
[----:B---3--:R2:W-:Y:S03]  /*16630*/  STL [R1+0x14], R0 ;  /* 0x0000140001007387 */ /* 0x0085e60000100800 */
[----:B------:R-:W-:Y:S04]  /*16640*/  FMUL.FTZ R36, R36, c[0x0][0x2ec] ;  /* 0x0000bb0024247a20 */ /* 0x000fe80000410000 */
[C---:B------:R-:W-:Y:S01]  /*16650*/  HMMA.16816.F32 R48, R224.reuse, R10, R48 ;  /* 0x0000000ae030723c */ /* 0x040fe20000001830 */
[----:B------:R-:W-:Y:S03]  /*16660*/  MUFU.TANH R233, R24 ;  /* 0x0000001800e97308 */ /* 0x000fe60000002400 */
[----:B------:R-:W-:Y:S01]  /*16670*/  FMUL.FTZ R37, R37, c[0x0][0x2ec] ;  /* 0x0000bb0025257a20 */ /* 0x000fe20000410000 */
[----:B-1----:R1:W-:Y:S01]  /*16680*/  STL [R1], R2 ;  /* 0x0000000201007387 */ /* 0x0023e20000100800 */
[----:B------:R-:W-:Y:S02]  /*16690*/  FMUL.FTZ R38, R38, c[0x0][0x2ec] ;  /* 0x0000bb0026267a20 */ /* 0x000fe40000410000 */
[-C--:B------:R-:W-:Y:S03]  /*166a0*/  HMMA.16816.F32 R52, R224, R4.reuse, R52 ;  /* 0x00000004e034723c */ /* 0x080fe60000001834 */
        /* <DEDUP_REMOVED lines=10> */
[----:B------:R5:W-:Y:S01]  /*16750*/  MUFU.TANH R214, R38 ;  /* 0x0000002600d67308 */ /* 0x000be20000002400 */
[----:B------:R-:W-:Y:S01]  /*16760*/  FMUL.FTZ R45, R45, c[0x0][0x2ec] ;  /* 0x0000bb002d2d7a20 */ /* 0x000fe20000410000 */
[----:B------:R-:W-:Y:S04]  /*16770*/  HMMA.16816.F32 R64, R224, R6, R64 ;  /* 0x00000006e040723c */ /* 0x000fe80000001840 */
[----:B------:R-:W-:Y:S03]  /*16780*/  FMUL.FTZ R46, R46, c[0x0][0x2ec] ;  /* 0x0000bb002e2e7a20 */ /* 0x000fe60000410000 */
[----:B---3--:R-:W-:Y:S01]  /*16790*/  FMUL.FTZ R36, R56, c[0x0][0x2ec] ;  /* 0x0000bb0038247a20 */ /* 0x008fe20000410000 */
[----:B------:R3:W-:Y:S01]  /*167a0*/  MUFU.TANH R213, R39 ;  /* 0x0000002700d57308 */ /* 0x0007e20000002400 */
[----:B------:R-:W-:Y:S03]  /*167b0*/  FMUL.FTZ R57, R57, c[0x0][0x2ec] ;  /* 0x0000bb0039397a20 */ /* 0x000fe60000410000 */
[----:B------:R-:W-:Y:S02]  /*167c0*/  FMUL.FTZ R35, R58, c[0x0][0x2ec] ;  /* 0x0000bb003a237a20 */ /* 0x000fe40000410000 */
[----:B----4-:R-:W-:Y:S02]  /*167d0*/  FMUL.FTZ R37, R59, c[0x0][0x2ec] ;  /* 0x0000bb003b257a20 */ /* 0x010fe40000410000 */
[----:B------:R-:W-:Y:S02]  /*167e0*/  FMUL.FTZ R60, R60, c[0x0][0x2ec] ;  /* 0x0000bb003c3c7a20 */ /* 0x000fe40000410000 */
[----:B------:R4:W-:Y:S01]  /*167f0*/  MUFU.TANH R212, R40 ;  /* 0x0000002800d47308 */ /* 0x0009e20000002400 */
[----:B------:R-:W-:Y:S02]  /*16800*/  FMUL.FTZ R61, R61, c[0x0][0x2ec] ;  /* 0x0000bb003d3d7a20 */ /* 0x000fe40000410000 */
[----:B------:R-:W-:Y:S02]  /*16810*/  FMUL.FTZ R3, R63, c[0x0][0x2ec] ;  /* 0x0000bb003f037a20 */ /* 0x000fe40000410000 */
[----:B-----5:R-:W-:Y:S02]  /*16820*/  FMUL.FTZ R38, R54, c[0x0][0x2ec] ;  /* 0x0000bb0036267a20 */ /* 0x020fe40000410000 */
[----:B------:R-:W-:Y:S02]  /*16830*/  FMUL.FTZ R32, R64, c[0x0][0x2ec] ;  /* 0x0000bb0040207a20 */ /* 0x000fe40000410000 */
[----:B------:R-:W-:Y:S01]  /*16840*/  FMUL.FTZ R33, R65, c[0x0][0x2ec] ;  /* 0x0000bb0041217a20 */ /* 0x000fe20000410000 */
[----:B------:R5:W-:Y:S01]  /*16850*/  MUFU.TANH R142, R41 ;  /* 0x00000029008e7308 */ /* 0x000be20000002400 */
[----:B------:R-:W-:Y:S02]  /*16860*/  FMUL.FTZ R31, R66, c[0x0][0x2ec] ;  /* 0x0000bb00421f7a20 */ /* 0x000fe40000410000 */
[----:B------:R-:W-:Y:S02]  /*16870*/  FMUL.FTZ R34, R67, c[0x0][0x2ec] ;  /* 0x0000bb0043227a20 */ /* 0x000fe40000410000 */
[----:B---3--:R-:W-:Y:S02]  /*16880*/  FMUL.FTZ R39, R55, c[0x0][0x2ec] ;  /* 0x0000bb0037277a20 */ /* 0x008fe40000410000 */
[----:B------:R-:W-:Y:S03]  /*16890*/  FMUL.FTZ R62, R62, c[0x0][0x2ec] ;  /* 0x0000bb003e3e7a20 */ /* 0x000fe60000410000 */
[----:B------:R3:W-:Y:S01]  /*168a0*/  MUFU.TANH R137, R42 ;  /* 0x0000002a00897308 */ /* 0x0007e20000002400 */
[----:B----4-:R-:W-:Y:S09]  /*168b0*/  FMUL.FTZ R40, R53, c[0x0][0x2ec] ;  /* 0x0000bb0035287a20 */ /* 0x010ff20000410000 */
[----:B------:R4:W-:Y:S01]  /*168c0*/  MUFU.TANH R136, R43 ;  /* 0x0000002b00887308 */ /* 0x0009e20000002400 */
[----:B-----5:R-:W-:Y:S09]  /*168d0*/  FMUL.FTZ R41, R52, c[0x0][0x2ec] ;  /* 0x0000bb0034297a20 */ /* 0x020ff20000410000 */
[----:B------:R5:W-:Y:S01]  /*168e0*/  MUFU.TANH R135, R44 ;  /* 0x0000002c00877308 */ /* 0x000be20000002400 */
[----:B---3--:R-:W-:Y:S09]  /*168f0*/  FMUL.FTZ R42, R51, c[0x0][0x2ec] ;  /* 0x0000bb00332a7a20 */ /* 0x008ff20000410000 */
[----:B------:R3:W-:Y:S01]  /*16900*/  MUFU.TANH R134, R45 ;  /* 0x0000002d00867308 */ /* 0x0007e20000002400 */
[----:B----4-:R-:W-:Y:S09]  /*16910*/  FMUL.FTZ R43, R50, c[0x0][0x2ec] ;  /* 0x0000bb00322b7a20 */ /* 0x010ff20000410000 */
[----:B------:R4:W-:Y:S01]  /*16920*/  MUFU.TANH R133, R46 ;  /* 0x0000002e00857308 */ /* 0x0009e20000002400 */
[----:B-----5:R-:W-:Y:S09]  /*16930*/  FMUL.FTZ R44, R49, c[0x0][0x2ec] ;  /* 0x0000bb00312c7a20 */ /* 0x020ff20000410000 */
[----:B--2---:R-:W2:Y:S01]  /*16940*/  MUFU.TANH R0, R15 ;  /* 0x0000000f00007308 */ /* 0x004ea20000002400 */
[----:B---3--:R-:W-:Y:S09]  /*16950*/  FMUL.FTZ R45, R48, c[0x0][0x2ec] ;  /* 0x0000bb00302d7a20 */ /* 0x008ff20000410000 */
[----:B------:R1:W3:Y:S01]  /*16960*/  MUFU.TANH R232, R25 ;  /* 0x0000001900e87308 */ /* 0x0002e20000002400 */
[----:B----4-:R-:W-:Y:S09]  /*16970*/  FMUL.FTZ R46, R47, c[0x0][0x2ec] ;  /* 0x0000bb002f2e7a20 */ /* 0x010ff20000410000 */
[----:B------:R1:W4:Y:S01]  /*16980*/  MUFU.TANH R223, R26 ;  /* 0x0000001a00df7308 */ /* 0x0003220000002400 */
[----:B--2---:R1:W-:Y:S09]  /*16990*/  STL [R1+0x4], R0 ;  /* 0x0000040001007387 */ /* 0x0043f20000100800 */
[----:B------:R1:W2:Y:S10]  /*169a0*/  MUFU.TANH R231, R27 ;  /* 0x0000001b00e77308 */ /* 0x0002b40000002400 */
        /* <DEDUP_REMOVED lines=19> */
[----:B------:R-:W1:Y:S10]  /*16ae0*/  MUFU.TANH R3, R3 ;  /* 0x0000000300037308 */ /* 0x000e740000002400 */
[----:B------:R-:W1:Y:S10]  /*16af0*/  MUFU.TANH R32, R32 ;  /* 0x0000002000207308 */ /* 0x000e740000002400 */
[----:B------:R-:W1:Y:S10]  /*16b00*/  MUFU.TANH R33, R33 ;  /* 0x0000002100217308 */ /* 0x000e740000002400 */
[----:B------:R-:W1:Y:S10]  /*16b10*/  MUFU.TANH R31, R31 ;  /* 0x0000001f001f7308 */ /* 0x000e740000002400 */
[----:B------:R-:W1:Y:S02]  /*16b20*/  MUFU.TANH R34, R34 ;  /* 0x0000002200227308 */ /* 0x000e640000002400 */
[----:B-1234-:R-:W-:-:S05]  /*16b30*/  @P4 BRA `(.L_x_424) ;  /* 0xffffe2a000004947 */ /* 0x01efca000383ffff */
.L_x_423:
[----:B-1----:R-:W2:Y:S01]  /*16b40*/  LDL.LU R14, [R1+0x14] ;  /* 0x00001400010e7983 */ /* 0x002ea20000300800 */
[----:B------:R-:W-:Y:S01]  /*16b50*/  MOV R0, UR8 ;  /* 0x0000000800007c02 */ /* 0x000fe20008000f00 */
[----:B------:R-:W-:Y:S02]  /*16b60*/  UIADD3 UR8, UR8, -0x1, URZ ;  /* 0xffffffff08087890 */ /* 0x000fe4000fffe03f */
[----:B------:R-:W3:Y:S04]  /*16b70*/  LDL.LU R13, [R1+0x4] ;  /* 0x00000400010d7983 */ /* 0x000ee80000300800 */
[----:B------:R-:W4:Y:S04]  /*16b80*/  LDL.LU R12, [R1+0xc] ;  /* 0x00000c00010c7983 */ /* 0x000f280000300800 */
[----:B------:R-:W2:Y:S04]  /*16b90*/  LDL.LU R11, [R1+0x28] ;  /* 0x00002800010b7983 */ /* 0x000ea80000300800 */
[----:B------:R-:W2:Y:S04]  /*16ba0*/  LDL.LU R10, [R1+0x20] ;  /* 0x00002000010a7983 */ /* 0x000ea80000300800 */
[----:B------:R-:W2:Y:S04]  /*16bb0*/  LDL.LU R9, [R1+0x8] ;  /* 0x0000080001097983 */ /* 0x000ea80000300800 */
[----:B------:R-:W2:Y:S04]  /*16bc0*/  LDL.LU R8, [R1+0x1c] ;  /* 0x00001c0001087983 */ /* 0x000ea80000300800 */
[----:B------:R-:W2:Y:S04]  /*16bd0*/  LDL.LU R7, [R1] ;  /* 0x0000000001077983 */ /* 0x000ea80000300800 */
[----:B------:R-:W2:Y:S04]  /*16be0*/  LDL.LU R6, [R1+0x2c] ;  /* 0x00002c0001067983 */ /* 0x000ea80000300800 */
[----:B------:R-:W2:Y:S04]  /*16bf0*/  LDL.LU R5, [R1+0x24] ;  /* 0x0000240001057983 */ /* 0x000ea80000300800 */
[----:B------:R-:W2:Y:S04]  /*16c00*/  LDL.LU R4, [R1+0x10] ;  /* 0x0000100001047983 */ /* 0x000ea80000300800 */
[----:B------:R-:W2:Y:S04]  /*16c10*/  LDL.LU R2, [R1+0x18] ;  /* 0x0000180001027983 */ /* 0x000ea80000300800 */
[----:B------:R-:W1:Y:S08]  /*16c20*/  S2R R15, SR_TID.X ;  /* 0x00000000000f7919 */ /* 0x000e700000002100 */
[----:B------:R-:W-:Y:S04]  /*16c30*/  STL [R1+0xb8], R248 ;  /* 0x0000b8f801007387 */ /* 0x000fe80000100800 */
[----:B------:R-:W-:Y:S04]  /*16c40*/  STL [R1+0xb4], R247 ;  /* 0x0000b4f701007387 */ /* 0x000fe80000100800 */
[----:B------:R-:W-:Y:S04]  /*16c50*/  STL [R1+0xb0], R246 ;  /* 0x0000b0f601007387 */ /* 0x000fe80000100800 */
[----:B------:R-:W-:Y:S04]  /*16c60*/  STL [R1+0xac], R245 ;  /* 0x0000acf501007387 */ /* 0x000fe80000100800 */
[----:B------:R1:W-:Y:S04]  /*16c70*/  STL [R1+0xa8], R244 ;  /* 0x0000a8f401007387 */ /* 0x0003e80000100800 */
[----:B------:R-:W-:Y:S04]  /*16c80*/  STL [R1+0xa4], R243 ;  /* 0x0000a4f301007387 */ /* 0x000fe80000100800 */
[----:B------:R-:W-:Y:S04]  /*16c90*/  STL [R1+0xa0], R242 ;  /* 0x0000a0f201007387 */ /* 0x000fe80000100800 */
[----:B------:R-:W-:Y:S04]  /*16ca0*/  STL [R1+0x9c], R241 ;  /* 0x00009cf101007387 */ /* 0x000fe80000100800 */
[----:B------:R-:W-:Y:S04]  /*16cb0*/  STL [R1+0x98], R236 ;  /* 0x000098ec01007387 */ /* 0x000fe80000100800 */
[----:B------:R-:W-:Y:S01]  /*16cc0*/  LDSM.16.MT88.4 R52, [R240+0xc000] ;  /* 0x00c00000f034783b */ /* 0x000fe20000004200 */
[----:B--2---:R-:W-:Y:S02]  /*16cd0*/  MOV R17, R2 ;  /* 0x0000000200117202 */ /* 0x004fe40000000f00 */
[----:B-1----:R-:W-:Y:S02]  /*16ce0*/  SHF.L.U32 R15, R15, 0x1, RZ ;  /* 0x000000010f0f7819 */ /* 0x002fe400000006ff */
[----:B------:R-:W-:Y:S02]  /*16cf0*/  MOV R21, R4 ;  /* 0x0000000400157202 */ /* 0x000fe40000000f00 */
[----:B------:R-:W-:Y:S02]  /*16d00*/  LOP3.LUT R15, R15, 0x6, RZ, 0xc0, !PT ;  /* 0x000000060f0f7812 */ /* 0x000fe400078ec0ff */
[----:B------:R-:W-:Y:S02]  /*16d10*/  MOV R22, R5 ;  /* 0x0000000500167202 */ /* 0x000fe40000000f00 */
[----:B------:R-:W-:Y:S02]  /*16d20*/  LEA R0, R0, R15, 0x6 ;  /* 0x0000000f00007211 */ /* 0x000fe400078e30ff */
[----:B------:R-:W-:Y:S02]  /*16d30*/  MOV R18, R6 ;  /* 0x0000000600127202 */ /* 0x000fe40000000f00 */
[C---:B------:R-:W-:Y:S01]  /*16d40*/  IADD3 R4, R0.reuse, 0x1, RZ ;  /* 0x0000000100047810 */ /* 0x040fe20007ffe0ff */
[----:B------:R-:W1:Y:S01]  /*16d50*/  I2F R5, R0 ;  /* 0x0000000000057306 */ /* 0x000e620000201400 */
[C---:B------:R-:W-:Y:S02]  /*16d60*/  IADD3 R2, R0.reuse, 0x8, RZ ;  /* 0x0000000800027810 */ /* 0x040fe40007ffe0ff */
[C---:B------:R-:W-:Y:S02]  /*16d70*/  IADD3 R6, R0.reuse, 0x10, RZ ;  /* 0x0000001000067810 */ /* 0x040fe40007ffe0ff */
[----:B------:R-:W-:Y:S02]  /*16d80*/  MOV R20, R7 ;  /* 0x0000000700147202 */ /* 0x000fe40000000f00 */
[C---:B------:R-:W-:Y:S02]  /*16d90*/  IADD3 R7, R0.reuse, 0x9, RZ ;  /* 0x0000000900077810 */ /* 0x040fe40007ffe0ff */
[----:B----4-:R-:W-:Y:S01]  /*16da0*/  MOV R16, R12 ;  /* 0x0000000c00107202 */ /* 0x010fe20000000f00 */
[----:B------:R-:W2:Y:S01]  /*16db0*/  I2F R4, R4 ;  /* 0x0000000400047306 */ /* 0x000ea20000201400 */
[----:B------:R-:W-:Y:S02]  /*16dc0*/  MOV R23, R9 ;  /* 0x0000000900177202 */ /* 0x000fe40000000f00 */
[C---:B------:R-:W-:Y:S02]  /*16dd0*/  IADD3 R9, R0.reuse, 0x11, RZ ;  /* 0x0000001100097810 */ /* 0x040fe40007ffe0ff */
[----:B------:R-:W-:Y:S02]  /*16de0*/  MOV R24, R8 ;  /* 0x0000000800187202 */ /* 0x000fe40000000f00 */
[C---:B------:R-:W-:Y:S02]  /*16df0*/  IADD3 R8, R0.reuse, 0x18, RZ ;  /* 0x0000001800087810 */ /* 0x040fe40007ffe0ff */
[----:B------:R-:W-:Y:S01]  /*16e00*/  MOV R15, R11 ;  /* 0x0000000b000f7202 */ /* 0x000fe20000000f00 */
[----:B------:R-:W4:Y:S01]  /*16e10*/  I2F R2, R2 ;  /* 0x0000000200027306 */ /* 0x000f220000201400 */
[C---:B------:R-:W-:Y:S02]  /*16e20*/  IADD3 R12, R0.reuse, 0x19, RZ ;  /* 0x00000019000c7810 */ /* 0x040fe40007ffe0ff */
[C---:B------:R-:W-:Y:S01]  /*16e30*/  IADD3 R11, R0.reuse, 0x20, RZ ;  /* 0x00000020000b7810 */ /* 0x040fe20007ffe0ff */
[C---:B-1----:R-:W-:Y:S01]  /*16e40*/  FFMA.FTZ R15, R5.reuse, UR4, R15 ;  /* 0x00000004050f7c23 */ /* 0x042fe2000801000f */
[----:B------:R-:W-:Y:S01]  /*16e50*/  MOV R28, R14 ;  /* 0x0000000e001c7202 */ /* 0x000fe20000000f00 */
[C---:B------:R-:W-:Y:S01]  /*16e60*/  FFMA.FTZ R23, R5.reuse, UR4, R23 ;  /* 0x0000000405177c23 */ /* 0x040fe20008010017 */
[C---:B------:R-:W-:Y:S01]  /*16e70*/  IADD3 R14, R0.reuse, 0x21, RZ ;  /* 0x00000021000e7810 */ /* 0x040fe20007ffe0ff */
[C---:B------:R-:W-:Y:S01]  /*16e80*/  FFMA.FTZ R24, R5.reuse, UR4, R24 ;  /* 0x0000000405187c23 */ /* 0x040fe20008010018 */
[----:B---3--:R-:W-:Y:S01]  /*16e90*/  MOV R25, R13 ;  /* 0x0000000d00197202 */ /* 0x008fe20000000f00 */
[----:B------:R-:W1:Y:S01]  /*16ea0*/  I2F R6, R6 ;  /* 0x0000000600067306 */ /* 0x000e620000201400 */
[----:B------:R-:W-:Y:S02]  /*16eb0*/  MOV R19, R10 ;  /* 0x0000000a00137202 */ /* 0x000fe40000000f00 */
[----:B------:R-:W-:Y:S01]  /*16ec0*/  IADD3 R13, R0, 0x28, RZ ;  /* 0x00000028000d7810 */ /* 0x000fe20007ffe0ff */
[----:B--2---:R-:W-:Y:S01]  /*16ed0*/  FFMA.FTZ R22, R4, UR4, R22 ;  /* 0x0000000404167c23 */ /* 0x004fe20008010016 */
[----:B------:R-:W-:Y:S01]  /*16ee0*/  IADD3 R10, R0, 0x29, RZ ;  /* 0x00000029000a7810 */ /* 0x000fe20007ffe0ff */
[C---:B------:R-:W-:Y:S02]  /*16ef0*/  FFMA.FTZ R18, R4.reuse, UR4, R18 ;  /* 0x0000000404127c23 */ /* 0x040fe40008010012 */
[C---:B------:R-:W-:Y:S02]  /*16f00*/  FFMA.FTZ R27, R4.reuse, UR4, R21 ;  /* 0x00000004041b7c23 */ /* 0x040fe40008010015 */
[----:B------:R-:W2:Y:S01]  /*16f10*/  I2F R7, R7 ;  /* 0x0000000700077306 */ /* 0x000ea20000201400 */
[----:B------:R-:W-:Y:S01]  /*16f20*/  FFMA.FTZ R30, R4, UR4, R17 ;  /* 0x00000004041e7c23 */ /* 0x000fe20008010011 */
[C---:B------:R-:W-:Y:S01]  /*16f30*/  IADD3 R4, R0.reuse, 0x30, RZ ;  /* 0x0000003000047810 */ /* 0x040fe20007ffe0ff */
[----:B------:R-:W-:Y:S01]  /*16f40*/  FFMA.FTZ R19, R5, UR4, R19 ;  /* 0x0000000405137c23 */ /* 0x000fe20008010013 */
[----:B------:R-:W-:Y:S01]  /*16f50*/  IADD3 R5, R0, 0x38, RZ ;  /* 0x0000003800057810 */ /* 0x000fe20007ffe0ff */
[C---:B----4-:R-:W-:Y:S02]  /*16f60*/  FFMA.FTZ R21, R2.reuse, UR4, R235 ;  /* 0x0000000402157c23 */ /* 0x050fe400080100eb */
[C---:B------:R-:W-:Y:S02]  /*16f70*/  FFMA.FTZ R17, R2.reuse, UR4, R252 ;  /* 0x0000000402117c23 */ /* 0x040fe400080100fc */
[C---:B------:R-:W-:Y:S01]  /*16f80*/  FFMA.FTZ R26, R2.reuse, UR4, R20 ;  /* 0x00000004021a7c23 */ /* 0x040fe20008010014 */
[----:B------:R-:W3:Y:S01]  /*16f90*/  I2F R9, R9 ;  /* 0x0000000900097306 */ /* 0x000ee20000201400 */
[----:B------:R-:W-:Y:S02]  /*16fa0*/  FFMA.FTZ R29, R2, UR4, R16 ;  /* 0x00000004021d7c23 */ /* 0x000fe40008010010 */
[C---:B-1----:R-:W-:Y:S02]  /*16fb0*/  FFMA.FTZ R223, R6.reuse, UR4, R223 ;  /* 0x0000000406df7c23 */ /* 0x042fe400080100df */
[C---:B------:R-:W-:Y:S02]  /*16fc0*/  FFMA.FTZ R143, R6.reuse, UR4, R143 ;  /* 0x00000004068f7c23 */ /* 0x040fe4000801008f */
[C---:B------:R-:W-:Y:S03]  /*16fd0*/  FFMA.FTZ R211, R6.reuse, UR4, R234 ;  /* 0x0000000406d37c23 */ /* 0x040fe600080100ea */
[----:B------:R-:W1:Y:S01]  /*16fe0*/  I2F R2, R4 ;  /* 0x0000000400027306 */ /* 0x000e620000201400 */
[----:B------:R-:W-:Y:S01]  /*16ff0*/  FFMA.FTZ R233, R6, UR4, R233 ;  /* 0x0000000406e97c23 */ /* 0x000fe200080100e9 */
[----:B------:R-:W-:Y:S01]  /*17000*/  FMNMX.FTZ R6, R15, R132, !PT ;  /* 0x000000840f067209 */ /* 0x000fe20007810000 */
[C---:B--2---:R-:W-:Y:S03]  /*17010*/  FFMA.FTZ R16, R7.reuse, UR4, R251 ;  /* 0x0000000407107c23 */ /* 0x044fe600080100fb */
[----:B------:R-:W-:Y:S01]  /*17020*/  FMNMX.FTZ R6, R18, R6, !PT ;  /* 0x0000000612067209 */ /* 0x000fe20007810000 */
[C---:B------:R-:W-:Y:S02]  /*17030*/  FFMA.FTZ R20, R7.reuse, UR4, R250 ;  /* 0x0000000407147c23 */ /* 0x040fe400080100fa */
[C---:B------:R-:W-:Y:S01]  /*17040*/  FFMA.FTZ R25, R7.reuse, UR4, R25 ;  /* 0x0000000407197c23 */ /* 0x040fe20008010019 */
[----:B------:R-:W2:Y:S01]  /*17050*/  I2F R8, R8 ;  /* 0x0000000800087306 */ /* 0x000ea20000201400 */
[----:B------:R-:W-:Y:S01]  /*17060*/  FFMA.FTZ R28, R7, UR4, R28 ;  /* 0x00000004071c7c23 */ /* 0x000fe2000801001c */
[----:B------:R-:W-:Y:S01]  /*17070*/  FMNMX.FTZ R7, R17, R6, !PT ;  /* 0x0000000611077209 */ /* 0x000fe20007810000 */
[C---:B---3--:R-:W-:Y:S03]  /*17080*/  FFMA.FTZ R208, R9.reuse, UR4, R249 ;  /* 0x0000000409d07c23 */ /* 0x048fe600080100f9 */
[----:B------:R-:W-:Y:S01]  /*17090*/  FMNMX.FTZ R7, R16, R7, !PT ;  /* 0x0000000710077209 */ /* 0x000fe20007810000 */
[C---:B------:R-:W-:Y:S02]  /*170a0*/  FFMA.FTZ R224, R9.reuse, UR4, R231 ;  /* 0x0000000409e07c23 */ /* 0x040fe400080100e7 */
[C---:B------:R-:W-:Y:S01]  /*170b0*/  FFMA.FTZ R217, R9.reuse, UR4, R217 ;  /* 0x0000000409d97c23 */ /* 0x040fe200080100d9 */
[----:B------:R-:W3:Y:S01]  /*170c0*/  I2F R12, R12 ;  /* 0x0000000c000c7306 */ /* 0x000ee20000201400 */
[----:B------:R-:W-:Y:S02]  /*170d0*/  FFMA.FTZ R232, R9, UR4, R232 ;  /* 0x0000000409e87c23 */ /* 0x000fe400080100e8 */
[----:B-1----:R-:W-:Y:S01]  /*170e0*/  FFMA.FTZ R66, R2, UR4, R38 ;  /* 0x0000000402427c23 */ /* 0x002fe20008010026 */
[----:B------:R-:W-:Y:S01]  /*170f0*/  IADD3 R4, R0, 0x31, RZ ;  /* 0x0000003100047810 */ /* 0x000fe20007ffe0ff */
[----:B------:R-:W-:Y:S01]  /*17100*/  FFMA.FTZ R58, R2, UR4, R36 ;  /* 0x00000004023a7c23 */ /* 0x000fe20008010024 */
[----:B------:R-:W-:Y:S01]  /*17110*/  IADD3 R0, R0, 0x39, RZ ;  /* 0x0000003900007810 */ /* 0x000fe20007ffe0ff */
[C---:B------:R-:W-:Y:S03]  /*17120*/  FFMA.FTZ R244, R2.reuse, UR4, R41 ;  /* 0x0000000402f47c23 */ /* 0x040fe60008010029 */
[----:B------:R-:W1:Y:S01]  /*17130*/  I2F R11, R11 ;  /* 0x0000000b000b7306 */ /* 0x000e620000201400 */
[----:B------:R-:W-:Y:S01]  /*17140*/  FFMA.FTZ R252, R2, UR4, R35 ;  /* 0x0000000402fc7c23 */ /* 0x000fe20008010023 */
[----:B------:R-:W-:Y:S01]  /*17150*/  FMNMX.FTZ R2, R19, R138, !PT ;  /* 0x0000008a13027209 */ /* 0x000fe20007810000 */
[C---:B--2---:R-:W-:Y:S02]  /*17160*/  FFMA.FTZ R209, R8.reuse, UR4, R221 ;  /* 0x0000000408d17c23 */ /* 0x044fe400080100dd */
[----:B------:R-:W-:Y:S01]  /*17170*/  FFMA.FTZ R218, R8, UR4, R218 ;  /* 0x0000000408da7c23 */ /* 0x000fe200080100da */
[----:B------:R-:W-:Y:S01]  /*17180*/  FMNMX.FTZ R6, R22, R2, !PT ;  /* 0x0000000216067209 */ /* 0x000fe20007810000 */
[C---:B------:R-:W-:Y:S01]  /*17190*/  FFMA.FTZ R222, R8.reuse, UR4, R222 ;  /* 0x0000000408de7c23 */ /* 0x040fe200080100de */
[----:B------:R-:W-:Y:S02]  /*171a0*/  FMNMX.FTZ R2, R23, R139, !PT ;  /* 0x0000008b17027209 */ /* 0x000fe40007810000 */
[----:B------:R-:W2:Y:S01]  /*171b0*/  I2F R14, R14 ;  /* 0x0000000e000e7306 */ /* 0x000ea20000201400 */
[----:B------:R-:W-:Y:S01]  /*171c0*/  FFMA.FTZ R229, R8, UR4, R229 ;  /* 0x0000000408e57c23 */ /* 0x000fe200080100e5 */
[----:B------:R-:W-:Y:S02]  /*171d0*/  FMNMX.FTZ R8, R143, R7, !PT ;  /* 0x000000078f087209 */ /* 0x000fe40007810000 */
[----:B------:R-:W-:Y:S01]  /*171e0*/  FMNMX.FTZ R6, R21, R6, !PT ;  /* 0x0000000615067209 */ /* 0x000fe20007810000 */
[----:B---3--:R-:W-:Y:S01]  /*171f0*/  FFMA.FTZ R210, R12, UR4, R220 ;  /* 0x000000040cd27c23 */ /* 0x008fe200080100dc */
[----:B------:R-:W-:Y:S01]  /*17200*/  FMNMX.FTZ R8, R208, R8, !PT ;  /* 0x00000008d0087209 */ /* 0x000fe20007810000 */
[----:B------:R-:W-:Y:S01]  /*17210*/  FFMA.FTZ R219, R12, UR4, R219 ;  /* 0x000000040cdb7c23 */ /* 0x000fe200080100db */
[----:B------:R-:W-:Y:S01]  /*17220*/  FMNMX.FTZ R7, R20, R6, !PT ;  /* 0x0000000614077209 */ /* 0x000fe20007810000 */
[C---:B------:R-:W-:Y:S01]  /*17230*/  FFMA.FTZ R230, R12.reuse, UR4, R230 ;  /* 0x000000040ce67c23 */ /* 0x040fe200080100e6 */
[----:B------:R-:W3:Y:S01]  /*17240*/  I2F R13, R13 ;  /* 0x0000000d000d7306 */ /* 0x000ee20000201400 */
[----:B------:R-:W-:Y:S01]  /*17250*/  FMNMX.FTZ R8, R209, R8, !PT ;  /* 0x00000008d1087209 */ /* 0x000fe20007810000 */
[----:B------:R-:W-:Y:S01]  /*17260*/  FFMA.FTZ R228, R12, UR4, R228 ;  /* 0x000000040ce47c23 */ /* 0x000fe200080100e4 */
[----:B------:R-:W-:Y:S01]  /*17270*/  FMNMX.FTZ R7, R211, R7, !PT ;  /* 0x00000007d3077209 */ /* 0x000fe20007810000 */
[C---:B-1----:R-:W-:Y:S01]  /*17280*/  FFMA.FTZ R216, R11.reuse, UR4, R216 ;  /* 0x000000040bd87c23 */ /* 0x042fe200080100d8 */
        /* <DEDUP_REMOVED lines=9> */
[C---:B--2---:R-:W-:Y:S01]  /*17320*/  FFMA.FTZ R215, R14.reuse, UR4, R215 ;  /* 0x000000040ed77c23 */ /* 0x044fe200080100d7 */
[----:B------:R-:W-:Y:S01]  /*17330*/  FMNMX.FTZ R2, R27, R2, !PT ;  /* 0x000000021b027209 */ /* 0x000fe20007810000 */
[----:B------:R-:W-:Y:S01]  /*17340*/  FFMA.FTZ R213, R14, UR4, R213 ;  /* 0x000000040ed57c23 */ /* 0x000fe200080100d5 */
[----:B------:R-:W-:Y:S01]  /*17350*/  FMNMX.FTZ R7, R218, R7, !PT ;  /* 0x00000007da077209 */ /* 0x000fe20007810000 */
[C---:B------:R-:W-:Y:S01]  /*17360*/  FFMA.FTZ R227, R14.reuse, UR4, R136 ;  /* 0x000000040ee37c23 */ /* 0x040fe20008010088 */
[----:B------:R-:W-:Y:S01]  /*17370*/  FMNMX.FTZ R137, R215, R137, !PT ;  /* 0x00000089d7897209 */ /* 0x000fe20007810000 */
[----:B------:R-:W2:Y:S01]  /*17380*/  I2F R4, R4 ;  /* 0x0000000400047306 */ /* 0x000ea20000201400 */
[----:B------:R-:W-:Y:S01]  /*17390*/  FMNMX.FTZ R6, R29, R6, !PT ;  /* 0x000000061d067209 */ /* 0x000fe20007810000 */
[----:B------:R-:W-:Y:S01]  /*173a0*/  FFMA.FTZ R249, R14, UR4, R142 ;  /* 0x000000040ef97c23 */ /* 0x000fe2000801008e */
[----:B------:R-:W-:Y:S01]  /*173b0*/  FMNMX.FTZ R2, R26, R2, !PT ;  /* 0x000000021a027209 */ /* 0x000fe20007810000 */
[----:B---3--:R-:W-:Y:S01]  /*173c0*/  FFMA.FTZ R220, R13, UR4, R45 ;  /* 0x000000040ddc7c23 */ /* 0x008fe2000801002d */
[----:B------:R-:W-:Y:S01]  /*173d0*/  FMNMX.FTZ R7, R219, R7, !PT ;  /* 0x00000007db077209 */ /* 0x000fe20007810000 */
[C---:B------:R-:W-:Y:S01]  /*173e0*/  FFMA.FTZ R225, R13.reuse, UR4, R43 ;  /* 0x000000040de17c23 */ /* 0x040fe2000801002b */
[----:B------:R-:W-:Y:S01]  /*173f0*/  FMNMX.FTZ R6, R28, R6, !PT ;  /* 0x000000061c067209 */ /* 0x000fe20007810000 */
[----:B------:R-:W-:Y:S01]  /*17400*/  FFMA.FTZ R234, R13, UR4, R133 ;  /* 0x000000040dea7c23 */ /* 0x000fe20008010085 */
[----:B------:R-:W-:Y:S01]  /*17410*/  FMNMX.FTZ R137, R220, R137, !PT ;  /* 0x00000089dc897209 */ /* 0x000fe20007810000 */
        /* <DEDUP_REMOVED lines=8> */
[C---:B------:R-:W-:Y:S01]  /*174a0*/  FFMA.FTZ R235, R10.reuse, UR4, R46 ;  /* 0x000000040aeb7c23 */ /* 0x040fe2000801002e */
[----:B------:R-:W-:Y:S01]  /*174b0*/  FMNMX.FTZ R137, R221, R137, !PT ;  /* 0x00000089dd897209 */ /* 0x000fe20007810000 */
[----:B------:R-:W1:Y:S01]  /*174c0*/  I2F R0, R0 ;  /* 0x0000000000007306 */ /* 0x000e620000201400 */
[----:B------:R-:W-:Y:S01]  /*174d0*/  FMNMX.FTZ R7, R213, R7, !PT ;  /* 0x00000007d5077209 */ /* 0x000fe20007810000 */
[----:B------:R-:W-:Y:S01]  /*174e0*/  FFMA.FTZ R251, R10, UR4, R134 ;  /* 0x000000040afb7c23 */ /* 0x000fe20008010086 */
[----:B------:R-:W-:Y:S01]  /*174f0*/  FMNMX.FTZ R137, R244, R137, !PT ;  /* 0x00000089f4897209 */ /* 0x000fe20007810000 */
[----:B--2---:R-:W-:Y:S01]  /*17500*/  FFMA.FTZ R51, R4, UR4, R40 ;  /* 0x0000000404337c23 */ /* 0x004fe20008010028 */
[----:B------:R-:W-:Y:S01]  /*17510*/  FMNMX.FTZ R6, R232, R6, !PT ;  /* 0x00000006e8067209 */ /* 0x000fe20007810000 */
[----:B------:R-:W-:Y:S01]  /*17520*/  FFMA.FTZ R56, R4, UR4, R39 ;  /* 0x0000000404387c23 */ /* 0x000fe20008010027 */
[----:B------:R-:W-:Y:S01]  /*17530*/  FMNMX.FTZ R2, R224, R2, !PT ;  /* 0x00000002e0027209 */ /* 0x000fe20007810000 */
[C---:B------:R-:W-:Y:S01]  /*17540*/  FFMA.FTZ R65, R4.reuse, UR4, R37 ;  /* 0x0000000404417c23 */ /* 0x040fe20008010025 */
[----:B------:R-:W-:Y:S01]  /*17550*/  FMNMX.FTZ R137, R51, R137, !PT ;  /* 0x0000008933897209 */ /* 0x000fe20007810000 */
[----:B------:R-:W-:Y:S01]  /*17560*/  FFMA.FTZ R35, R4, UR4, R57 ;  /* 0x0000000404237c23 */ /* 0x000fe20008010039 */
[----:B------:R-:W-:Y:S01]  /*17570*/  FMNMX.FTZ R6, R229, R6, !PT ;  /* 0x00000006e5067209 */ /* 0x000fe20007810000 */
[----:B------:R-:W-:Y:S01]  /*17580*/  LDSM.16.MT88.4 R36, [R238+0xc000] ;  /* 0x00c00000ee24783b */ /* 0x000fe20000004200 */
[----:B------:R-:W-:Y:S01]  /*17590*/  FMNMX.FTZ R7, R225, R7, !PT ;  /* 0x00000007e1077209 */ /* 0x000fe20007810000 */
[C---:B---3--:R-:W-:Y:S01]  /*175a0*/  FFMA.FTZ R47, R5.reuse, UR4, R32 ;  /* 0x00000004052f7c23 */ /* 0x048fe20008010020 */
[----:B------:R-:W-:Y:S01]  /*175b0*/  FMNMX.FTZ R2, R222, R2, !PT ;  /* 0x00000002de027209 */ /* 0x000fe20007810000 */
[C---:B------:R-:W-:Y:S01]  /*175c0*/  FFMA.FTZ R59, R5.reuse, UR4, R31 ;  /* 0x00000004053b7c23 */ /* 0x040fe2000801001f */
[----:B------:R-:W-:Y:S01]  /*175d0*/  FMNMX.FTZ R6, R230, R6, !PT ;  /* 0x00000006e6067209 */ /* 0x000fe20007810000 */
[----:B------:R-:W-:Y:S01]  /*175e0*/  FFMA.FTZ R141, R5, UR4, R141 ;  /* 0x00000004058d7c23 */ /* 0x000fe2000801008d */
[----:B------:R-:W-:Y:S01]  /*175f0*/  FMNMX.FTZ R137, R47, R137, !PT ;  /* 0x000000892f897209 */ /* 0x000fe20007810000 */
[----:B------:R-:W-:Y:S01]  /*17600*/  FFMA.FTZ R10, R5, UR4, R60 ;  /* 0x00000004050a7c23 */ /* 0x000fe2000801003c */
[----:B------:R-:W-:Y:S02]  /*17610*/  FMNMX.FTZ R7, R226, R7, !PT ;  /* 0x00000007e2077209 */ /* 0x000fe40007810000 */
[----:B------:R-:W-:Y:S01]  /*17620*/  FMNMX.FTZ R2, R228, R2, !PT ;  /* 0x00000002e4027209 */ /* 0x000fe20007810000 */
[----:B-1----:R-:W-:Y:S01]  /*17630*/  FFMA.FTZ R33, R0, UR4, R33 ;  /* 0x0000000400217c23 */ /* 0x002fe20008010021 */
[----:B------:R-:W-:Y:S01]  /*17640*/  FMNMX.FTZ R8, R212, R6, !PT ;  /* 0x00000006d4087209 */ /* 0x000fe20007810000 */
[----:B------:R-:W-:Y:S01]  /*17650*/  FFMA.FTZ R34, R0, UR4, R34 ;  /* 0x0000000400227c23 */ /* 0x000fe20008010022 */
[----:B------:R-:W-:Y:S01]  /*17660*/  FMNMX.FTZ R6, R66, R7, !PT ;  /* 0x0000000742067209 */ /* 0x000fe20007810000 */
[C---:B------:R-:W-:Y:S01]  /*17670*/  FFMA.FTZ R3, R0.reuse, UR4, R3 ;  /* 0x0000000400037c23 */ /* 0x040fe20008010003 */
[----:B------:R-:W-:Y:S01]  /*17680*/  FMNMX.FTZ R137, R33, R137, !PT ;  /* 0x0000008921897209 */ /* 0x000fe20007810000 */
[----:B------:R-:W-:Y:S01]  /*17690*/  FFMA.FTZ R9, R0, UR4, R61 ;  /* 0x0000000400097c23 */ /* 0x000fe2000801003d */
[----:B------:R-:W-:Y:S01]  /*176a0*/  FMNMX.FTZ R2, R231, R2, !PT ;  /* 0x00000002e7027209 */ /* 0x000fe20007810000 */
[----:B------:R-:W-:Y:S01]  /*176b0*/  STL [R1+0x38], R33 ;  /* 0x0000382101007387 */ /* 0x000fe20000100800 */
[----:B------:R-:W-:Y:S02]  /*176c0*/  FMNMX.FTZ R136, R56, R6, !PT ;  /* 0x0000000638887209 */ /* 0x000fe40007810000 */
[----:B------:R-:W-:Y:S01]  /*176d0*/  FMNMX.FTZ R2, R227, R2, !PT ;  /* 0x00000002e3027209 */ /* 0x000fe20007810000 */
[----:B------:R-:W1:Y:S01]  /*176e0*/  SHFL.BFLY PT, R7, R137, 0x2, 0x1f ;  /* 0x0c401f0089077f89 */ /* 0x000e6200000e0000 */
[----:B------:R-:W-:Y:S02]  /*176f0*/  FMNMX.FTZ R136, R59, R136, !PT ;  /* 0x000000883b887209 */ /* 0x000fe40007810000 */
[----:B------:R-:W-:Y:S02]  /*17700*/  FMNMX.FTZ R2, R234, R2, !PT ;  /* 0x00000002ea027209 */ /* 0x000fe40007810000 */
        /* <DEDUP_REMOVED lines=8> */
[----:B------:R-:W2:Y:S01]  /*17790*/  SHFL.BFLY PT, R8, R136, 0x2, 0x1f ;  /* 0x0c401f0088087f89 */ /* 0x000ea200000e0000 */
[----:B------:R-:W-:Y:S02]  /*177a0*/  FMNMX.FTZ R6, R251, R6, !PT ;  /* 0x00000006fb067209 */ /* 0x000fe40007810000 */
[----:B------:R-:W-:Y:S02]  /*177b0*/  FMNMX.FTZ R2, R141, R2, !PT ;  /* 0x000000028d027209 */ /* 0x000fe40007810000 */
[----:B------:R-:W-:Y:S02]  /*177c0*/  FMNMX.FTZ R4, R58, R6, !PT ;  /* 0x000000063a047209 */ /* 0x000fe40007810000 */
[----:B------:R-:W-:Y:S01]  /*177d0*/  FMNMX.FTZ R2, R3, R2, !PT ;  /* 0x0000000203027209 */ /* 0x000fe20007810000 */
[----:B------:R-:W-:Y:S01]  /*177e0*/  STL [R1+0x48], R9 ;  /* 0x0000480901007387 */ /* 0x000fe20000100800 */
[----:B-1----:R-:W-:Y:S02]  /*177f0*/  FMNMX.FTZ R137, R137, R7, !PT ;  /* 0x0000000789897209 */ /* 0x002fe40007810000 */
[----:B------:R-:W-:Y:S01]  /*17800*/  FMNMX.FTZ R5, R35, R4, !PT ;  /* 0x0000000423057209 */ /* 0x000fe20007810000 */
[----:B------:R-:W1:Y:S03]  /*17810*/  SHFL.BFLY PT, R0, R2, 0x2, 0x1f ;  /* 0x0c401f0002007f89 */ /* 0x000e6600000e0000 */
[----:B------:R-:W-:Y:S04]  /*17820*/  FMNMX.FTZ R5, R10, R5, !PT ;  /* 0x000000050a057209 */ /* 0x000fe80007810000 */
[----:B------:R-:W-:Y:S01]  /*17830*/  FMNMX.FTZ R5, R9, R5, !PT ;  /* 0x0000000509057209 */ /* 0x000fe20007810000 */
[----:B------:R-:W3:Y:S01]  /*17840*/  SHFL.BFLY PT, R7, R137, 0x1, 0x1f ;  /* 0x0c201f0089077f89 */ /* 0x000ee200000e0000 */
[----:B--2---:R-:W-:Y:S07]  /*17850*/  FMNMX.FTZ R136, R136, R8, !PT ;  /* 0x0000000888887209 */ /* 0x004fee0007810000 */
[----:B------:R-:W2:Y:S01]  /*17860*/  SHFL.BFLY PT, R6, R5, 0x2, 0x1f ;  /* 0x0c401f0005067f89 */ /* 0x000ea200000e0000 */
[----:B-1----:R-:W-:Y:S07]  /*17870*/  FMNMX.FTZ R2, R2, R0, !PT ;  /* 0x0000000002027209 */ /* 0x002fee0007810000 */
[----:B------:R-:W1:Y:S01]  /*17880*/  SHFL.BFLY PT, R8, R136, 0x1, 0x1f ;  /* 0x0c201f0088087f89 */ /* 0x000e6200000e0000 */
[----:B---3--:R-:W-:Y:S07]  /*17890*/  FMNMX.FTZ R137, R137, R7, !PT ;  /* 0x0000000789897209 */ /* 0x008fee0007810000 */
[----:B------:R-:W3:Y:S01]  /*178a0*/  SHFL.BFLY PT, R4, R2, 0x1, 0x1f ;  /* 0x0c201f0002047f89 */ /* 0x000ee200000e0000 */
[C---:B------:R-:W-:Y:S01]  /*178b0*/  FSETP.NEU.FTZ.AND P0, PT, R137.reuse, -INF , PT ;  /* 0xff8000008900780b */ /* 0x040fe20003f1d000 */
[----:B------:R-:W-:Y:S01]  /*178c0*/  FADD.FTZ R0, -R137, R132 ;  /* 0x0000008489007221 */ /* 0x000fe20000010100 */
[----:B--2---:R-:W-:Y:S03]  /*178d0*/  FMNMX.FTZ R5, R5, R6, !PT ;  /* 0x0000000605057209 */ /* 0x004fe60007810000 */
[----:B------:R-:W-:Y:S02]  /*178e0*/  FMUL.FTZ R0, R0, c[0x0][0x23c] ;  /* 0x00008f0000007a20 */ /* 0x000fe40000410000 */
[----:B------:R-:W-:Y:S02]  /*178f0*/  STL [R1+0xbc], R137 ;  /* 0x0000bc8901007387 */ /* 0x000fe40000100800 */
[----:B------:R2:W4:Y:S02]  /*17900*/  MUFU.EX2 R133, R0 ;  /* 0x0000000000857308 */ /* 0x0005240000000800 */
[----:B------:R-:W4:Y:S01]  /*17910*/  SHFL.BFLY PT, R135, R5, 0x1, 0x1f ;  /* 0x0c201f0005877f89 */ /* 0x000f2200000e0000 */
[----:B-1----:R-:W-:Y:S02]  /*17920*/  FMNMX.FTZ R136, R136, R8, !PT ;  /* 0x0000000888887209 */ /* 0x002fe40007810000 */
[----:B---3--:R-:W-:Y:S03]  /*17930*/  FMNMX.FTZ R134, R2, R4, !PT ;  /* 0x0000000402867209 */ /* 0x008fe60007810000 */
[----:B--2---:R-:W-:Y:S01]  /*17940*/  FADD.FTZ R0, -R136, R138 ;  /* 0x0000008a88007221 */ /* 0x004fe20000010100 */
[----:B----4-:R-:W-:Y:S01]  /*17950*/  FMNMX.FTZ R135, R5, R135, !PT ;  /* 0x0000008705877209 */ /* 0x010fe20007810000 */
[----:B------:R-:W-:Y:S02]  /*17960*/  FMUL.FTZ R138, R137, c[0x0][0x23c] ;  /* 0x00008f00898a7a20 */ /* 0x000fe40000410000 */
[----:B------:R-:W-:Y:S02]  /*17970*/  FMUL.FTZ R0, R0, c[0x0][0x23c] ;  /* 0x00008f0000007a20 */ /* 0x000fe40000410000 */
[----:B------:R-:W-:Y:S01]  /*17980*/  FMUL.FTZ R142, R135, c[0x0][0x23c] ;  /* 0x00008f00878e7a20 */ /* 0x000fe20000410000 */
[----:B------:R-:W-:Y:S01]  /*17990*/  FSEL R138, R138, RZ, P0 ;  /* 0x000000ff8a8a7208 */ /* 0x000fe20000000000 */
[----:B------:R1:W2:Y:S01]  /*179a0*/  MUFU.EX2 R132, R0 ;  /* 0x0000000000847308 */ /* 0x0002a20000000800 */
[----:B------:R-:W-:Y:S01]  /*179b0*/  FSETP.NEU.FTZ.AND P0, PT, R136, -INF , PT ;  /* 0xff8000008800780b */ /* 0x000fe20003f1d000 */
[----:B------:R-:W-:Y:S02]  /*179c0*/  FMUL.FTZ R32, R133, R172 ;  /* 0x000000ac85207220 */ /* 0x000fe40000410000 */
[--C-:B------:R-:W-:Y:S02]  /*179d0*/  FFMA.FTZ R4, R15, c[0x0][0x23c], -R138.reuse ;  /* 0x00008f000f047a23 */ /* 0x100fe4000001088a */
[--C-:B------:R-:W-:Y:S02]  /*179e0*/  FFMA.FTZ R5, R16, c[0x0][0x23c], -R138.reuse ;  /* 0x00008f0010057a23 */ /* 0x100fe4000001088a */
[----:B------:R-:W-:Y:S02]  /*179f0*/  FMUL.FTZ R16, R133, R156 ;  /* 0x0000009c85107220 */ /* 0x000fe40000410000 */
[----:B------:R3:W4:Y:S01]  /*17a00*/  MUFU.EX2 R9, R4 ;  /* 0x0000000400097308 */ /* 0x0007220000000800 */
[--C-:B------:R-:W-:Y:S02]  /*17a10*/  FFMA.FTZ R143, R143, c[0x0][0x23c], -R138.reuse ;  /* 0x00008f008f8f7a23 */ /* 0x100fe4000001088a */
[C---:B------:R-:W-:Y:S01]  /*17a20*/  FMUL.FTZ R33, R133.reuse, R173 ;  /* 0x000000ad85217220 */ /* 0x040fe20000410000 */
[----:B------:R-:W-:Y:S01]  /*17a30*/  MOV R173, R35 ;  /* 0x0000002300ad7202 */ /* 0x000fe20000000f00 */
[C---:B------:R-:W-:Y:S01]  /*17a40*/  FMUL.FTZ R48, R133.reuse, R188 ;  /* 0x000000bc85307220 */ /* 0x040fe20000410000 */
[----:B------:R-:W-:Y:S01]  /*17a50*/  MOV R188, R252 ;  /* 0x000000fc00bc7202 */ /* 0x000fe20000000f00 */
[C---:B------:R-:W-:Y:S02]  /*17a60*/  FMUL.FTZ R49, R133.reuse, R189 ;  /* 0x000000bd85317220 */ /* 0x040fe40000410000 */
[C---:B------:R-:W-:Y:S01]  /*17a70*/  FMUL.FTZ R64, R133.reuse, R204 ;  /* 0x000000cc85407220 */ /* 0x040fe20000410000 */
[----:B------:R-:W-:Y:S01]  /*17a80*/  MUFU.EX2 R242, R5 ;  /* 0x0000000500f27308 */ /* 0x000fe20000000800 */
[----:B------:R-:W-:Y:S01]  /*17a90*/  MOV R204, R66 ;  /* 0x0000004200cc7202 */ /* 0x000fe20000000f00 */
        /* <DEDUP_REMOVED lines=8> */
[----:B---3--:R-:W-:Y:S01]  /*17b20*/  FFMA.FTZ R4, R18, c[0x0][0x23c], -R138 ;  /* 0x00008f0012047a23 */ /* 0x008fe2000001088a */
[----:B----4-:R-:W-:Y:S01]  /*17b30*/  STL [R1+0x40], R9 ;  /* 0x0000400901007387 */ /* 0x010fe20000100800 */
[--C-:B------:R-:W-:Y:S02]  /*17b40*/  FFMA.FTZ R6, R20, c[0x0][0x23c], -R139.reuse ;  /* 0x00008f0014067a23 */ /* 0x100fe4000001088b */
[C---:B------:R-:W-:Y:S01]  /*17b50*/  FMUL.FTZ R18, R132.reuse, R158 ;  /* 0x0000009e84127220 */ /* 0x040fe20000410000 */
[----:B------:R-:W-:Y:S01]  /*17b60*/  STL [R1+0xc0], R136 ;  /* 0x0000c08801007387 */ /* 0x000fe20000100800 */
[C---:B------:R-:W-:Y:S01]  /*17b70*/  FMUL.FTZ R35, R132.reuse, R175 ;  /* 0x000000af84237220 */ /* 0x040fe20000410000 */
[----:B------:R-:W-:Y:S01]  /*17b80*/  MOV R175, R58 ;  /* 0x0000003a00af7202 */ /* 0x000fe20000000f00 */
[----:B------:R3:W-:Y:S01]  /*17b90*/  MUFU.EX2 R137, R4 ;  /* 0x0000000400897308 */ /* 0x0007e20000000800 */
[C---:B------:R-:W-:Y:S01]  /*17ba0*/  FMUL.FTZ R50, R132.reuse, R190 ;  /* 0x000000be84327220 */ /* 0x040fe20000410000 */
[----:B------:R-:W-:Y:S01]  /*17bb0*/  MOV R190, R59 ;  /* 0x0000003b00be7202 */ /* 0x000fe20000000f00 */
[C---:B------:R-:W-:Y:S02]  /*17bc0*/  FMUL.FTZ R66, R132.reuse, R206 ;  /* 0x000000ce84427220 */ /* 0x040fe40000410000 */
[C---:B------:R-:W-:Y:S02]  /*17bd0*/  FMUL.FTZ R69, R133.reuse, R69 ;  /* 0x0000004585457220 */ /* 0x040fe40000410000 */
[C---:B------:R-:W-:Y:S02]  /*17be0*/  FMUL.FTZ R70, R132.reuse, R70 ;  /* 0x0000004684467220 */ /* 0x040fe40000410000 */
[----:B------:R-:W-:Y:S01]  /*17bf0*/  FMUL.FTZ R71, R132, R71 ;  /* 0x0000004784477220 */ /* 0x000fe20000410000 */
[----:B------:R4:W-:Y:S01]  /*17c00*/  MUFU.EX2 R241, R6 ;  /* 0x0000000600f17308 */ /* 0x0009e20000000800 */
[C---:B------:R-:W-:Y:S02]  /*17c10*/  FMUL.FTZ R80, R133.reuse, R80 ;  /* 0x0000005085507220 */ /* 0x040fe40000410000 */
[----:B------:R-:W-:Y:S02]  /*17c20*/  FMUL.FTZ R81, R133, R81 ;  /* 0x0000005185517220 */ /* 0x000fe40000410000 */
[C---:B-1----:R-:W-:Y:S02]  /*17c30*/  FADD.FTZ R0, -R135.reuse, R140 ;  /* 0x0000008c87007221 */ /* 0x042fe40000010100 */
[----:B------:R-:W-:Y:S02]  /*17c40*/  FMUL.FTZ R140, R134, c[0x0][0x23c] ;  /* 0x00008f00868c7a20 */ /* 0x000fe40000410000 */
[----:B------:R-:W-:Y:S02]  /*17c50*/  FMUL.FTZ R0, R0, c[0x0][0x23c] ;  /* 0x00008f0000007a20 */ /* 0x000fe40000410000 */
[----:B--2---:R-:W-:Y:S01]  /*17c60*/  FMUL.FTZ R10, R2, R146 ;  /* 0x00000092020a7220 */ /* 0x004fe20000410000 */
[----:B------:R-:W-:Y:S01]  /*17c70*/  FSEL R140, R140, RZ, P0 ;  /* 0x000000ff8c8c7208 */ /* 0x000fe20000000000 */
[C---:B------:R-:W-:Y:S01]  /*17c80*/  FMUL.FTZ R11, R2.reuse, R147 ;  /* 0x00000093020b7220 */ /* 0x040fe20000410000 */
[----:B------:R-:W-:Y:S01]  /*17c90*/  FSETP.NEU.FTZ.AND P0, PT, R135, -INF , PT ;  /* 0xff8000008700780b */ /* 0x000fe20003f1d000 */
[----:B---3--:R-:W-:Y:S01]  /*17ca0*/  FFMA.FTZ R4, R17, c[0x0][0x23c], -R138 ;  /* 0x00008f0011047a23 */ /* 0x008fe2000001088a */
[----:B------:R-:W1:Y:S01]  /*17cb0*/  MUFU.EX2 R0, R0 ;  /* 0x0000000000007308 */ /* 0x000e620000000800 */
[----:B------:R-:W-:Y:S01]  /*17cc0*/  FMUL.FTZ R14, R2, R154 ;  /* 0x0000009a020e7220 */ /* 0x000fe20000410000 */
[----:B------:R-:W-:Y:S01]  /*17cd0*/  FSEL R142, R142, RZ, P0 ;  /* 0x000000ff8e8e7208 */ /* 0x000fe20000000000 */
[----:B------:R-:W-:Y:S02]  /*17ce0*/  FMUL.FTZ R15, R2, R155 ;  /* 0x0000009b020f7220 */ /* 0x000fe40000410000 */
[----:B------:R-:W-:Y:S02]  /*17cf0*/  FMUL.FTZ R17, R133, R157 ;  /* 0x0000009d85117220 */ /* 0x000fe40000410000 */
[----:B------:R-:W-:Y:S02]  /*17d00*/  FFMA.FTZ R8, R30, c[0x0][0x23c], -R142 ;  /* 0x00008f001e087a23 */ /* 0x000fe4000001088e */
[----:B----4-:R-:W-:Y:S01]  /*17d10*/  FMUL.FTZ R6, R132, R150 ;  /* 0x0000009684067220 */ /* 0x010fe20000410000 */
[----:B------:R-:W2:Y:S01]  /*17d20*/  MUFU.EX2 R246, R4 ;  /* 0x0000000400f67308 */ /* 0x000ea20000000800 */
[C---:B------:R-:W-:Y:S02]  /*17d30*/  FMUL.FTZ R30, R2.reuse, R170 ;  /* 0x000000aa021e7220 */ /* 0x040fe40000410000 */
[C---:B------:R-:W-:Y:S02]  /*17d40*/  FMUL.FTZ R31, R2.reuse, R171 ;  /* 0x000000ab021f7220 */ /* 0x040fe40000410000 */
[C---:B------:R-:W-:Y:S02]  /*17d50*/  FMUL.FTZ R42, R2.reuse, R182 ;  /* 0x000000b6022a7220 */ /* 0x040fe40000410000 */
[C---:B------:R-:W-:Y:S02]  /*17d60*/  FMUL.FTZ R43, R2.reuse, R183 ;  /* 0x000000b7022b7220 */ /* 0x040fe40000410000 */
[C---:B------:R-:W-:Y:S01]  /*17d70*/  FMUL.FTZ R46, R2.reuse, R186 ;  /* 0x000000ba022e7220 */ /* 0x040fe20000410000 */
[----:B------:R3:W-:Y:S01]  /*17d80*/  MUFU.EX2 R247, R8 ;  /* 0x0000000800f77308 */ /* 0x0007e20000000800 */
[C---:B------:R-:W-:Y:S02]  /*17d90*/  FMUL.FTZ R58, R2.reuse, R198 ;  /* 0x000000c6023a7220 */ /* 0x040fe40000410000 */
[----:B------:R-:W-:Y:S02]  /*17da0*/  FMUL.FTZ R62, R2, R202 ;  /* 0x000000ca023e7220 */ /* 0x000fe40000410000 */
[C---:B-1----:R-:W-:Y:S02]  /*17db0*/  FMUL.FTZ R12, R0.reuse, R152 ;  /* 0x00000098000c7220 */ /* 0x042fe40000410000 */
[C---:B------:R-:W-:Y:S02]  /*17dc0*/  FMUL.FTZ R13, R0.reuse, R153 ;  /* 0x00000099000d7220 */ /* 0x040fe40000410000 */
[C---:B------:R-:W-:Y:S01]  /*17dd0*/  FMUL.FTZ R40, R0.reuse, R180 ;  /* 0x000000b400287220 */ /* 0x040fe20000410000 */
[----:B------:R-:W-:Y:S01]  /*17de0*/  LDSM.16.MT88.4 R152, [R239+0xc000] ;  /* 0x00c00000ef98783b */ /* 0x000fe20000004200 */
[C---:B------:R-:W-:Y:S02]  /*17df0*/  FMUL.FTZ R41, R0.reuse, R181 ;  /* 0x000000b500297220 */ /* 0x040fe40000410000 */
[----:B------:R-:W-:Y:S01]  /*17e00*/  FMUL.FTZ R44, R0, R184 ;  /* 0x000000b8002c7220 */ /* 0x000fe20000410000 */
[----:B--2---:R-:W-:Y:S01]  /*17e10*/  F2FP.PACK_AB R150, R242, R246 ;  /* 0x000000f6f296723e */ /* 0x004fe200000000ff */
[--C-:B------:R-:W-:Y:S02]  /*17e20*/  FFMA.FTZ R4, R19, c[0x0][0x23c], -R139.reuse ;  /* 0x00008f0013047a23 */ /* 0x100fe4000001088b */
[----:B------:R-:W-:Y:S02]  /*17e30*/  FMUL.FTZ R19, R132, R159 ;  /* 0x0000009f84137220 */ /* 0x000fe40000410000 */
[----:B------:R-:W1:Y:S01]  /*17e40*/  MUFU.EX2 R5, R4 ;  /* 0x0000000400057308 */ /* 0x000e620000000800 */
[----:B------:R-:W-:Y:S01]  /*17e50*/  FMUL.FTZ R45, R0, R185 ;  /* 0x000000b9002d7220 */ /* 0x000fe20000410000 */
[----:B------:R-:W-:Y:S01]  /*17e60*/  MOV R185, R65 ;  /* 0x0000004100b97202 */ /* 0x000fe20000000f00 */
[----:B------:R-:W-:Y:S01]  /*17e70*/  FMUL.FTZ R59, R2, R199 ;  /* 0x000000c7023b7220 */ /* 0x000fe20000410000 */
[----:B------:R-:W-:Y:S01]  /*17e80*/  LDSM.16.MT88.4 R156, [R237+0xe000] ;  /* 0x00e00000ed9c783b */ /* 0x000fe20000004200 */
[----:B---3--:R-:W-:Y:S02]  /*17e90*/  FMUL.FTZ R8, R0, R144 ;  /* 0x0000009000087220 */ /* 0x008fe40000410000 */
[----:B------:R-:W-:Y:S02]  /*17ea0*/  FMUL.FTZ R63, R2, R203 ;  /* 0x000000cb023f7220 */ /* 0x000fe40000410000 */
[C---:B------:R-:W-:Y:S02]  /*17eb0*/  FMUL.FTZ R60, R0.reuse, R200 ;  /* 0x000000c8003c7220 */ /* 0x040fe40000410000 */
[C---:B------:R-:W-:Y:S02]  /*17ec0*/  FMUL.FTZ R65, R133.reuse, R205 ;  /* 0x000000cd85417220 */ /* 0x040fe40000410000 */
[----:B------:R-:W-:Y:S02]  /*17ed0*/  FMUL.FTZ R61, R0, R201 ;  /* 0x000000c9003d7220 */ /* 0x000fe40000410000 */
[C---:B------:R-:W-:Y:S02]  /*17ee0*/  FMUL.FTZ R74, R2.reuse, R74 ;  /* 0x0000004a024a7220 */ /* 0x040fe40000410000 */
[----:B------:R-:W-:Y:S02]  /*17ef0*/  FMUL.FTZ R75, R2, R75 ;  /* 0x0000004b024b7220 */ /* 0x000fe40000410000 */
[C---:B------:R-:W-:Y:S02]  /*17f00*/  FMUL.FTZ R72, R0.reuse, R72 ;  /* 0x0000004800487220 */ /* 0x040fe40000410000 */
[----:B------:R-:W-:Y:S02]  /*17f10*/  FMUL.FTZ R73, R0, R73 ;  /* 0x0000004900497220 */ /* 0x000fe40000410000 */
[----:B------:R-:W-:Y:S01]  /*17f20*/  FMUL.FTZ R78, R2, R78 ;  /* 0x0000004e024e7220 */ /* 0x000fe20000410000 */
[----:B-1----:R1:W-:Y:S01]  /*17f30*/  STL [R1+0x3c], R5 ;  /* 0x00003c0501007387 */ /* 0x0023e20000100800 */
[--C-:B------:R-:W-:Y:S02]  /*17f40*/  FFMA.FTZ R4, R22, c[0x0][0x23c], -R139.reuse ;  /* 0x00008f0016047a23 */ /* 0x100fe4000001088b */
[----:B------:R-:W-:Y:S01]  /*17f50*/  FMUL.FTZ R79, R2, R79 ;  /* 0x0000004f024f7220 */ /* 0x000fe20000410000 */
[----:B------:R-:W-:Y:S01]  /*17f60*/  STL [R1+0xc4], R134 ;  /* 0x0000c48601007387 */ /* 0x000fe20000100800 */
[----:B------:R2:W-:Y:S01]  /*17f70*/  MUFU.EX2 R248, R4 ;  /* 0x0000000400f87308 */ /* 0x0005e20000000800 */
[C---:B------:R-:W-:Y:S02]  /*17f80*/  FMUL.FTZ R76, R0.reuse, R76 ;  /* 0x0000004c004c7220 */ /* 0x040fe40000410000 */
[----:B------:R3:W-:Y:S01]  /*17f90*/  STL [R1+0xc8], R135 ;  /* 0x0000c88701007387 */ /* 0x0007e20000100800 */
        /* <DEDUP_REMOVED lines=8> */
[--C-:B-1----:R-:W-:Y:S02]  /*18020*/  FFMA.FTZ R5, R23, c[0x0][0x23c], -R140.reuse ;  /* 0x00008f0017057a23 */ /* 0x102fe4000001088c */
[----:B------:R-:W-:Y:S02]  /*18030*/  FMUL.FTZ R91, R2, R91 ;  /* 0x0000005b025b7220 */ /* 0x000fe40000410000 */
[--C-:B--2---:R-:W-:Y:S01]  /*18040*/  FFMA.FTZ R4, R21, c[0x0][0x23c], -R139.reuse ;  /* 0x00008f0015047a23 */ /* 0x104fe2000001088b */
[----:B------:R1:W-:Y:S01]  /*18050*/  MUFU.EX2 R34, R5 ;  /* 0x0000000500227308 */ /* 0x0003e20000000800 */
[----:B------:R-:W2:Y:S01]  /*18060*/  LDSM.16.MT88.4 R20, [R237+0xc000] ;  /* 0x00c00000ed14783b */ /* 0x000ea20000004200 */
[C---:B------:R-:W-:Y:S02]  /*18070*/  FMUL.FTZ R88, R0.reuse, R88 ;  /* 0x0000005800587220 */ /* 0x040fe40000410000 */
[----:B------:R-:W-:Y:S02]  /*18080*/  FMUL.FTZ R89, R0, R89 ;  /* 0x0000005900597220 */ /* 0x000fe40000410000 */
[C---:B------:R-:W-:Y:S02]  /*18090*/  FMUL.FTZ R94, R2.reuse, R94 ;  /* 0x0000005e025e7220 */ /* 0x040fe40000410000 */
[----:B------:R-:W-:Y:S01]  /*180a0*/  FMUL.FTZ R95, R2, R95 ;  /* 0x0000005f025f7220 */ /* 0x000fe20000410000 */
[----:B---3--:R-:W3:Y:S01]  /*180b0*/  LDL.LU R135, [R1+0x3c] ;  /* 0x00003c0001877983 */ /* 0x008ee20000300800 */
[----:B------:R4:W4:Y:S01]  /*180c0*/  MUFU.EX2 R245, R4 ;  /* 0x0000000400f57308 */ /* 0x0009220000000800 */
[C---:B------:R-:W-:Y:S02]  /*180d0*/  FMUL.FTZ R92, R0.reuse, R92 ;  /* 0x0000005c005c7220 */ /* 0x040fe40000410000 */
[----:B------:R-:W2:Y:S01]  /*180e0*/  LDL.LU R172, [R1+0x4c] ;  /* 0x00004c0001ac7983 */ /* 0x000ea20000300800 */
[----:B------:R-:W-:Y:S02]  /*180f0*/  FMUL.FTZ R93, R0, R93 ;  /* 0x0000005d005d7220 */ /* 0x000fe40000410000 */
[C---:B------:R-:W-:Y:S01]  /*18100*/  FMUL.FTZ R96, R133.reuse, R96 ;  /* 0x0000006085607220 */ /* 0x040fe20000410000 */
[----:B------:R-:W2:Y:S01]  /*18110*/  LDL.LU R205, [R1+0x38] ;  /* 0x0000380001cd7983 */ /* 0x000ea20000300800 */
[C---:B------:R-:W-:Y:S02]  /*18120*/  FMUL.FTZ R97, R133.reuse, R97 ;  /* 0x0000006185617220 */ /* 0x040fe40000410000 */
[C---:B------:R-:W-:Y:S02]  /*18130*/  FMUL.FTZ R98, R132.reuse, R98 ;  /* 0x0000006284627220 */ /* 0x040fe40000410000 */
[C---:B------:R-:W-:Y:S02]  /*18140*/  FMUL.FTZ R99, R132.reuse, R99 ;  /* 0x0000006384637220 */ /* 0x040fe40000410000 */
[C---:B-1----:R-:W-:Y:S02]  /*18150*/  FMUL.FTZ R5, R133.reuse, R149 ;  /* 0x0000009585057220 */ /* 0x042fe40000410000 */
[C---:B------:R-:W-:Y:S02]  /*18160*/  FMUL.FTZ R100, R133.reuse, R100 ;  /* 0x0000006485647220 */ /* 0x040fe40000410000 */
[----:B------:R-:W-:Y:S02]  /*18170*/  FMUL.FTZ R101, R133, R101 ;  /* 0x0000006585657220 */ /* 0x000fe40000410000 */
[C---:B------:R-:W-:Y:S02]  /*18180*/  FMUL.FTZ R102, R132.reuse, R102 ;  /* 0x0000006684667220 */ /* 0x040fe40000410000 */
[----:B------:R-:W-:Y:S02]  /*18190*/  FMUL.FTZ R103, R132, R103 ;  /* 0x0000006784677220 */ /* 0x000fe40000410000 */
[--C-:B----4-:R-:W-:Y:S01]  /*181a0*/  FFMA.FTZ R4, R27, c[0x0][0x23c], -R140.reuse ;  /* 0x00008f001b047a23 */ /* 0x110fe2000001088c */
[----:B------:R-:W-:Y:S01]  /*181b0*/  F2FP.PACK_AB R151, R241, R245 ;  /* 0x000000f5f197723e */ /* 0x000fe200000000ff */
[C---:B------:R-:W-:Y:S02]  /*181c0*/  FMUL.FTZ R27, R2.reuse, R167 ;  /* 0x000000a7021b7220 */ /* 0x040fe40000410000 */
[----:B------:R1:W-:Y:S01]  /*181d0*/  MUFU.EX2 R136, R4 ;  /* 0x0000000400887308 */ /* 0x0003e20000000800 */
        /* <DEDUP_REMOVED lines=10> */
[C---:B------:R-:W-:Y:S02]  /*18280*/  FMUL.FTZ R114, R132.reuse, R114 ;  /* 0x0000007284727220 */ /* 0x040fe40000410000 */
[----:B------:R-:W-:Y:S02]  /*18290*/  FMUL.FTZ R115, R132, R115 ;  /* 0x0000007384737220 */ /* 0x000fe40000410000 */
[--C-:B-1----:R-:W-:Y:S02]  /*182a0*/  FFMA.FTZ R4, R26, c[0x0][0x23c], -R140.reuse ;  /* 0x00008f001a047a23 */ /* 0x102fe4000001088c */
[----:B------:R-:W-:Y:S02]  /*182b0*/  FMUL.FTZ R26, R2, R166 ;  /* 0x000000a6021a7220 */ /* 0x000fe40000410000 */
[----:B------:R1:W-:Y:S01]  /*182c0*/  MUFU.EX2 R57, R4 ;  /* 0x0000000400397308 */ /* 0x0003e20000000800 */
[C---:B------:R-:W-:Y:S02]  /*182d0*/  FMUL.FTZ R116, R133.reuse, R116 ;  /* 0x0000007485747220 */ /* 0x040fe40000410000 */
[----:B------:R-:W-:Y:S02]  /*182e0*/  FMUL.FTZ R117, R133, R117 ;  /* 0x0000007585757220 */ /* 0x000fe40000410000 */
[C---:B------:R-:W-:Y:S02]  /*182f0*/  FMUL.FTZ R118, R132.reuse, R118 ;  /* 0x0000007684767220 */ /* 0x040fe40000410000 */
[----:B------:R-:W-:Y:S02]  /*18300*/  FMUL.FTZ R119, R132, R119 ;  /* 0x0000007784777220 */ /* 0x000fe40000410000 */
[C---:B------:R-:W-:Y:S01]  /*18310*/  FMUL.FTZ R122, R2.reuse, R122 ;  /* 0x0000007a027a7220 */ /* 0x040fe20000410000 */
[----:B------:R4:W-:Y:S01]  /*18320*/  MUFU.EX2 R166, R143 ;  /* 0x0000008f00a67308 */ /* 0x0009e20000000800 */
[----:B------:R-:W-:Y:S02]  /*18330*/  FMUL.FTZ R123, R2, R123 ;  /* 0x0000007b027b7220 */ /* 0x000fe40000410000 */
[C---:B------:R-:W-:Y:S02]  /*18340*/  FMUL.FTZ R120, R0.reuse, R120 ;  /* 0x0000007800787220 */ /* 0x040fe40000410000 */
[----:B------:R-:W-:Y:S02]  /*18350*/  FMUL.FTZ R121, R0, R121 ;  /* 0x0000007900797220 */ /* 0x000fe40000410000 */
[C---:B------:R-:W-:Y:S02]  /*18360*/  FMUL.FTZ R126, R2.reuse, R126 ;  /* 0x0000007e027e7220 */ /* 0x040fe40000410000 */
[----:B------:R-:W-:Y:S02]  /*18370*/  FMUL.FTZ R127, R2, R127 ;  /* 0x0000007f027f7220 */ /* 0x000fe40000410000 */
[C---:B------:R-:W-:Y:S02]  /*18380*/  FMUL.FTZ R124, R0.reuse, R124 ;  /* 0x0000007c007c7220 */ /* 0x040fe40000410000 */
[C---:B------:R-:W-:Y:S02]  /*18390*/  FMUL.FTZ R125, R0.reuse, R125 ;  /* 0x0000007d007d7220 */ /* 0x040fe40000410000 */
[----:B-1----:R-:W-:Y:S02]  /*183a0*/  FFMA.FTZ R4, R25, c[0x0][0x23c], -R140 ;  /* 0x00008f0019047a23 */ /* 0x002fe4000001088c */
[----:B------:R-:W-:Y:S02]  /*183b0*/  FMUL.FTZ R25, R0, R165 ;  /* 0x000000a500197220 */ /* 0x000fe40000410000 */
[----:B------:R1:W1:Y:S01]  /*183c0*/  MUFU.EX2 R243, R4 ;  /* 0x0000000400f37308 */ /* 0x0002620000000800 */
[C---:B------:R-:W-:Y:S02]  /*183d0*/  FMUL.FTZ R128, R133.reuse, R128 ;  /* 0x0000008085807220 */ /* 0x040fe40000410000 */
[----:B------:R-:W-:Y:S02]  /*183e0*/  FMUL.FTZ R129, R133, R129 ;  /* 0x0000008185817220 */ /* 0x000fe40000410000 */
[----:B----4-:R-:W-:Y:S01]  /*183f0*/  FFMA.FTZ R143, R208, c[0x0][0x23c], -R138 ;  /* 0x00008f00d08f7a23 */ /* 0x010fe2000001088a */
[----:B------:R-:W-:Y:S01]  /*18400*/  MOV R208, R244 ;  /* 0x000000f400d07202 */ /* 0x000fe20000000f00 */
[C---:B------:R-:W-:Y:S02]  /*18410*/  FMUL.FTZ R130, R132.reuse, R130 ;  /* 0x0000008284827220 */ /* 0x040fe40000410000 */
[----:B------:R-:W-:Y:S02]  /*18420*/  FMUL.FTZ R131, R132, R131 ;  /* 0x0000008384837220 */ /* 0x000fe40000410000 */
[----:B------:R-:W-:Y:S02]  /*18430*/  FFMA.FTZ R141, R141, c[0x0][0x23c], -R140 ;  /* 0x00008f008d8d7a23 */ /* 0x000fe4000001088c */
[----:B-1----:R-:W-:Y:S01]  /*18440*/  FFMA.FTZ R4, R24, c[0x0][0x23c], -R142 ;  /* 0x00008f0018047a23 */ /* 0x002fe2000001088e */
[----:B------:R-:W-:Y:S01]  /*18450*/  F2FP.PACK_AB R147, R243, R57 ;  /* 0x00000039f393723e */ /* 0x000fe200000000ff */
[C---:B------:R-:W-:Y:S02]  /*18460*/  FMUL.FTZ R24, R0.reuse, R164 ;  /* 0x000000a400187220 */ /* 0x040fe40000410000 */
[----:B------:R1:W4:Y:S01]  /*18470*/  MUFU.EX2 R134, R4 ;  /* 0x0000000400867308 */ /* 0x0003220000000800 */
[----:B------:R-:W-:Y:S09]  /*18480*/  FFMA.FTZ R164, R221, c[0x0][0x23c], -R138 ;  /* 0x00008f00dda47a23 */ /* 0x000ff2000001088a */
[----:B------:R4:W-:Y:S01]  /*18490*/  MUFU.EX2 R186, R164 ;  /* 0x000000a400ba7308 */ /* 0x0009e20000000800 */
[--C-:B-1----:R-:W-:Y:S01]  /*184a0*/  FFMA.FTZ R4, R29, c[0x0][0x23c], -R142.reuse ;  /* 0x00008f001d047a23 */ /* 0x102fe2000001088e */
[----:B----4-:R-:W-:Y:S01]  /*184b0*/  F2FP.PACK_AB R144, R247, R134 ;  /* 0x00000086f790723e */ /* 0x010fe200000000ff */
[----:B------:R-:W-:Y:S07]  /*184c0*/  FMUL.FTZ R29, R0, R169 ;  /* 0x000000a9001d7220 */ /* 0x000fee0000410000 */
[----:B------:R1:W4:Y:S01]  /*184d0*/  MUFU.EX2 R67, R4 ;  /* 0x0000000400437308 */ /* 0x0003220000000800 */
[--C-:B------:R-:W-:Y:S09]  /*184e0*/  FFMA.FTZ R164, R226, c[0x0][0x23c], -R139.reuse ;  /* 0x00008f00e2a47a23 */ /* 0x100ff2000001088b */
[----:B------:R-:W-:Y:S01]  /*184f0*/  MUFU.EX2 R181, R164 ;  /* 0x000000a400b57308 */ /* 0x000fe20000000800 */
[----:B-1----:R-:W-:Y:S01]  /*18500*/  FFMA.FTZ R4, R28, c[0x0][0x23c], -R142 ;  /* 0x00008f001c047a23 */ /* 0x002fe2000001088e */
[----:B----4-:R-:W-:Y:S01]  /*18510*/  MOV R183, R67 ;  /* 0x0000004300b77202 */ /* 0x010fe20000000f00 */
[C---:B------:R-:W-:Y:S07]  /*18520*/  FMUL.FTZ R28, R0.reuse, R168 ;  /* 0x000000a8001c7220 */ /* 0x040fee0000410000 */
[----:B------:R1:W4:Y:S02]  /*18530*/  MUFU.EX2 R236, R4 ;  /* 0x0000000400ec7308 */ /* 0x0003240000000800 */
[----:B-1----:R-:W-:Y:S01]  /*18540*/  FMUL.FTZ R4, R133, R148 ;  /* 0x0000009485047220 */ /* 0x002fe20000410000 */
[----:B------:R-:W-:Y:S01]  /*18550*/  F2FP.PACK_AB R148, R137, R9 ;  /* 0x000000098994723e */ /* 0x000fe200000000ff */
[----:B------:R-:W-:Y:S01]  /*18560*/  FMUL.FTZ R9, R0, R145 ;  /* 0x0000009100097220 */ /* 0x000fe20000410000 */
[----:B------:R-:W-:Y:S02]  /*18570*/  F2FP.PACK_AB R145, R136, R34 ;  /* 0x000000228891723e */ /* 0x000fe400000000ff */
[----:B----4-:R-:W-:Y:S01]  /*18580*/  F2FP.PACK_AB R146, R236, R67 ;  /* 0x00000043ec92723e */ /* 0x010fe200000000ff */
[----:B------:R-:W-:Y:S01]  /*18590*/  FMUL.FTZ R67, R132, R207 ;  /* 0x000000cf84437220 */ /* 0x000fe20000410000 */
[----:B---3--:R-:W-:Y:S07]  /*185a0*/  F2FP.PACK_AB R149, R248, R135 ;  /* 0x00000087f895723e */ /* 0x008fee00000000ff */
[-C--:B--2---:R-:W-:Y:S08]  /*185b0*/  HMMA.16816.F32 R4, R148, R20.reuse, R4 ;  /* 0x000000149404723c */ /* 0x084ff00000001804 */
[C---:B------:R-:W-:Y:S07]  /*185c0*/  HMMA.16816.F32 R8, R144.reuse, R20, R8 ;  /* 0x000000149008723c */ /* 0x040fee0000001808 */
[C---:B------:R-:W-:Y:S01]  /*185d0*/  FMUL.FTZ R20, R133.reuse, R160 ;  /* 0x000000a085147220 */ /* 0x040fe20000410000 */
[-C--:B------:R-:W-:Y:S01]  /*185e0*/  HMMA.16816.F32 R12, R144, R22.reuse, R12 ;  /* 0x00000016900c723c */ /* 0x080fe2000000180c */
[----:B------:R-:W-:Y:S03]  /*185f0*/  MOV R160, R51 ;  /* 0x0000003300a07202 */ /* 0x000fe60000000f00 */
[C---:B------:R-:W-:Y:S01]  /*18600*/  FMUL.FTZ R21, R133.reuse, R161 ;  /* 0x000000a185157220 */ /* 0x040fe20000410000 */
[----:B------:R-:W-:Y:S01]  /*18610*/  MOV R161, R34 ;  /* 0x0000002200a17202 */ /* 0x000fe20000000f00 */
[C---:B------:R-:W-:Y:S01]  /*18620*/  FMUL.FTZ R34, R132.reuse, R174 ;  /* 0x000000ae84227220 */ /* 0x040fe20000410000 */
[----:B------:R-:W-:Y:S01]  /*18630*/  MOV R174, R57 ;  /* 0x0000003900ae7202 */ /* 0x000fe20000000f00 */
[C---:B------:R-:W-:Y:S01]  /*18640*/  HMMA.16816.F32 R16, R148.reuse, R22, R16 ;  /* 0x000000169410723c */ /* 0x040fe20000001810 */
[----:B------:R-:W-:Y:S03]  /*18650*/  FMUL.FTZ R51, R132, R191 ;  /* 0x000000bf84337220 */ /* 0x000fe60000410000 */
[C---:B------:R-:W-:Y:S01]  /*18660*/  FMUL.FTZ R57, R0.reuse, R197 ;  /* 0x000000c500397220 */ /* 0x040fe20000410000 */
[----:B------:R-:W-:Y:S01]  /*18670*/  MOV R191, R56 ;  /* 0x0000003800bf7202 */ /* 0x000fe20000000f00 */
[----:B------:R-:W-:Y:S01]  /*18680*/  FMUL.FTZ R56, R0, R196 ;  /* 0x000000c400387220 */ /* 0x000fe20000410000 */
[----:B------:R-:W-:Y:S01]  /*18690*/  MOV R189, R161 ;  /* 0x000000a100bd7202 */ /* 0x000fe20000000f00 */
[C---:B------:R-:W-:Y:S01]  /*186a0*/  FMUL.FTZ R23, R132.reuse, R163 ;  /* 0x000000a384177220 */ /* 0x040fe20000410000 */
[----:B------:R-:W-:Y:S03]  /*186b0*/  MOV R207, R160 ;  /* 0x000000a000cf7202 */ /* 0x000fe60000000f00 */
[----:B------:R-:W-:Y:S01]  /*186c0*/  FMUL.FTZ R22, R132, R162 ;  /* 0x000000a284167220 */ /* 0x000fe20000410000 */
[----:B------:R-:W-:Y:S01]  /*186d0*/  MOV R162, R47 ;  /* 0x0000002f00a27202 */ /* 0x000fe20000000f00 */
[----:B------:R-:W-:Y:S03]  /*186e0*/  FMUL.FTZ R47, R2, R187 ;  /* 0x000000bb022f7220 */ /* 0x000fe60000410000 */
[----:B------:R-:W-:Y:S02]  /*186f0*/  MOV R206, R162 ;  /* 0x000000a200ce7202 */ /* 0x000fe40000000f00 */
[-C--:B------:R-:W-:Y:S01]  /*18700*/  HMMA.16816.F32 R20, R148, R36.reuse, R20 ;  /* 0x000000249414723c */ /* 0x080fe20000001814 */
[----:B------:R-:W-:Y:S07]  /*18710*/  LDSM.16.MT88.4 R160, [R240+0xc800] ;  /* 0x00c80000f0a0783b */ /* 0x000fee0000004200 */
[C---:B------:R-:W-:Y:S07]  /*18720*/  HMMA.16816.F32 R24, R144.reuse, R36, R24 ;  /* 0x000000249018723c */ /* 0x040fee0000001818 */
[C---:B------:R-:W-:Y:S01]  /*18730*/  FMUL.FTZ R36, R133.reuse, R176 ;  /* 0x000000b085247220 */ /* 0x040fe20000410000 */
[-C--:B------:R-:W-:Y:S01]  /*18740*/  HMMA.16816.F32 R28, R144, R38.reuse, R28 ;  /* 0x00000026901c723c */ /* 0x080fe2000000181c */
[----:B------:R-:W-:Y:S02]  /*18750*/  FMUL.FTZ R37, R133, R177 ;  /* 0x000000b185257220 */ /* 0x000fe40000410000 */
[----:B------:R1:W2:Y:S05]  /*18760*/  MUFU.EX2 R177, R143 ;  /* 0x0000008f00b17308 */ /* 0x0002aa0000000800 */
[C---:B------:R-:W-:Y:S07]  /*18770*/  HMMA.16816.F32 R32, R148.reuse, R38, R32 ;  /* 0x000000269420723c */ /* 0x040fee0000001820 */
[C---:B------:R-:W-:Y:S02]  /*18780*/  FMUL.FTZ R38, R132.reuse, R178 ;  /* 0x000000b284267220 */ /* 0x040fe40000410000 */
[C---:B------:R-:W-:Y:S07]  /*18790*/  FMUL.FTZ R39, R132.reuse, R179 ;  /* 0x000000b384277220 */ /* 0x040fee0000410000 */
[-C--:B------:R-:W-:Y:S01]  /*187a0*/  HMMA.16816.F32 R36, R148, R52.reuse, R36 ;  /* 0x000000349424723c */ /* 0x080fe20000001824 */
[--C-:B-1----:R-:W-:Y:S07]  /*187b0*/  FFMA.FTZ R143, R209, c[0x0][0x23c], -R138.reuse ;  /* 0x00008f00d18f7a23 */ /* 0x102fee000001088a */
[C---:B------:R-:W-:Y:S07]  /*187c0*/  HMMA.16816.F32 R40, R144.reuse, R52, R40 ;  /* 0x000000349028723c */ /* 0x040fee0000001828 */
[C---:B------:R-:W-:Y:S01]  /*187d0*/  FMUL.FTZ R53, R133.reuse, R193 ;  /* 0x000000c185357220 */ /* 0x040fe20000410000 */
[-C--:B------:R-:W-:Y:S01]  /*187e0*/  HMMA.16816.F32 R44, R144, R54.reuse, R44 ;  /* 0x00000036902c723c */ /* 0x080fe2000000182c */
[----:B------:R-:W-:Y:S07]  /*187f0*/  FMUL.FTZ R52, R133, R192 ;  /* 0x000000c085347220 */ /* 0x000fee0000410000 */
[C---:B------:R-:W-:Y:S07]  /*18800*/  HMMA.16816.F32 R48, R148.reuse, R54, R48 ;  /* 0x000000369430723c */ /* 0x040fee0000001830 */
[C---:B------:R-:W-:Y:S02]  /*18810*/  FMUL.FTZ R54, R132.reuse, R194 ;  /* 0x000000c284367220 */ /* 0x040fe40000410000 */
[----:B------:R1:W-:Y:S03]  /*18820*/  MUFU.EX2 R194, R143 ;  /* 0x0000008f00c27308 */ /* 0x0003e60000000800 */
[----:B------:R-:W-:Y:S07]  /*18830*/  FMUL.FTZ R55, R132, R195 ;  /* 0x000000c384377220 */ /* 0x000fee0000410000 */
[-C--:B------:R-:W-:Y:S08]  /*18840*/  HMMA.16816.F32 R52, R148, R152.reuse, R52 ;  /* 0x000000989434723c */ /* 0x080ff00000001834 */
[C---:B------:R-:W-:Y:S01]  /*18850*/  HMMA.16816.F32 R56, R144.reuse, R152, R56 ;  /* 0x000000989038723c */ /* 0x040fe20000001838 */
[----:B-1----:R-:W-:Y:S07]  /*18860*/  FFMA.FTZ R143, R210, c[0x0][0x23c], -R138 ;  /* 0x00008f00d28f7a23 */ /* 0x002fee000001088a */
[-C--:B------:R-:W-:Y:S01]  /*18870*/  HMMA.16816.F32 R60, R144, R154.reuse, R60 ;  /* 0x0000009a903c723c */ /* 0x080fe2000000183c */
[----:B------:R1:W3:Y:S07]  /*18880*/  MUFU.EX2 R171, R143 ;  /* 0x0000008f00ab7308 */ /* 0x0002ee0000000800 */
[C---:B------:R-:W-:Y:S01]  /*18890*/  HMMA.16816.F32 R64, R148.reuse, R154, R64 ;  /* 0x0000009a9440723c */ /* 0x040fe20000001840 */
[----:B------:R-:W4:Y:S07]  /*188a0*/  LDSM.16.MT88.4 R152, [R238+0xe000] ;  /* 0x00e00000ee98783b */ /* 0x000f2e0000004200 */
[-C--:B------:R-:W-:Y:S08]  /*188b0*/  HMMA.16816.F32 R68, R148, R156.reuse, R68 ;  /* 0x0000009c9444723c */ /* 0x080ff00000001844 */
[C---:B------:R-:W-:Y:S01]  /*188c0*/  HMMA.16816.F32 R72, R144.reuse, R156, R72 ;  /* 0x0000009c9048723c */ /* 0x040fe20000001848 */
[--C-:B-1----:R-:W-:Y:S07]  /*188d0*/  FFMA.FTZ R143, R211, c[0x0][0x23c], -R139.reuse ;  /* 0x00008f00d38f7a23 */ /* 0x102fee000001088b */
[-C--:B------:R-:W-:Y:S01]  /*188e0*/  HMMA.16816.F32 R76, R144, R158.reuse, R76 ;  /* 0x0000009e904c723c */ /* 0x080fe2000000184c */
[----:B------:R1:W-:Y:S07]  /*188f0*/  MUFU.EX2 R182, R143 ;  /* 0x0000008f00b67308 */ /* 0x0003ee0000000800 */
[C---:B------:R-:W-:Y:S01]  /*18900*/  HMMA.16816.F32 R80, R148.reuse, R158, R80 ;  /* 0x0000009e9450723c */ /* 0x040fe20000001850 */
[----:B------:R-:W2:Y:S07]  /*18910*/  LDSM.16.MT88.4 R156, [R240+0xe000] ;  /* 0x00e00000f09c783b */ /* 0x000eae0000004200 */
[-C--:B----4-:R-:W-:Y:S08]  /*18920*/  HMMA.16816.F32 R84, R148, R152.reuse, R84 ;  /* 0x000000989454723c */ /* 0x090ff00000001854 */
[C---:B------:R-:W-:Y:S01]  /*18930*/  HMMA.16816.F32 R88, R144.reuse, R152, R88 ;  /* 0x000000989058723c */ /* 0x040fe20000001858 */
[--C-:B-1----:R-:W-:Y:S04]  /*18940*/  FFMA.FTZ R143, R217, c[0x0][0x23c], -R139.reuse ;  /* 0x00008f00d98f7a23 */ /* 0x102fe8000001088b */
[----:B------:R1:W4:Y:S03]  /*18950*/  MUFU.EX2 R180, R143 ;  /* 0x0000008f00b47308 */ /* 0x0003260000000800 */
[-C--:B------:R-:W-:Y:S08]  /*18960*/  HMMA.16816.F32 R92, R144, R154.reuse, R92 ;  /* 0x0000009a905c723c */ /* 0x080ff0000000185c */
[C---:B------:R-:W-:Y:S01]  /*18970*/  HMMA.16816.F32 R96, R148.reuse, R154, R96 ;  /* 0x0000009a9460723c */ /* 0x040fe20000001860 */
[----:B------:R-:W3:Y:S07]  /*18980*/  LDSM.16.MT88.4 R152, [R239+0xe000] ;  /* 0x00e00000ef98783b */ /* 0x000eee0000004200 */
[-C--:B--2---:R-:W-:Y:S01]  /*18990*/  HMMA.16816.F32 R100, R148, R156.reuse, R100 ;  /* 0x0000009c9464723c */ /* 0x084fe20000001864 */
[--C-:B-1----:R-:W-:Y:S07]  /*189a0*/  FFMA.FTZ R143, R218, c[0x0][0x23c], -R139.reuse ;  /* 0x00008f00da8f7a23 */ /* 0x102fee000001088b */
[C---:B------:R-:W-:Y:S01]  /*189b0*/  HMMA.16816.F32 R104, R144.reuse, R156, R104 ;  /* 0x0000009c9068723c */ /* 0x040fe20000001868 */
[----:B------:R1:W-:Y:S07]  /*189c0*/  MUFU.EX2 R195, R143 ;  /* 0x0000008f00c37308 */ /* 0x0003ee0000000800 */
[-C--:B------:R-:W-:Y:S08]  /*189d0*/  HMMA.16816.F32 R108, R144, R158.reuse, R108 ;  /* 0x0000009e906c723c */ /* 0x080ff0000000186c */
[C---:B------:R-:W-:Y:S01]  /*189e0*/  HMMA.16816.F32 R112, R148.reuse, R158, R112 ;  /* 0x0000009e9470723c */ /* 0x040fe20000001870 */
[----:B------:R-:W2:Y:S07]  /*189f0*/  LDSM.16.MT88.4 R156, [R237+0xc800] ;  /* 0x00c80000ed9c783b */ /* 0x000eae0000004200 */
[-C--:B---3--:R-:W-:Y:S01]  /*18a00*/  HMMA.16816.F32 R116, R148, R152.reuse, R116 ;  /* 0x000000989474723c */ /* 0x088fe20000001874 */
[--C-:B-1----:R-:W-:Y:S04]  /*18a10*/  FFMA.FTZ R143, R219, c[0x0][0x23c], -R139.reuse ;  /* 0x00008f00db8f7a23 */ /* 0x102fe8000001088b */
[----:B------:R1:W3:Y:S03]  /*18a20*/  MUFU.EX2 R168, R143 ;  /* 0x0000008f00a87308 */ /* 0x0002e60000000800 */
[C---:B------:R-:W-:Y:S08]  /*18a30*/  HMMA.16816.F32 R120, R144.reuse, R152, R120 ;  /* 0x000000989078723c */ /* 0x040ff00000001878 */
[-C--:B------:R-:W-:Y:S07]  /*18a40*/  HMMA.16816.F32 R124, R144, R154.reuse, R124 ;  /* 0x0000009a907c723c */ /* 0x080fee000000187c */
[----:B------:R-:W-:Y:S01]  /*18a50*/  F2FP.PACK_AB R144, R177, R166 ;  /* 0x000000a6b190723e */ /* 0x000fe200000000ff */
[----:B------:R-:W-:Y:S01]  /*18a60*/  HMMA.16816.F32 R128, R148, R154, R128 ;  /* 0x0000009a9480723c */ /* 0x000fe20000001880 */
[----:B------:R-:W2:Y:S03]  /*18a70*/  LDSM.16.MT88.4 R152, [R238+0xc800] ;  /* 0x00c80000ee98783b */ /* 0x000ea60000004200 */
[----:B------:R-:W-:Y:S02]  /*18a80*/  F2FP.PACK_AB R146, R171, R194 ;  /* 0x000000c2ab92723e */ /* 0x000fe400000000ff */
[----:B----4-:R-:W-:Y:S01]  /*18a90*/  F2FP.PACK_AB R145, R180, R182 ;  /* 0x000000b6b491723e */ /* 0x010fe200000000ff */
[--C-:B-1----:R-:W-:Y:S01]  /*18aa0*/  FFMA.FTZ R143, R223, c[0x0][0x23c], -R140.reuse ;  /* 0x00008f00df8f7a23 */ /* 0x102fe2000001088c */
[----:B---3--:R-:W-:Y:S03]  /*18ab0*/  F2FP.PACK_AB R147, R168, R195 ;  /* 0x000000c3a893723e */ /* 0x008fe600000000ff */
[----:B------:R1:W-:Y:S04]  /*18ac0*/  MUFU.EX2 R193, R143 ;  /* 0x0000008f00c17308 */ /* 0x0003e80000000800 */
[-C--:B--2---:R-:W-:Y:S01]  /*18ad0*/  HMMA.16816.F32 R4, R144, R156.reuse, R4 ;  /* 0x0000009c9004723c */ /* 0x084fe20000001804 */
[--C-:B-1----:R-:W-:Y:S05]  /*18ae0*/  FFMA.FTZ R143, R224, c[0x0][0x23c], -R140.reuse ;  /* 0x00008f00e08f7a23 */ /* 0x102fea000001088c */
[----:B------:R1:W2:Y:S02]  /*18af0*/  MUFU.EX2 R178, R143 ;  /* 0x0000008f00b27308 */ /* 0x0002a40000000800 */
[--C-:B-1----:R-:W-:Y:S01]  /*18b00*/  FFMA.FTZ R143, R222, c[0x0][0x23c], -R140.reuse ;  /* 0x00008f00de8f7a23 */ /* 0x102fe2000001088c */
[----:B--2---:R-:W-:Y:S07]  /*18b10*/  F2FP.PACK_AB R149, R178, R193 ;  /* 0x000000c1b295723e */ /* 0x004fee00000000ff */
[----:B------:R1:W-:Y:S02]  /*18b20*/  MUFU.EX2 R176, R143 ;  /* 0x0000008f00b07308 */ /* 0x0003e40000000800 */
[----:B-1----:R-:W-:Y:S08]  /*18b30*/  FFMA.FTZ R143, R228, c[0x0][0x23c], -R140 ;  /* 0x00008f00e48f7a23 */ /* 0x002ff0000001088c */
[----:B------:R1:W2:Y:S02]  /*18b40*/  MUFU.EX2 R170, R143 ;  /* 0x0000008f00aa7308 */ /* 0x0002a40000000800 */
[--C-:B-1----:R-:W-:Y:S01]  /*18b50*/  FFMA.FTZ R143, R233, c[0x0][0x23c], -R142.reuse ;  /* 0x00008f00e98f7a23 */ /* 0x102fe2000001088e */
[----:B--2---:R-:W-:Y:S07]  /*18b60*/  F2FP.PACK_AB R151, R170, R176 ;  /* 0x000000b0aa97723e */ /* 0x004fee00000000ff */
        /* <DEDUP_REMOVED lines=8> */
[--C-:B-1----:R-:W-:Y:S01]  /*18bf0*/  FFMA.FTZ R143, R216, c[0x0][0x23c], -R138.reuse ;  /* 0x00008f00d88f7a23 */ /* 0x102fe2000001088a */
[----:B--2---:R-:W-:Y:S01]  /*18c00*/  F2FP.PACK_AB R150, R169, R198 ;  /* 0x000000c6a996723e */ /* 0x004fe200000000ff */
[----:B------:R-:W-:Y:S06]  /*18c10*/  LDSM.16.MT88.4 R216, [R238+0xf800] ;  /* 0x00f80000eed8783b */ /* 0x000fec0000004200 */
[----:B------:R1:W-:Y:S01]  /*18c20*/  MUFU.EX2 R165, R143 ;  /* 0x0000008f00a57308 */ /* 0x0003e20000000800 */
[C---:B------:R-:W-:Y:S08]  /*18c30*/  HMMA.16816.F32 R8, R148.reuse, R156, R8 ;  /* 0x0000009c9408723c */ /* 0x040ff00000001808 */
[-C--:B------:R-:W-:Y:S08]  /*18c40*/  HMMA.16816.F32 R12, R148, R158.reuse, R12 ;  /* 0x0000009e940c723c */ /* 0x080ff0000000180c */
[C---:B------:R-:W-:Y:S01]  /*18c50*/  HMMA.16816.F32 R16, R144.reuse, R158, R16 ;  /* 0x0000009e9010723c */ /* 0x040fe20000001810 */
[----:B------:R-:W2:Y:S03]  /*18c60*/  LDSM.16.MT88.4 R156, [R239+0xc800] ;  /* 0x00c80000ef9c783b */ /* 0x000ea60000004200 */
[--C-:B-1----:R-:W-:Y:S04]  /*18c70*/  FFMA.FTZ R143, R215, c[0x0][0x23c], -R138.reuse ;  /* 0x00008f00d78f7a23 */ /* 0x102fe8000001088a */
[-C--:B------:R-:W-:Y:S01]  /*18c80*/  HMMA.16816.F32 R20, R144, R152.reuse, R20 ;  /* 0x000000989014723c */ /* 0x080fe20000001814 */
[----:B------:R1:W-:Y:S07]  /*18c90*/  MUFU.EX2 R202, R143 ;  /* 0x0000008f00ca7308 */ /* 0x0003ee0000000800 */
[C---:B------:R-:W-:Y:S08]  /*18ca0*/  HMMA.16816.F32 R24, R148.reuse, R152, R24 ;  /* 0x000000989418723c */ /* 0x040ff00000001818 */
[-C--:B------:R-:W-:Y:S08]  /*18cb0*/  HMMA.16816.F32 R28, R148, R154.reuse, R28 ;  /* 0x0000009a941c723c */ /* 0x080ff0000000181c */
[C---:B------:R-:W-:Y:S01]  /*18cc0*/  HMMA.16816.F32 R32, R144.reuse, R154, R32 ;  /* 0x0000009a9020723c */ /* 0x040fe20000001820 */
[----:B-1----:R-:W-:Y:S01]  /*18cd0*/  FFMA.FTZ R143, R220, c[0x0][0x23c], -R138 ;  /* 0x00008f00dc8f7a23 */ /* 0x002fe2000001088a */
[----:B------:R-:W1:Y:S03]  /*18ce0*/  LDSM.16.MT88.4 R152, [R237+0xe800] ;  /* 0x00e80000ed98783b */ /* 0x000e660000004200 */
[----:B------:R3:W-:Y:S03]  /*18cf0*/  MUFU.EX2 R184, R143 ;  /* 0x0000008f00b87308 */ /* 0x0007e60000000800 */
[-C--:B------:R-:W-:Y:S02]  /*18d00*/  HMMA.16816.F32 R36, R144, R160.reuse, R36 ;  /* 0x000000a09024723c */ /* 0x080fe40000001824 */
[----:B------:R-:W-:Y:S06]  /*18d10*/  LDSM.16.MT88.4 R220, [R240+0xf800] ;  /* 0x00f80000f0dc783b */ /* 0x000fec0000004200 */
[C---:B------:R-:W-:Y:S08]  /*18d20*/  HMMA.16816.F32 R40, R148.reuse, R160, R40 ;  /* 0x000000a09428723c */ /* 0x040ff00000001828 */
[-C--:B------:R-:W-:Y:S01]  /*18d30*/  HMMA.16816.F32 R44, R148, R162.reuse, R44 ;  /* 0x000000a2942c723c */ /* 0x080fe2000000182c */
[--C-:B---3--:R-:W-:Y:S07]  /*18d40*/  FFMA.FTZ R143, R214, c[0x0][0x23c], -R139.reuse ;  /* 0x00008f00d68f7a23 */ /* 0x108fee000001088b */
[C---:B------:R-:W-:Y:S01]  /*18d50*/  HMMA.16816.F32 R48, R144.reuse, R162, R48 ;  /* 0x000000a29030723c */ /* 0x040fe20000001830 */
[----:B------:R3:W-:Y:S01]  /*18d60*/  MUFU.EX2 R199, R143 ;  /* 0x0000008f00c77308 */ /* 0x0007e20000000800 */
[----:B------:R-:W4:Y:S06]  /*18d70*/  LDSM.16.MT88.4 R160, [R238+0xe800] ;  /* 0x00e80000eea0783b */ /* 0x000f2c0000004200 */
[-C--:B--2---:R-:W-:Y:S08]  /*18d80*/  HMMA.16816.F32 R52, R144, R156.reuse, R52 ;  /* 0x0000009c9034723c */ /* 0x084ff00000001834 */
[C---:B------:R-:W-:Y:S08]  /*18d90*/  HMMA.16816.F32 R56, R148.reuse, R156, R56 ;  /* 0x0000009c9438723c */ /* 0x040ff00000001838 */
[-C--:B------:R-:W-:Y:S01]  /*18da0*/  HMMA.16816.F32 R60, R148, R158.reuse, R60 ;  /* 0x0000009e943c723c */ /* 0x080fe2000000183c */
[--C-:B---3--:R-:W-:Y:S04]  /*18db0*/  FFMA.FTZ R143, R213, c[0x0][0x23c], -R139.reuse ;  /* 0x00008f00d58f7a23 */ /* 0x108fe8000001088b */
[----:B------:R2:W-:Y:S03]  /*18dc0*/  MUFU.EX2 R203, R143 ;  /* 0x0000008f00cb7308 */ /* 0x0005e60000000800 */
[C---:B------:R-:W-:Y:S01]  /*18dd0*/  HMMA.16816.F32 R64, R144.reuse, R158, R64 ;  /* 0x0000009e9040723c */ /* 0x040fe20000001840 */
[----:B------:R-:W3:Y:S07]  /*18de0*/  LDSM.16.MT88.4 R156, [R240+0xe800] ;  /* 0x00e80000f09c783b */ /* 0x000eee0000004200 */
[-C--:B-1----:R-:W-:Y:S08]  /*18df0*/  HMMA.16816.F32 R68, R144, R152.reuse, R68 ;  /* 0x000000989044723c */ /* 0x082ff00000001844 */
[C---:B------:R-:W-:Y:S01]  /*18e00*/  HMMA.16816.F32 R72, R148.reuse, R152, R72 ;  /* 0x000000989448723c */ /* 0x040fe20000001848 */
[--C-:B--2---:R-:W-:Y:S07]  /*18e10*/  FFMA.FTZ R143, R225, c[0x0][0x23c], -R139.reuse ;  /* 0x00008f00e18f7a23 */ /* 0x104fee000001088b */
[-C--:B------:R-:W-:Y:S01]  /*18e20*/  HMMA.16816.F32 R76, R148, R154.reuse, R76 ;  /* 0x0000009a944c723c */ /* 0x080fe2000000184c */
[----:B------:R1:W-:Y:S07]  /*18e30*/  MUFU.EX2 R200, R143 ;  /* 0x0000008f00c87308 */ /* 0x0003ee0000000800 */
[C---:B------:R-:W-:Y:S01]  /*18e40*/  HMMA.16816.F32 R80, R144.reuse, R154, R80 ;  /* 0x0000009a9050723c */ /* 0x040fe20000001850 */
[----:B------:R-:W2:Y:S07]  /*18e50*/  LDSM.16.MT88.4 R152, [R239+0xe800] ;  /* 0x00e80000ef98783b */ /* 0x000eae0000004200 */
[-C--:B----4-:R-:W-:Y:S08]  /*18e60*/  HMMA.16816.F32 R84, R144, R160.reuse, R84 ;  /* 0x000000a09054723c */ /* 0x090ff00000001854 */
[C---:B------:R-:W-:Y:S01]  /*18e70*/  HMMA.16816.F32 R88, R148.reuse, R160, R88 ;  /* 0x000000a09458723c */ /* 0x040fe20000001858 */
[--C-:B-1----:R-:W-:Y:S04]  /*18e80*/  FFMA.FTZ R143, R231, c[0x0][0x23c], -R140.reuse ;  /* 0x00008f00e78f7a23 */ /* 0x102fe8000001088c */
[----:B------:R1:W-:Y:S03]  /*18e90*/  MUFU.EX2 R167, R143 ;  /* 0x0000008f00a77308 */ /* 0x0003e60000000800 */
[-C--:B------:R-:W-:Y:S08]  /*18ea0*/  HMMA.16816.F32 R92, R148, R162.reuse, R92 ;  /* 0x000000a2945c723c */ /* 0x080ff0000000185c */
[C---:B------:R-:W-:Y:S01]  /*18eb0*/  HMMA.16816.F32 R96, R144.reuse, R162, R96 ;  /* 0x000000a29060723c */ /* 0x040fe20000001860 */
[----:B------:R-:W4:Y:S07]  /*18ec0*/  LDSM.16.MT88.4 R160, [R237+0xd000] ;  /* 0x00d00000eda0783b */ /* 0x000f2e0000004200 */
[-C--:B---3--:R-:W-:Y:S01]  /*18ed0*/  HMMA.16816.F32 R100, R144, R156.reuse, R100 ;  /* 0x0000009c9064723c */ /* 0x088fe20000001864 */
[--C-:B-1----:R-:W-:Y:S02]  /*18ee0*/  FFMA.FTZ R143, R227, c[0x0][0x23c], -R140.reuse ;  /* 0x00008f00e38f7a23 */ /* 0x102fe4000001088c */
[----:B------:R-:W-:Y:S05]  /*18ef0*/  MUFU.EX2 R227, R141 ;  /* 0x0000008d00e37308 */ /* 0x000fea0000000800 */
[C---:B------:R-:W-:Y:S08]  /*18f00*/  HMMA.16816.F32 R104, R148.reuse, R156, R104 ;  /* 0x0000009c9468723c */ /* 0x040ff00000001868 */
[-C--:B------:R-:W-:Y:S01]  /*18f10*/  HMMA.16816.F32 R108, R148, R158.reuse, R108 ;  /* 0x0000009e946c723c */ /* 0x080fe2000000186c */
[----:B------:R1:W3:Y:S07]  /*18f20*/  MUFU.EX2 R197, R143 ;  /* 0x0000008f00c57308 */ /* 0x0002ee0000000800 */
[C---:B------:R-:W-:Y:S01]  /*18f30*/  HMMA.16816.F32 R112, R144.reuse, R158, R112 ;  /* 0x0000009e9070723c */ /* 0x040fe20000001870 */
[----:B------:R-:W-:Y:S07]  /*18f40*/  LDSM.16.MT88.4 R156, [R240+0xd000] ;  /* 0x00d00000f09c783b */ /* 0x000fee0000004200 */
[-C--:B--2---:R-:W-:Y:S08]  /*18f50*/  HMMA.16816.F32 R116, R144, R152.reuse, R116 ;  /* 0x000000989074723c */ /* 0x084ff00000001874 */
[C---:B------:R-:W-:Y:S01]  /*18f60*/  HMMA.16816.F32 R120, R148.reuse, R152, R120 ;  /* 0x000000989478723c */ /* 0x040fe20000001878 */
[--C-:B-1----:R-:W-:Y:S04]  /*18f70*/  FFMA.FTZ R143, R234, c[0x0][0x23c], -R140.reuse ;  /* 0x00008f00ea8f7a23 */ /* 0x102fe8000001088c */
[----:B------:R1:W-:Y:S03]  /*18f80*/  MUFU.EX2 R244, R143 ;  /* 0x0000008f00f47308 */ /* 0x0003e60000000800 */
[-C--:B------:R-:W-:Y:S07]  /*18f90*/  HMMA.16816.F32 R124, R148, R154.reuse, R124 ;  /* 0x0000009a947c723c */ /* 0x080fee000000187c */
[----:B---3--:R-:W-:Y:S01]  /*18fa0*/  F2FP.PACK_AB R149, R197, R167 ;  /* 0x000000a7c595723e */ /* 0x008fe200000000ff */
[----:B------:R-:W-:Y:S01]  /*18fb0*/  HMMA.16816.F32 R128, R144, R154, R128 ;  /* 0x0000009a9080723c */ /* 0x000fe20000001880 */
[----:B------:R-:W2:Y:S06]  /*18fc0*/  LDSM.16.MT88.4 R152, [R238+0xd000] ;  /* 0x00d00000ee98783b */ /* 0x000eac0000004200 */
[----:B------:R-:W-:Y:S02]  /*18fd0*/  F2FP.PACK_AB R144, R202, R165 ;  /* 0x000000a5ca90723e */ /* 0x000fe400000000ff */
[----:B------:R-:W-:Y:S03]  /*18fe0*/  F2FP.PACK_AB R146, R186, R184 ;  /* 0x000000b8ba92723e */ /* 0x000fe600000000ff */
[----:B------:R-:W-:Y:S01]  /*18ff0*/  F2FP.PACK_AB R145, R203, R199 ;  /* 0x000000c7cb91723e */ /* 0x000fe200000000ff */
[----:B-1----:R-:W-:Y:S01]  /*19000*/  FFMA.FTZ R143, R235, c[0x0][0x23c], -R140 ;  /* 0x00008f00eb8f7a23 */ /* 0x002fe2000001088c */
[----:B------:R-:W-:Y:S03]  /*19010*/  F2FP.PACK_AB R147, R181, R200 ;  /* 0x000000c8b593723e */ /* 0x000fe600000000ff */
[----:B------:R1:W3:Y:S04]  /*19020*/  MUFU.EX2 R187, R143 ;  /* 0x0000008f00bb7308 */ /* 0x0002e80000000800 */
[-C--:B----4-:R-:W-:Y:S01]  /*19030*/  HMMA.16816.F32 R4, R144, R160.reuse, R4 ;  /* 0x000000a09004723c */ /* 0x090fe20000001804 */
[--C-:B-1----:R-:W-:Y:S01]  /*19040*/  FFMA.FTZ R143, R212, c[0x0][0x23c], -R142.reuse ;  /* 0x00008f00d48f7a23 */ /* 0x102fe2000001088e */
[----:B---3--:R-:W-:Y:S01]  /*19050*/  F2FP.PACK_AB R151, R187, R244 ;  /* 0x000000f4bb97723e */ /* 0x008fe200000000ff */
[----:B------:R-:W-:Y:S03]  /*19060*/  LDSM.16.MT88.4 R212, [R237+0xf800] ;  /* 0x00f80000edd4783b */ /* 0x000fe60000004200 */
[----:B------:R1:W-:Y:S02]  /*19070*/  MUFU.EX2 R196, R143 ;  /* 0x0000008f00c47308 */ /* 0x0003e40000000800 */
[--C-:B-1----:R-:W-:Y:S08]  /*19080*/  FFMA.FTZ R143, R249, c[0x0][0x23c], -R142.reuse ;  /* 0x00008f00f98f7a23 */ /* 0x102ff0000001088e */
[----:B------:R1:W3:Y:S02]  /*19090*/  MUFU.EX2 R201, R143 ;  /* 0x0000008f00c97308 */ /* 0x0002e40000000800 */
[--C-:B-1----:R-:W-:Y:S01]  /*190a0*/  FFMA.FTZ R143, R250, c[0x0][0x23c], -R142.reuse ;  /* 0x00008f00fa8f7a23 */ /* 0x102fe2000001088e */
[----:B---3--:R-:W-:Y:S07]  /*190b0*/  F2FP.PACK_AB R148, R201, R196 ;  /* 0x000000c4c994723e */ /* 0x008fee00000000ff */
[----:B------:R1:W-:Y:S02]  /*190c0*/  MUFU.EX2 R252, R143 ;  /* 0x0000008f00fc7308 */ /* 0x0003e40000000800 */
[----:B-1----:R-:W-:Y:S08]  /*190d0*/  FFMA.FTZ R143, R251, c[0x0][0x23c], -R142 ;  /* 0x00008f00fb8f7a23 */ /* 0x002ff0000001088e */
[----:B------:R1:W3:Y:S02]  /*190e0*/  MUFU.EX2 R251, R143 ;  /* 0x0000008f00fb7308 */ /* 0x0002e40000000800 */
[--C-:B-1----:R-:W-:Y:S01]  /*190f0*/  FFMA.FTZ R143, R208, c[0x0][0x23c], -R138.reuse ;  /* 0x00008f00d08f7a23 */ /* 0x102fe2000001088a */
[----:B---3--:R-:W-:Y:S07]  /*19100*/  F2FP.PACK_AB R150, R251, R252 ;  /* 0x000000fcfb96723e */ /* 0x008fee00000000ff */
[----:B------:R1:W-:Y:S01]  /*19110*/  MUFU.EX2 R249, R143 ;  /* 0x0000008f00f97308 */ /* 0x0003e20000000800 */
[C---:B------:R-:W-:Y:S08]  /*19120*/  HMMA.16816.F32 R8, R148.reuse, R160, R8 ;  /* 0x000000a09408723c */ /* 0x040ff00000001808 */
[-C--:B------:R-:W-:Y:S08]  /*19130*/  HMMA.16816.F32 R12, R148, R162.reuse, R12 ;  /* 0x000000a2940c723c */ /* 0x080ff0000000180c */
[C---:B------:R-:W-:Y:S01]  /*19140*/  HMMA.16816.F32 R16, R144.reuse, R162, R16 ;  /* 0x000000a29010723c */ /* 0x040fe20000001810 */
[----:B------:R-:W3:Y:S03]  /*19150*/  LDSM.16.MT88.4 R160, [R239+0xd000] ;  /* 0x00d00000efa0783b */ /* 0x000ee60000004200 */
[--C-:B-1----:R-:W-:Y:S04]  /*19160*/  FFMA.FTZ R143, R207, c[0x0][0x23c], -R138.reuse ;  /* 0x00008f00cf8f7a23 */ /* 0x102fe8000001088a */
[-C--:B--2---:R-:W-:Y:S01]  /*19170*/  HMMA.16816.F32 R20, R144, R152.reuse, R20 ;  /* 0x000000989014723c */ /* 0x084fe20000001814 */
[----:B------:R1:W-:Y:S07]  /*19180*/  MUFU.EX2 R250, R143 ;  /* 0x0000008f00fa7308 */ /* 0x0003ee0000000800 */
[C---:B------:R-:W-:Y:S08]  /*19190*/  HMMA.16816.F32 R24, R148.reuse, R152, R24 ;  /* 0x000000989418723c */ /* 0x040ff00000001818 */
[-C--:B------:R-:W-:Y:S08]  /*191a0*/  HMMA.16816.F32 R28, R148, R154.reuse, R28 ;  /* 0x0000009a941c723c */ /* 0x080ff0000000181c */
[C---:B------:R-:W-:Y:S01]  /*191b0*/  HMMA.16816.F32 R32, R144.reuse, R154, R32 ;  /* 0x0000009a9020723c */ /* 0x040fe20000001820 */
[--C-:B-1----:R-:W-:Y:S01]  /*191c0*/  FFMA.FTZ R143, R206, c[0x0][0x23c], -R138.reuse ;  /* 0x00008f00ce8f7a23 */ /* 0x102fe2000001088a */
[----:B------:R-:W1:Y:S02]  /*191d0*/  LDSM.16.MT88.4 R152, [R237+0xf000] ;  /* 0x00f00000ed98783b */ /* 0x000e640000004200 */
[----:B------:R-:W-:Y:S01]  /*191e0*/  FFMA.FTZ R138, R205, c[0x0][0x23c], -R138 ;  /* 0x00008f00cd8a7a23 */ /* 0x000fe2000001088a */
[----:B------:R-:W-:Y:S01]  /*191f0*/  MUFU.EX2 R235, R143 ;  /* 0x0000008f00eb7308 */ /* 0x000fe20000000800 */
[----:B------:R-:W-:Y:S02]  /*19200*/  MOV R205, R189 ;  /* 0x000000bd00cd7202 */ /* 0x000fe40000000f00 */
[-C--:B------:R-:W-:Y:S07]  /*19210*/  HMMA.16816.F32 R36, R144, R156.reuse, R36 ;  /* 0x0000009c9024723c */ /* 0x080fee0000001824 */
[----:B------:R2:W-:Y:S01]  /*19220*/  MUFU.EX2 R234, R138 ;  /* 0x0000008a00ea7308 */ /* 0x0005e20000000800 */
[C---:B------:R-:W-:Y:S08]  /*19230*/  HMMA.16816.F32 R40, R148.reuse, R156, R40 ;  /* 0x0000009c9428723c */ /* 0x040ff00000001828 */
[-C--:B------:R-:W-:Y:S08]  /*19240*/  HMMA.16816.F32 R44, R148, R158.reuse, R44 ;  /* 0x0000009e942c723c */ /* 0x080ff0000000182c */
[C---:B------:R-:W-:Y:S01]  /*19250*/  HMMA.16816.F32 R48, R144.reuse, R158, R48 ;  /* 0x0000009e9030723c */ /* 0x040fe20000001830 */
[----:B------:R-:W4:Y:S03]  /*19260*/  LDSM.16.MT88.4 R156, [R238+0xf000] ;  /* 0x00f00000ee9c783b */ /* 0x000f260000004200 */
[--C-:B--2---:R-:W-:Y:S04]  /*19270*/  FFMA.FTZ R138, R204, c[0x0][0x23c], -R139.reuse ;  /* 0x00008f00cc8a7a23 */ /* 0x104fe8000001088b */
[-C--:B---3--:R-:W-:Y:S01]  /*19280*/  HMMA.16816.F32 R52, R144, R160.reuse, R52 ;  /* 0x000000a09034723c */ /* 0x088fe20000001834 */
[----:B------:R2:W-:Y:S07]  /*19290*/  MUFU.EX2 R232, R138 ;  /* 0x0000008a00e87308 */ /* 0x0005ee0000000800 */
[C---:B------:R-:W-:Y:S08]  /*192a0*/  HMMA.16816.F32 R56, R148.reuse, R160, R56 ;  /* 0x000000a09438723c */ /* 0x040ff00000001838 */
[-C--:B------:R-:W-:Y:S08]  /*192b0*/  HMMA.16816.F32 R60, R148, R162.reuse, R60 ;  /* 0x000000a2943c723c */ /* 0x080ff0000000183c */
[C---:B------:R-:W-:Y:S01]  /*192c0*/  HMMA.16816.F32 R64, R144.reuse, R162, R64 ;  /* 0x000000a29040723c */ /* 0x040fe20000001840 */
[----:B------:R-:W3:Y:S03]  /*192d0*/  LDSM.16.MT88.4 R160, [R240+0xf000] ;  /* 0x00f00000f0a0783b */ /* 0x000ee60000004200 */
[--C-:B--2---:R-:W-:Y:S04]  /*192e0*/  FFMA.FTZ R138, R191, c[0x0][0x23c], -R139.reuse ;  /* 0x00008f00bf8a7a23 */ /* 0x104fe8000001088b */
[-C--:B-1----:R-:W-:Y:S01]  /*192f0*/  HMMA.16816.F32 R68, R144, R152.reuse, R68 ;  /* 0x000000989044723c */ /* 0x082fe20000001844 */
[----:B------:R1:W2:Y:S07]  /*19300*/  MUFU.EX2 R233, R138 ;  /* 0x0000008a00e97308 */ /* 0x0002ae0000000800 */
[C---:B------:R-:W-:Y:S08]  /*19310*/  HMMA.16816.F32 R72, R148.reuse, R152, R72 ;  /* 0x000000989448723c */ /* 0x040ff00000001848 */
[-C--:B------:R-:W-:Y:S08]  /*19320*/  HMMA.16816.F32 R76, R148, R154.reuse, R76 ;  /* 0x0000009a944c723c */ /* 0x080ff0000000184c */
[C---:B------:R-:W-:Y:S01]  /*19330*/  HMMA.16816.F32 R80, R144.reuse, R154, R80 ;  /* 0x0000009a9050723c */ /* 0x040fe20000001850 */
[--C-:B-1----:R-:W-:Y:S01]  /*19340*/  FFMA.FTZ R138, R190, c[0x0][0x23c], -R139.reuse ;  /* 0x00008f00be8a7a23 */ /* 0x102fe2000001088b */
[----:B------:R-:W1:Y:S02]  /*19350*/  LDSM.16.MT88.4 R152, [R239+0xf000] ;  /* 0x00f00000ef98783b */ /* 0x000e640000004200 */
[----:B------:R-:W-:Y:S01]  /*19360*/  FFMA.FTZ R139, R172, c[0x0][0x23c], -R139 ;  /* 0x00008f00ac8b7a23 */ /* 0x000fe2000001088b */
[----:B------:R3:W-:Y:S01]  /*19370*/  MUFU.EX2 R231, R138 ;  /* 0x0000008a00e77308 */ /* 0x0007e20000000800 */
[----:B--2---:R-:W-:Y:S02]  /*19380*/  F2FP.PACK_AB R141, R233, R232 ;  /* 0x000000e8e98d723e */ /* 0x004fe400000000ff */
[-C--:B----4-:R-:W-:Y:S02]  /*19390*/  HMMA.16816.F32 R84, R144, R156.reuse, R84 ;  /* 0x0000009c9054723c */ /* 0x090fe40000001854 */
[----:B------:R-:W2:Y:S05]  /*193a0*/  LDL.LU R172, [R1+0x44] ;  /* 0x0000440001ac7983 */ /* 0x000eaa0000300800 */
[----:B------:R-:W-:Y:S01]  /*193b0*/  MUFU.EX2 R230, R139 ;  /* 0x0000008b00e67308 */ /* 0x000fe20000000800 */
[C---:B------:R-:W-:Y:S08]  /*193c0*/  HMMA.16816.F32 R88, R148.reuse, R156, R88 ;  /* 0x0000009c9458723c */ /* 0x040ff00000001858 */
[-C--:B------:R-:W-:Y:S01]  /*193d0*/  HMMA.16816.F32 R92, R148, R158.reuse, R92 ;  /* 0x0000009e945c723c */ /* 0x080fe2000000185c */
[--C-:B---3--:R-:W-:Y:S02]  /*193e0*/  FFMA.FTZ R138, R188, c[0x0][0x23c], -R140.reuse ;  /* 0x00008f00bc8a7a23 */ /* 0x108fe4000001088c */
[----:B------:R-:W3:Y:S05]  /*193f0*/  LDL.LU R188, [R1+0x48] ;  /* 0x0000480001bc7983 */ /* 0x000eea0000300800 */
[C---:B------:R-:W-:Y:S01]  /*19400*/  HMMA.16816.F32 R96, R144.reuse, R158, R96 ;  /* 0x0000009e9060723c */ /* 0x040fe20000001860 */
[----:B------:R4:W-:Y:S01]  /*19410*/  MUFU.EX2 R229, R138 ;  /* 0x0000008a00e57308 */ /* 0x0009e20000000800 */
[----:B------:R-:W3:Y:S04]  /*19420*/  LDL.LU R204, [R1+0x5c] ;  /* 0x00005c0001cc7983 */ /* 0x000ee80000300800 */
[----:B------:R-:W3:Y:S02]  /*19430*/  LDL.LU R209, [R1+0x40] ;  /* 0x0000400001d17983 */ /* 0x000ee40000300800 */
[-C--:B------:R-:W-:Y:S02]  /*19440*/  HMMA.16816.F32 R100, R144, R160.reuse, R100 ;  /* 0x000000a09064723c */ /* 0x080fe40000001864 */
[----:B------:R-:W3:Y:S04]  /*19450*/  LDL.LU R208, [R1+0x50] ;  /* 0x0000500001d07983 */ /* 0x000ee80000300800 */
[----:B------:R-:W3:Y:S02]  /*19460*/  LDL.LU R164, [R1+0x54] ;  /* 0x0000540001a47983 */ /* 0x000ee40000300800 */
[C---:B------:R-:W-:Y:S02]  /*19470*/  HMMA.16816.F32 R104, R148.reuse, R160, R104 ;  /* 0x000000a09468723c */ /* 0x040fe40000001868 */
[----:B------:R-:W3:Y:S04]  /*19480*/  LDL.LU R143, [R1+0x58] ;  /* 0x00005800018f7983 */ /* 0x000ee80000300800 */
[----:B------:R-:W2:Y:S02]  /*19490*/  LDSM.16.MT88.4 R156, [R237+0xd800] ;  /* 0x00d80000ed9c783b */ /* 0x000ea40000004200 */
[-C--:B------:R-:W-:Y:S01]  /*194a0*/  HMMA.16816.F32 R108, R148, R162.reuse, R108 ;  /* 0x000000a2946c723c */ /* 0x080fe2000000186c */
[--C-:B----4-:R-:W-:Y:S03]  /*194b0*/  FFMA.FTZ R138, R185, c[0x0][0x23c], -R140.reuse ;  /* 0x00008f00b98a7a23 */ /* 0x110fe6000001088c */
[----:B------:R-:W-:Y:S01]  /*194c0*/  FFMA.FTZ R140, R3, c[0x0][0x23c], -R140 ;  /* 0x00008f00038c7a23 */ /* 0x000fe2000001088c */
[----:B------:R-:W-:Y:S01]  /*194d0*/  MOV R185, R174 ;  /* 0x000000ae00b97202 */ /* 0x000fe20000000f00 */
[--C-:B------:R-:W-:Y:S01]  /*194e0*/  FFMA.FTZ R3, R175, c[0x0][0x23c], -R142.reuse ;  /* 0x00008f00af037a23 */ /* 0x100fe2000001088e */
[----:B------:R-:W-:Y:S01]  /*194f0*/  MUFU.EX2 R228, R138 ;  /* 0x0000008a00e47308 */ /* 0x000fe20000000800 */
[C---:B------:R-:W-:Y:S08]  /*19500*/  HMMA.16816.F32 R112, R144.reuse, R162, R112 ;  /* 0x000000a29070723c */ /* 0x040ff00000001870 */
[-C--:B-1----:R-:W-:Y:S01]  /*19510*/  HMMA.16816.F32 R116, R144, R152.reuse, R116 ;  /* 0x000000989074723c */ /* 0x082fe20000001874 */
[----:B------:R1:W-:Y:S07]  /*19520*/  MUFU.EX2 R224, R3 ;  /* 0x0000000300e07308 */ /* 0x0003ee0000000800 */
[C---:B------:R-:W-:Y:S03]  /*19530*/  HMMA.16816.F32 R120, R148.reuse, R152, R120 ;  /* 0x000000989478723c */ /* 0x040fe60000001878 */
[----:B------:R4:W4:Y:S05]  /*19540*/  MUFU.EX2 R226, R140 ;  /* 0x0000008c00e27308 */ /* 0x00092a0000000800 */
[-C--:B------:R-:W-:Y:S08]  /*19550*/  HMMA.16816.F32 R124, R148, R154.reuse, R124 ;  /* 0x0000009a947c723c */ /* 0x080ff0000000187c */
[----:B------:R-:W-:Y:S01]  /*19560*/  HMMA.16816.F32 R128, R144, R154, R128 ;  /* 0x0000009a9080723c */ /* 0x000fe20000001880 */
[--C-:B-1----:R-:W-:Y:S04]  /*19570*/  FFMA.FTZ R3, R173, c[0x0][0x23c], -R142.reuse ;  /* 0x00008f00ad037a23 */ /* 0x102fe8000001088e */
[----:B------:R2:W1:Y:S01]  /*19580*/  MUFU.EX2 R225, R3 ;  /* 0x0000000300e17308 */ /* 0x0004620000000800 */
[----:B----4-:R-:W-:Y:S02]  /*19590*/  F2FP.PACK_AB R140, R250, R249 ;  /* 0x000000f9fa8c723e */ /* 0x010fe400000000ff */
[----:B------:R-:W-:Y:S01]  /*195a0*/  F2FP.PACK_AB R211, R226, R227 ;  /* 0x000000e3e2d3723e */ /* 0x000fe200000000ff */
[--C-:B--2---:R-:W-:Y:S02]  /*195b0*/  FFMA.FTZ R3, R172, c[0x0][0x23c], -R142.reuse ;  /* 0x00008f00ac037a23 */ /* 0x104fe4000001088e */
[----:B------:R-:W2:Y:S04]  /*195c0*/  LDSM.16.MT88.4 R172, [R238+0xd800] ;  /* 0x00d80000eeac783b */ /* 0x000ea80000004200 */
[----:B------:R4:W-:Y:S01]  /*195d0*/  MUFU.EX2 R139, R3 ;  /* 0x00000003008b7308 */ /* 0x0009e20000000800 */
[----:B---3--:R-:W-:Y:S03]  /*195e0*/  FFMA.FTZ R142, R188, c[0x0][0x23c], -R142 ;  /* 0x00008f00bc8e7a23 */ /* 0x008fe6000001088e */
[----:B------:R-:W3:Y:S06]  /*195f0*/  LDSM.16.MT88.4 R188, [R240+0xd800] ;  /* 0x00d80000f0bc783b */ /* 0x000eec0000004200 */
[----:B------:R2:W2:Y:S01]  /*19600*/  MUFU.EX2 R138, R142 ;  /* 0x0000008e008a7308 */ /* 0x0004a20000000800 */
[----:B------:R-:W-:Y:S04]  /*19610*/  FFMA.FTZ R2, R2, R204, R205 ;  /* 0x000000cc02027223 */ /* 0x000fe800000100cd */
[----:B----4-:R-:W-:Y:S01]  /*19620*/  FADD.FTZ R3, R136, R2 ;  /* 0x0000000288037221 */ /* 0x010fe20000010000 */
[----:B------:R-:W3:Y:S01]  /*19630*/  LDSM.16.MT88.4 R204, [R239+0xd800] ;  /* 0x00d80000efcc783b */ /* 0x000ee20000004200 */
[----:B------:R-:W-:Y:S01]  /*19640*/  FFMA.FTZ R133, R133, R208, R209 ;  /* 0x000000d085857223 */ /* 0x000fe200000100d1 */
[----:B------:R-:W-:Y:S02]  /*19650*/  F2FP.PACK_AB R209, R228, R229 ;  /* 0x000000e5e4d1723e */ /* 0x000fe400000000ff */
[----:B-1----:R-:W-:Y:S01]  /*19660*/  F2FP.PACK_AB R208, R225, R224 ;  /* 0x000000e0e1d0723e */ /* 0x002fe200000000ff */
[----:B------:R-:W-:Y:S03]  /*19670*/  FFMA.FTZ R132, R132, R164, R135 ;  /* 0x000000a484847223 */ /* 0x000fe60000010087 */
[----:B------:R-:W4:Y:S01]  /*19680*/  LDL.LU R135, [R1+0xc8] ;  /* 0x0000c80001877983 */ /* 0x000f220000300800 */
[----:B------:R-:W-:Y:S02]  /*19690*/  FADD.FTZ R133, R137, R133 ;  /* 0x0000008589857221 */ /* 0x000fe40000010000 */
[----:B------:R-:W-:Y:S01]  /*196a0*/  FFMA.FTZ R0, R0, R143, R134 ;  /* 0x0000008f00007223 */ /* 0x000fe20000010086 */
[----:B------:R-:W-:Y:S01]  /*196b0*/  F2FP.PACK_AB R143, R230, R231 ;  /* 0x000000e7e68f723e */ /* 0x000fe200000000ff */
[----:B------:R-:W4:Y:S01]  /*196c0*/  LDL.LU R134, [R1+0xc4] ;  /* 0x0000c40001867983 */ /* 0x000f220000300800 */
[----:B------:R-:W-:Y:S02]  /*196d0*/  FADD.FTZ R132, R248, R132 ;  /* 0x00000084f8847221 */ /* 0x000fe40000010000 */
[----:B------:R-:W-:Y:S01]  /*196e0*/  FADD.FTZ R2, R247, R0 ;  /* 0x00000000f7027221 */ /* 0x000fe20000010000 */
[----:B------:R-:W4:Y:S01]  /*196f0*/  LDL.LU R136, [R1+0xc0] ;  /* 0x0000c00001887983 */ /* 0x000f220000300800 */
[----:B--2---:R-:W-:Y:S02]  /*19700*/  F2FP.PACK_AB R142, R234, R235 ;  /* 0x000000ebea8e723e */ /* 0x004fe400000000ff */
[----:B------:R-:W-:Y:S01]  /*19710*/  MOV R0, R185 ;  /* 0x000000b900007202 */ /* 0x000fe20000000f00 */
[----:B------:R-:W2:Y:S01]  /*19720*/  LDL.LU R137, [R1+0xbc] ;  /* 0x0000bc0001897983 */ /* 0x000ea20000300800 */
[----:B------:R-:W-:Y:S03]  /*19730*/  F2FP.PACK_AB R210, R138, R139 ;  /* 0x0000008b8ad2723e */ /* 0x000fe600000000ff */
[-C--:B------:R-:W-:Y:S01]  /*19740*/  HMMA.16816.F32 R148, R140, R156.reuse, R4 ;  /* 0x0000009c8c94723c */ /* 0x080fe20000001804 */
[----:B------:R-:W1:Y:S01]  /*19750*/  LDSM.16.MT88.4 R4, [R239+0xf800] ;  /* 0x00f80000ef04783b */ /* 0x000e620000004200 */
[----:B------:R-:W-:Y:S02]  /*19760*/  FADD.FTZ R0, R0, R3 ;  /* 0x0000000300007221 */ /* 0x000fe40000010000 */
[----:B------:R-:W-:Y:S02]  /*19770*/  FADD.FTZ R3, R246, R133 ;  /* 0x00000085f6037221 */ /* 0x000fe40000010000 */
[----:B------:R-:W-:Y:S02]  /*19780*/  FADD.FTZ R0, R243, R0 ;  /* 0x00000000f3007221 */ /* 0x000fe40000010000 */
[C---:B------:R-:W-:Y:S01]  /*19790*/  HMMA.16816.F32 R144, R208.reuse, R156, R8 ;  /* 0x0000009cd090723c */ /* 0x040fe20000001808 */
[----:B------:R1:W5:Y:S03]  /*197a0*/  LDL.LU R248, [R1+0xb8] ;  /* 0x0000b80001f87983 */ /* 0x0003660000300800 */
[----:B------:R-:W-:Y:S01]  /*197b0*/  FADD.FTZ R3, R242, R3 ;  /* 0x00000003f2037221 */ /* 0x000fe20000010000 */
[----:B------:R1:W5:Y:S02]  /*197c0*/  LDL.LU R247, [R1+0xb4] ;  /* 0x0000b40001f77983 */ /* 0x0003640000300800 */
[----:B------:R-:W-:Y:S01]  /*197d0*/  MOV R8, R201 ;  /* 0x000000c900087202 */ /* 0x000fe20000000f00 */
[-C--:B------:R-:W-:Y:S01]  /*197e0*/  HMMA.16816.F32 R152, R208, R158.reuse, R12 ;  /* 0x0000009ed098723c */ /* 0x080fe2000000180c */
[----:B------:R1:W5:Y:S03]  /*197f0*/  LDL.LU R246, [R1+0xb0] ;  /* 0x0000b00001f67983 */ /* 0x0003660000300800 */
[----:B------:R-:W-:Y:S02]  /*19800*/  MOV R11, R166 ;  /* 0x000000a6000b7202 */ /* 0x000fe40000000f00 */
[----:B------:R-:W-:Y:S02]  /*19810*/  MOV R9, R192 ;  /* 0x000000c000097202 */ /* 0x000fe40000000f00 */
[C---:B------:R-:W-:Y:S01]  /*19820*/  HMMA.16816.F32 R156, R140.reuse, R158, R16 ;  /* 0x0000009e8c9c723c */ /* 0x040fe20000001810 */
[----:B------:R-:W-:Y:S03]  /*19830*/  MOV R15, R181 ;  /* 0x000000b5000f7202 */ /* 0x000fe60000000f00 */
[----:B------:R-:W-:Y:S01]  /*19840*/  MOV R12, R200 ;  /* 0x000000c8000c7202 */ /* 0x000fe20000000f00 */
[----:B------:R-:W-:Y:S01]  /*19850*/  FADD.FTZ R11, R11, R3 ;  /* 0x000000030b0b7221 */ /* 0x000fe20000010000 */
[----:B------:R-:W-:Y:S02]  /*19860*/  MOV R13, R187 ;  /* 0x000000bb000d7202 */ /* 0x000fe40000000f00 */
[-C--:B------:R-:W-:Y:S01]  /*19870*/  HMMA.16816.F32 R160, R140, R172.reuse, R20 ;  /* 0x000000ac8ca0723c */ /* 0x080fe20000001814 */
[----:B------:R-:W-:Y:S03]  /*19880*/  MOV R18, R203 ;  /* 0x000000cb00127202 */ /* 0x000fe60000000f00 */
[----:B------:R-:W-:Y:S02]  /*19890*/  MOV R17, R202 ;  /* 0x000000ca00117202 */ /* 0x000fe40000000f00 */
[----:B------:R-:W-:Y:S02]  /*198a0*/  MOV R16, R197 ;  /* 0x000000c500107202 */ /* 0x000fe40000000f00 */
[----:B------:R-:W-:Y:S04]  /*198b0*/  MOV R21, R165 ;  /* 0x000000a500157202 */ /* 0x000fe80000000f00 */
[----:B------:R-:W-:Y:S02]  /*198c0*/  MOV R20, R167 ;  /* 0x000000a700147202 */ /* 0x000fe40000000f00 */
[C---:B------:R-:W-:Y:S01]  /*198d0*/  HMMA.16816.F32 R164, R208.reuse, R172, R24 ;  /* 0x000000acd0a4723c */ /* 0x040fe20000001818 */
[----:B------:R-:W-:Y:S02]  /*198e0*/  MOV R23, R196 ;  /* 0x000000c400177202 */ /* 0x000fe40000000f00 */
[----:B------:R-:W-:Y:S02]  /*198f0*/  MOV R22, R199 ;  /* 0x000000c700167202 */ /* 0x000fe40000000f00 */
[----:B------:R-:W-:Y:S02]  /*19900*/  MOV R10, R180 ;  /* 0x000000b4000a7202 */ /* 0x000fe40000000f00 */
[----:B------:R-:W-:Y:S02]  /*19910*/  MOV R27, R169 ;  /* 0x000000a9001b7202 */ /* 0x000fe40000000f00 */
[----:B------:R-:W-:Y:S03]  /*19920*/  MOV R26, R168 ;  /* 0x000000a8001a7202 */ /* 0x000fe60000000f00 */
[----:B------:R-:W-:Y:S02]  /*19930*/  MOV R25, R171 ;  /* 0x000000ab00197202 */ /* 0x000fe40000000f00 */
[----:B------:R-:W-:Y:S02]  /*19940*/  MOV R24, R170 ;  /* 0x000000aa00187202 */ /* 0x000fe40000000f00 */
[-C--:B------:R-:W-:Y:S01]  /*19950*/  HMMA.16816.F32 R168, R208, R174.reuse, R28 ;  /* 0x000000aed0a8723c */ /* 0x080fe2000000181c */
[----:B------:R-:W-:Y:S02]  /*19960*/  MOV R19, R184 ;  /* 0x000000b800137202 */ /* 0x000fe40000000f00 */
[----:B------:R-:W-:Y:S04]  /*19970*/  MOV R14, R186 ;  /* 0x000000ba000e7202 */ /* 0x000fe80000000f00 */
[----:B------:R-:W-:Y:S01]  /*19980*/  MOV R31, R198 ;  /* 0x000000c6001f7202 */ /* 0x000fe20000000f00 */
[C---:B------:R-:W-:Y:S01]  /*19990*/  HMMA.16816.F32 R172, R140.reuse, R174, R32 ;  /* 0x000000ae8cac723c */ /* 0x040fe20000001820 */
[----:B------:R-:W-:Y:S03]  /*199a0*/  MOV R30, R195 ;  /* 0x000000c3001e7202 */ /* 0x000fe60000000f00 */
[----:B------:R-:W-:Y:S02]  /*199b0*/  MOV R29, R194 ;  /* 0x000000c2001d7202 */ /* 0x000fe40000000f00 */
[----:B------:R-:W-:Y:S02]  /*199c0*/  MOV R28, R193 ;  /* 0x000000c1001c7202 */ /* 0x000fe40000000f00 */
[----:B------:R-:W-:Y:S04]  /*199d0*/  MOV R32, R179 ;  /* 0x000000b300207202 */ /* 0x000fe80000000f00 */
[----:B------:R-:W-:Y:S02]  /*199e0*/  MOV R33, R178 ;  /* 0x000000b200217202 */ /* 0x000fe40000000f00 */
[----:B------:R-:W-:Y:S02]  /*199f0*/  MOV R34, R177 ;  /* 0x000000b100227202 */ /* 0x000fe40000000f00 */
[----:B------:R-:W-:Y:S02]  /*19a00*/  MOV R35, R176 ;  /* 0x000000b000237202 */ /* 0x000fe40000000f00 */
[-C--:B---3--:R-:W-:Y:S07]  /*19a10*/  HMMA.16816.F32 R176, R140, R188.reuse, R36 ;  /* 0x000000bc8cb0723c */ /* 0x088fee0000001824 */
[----:B------:R-:W-:Y:S02]  /*19a20*/  MOV R38, R183 ;  /* 0x000000b700267202 */ /* 0x000fe40000000f00 */
[----:B------:R-:W-:Y:S02]  /*19a30*/  MOV R39, R182 ;  /* 0x000000b600277202 */ /* 0x000fe40000000f00 */
[C---:B------:R-:W-:Y:S01]  /*19a40*/  HMMA.16816.F32 R180, R208.reuse, R188, R40 ;  /* 0x000000bcd0b4723c */ /* 0x040fe20000001828 */
[----:B------:R-:W-:Y:S02]  /*19a50*/  MOV R37, R38 ;  /* 0x0000002600257202 */ /* 0x000fe40000000f00 */
[----:B------:R-:W-:Y:S02]  /*19a60*/  MOV R38, R39 ;  /* 0x0000002700267202 */ /* 0x000fe40000000f00 */
[----:B------:R-:W-:Y:S02]  /*19a70*/  MOV R39, R32 ;  /* 0x0000002000277202 */ /* 0x000fe40000000f00 */
[----:B------:R-:W-:Y:S01]  /*19a80*/  MOV R32, R33 ;  /* 0x0000002100207202 */ /* 0x000fe20000000f00 */
[-C--:B------:R-:W-:Y:S01]  /*19a90*/  HMMA.16816.F32 R184, R208, R190.reuse, R44 ;  /* 0x000000bed0b8723c */ /* 0x080fe2000000182c */
[----:B------:R-:W-:Y:S03]  /*19aa0*/  MOV R33, R34 ;  /* 0x0000002200217202 */ /* 0x000fe60000000f00 */
[----:B------:R-:W-:Y:S02]  /*19ab0*/  MOV R34, R35 ;  /* 0x0000002300227202 */ /* 0x000fe40000000f00 */
[----:B------:R-:W-:Y:S01]  /*19ac0*/  MOV R35, R28 ;  /* 0x0000001c00237202 */ /* 0x000fe20000000f00 */
[----:B------:R-:W-:Y:S01]  /*19ad0*/  FADD.FTZ R11, R33, R11 ;  /* 0x0000000b210b7221 */ /* 0x000fe20000010000 */
[C---:B------:R-:W-:Y:S01]  /*19ae0*/  HMMA.16816.F32 R188, R140.reuse, R190, R48 ;  /* 0x000000be8cbc723c */ /* 0x040fe20000001830 */
[----:B------:R-:W-:Y:S03]  /*19af0*/  MOV R28, R29 ;  /* 0x0000001d001c7202 */ /* 0x000fe60000000f00 */
[----:B------:R-:W-:Y:S02]  /*19b00*/  MOV R29, R30 ;  /* 0x0000001e001d7202 */ /* 0x000fe40000000f00 */
[----:B------:R-:W-:Y:S02]  /*19b10*/  MOV R30, R31 ;  /* 0x0000001f001e7202 */ /* 0x000fe40000000f00 */
[-C--:B------:R-:W-:Y:S01]  /*19b20*/  HMMA.16816.F32 R192, R140, R204.reuse, R52 ;  /* 0x000000cc8cc0723c */ /* 0x080fe20000001834 */
[----:B------:R-:W-:Y:S03]  /*19b30*/  MOV R31, R24 ;  /* 0x00000018001f7202 */ /* 0x000fe60000000f00 */
[----:B------:R-:W-:Y:S02]  /*19b40*/  MOV R24, R25 ;  /* 0x0000001900187202 */ /* 0x000fe40000000f00 */
[----:B------:R-:W-:Y:S02]  /*19b50*/  MOV R25, R26 ;  /* 0x0000001a00197202 */ /* 0x000fe40000000f00 */
        /* <DEDUP_REMOVED lines=11> */
[----:B------:R-:W-:Y:S01]  /*19c10*/  MOV R18, R8 ;  /* 0x0000000800127202 */ /* 0x000fe20000000f00 */
[----:B------:R-:W-:Y:S01]  /*19c20*/  FADD.FTZ R8, R245, R132 ;  /* 0x00000084f5087221 */ /* 0x000fe20000010000 */
[-C--:B------:R-:W-:Y:S01]  /*19c30*/  HMMA.16816.F32 R68, R140, R212.reuse, R68 ;  /* 0x000000d48c44723c */ /* 0x080fe20000001844 */
[----:B------:R3:W5:Y:S03]  /*19c40*/  LDL.LU R245, [R1+0xac] ;  /* 0x0000ac0001f57983 */ /* 0x0007660000300800 */
[----:B------:R-:W-:Y:S01]  /*19c50*/  MOV R36, R37 ;  /* 0x0000002500247202 */ /* 0x000fe20000000f00 */
[----:B------:R-:W-:Y:S01]  /*19c60*/  FADD.FTZ R8, R241, R8 ;  /* 0x00000008f1087221 */ /* 0x000fe20000010000 */
[----:B------:R-:W-:Y:S02]  /*19c70*/  MOV R37, R35 ;  /* 0x0000002300257202 */ /* 0x000fe40000000f00 */
[C---:B------:R-:W-:Y:S01]  /*19c80*/  HMMA.16816.F32 R72, R208.reuse, R212, R72 ;  /* 0x000000d4d048723c */ /* 0x040fe20000001848 */
[----:B------:R-:W-:Y:S03]  /*19c90*/  MOV R35, R28 ;  /* 0x0000001c00237202 */ /* 0x000fe60000000f00 */
[----:B------:R-:W-:Y:S01]  /*19ca0*/  MOV R28, R29 ;  /* 0x0000001d001c7202 */ /* 0x000fe20000000f00 */
[----:B------:R-:W-:Y:S01]  /*19cb0*/  FADD.FTZ R2, R36, R2 ;  /* 0x0000000224027221 */ /* 0x000fe20000010000 */
[----:B------:R-:W-:Y:S01]  /*19cc0*/  MOV R29, R30 ;  /* 0x0000001e001d7202 */ /* 0x000fe20000000f00 */
[----:B------:R-:W-:Y:S01]  /*19cd0*/  FADD.FTZ R0, R37, R0 ;  /* 0x0000000025007221 */ /* 0x000fe20000010000 */
[-C--:B------:R-:W-:Y:S01]  /*19ce0*/  HMMA.16816.F32 R76, R208, R214.reuse, R76 ;  /* 0x000000d6d04c723c */ /* 0x080fe2000000184c */
[----:B------:R-:W-:Y:S03]  /*19cf0*/  MOV R30, R31 ;  /* 0x0000001f001e7202 */ /* 0x000fe60000000f00 */
[----:B------:R-:W-:Y:S01]  /*19d00*/  MOV R31, R24 ;  /* 0x00000018001f7202 */ /* 0x000fe20000000f00 */
[----:B------:R-:W-:Y:S01]  /*19d10*/  FADD.FTZ R2, R236, R2 ;  /* 0x00000002ec027221 */ /* 0x000fe20000010000 */
[----:B------:R-:W-:Y:S01]  /*19d20*/  MOV R24, R25 ;  /* 0x0000001900187202 */ /* 0x000fe20000000f00 */
[----:B------:R-:W-:Y:S01]  /*19d30*/  FADD.FTZ R0, R32, R0 ;  /* 0x0000000020007221 */ /* 0x000fe20000010000 */
        /* <DEDUP_REMOVED lines=19> */
[----:B------:R-:W-:Y:S03]  /*19e70*/  FADD.FTZ R10, R10, R3 ;  /* 0x000000030a0a7221 */ /* 0x000fe60000010000 */
[----:B------:R-:W-:Y:S01]  /*19e80*/  FADD.FTZ R3, R35, R11 ;  /* 0x0000000b23037221 */ /* 0x000fe20000010000 */
[----:B------:R-:W-:Y:S01]  /*19e90*/  MOV R18, R244 ;  /* 0x000000f400127202 */ /* 0x000fe20000000f00 */
[----:B------:R-:W-:Y:S01]  /*19ea0*/  FADD.FTZ R9, R25, R0 ;  /* 0x0000000019097221 */ /* 0x000fe20000010000 */
[----:B------:R3:W5:Y:S01]  /*19eb0*/  LDL.LU R244, [R1+0xa8] ;  /* 0x0000a80001f47983 */ /* 0x0007620000300800 */
[C---:B------:R-:W-:Y:S01]  /*19ec0*/  HMMA.16816.F32 R96, R140.reuse, R218, R96 ;  /* 0x000000da8c60723c */ /* 0x040fe20000001860 */
[----:B------:R-:W-:Y:S02]  /*19ed0*/  FADD.FTZ R2, R28, R10 ;  /* 0x0000000a1c027221 */ /* 0x000fe40000010000 */
[----:B------:R3:W5:Y:S01]  /*19ee0*/  LDL.LU R243, [R1+0xa4] ;  /* 0x0000a40001f37983 */ /* 0x0007620000300800 */
[----:B------:R-:W-:Y:S02]  /*19ef0*/  FADD.FTZ R3, R31, R3 ;  /* 0x000000031f037221 */ /* 0x000fe40000010000 */
[----:B------:R-:W-:Y:S01]  /*19f00*/  FADD.FTZ R0, R26, R8 ;  /* 0x000000081a007221 */ /* 0x000fe20000010000 */
[----:B------:R3:W5:Y:S01]  /*19f10*/  LDL.LU R242, [R1+0xa0] ;  /* 0x0000a00001f27983 */ /* 0x0007620000300800 */
[-C--:B------:R-:W-:Y:S01]  /*19f20*/  HMMA.16816.F32 R100, R140, R220.reuse, R100 ;  /* 0x000000dc8c64723c */ /* 0x080fe20000001864 */
[----:B------:R-:W-:Y:S02]  /*19f30*/  FADD.FTZ R2, R24, R2 ;  /* 0x0000000218027221 */ /* 0x000fe40000010000 */
[----:B------:R3:W5:Y:S01]  /*19f40*/  LDL.LU R241, [R1+0x9c] ;  /* 0x00009c0001f17983 */ /* 0x0007620000300800 */
[----:B------:R-:W-:Y:S02]  /*19f50*/  FADD.FTZ R3, R27, R3 ;  /* 0x000000031b037221 */ /* 0x000fe40000010000 */
[----:B------:R-:W-:Y:S01]  /*19f60*/  FADD.FTZ R0, R22, R0 ;  /* 0x0000000016007221 */ /* 0x000fe20000010000 */
[----:B------:R3:W5:Y:S01]  /*19f70*/  LDL.LU R236, [R1+0x98] ;  /* 0x0000980001ec7983 */ /* 0x0007620000300800 */
[----:B------:R-:W-:Y:S01]  /*19f80*/  FADD.FTZ R2, R20, R2 ;  /* 0x0000000214027221 */ /* 0x000fe20000010000 */
[C---:B------:R-:W-:Y:S03]  /*19f90*/  HMMA.16816.F32 R104, R208.reuse, R220, R104 ;  /* 0x000000dcd068723c */ /* 0x040fe60000001868 */
[----:B------:R-:W-:Y:S02]  /*19fa0*/  FADD.FTZ R8, R21, R9 ;  /* 0x0000000915087221 */ /* 0x000fe40000010000 */
[----:B------:R-:W-:Y:S02]  /*19fb0*/  FADD.FTZ R3, R23, R3 ;  /* 0x0000000317037221 */ /* 0x000fe40000010000 */
[----:B------:R-:W-:Y:S01]  /*19fc0*/  FADD.FTZ R0, R18, R0 ;  /* 0x0000000012007221 */ /* 0x000fe20000010000 */
[-C--:B------:R-:W-:Y:S01]  /*19fd0*/  HMMA.16816.F32 R108, R208, R222.reuse, R108 ;  /* 0x000000ded06c723c */ /* 0x080fe2000000186c */
[----:B------:R-:W-:Y:S03]  /*19fe0*/  FADD.FTZ R9, R16, R2 ;  /* 0x0000000210097221 */ /* 0x000fe60000010000 */
[----:B------:R-:W-:Y:S02]  /*19ff0*/  FADD.FTZ R2, R17, R8 ;  /* 0x0000000811027221 */ /* 0x000fe40000010000 */
[----:B------:R-:W-:Y:S02]  /*1a000*/  FADD.FTZ R3, R19, R3 ;  /* 0x0000000313037221 */ /* 0x000fe40000010000 */
[----:B------:R-:W-:Y:S01]  /*1a010*/  FADD.FTZ R0, R13, R0 ;  /* 0x000000000d007221 */ /* 0x000fe20000010000 */
[C---:B------:R-:W-:Y:S03]  /*1a020*/  HMMA.16816.F32 R112, R140.reuse, R222, R112 ;  /* 0x000000de8c70723c */ /* 0x040fe60000001870 */
[----:B------:R-:W-:Y:S02]  /*1a030*/  FADD.FTZ R2, R252, R2 ;  /* 0x00000002fc027221 */ /* 0x000fe40000010000 */
[----:B------:R-:W-:Y:S02]  /*1a040*/  FADD.FTZ R8, R14, R3 ;  /* 0x000000030e087221 */ /* 0x000fe40000010000 */
[----:B------:R-:W-:Y:S01]  /*1a050*/  FADD.FTZ R0, R229, R0 ;  /* 0x00000000e5007221 */ /* 0x000fe20000010000 */
[-C--:B-1----:R-:W-:Y:S01]  /*1a060*/  HMMA.16816.F32 R116, R140, R4.reuse, R116 ;  /* 0x000000048c74723c */ /* 0x082fe20000001874 */
[----:B------:R-:W-:Y:S03]  /*1a070*/  FADD.FTZ R2, R251, R2 ;  /* 0x00000002fb027221 */ /* 0x000fe60000010000 */
[----:B------:R-:W-:Y:S04]  /*1a080*/  FADD.FTZ R8, R249, R8 ;  /* 0x00000008f9087221 */ /* 0x000fe80000010000 */
[C---:B------:R-:W-:Y:S07]  /*1a090*/  HMMA.16816.F32 R120, R208.reuse, R4, R120 ;  /* 0x00000004d078723c */ /* 0x040fee0000001878 */
[----:B------:R-:W-:Y:S01]  /*1a0a0*/  FADD.FTZ R4, R12, R9 ;  /* 0x000000090c047221 */ /* 0x000fe20000010000 */
[-C--:B------:R-:W-:Y:S01]  /*1a0b0*/  HMMA.16816.F32 R124, R208, R6.reuse, R124 ;  /* 0x00000006d07c723c */ /* 0x080fe2000000187c */
[----:B------:R-:W-:Y:S03]  /*1a0c0*/  FADD.FTZ R5, R228, R0 ;  /* 0x00000000e4057221 */ /* 0x000fe60000010000 */
[----:B------:R-:W-:Y:S02]  /*1a0d0*/  FADD.FTZ R3, R15, R4 ;  /* 0x000000040f037221 */ /* 0x000fe40000010000 */
[----:B------:R-:W-:Y:S02]  /*1a0e0*/  FADD.FTZ R5, R227, R5 ;  /* 0x00000005e3057221 */ /* 0x000fe40000010000 */
[----:B------:R-:W-:Y:S01]  /*1a0f0*/  FADD.FTZ R4, R232, R3 ;  /* 0x00000003e8047221 */ /* 0x000fe20000010000 */
[----:B------:R-:W-:Y:S03]  /*1a100*/  HMMA.16816.F32 R128, R140, R6, R128 ;  /* 0x000000068c80723c */ /* 0x000fe60000001880 */
[----:B------:R-:W-:Y:S02]  /*1a110*/  FADD.FTZ R3, R224, R2 ;  /* 0x00000002e0037221 */ /* 0x000fe40000010000 */
[----:B------:R-:W-:Y:S02]  /*1a120*/  FADD.FTZ R2, R250, R8 ;  /* 0x00000008fa027221 */ /* 0x000fe40000010000 */
[----:B------:R-:W-:Y:S01]  /*1a130*/  FADD.FTZ R0, R233, R4 ;  /* 0x00000004e9007221 */ /* 0x000fe20000010000 */
[----:B----4-:R-:W-:Y:S01]  /*1a140*/  MOV R140, R135 ;  /* 0x00000087008c7202 */ /* 0x010fe20000000f00 */
[----:B------:R-:W-:Y:S03]  /*1a150*/  FADD.FTZ R5, R226, R5 ;  /* 0x00000005e2057221 */ /* 0x000fe60000010000 */
[----:B------:R-:W-:Y:S02]  /*1a160*/  FADD.FTZ R3, R225, R3 ;  /* 0x00000003e1037221 */ /* 0x000fe40000010000 */
[----:B------:R3:W-:Y:S01]  /*1a170*/  STL [R1+0x5c], R5 ;  /* 0x00005c0501007387 */ /* 0x0007e20000100800 */
[----:B------:R-:W-:Y:S02]  /*1a180*/  FADD.FTZ R4, R235, R2 ;  /* 0x00000002eb047221 */ /* 0x000fe40000010000 */
[----:B------:R-:W-:Y:S01]  /*1a190*/  FADD.FTZ R2, R231, R0 ;  /* 0x00000000e7027221 */ /* 0x000fe20000010000 */
[----:B--2---:R-:W-:Y:S01]  /*1a1a0*/  MOV R132, R137 ;  /* 0x0000008900847202 */ /* 0x004fe20000000f00 */
[----:B------:R-:W-:Y:S01]  /*1a1b0*/  FADD.FTZ R0, R139, R3 ;  /* 0x000000038b007221 */ /* 0x000fe20000010000 */
[----:B------:R-:W-:Y:S01]  /*1a1c0*/  MOV R139, R134 ;  /* 0x00000086008b7202 */ /* 0x000fe20000000f00 */
        /* <DEDUP_REMOVED lines=8> */
.L_x_421:
        /* <DEDUP_REMOVED lines=138> */
[----:B------:R-:W-:Y:S01]  /*1aaf0*/  FMUL.FTZ R174, R3, R174 ;  /* 0x000000ae03ae7220 */ /* 0x000fe20000410000 */
[----:B------:R-:W-:Y:S01]  /*1ab00*/  F2FP.PACK_AB R28, R129, R128 ;  /* 0x00000080811c723e */ /* 0x000fe200000000ff */
        /* <DEDUP_REMOVED lines=307> */
.L_x_426:
[----:B---34-:R-:W-:Y:S05]  /*1be40*/  BSYNC B0 ;  /* 0x0000000000007941 */ /* 0x018fea0003800000 */
.L_x_425:
        /* <DEDUP_REMOVED lines=36> */
.L_x_428:
[----:B----4-:R-:W-:Y:S05]  /*1c090*/  BSYNC B0 ;  /* 0x0000000000007941 */ /* 0x010fea0003800000 */
.L_x_427:
        /* <DEDUP_REMOVED lines=18> */
.L_x_430:
[----:B------:R-:W-:Y:S05]  /*1c1c0*/  BSYNC B0 ;  /* 0x0000000000007941 */ /* 0x000fea0003800000 */
.L_x_429:
        /* <DEDUP_REMOVED lines=18> */
.L_x_432:
[----:B------:R-:W-:Y:S05]  /*1c2f0*/  BSYNC B0 ;  /* 0x0000000000007941 */ /* 0x000fea0003800000 */
.L_x_431:
        /* <DEDUP_REMOVED lines=18> */
.L_x_434:
[----:B------:R-:W-:Y:S05]  /*1c420*/  BSYNC B0 ;  /* 0x0000000000007941 */ /* 0x000fea0003800000 */
.L_x_433:
        /* <DEDUP_REMOVED lines=18> */
.L_x_436:
[----:B------:R-:W-:Y:S05]  /*1c550*/  BSYNC B0 ;  /* 0x0000000000007941 */ /* 0x000fea0003800000 */
.L_x_435:
        /* <DEDUP_REMOVED lines=18> */
.L_x_438:
[----:B------:R-:W-:Y:S05]  /*1c680*/  BSYNC B0 ;  /* 0x0000000000007941 */ /* 0x000fea0003800000 */
.L_x_437:
        /* <DEDUP_REMOVED lines=18> */
.L_x_440:
[----:B------:R-:W-:Y:S05]  /*1c7b0*/  BSYNC B0 ;  /* 0x0000000000007941 */ /* 0x000fea0003800000 */
.L_x_439:
        /* <DEDUP_REMOVED lines=19> */
.L_x_375:
        /* <DEDUP_REMOVED lines=74> */
.L_x_442:
[----:B------:R-:W-:Y:S05]  /*1cd90*/  BSYNC B0 ;  /* 0x0000000000007941 */ /* 0x000fea0003800000 */
.L_x_441:
        /* <DEDUP_REMOVED lines=18> */
.L_x_444:
[----:B------:R-:W-:Y:S05]  /*1cec0*/  BSYNC B0 ;  /* 0x0000000000007941 */ /* 0x000fea0003800000 */
.L_x_443:
        /* <DEDUP_REMOVED lines=18> */
.L_x_446:
[----:B------:R-:W-:Y:S05]  /*1cff0*/  BSYNC B0 ;  /* 0x0000000000007941 */ /* 0x000fea0003800000 */
.L_x_445:
        /* <DEDUP_REMOVED lines=18> */
.L_x_448:
[----:B------:R-:W-:Y:S05]  /*1d120*/  BSYNC B0 ;  /* 0x0000000000007941 */ /* 0x000fea0003800000 */
.L_x_447:
        /* <DEDUP_REMOVED lines=18> */
.L_x_450:
[----:B------:R-:W-:Y:S05]  /*1d250*/  BSYNC B0 ;  /* 0x0000000000007941 */ /* 0x000fea0003800000 */
.L_x_449:
        /* <DEDUP_REMOVED lines=18> */
.L_x_452:
[----:B------:R-:W-:Y:S05]  /*1d380*/  BSYNC B0 ;  /* 0x0000000000007941 */ /* 0x000fea0003800000 */
.L_x_451:
        /* <DEDUP_REMOVED lines=18> */
.L_x_454:
[----:B------:R-:W-:Y:S05]  /*1d4b0*/  BSYNC B0 ;  /* 0x0000000000007941 */ /* 0x000fea0003800000 */
.L_x_453:
        /* <DEDUP_REMOVED lines=18> */
.L_x_456:
[----:B------:R-:W-:Y:S05]  /*1d5e0*/  BSYNC B0 ;  /* 0x0000000000007941 */ /* 0x000fea0003800000 */
.L_x_455:
        /* <DEDUP_REMOVED lines=67> */
.L_x_457:
        /* <DEDUP_REMOVED lines=14> */
.L_x_1399:


//--------------------- .text._ZN5flash16flash_fwd_kernelI23Flash_fwd_kernel_traitsILi128ELi64ELi64ELi4ELb0ELb0EN7cutlass6half_tE19Flash_kernel_traitsILi128ELi64ELi64ELi4ES3_EELb0ELb1ELb0ELb0ELb1ELb1ELb0ELb0EEEvNS_16Flash_fwd_paramsE --------------------------
	.section	.text._ZN5flash16flash_fwd_kernelI23Flash_fwd_kernel_traitsILi128ELi64ELi64ELi4ELb0ELb0EN7cutlass6half_tE19Flash_kernel_traitsILi128ELi64ELi64ELi4ES3_EELb0ELb1ELb0ELb0ELb1ELb1ELb0ELb0EEEvNS_16Flash_fwd_paramsE,"ax",@progbits
	.sectioninfo	@"SHI_REGISTERS=184"
	.align	128
        .global         _ZN5flash16flash_fwd_kernelI23Flash_fwd_kernel_traitsILi128ELi64ELi64ELi4ELb0ELb0EN7cutlass6half_tE19Flash_kernel_traitsILi128ELi64ELi64ELi4ES3_EELb0ELb1ELb0ELb0ELb1ELb1ELb0ELb0EEEvNS_16Flash_fwd_paramsE
        .type           _ZN5flash16flash_fwd_kernelI23Flash_fwd_kernel_traitsILi128ELi64ELi64ELi4ELb0ELb0EN7cutlass6half_tE19Flash_kernel_traitsILi128ELi64ELi64ELi4ES3_EELb0ELb1ELb0ELb0ELb1ELb1ELb0ELb0EEEvNS_16Flash_fwd_paramsE,@function
        .size           _ZN5flash16flash_fwd_kernelI23Flash_fwd_kernel_traitsILi128ELi64ELi64ELi4ELb0ELb0EN7cutlass6half_tE19Flash_kernel_traitsILi128ELi64ELi64ELi4ES3_EELb0ELb1ELb0ELb0ELb1ELb1ELb0ELb0EEEvNS_16Flash_fwd_paramsE,(.L_x_1400 - _ZN5flash16flash_fwd_kernelI23Flash_fwd_kernel_traitsILi128ELi64ELi64ELi4ELb0ELb0EN7cutlass6half_tE19Flash_kernel_traitsILi128ELi64ELi64ELi4ES3_EELb0ELb1ELb0ELb0ELb1ELb1ELb0ELb0EEEvNS_16Flash_fwd_paramsE)
        .other          _ZN5flash16flash_fwd_kernelI23Flash_fwd_kernel_traitsILi128ELi64ELi64ELi4ELb0ELb0EN7cutlass6half_tE19Flash_kernel_traitsILi128ELi64ELi64ELi4ES3_EELb0ELb1ELb0ELb0ELb1ELb1ELb0ELb0EEEvNS_16Flash_fwd_paramsE,@"STO_CUDA_ENTRY STV_DEFAULT"
_ZN5flash16flash_fwd_kernelI23Flash_fwd_kernel_traitsILi128ELi64ELi64ELi4ELb0ELb0EN7cutlass6half_tE19Flash_kernel_traitsILi128ELi64ELi64ELi4ES3_EELb0ELb1ELb0ELb0ELb1ELb1ELb0ELb0EEEvNS_16Flash_fwd_paramsE:
.text._ZN5flash16flash_fwd_kernelI23Flash_fwd_kernel_traitsILi128ELi64ELi64ELi4ELb0ELb0EN7cutlass6half_tE19Flash_kernel_traitsILi128ELi64ELi64ELi4ES3_EELb0ELb1ELb0ELb0ELb1ELb1ELb0ELb0EEEvNS_16Flash_fwd_paramsE:
[----:B------:R-:W-:Y:S02]  /*0000*/  MOV R1, c[0x0][0x28] ;  /* 0x00000a0000017a02 */ /* 0x000fe40000000f00 */
[----:B------:R-:W1:Y:S01]  /*0010*/  S2R R15, SR_CTAID.Y ;  /* 0x00000000000f7919 */ /* 0x000e620000002600 */
[----:B------:R-:W-:Y:S01]  /*0020*/  ISETP.NE.U32.AND P0, PT, RZ, c[0x0][0x250], PT ;  /* 0x00009400ff007a0c */ /* 0x000fe20003f05070 */
[----:B------:R-:W-:Y:S01]  /*0030*/  IMAD.MOV.U32 R11, RZ, RZ, RZ ;  /* 0x000000ffff0b7224 */ /* 0x000fe200078e00ff */
[----:B------:R-:W-:Y:S01]  /*0040*/  ISETP.NE.U32.AND P2, PT, RZ, c[0x0][0x258], PT ;  /* 0x00009600ff007a0c */ /* 0x000fe20003f45070 */
[----:B------:R-:W-:Y:S01]  /*0050*/  ULDC.64 UR10, c[0x0][0x118] ;  /* 0x00004600000a7ab9 */ /* 0x000fe20000000a00 */
[----:B------:R-:W-:Y:S02]  /*0060*/  ISETP.NE.AND.EX P0, PT, RZ, c[0x0][0x254], PT, P0 ;  /* 0x00009500ff007a0c */ /* 0x000fe40003f05300 */
[----:B------:R-:W-:-:S11]  /*0070*/  ISETP.NE.AND.EX P2, PT, RZ, c[0x0][0x25c], PT, P2 ;  /* 0x00009700ff007a0c */ /* 0x000fd60003f45320 */
[----:B------:R-:W-:Y:S02]  /*0080*/  @P0 IMAD.MOV.U32 R2, RZ, RZ, 0x4 ;  /* 0x00000004ff020424 */ /* 0x000fe400078e00ff */
[----:B------:R-:W-:Y:S02]  /*0090*/  @P2 IMAD.MOV.U32 R0, RZ, RZ, 0x4 ;  /* 0x00000004ff002424 */ /* 0x000fe400078e00ff */
[----:B-1----:R-:W-:-:S04]  /*00a0*/  @P0 IMAD.WIDE R2, R15, R2, c[0x0][0x250] ;  /* 0x000094000f020625 */ /* 0x002fc800078e0202 */
[----:B------:R-:W-:Y:S01]  /*00b0*/  @P2 IMAD.WIDE R4, R15, R0, c[0x0][0x258] ;  /* 0x000096000f042625 */ /* 0x000fe200078e0200 */
[----:B------:R-:W2:Y:S04]  /*00c0*/  @P0 LDG.E R11, [R2.64] ;  /* 0x0000000a020b0981 */ /* 0x000ea8000c1e1900 */
[----:B------:R-:W2:Y:S01]  /*00d0*/  @P2 LDG.E R6, [R4.64] ;  /* 0x0000000a04062981 */ /* 0x000ea2000c1e1900 */
[----:B------:R-:W-:-:S03]  /*00e0*/  @!P2 ISETP.NE.U32.AND P1, PT, RZ, c[0x0][0x268], PT ;  /* 0x00009a00ff00aa0c */ /* 0x000fc60003f25070 */
[----:B------:R-:W1:Y:S01]  /*00f0*/  S2R R172, SR_CTAID.X ;  /* 0x0000000000ac7919 */ /* 0x000e620000002500 */
[----:B------:R-:W-:-:S04]  /*0100*/  @!P2 ISETP.NE.AND.EX P1, PT, RZ, c[0x0][0x26c], PT, P1 ;  /* 0x00009b00ff00aa0c */ /* 0x000fc80003f25310 */
[----:B------:R-:W-:Y:S01]  /*0110*/  @!P2 SEL R0, RZ, c[0x0][0x21c], !P1 ;  /* 0x00008700ff00aa07 */ /* 0x000fe20004800000 */
[----:B-1----:R-:W-:-:S05]  /*0120*/  IMAD.SHL.U32 R80, R172, 0x40, RZ ;  /* 0x00000040ac507824 */ /* 0x002fca00078e00ff */
[----:B------:R-:W-:Y:S01]  /*0130*/  ISETP.GE.AND P0, PT, R80, c[0x0][0x214], PT ;  /* 0x0000850050007a0c */ /* 0x000fe20003f06270 */
[--C-:B--2---:R-:W-:Y:S01]  /*0140*/  @P2 IMAD.IADD R6, R6, 0x1, -R11.reuse ;  /* 0x0000000106062824 */ /* 0x104fe200078e0a0b */
[----:B------:R-:W-:-:S11]  /*0150*/  @!P2 IADD3 R6, R0, c[0x0][0x218], -R11 ;  /* 0x000086000006aa10 */ /* 0x000fd60007ffe80b */
[----:B------:R-:W-:Y:S05]  /*0160*/  @P0 EXIT ;  /* 0x000000000000094d */ /* 0x000fea0003800000 */
[----:B------:R-:W-:Y:S01]  /*0170*/  IADD3 R3, R80, 0x7f, RZ ;  /* 0x0000007f50037810 */ /* 0x000fe20007ffe0ff */
[----:B------:R-:W1:Y:S01]  /*0180*/  S2R R14, SR_CTAID.Z ;  /* 0x00000000000e7919 */ /* 0x000e620000002700 */
[C---:B------:R-:W-:Y:S02]  /*0190*/  IADD3 R5, R6.reuse, 0x3f, RZ ;  /* 0x0000003f06057810 */ /* 0x040fe40007ffe0ff */
[----:B------:R-:W-:Y:S01]  /*01a0*/  IADD3 R3, R6, -c[0x0][0x214], R3 ;  /* 0x8000850006037a10 */ /* 0x000fe20007ffe003 */
[----:B------:R-:W2:Y:S01]  /*01b0*/  S2R R7, SR_TID.X ;  /* 0x0000000000077919 */ /* 0x000ea20000002100 */
[----:B------:R-:W-:Y:S02]  /*01c0*/  SHF.R.S32.HI R0, RZ, 0x1f, R5 ;  /* 0x0000001fff007819 */ /* 0x000fe40000011405 */
[----:B------:R-:W-:Y:S02]  /*01d0*/  IADD3 R3, R3, c[0x0][0x2e8], RZ ;  /* 0x0000ba0003037a10 */ /* 0x000fe40007ffe0ff */
[----:B------:R-:W-:-:S02]  /*01e0*/  LEA.HI R0, R0, R5, RZ, 0x6 ;  /* 0x0000000500007211 */ /* 0x000fc400078f30ff */
[----:B------:R-:W-:Y:S02]  /*01f0*/  SHF.R.S32.HI R2, RZ, 0x1f, R3 ;  /* 0x0000001fff027819 */ /* 0x000fe40000011403 */
[----:B------:R-:W-:Y:S02]  /*0200*/  SHF.R.S32.HI R0, RZ, 0x6, R0 ;  /* 0x00000006ff007819 */ /* 0x000fe40000011400 */
[----:B------:R-:W-:-:S04]  /*0210*/  LEA.HI R2, R2, R3, RZ, 0x6 ;  /* 0x0000000302027211 */ /* 0x000fc800078f30ff */
[----:B------:R-:W-:-:S04]  /*0220*/  SHF.R.S32.HI R3, RZ, 0x6, R2 ;  /* 0x00000006ff037819 */ /* 0x000fc80000011402 */
[----:B------:R-:W-:-:S04]  /*0230*/  IMNMX R28, R0, R3, PT ;  /* 0x00000003001c7217 */ /* 0x000fc80003800200 */
[----:B------:R-:W-:-:S13]  /*0240*/  ISETP.GE.AND P0, PT, R28, 0x1, PT ;  /* 0x000000011c00780c */ /* 0x000fda0003f06270 */
[----:B------:R-:W-:Y:S05]  /*0250*/  @!P0 BRA `(.L_x_458) ;  /* 0x00005cf000008947 */ /* 0x000fea0003800000 */
[----:B-12---:R-:W-:Y:S01]  /*0260*/  IABS R8, c[0x0][0x1c8] ;  /* 0x0000720000087a13 */ /* 0x006fe20000000000 */
[----:B------:R-:W-:Y:S01]  /*0270*/  ULDC.64 UR4, c[0x0][0x190] ;  /* 0x0000640000047ab9 */ /* 0x000fe20000000a00 */
[----:B------:R-:W-:Y:S01]  /*0280*/  SHF.R.S32.HI R30, RZ, 0x1f, R7 ;  /* 0x0000001fff1e7819 */ /* 0x000fe20000011407 */
[----:B------:R-:W-:Y:S01]  /*0290*/  USHF.L.U32 UR13, UR4, 0x5, URZ ;  /* 0x00000005040d7899 */ /* 0x000fe2000800063f */
[----:B------:R-:W1:Y:S01]  /*02a0*/  I2F.RP R0, R8 ;  /* 0x0000000800007306 */ /* 0x000e620000209400 */
[----:B------:R-:W-:Y:S01]  /*02b0*/  SHF.R.S32.HI R13, RZ, 0x1f, R15 ;  /* 0x0000001fff0d7819 */ /* 0x000fe2000001140f */
[----:B------:R-:W-:Y:S01]  /*02c0*/  UMOV UR6, 0x5 ;  /* 0x0000000500067882 */ /* 0x000fe20000000000 */
[CC--:B------:R-:W-:Y:S01]  /*02d0*/  LEA.HI R16, R30.reuse, R7.reuse, RZ, 0x3 ;  /* 0x000000071e107211 */ /* 0x0c0fe200078f18ff */
[----:B------:R-:W-:Y:S01]  /*02e0*/  USHF.L.U64.HI UR12, UR4, UR6, UR5 ;  /* 0x00000006040c7299 */ /* 0x000fe20008010205 */
[----:B------:R-:W-:Y:S01]  /*02f0*/  LEA.HI R12, R30, R7, RZ, 0x4 ;  /* 0x000000071e0c7211 */ /* 0x000fe200078f20ff */
[----:B------:R-:W-:Y:S01]  /*0300*/  UMOV UR7, 0x6 ;  /* 0x0000000600077882 */ /* 0x000fe20000000000 */
[----:B------:R-:W-:Y:S01]  /*0310*/  SHF.R.S32.HI R20, RZ, 0x3, R16 ;  /* 0x00000003ff147819 */ /* 0x000fe20000011410 */
[----:B------:R-:W-:Y:S01]  /*0320*/  ULDC.64 UR4, c[0x0][0x198] ;  /* 0x0000660000047ab9 */ /* 0x000fe20000000a00 */
[----:B------:R-:W-:Y:S01]  /*0330*/  LOP3.LUT R2, R16, 0xfffffff8, RZ, 0xc0, !PT ;  /* 0xfffffff810027812 */ /* 0x000fe200078ec0ff */
[----:B------:R-:W-:Y:S01]  /*0340*/  USHF.L.U64.HI UR7, UR4, UR7, UR5 ;  /* 0x0000000704077299 */ /* 0x000fe20008010205 */
[----:B------:R-:W-:Y:S01]  /*0350*/  SHF.R.S32.HI R21, RZ, 0x1f, R20 ;  /* 0x0000001fff157819 */ /* 0x000fe20000011414 */
[C---:B------:R-:W-:Y:S01]  /*0360*/  IMAD.SHL.U32 R5, R20.reuse, 0x40, RZ ;  /* 0x0000004014057824 */ /* 0x040fe200078e00ff */
[----:B------:R-:W-:Y:S01]  /*0370*/  IADD3 R23, P0, R20, R11, RZ ;  /* 0x0000000b14177210 */ /* 0x000fe20007f1e0ff */
[----:B------:R-:W-:Y:S01]  /*0380*/  IMAD.IADD R2, R7, 0x1, -R2 ;  /* 0x0000000107027824 */ /* 0x000fe200078e0a02 */
[----:B------:R-:W-:Y:S01]  /*0390*/  SHF.R.S32.HI R9, RZ, 0x4, R12 ;  /* 0x00000004ff097819 */ /* 0x000fe2000001140c */
[----:B-1----:R-:W1:Y:S01]  /*03a0*/  MUFU.RCP R18, R0 ;  /* 0x0000000000127308 */ /* 0x002e620000001000 */
[----:B------:R-:W-:Y:S01]  /*03b0*/  LOP3.LUT R5, R5, 0x1c0, RZ, 0xc0, !PT ;  /* 0x000001c005057812 */ /* 0x000fe200078ec0ff */
[----:B------:R-:W-:Y:S01]  /*03c0*/  IMAD.SHL.U32 R170, R2, 0x8, RZ ;  /* 0x0000000802aa7824 */ /* 0x000fe200078e00ff */
[----:B------:R-:W-:Y:S01]  /*03d0*/  LEA.HI.X.SX32 R10, R11, R21, 0x1, P0 ;  /* 0x000000150b0a7211 */ /* 0x000fe200000f0eff */
[----:B------:R-:W-:Y:S01]  /*03e0*/  IMAD.WIDE R172, R172, 0x40, R20 ;  /* 0x00000040acac7825 */ /* 0x000fe200078e0214 */
[----:B------:R-:W-:Y:S01]  /*03f0*/  SHF.R.U32.HI R160, RZ, 0x3, R5 ;  /* 0x00000003ffa07819 */ /* 0x000fe20000011605 */
[----:B------:R-:W-:Y:S01]  /*0400*/  USHF.L.U32 UR8, UR4, 0x6, URZ ;  /* 0x0000000604087899 */ /* 0x000fe2000800063f */
[----:B------:R-:W-:Y:S01]  /*0410*/  LOP3.LUT R3, R5, 0x38, R170, 0xf8, !PT ;  /* 0x0000003805037812 */ /* 0x000fe200078ef8aa */
[----:B------:R-:W-:Y:S01]  /*0420*/  USHF.L.U32 UR9, UR4, 0x5, URZ ;  /* 0x0000000504097899 */ /* 0x000fe2000800063f */
[----:B------:R-:W-:Y:S01]  /*0430*/  LEA.HI R5, R30, R7, RZ, 0x6 ;  /* 0x000000071e057211 */ /* 0x000fe200078f30ff */
[----:B------:R-:W-:Y:S01]  /*0440*/  IMAD.MOV.U32 R40, RZ, RZ, 0x40 ;  /* 0x00000040ff287424 */ /* 0x000fe200078e00ff */
[----:B------:R-:W-:-:S02]  /*0450*/  LOP3.LUT R160, R3, R160, RZ, 0x3c, !PT ;  /* 0x000000a003a07212 */ /* 0x000fc400078e3cff */
[----:B------:R-:W-:Y:S01]  /*0460*/  IABS R20, R14 ;  /* 0x0000000e00147213 */ /* 0x000fe20000000000 */
[----:B------:R-:W-:Y:S01]  /*0470*/  IMAD.SHL.U32 R5, R5, 0x8, RZ ;  /* 0x0000000805057824 */ /* 0x000fe200078e00ff */
[----:B------:R-:W-:Y:S02]  /*0480*/  LEA.HI R4, R12, R9, RZ, 0x1 ;  /* 0x000000090c047211 */ /* 0x000fe400078f08ff */
[----:B-1----:R-:W-:Y:S02]  /*0490*/  IADD3 R18, R18, 0xffffffe, RZ ;  /* 0x0ffffffe12127810 */ /* 0x002fe40007ffe0ff */
[----:B------:R-:W-:Y:S02]  /*04a0*/  LOP3.LUT R0, R14, c[0x0][0x1c8], RZ, 0x3c, !PT ;  /* 0x000072000e007a12 */ /* 0x000fe400078e3cff */
[----:B------:R-:W1:Y:S01]  /*04b0*/  F2I.FTZ.U32.TRUNC.NTZ R19, R18 ;  /* 0x0000001200137305 */ /* 0x000e62000021f000 */
[----:B------:R-:W-:Y:S02]  /*04c0*/  LOP3.LUT R160, R160, 0x7ffffe00, R5, 0xf8, !PT ;  /* 0x7ffffe00a0a07812 */ /* 0x000fe400078ef805 */
[----:B------:R-:W-:Y:S01]  /*04d0*/  ISETP.GE.AND P1, PT, R0, RZ, PT ;  /* 0x000000ff0000720c */ /* 0x000fe20003f26270 */
[----:B------:R-:W-:Y:S01]  /*04e0*/  IMAD R0, R13, c[0x0][0x178], RZ ;  /* 0x00005e000d007a24 */ /* 0x000fe200078e02ff */
[----:B------:R-:W-:Y:S01]  /*04f0*/  LOP3.LUT R12, R12, 0xfffffff0, RZ, 0xc0, !PT ;  /* 0xfffffff00c0c7812 */ /* 0x000fe200078ec0ff */
[----:B------:R-:W-:Y:S01]  /*0500*/  IMAD.SHL.U32 R160, R160, 0x2, RZ ;  /* 0x00000002a0a07824 */ /* 0x000fe200078e00ff */
[----:B------:R-:W-:Y:S01]  /*0510*/  SHF.R.S32.HI R171, RZ, 0x1f, R170 ;  /* 0x0000001fffab7819 */ /* 0x000fe200000114aa */
[----:B------:R-:W-:Y:S01]  /*0520*/  IMAD R5, R15, c[0x0][0x17c], R0 ;  /* 0x00005f000f057a24 */ /* 0x000fe200078e0200 */
[----:B------:R-:W-:Y:S01]  /*0530*/  LOP3.LUT R4, R4, 0xfffffffe, RZ, 0xc0, !PT ;  /* 0xfffffffe04047812 */ /* 0x000fe200078ec0ff */
[C---:B------:R-:W-:Y:S01]  /*0540*/  IMAD R0, R10.reuse, c[0x0][0x198], RZ ;  /* 0x000066000a007a24 */ /* 0x040fe200078e02ff */
[----:B------:R-:W-:Y:S01]  /*0550*/  ISETP.NE.AND P2, PT, RZ, c[0x0][0x1c8], PT ;  /* 0x00007200ff007a0c */ /* 0x000fe20003f45270 */
[----:B------:R-:W-:Y:S01]  /*0560*/  IMAD R10, R10, c[0x0][0x1a0], RZ ;  /* 0x000068000a0a7a24 */ /* 0x000fe200078e02ff */
[----:B------:R-:W-:Y:S01]  /*0570*/  IADD3 R29, R28, -0x1, RZ ;  /* 0xffffffff1c1d7810 */ /* 0x000fe20007ffe0ff */
[----:B------:R-:W-:Y:S01]  /*0580*/  IMAD R11, R23, c[0x0][0x19c], R0 ;  /* 0x00006700170b7a24 */ /* 0x000fe200078e0200 */
[----:B------:R-:W-:Y:S01]  /*0590*/  LEA.HI R30, R30, R7, RZ, 0x5 ;  /* 0x000000071e1e7211 */ /* 0x000fe200078f28ff */
[----:B-1----:R-:W-:-:S02]  /*05a0*/  IMAD.MOV R3, RZ, RZ, -R19 ;  /* 0x000000ffff037224 */ /* 0x002fc400078e0a13 */
[----:B------:R-:W-:Y:S01]  /*05b0*/  IMAD.MOV.U32 R18, RZ, RZ, RZ ;  /* 0x000000ffff127224 */ /* 0x000fe200078e00ff */
[----:B------:R-:W-:Y:S01]  /*05c0*/  SHF.R.S32.HI R31, RZ, 0x5, R30 ;  /* 0x00000005ff1f7819 */ /* 0x000fe2000001141e */
[----:B------:R-:W-:Y:S02]  /*05d0*/  IMAD R3, R3, R8, RZ ;  /* 0x0000000803037224 */ /* 0x000fe400078e02ff */
[----:B------:R-:W-:Y:S02]  /*05e0*/  IMAD R10, R23, c[0x0][0x1a4], R10 ;  /* 0x00006900170a7a24 */ /* 0x000fe400078e020a */
[----:B------:R-:W-:-:S04]  /*05f0*/  IMAD.HI.U32 R17, R19, R3, R18 ;  /* 0x0000000313117227 */ /* 0x000fc800078e0012 */
[----:B------:R-:W-:Y:S01]  /*0600*/  IMAD.IADD R19, R7, 0x1, -R12 ;  /* 0x0000000107137824 */ /* 0x000fe200078e0a0c */
[----:B------:R-:W-:Y:S01]  /*0610*/  SHF.R.S32.HI R12, RZ, 0x1f, R14 ;  /* 0x0000001fff0c7819 */ /* 0x000fe2000001140e */
[----:B------:R-:W-:-:S03]  /*0620*/  IMAD.HI.U32 R0, R17, R20, RZ ;  /* 0x0000001411007227 */ /* 0x000fc600078e00ff */
[----:B------:R-:W-:Y:S01]  /*0630*/  SHF.R.S32.HI R18, RZ, 0x1f, R19 ;  /* 0x0000001fff127819 */ /* 0x000fe20000011413 */
[----:B------:R-:W-:Y:S02]  /*0640*/  IMAD.MOV R17, RZ, RZ, -R0 ;  /* 0x000000ffff117224 */ /* 0x000fe400078e0a00 */
[----:B------:R-:W-:Y:S01]  /*0650*/  IMAD.WIDE.U32 R24, R23, c[0x0][0x198], R170 ;  /* 0x0000660017187a25 */ /* 0x000fe200078e00aa */
[----:B------:R-:W-:-:S03]  /*0660*/  LEA.HI R3, R18, R19, RZ, 0x3 ;  /* 0x0000001312037211 */ /* 0x000fc600078f18ff */
[----:B------:R-:W-:Y:S01]  /*0670*/  IMAD R17, R8, R17, R20 ;  /* 0x0000001108117224 */ /* 0x000fe200078e0214 */
[----:B------:R-:W-:Y:S01]  /*0680*/  LOP3.LUT R18, R3, 0xfffffff8, RZ, 0xc0, !PT ;  /* 0xfffffff803127812 */ /* 0x000fe200078ec0ff */
[----:B------:R-:W-:-:S03]  /*0690*/  IMAD.WIDE.U32 R22, R23, c[0x0][0x1a0], R170 ;  /* 0x0000680017167a25 */ /* 0x000fc600078e00aa */
[----:B------:R-:W-:Y:S01]  /*06a0*/  ISETP.GT.U32.AND P0, PT, R8, R17, PT ;  /* 0x000000110800720c */ /* 0x000fe20003f04070 */
[----:B------:R-:W-:-:S04]  /*06b0*/  IMAD.WIDE.U32 R26, R15, c[0x0][0x178], R170 ;  /* 0x00005e000f1a7a25 */ /* 0x000fc800078e00aa */
[----:B------:R-:W-:Y:S02]  /*06c0*/  IMAD.IADD R23, R23, 0x1, R10 ;  /* 0x0000000117177824 */ /* 0x000fe400078e020a */
[----:B------:R-:W-:Y:S02]  /*06d0*/  IMAD.IADD R27, R27, 0x1, R5 ;  /* 0x000000011b1b7824 */ /* 0x000fe400078e0205 */
[----:B------:R-:W-:Y:S02]  /*06e0*/  IMAD.IADD R25, R25, 0x1, R11 ;  /* 0x0000000119197824 */ /* 0x000fe400078e020b */
[----:B------:R-:W-:Y:S02]  /*06f0*/  IMAD R10, R13, c[0x0][0x180], RZ ;  /* 0x000060000d0a7a24 */ /* 0x000fe400078e02ff */
[----:B------:R-:W-:Y:S01]  /*0700*/  @!P0 IMAD.IADD R17, R17, 0x1, -R8 ;  /* 0x0000000111118824 */ /* 0x000fe200078e0a08 */
[----:B------:R-:W-:Y:S01]  /*0710*/  @!P0 IADD3 R0, R0, 0x1, RZ ;  /* 0x0000000100008810 */ /* 0x000fe20007ffe0ff */
[----:B------:R-:W-:-:S02]  /*0720*/  IMAD.IADD R5, R19, 0x1, -R18 ;  /* 0x0000000113057824 */ /* 0x000fc400078e0a12 */
[----:B------:R-:W-:Y:S01]  /*0730*/  IMAD R19, R12, c[0x0][0x1a8], RZ ;  /* 0x00006a000c137a24 */ /* 0x000fe200078e02ff */
[----:B------:R-:W-:Y:S01]  /*0740*/  ISETP.GE.U32.AND P3, PT, R17, R8, PT ;  /* 0x000000081100720c */ /* 0x000fe20003f66070 */
[----:B------:R-:W-:Y:S02]  /*0750*/  IMAD.IADD R4, R9, 0x1, -R4 ;  /* 0x0000000109047824 */ /* 0x000fe400078e0a04 */
[----:B------:R-:W-:Y:S02]  /*0760*/  IMAD.SHL.U32 R9, R2, 0x40, RZ ;  /* 0x0000004002097824 */ /* 0x000fe400078e00ff */
[C---:B------:R-:W-:Y:S02]  /*0770*/  IMAD R10, R15.reuse, c[0x0][0x184], R10 ;  /* 0x000061000f0a7a24 */ /* 0x040fe400078e020a */
[----:B------:R-:W-:Y:S01]  /*0780*/  IMAD.WIDE.U32 R164, R15, c[0x0][0x180], R24 ;  /* 0x000060000fa47a25 */ /* 0x000fe200078e0018 */
[----:B------:R-:W-:-:S03]  /*0790*/  LOP3.LUT R9, R9, 0x1c0, RZ, 0xc0, !PT ;  /* 0x000001c009097812 */ /* 0x000fc600078ec0ff */
[C---:B------:R-:W-:Y:S01]  /*07a0*/  IMAD R19, R14.reuse, c[0x0][0x1ac], R19 ;  /* 0x00006b000e137a24 */ /* 0x040fe200078e0213 */
[----:B------:R-:W-:Y:S01]  /*07b0*/  LOP3.LUT R16, R9, 0x8, R16, 0xf8, !PT ;  /* 0x0000000809107812 */ /* 0x000fe200078ef810 */
[----:B------:R-:W-:Y:S01]  /*07c0*/  IMAD.WIDE.U32 R26, R14, c[0x0][0x1a8], R26 ;  /* 0x00006a000e1a7a25 */ /* 0x000fe200078e001a */
[----:B------:R-:W-:Y:S02]  /*07d0*/  @P3 IADD3 R0, R0, 0x1, RZ ;  /* 0x0000000100003810 */ /* 0x000fe40007ffe0ff */
[----:B------:R-:W-:Y:S01]  /*07e0*/  SHF.R.U32.HI R9, RZ, 0x3, R9 ;  /* 0x00000003ff097819 */ /* 0x000fe20000011609 */
[----:B------:R-:W-:Y:S02]  /*07f0*/  IMAD.IADD R165, R165, 0x1, R10 ;  /* 0x00000001a5a57824 */ /* 0x000fe400078e020a */
[----:B------:R-:W-:Y:S01]  /*0800*/  IMAD.MOV.U32 R10, RZ, RZ, R0 ;  /* 0x000000ffff0a7224 */ /* 0x000fe200078e0000 */
[----:B------:R-:W-:Y:S01]  /*0810*/  LOP3.LUT R9, R16, R9, RZ, 0x3c, !PT ;  /* 0x0000000910097212 */ /* 0x000fe200078e3cff */
[----:B------:R-:W-:Y:S01]  /*0820*/  IMAD.IADD R27, R27, 0x1, R19 ;  /* 0x000000011b1b7824 */ /* 0x000fe200078e0213 */
[----:B------:R-:W-:Y:S01]  /*0830*/  SHF.R.S32.HI R0, RZ, 0x1f, R29 ;  /* 0x0000001fff007819 */ /* 0x000fe2000001141d */
[----:B------:R-:W-:-:S02]  /*0840*/  IMAD R11, R173, c[0x0][0x190], RZ ;  /* 0x00006400ad0b7a24 */ /* 0x000fc400078e02ff */
[----:B------:R-:W-:Y:S01]  /*0850*/  @!P1 IMAD.MOV R10, RZ, RZ, -R10 ;  /* 0x000000ffff0a9224 */ /* 0x000fe200078e0a0a */
[----:B------:R-:W-:Y:S01]  /*0860*/  @!P2 LOP3.LUT R10, RZ, c[0x0][0x1c8], RZ, 0x33, !PT ;  /* 0x00007200ff0aaa12 */ /* 0x000fe200078e33ff */
[C---:B------:R-:W-:Y:S02]  /*0870*/  IMAD R11, R172.reuse, c[0x0][0x194], R11 ;  /* 0x00006500ac0b7a24 */ /* 0x040fe400078e020b */
[----:B------:R-:W-:Y:S01]  /*0880*/  IMAD.WIDE.U32 R26, R172, c[0x0][0x190], R26 ;  /* 0x00006400ac1a7a25 */ /* 0x000fe200078e001a */
[----:B------:R-:W-:-:S03]  /*0890*/  SHF.R.S32.HI R159, RZ, 0x1f, R10 ;  /* 0x0000001fff9f7819 */ /* 0x000fc6000001140a */
[----:B------:R-:W-:Y:S01]  /*08a0*/  IMAD R12, R13, c[0x0][0x188], RZ ;  /* 0x000062000d0c7a24 */ /* 0x000fe200078e02ff */
[C---:B------:R-:W-:Y:S01]  /*08b0*/  LEA R16, P0, R26.reuse, c[0x0][0x160], 0x1 ;  /* 0x000058001a107a11 */ /* 0x040fe200078008ff */
[----:B------:R-:W-:Y:S02]  /*08c0*/  IMAD.IADD R11, R27, 0x1, R11 ;  /* 0x000000011b0b7824 */ /* 0x000fe400078e020b */
[C---:B------:R-:W-:Y:S02]  /*08d0*/  IMAD R12, R15.reuse, c[0x0][0x18c], R12 ;  /* 0x000063000f0c7a24 */ /* 0x040fe400078e020c */
[----:B------:R-:W-:Y:S01]  /*08e0*/  IMAD.WIDE.U32 R162, R15, c[0x0][0x188], R22 ;  /* 0x000062000fa27a25 */ /* 0x000fe200078e0016 */
[----:B------:R-:W-:-:S03]  /*08f0*/  LEA.HI.X R17, R26, c[0x0][0x164], R11, 0x1, P0 ;  /* 0x000059001a117a11 */ /* 0x000fc600000f0c0b */
[----:B------:R-:W-:Y:S01]  /*0900*/  IMAD.IADD R163, R163, 0x1, R12 ;  /* 0x00000001a3a37824 */ /* 0x000fe200078e020c */
[----:B------:R-:W-:Y:S01]  /*0910*/  IADD3 R12, P0, R16, UR13, RZ ;  /* 0x0000000d100c7c10 */ /* 0x000fe2000ff1e0ff */
[----:B------:R-:W-:Y:S01]  /*0920*/  IMAD R167, R159, c[0x0][0x1b0], RZ ;  /* 0x00006c009fa77a24 */ /* 0x000fe200078e02ff */
[----:B------:R1:W-:Y:S01]  /*0930*/  LDGSTS.E.BYPASS.LTC128B.128 [R160], [R16.64] ;  /* 0x0000000010a07fae */ /* 0x0003e2000b901d4a */
[----:B------:R-:W-:Y:S01]  /*0940*/  IMAD.WIDE.U32 R164, R10, c[0x0][0x1b0], R164 ;  /* 0x00006c000aa47a25 */ /* 0x000fe200078e00a4 */
[----:B------:R-:W-:Y:S02]  /*0950*/  IADD3.X R13, R17, UR12, RZ, P0, !PT ;  /* 0x0000000c110d7c10 */ /* 0x000fe400087fe4ff */
[----:B------:R-:W-:Y:S01]  /*0960*/  IADD3 R14, P0, R12, UR13, RZ ;  /* 0x0000000d0c0e7c10 */ /* 0x000fe2000ff1e0ff */
[----:B------:R-:W-:Y:S01]  /*0970*/  IMAD R167, R10, c[0x0][0x1b4], R167 ;  /* 0x00006d000aa77a24 */ /* 0x000fe200078e02a7 */
[----:B------:R1:W-:Y:S01]  /*0980*/  LDGSTS.E.BYPASS.LTC128B.128 [R160+0x2000], [R16.64+0x80] ;  /* 0x0200008010a07fae */ /* 0x0003e2000b901d4a */
[----:B------:R-:W-:Y:S01]  /*0990*/  IMAD R11, R29, UR7, RZ ;  /* 0x000000071d0b7c24 */ /* 0x000fe2000f8e02ff */
[----:B------:R-:W-:Y:S01]  /*09a0*/  IADD3.X R15, R13, UR12, RZ, P0, !PT ;  /* 0x0000000c0d0f7c10 */ /* 0x000fe200087fe4ff */
[----:B------:R-:W-:Y:S01]  /*09b0*/  IMAD.IADD R167, R165, 0x1, R167 ;  /* 0x00000001a5a77824 */ /* 0x000fe200078e02a7 */
[----:B------:R2:W-:Y:S01]  /*09c0*/  LDGSTS.E.BYPASS.LTC128B.128 [R160+0x800], [R12.64] ;  /* 0x008000000ca07fae */ /* 0x0005e2000b901d4a */
[----:B------:R-:W-:-:S02]  /*09d0*/  IMAD.MOV.U32 R166, RZ, RZ, R164 ;  /* 0x000000ffffa67224 */ /* 0x000fc400078e00a4 */
[----:B------:R-:W-:Y:S01]  /*09e0*/  IMAD R8, R0, UR8, R11 ;  /* 0x0000000800087c24 */ /* 0x000fe2000f8e020b */
[----:B------:R2:W-:Y:S01]  /*09f0*/  LDGSTS.E.BYPASS.LTC128B.128 [R160+0x2800], [R12.64+0x80] ;  /* 0x028000800ca07fae */ /* 0x0005e2000b901d4a */
[----:B------:R-:W-:-:S03]  /*0a00*/  IMAD.WIDE.U32 R18, R29, UR8, R166 ;  /* 0x000000081d127c25 */ /* 0x000fc6000f8e00a6 */
[----:B------:R3:W-:Y:S01]  /*0a10*/  LDGSTS.E.BYPASS.LTC128B.128 [R160+0x1000], [R14.64] ;  /* 0x010000000ea07fae */ /* 0x0007e2000b901d4a */
[----:B------:R-:W-:Y:S02]  /*0a20*/  IMAD.IADD R8, R19, 0x1, R8 ;  /* 0x0000000113087824 */ /* 0x000fe400078e0208 */
[----:B------:R-:W-:Y:S01]  /*0a30*/  IMAD R0, R0, c[0x0][0x1a0], RZ ;  /* 0x0000680000007a24 */ /* 0x000fe200078e02ff */
[----:B------:R3:W-:Y:S01]  /*0a40*/  LDGSTS.E.BYPASS.LTC128B.128 [R160+0x3000], [R14.64+0x80] ;  /* 0x030000800ea07fae */ /* 0x0007e2000b901d4a */
[----:B------:R-:W-:Y:S02]  /*0a50*/  IMAD R159, R159, c[0x0][0x1b8], RZ ;  /* 0x00006e009f9f7a24 */ /* 0x000fe400078e02ff */
[----:B------:R-:W-:Y:S02]  /*0a60*/  IMAD R0, R29, c[0x0][0x1a4], R0 ;  /* 0x000069001d007a24 */ /* 0x000fe400078e0200 */
[----:B------:R-:W-:-:S04]  /*0a70*/  IMAD.WIDE.U32 R162, R10, c[0x0][0x1b8], R162 ;  /* 0x00006e000aa27a25 */ /* 0x000fc800078e00a2 */
[----:B------:R-:W-:Y:S01]  /*0a80*/  IMAD R159, R10, c[0x0][0x1bc], R159 ;  /* 0x00006f000a9f7a24 */ /* 0x000fe200078e029f */
[----:B-1----:R-:W-:Y:S01]  /*0a90*/  IADD3 R16, P1, R14, UR13, RZ ;  /* 0x0000000d0e107c10 */ /* 0x002fe2000ff3e0ff */
[----:B------:R-:W-:Y:S02]  /*0aa0*/  IMAD.SHL.U32 R10, R5, 0x40, RZ ;  /* 0x00000040050a7824 */ /* 0x000fe400078e00ff */
[----:B------:R-:W-:Y:S01]  /*0ab0*/  IMAD.IADD R159, R163, 0x1, R159 ;  /* 0x00000001a39f7824 */ /* 0x000fe200078e029f */
[----:B------:R-:W-:Y:S01]  /*0ac0*/  IADD3.X R17, R15, UR12, RZ, P1, !PT ;  /* 0x0000000c0f117c10 */ /* 0x000fe20008ffe4ff */
[----:B------:R-:W-:Y:S01]  /*0ad0*/  USHF.L.U64.HI UR12, UR4, UR6, UR5 ;  /* 0x00000006040c7299 */ /* 0x000fe20008010205 */
[----:B------:R-:W-:Y:S02]  /*0ae0*/  IMAD R80, R31, 0x10, R80 ;  /* 0x000000101f507824 */ /* 0x000fe400078e0250 */
[----:B--2---:R-:W-:Y:S01]  /*0af0*/  IMAD.WIDE.U32 R12, R29, c[0x0][0x1a0], RZ ;  /* 0x000068001d0c7a25 */ /* 0x004fe200078e00ff */
[----:B------:R1:W-:Y:S01]  /*0b00*/  LDGSTS.E.BYPASS.LTC128B.128 [R160+0x1800], [R16.64] ;  /* 0x0180000010a07fae */ /* 0x0003e2000b901d4a */
[----:B------:R-:W-:-:S02]  /*0b10*/  ULDC.64 UR4, c[0x0][0x1a0] ;  /* 0x0000680000047ab9 */ /* 0x000fc40000000a00 */
[----:B------:R-:W-:Y:S01]  /*0b20*/  IMAD.IADD R0, R13, 0x1, R0 ;  /* 0x000000010d007824 */ /* 0x000fe200078e0200 */
[----:B------:R1:W-:Y:S01]  /*0b30*/  LDGSTS.E.BYPASS.LTC128B.128 [R160+0x3800], [R16.64+0x80] ;  /* 0x0380008010a07fae */ /* 0x0003e2000b901d4a */
[----:B------:R-:W-:Y:S01]  /*0b40*/  USHF.L.U32 UR13, UR4, 0x5, URZ ;  /* 0x00000005040d7899 */ /* 0x000fe2000800063f */
[----:B---3--:R-:W-:Y:S01]  /*0b50*/  LEA R14, P0, R18, c[0x0][0x168], 0x1 ;  /* 0x00005a00120e7a11 */ /* 0x008fe200078008ff */
[----:B------:R-:W-:-:S03]  /*0b60*/  USHF.L.U64.HI UR5, UR4, UR6, UR5 ;  /* 0x0000000604057299 */ /* 0x000fc60008010205 */
[----:B------:R-:W-:Y:S02]  /*0b70*/  LEA.HI.X R15, R18, c[0x0][0x16c], R8, 0x1, P0 ;  /* 0x00005b00120f7a11 */ /* 0x000fe400000f0c08 */
[----:B------:R-:W-:Y:S02]  /*0b80*/  IADD3 R18, P1, R14, UR9, RZ ;  /* 0x000000090e127c10 */ /* 0x000fe4000ff3e0ff */
[----:B------:R-:W-:Y:S01]  /*0b90*/  LEA R8, P0, R12, R162, 0x6 ;  /* 0x000000a20c087211 */ /* 0x000fe200078030ff */
[----:B------:R2:W-:Y:S01]  /*0ba0*/  LDGSTS.E.BYPASS.LTC128B.128 [R160+0x4000], [R14.64] ;  /* 0x040000000ea07fae */ /* 0x0005e2000b901d4a */
[----:B------:R-:W-:Y:S02]  /*0bb0*/  IADD3.X R19, R15, UR12, RZ, P1, !PT ;  /* 0x0000000c0f137c10 */ /* 0x000fe40008ffe4ff */
[----:B------:R-:W-:Y:S01]  /*0bc0*/  IADD3 R20, P1, R18, UR9, RZ ;  /* 0x0000000912147c10 */ /* 0x000fe2000ff3e0ff */
[----:B------:R2:W-:Y:S01]  /*0bd0*/  LDGSTS.E.BYPASS.LTC128B.128 [R160+0x6000], [R14.64+0x80] ;  /* 0x060000800ea07fae */ /* 0x0005e2000b901d4a */
[----:B------:R-:W-:Y:S01]  /*0be0*/  LEA.HI.X R13, R12, R159, R0, 0x6, P0 ;  /* 0x0000009f0c0d7211 */ /* 0x000fe200000f3400 */
[----:B------:R-:W-:Y:S01]  /*0bf0*/  IMAD R0, R4, 0x200, R9 ;  /* 0x0000020004007824 */ /* 0x000fe200078e0209 */
[----:B------:R-:W-:Y:S01]  /*0c00*/  IADD3.X R21, R19, UR12, RZ, P1, !PT ;  /* 0x0000000c13157c10 */ /* 0x000fe20008ffe4ff */
[----:B------:R3:W-:Y:S01]  /*0c10*/  LDGSTS.E.BYPASS.LTC128B.128 [R160+0x4800], [R18.64] ;  /* 0x0480000012a07fae */ /* 0x0007e2000b901d4a */
[----:B------:R-:W-:Y:S01]  /*0c20*/  IADD3 R22, P0, R20, UR9, RZ ;  /* 0x0000000914167c10 */ /* 0x000fe2000ff1e0ff */
[----:B------:R-:W-:Y:S01]  /*0c30*/  IMAD.SHL.U32 R4, R4, 0x8, RZ ;  /* 0x0000000804047824 */ /* 0x000fe200078e00ff */
[----:B------:R-:W-:Y:S01]  /*0c40*/  LOP3.LUT R9, R10, 0x1c0, RZ, 0xc0, !PT ;  /* 0x000001c00a097812 */ /* 0x000fe200078ec0ff */
[----:B------:R3:W-:Y:S01]  /*0c50*/  LDGSTS.E.BYPASS.LTC128B.128 [R160+0x6800], [R18.64+0x80] ;  /* 0x0680008012a07fae */ /* 0x0007e2000b901d4a */
[----:B------:R-:W-:Y:S01]  /*0c60*/  IADD3.X R23, R21, UR12, RZ, P0, !PT ;  /* 0x0000000c15177c10 */ /* 0x000fe200087fe4ff */
[----:B------:R-:W-:Y:S01]  /*0c70*/  IMAD.SHL.U32 R81, R0, 0x2, RZ ;  /* 0x0000000200517824 */ /* 0x000fe200078e00ff */
[----:B------:R-:W-:Y:S01]  /*0c80*/  LEA R12, P0, R8, c[0x0][0x170], 0x1 ;  /* 0x00005c00080c7a11 */ /* 0x000fe200078008ff */
[----:B------:R4:W-:Y:S01]  /*0c90*/  LDGSTS.E.BYPASS.LTC128B.128 [R160+0x5000], [R20.64] ;  /* 0x0500000014a07fae */ /* 0x0009e2000b901d4a */
[----:B------:R-:W-:-:S02]  /*0ca0*/  LOP3.LUT R4, R9, 0x8, R4, 0xf8, !PT ;  /* 0x0000000809047812 */ /* 0x000fc400078ef804 */
[----:B------:R-:W-:Y:S01]  /*0cb0*/  LEA.HI.X R13, R8, c[0x0][0x174], R13, 0x1, P0 ;  /* 0x00005d00080d7a11 */ /* 0x000fe200000f0c0d */
[----:B------:R4:W-:Y:S01]  /*0cc0*/  LDGSTS.E.BYPASS.LTC128B.128 [R160+0x7000], [R20.64+0x80] ;  /* 0x0700008014a07fae */ /* 0x0009e2000b901d4a */
[----:B------:R-:W-:Y:S01]  /*0cd0*/  SHF.R.U32.HI R9, RZ, 0x3, R9 ;  /* 0x00000003ff097819 */ /* 0x000fe20000011609 */
[----:B------:R-:W-:Y:S01]  /*0ce0*/  IMAD.SHL.U32 R8, R3, 0x40, RZ ;  /* 0x0000004003087824 */ /* 0x000fe200078e00ff */
[----:B------:R-:W-:Y:S01]  /*0cf0*/  IADD3 R10, P0, R12, UR13, RZ ;  /* 0x0000000d0c0a7c10 */ /* 0x000fe2000ff1e0ff */
[----:B------:R4:W-:Y:S01]  /*0d00*/  LDGSTS.E.BYPASS.LTC128B.128 [R160+0x5800], [R22.64] ;  /* 0x0580000016a07fae */ /* 0x0009e2000b901d4a */
[----:B------:R-:W-:Y:S02]  /*0d10*/  LOP3.LUT R3, R4, R9, RZ, 0x3c, !PT ;  /* 0x0000000904037212 */ /* 0x000fe400078e3cff */
[----:B------:R-:W-:Y:S01]  /*0d20*/  LOP3.LUT R4, R8, 0xfffffe00, RZ, 0xc0, !PT ;  /* 0xfffffe0008047812 */ /* 0x000fe200078ec0ff */
[----:B------:R4:W-:Y:S01]  /*0d30*/  LDGSTS.E.BYPASS.LTC128B.128 [R160+0x7800], [R22.64+0x80] ;  /* 0x0780008016a07fae */ /* 0x0009e2000b901d4a */
[----:B------:R-:W-:Y:S01]  /*0d40*/  IADD3.X R11, R13, UR5, RZ, P0, !PT ;  /* 0x000000050d0b7c10 */ /* 0x000fe200087fe4ff */
[----:B------:R-:W-:Y:S01]  /*0d50*/  IMAD.MOV.U32 R8, RZ, RZ, 0x20 ;  /* 0x00000020ff087424 */ /* 0x000fe200078e00ff */
[----:B------:R-:W-:Y:S01]  /*0d60*/  LEA R157, R0, 0x4000, 0x1 ;  /* 0x00004000009d7811 */ /* 0x000fe200078e08ff */
[----:B------:R-:W0:Y:S01]  /*0d70*/  LDGDEPBAR ;  /* 0x00000000000079af */ /* 0x000e220000000000 */
[----:B------:R-:W-:-:S02]  /*0d80*/  IMAD R158, R31, 0x400, R4 ;  /* 0x000004001f9e7824 */ /* 0x000fc400078e0204 */
[----:B------:R-:W-:Y:S02]  /*0d90*/  IADD3 R155, R157, 0x20, RZ ;  /* 0x000000209d9b7810 */ /* 0x000fe40007ffe0ff */
[----:B------:R-:W-:Y:S01]  /*0da0*/  IMAD.IADD R158, R158, 0x1, R3 ;  /* 0x000000019e9e7824 */ /* 0x000fe200078e0203 */
[----:B---3--:R-:W-:-:S03]  /*0db0*/  IADD3 R18, P1, R10, UR13, RZ ;  /* 0x0000000d0a127c10 */ /* 0x008fc6000ff3e0ff */
[----:B------:R-:W-:Y:S01]  /*0dc0*/  IMAD.SHL.U32 R158, R158, 0x2, RZ ;  /* 0x000000029e9e7824 */ /* 0x000fe200078e00ff */
[----:B-1----:R-:W-:Y:S02]  /*0dd0*/  IADD3 R16, P0, R18, UR13, RZ ;  /* 0x0000000d12107c10 */ /* 0x002fe4000ff1e0ff */
[----:B------:R-:W-:Y:S02]  /*0de0*/  IADD3.X R19, R11, UR5, RZ, P1, !PT ;  /* 0x000000050b137c10 */ /* 0x000fe40008ffe4ff */
[----:B------:R-:W-:Y:S02]  /*0df0*/  LOP3.LUT P1, RZ, R5, 0x2, RZ, 0xc0, !PT ;  /* 0x0000000205ff7812 */ /* 0x000fe4000782c0ff */
[----:B------:R-:W-:Y:S02]  /*0e00*/  IADD3.X R17, R19, UR5, RZ, P0, !PT ;  /* 0x0000000513117c10 */ /* 0x000fe400087fe4ff */
[----:B------:R-:W-:Y:S02]  /*0e10*/  LOP3.LUT P0, RZ, R2, 0x2, RZ, 0xc0, !PT ;  /* 0x0000000202ff7812 */ /* 0x000fe4000780c0ff */
[----:B------:R-:W-:-:S02]  /*0e20*/  SEL R0, R8, 0xffffffe0, !P1 ;  /* 0xffffffe008007807 */ /* 0x000fc40004800000 */
[----:B------:R-:W-:Y:S01]  /*0e30*/  LOP3.LUT P1, RZ, R5, 0x4, RZ, 0xc0, !PT ;  /* 0x0000000405ff7812 */ /* 0x000fe2000782c0ff */
[----:B------:R-:W-:-:S04]  /*0e40*/  DEPBAR.LE SB0, 0x0 ;  /* 0x000080000000791a */ /* 0x000fc80000000000 */
[----:B------:R-:W-:Y:S01]  /*0e50*/  BAR.SYNC.DEFER_BLOCKING 0x0 ;  /* 0x0000000000007b1d */ /* 0x000fe20000010000 */
[----:B------:R-:W-:Y:S01]  /*0e60*/  IMAD.IADD R156, R158, 0x1, R0 ;  /* 0x000000019e9c7824 */ /* 0x000fe200078e0200 */
[----:B------:R-:W-:Y:S02]  /*0e70*/  SEL R5, R40, 0xffffffc0, !P1 ;  /* 0xffffffc028057807 */ /* 0x000fe40004800000 */
[----:B------:R-:W-:Y:S02]  /*0e80*/  @P0 IADD3 R155, R157, -0x20, RZ ;  /* 0xffffffe09d9b0810 */ /* 0x000fe40007ffe0ff */
[----:B------:R-:W-:Y:S01]  /*0e90*/  LOP3.LUT P0, RZ, R2, 0x4, RZ, 0xc0, !PT ;  /* 0x0000000402ff7812 */ /* 0x000fe2000780c0ff */
[--C-:B------:R-:W-:Y:S01]  /*0ea0*/  IMAD.IADD R154, R158, 0x1, R5.reuse ;  /* 0x000000019e9a7824 */ /* 0x100fe200078e0205 */
[----:B------:R-:W-:Y:S01]  /*0eb0*/  IADD3 R147, R155, 0x800, RZ ;  /* 0x000008009b937810 */ /* 0x000fe20007ffe0ff */
[----:B------:R-:W-:Y:S01]  /*0ec0*/  IMAD.IADD R152, R156, 0x1, R5 ;  /* 0x000000019c987824 */ /* 0x000fe200078e0205 */
[----:B------:R-:W-:-:S02]  /*0ed0*/  SEL R2, R40, 0xffffffc0, !P0 ;  /* 0xffffffc028027807 */ /* 0x000fc40004000000 */
[C---:B------:R-:W-:Y:S02]  /*0ee0*/  IADD3 R146, R155.reuse, 0x1000, RZ ;  /* 0x000010009b927810 */ /* 0x040fe40007ffe0ff */
[----:B------:R-:W-:Y:S01]  /*0ef0*/  IADD3 R145, R155, 0x1800, RZ ;  /* 0x000018009b917810 */ /* 0x000fe20007ffe0ff */
[----:B------:R-:W-:Y:S01]  /*0f00*/  IMAD.IADD R153, R157, 0x1, R2 ;  /* 0x000000019d997824 */ /* 0x000fe200078e0202 */
[C---:B------:R-:W-:Y:S01]  /*0f10*/  IADD3 R143, R155.reuse, 0x2000, RZ ;  /* 0x000020009b8f7810 */ /* 0x040fe20007ffe0ff */
[----:B------:R-:W-:Y:S01]  /*0f20*/  IMAD.IADD R144, R2, 0x1, R155 ;  /* 0x0000000102907824 */ /* 0x000fe200078e029b */
[----:B------:R-:W-:Y:S02]  /*0f30*/  LOP3.LUT R2, R30, 0xffffffe0, RZ, 0xc0, !PT ;  /* 0xffffffe01e027812 */ /* 0x000fe400078ec0ff */
[----:B------:R-:W-:Y:S02]  /*0f40*/  SHF.R.S32.HI R30, RZ, 0x1f, R30 ;  /* 0x0000001fff1e7819 */ /* 0x000fe4000001141e */
[----:B------:R-:W-:Y:S01]  /*0f50*/  IADD3 R142, R155, 0x2800, RZ ;  /* 0x000028009b8e7810 */ /* 0x000fe20007ffe0ff */
[----:B------:R-:W-:Y:S01]  /*0f60*/  IMAD.IADD R2, R7, 0x1, -R2 ;  /* 0x0000000107027824 */ /* 0x000fe200078e0a02 */
[----:B------:R-:W-:Y:S01]  /*0f70*/  @!PT LDS RZ, [RZ] ;  /* 0x00000000fffff984 */ /* 0x000fe20000000800 */
[----:B------:R-:W-:Y:S01]  /*0f80*/  @!PT LDS RZ, [RZ] ;  /* 0x00000000fffff984 */ /* 0x000fe20000000800 */
[----:B------:R-:W-:Y:S01]  /*0f90*/  @!PT LDS RZ, [RZ] ;  /* 0x00000000fffff984 */ /* 0x000fe20000000800 */
[----:B------:R2:W-:Y:S01]  /*0fa0*/  LDGSTS.E.BYPASS.LTC128B.128 [R160+0x8000], [R12.64] ;  /* 0x080000000ca07fae */ /* 0x0005e2000b901d4a */
[----:B------:R-:W-:-:S02]  /*0fb0*/  LEA.HI R30, R30, R31, RZ, 0x2 ;  /* 0x0000001f1e1e7211 */ /* 0x000fc400078f10ff */
[----:B------:R-:W-:Y:S01]  /*0fc0*/  IADD3 R141, R155, 0x3000, RZ ;  /* 0x000030009b8d7810 */ /* 0x000fe20007ffe0ff */
[----:B------:R2:W-:Y:S01]  /*0fd0*/  LDGSTS.E.BYPASS.LTC128B.128 [R160+0xa000], [R12.64+0x80] ;  /* 0x0a0000800ca07fae */ /* 0x0005e2000b901d4a */
[----:B------:R-:W-:Y:S02]  /*0fe0*/  SHF.R.S32.HI R161, RZ, 0x1f, R2 ;  /* 0x0000001fffa17819 */ /* 0x000fe40000011402 */
[----:B------:R-:W-:Y:S01]  /*0ff0*/  LOP3.LUT R30, R30, 0xfffffffc, RZ, 0xc0, !PT ;  /* 0xfffffffc1e1e7812 */ /* 0x000fe200078ec0ff */
[----:B------:R1:W-:Y:S01]  /*1000*/  LDGSTS.E.BYPASS.LTC128B.128 [R160+0x8800], [R10.64] ;  /* 0x088000000aa07fae */ /* 0x0003e2000b901d4a */
[----:B------:R-:W-:Y:S01]  /*1010*/  LEA.HI R161, R161, R2, RZ, 0x2 ;  /* 0x00000002a1a17211 */ /* 0x000fe200078f10ff */
[----:B------:R-:W-:Y:S01]  /*1020*/  IMAD.SHL.U32 R2, R7, 0x2, RZ ;  /* 0x0000000207027824 */ /* 0x000fe200078e00ff */
[----:B------:R-:W-:Y:S01]  /*1030*/  IADD3 R140, R155, 0x3800, RZ ;  /* 0x000038009b8c7810 */ /* 0x000fe20007ffe0ff */
[----:B------:R1:W-:Y:S01]  /*1040*/  LDGSTS.E.BYPASS.LTC128B.128 [R160+0xa800], [R10.64+0x80] ;  /* 0x0a8000800aa07fae */ /* 0x0003e2000b901d4a */
[----:B------:R-:W-:Y:S01]  /*1050*/  SHF.R.S32.HI R161, RZ, 0x2, R161 ;  /* 0x00000002ffa17819 */ /* 0x000fe200000114a1 */
[----:B------:R-:W-:Y:S01]  /*1060*/  IMAD.IADD R168, R31, 0x1, -R30 ;  /* 0x000000011fa87824 */ /* 0x000fe200078e0a1e */
[----:B------:R-:W-:Y:S01]  /*1070*/  LOP3.LUT R2, R2, 0x6, RZ, 0xc0, !PT ;  /* 0x0000000602027812 */ /* 0x000fe200078ec0ff */
[----:B------:R3:W-:Y:S04]  /*1080*/  LDGSTS.E.BYPASS.LTC128B.128 [R160+0x9000], [R18.64] ;  /* 0x0900000012a07fae */ /* 0x0007e8000b901d4a */
[----:B------:R3:W-:Y:S04]  /*1090*/  LDGSTS.E.BYPASS.LTC128B.128 [R160+0xb000], [R18.64+0x80] ;  /* 0x0b00008012a07fae */ /* 0x0007e8000b901d4a */
[----:B------:R3:W-:Y:S04]  /*10a0*/  LDGSTS.E.BYPASS.LTC128B.128 [R160+0x9800], [R16.64] ;  /* 0x0980000010a07fae */ /* 0x0007e8000b901d4a */
[----:B------:R3:W-:Y:S04]  /*10b0*/  LDGSTS.E.BYPASS.LTC128B.128 [R160+0xb800], [R16.64+0x80] ;  /* 0x0b80008010a07fae */ /* 0x0007e8000b901d4a */
[----:B------:R-:W-:Y:S04]  /*10c0*/  LDSM.16.M88.4 R48, [R158] ;  /* 0x000000009e30783b */ /* 0x000fe80000000200 */
[----:B----4-:R-:W4:Y:S04]  /*10d0*/  LDSM.16.M88.4 R20, [R81+0x4000] ;  /* 0x004000005114783b */ /* 0x010f280000000200 */
[----:B------:R-:W1:Y:S04]  /*10e0*/  LDSM.16.M88.4 R72, [R81+0x5000] ;  /* 0x005000005148783b */ /* 0x000e680000000200 */
[----:B--2---:R-:W3:Y:S04]  /*10f0*/  LDSM.16.M88.4 R12, [R81+0x4800] ;  /* 0x00480000510c783b */ /* 0x004ee80000000200 */
[----:B------:R-:W2:Y:S04]  /*1100*/  LDSM.16.M88.4 R36, [R81+0x5800] ;  /* 0x005800005124783b */ /* 0x000ea80000000200 */
[----:B------:R-:W-:Y:S04]  /*1110*/  LDSM.16.M88.4 R60, [R156] ;  /* 0x000000009c3c783b */ /* 0x000fe80000000200 */
[----:B------:R-:W5:Y:S04]  /*1120*/  LDSM.16.M88.4 R32, [R155] ;  /* 0x000000009b20783b */ /* 0x000f680000000200 */
[----:B------:R-:W2:Y:S04]  /*1130*/  LDSM.16.M88.4 R64, [R155+0x1000] ;  /* 0x001000009b40783b */ /* 0x000ea80000000200 */
[----:B------:R-:W2:Y:S04]  /*1140*/  LDSM.16.M88.4 R68, [R155+0x800] ;  /* 0x000800009b44783b */ /* 0x000ea80000000200 */
[----:B------:R-:W2:Y:S04]  /*1150*/  LDSM.16.M88.4 R56, [R155+0x1800] ;  /* 0x001800009b38783b */ /* 0x000ea80000000200 */
[----:B------:R-:W-:Y:S01]  /*1160*/  LDSM.16.M88.4 R44, [R154] ;  /* 0x000000009a2c783b */ /* 0x000fe20000000200 */
[C---:B----4-:R-:W-:Y:S03]  /*1170*/  HMMA.16816.F32 R24, R48.reuse, R20, RZ ;  /* 0x000000143018723c */ /* 0x050fe600000018ff */
[----:B------:R-:W-:Y:S04]  /*1180*/  LDSM.16.M88.4 R40, [R153] ;  /* 0x000000009928783b */ /* 0x000fe80000000200 */
[----:B------:R-:W-:Y:S01]  /*1190*/  LDSM.16.M88.4 R76, [R153+0x1800] ;  /* 0x00180000994c783b */ /* 0x000fe20000000200 */
[C---:B------:R-:W-:Y:S03]  /*11a0*/  HMMA.16816.F32 R20, R48.reuse, R22, RZ ;  /* 0x000000163014723c */ /* 0x040fe600000018ff */
[----:B------:R-:W0:Y:S05]  /*11b0*/  LDGDEPBAR ;  /* 0x00000000000079af */ /* 0x000e2a0000000000 */
[C---:B-1----:R-:W-:Y:S08]  /*11c0*/  HMMA.16816.F32 R8, R48.reuse, R72, RZ ;  /* 0x000000483008723c */ /* 0x042ff000000018ff */
[C---:B---3--:R-:W-:Y:S08]  /*11d0*/  HMMA.16816.F32 R16, R48.reuse, R12, RZ ;  /* 0x0000000c3010723c */ /* 0x048ff000000018ff */
[C---:B------:R-:W-:Y:S08]  /*11e0*/  HMMA.16816.F32 R72, R48.reuse, R74, RZ ;  /* 0x0000004a3048723c */ /* 0x040ff000000018ff */
[C---:B------:R-:W-:Y:S08]  /*11f0*/  HMMA.16816.F32 R12, R48.reuse, R14, RZ ;  /* 0x0000000e300c723c */ /* 0x040ff000000018ff */
[----:B--2---:R-:W-:Y:S08]  /*1200*/  HMMA.16816.F32 R52, R48, R36, RZ ;  /* 0x000000243034723c */ /* 0x004ff000000018ff */
[C---:B-----5:R-:W-:Y:S08]  /*1210*/  HMMA.16816.F32 R24, R60.reuse, R32, R24 ;  /* 0x000000203c18723c */ /* 0x060ff00000001818 */
[----:B------:R-:W-:Y:S01]  /*1220*/  HMMA.16816.F32 R20, R60, R34, R20 ;  /* 0x000000223c14723c */ /* 0x000fe20000001814 */
[----:B------:R-:W1:Y:S07]  /*1230*/  LDSM.16.M88.4 R32, [R153+0x1000] ;  /* 0x001000009920783b */ /* 0x000e6e0000000200 */
[----:B------:R-:W-:Y:S01]  /*1240*/  HMMA.16816.F32 R48, R48, R38, RZ ;  /* 0x000000263030723c */ /* 0x000fe200000018ff */
[----:B------:R-:W2:Y:S07]  /*1250*/  LDSM.16.M88.4 R36, [R153+0x800] ;  /* 0x000800009924783b */ /* 0x000eae0000000200 */
[C---:B------:R-:W-:Y:S08]  /*1260*/  HMMA.16816.F32 R8, R60.reuse, R64, R8 ;  /* 0x000000403c08723c */ /* 0x040ff00000001808 */
[C---:B------:R-:W-:Y:S01]  /*1270*/  HMMA.16816.F32 R72, R60.reuse, R66, R72 ;  /* 0x000000423c48723c */ /* 0x040fe20000001848 */
[----:B------:R-:W-:Y:S07]  /*1280*/  LDSM.16.M88.4 R64, [R144] ;  /* 0x000000009040783b */ /* 0x000fee0000000200 */
[C---:B------:R-:W-:Y:S08]  /*1290*/  HMMA.16816.F32 R16, R60.reuse, R68, R16 ;  /* 0x000000443c10723c */ /* 0x040ff00000001810 */
[C---:B------:R-:W-:Y:S01]  /*12a0*/  HMMA.16816.F32 R12, R60.reuse, R70, R12 ;  /* 0x000000463c0c723c */ /* 0x040fe2000000180c */
[----:B------:R-:W3:Y:S07]  /*12b0*/  LDSM.16.M88.4 R68, [R152] ;  /* 0x000000009844783b */ /* 0x000eee0000000200 */
[C---:B------:R-:W-:Y:S08]  /*12c0*/  HMMA.16816.F32 R52, R60.reuse, R56, R52 ;  /* 0x000000383c34723c */ /* 0x040ff00000001834 */
[----:B------:R-:W-:Y:S01]  /*12d0*/  HMMA.16816.F32 R48, R60, R58, R48 ;  /* 0x0000003a3c30723c */ /* 0x000fe20000001830 */
[----:B------:R-:W-:Y:S04]  /*12e0*/  LDSM.16.M88.4 R56, [R158+0x2000] ;  /* 0x002000009e38783b */ /* 0x000fe80000000200 */
[----:B------:R-:W-:Y:S03]  /*12f0*/  LDSM.16.M88.4 R60, [R81+0x7000] ;  /* 0x00700000513c783b */ /* 0x000fe60000000200 */
[C---:B-1----:R-:W-:Y:S08]  /*1300*/  HMMA.16816.F32 R8, R44.reuse, R32, R8 ;  /* 0x000000202c08723c */ /* 0x042ff00000001808 */
[C---:B------:R-:W-:Y:S01]  /*1310*/  HMMA.16816.F32 R72, R44.reuse, R34, R72 ;  /* 0x000000222c48723c */ /* 0x040fe20000001848 */
[----:B------:R-:W1:Y:S07]  /*1320*/  LDSM.16.M88.4 R32, [R144+0x1800] ;  /* 0x001800009020783b */ /* 0x000e6e0000000200 */
[C---:B------:R-:W-:Y:S08]  /*1330*/  HMMA.16816.F32 R24, R44.reuse, R40, R24 ;  /* 0x000000282c18723c */ /* 0x040ff00000001818 */
[C---:B------:R-:W-:Y:S01]  /*1340*/  HMMA.16816.F32 R20, R44.reuse, R42, R20 ;  /* 0x0000002a2c14723c */ /* 0x040fe20000001814 */
[----:B------:R-:W4:Y:S07]  /*1350*/  LDSM.16.M88.4 R40, [R144+0x800] ;  /* 0x000800009028783b */ /* 0x000f2e0000000200 */
[C---:B--2---:R-:W-:Y:S08]  /*1360*/  HMMA.16816.F32 R16, R44.reuse, R36, R16 ;  /* 0x000000242c10723c */ /* 0x044ff00000001810 */
[C---:B------:R-:W-:Y:S01]  /*1370*/  HMMA.16816.F32 R12, R44.reuse, R38, R12 ;  /* 0x000000262c0c723c */ /* 0x040fe2000000180c */
[----:B------:R-:W2:Y:S07]  /*1380*/  LDSM.16.M88.4 R36, [R144+0x1000] ;  /* 0x001000009024783b */ /* 0x000eae0000000200 */
[C---:B------:R-:W-:Y:S08]  /*1390*/  HMMA.16816.F32 R52, R44.reuse, R76, R52 ;  /* 0x0000004c2c34723c */ /* 0x040ff00000001834 */
[----:B------:R-:W-:Y:S01]  /*13a0*/  HMMA.16816.F32 R48, R44, R78, R48 ;  /* 0x0000004e2c30723c */ /* 0x000fe20000001830 */
[----:B------:R-:W5:Y:S04]  /*13b0*/  LDSM.16.M88.4 R44, [R81+0x6000] ;  /* 0x00600000512c783b */ /* 0x000f680000000200 */
[----:B------:R-:W2:Y:S03]  /*13c0*/  LDSM.16.M88.4 R76, [R81+0x7800] ;  /* 0x00780000514c783b */ /* 0x000ea60000000200 */
[C---:B---3--:R-:W-:Y:S08]  /*13d0*/  HMMA.16816.F32 R24, R68.reuse, R64, R24 ;  /* 0x000000404418723c */ /* 0x048ff00000001818 */
[C---:B------:R-:W-:Y:S01]  /*13e0*/  HMMA.16816.F32 R20, R68.reuse, R66, R20 ;  /* 0x000000424414723c */ /* 0x040fe20000001814 */
[----:B------:R-:W3:Y:S07]  /*13f0*/  LDSM.16.M88.4 R64, [R81+0x6800] ;  /* 0x006800005140783b */ /* 0x000eee0000000200 */
[C---:B-1----:R-:W-:Y:S08]  /*1400*/  HMMA.16816.F32 R52, R68.reuse, R32, R52 ;  /* 0x000000204434723c */ /* 0x042ff00000001834 */
[C---:B----4-:R-:W-:Y:S08]  /*1410*/  HMMA.16816.F32 R16, R68.reuse, R40, R16 ;  /* 0x000000284410723c */ /* 0x050ff00000001810 */
[C---:B------:R-:W-:Y:S01]  /*1420*/  HMMA.16816.F32 R12, R68.reuse, R42, R12 ;  /* 0x0000002a440c723c */ /* 0x040fe2000000180c */
[----:B------:R-:W-:Y:S07]  /*1430*/  LDSM.16.M88.4 R40, [R156+0x2000] ;  /* 0x002000009c28783b */ /* 0x000fee0000000200 */
[C---:B--2---:R-:W-:Y:S08]  /*1440*/  HMMA.16816.F32 R8, R68.reuse, R36, R8 ;  /* 0x000000244408723c */ /* 0x044ff00000001808 */
[C---:B------:R-:W-:Y:S01]  /*1450*/  HMMA.16816.F32 R72, R68.reuse, R38, R72 ;  /* 0x000000264448723c */ /* 0x040fe20000001848 */
[----:B------:R-:W1:Y:S07]  /*1460*/  LDSM.16.M88.4 R36, [R155+0x2000] ;  /* 0x002000009b24783b */ /* 0x000e6e0000000200 */
[----:B------:R-:W-:Y:S01]  /*1470*/  HMMA.16816.F32 R48, R68, R34, R48 ;  /* 0x000000224430723c */ /* 0x000fe20000001830 */
[----:B------:R-:W2:Y:S04]  /*1480*/  LDSM.16.M88.4 R32, [R155+0x2800] ;  /* 0x002800009b20783b */ /* 0x000ea80000000200 */
[----:B------:R-:W-:Y:S03]  /*1490*/  LDSM.16.M88.4 R68, [R153+0x3000] ;  /* 0x003000009944783b */ /* 0x000fe60000000200 */
[C---:B-----5:R-:W-:Y:S08]  /*14a0*/  HMMA.16816.F32 R24, R56.reuse, R44, R24 ;  /* 0x0000002c3818723c */ /* 0x060ff00000001818 */
[C---:B------:R-:W-:Y:S01]  /*14b0*/  HMMA.16816.F32 R20, R56.reuse, R46, R20 ;  /* 0x0000002e3814723c */ /* 0x040fe20000001814 */
[----:B------:R-:W4:Y:S07]  /*14c0*/  LDSM.16.M88.4 R44, [R155+0x3000] ;  /* 0x003000009b2c783b */ /* 0x000f2e0000000200 */
[C---:B------:R-:W-:Y:S08]  /*14d0*/  HMMA.16816.F32 R52, R56.reuse, R76, R52 ;  /* 0x0000004c3834723c */ /* 0x040ff00000001834 */
[C---:B---3--:R-:W-:Y:S08]  /*14e0*/  HMMA.16816.F32 R16, R56.reuse, R64, R16 ;  /* 0x000000403810723c */ /* 0x048ff00000001810 */
[C---:B------:R-:W-:Y:S01]  /*14f0*/  HMMA.16816.F32 R12, R56.reuse, R66, R12 ;  /* 0x00000042380c723c */ /* 0x040fe2000000180c */
[----:B------:R-:W-:Y:S07]  /*1500*/  LDSM.16.M88.4 R64, [R153+0x2800] ;  /* 0x002800009940783b */ /* 0x000fee0000000200 */
[C---:B------:R-:W-:Y:S08]  /*1510*/  HMMA.16816.F32 R8, R56.reuse, R60, R8 ;  /* 0x0000003c3808723c */ /* 0x040ff00000001808 */
[C---:B------:R-:W-:Y:S01]  /*1520*/  HMMA.16816.F32 R72, R56.reuse, R62, R72 ;  /* 0x0000003e3848723c */ /* 0x040fe20000001848 */
[----:B------:R-:W-:Y:S07]  /*1530*/  LDSM.16.M88.4 R60, [R155+0x3800] ;  /* 0x003800009b3c783b */ /* 0x000fee0000000200 */
[----:B------:R-:W-:Y:S01]  /*1540*/  HMMA.16816.F32 R76, R56, R78, R48 ;  /* 0x0000004e384c723c */ /* 0x000fe20000001830 */
[----:B------:R-:W-:Y:S04]  /*1550*/  LDSM.16.M88.4 R56, [R154+0x2000] ;  /* 0x002000009a38783b */ /* 0x000fe80000000200 */
[----:B------:R-:W3:Y:S03]  /*1560*/  LDSM.16.M88.4 R48, [R153+0x2000] ;  /* 0x002000009930783b */ /* 0x000ee60000000200 */
[C---:B-1----:R-:W-:Y:S08]  /*1570*/  HMMA.16816.F32 R24, R40.reuse, R36, R24 ;  /* 0x000000242818723c */ /* 0x042ff00000001818 */
[C---:B--2---:R-:W-:Y:S08]  /*1580*/  HMMA.16816.F32 R16, R40.reuse, R32, R16 ;  /* 0x000000202810723c */ /* 0x044ff00000001810 */
[C---:B------:R-:W-:Y:S01]  /*1590*/  HMMA.16816.F32 R12, R40.reuse, R34, R12 ;  /* 0x00000022280c723c */ /* 0x040fe2000000180c */
[----:B------:R-:W-:Y:S07]  /*15a0*/  LDSM.16.M88.4 R32, [R152+0x2000] ;  /* 0x002000009820783b */ /* 0x000fee0000000200 */
[C---:B----4-:R-:W-:Y:S08]  /*15b0*/  HMMA.16816.F32 R8, R40.reuse, R44, R8 ;  /* 0x0000002c2808723c */ /* 0x050ff00000001808 */
[C---:B------:R-:W-:Y:S01]  /*15c0*/  HMMA.16816.F32 R72, R40.reuse, R46, R72 ;  /* 0x0000002e2848723c */ /* 0x040fe20000001848 */
[----:B------:R-:W1:Y:S07]  /*15d0*/  LDSM.16.M88.4 R44, [R144+0x2000] ;  /* 0x00200000902c783b */ /* 0x000e6e0000000200 */
[----:B------:R-:W-:Y:S01]  /*15e0*/  HMMA.16816.F32 R20, R40, R38, R20 ;  /* 0x000000262814723c */ /* 0x000fe20000001814 */
[----:B------:R-:W2:Y:S07]  /*15f0*/  LDSM.16.M88.4 R36, [R153+0x3800] ;  /* 0x003800009924783b */ /* 0x000eae0000000200 */
[----:B---3--:R-:W-:Y:S08]  /*1600*/  HMMA.16816.F32 R24, R56, R48, R24 ;  /* 0x000000303818723c */ /* 0x008ff00000001818 */
[----:B------:R-:W-:Y:S08]  /*1610*/  HMMA.16816.F32 R52, R40, R60, R52 ;  /* 0x0000003c2834723c */ /* 0x000ff00000001834 */
[----:B------:R-:W-:Y:S08]  /*1620*/  HMMA.16816.F32 R20, R56, R50, R20 ;  /* 0x000000323814723c */ /* 0x000ff00000001814 */
[----:B------:R-:W-:Y:S01]  /*1630*/  HMMA.16816.F32 R76, R40, R62, R76 ;  /* 0x0000003e284c723c */ /* 0x000fe2000000184c */
[----:B------:R-:W3:Y:S07]  /*1640*/  LDSM.16.M88.4 R40, [R144+0x2800] ;  /* 0x002800009028783b */ /* 0x000eee0000000200 */
[C---:B-1----:R-:W-:Y:S07]  /*1650*/  HMMA.16816.F32 R24, R32.reuse, R44, R24 ;  /* 0x0000002c2018723c */ /* 0x042fee0000001818 */
[----:B------:R-:W-:Y:S01]  /*1660*/  IADD3 R45, R80, 0x1, R161 ;  /* 0x00000001502d7810 */ /* 0x000fe20007ffe0a1 */
[----:B------:R-:W-:Y:S03]  /*1670*/  HMMA.16816.F32 R20, R32, R46, R20 ;  /* 0x0000002e2014723c */ /* 0x000fe60000001814 */
[----:B------:R-:W-:-:S04]  /*1680*/  IADD3 R45, R6, -c[0x0][0x214], R45 ;  /* 0x80008500062d7a10 */ /* 0x000fc80007ffe02d */
[----:B------:R-:W-:Y:S01]  /*1690*/  IADD3 R7, R45, c[0x0][0x2e8], RZ ;  /* 0x0000ba002d077a10 */ /* 0x000fe20007ffe0ff */
[----:B--2---:R-:W-:Y:S01]  /*16a0*/  HMMA.16816.F32 R52, R56, R36, R52 ;  /* 0x000000243834723c */ /* 0x004fe20000001834 */
[----:B------:R-:W1:Y:S02]  /*16b0*/  LDSM.16.M88.4 R44, [R144+0x3800] ;  /* 0x00380000902c783b */ /* 0x000e640000000200 */
[----:B------:R-:W-:-:S05]  /*16c0*/  IADD3 R49, R7, 0x8, RZ ;  /* 0x0000000807317810 */ /* 0x000fca0007ffe0ff */
[----:B------:R-:W-:Y:S01]  /*16d0*/  HMMA.16816.F32 R76, R56, R38, R76 ;  /* 0x00000026384c723c */ /* 0x000fe2000000184c */
[----:B------:R-:W2:Y:S01]  /*16e0*/  LDSM.16.M88.4 R36, [R144+0x3000] ;  /* 0x003000009024783b */ /* 0x000ea20000000200 */
[----:B------:R-:W-:-:S06]  /*16f0*/  DEPBAR.LE SB0, 0x0 ;  /* 0x000080000000791a */ /* 0x000fcc0000000000 */
[C---:B------:R-:W-:Y:S08]  /*1700*/  HMMA.16816.F32 R16, R56.reuse, R64, R16 ;  /* 0x000000403810723c */ /* 0x040ff00000001810 */
[C---:B------:R-:W-:Y:S08]  /*1710*/  HMMA.16816.F32 R12, R56.reuse, R66, R12 ;  /* 0x00000042380c723c */ /* 0x040ff0000000180c */
[C---:B------:R-:W-:Y:S08]  /*1720*/  HMMA.16816.F32 R8, R56.reuse, R68, R8 ;  /* 0x000000443808723c */ /* 0x040ff00000001808 */
[----:B------:R-:W-:Y:S08]  /*1730*/  HMMA.16816.F32 R72, R56, R70, R72 ;  /* 0x000000463848723c */ /* 0x000ff00000001848 */
[C---:B---3--:R-:W-:Y:S07]  /*1740*/  HMMA.16816.F32 R16, R32.reuse, R40, R16 ;  /* 0x000000282010723c */ /* 0x048fee0000001810 */
[----:B------:R-:W-:Y:S01]  /*1750*/  IMAD R41, R29, 0x40, R2 ;  /* 0x000000401d297824 */ /* 0x000fe200078e0202 */
[----:B------:R-:W-:Y:S01]  /*1760*/  HMMA.16816.F32 R12, R32, R42, R12 ;  /* 0x0000002a200c723c */ /* 0x000fe2000000180c */
[----:B------:R-:W-:-:S02]  /*1770*/  IMNMX R40, R7, R6, PT ;  /* 0x0000000607287217 */ /* 0x000fc40003800200 */
[----:B------:R-:W-:Y:S02]  /*1780*/  IMNMX R2, R49, R6, PT ;  /* 0x0000000631027217 */ /* 0x000fe40003800200 */
[C---:B------:R-:W-:Y:S02]  /*1790*/  IADD3 R7, R41.reuse, 0x1, RZ ;  /* 0x0000000129077810 */ /* 0x040fe40007ffe0ff */
[----:B------:R-:W-:Y:S01]  /*17a0*/  IADD3 R31, R41, 0x8, RZ ;  /* 0x00000008291f7810 */ /* 0x000fe20007ffe0ff */
[----:B-1----:R-:W-:Y:S01]  /*17b0*/  HMMA.16816.F32 R52, R32, R44, R52 ;  /* 0x0000002c2034723c */ /* 0x002fe20000001834 */
[C---:B------:R-:W-:Y:S02]  /*17c0*/  ISETP.GE.AND P2, PT, R7.reuse, R40, PT ;  /* 0x000000280700720c */ /* 0x040fe40003f46270 */
[----:B------:R-:W-:Y:S02]  /*17d0*/  ISETP.GE.AND P5, PT, R7, R2, PT ;  /* 0x000000020700720c */ /* 0x000fe40003fa6270 */
[----:B------:R-:W-:-:S02]  /*17e0*/  ISETP.GE.AND P3, PT, R31, R40, PT ;  /* 0x000000281f00720c */ /* 0x000fc40003f66270 */
[C---:B------:R-:W-:Y:S01]  /*17f0*/  ISETP.GE.AND P0, PT, R41.reuse, R40, PT ;  /* 0x000000282900720c */ /* 0x040fe20003f06270 */
[C---:B------:R-:W-:Y:S01]  /*1800*/  HMMA.16816.F32 R76, R32.reuse, R46, R76 ;  /* 0x0000002e204c723c */ /* 0x040fe2000000184c */
[C---:B------:R-:W-:Y:S02]  /*1810*/  IADD3 R29, R41.reuse, 0x9, RZ ;  /* 0x00000009291d7810 */ /* 0x040fe40007ffe0ff */
[----:B------:R-:W-:Y:S02]  /*1820*/  IADD3 R7, R41, 0x10, RZ ;  /* 0x0000001029077810 */ /* 0x000fe40007ffe0ff */
[----:B------:R-:W-:Y:S02]  /*1830*/  ISETP.GE.AND P1, PT, R31, R2, PT ;  /* 0x000000021f00720c */ /* 0x000fe40003f26270 */
[----:B------:R-:W-:Y:S01]  /*1840*/  FSEL R30, R24, -INF , !P0 ;  /* 0xff800000181e7808 */ /* 0x000fe20004000000 */
[----:B--2---:R-:W-:Y:S01]  /*1850*/  HMMA.16816.F32 R8, R32, R36, R8 ;  /* 0x000000242008723c */ /* 0x004fe20000001808 */
[----:B------:R-:W-:-:S02]  /*1860*/  FSEL R31, R20, -INF , !P3 ;  /* 0xff800000141f7808 */ /* 0x000fc40005800000 */
[-C--:B------:R-:W-:Y:S02]  /*1870*/  ISETP.GE.AND P6, PT, R29, R40.reuse, PT ;  /* 0x000000281d00720c */ /* 0x080fe40003fc6270 */
[----:B------:R-:W-:Y:S02]  /*1880*/  ISETP.GE.AND P0, PT, R7, R40, PT ;  /* 0x000000280700720c */ /* 0x000fe40003f06270 */
[----:B------:R-:W-:Y:S01]  /*1890*/  FSEL R37, R25, -INF , !P2 ;  /* 0xff80000019257808 */ /* 0x000fe20005000000 */
[----:B------:R-:W-:Y:S01]  /*18a0*/  HMMA.16816.F32 R72, R32, R38, R72 ;  /* 0x000000262048723c */ /* 0x000fe20000001848 */
[-C--:B------:R-:W-:Y:S02]  /*18b0*/  ISETP.GE.AND P3, PT, R7, R2.reuse, PT ;  /* 0x000000020700720c */ /* 0x080fe40003f66270 */
[C---:B------:R-:W-:Y:S02]  /*18c0*/  ISETP.GE.AND P2, PT, R41.reuse, R2, PT ;  /* 0x000000022900720c */ /* 0x040fe40003f46270 */
[----:B------:R-:W-:-:S02]  /*18d0*/  IADD3 R7, R41, 0x18, RZ ;  /* 0x0000001829077810 */ /* 0x000fc40007ffe0ff */
[----:B------:R-:W-:Y:S02]  /*18e0*/  FSEL R20, R27, -INF , !P5 ;  /* 0xff8000001b147808 */ /* 0x000fe40006800000 */
[----:B------:R-:W-:Y:S02]  /*18f0*/  ISETP.GE.AND P4, PT, R29, R2, PT ;  /* 0x000000021d00720c */ /* 0x000fe40003f86270 */
[C---:B------:R-:W-:Y:S02]  /*1900*/  IADD3 R43, R41.reuse, 0x11, RZ ;  /* 0x00000011292b7810 */ /* 0x040fe40007ffe0ff */
[----:B------:R-:W-:Y:S02]  /*1910*/  IADD3 R27, R41, 0x19, RZ ;  /* 0x00000019291b7810 */ /* 0x000fe40007ffe0ff */
[----:B------:R-:W-:Y:S02]  /*1920*/  FSEL R25, R21, -INF , !P6 ;  /* 0xff80000015197808 */ /* 0x000fe40007000000 */
[----:B------:R-:W-:-:S02]  /*1930*/  FSEL R29, R26, -INF , !P2 ;  /* 0xff8000001a1d7808 */ /* 0x000fc40005000000 */
[----:B------:R-:W-:Y:S02]  /*1940*/  ISETP.GE.AND P5, PT, R7, R40, PT ;  /* 0x000000280700720c */ /* 0x000fe40003fa6270 */
[----:B------:R-:W-:Y:S02]  /*1950*/  FSEL R21, R16, -INF , !P0 ;  /* 0xff80000010157808 */ /* 0x000fe40004000000 */
[-C--:B------:R-:W-:Y:S02]  /*1960*/  ISETP.GE.AND P2, PT, R43, R2.reuse, PT ;  /* 0x000000022b00720c */ /* 0x080fe40003f46270 */
[----:B------:R-:W-:Y:S02]  /*1970*/  FSEL R6, R23, -INF , !P4 ;  /* 0xff80000017067808 */ /* 0x000fe40006000000 */
[----:B------:R-:W-:Y:S02]  /*1980*/  ISETP.GE.AND P0, PT, R27, R2, PT ;  /* 0x000000021b00720c */ /* 0x000fe40003f06270 */
[----:B------:R-:W-:-:S02]  /*1990*/  FSEL R22, R22, -INF , !P1 ;  /* 0xff80000016167808 */ /* 0x000fc40004800000 */
[----:B------:R-:W-:Y:S01]  /*19a0*/  IADD3 R23, R41, 0x30, RZ ;  /* 0x0000003029177810 */ /* 0x000fe20007ffe0ff */
[----:B------:R-:W-:Y:S01]  /*19b0*/  BAR.SYNC.DEFER_BLOCKING 0x0 ;  /* 0x0000000000007b1d */ /* 0x000fe20000010000 */
[----:B------:R-:W-:Y:S02]  /*19c0*/  ISETP.GE.AND P1, PT, R7, R2, PT ;  /* 0x000000020700720c */ /* 0x000fe40003f26270 */
[----:B------:R-:W-:Y:S02]  /*19d0*/  FSEL R7, R12, -INF , !P5 ;  /* 0xff8000000c077808 */ /* 0x000fe40006800000 */
[-C--:B------:R-:W-:Y:S02]  /*19e0*/  ISETP.GE.AND P6, PT, R43, R40.reuse, PT ;  /* 0x000000282b00720c */ /* 0x080fe40003fc6270 */
[----:B------:R-:W-:Y:S02]  /*19f0*/  ISETP.GE.AND P4, PT, R27, R40, PT ;  /* 0x000000281b00720c */ /* 0x000fe40003f86270 */
[----:B------:R-:W-:-:S02]  /*1a00*/  FSEL R16, R19, -INF , !P2 ;  /* 0xff80000013107808 */ /* 0x000fc40005000000 */
[----:B------:R-:W-:Y:S02]  /*1a10*/  FSEL R12, R15, -INF , !P0 ;  /* 0xff8000000f0c7808 */ /* 0x000fe40004000000 */
[C---:B------:R-:W-:Y:S02]  /*1a20*/  IADD3 R45, R41.reuse, 0x20, RZ ;  /* 0x00000020292d7810 */ /* 0x040fe40007ffe0ff */
[C---:B------:R-:W-:Y:S02]  /*1a30*/  IADD3 R43, R41.reuse, 0x21, RZ ;  /* 0x00000021292b7810 */ /* 0x040fe40007ffe0ff */
[C---:B------:R-:W-:Y:S02]  /*1a40*/  IADD3 R39, R41.reuse, 0x28, RZ ;  /* 0x0000002829277810 */ /* 0x040fe40007ffe0ff */
[C---:B------:R-:W-:Y:S02]  /*1a50*/  IADD3 R27, R41.reuse, 0x29, RZ ;  /* 0x00000029291b7810 */ /* 0x040fe40007ffe0ff */
[----:B------:R-:W-:-:S02]  /*1a60*/  IADD3 R19, R41, 0x31, RZ ;  /* 0x0000003129137810 */ /* 0x000fc40007ffe0ff */
[----:B------:R-:W-:Y:S02]  /*1a70*/  IADD3 R15, R41, 0x38, RZ ;  /* 0x00000038290f7810 */ /* 0x000fe40007ffe0ff */
[----:B------:R-:W-:Y:S02]  /*1a80*/  ISETP.GE.AND P0, PT, R23, R40, PT ;  /* 0x000000281700720c */ /* 0x000fe40003f06270 */
[----:B------:R-:W-:Y:S02]  /*1a90*/  IADD3 R41, R41, 0x39, RZ ;  /* 0x0000003929297810 */ /* 0x000fe40007ffe0ff */
[----:B------:R-:W-:Y:S02]  /*1aa0*/  FSEL R121, R52, -INF , !P0 ;  /* 0xff80000034797808 */ /* 0x000fe40004000000 */
[----:B------:R-:W-:Y:S02]  /*1ab0*/  FSEL R14, R14, -INF , !P1 ;  /* 0xff8000000e0e7808 */ /* 0x000fe40004800000 */
[----:B------:R-:W-:-:S02]  /*1ac0*/  ISETP.GE.AND P0, PT, R41, R2, PT ;  /* 0x000000022900720c */ /* 0x000fc40003f06270 */
[-C--:B------:R-:W-:Y:S02]  /*1ad0*/  ISETP.GE.AND P1, PT, R43, R40.reuse, PT ;  /* 0x000000282b00720c */ /* 0x080fe40003f26270 */
[----:B------:R-:W-:Y:S02]  /*1ae0*/  FSEL R24, R79, -INF , !P0 ;  /* 0xff8000004f187808 */ /* 0x000fe40004000000 */
[----:B------:R-:W-:Y:S02]  /*1af0*/  FSEL R18, R18, -INF , !P3 ;  /* 0xff80000012127808 */ /* 0x000fe40005800000 */
[----:B------:R-:W-:Y:S02]  /*1b00*/  FSEL R109, R9, -INF , !P1 ;  /* 0xff800000096d7808 */ /* 0x000fe40004800000 */
[----:B------:R-:W-:Y:S02]  /*1b10*/  ISETP.NE.AND P0, PT, R28, 0x1, PT ;  /* 0x000000011c00780c */ /* 0x000fe40003f05270 */
[----:B------:R-:W-:-:S02]  /*1b20*/  ISETP.GE.AND P3, PT, R39, R40, PT ;  /* 0x000000282700720c */ /* 0x000fc40003f66270 */
[----:B------:R-:W-:Y:S02]  /*1b30*/  ISETP.GE.AND P2, PT, R27, R40, PT ;  /* 0x000000281b00720c */ /* 0x000fe40003f46270 */
[----:B------:R-:W-:Y:S02]  /*1b40*/  ISETP.GE.AND P1, PT, R45, R2, PT ;  /* 0x000000022d00720c */ /* 0x000fe40003f26270 */
[----:B------:R-:W-:Y:S02]  /*1b50*/  FSEL R13, R13, -INF , !P4 ;  /* 0xff8000000d0d7808 */ /* 0x000fe40006000000 */
[----:B------:R-:W-:Y:S02]  /*1b60*/  FSEL R115, R72, -INF , !P3 ;  /* 0xff80000048737808 */ /* 0x000fe40005800000 */
[----:B------:R-:W-:Y:S02]  /*1b70*/  FSEL R113, R73, -INF , !P2 ;  /* 0xff80000049717808 */ /* 0x000fe40005000000 */
[----:B------:R-:W-:-:S02]  /*1b80*/  FSEL R112, R10, -INF , !P1 ;  /* 0xff8000000a707808 */ /* 0x000fc40004800000 */
[----:B------:R-:W-:Y:S02]  /*1b90*/  ISETP.GE.AND P4, PT, R45, R40, PT ;  /* 0x000000282d00720c */ /* 0x000fe40003f86270 */
[-C--:B------:R-:W-:Y:S02]  /*1ba0*/  ISETP.GE.AND P3, PT, R43, R2.reuse, PT ;  /* 0x000000022b00720c */ /* 0x080fe40003f66270 */
[-C--:B------:R-:W-:Y:S02]  /*1bb0*/  ISETP.GE.AND P2, PT, R39, R2.reuse, PT ;  /* 0x000000022700720c */ /* 0x080fe40003f46270 */
[----:B------:R-:W-:Y:S02]  /*1bc0*/  ISETP.GE.AND P1, PT, R27, R2, PT ;  /* 0x000000021b00720c */ /* 0x000fe40003f26270 */
[----:B------:R-:W-:Y:S02]  /*1bd0*/  FSEL R17, R17, -INF , !P6 ;  /* 0xff80000011117808 */ /* 0x000fe40007000000 */
[----:B------:R-:W-:-:S02]  /*1be0*/  FSEL R111, R8, -INF , !P4 ;  /* 0xff800000086f7808 */ /* 0x000fc40006000000 */
[----:B------:R-:W-:Y:S02]  /*1bf0*/  FSEL R124, R11, -INF , !P3 ;  /* 0xff8000000b7c7808 */ /* 0x000fe40005800000 */
[----:B------:R-:W-:Y:S02]  /*1c00*/  FSEL R122, R74, -INF , !P2 ;  /* 0xff8000004a7a7808 */ /* 0x000fe40005000000 */
[----:B------:R-:W-:Y:S02]  /*1c10*/  FSEL R116, R75, -INF , !P1 ;  /* 0xff8000004b747808 */ /* 0x000fe40004800000 */
[-C--:B------:R-:W-:Y:S02]  /*1c20*/  ISETP.GE.AND P6, PT, R19, R40.reuse, PT ;  /* 0x000000281300720c */ /* 0x080fe40003fc6270 */
[-C--:B------:R-:W-:Y:S02]  /*1c30*/  ISETP.GE.AND P5, PT, R15, R40.reuse, PT ;  /* 0x000000280f00720c */ /* 0x080fe40003fa6270 */
[----:B------:R-:W-:-:S02]  /*1c40*/  ISETP.GE.AND P4, PT, R41, R40, PT ;  /* 0x000000282900720c */ /* 0x000fc40003f86270 */
[-C--:B------:R-:W-:Y:S02]  /*1c50*/  ISETP.GE.AND P3, PT, R23, R2.reuse, PT ;  /* 0x000000021700720c */ /* 0x080fe40003f66270 */
[-C--:B------:R-:W-:Y:S02]  /*1c60*/  ISETP.GE.AND P2, PT, R19, R2.reuse, PT ;  /* 0x000000021300720c */ /* 0x080fe40003f46270 */
[----:B------:R-:W-:Y:S02]  /*1c70*/  ISETP.GE.AND P1, PT, R15, R2, PT ;  /* 0x000000020f00720c */ /* 0x000fe40003f26270 */
[----:B------:R-:W-:Y:S02]  /*1c80*/  LOP3.LUT R2, R3, R4, RZ, 0xfc, !PT ;  /* 0x0000000403027212 */ /* 0x000fe400078efcff */
[----:B------:R-:W-:Y:S02]  /*1c90*/  FSEL R119, R53, -INF , !P6 ;  /* 0xff80000035777808 */ /* 0x000fe40007000000 */
[----:B------:R-:W-:-:S02]  /*1ca0*/  FSEL R118, R54, -INF , !P3 ;  /* 0xff80000036767808 */ /* 0x000fc40005800000 */
[----:B------:R-:W-:Y:S02]  /*1cb0*/  FSEL R114, R55, -INF , !P2 ;  /* 0xff80000037727808 */ /* 0x000fe40005000000 */
[----:B------:R-:W-:Y:S02]  /*1cc0*/  FSEL R117, R76, -INF , !P5 ;  /* 0xff8000004c757808 */ /* 0x000fe40006800000 */
[----:B------:R-:W-:Y:S02]  /*1cd0*/  FSEL R27, R77, -INF , !P4 ;  /* 0xff8000004d1b7808 */ /* 0x000fe40006000000 */
[----:B------:R-:W-:Y:S01]  /*1ce0*/  FSEL R26, R78, -INF , !P1 ;  /* 0xff8000004e1a7808 */ /* 0x000fe20004800000 */
[----:B------:R-:W-:Y:S05]  /*1cf0*/  @!P0 BRA `(.L_x_459) ;  /* 0x000001a000008947 */ /* 0x000fea0003800000 */
[----:B------:R-:W-:-:S04]  /*1d00*/  IADD3 R9, R28, -0x2, RZ ;  /* 0xfffffffe1c097810 */ /* 0x000fc80007ffe0ff */
        /* <DEDUP_REMOVED lines=25> */
.L_x_459:
[----:B-1----:R-:W-:Y:S02]  /*1ea0*/  FMNMX.FTZ R8, R30, R37, !PT ;  /* 0x000000251e087209 */ /* 0x002fe40007810000 */
        /* <DEDUP_REMOVED lines=29> */
[----:B------:R-:W-:Y:S01]  /*2080*/  SHF.L.U32 R151, R2, 0x1, RZ ;  /* 0x0000000102977819 */ /* 0x000fe200000006ff */
[----:B------:R-:W1:Y:S03]  /*2090*/  SHFL.BFLY PT, R9, R8, 0x2, 0x1f ;  /* 0x0c401f0008097f89 */ /* 0x000e6600000e0000 */
[-C--:B------:R-:W-:Y:S01]  /*20a0*/  IADD3 R150, R0, R151.reuse, RZ ;  /* 0x0000009700967210 */ /* 0x080fe20007ffe0ff */
[----:B------:R-:W2:Y:S01]  /*20b0*/  SHFL.BFLY PT, R4, R11, 0x2, 0x1f ;  /* 0x0c401f000b047f89 */ /* 0x000ea200000e0000 */
[----:B------:R-:W-:-:S02]  /*20c0*/  IADD3 R149, R5, R151, RZ ;  /* 0x0000009705957210 */ /* 0x000fc40007ffe0ff */
[----:B------:R-:W-:Y:S01]  /*20d0*/  IADD3 R148, R5, R150, RZ ;  /* 0x0000009605947210 */ /* 0x000fe20007ffe0ff */
[----:B------:R-:W-:Y:S04]  /*20e0*/  LDSM.16.MT88.4 R44, [R150+0x8000] ;  /* 0x00800000962c783b */ /* 0x000fe80000004200 */
[----:B------:R-:W-:Y:S04]  /*20f0*/  LDSM.16.MT88.4 R52, [R149+0x8000] ;  /* 0x008000009534783b */ /* 0x000fe80000004200 */
[----:B------:R-:W-:Y:S04]  /*2100*/  LDSM.16.MT88.4 R60, [R148+0x8000] ;  /* 0x00800000943c783b */ /* 0x000fe80000004200 */
[----:B------:R-:W-:Y:S01]  /*2110*/  LDSM.16.MT88.4 R68, [R151+0xa000] ;  /* 0x00a000009744783b */ /* 0x000fe20000004200 */
[----:B-1----:R-:W-:-:S03]  /*2120*/  FMNMX.FTZ R9, R8, R9, !PT ;  /* 0x0000000908097209 */ /* 0x002fc60007810000 */
[----:B------:R-:W-:Y:S01]  /*2130*/  LDSM.16.MT88.4 R92, [R150+0xa000] ;  /* 0x00a00000965c783b */ /* 0x000fe20000004200 */
[----:B--2---:R-:W-:-:S03]  /*2140*/  FMNMX.FTZ R4, R11, R4, !PT ;  /* 0x000000040b047209 */ /* 0x004fc60007810000 */
[----:B------:R-:W1:Y:S04]  /*2150*/  SHFL.BFLY PT, R100, R9, 0x1, 0x1f ;  /* 0x0c201f0009647f89 */ /* 0x000e6800000e0000 */
[----:B------:R-:W2:Y:S04]  /*2160*/  SHFL.BFLY PT, R3, R4, 0x1, 0x1f ;  /* 0x0c201f0004037f89 */ /* 0x000ea800000e0000 */
[----:B------:R-:W-:Y:S01]  /*2170*/  LDSM.16.MT88.4 R80, [R149+0xa000] ;  /* 0x00a000009550783b */ /* 0x000fe20000004200 */
[----:B-1----:R-:W-:-:S03]  /*2180*/  FMNMX.FTZ R100, R9, R100, !PT ;  /* 0x0000006409647209 */ /* 0x002fc60007810000 */
[----:B------:R-:W-:Y:S01]  /*2190*/  LDSM.16.MT88.4 R8, [R150+0x8800] ;  /* 0x008800009608783b */ /* 0x000fe20000004200 */
[C---:B------:R-:W-:Y:S01]  /*21a0*/  FSETP.NEU.FTZ.AND P1, PT, R100.reuse, -INF , PT ;  /* 0xff8000006400780b */ /* 0x040fe20003f3d000 */
[----:B------:R-:W-:Y:S01]  /*21b0*/  FMUL.FTZ R120, R100, c[0x0][0x23c] ;  /* 0x00008f0064787a20 */ /* 0x000fe20000410000 */
[----:B--2---:R-:W-:-:S04]  /*21c0*/  FMNMX.FTZ R3, R4, R3, !PT ;  /* 0x0000000304037209 */ /* 0x004fc80007810000 */
[----:B------:R-:W-:Y:S01]  /*21d0*/  FSEL R120, R120, RZ, P1 ;  /* 0x000000ff78787208 */ /* 0x000fe20000800000 */
[C---:B------:R-:W-:Y:S01]  /*21e0*/  FMUL.FTZ R4, R3.reuse, c[0x0][0x23c] ;  /* 0x00008f0003047a20 */ /* 0x040fe20000410000 */
[----:B------:R-:W-:-:S03]  /*21f0*/  FSETP.NEU.FTZ.AND P1, PT, R3, -INF , PT ;  /* 0xff8000000300780b */ /* 0x000fc60003f3d000 */
[--C-:B------:R-:W-:Y:S01]  /*2200*/  FFMA.FTZ R32, R25, c[0x0][0x23c], -R120.reuse ;  /* 0x00008f0019207a23 */ /* 0x100fe20000010878 */
[----:B------:R-:W-:Y:S01]  /*2210*/  FSEL R25, R4, RZ, P1 ;  /* 0x000000ff04197208 */ /* 0x000fe20000800000 */
[--C-:B------:R-:W-:Y:S02]  /*2220*/  FFMA.FTZ R105, R30, c[0x0][0x23c], -R120.reuse ;  /* 0x00008f001e697a23 */ /* 0x100fe40000010878 */
[--C-:B------:R-:W-:Y:S02]  /*2230*/  FFMA.FTZ R102, R37, c[0x0][0x23c], -R120.reuse ;  /* 0x00008f0025667a23 */ /* 0x100fe40000010878 */
[----:B------:R-:W-:Y:S01]  /*2240*/  FFMA.FTZ R103, R31, c[0x0][0x23c], -R120 ;  /* 0x00008f001f677a23 */ /* 0x000fe20000010878 */
[----:B------:R-:W1:Y:S01]  /*2250*/  LDSM.16.MT88.4 R36, [R151+0x8000] ;  /* 0x008000009724783b */ /* 0x000e620000004200 */
[--C-:B------:R-:W-:Y:S01]  /*2260*/  FFMA.FTZ R107, R29, c[0x0][0x23c], -R25.reuse ;  /* 0x00008f001d6b7a23 */ /* 0x100fe20000010819 */
[----:B------:R-:W-:Y:S01]  /*2270*/  MUFU.EX2 R105, R105 ;  /* 0x0000006900697308 */ /* 0x000fe20000000800 */
[----:B------:R-:W-:-:S02]  /*2280*/  FFMA.FTZ R106, R20, c[0x0][0x23c], -R25 ;  /* 0x00008f00146a7a23 */ /* 0x000fc40000010819 */
[--C-:B------:R-:W-:Y:S02]  /*2290*/  FFMA.FTZ R104, R22, c[0x0][0x23c], -R25.reuse ;  /* 0x00008f0016687a23 */ /* 0x100fe40000010819 */
[----:B------:R-:W-:Y:S02]  /*22a0*/  FFMA.FTZ R35, R6, c[0x0][0x23c], -R25 ;  /* 0x00008f0006237a23 */ /* 0x000fe40000010819 */
[--C-:B------:R-:W-:Y:S01]  /*22b0*/  FFMA.FTZ R31, R7, c[0x0][0x23c], -R120.reuse ;  /* 0x00008f00071f7a23 */ /* 0x100fe20000010878 */
[----:B------:R-:W2:Y:S01]  /*22c0*/  MUFU.EX2 R102, R102 ;  /* 0x0000006600667308 */ /* 0x000ea20000000800 */
[----:B------:R-:W3:Y:S01]  /*22d0*/  LDSM.16.MT88.4 R4, [R148+0xa000] ;  /* 0x00a000009404783b */ /* 0x000ee20000004200 */
[--C-:B------:R-:W-:Y:S02]  /*22e0*/  FFMA.FTZ R101, R21, c[0x0][0x23c], -R120.reuse ;  /* 0x00008f0015657a23 */ /* 0x100fe40000010878 */
[--C-:B------:R-:W-:Y:S01]  /*22f0*/  FFMA.FTZ R30, R17, c[0x0][0x23c], -R120.reuse ;  /* 0x00008f00111e7a23 */ /* 0x100fe20000010878 */
[----:B------:R-:W4:Y:S01]  /*2300*/  LDSM.16.MT88.4 R20, [R151+0x8800] ;  /* 0x008800009714783b */ /* 0x000f220000004200 */
[----:B------:R-:W-:-:S02]  /*2310*/  FFMA.FTZ R0, R13, c[0x0][0x23c], -R120 ;  /* 0x00008f000d007a23 */ /* 0x000fc40000010878 */
[----:B------:R-:W-:Y:S01]  /*2320*/  MUFU.EX2 R103, R103 ;  /* 0x0000006700677308 */ /* 0x000fe20000000800 */
[--C-:B------:R-:W-:Y:S02]  /*2330*/  FFMA.FTZ R34, R18, c[0x0][0x23c], -R25.reuse ;  /* 0x00008f0012227a23 */ /* 0x100fe40000010819 */
[--C-:B------:R-:W-:Y:S02]  /*2340*/  FFMA.FTZ R29, R16, c[0x0][0x23c], -R25.reuse ;  /* 0x00008f00101d7a23 */ /* 0x100fe40000010819 */
[--C-:B------:R-:W-:Y:S01]  /*2350*/  FFMA.FTZ R33, R14, c[0x0][0x23c], -R25.reuse ;  /* 0x00008f000e217a23 */ /* 0x100fe20000010819 */
[----:B------:R-:W5:Y:S01]  /*2360*/  LDSM.16.MT88.4 R16, [R149+0x8800] ;  /* 0x008800009510783b */ /* 0x000f620000004200 */
[----:B------:R-:W-:Y:S01]  /*2370*/  FFMA.FTZ R2, R12, c[0x0][0x23c], -R25 ;  /* 0x00008f000c027a23 */ /* 0x000fe20000010819 */
[----:B------:R-:W1:Y:S01]  /*2380*/  MUFU.EX2 R32, R32 ;  /* 0x0000002000207308 */ /* 0x000e620000000800 */
[----:B--2---:R-:W-:Y:S01]  /*2390*/  F2FP.PACK_AB R84, R102, R105 ;  /* 0x000000696654723e */ /* 0x004fe200000000ff */
[----:B------:R-:W2:Y:S01]  /*23a0*/  LDSM.16.MT88.4 R12, [R148+0x8800] ;  /* 0x00880000940c783b */ /* 0x000ea20000004200 */
[----:B------:R-:W-:-:S02]  /*23b0*/  FFMA.FTZ R108, R111, c[0x0][0x23c], -R120 ;  /* 0x00008f006f6c7a23 */ /* 0x000fc40000010878 */
[--C-:B------:R-:W-:Y:S02]  /*23c0*/  FFMA.FTZ R111, R109, c[0x0][0x23c], -R120.reuse ;  /* 0x00008f006d6f7a23 */ /* 0x100fe40000010878 */
[--C-:B------:R-:W-:Y:S01]  /*23d0*/  FFMA.FTZ R109, R115, c[0x0][0x23c], -R120.reuse ;  /* 0x00008f00736d7a23 */ /* 0x100fe20000010878 */
[----:B------:R-:W-:Y:S01]  /*23e0*/  MUFU.EX2 R107, R107 ;  /* 0x0000006b006b7308 */ /* 0x000fe20000000800 */
[----:B------:R-:W-:Y:S02]  /*23f0*/  FFMA.FTZ R110, R113, c[0x0][0x23c], -R120 ;  /* 0x00008f00716e7a23 */ /* 0x000fe40000010878 */
[--C-:B------:R-:W-:Y:S02]  /*2400*/  FFMA.FTZ R112, R112, c[0x0][0x23c], -R25.reuse ;  /* 0x00008f0070707a23 */ /* 0x100fe40000010819 */
[--C-:B------:R-:W-:Y:S02]  /*2410*/  FFMA.FTZ R113, R124, c[0x0][0x23c], -R25.reuse ;  /* 0x00008f007c717a23 */ /* 0x100fe40000010819 */
[--C-:B------:R-:W-:Y:S01]  /*2420*/  FFMA.FTZ R115, R122, c[0x0][0x23c], -R25.reuse ;  /* 0x00008f007a737a23 */ /* 0x100fe20000010819 */
[----:B------:R-:W3:Y:S01]  /*2430*/  MUFU.EX2 R106, R106 ;  /* 0x0000006a006a7308 */ /* 0x000ee20000000800 */
[----:B-1----:R-:W-:Y:S01]  /*2440*/  F2FP.PACK_AB R86, R32, R103 ;  /* 0x000000672056723e */ /* 0x002fe200000000ff */
[----:B------:R-:W-:-:S02]  /*2450*/  FFMA.FTZ R116, R116, c[0x0][0x23c], -R25 ;  /* 0x00008f0074747a23 */ /* 0x000fc40000010819 */
[--C-:B------:R-:W-:Y:S02]  /*2460*/  FFMA.FTZ R122, R119, c[0x0][0x23c], -R120.reuse ;  /* 0x00008f00777a7a23 */ /* 0x100fe40000010878 */
[--C-:B------:R-:W-:Y:S02]  /*2470*/  FFMA.FTZ R121, R121, c[0x0][0x23c], -R120.reuse ;  /* 0x00008f0079797a23 */ /* 0x100fe40000010878 */
[----:B------:R-:W-:Y:S01]  /*2480*/  MUFU.EX2 R104, R104 ;  /* 0x0000006800687308 */ /* 0x000fe20000000800 */
[--C-:B------:R-:W-:Y:S02]  /*2490*/  FFMA.FTZ R117, R117, c[0x0][0x23c], -R120.reuse ;  /* 0x00008f0075757a23 */ /* 0x100fe40000010878 */
[--C-:B------:R-:W-:Y:S02]  /*24a0*/  FFMA.FTZ R119, R114, c[0x0][0x23c], -R25.reuse ;  /* 0x00008f0072777a23 */ /* 0x100fe40000010819 */
[----:B------:R-:W-:Y:S02]  /*24b0*/  FFMA.FTZ R120, R27, c[0x0][0x23c], -R120 ;  /* 0x00008f001b787a23 */ /* 0x000fe40000010878 */
[--C-:B------:R-:W-:Y:S01]  /*24c0*/  FFMA.FTZ R118, R118, c[0x0][0x23c], -R25.reuse ;  /* 0x00008f0076767a23 */ /* 0x100fe20000010819 */
[----:B------:R-:W1:Y:S01]  /*24d0*/  MUFU.EX2 R35, R35 ;  /* 0x0000002300237308 */ /* 0x000e620000000800 */
[----:B---3--:R-:W-:Y:S01]  /*24e0*/  F2FP.PACK_AB R85, R106, R107 ;  /* 0x0000006b6a55723e */ /* 0x008fe200000000ff */
[----:B------:R-:W-:-:S02]  /*24f0*/  FFMA.FTZ R114, R26, c[0x0][0x23c], -R25 ;  /* 0x00008f001a727a23 */ /* 0x000fc40000010819 */
[----:B------:R-:W-:Y:S02]  /*2500*/  FFMA.FTZ R175, R24, c[0x0][0x23c], -R25 ;  /* 0x00008f0018af7a23 */ /* 0x000fe40000010819 */
[----:B------:R-:W-:Y:S01]  /*2510*/  FADD.FTZ R102, R105, R102 ;  /* 0x0000006669667221 */ /* 0x000fe20000010000 */
[----:B------:R-:W-:Y:S01]  /*2520*/  LDSM.16.MT88.4 R24, [R150+0x9800] ;  /* 0x009800009618783b */ /* 0x000fe20000004200 */
[----:B------:R-:W-:Y:S01]  /*2530*/  MUFU.EX2 R101, R101 ;  /* 0x0000006500657308 */ /* 0x000fe20000000800 */
[----:B------:R-:W-:Y:S02]  /*2540*/  FADD.FTZ R107, R107, R106 ;  /* 0x0000006a6b6b7221 */ /* 0x000fe40000010000 */
[----:B------:R-:W-:-:S04]  /*2550*/  FADD.FTZ R103, R103, R102 ;  /* 0x0000006667677221 */ /* 0x000fc80000010000 */
[----:B------:R-:W-:Y:S01]  /*2560*/  FADD.FTZ R32, R32, R103 ;  /* 0x0000006720207221 */ /* 0x000fe20000010000 */
[----:B-1----:R-:W-:Y:S01]  /*2570*/  F2FP.PACK_AB R87, R35, R104 ;  /* 0x000000682357723e */ /* 0x002fe200000000ff */
[----:B------:R-:W1:Y:S01]  /*2580*/  MUFU.EX2 R30, R30 ;  /* 0x0000001e001e7308 */ /* 0x000e620000000800 */
[----:B------:R-:W-:-:S04]  /*2590*/  FADD.FTZ R104, R104, R107 ;  /* 0x0000006b68687221 */ /* 0x000fc80000010000 */
[----:B------:R-:W-:Y:S01]  /*25a0*/  FADD.FTZ R35, R35, R104 ;  /* 0x0000006823237221 */ /* 0x000fe20000010000 */
[C---:B------:R-:W-:Y:S02]  /*25b0*/  HMMA.16816.F32 R40, R84.reuse, R44, RZ ;  /* 0x0000002c5428723c */ /* 0x040fe400000018ff */
[----:B------:R-:W-:Y:S06]  /*25c0*/  MUFU.EX2 R31, R31 ;  /* 0x0000001f001f7308 */ /* 0x000fec0000000800 */
[C---:B------:R-:W-:Y:S02]  /*25d0*/  HMMA.16816.F32 R44, R84.reuse, R46, RZ ;  /* 0x0000002e542c723c */ /* 0x040fe400000018ff */
[----:B------:R-:W-:Y:S06]  /*25e0*/  MUFU.EX2 R0, R0 ;  /* 0x0000000000007308 */ /* 0x000fec0000000800 */
[C---:B------:R-:W-:Y:S02]  /*25f0*/  HMMA.16816.F32 R96, R84.reuse, R36, RZ ;  /* 0x000000245460723c */ /* 0x040fe400000018ff */
[----:B------:R-:W-:Y:S06]  /*2600*/  MUFU.EX2 R34, R34 ;  /* 0x0000002200227308 */ /* 0x000fec0000000800 */
[C---:B------:R-:W-:Y:S02]  /*2610*/  HMMA.16816.F32 R48, R84.reuse, R52, RZ ;  /* 0x000000345430723c */ /* 0x040fe400000018ff */
[----:B------:R-:W3:Y:S06]  /*2620*/  MUFU.EX2 R29, R29 ;  /* 0x0000001d001d7308 */ /* 0x000eec0000000800 */
[C---:B------:R-:W-:Y:S02]  /*2630*/  HMMA.16816.F32 R56, R84.reuse, R60, RZ ;  /* 0x0000003c5438723c */ /* 0x040fe400000018ff */
[----:B------:R-:W-:Y:S06]  /*2640*/  MUFU.EX2 R33, R33 ;  /* 0x0000002100217308 */ /* 0x000fec0000000800 */
[C---:B------:R-:W-:Y:S02]  /*2650*/  HMMA.16816.F32 R64, R84.reuse, R68, RZ ;  /* 0x000000445440723c */ /* 0x040fe400000018ff */
[----:B------:R-:W1:Y:S06]  /*2660*/  MUFU.EX2 R2, R2 ;  /* 0x0000000200027308 */ /* 0x000e6c0000000800 */
[C---:B------:R-:W-:Y:S02]  /*2670*/  HMMA.16816.F32 R72, R84.reuse, R92, RZ ;  /* 0x0000005c5448723c */ /* 0x040fe400000018ff */
[----:B------:R-:W-:Y:S06]  /*2680*/  MUFU.EX2 R108, R108 ;  /* 0x0000006c006c7308 */ /* 0x000fec0000000800 */
[C---:B------:R-:W-:Y:S02]  /*2690*/  HMMA.16816.F32 R76, R84.reuse, R80, RZ ;  /* 0x00000050544c723c */ /* 0x040fe400000018ff */
[----:B------:R-:W1:Y:S06]  /*26a0*/  MUFU.EX2 R111, R111 ;  /* 0x0000006f006f7308 */ /* 0x000e6c0000000800 */
[C---:B------:R-:W-:Y:S02]  /*26b0*/  HMMA.16816.F32 R36, R84.reuse, R38, RZ ;  /* 0x000000265424723c */ /* 0x040fe400000018ff */
[----:B------:R-:W-:Y:S06]  /*26c0*/  MUFU.EX2 R109, R109 ;  /* 0x0000006d006d7308 */ /* 0x000fec0000000800 */
[C---:B------:R-:W-:Y:S02]  /*26d0*/  HMMA.16816.F32 R52, R84.reuse, R54, RZ ;  /* 0x000000365434723c */ /* 0x040fe400000018ff */
[----:B------:R-:W-:Y:S06]  /*26e0*/  MUFU.EX2 R110, R110 ;  /* 0x0000006e006e7308 */ /* 0x000fec0000000800 */
[C---:B------:R-:W-:Y:S02]  /*26f0*/  HMMA.16816.F32 R60, R84.reuse, R62, RZ ;  /* 0x0000003e543c723c */ /* 0x040fe400000018ff */
[----:B------:R-:W-:Y:S06]  /*2700*/  MUFU.EX2 R112, R112 ;  /* 0x0000007000707308 */ /* 0x000fec0000000800 */
[C---:B------:R-:W-:Y:S02]  /*2710*/  HMMA.16816.F32 R68, R84.reuse, R70, RZ ;  /* 0x000000465444723c */ /* 0x040fe400000018ff */
[----:B------:R-:W1:Y:S06]  /*2720*/  MUFU.EX2 R113, R113 ;  /* 0x0000007100717308 */ /* 0x000e6c0000000800 */
[C---:B------:R-:W-:Y:S02]  /*2730*/  HMMA.16816.F32 R92, R84.reuse, R94, RZ ;  /* 0x0000005e545c723c */ /* 0x040fe400000018ff */
[----:B------:R-:W-:Y:S06]  /*2740*/  MUFU.EX2 R115, R115 ;  /* 0x0000007300737308 */ /* 0x000fec0000000800 */
[C---:B------:R-:W-:Y:S02]  /*2750*/  HMMA.16816.F32 R80, R84.reuse, R82, RZ ;  /* 0x000000525450723c */ /* 0x040fe400000018ff */
[----:B------:R-:W2:Y:S06]  /*2760*/  MUFU.EX2 R116, R116 ;  /* 0x0000007400747308 */ /* 0x000eac0000000800 */
[C---:B------:R-:W-:Y:S02]  /*2770*/  HMMA.16816.F32 R88, R84.reuse, R4, RZ ;  /* 0x000000045458723c */ /* 0x040fe400000018ff */
[----:B------:R-:W-:Y:S05]  /*2780*/  MUFU.EX2 R121, R121 ;  /* 0x0000007900797308 */ /* 0x000fea0000000800 */
[----:B-1----:R-:W-:Y:S01]  /*2790*/  F2FP.PACK_AB R4, R30, R101 ;  /* 0x000000651e04723e */ /* 0x002fe200000000ff */
[----:B------:R-:W-:Y:S01]  /*27a0*/  HMMA.16816.F32 R84, R84, R6, RZ ;  /* 0x000000065454723c */ /* 0x000fe200000018ff */
[----:B---3--:R-:W-:Y:S01]  /*27b0*/  F2FP.PACK_AB R5, R29, R34 ;  /* 0x000000221d05723e */ /* 0x008fe200000000ff */
[----:B------:R-:W1:Y:S01]  /*27c0*/  MUFU.EX2 R122, R122 ;  /* 0x0000007a007a7308 */ /* 0x000e620000000800 */
[----:B------:R-:W-:-:S02]  /*27d0*/  FADD.FTZ R101, R101, R32 ;  /* 0x0000002065657221 */ /* 0x000fc40000010000 */
[----:B------:R-:W-:Y:S02]  /*27e0*/  FADD.FTZ R34, R34, R35 ;  /* 0x0000002322227221 */ /* 0x000fe40000010000 */
[----:B------:R-:W-:Y:S01]  /*27f0*/  F2FP.PACK_AB R6, R0, R31 ;  /* 0x0000001f0006723e */ /* 0x000fe200000000ff */
[----:B------:R-:W-:Y:S01]  /*2800*/  FADD.FTZ R30, R30, R101 ;  /* 0x000000651e1e7221 */ /* 0x000fe20000010000 */
[----:B------:R-:W-:Y:S01]  /*2810*/  F2FP.PACK_AB R7, R2, R33 ;  /* 0x000000210207723e */ /* 0x000fe200000000ff */
[----:B------:R-:W-:Y:S01]  /*2820*/  MUFU.EX2 R117, R117 ;  /* 0x0000007500757308 */ /* 0x000fe20000000800 */
[----:B------:R-:W-:Y:S02]  /*2830*/  FADD.FTZ R34, R29, R34 ;  /* 0x000000221d227221 */ /* 0x000fe40000010000 */
[----:B------:R-:W-:Y:S02]  /*2840*/  FADD.FTZ R31, R31, R30 ;  /* 0x0000001e1f1f7221 */ /* 0x000fe40000010000 */
[----:B------:R-:W-:Y:S01]  /*2850*/  FADD.FTZ R33, R33, R34 ;  /* 0x0000002221217221 */ /* 0x000fe20000010000 */
[----:B------:R-:W-:Y:S01]  /*2860*/  HMMA.16816.F32 R40, R4, R8, R40 ;  /* 0x000000080428723c */ /* 0x000fe20000001828 */
[----:B------:R-:W-:Y:S01]  /*2870*/  FADD.FTZ R31, R0, R31 ;  /* 0x0000001f001f7221 */ /* 0x000fe20000010000 */
[----:B------:R-:W-:Y:S01]  /*2880*/  MUFU.EX2 R120, R120 ;  /* 0x0000007800787308 */ /* 0x000fe20000000800 */
[----:B------:R-:W-:-:S05]  /*2890*/  FADD.FTZ R33, R2, R33 ;  /* 0x0000002102217221 */ /* 0x000fca0000010000 */
[C---:B------:R-:W-:Y:S01]  /*28a0*/  HMMA.16816.F32 R44, R4.reuse, R10, R44 ;  /* 0x0000000a042c723c */ /* 0x040fe2000000182c */
[----:B------:R-:W3:Y:S01]  /*28b0*/  LDSM.16.MT88.4 R8, [R150+0xa800] ;  /* 0x00a800009608783b */ /* 0x000ee20000004200 */
[----:B------:R-:W-:Y:S06]  /*28c0*/  MUFU.EX2 R118, R118 ;  /* 0x0000007600767308 */ /* 0x000fec0000000800 */
[C---:B----4-:R-:W-:Y:S02]  /*28d0*/  HMMA.16816.F32 R96, R4.reuse, R20, R96 ;  /* 0x000000140460723c */ /* 0x050fe40000001860 */
[----:B------:R-:W4:Y:S06]  /*28e0*/  MUFU.EX2 R119, R119 ;  /* 0x0000007700777308 */ /* 0x000f2c0000000800 */
[C---:B------:R-:W-:Y:S01]  /*28f0*/  HMMA.16816.F32 R36, R4.reuse, R22, R36 ;  /* 0x000000160424723c */ /* 0x040fe20000001824 */
[----:B------:R-:W1:Y:S01]  /*2900*/  LDSM.16.MT88.4 R20, [R151+0xa800] ;  /* 0x00a800009714783b */ /* 0x000e620000004200 */
[----:B------:R-:W-:Y:S06]  /*2910*/  MUFU.EX2 R114, R114 ;  /* 0x0000007200727308 */ /* 0x000fec0000000800 */
[C---:B-----5:R-:W-:Y:S02]  /*2920*/  HMMA.16816.F32 R48, R4.reuse, R16, R48 ;  /* 0x000000100430723c */ /* 0x060fe40000001830 */
[----:B------:R-:W5:Y:S06]  /*2930*/  MUFU.EX2 R175, R175 ;  /* 0x000000af00af7308 */ /* 0x000f6c0000000800 */
[C---:B------:R-:W-:Y:S01]  /*2940*/  HMMA.16816.F32 R52, R4.reuse, R18, R52 ;  /* 0x000000120434723c */ /* 0x040fe20000001834 */
[----:B------:R-:W4:Y:S07]  /*2950*/  LDSM.16.MT88.4 R16, [R149+0xa800] ;  /* 0x00a800009510783b */ /* 0x000f2e0000004200 */
[C---:B--2---:R-:W-:Y:S08]  /*2960*/  HMMA.16816.F32 R56, R4.reuse, R12, R56 ;  /* 0x0000000c0438723c */ /* 0x044ff00000001838 */
[C---:B------:R-:W-:Y:S01]  /*2970*/  HMMA.16816.F32 R60, R4.reuse, R14, R60 ;  /* 0x0000000e043c723c */ /* 0x040fe2000000183c */
[----:B------:R-:W2:Y:S07]  /*2980*/  LDSM.16.MT88.4 R12, [R148+0xa800] ;  /* 0x00a80000940c783b */ /* 0x000eae0000004200 */
[C---:B---3--:R-:W-:Y:S08]  /*2990*/  HMMA.16816.F32 R72, R4.reuse, R8, R72 ;  /* 0x000000080448723c */ /* 0x048ff00000001848 */
[C---:B------:R-:W-:Y:S01]  /*29a0*/  HMMA.16816.F32 R92, R4.reuse, R10, R92 ;  /* 0x0000000a045c723c */ /* 0x040fe2000000185c */
[----:B------:R-:W3:Y:S07]  /*29b0*/  LDSM.16.MT88.4 R8, [R151+0x9000] ;  /* 0x009000009708783b */ /* 0x000eee0000004200 */
[C---:B-1----:R-:W-:Y:S08]  /*29c0*/  HMMA.16816.F32 R64, R4.reuse, R20, R64 ;  /* 0x000000140440723c */ /* 0x042ff00000001840 */
[C---:B------:R-:W-:Y:S01]  /*29d0*/  HMMA.16816.F32 R68, R4.reuse, R22, R68 ;  /* 0x000000160444723c */ /* 0x040fe20000001844 */
[----:B------:R-:W1:Y:S07]  /*29e0*/  LDSM.16.MT88.4 R20, [R150+0x9000] ;  /* 0x009000009614783b */ /* 0x000e6e0000004200 */
[C---:B----4-:R-:W-:Y:S08]  /*29f0*/  HMMA.16816.F32 R76, R4.reuse, R16, R76 ;  /* 0x00000010044c723c */ /* 0x050ff0000000184c */
[C---:B------:R-:W-:Y:S01]  /*2a00*/  HMMA.16816.F32 R80, R4.reuse, R18, R80 ;  /* 0x000000120450723c */ /* 0x040fe20000001850 */
[----:B------:R-:W4:Y:S07]  /*2a10*/  LDSM.16.MT88.4 R16, [R149+0x9000] ;  /* 0x009000009510783b */ /* 0x000f2e0000004200 */
[C---:B--2---:R-:W-:Y:S08]  /*2a20*/  HMMA.16816.F32 R88, R4.reuse, R12, R88 ;  /* 0x0000000c0458723c */ /* 0x044ff00000001858 */
[----:B------:R-:W-:Y:S01]  /*2a30*/  HMMA.16816.F32 R84, R4, R14, R84 ;  /* 0x0000000e0454723c */ /* 0x000fe20000001854 */
[----:B------:R-:W2:Y:S06]  /*2a40*/  LDSM.16.MT88.4 R12, [R148+0x9000] ;  /* 0x00900000940c783b */ /* 0x000eac0000004200 */
[----:B------:R-:W-:Y:S01]  /*2a50*/  F2FP.PACK_AB R4, R111, R108 ;  /* 0x0000006c6f04723e */ /* 0x000fe200000000ff */
[----:B------:R-:W-:Y:S01]  /*2a60*/  FADD.FTZ R108, R108, R31 ;  /* 0x0000001f6c6c7221 */ /* 0x000fe20000010000 */
[----:B------:R-:W-:Y:S01]  /*2a70*/  F2FP.PACK_AB R5, R113, R112 ;  /* 0x000000707105723e */ /* 0x000fe200000000ff */
[----:B------:R-:W-:Y:S01]  /*2a80*/  FADD.FTZ R112, R112, R33 ;  /* 0x0000002170707221 */ /* 0x000fe20000010000 */
[----:B------:R-:W-:Y:S01]  /*2a90*/  F2FP.PACK_AB R6, R110, R109 ;  /* 0x0000006d6e06723e */ /* 0x000fe200000000ff */
[----:B------:R-:W-:Y:S01]  /*2aa0*/  FADD.FTZ R108, R111, R108 ;  /* 0x0000006c6f6c7221 */ /* 0x000fe20000010000 */
[----:B------:R-:W-:Y:S01]  /*2ab0*/  F2FP.PACK_AB R7, R116, R115 ;  /* 0x000000737407723e */ /* 0x000fe200000000ff */
[----:B------:R-:W-:-:S02]  /*2ac0*/  FADD.FTZ R112, R113, R112 ;  /* 0x0000007071707221 */ /* 0x000fc40000010000 */
[----:B------:R-:W-:Y:S02]  /*2ad0*/  FADD.FTZ R109, R109, R108 ;  /* 0x0000006c6d6d7221 */ /* 0x000fe40000010000 */
[----:B------:R-:W-:Y:S02]  /*2ae0*/  FADD.FTZ R115, R115, R112 ;  /* 0x0000007073737221 */ /* 0x000fe40000010000 */
[----:B---3--:R-:W-:Y:S01]  /*2af0*/  HMMA.16816.F32 R96, R4, R8, R96 ;  /* 0x000000080460723c */ /* 0x008fe20000001860 */
[----:B------:R-:W-:Y:S02]  /*2b00*/  FADD.FTZ R110, R110, R109 ;  /* 0x0000006d6e6e7221 */ /* 0x000fe40000010000 */
[----:B------:R-:W-:-:S05]  /*2b10*/  FADD.FTZ R115, R116, R115 ;  /* 0x0000007374737221 */ /* 0x000fca0000010000 */
        /* <DEDUP_REMOVED lines=16> */
[----:B------:R-:W-:Y:S07]  /*2c20*/  LDSM.16.MT88.4 R20, [R148+0x9800] ;  /* 0x009800009414783b */ /* 0x000fee0000004200 */
[C---:B----4-:R-:W-:Y:S08]  /*2c30*/  HMMA.16816.F32 R88, R4.reuse, R16, R88 ;  /* 0x000000100458723c */ /* 0x050ff00000001858 */
[C---:B--2---:R-:W-:Y:S08]  /*2c40*/  HMMA.16816.F32 R76, R4.reuse, R12, R76 ;  /* 0x0000000c044c723c */ /* 0x044ff0000000184c */
[C---:B------:R-:W-:Y:S01]  /*2c50*/  HMMA.16816.F32 R80, R4.reuse, R14, R80 ;  /* 0x0000000e0450723c */ /* 0x040fe20000001850 */
[----:B------:R-:W1:Y:S07]  /*2c60*/  LDSM.16.MT88.4 R12, [R149+0x9800] ;  /* 0x00980000950c783b */ /* 0x000e6e0000004200 */
[----:B------:R-:W-:Y:S01]  /*2c70*/  HMMA.16816.F32 R84, R4, R18, R84 ;  /* 0x000000120454723c */ /* 0x000fe20000001854 */
[----:B------:R-:W-:Y:S06]  /*2c80*/  LDSM.16.MT88.4 R16, [R150+0xb800] ;  /* 0x00b800009610783b */ /* 0x000fec0000004200 */
[----:B------:R-:W-:Y:S01]  /*2c90*/  F2FP.PACK_AB R4, R122, R121 ;  /* 0x000000797a04723e */ /* 0x000fe200000000ff */
[----:B------:R-:W-:Y:S01]  /*2ca0*/  FADD.FTZ R121, R121, R110 ;  /* 0x0000006e79797221 */ /* 0x000fe20000010000 */
[----:B------:R-:W-:Y:S01]  /*2cb0*/  F2FP.PACK_AB R5, R119, R118 ;  /* 0x000000767705723e */ /* 0x000fe200000000ff */
[----:B------:R-:W-:Y:S01]  /*2cc0*/  FADD.FTZ R118, R118, R115 ;  /* 0x0000007376767221 */ /* 0x000fe20000010000 */
[----:B------:R-:W-:Y:S01]  /*2cd0*/  F2FP.PACK_AB R6, R120, R117 ;  /* 0x000000757806723e */ /* 0x000fe200000000ff */
[----:B------:R-:W-:Y:S01]  /*2ce0*/  FADD.FTZ R122, R122, R121 ;  /* 0x000000797a7a7221 */ /* 0x000fe20000010000 */
[----:B-----5:R-:W-:Y:S01]  /*2cf0*/  F2FP.PACK_AB R7, R175, R114 ;  /* 0x00000072af07723e */ /* 0x020fe200000000ff */
[----:B------:R-:W-:-:S02]  /*2d00*/  FADD.FTZ R119, R119, R118 ;  /* 0x0000007677777221 */ /* 0x000fc40000010000 */
[----:B------:R-:W-:Y:S02]  /*2d10*/  FADD.FTZ R117, R117, R122 ;  /* 0x0000007a75757221 */ /* 0x000fe40000010000 */
[----:B------:R-:W-:Y:S02]  /*2d20*/  FADD.FTZ R114, R114, R119 ;  /* 0x0000007772727221 */ /* 0x000fe40000010000 */
[----:B---3--:R-:W-:Y:S01]  /*2d30*/  HMMA.16816.F32 R96, R4, R8, R96 ;  /* 0x000000080460723c */ /* 0x008fe20000001860 */
[----:B------:R-:W-:Y:S02]  /*2d40*/  FADD.FTZ R177, R120, R117 ;  /* 0x0000007578b17221 */ /* 0x000fe40000010000 */
[----:B------:R-:W-:-:S05]  /*2d50*/  FADD.FTZ R175, R175, R114 ;  /* 0x00000072afaf7221 */ /* 0x000fca0000010000 */
[C---:B------:R-:W-:Y:S01]  /*2d60*/  HMMA.16816.F32 R36, R4.reuse, R10, R36 ;  /* 0x0000000a0424723c */ /* 0x040fe20000001824 */
[----:B------:R-:W2:Y:S07]  /*2d70*/  LDSM.16.MT88.4 R8, [R151+0xb800] ;  /* 0x00b800009708783b */ /* 0x000eae0000004200 */
[C---:B-1----:R-:W-:Y:S08]  /*2d80*/  HMMA.16816.F32 R48, R4.reuse, R12, R48 ;  /* 0x0000000c0430723c */ /* 0x042ff00000001830 */
[C---:B------:R-:W-:Y:S01]  /*2d90*/  HMMA.16816.F32 R52, R4.reuse, R14, R52 ;  /* 0x0000000e0434723c */ /* 0x040fe20000001834 */
[----:B------:R-:W1:Y:S07]  /*2da0*/  LDSM.16.MT88.4 R12, [R149+0xb800] ;  /* 0x00b80000950c783b */ /* 0x000e6e0000004200 */
[C---:B------:R-:W-:Y:S08]  /*2db0*/  HMMA.16816.F32 R40, R4.reuse, R24, R40 ;  /* 0x000000180428723c */ /* 0x040ff00000001828 */
[C---:B------:R-:W-:Y:S08]  /*2dc0*/  HMMA.16816.F32 R44, R4.reuse, R26, R44 ;  /* 0x0000001a042c723c */ /* 0x040ff0000000182c */
[C---:B------:R-:W-:Y:S08]  /*2dd0*/  HMMA.16816.F32 R56, R4.reuse, R20, R56 ;  /* 0x000000140438723c */ /* 0x040ff00000001838 */
[C---:B--2---:R-:W-:Y:S08]  /*2de0*/  HMMA.16816.F32 R64, R4.reuse, R8, R64 ;  /* 0x000000080440723c */ /* 0x044ff00000001840 */
[C---:B------:R-:W-:Y:S01]  /*2df0*/  HMMA.16816.F32 R68, R4.reuse, R10, R68 ;  /* 0x0000000a0444723c */ /* 0x040fe20000001844 */
[----:B------:R-:W2:Y:S07]  /*2e00*/  LDSM.16.MT88.4 R8, [R148+0xb800] ;  /* 0x00b800009408783b */ /* 0x000eae0000004200 */
[C---:B------:R-:W-:Y:S08]  /*2e10*/  HMMA.16816.F32 R60, R4.reuse, R22, R60 ;  /* 0x00000016043c723c */ /* 0x040ff0000000183c */
[C---:B------:R-:W-:Y:S08]  /*2e20*/  HMMA.16816.F32 R72, R4.reuse, R16, R72 ;  /* 0x000000100448723c */ /* 0x040ff00000001848 */
[C---:B------:R-:W-:Y:S08]  /*2e30*/  HMMA.16816.F32 R92, R4.reuse, R18, R92 ;  /* 0x00000012045c723c */ /* 0x040ff0000000185c */
[C---:B-1----:R-:W-:Y:S08]  /*2e40*/  HMMA.16816.F32 R76, R4.reuse, R12, R76 ;  /* 0x0000000c044c723c */ /* 0x042ff0000000184c */
[C---:B------:R-:W-:Y:S08]  /*2e50*/  HMMA.16816.F32 R80, R4.reuse, R14, R80 ;  /* 0x0000000e0450723c */ /* 0x040ff00000001850 */
[C---:B--2---:R-:W-:Y:S08]  /*2e60*/  HMMA.16816.F32 R88, R4.reuse, R8, R88 ;  /* 0x000000080458723c */ /* 0x044ff00000001858 */
[----:B------:R-:W-:Y:S01]  /*2e70*/  HMMA.16816.F32 R84, R4, R10, R84 ;  /* 0x0000000a0454723c */ /* 0x000fe20000001854 */
[----:B------:R-:W-:Y:S03]  /*2e80*/  @!UPT UIADD3 URZ, URZ, URZ, URZ ;  /* 0x0000003f3f3ff290 */ /* 0x000fe6000fffe03f */
[----:B------:R-:W-:Y:S11]  /*2e90*/  @!P0 BRA `(.L_x_460) ;  /* 0x00001f2000008947 */ /* 0x000ff60003800000 */
[----:B------:R-:W-:Y:S01]  /*2ea0*/  IADD3 R169, R28, -0x2, RZ ;  /* 0xfffffffe1ca97810 */ /* 0x000fe20007ffe0ff */
[----:B------:R-:W-:Y:S01]  /*2eb0*/  IMAD.MOV.U32 R0, RZ, RZ, R3 ;  /* 0x000000ffff007224 */ /* 0x000fe200078e0003 */
[----:B------:R-:W-:Y:S01]  /*2ec0*/  MOV R101, R100 ;  /* 0x0000006400657202 */ /* 0x000fe20000000f00 */
[----:B------:R-:W-:Y:S06]  /*2ed0*/  BRA `(.L_x_461) ;  /* 0x000001d000007947 */ /* 0x000fec0003800000 */
.L_x_463:
[----:B------:R-:W-:Y:S04]  /*2ee0*/  IADD3 R3, R169, -0x1, RZ ;  /* 0xffffffffa9037810 */ /* 0x000fe80007ffe0ff */
[----:B------:R-:W-:Y:S01]  /*2ef0*/  SHF.R.S32.HI R2, RZ, 0x1f, R3 ;  /* 0x0000001fff027819 */ /* 0x000fe20000011403 */
[C---:B------:R-:W-:Y:S04]  /*2f00*/  IMAD.WIDE.U32 R102, R3.reuse, c[0x0][0x198], RZ ;  /* 0x0000660003667a25 */ /* 0x040fe800078e00ff */
[----:B------:R-:W-:Y:S04]  /*2f10*/  IMAD R2, R2, c[0x0][0x198], RZ ;  /* 0x0000660002027a24 */ /* 0x000fe800078e02ff */
[----:B------:R-:W-:Y:S01]  /*2f20*/  IMAD R2, R3, c[0x0][0x19c], R2 ;  /* 0x0000670003027a24 */ /* 0x000fe200078e0202 */
[C---:B------:R-:W-:Y:S03]  /*2f30*/  LEA R3, P1, R102.reuse, R164, 0x6 ;  /* 0x000000a466037211 */ /* 0x040fe600078230ff */
[----:B------:R-:W-:Y:S01]  /*2f40*/  IMAD.IADD R103, R103, 0x1, R2 ;  /* 0x0000000167677824 */ /* 0x000fe200078e0202 */
[C---:B------:R-:W-:Y:S04]  /*2f50*/  LEA R104, P2, R3.reuse, c[0x0][0x168], 0x1 ;  /* 0x00005a0003687a11 */ /* 0x040fe800078408ff */
[----:B------:R-:W-:Y:S02]  /*2f60*/  LEA.HI.X R2, R102, R167, R103, 0x6, P1 ;  /* 0x000000a766027211 */ /* 0x000fe400008f3467 */
        /* <DEDUP_REMOVED lines=20> */
.L_x_461:
[----:B------:R-:W-:Y:S01]  /*30b0*/  SHF.R.S32.HI R2, RZ, 0x1f, R169 ;  /* 0x0000001fff027819 */ /* 0x000fe200000114a9 */
[----:B------:R-:W-:Y:S04]  /*30c0*/  DEPBAR.LE SB0, 0x0 ;  /* 0x000080000000791a */ /* 0x000fe80000000000 */
[----:B------:R-:W-:Y:S01]  /*30d0*/  BAR.SYNC.DEFER_BLOCKING 0x0 ;  /* 0x0000000000007b1d */ /* 0x000fe20000010000 */
[----:B------:R-:W-:Y:S02]  /*30e0*/  IMAD R2, R2, c[0x0][0x1a0], RZ ;  /* 0x0000680002027a24 */ /* 0x000fe400078e02ff */
[C---:B------:R-:W-:Y:S04]  /*30f0*/  IMAD.WIDE.U32 R102, R169.reuse, c[0x0][0x1a0], RZ ;  /* 0x00006800a9667a25 */ /* 0x040fe800078e00ff */
        /* <DEDUP_REMOVED lines=17> */
[----:B------:R1:W-:Y:S01]  /*3210*/  LDGSTS.E.BYPASS.LTC128B.128 [R160+0x8800], [R102.64] ;  /* 0x0880000066a07fae */ /* 0x0003e2000b901d4a */
[----:B------:R-:W-:Y:S03]  /*3220*/  ISETP.GT.AND P0, PT, R169, RZ, PT ;  /* 0x000000ffa900720c */ /* 0x000fe60003f04270 */
[----:B------:R1:W-:Y:S04]  /*3230*/  LDGSTS.E.BYPASS.LTC128B.128 [R160+0xa800], [R102.64+0x80] ;  /* 0x0a80008066a07fae */ /* 0x0003e8000b901d4a */
[----:B------:R1:W-:Y:S04]  /*3240*/  LDGSTS.E.BYPASS.LTC128B.128 [R160+0x9000], [R2.64] ;  /* 0x0900000002a07fae */ /* 0x0003e8000b901d4a */
[----:B------:R1:W-:Y:S04]  /*3250*/  LDGSTS.E.BYPASS.LTC128B.128 [R160+0xb000], [R2.64+0x80] ;  /* 0x0b00008002a07fae */ /* 0x0003e8000b901d4a */
[----:B------:R1:W-:Y:S04]  /*3260*/  LDGSTS.E.BYPASS.LTC128B.128 [R160+0x9800], [R180.64] ;  /* 0x09800000b4a07fae */ /* 0x0003e8000b901d4a */
[----:B------:R1:W-:Y:S04]  /*3270*/  LDGSTS.E.BYPASS.LTC128B.128 [R160+0xb800], [R180.64+0x80] ;  /* 0x0b800080b4a07fae */ /* 0x0003e8000b901d4a */
[----:B------:R-:W-:Y:S04]  /*3280*/  LDSM.16.M88.4 R104, [R158] ;  /* 0x000000009e68783b */ /* 0x000fe80000000200 */
[----:B------:R-:W2:Y:S04]  /*3290*/  LDSM.16.M88.4 R108, [R157] ;  /* 0x000000009d6c783b */ /* 0x000ea80000000200 */
[----:B------:R-:W3:Y:S04]  /*32a0*/  LDSM.16.M88.4 R112, [R157+0x800] ;  /* 0x000800009d70783b */ /* 0x000ee80000000200 */
[----:B------:R-:W4:Y:S04]  /*32b0*/  LDSM.16.M88.4 R116, [R157+0x1000] ;  /* 0x001000009d74783b */ /* 0x000f280000000200 */
[----:B------:R-:W0:Y:S04]  /*32c0*/  LDGDEPBAR ;  /* 0x00000000000079af */ /* 0x000e280000000000 */
[----:B------:R-:W5:Y:S04]  /*32d0*/  LDSM.16.M88.4 R120, [R157+0x1800] ;  /* 0x001800009d78783b */ /* 0x000f680000000200 */
[----:B------:R-:W-:Y:S04]  /*32e0*/  LDSM.16.M88.4 R124, [R156] ;  /* 0x000000009c7c783b */ /* 0x000fe80000000200 */
[----:B------:R-:W1:Y:S04]  /*32f0*/  LDSM.16.M88.4 R128, [R155] ;  /* 0x000000009b80783b */ /* 0x000e680000000200 */
[----:B------:R-:W1:Y:S04]  /*3300*/  LDSM.16.M88.4 R132, [R147] ;  /* 0x000000009384783b */ /* 0x000e680000000200 */
[----:B------:R-:W1:Y:S01]  /*3310*/  LDSM.16.M88.4 R136, [R146] ;  /* 0x000000009288783b */ /* 0x000e620000000200 */
[C---:B--2---:R-:W-:Y:S08]  /*3320*/  HMMA.16816.F32 R4, R104.reuse, R108, RZ ;  /* 0x0000006c6804723c */ /* 0x044ff000000018ff */
[C---:B------:R-:W-:Y:S01]  /*3330*/  HMMA.16816.F32 R8, R104.reuse, R110, RZ ;  /* 0x0000006e6808723c */ /* 0x040fe200000018ff */
[----:B------:R-:W2:Y:S07]  /*3340*/  LDSM.16.M88.4 R108, [R145] ;  /* 0x00000000916c783b */ /* 0x000eae0000000200 */
[C---:B---3--:R-:W-:Y:S08]  /*3350*/  HMMA.16816.F32 R12, R104.reuse, R112, RZ ;  /* 0x00000070680c723c */ /* 0x048ff000000018ff */
[C---:B------:R-:W-:Y:S01]  /*3360*/  HMMA.16816.F32 R16, R104.reuse, R114, RZ ;  /* 0x000000726810723c */ /* 0x040fe200000018ff */
[----:B------:R-:W-:Y:S07]  /*3370*/  LDSM.16.M88.4 R112, [R153] ;  /* 0x000000009970783b */ /* 0x000fee0000000200 */
[C---:B----4-:R-:W-:Y:S08]  /*3380*/  HMMA.16816.F32 R20, R104.reuse, R116, RZ ;  /* 0x000000746814723c */ /* 0x050ff000000018ff */
[C---:B------:R-:W-:Y:S01]  /*3390*/  HMMA.16816.F32 R24, R104.reuse, R118, RZ ;  /* 0x000000766818723c */ /* 0x040fe200000018ff */
[----:B------:R-:W-:Y:S07]  /*33a0*/  LDSM.16.M88.4 R116, [R153+0x800] ;  /* 0x000800009974783b */ /* 0x000fee0000000200 */
[C---:B-----5:R-:W-:Y:S08]  /*33b0*/  HMMA.16816.F32 R28, R104.reuse, R120, RZ ;  /* 0x00000078681c723c */ /* 0x060ff000000018ff */
[----:B------:R-:W-:Y:S01]  /*33c0*/  HMMA.16816.F32 R32, R104, R122, RZ ;  /* 0x0000007a6820723c */ /* 0x000fe200000018ff */
[----:B------:R-:W3:Y:S04]  /*33d0*/  LDSM.16.M88.4 R104, [R154] ;  /* 0x000000009a68783b */ /* 0x000ee80000000200 */
[----:B------:R-:W4:Y:S03]  /*33e0*/  LDSM.16.M88.4 R120, [R153+0x1000] ;  /* 0x001000009978783b */ /* 0x000f260000000200 */
[C---:B-1----:R-:W-:Y:S08]  /*33f0*/  HMMA.16816.F32 R4, R124.reuse, R128, R4 ;  /* 0x000000807c04723c */ /* 0x042ff00000001804 */
[C---:B------:R-:W-:Y:S01]  /*3400*/  HMMA.16816.F32 R8, R124.reuse, R130, R8 ;  /* 0x000000827c08723c */ /* 0x040fe20000001808 */
[----:B------:R-:W1:Y:S07]  /*3410*/  LDSM.16.M88.4 R128, [R153+0x1800] ;  /* 0x001800009980783b */ /* 0x000e6e0000000200 */
[C---:B------:R-:W-:Y:S08]  /*3420*/  HMMA.16816.F32 R12, R124.reuse, R132, R12 ;  /* 0x000000847c0c723c */ /* 0x040ff0000000180c */
[C---:B------:R-:W-:Y:S08]  /*3430*/  HMMA.16816.F32 R16, R124.reuse, R134, R16 ;  /* 0x000000867c10723c */ /* 0x040ff00000001810 */
[C---:B------:R-:W-:Y:S08]  /*3440*/  HMMA.16816.F32 R20, R124.reuse, R136, R20 ;  /* 0x000000887c14723c */ /* 0x040ff00000001814 */
[C---:B------:R-:W-:Y:S08]  /*3450*/  HMMA.16816.F32 R24, R124.reuse, R138, R24 ;  /* 0x0000008a7c18723c */ /* 0x040ff00000001818 */
[C---:B--2---:R-:W-:Y:S08]  /*3460*/  HMMA.16816.F32 R28, R124.reuse, R108, R28 ;  /* 0x0000006c7c1c723c */ /* 0x044ff0000000181c */
[----:B------:R-:W-:Y:S01]  /*3470*/  HMMA.16816.F32 R32, R124, R110, R32 ;  /* 0x0000006e7c20723c */ /* 0x000fe20000001820 */
[----:B------:R-:W-:Y:S04]  /*3480*/  LDSM.16.M88.4 R108, [R152] ;  /* 0x00000000986c783b */ /* 0x000fe80000000200 */
[----:B------:R-:W2:Y:S03]  /*3490*/  LDSM.16.M88.4 R124, [R144] ;  /* 0x00000000907c783b */ /* 0x000ea60000000200 */
[C---:B---3--:R-:W-:Y:S08]  /*34a0*/  HMMA.16816.F32 R4, R104.reuse, R112, R4 ;  /* 0x000000706804723c */ /* 0x048ff00000001804 */
[C---:B------:R-:W-:Y:S01]  /*34b0*/  HMMA.16816.F32 R8, R104.reuse, R114, R8 ;  /* 0x000000726808723c */ /* 0x040fe20000001808 */
[----:B------:R-:W3:Y:S07]  /*34c0*/  LDSM.16.M88.4 R112, [R144+0x800] ;  /* 0x000800009070783b */ /* 0x000eee0000000200 */
[C---:B------:R-:W-:Y:S08]  /*34d0*/  HMMA.16816.F32 R12, R104.reuse, R116, R12 ;  /* 0x00000074680c723c */ /* 0x040ff0000000180c */
[C---:B------:R-:W-:Y:S01]  /*34e0*/  HMMA.16816.F32 R16, R104.reuse, R118, R16 ;  /* 0x000000766810723c */ /* 0x040fe20000001810 */
[----:B------:R-:W5:Y:S07]  /*34f0*/  LDSM.16.M88.4 R116, [R144+0x1000] ;  /* 0x001000009074783b */ /* 0x000f6e0000000200 */
[C---:B----4-:R-:W-:Y:S08]  /*3500*/  HMMA.16816.F32 R20, R104.reuse, R120, R20 ;  /* 0x000000786814723c */ /* 0x050ff00000001814 */
[C---:B------:R-:W-:Y:S01]  /*3510*/  HMMA.16816.F32 R24, R104.reuse, R122, R24 ;  /* 0x0000007a6818723c */ /* 0x040fe20000001818 */
[----:B------:R-:W-:Y:S07]  /*3520*/  LDSM.16.M88.4 R120, [R158+0x2000] ;  /* 0x002000009e78783b */ /* 0x000fee0000000200 */
[C---:B-1----:R-:W-:Y:S08]  /*3530*/  HMMA.16816.F32 R28, R104.reuse, R128, R28 ;  /* 0x00000080681c723c */ /* 0x042ff0000000181c */
[----:B------:R-:W-:Y:S01]  /*3540*/  HMMA.16816.F32 R32, R104, R130, R32 ;  /* 0x000000826820723c */ /* 0x000fe20000001820 */
[----:B------:R-:W1:Y:S04]  /*3550*/  LDSM.16.M88.4 R104, [R144+0x1800] ;  /* 0x001800009068783b */ /* 0x000e680000000200 */
[----:B------:R-:W4:Y:S03]  /*3560*/  LDSM.16.M88.4 R128, [R157+0x2000] ;  /* 0x002000009d80783b */ /* 0x000f260000000200 */
[C---:B--2---:R-:W-:Y:S08]  /*3570*/  HMMA.16816.F32 R4, R108.reuse, R124, R4 ;  /* 0x0000007c6c04723c */ /* 0x044ff00000001804 */
[C---:B------:R-:W-:Y:S01]  /*3580*/  HMMA.16816.F32 R8, R108.reuse, R126, R8 ;  /* 0x0000007e6c08723c */ /* 0x040fe20000001808 */
[----:B------:R-:W2:Y:S07]  /*3590*/  LDSM.16.M88.4 R124, [R157+0x2800] ;  /* 0x002800009d7c783b */ /* 0x000eae0000000200 */
[C---:B---3--:R-:W-:Y:S08]  /*35a0*/  HMMA.16816.F32 R12, R108.reuse, R112, R12 ;  /* 0x000000706c0c723c */ /* 0x048ff0000000180c */
[C---:B------:R-:W-:Y:S01]  /*35b0*/  HMMA.16816.F32 R16, R108.reuse, R114, R16 ;  /* 0x000000726c10723c */ /* 0x040fe20000001810 */
[----:B------:R-:W-:Y:S07]  /*35c0*/  LDSM.16.M88.4 R112, [R156+0x2000] ;  /* 0x002000009c70783b */ /* 0x000fee0000000200 */
[C---:B-----5:R-:W-:Y:S08]  /*35d0*/  HMMA.16816.F32 R20, R108.reuse, R116, R20 ;  /* 0x000000746c14723c */ /* 0x060ff00000001814 */
[C---:B------:R-:W-:Y:S01]  /*35e0*/  HMMA.16816.F32 R24, R108.reuse, R118, R24 ;  /* 0x000000766c18723c */ /* 0x040fe20000001818 */
[----:B------:R-:W-:Y:S07]  /*35f0*/  LDSM.16.M88.4 R116, [R143] ;  /* 0x000000008f74783b */ /* 0x000fee0000000200 */
[C---:B-1----:R-:W-:Y:S08]  /*3600*/  HMMA.16816.F32 R28, R108.reuse, R104, R28 ;  /* 0x000000686c1c723c */ /* 0x042ff0000000181c */
[----:B------:R-:W-:Y:S01]  /*3610*/  HMMA.16816.F32 R32, R108, R106, R32 ;  /* 0x0000006a6c20723c */ /* 0x000fe20000001820 */
[----:B------:R-:W1:Y:S04]  /*3620*/  LDSM.16.M88.4 R104, [R157+0x3000] ;  /* 0x003000009d68783b */ /* 0x000e680000000200 */
[----:B------:R-:W3:Y:S03]  /*3630*/  LDSM.16.M88.4 R108, [R157+0x3800] ;  /* 0x003800009d6c783b */ /* 0x000ee60000000200 */
[C---:B----4-:R-:W-:Y:S08]  /*3640*/  HMMA.16816.F32 R4, R120.reuse, R128, R4 ;  /* 0x000000807804723c */ /* 0x050ff00000001804 */
[C---:B------:R-:W-:Y:S01]  /*3650*/  HMMA.16816.F32 R8, R120.reuse, R130, R8 ;  /* 0x000000827808723c */ /* 0x040fe20000001808 */
[----:B------:R-:W4:Y:S07]  /*3660*/  LDSM.16.M88.4 R128, [R142] ;  /* 0x000000008e80783b */ /* 0x000f2e0000000200 */
[C---:B--2---:R-:W-:Y:S08]  /*3670*/  HMMA.16816.F32 R12, R120.reuse, R124, R12 ;  /* 0x0000007c780c723c */ /* 0x044ff0000000180c */
[C---:B------:R-:W-:Y:S01]  /*3680*/  HMMA.16816.F32 R16, R120.reuse, R126, R16 ;  /* 0x0000007e7810723c */ /* 0x040fe20000001810 */
[----:B------:R-:W2:Y:S07]  /*3690*/  LDSM.16.M88.4 R124, [R141] ;  /* 0x000000008d7c783b */ /* 0x000eae0000000200 */
[C---:B-1----:R-:W-:Y:S08]  /*36a0*/  HMMA.16816.F32 R20, R120.reuse, R104, R20 ;  /* 0x000000687814723c */ /* 0x042ff00000001814 */
[C---:B------:R-:W-:Y:S01]  /*36b0*/  HMMA.16816.F32 R24, R120.reuse, R106, R24 ;  /* 0x0000006a7818723c */ /* 0x040fe20000001818 */
[----:B------:R-:W1:Y:S07]  /*36c0*/  LDSM.16.M88.4 R104, [R140] ;  /* 0x000000008c68783b */ /* 0x000e6e0000000200 */
[C---:B---3--:R-:W-:Y:S08]  /*36d0*/  HMMA.16816.F32 R28, R120.reuse, R108, R28 ;  /* 0x0000006c781c723c */ /* 0x048ff0000000181c */
[----:B------:R-:W-:Y:S01]  /*36e0*/  HMMA.16816.F32 R32, R120, R110, R32 ;  /* 0x0000006e7820723c */ /* 0x000fe20000001820 */
[----:B------:R-:W-:Y:S04]  /*36f0*/  LDSM.16.M88.4 R108, [R154+0x2000] ;  /* 0x002000009a6c783b */ /* 0x000fe80000000200 */
[----:B------:R-:W-:Y:S03]  /*3700*/  LDSM.16.M88.4 R120, [R153+0x2800] ;  /* 0x002800009978783b */ /* 0x000fe60000000200 */
[C---:B------:R-:W-:Y:S08]  /*3710*/  HMMA.16816.F32 R4, R112.reuse, R116, R4 ;  /* 0x000000747004723c */ /* 0x040ff00000001804 */
[C---:B------:R-:W-:Y:S01]  /*3720*/  HMMA.16816.F32 R8, R112.reuse, R118, R8 ;  /* 0x000000767008723c */ /* 0x040fe20000001808 */
[----:B------:R-:W3:Y:S07]  /*3730*/  LDSM.16.M88.4 R116, [R153+0x2000] ;  /* 0x002000009974783b */ /* 0x000eee0000000200 */
[C---:B----4-:R-:W-:Y:S08]  /*3740*/  HMMA.16816.F32 R12, R112.reuse, R128, R12 ;  /* 0x00000080700c723c */ /* 0x050ff0000000180c */
[C---:B------:R-:W-:Y:S01]  /*3750*/  HMMA.16816.F32 R16, R112.reuse, R130, R16 ;  /* 0x000000827010723c */ /* 0x040fe20000001810 */
[----:B------:R-:W4:Y:S07]  /*3760*/  LDSM.16.M88.4 R128, [R153+0x3000] ;  /* 0x003000009980783b */ /* 0x000f2e0000000200 */
[C---:B--2---:R-:W-:Y:S08]  /*3770*/  HMMA.16816.F32 R20, R112.reuse, R124, R20 ;  /* 0x0000007c7014723c */ /* 0x044ff00000001814 */
[C---:B------:R-:W-:Y:S01]  /*3780*/  HMMA.16816.F32 R24, R112.reuse, R126, R24 ;  /* 0x0000007e7018723c */ /* 0x040fe20000001818 */
[----:B------:R-:W2:Y:S07]  /*3790*/  LDSM.16.M88.4 R124, [R153+0x3800] ;  /* 0x00380000997c783b */ /* 0x000eae0000000200 */
[C---:B-1----:R-:W-:Y:S08]  /*37a0*/  HMMA.16816.F32 R28, R112.reuse, R104, R28 ;  /* 0x00000068701c723c */ /* 0x042ff0000000181c */
[----:B------:R-:W-:Y:S01]  /*37b0*/  HMMA.16816.F32 R32, R112, R106, R32 ;  /* 0x0000006a7020723c */ /* 0x000fe20000001820 */
[----:B------:R-:W-:Y:S04]  /*37c0*/  LDSM.16.M88.4 R104, [R152+0x2000] ;  /* 0x002000009868783b */ /* 0x000fe80000000200 */
[----:B------:R-:W1:Y:S03]  /*37d0*/  LDSM.16.M88.4 R112, [R144+0x2000] ;  /* 0x002000009070783b */ /* 0x000e660000000200 */
        /* <DEDUP_REMOVED lines=8> */
[----:B------:R-:W4:Y:S01]  /*3860*/  LDSM.16.M88.4 R128, [R144+0x3800] ;  /* 0x003800009080783b */ /* 0x000f220000000200 */
[----:B------:R-:W-:Y:S04]  /*3870*/  DEPBAR.LE SB0, 0x0 ;  /* 0x000080000000791a */ /* 0x000fe80000000000 */
[----:B------:R-:W-:Y:S02]  /*3880*/  BAR.SYNC.DEFER_BLOCKING 0x0 ;  /* 0x0000000000007b1d */ /* 0x000fe40000010000 */
[C---:B--2---:R-:W-:Y:S08]  /*3890*/  HMMA.16816.F32 R28, R108.reuse, R124, R28 ;  /* 0x0000007c6c1c723c */ /* 0x044ff0000000181c */
[----:B------:R-:W-:Y:S08]  /*38a0*/  HMMA.16816.F32 R32, R108, R126, R32 ;  /* 0x0000007e6c20723c */ /* 0x000ff00000001820 */
[C---:B-1----:R-:W-:Y:S08]  /*38b0*/  HMMA.16816.F32 R4, R104.reuse, R112, R4 ;  /* 0x000000706804723c */ /* 0x042ff00000001804 */
[C---:B------:R-:W-:Y:S08]  /*38c0*/  HMMA.16816.F32 R8, R104.reuse, R114, R8 ;  /* 0x000000726808723c */ /* 0x040ff00000001808 */
[C---:B---3--:R-:W-:Y:S08]  /*38d0*/  HMMA.16816.F32 R12, R104.reuse, R116, R12 ;  /* 0x00000074680c723c */ /* 0x048ff0000000180c */
[C---:B------:R-:W-:Y:S08]  /*38e0*/  HMMA.16816.F32 R16, R104.reuse, R118, R16 ;  /* 0x000000766810723c */ /* 0x040ff00000001810 */
[C---:B-----5:R-:W-:Y:S08]  /*38f0*/  HMMA.16816.F32 R20, R104.reuse, R120, R20 ;  /* 0x000000786814723c */ /* 0x060ff00000001814 */
[C---:B------:R-:W-:Y:S08]  /*3900*/  HMMA.16816.F32 R24, R104.reuse, R122, R24 ;  /* 0x0000007a6818723c */ /* 0x040ff00000001818 */
[C---:B----4-:R-:W-:Y:S08]  /*3910*/  HMMA.16816.F32 R28, R104.reuse, R128, R28 ;  /* 0x00000080681c723c */ /* 0x050ff0000000181c */
[----:B------:R-:W-:Y:S01]  /*3920*/  HMMA.16816.F32 R32, R104, R130, R32 ;  /* 0x000000826820723c */ /* 0x000fe20000001820 */
[----:B------:R-:W-:-:S07]  /*3930*/  @P0 BRA `(.L_x_463) ;  /* 0xfffff5a000000947 */ /* 0x000fce000383ffff */
.L_x_462:
[----:B-1----:R-:W-:Y:S01]  /*3940*/  FMNMX.FTZ R2, R4, R101, !PT ;  /* 0x0000006504027209 */ /* 0x002fe20007810000 */
        /* <DEDUP_REMOVED lines=29> */
[----:B------:R-:W-:Y:S02]  /*3b20*/  IADD3 R169, R169, -0x1, RZ ;  /* 0xffffffffa9a97810 */ /* 0x000fe40007ffe0ff */
[----:B------:R-:W-:Y:S02]  /*3b30*/  FMNMX.FTZ R2, R32, R3, !PT ;  /* 0x0000000320027209 */ /* 0x000fe40007810000 */
[----:B------:R-:W-:Y:S02]  /*3b40*/  FMNMX.FTZ R3, R31, R100, !PT ;  /* 0x000000641f037209 */ /* 0x000fe40007810000 */
[----:B------:R-:W-:Y:S02]  /*3b50*/  FMNMX.FTZ R104, R33, R2, !PT ;  /* 0x0000000221687209 */ /* 0x000fe40007810000 */
[----:B------:R-:W-:Y:S03]  /*3b60*/  FMNMX.FTZ R2, R34, R3, !PT ;  /* 0x0000000322027209 */ /* 0x000fe60007810000 */
[----:B------:R-:W-:Y:S01]  /*3b70*/  SHFL.BFLY PT, R3, R104, 0x2, 0x1f ;  /* 0x0c401f0068037f89 */ /* 0x000fe200000e0000 */
[----:B------:R-:W-:Y:S07]  /*3b80*/  FMNMX.FTZ R105, R35, R2, !PT ;  /* 0x0000000223697209 */ /* 0x000fee0007810000 */
[----:B------:R-:W1:Y:S02]  /*3b90*/  SHFL.BFLY PT, R2, R105, 0x2, 0x1f ;  /* 0x0c401f0069027f89 */ /* 0x000e6400000e0000 */
[----:B-1----:R-:W-:Y:S02]  /*3ba0*/  FMNMX.FTZ R102, R105, R2, !PT ;  /* 0x0000000269667209 */ /* 0x002fe40007810000 */
[----:B------:R-:W-:Y:S04]  /*3bb0*/  FMNMX.FTZ R107, R104, R3, !PT ;  /* 0x00000003686b7209 */ /* 0x000fe80007810000 */
[----:B------:R-:W1:Y:S08]  /*3bc0*/  SHFL.BFLY PT, R3, R102, 0x1, 0x1f ;  /* 0x0c201f0066037f89 */ /* 0x000e7000000e0000 */
[----:B------:R-:W2:Y:S01]  /*3bd0*/  SHFL.BFLY PT, R100, R107, 0x1, 0x1f ;  /* 0x0c201f006b647f89 */ /* 0x000ea200000e0000 */
[----:B-1----:R-:W-:Y:S05]  /*3be0*/  FMNMX.FTZ R3, R102, R3, !PT ;  /* 0x0000000366037209 */ /* 0x002fea0007810000 */
[----:B------:R-:W-:Y:S01]  /*3bf0*/  FMUL.FTZ R123, R3, c[0x0][0x23c] ;  /* 0x00008f00037b7a20 */ /* 0x000fe20000410000 */
[----:B--2---:R-:W-:Y:S02]  /*3c00*/  FMNMX.FTZ R100, R107, R100, !PT ;  /* 0x000000646b647209 */ /* 0x004fe40007810000 */
[----:B------:R-:W1:Y:S02]  /*3c10*/  LDSM.16.MT88.4 R104, [R151+0x8000] ;  /* 0x008000009768783b */ /* 0x000e640000004200 */
[C---:B------:R-:W-:Y:S01]  /*3c20*/  FSETP.NEU.FTZ.AND P1, PT, R100.reuse, -INF , PT ;  /* 0xff8000006400780b */ /* 0x040fe20003f3d000 */
[C---:B------:R-:W-:Y:S02]  /*3c30*/  FADD.FTZ R2, -R100.reuse, R101 ;  /* 0x0000006564027221 */ /* 0x040fe40000010100 */
[----:B------:R-:W-:Y:S02]  /*3c40*/  FMUL.FTZ R124, R100, c[0x0][0x23c] ;  /* 0x00008f00647c7a20 */ /* 0x000fe40000410000 */
[----:B------:R-:W-:Y:S02]  /*3c50*/  FMUL.FTZ R103, R2, c[0x0][0x23c] ;  /* 0x00008f0002677a20 */ /* 0x000fe40000410000 */
[C---:B------:R-:W-:Y:S01]  /*3c60*/  FADD.FTZ R101, -R3.reuse, R0 ;  /* 0x0000000003657221 */ /* 0x040fe20000010100 */
[----:B------:R-:W-:Y:S01]  /*3c70*/  FSEL R124, R124, RZ, P1 ;  /* 0x000000ff7c7c7208 */ /* 0x000fe20000800000 */
[----:B------:R2:W3:Y:S01]  /*3c80*/  MUFU.EX2 R2, R103 ;  /* 0x0000006700027308 */ /* 0x0004e20000000800 */
[----:B------:R-:W-:Y:S01]  /*3c90*/  FSETP.NEU.FTZ.AND P1, PT, R3, -INF , PT ;  /* 0xff8000000300780b */ /* 0x000fe20003f3d000 */
[----:B------:R-:W-:Y:S01]  /*3ca0*/  FMUL.FTZ R0, R101, c[0x0][0x23c] ;  /* 0x00008f0065007a20 */ /* 0x000fe20000410000 */
[----:B------:R-:W-:Y:S01]  /*3cb0*/  MOV R101, R100 ;  /* 0x0000006400657202 */ /* 0x000fe20000000f00 */
[--C-:B------:R-:W-:Y:S01]  /*3cc0*/  FFMA.FTZ R120, R4, c[0x0][0x23c], -R124.reuse ;  /* 0x00008f0004787a23 */ /* 0x100fe2000001087c */
[----:B------:R-:W-:Y:S01]  /*3cd0*/  FSEL R123, R123, RZ, P1 ;  /* 0x000000ff7b7b7208 */ /* 0x000fe20000800000 */
        /* <DEDUP_REMOVED lines=9> */
[----:B------:R-:W-:Y:S01]  /*3d70*/  MUFU.EX2 R120, R120 ;  /* 0x0000007800787308 */ /* 0x000fe20000000800 */
[--C-:B------:R-:W-:Y:S02]  /*3d80*/  FFMA.FTZ R125, R12, c[0x0][0x23c], -R124.reuse ;  /* 0x00008f000c7d7a23 */ /* 0x100fe4000001087c */
[--C-:B--2---:R-:W-:Y:S02]  /*3d90*/  FFMA.FTZ R103, R9, c[0x0][0x23c], -R124.reuse ;  /* 0x00008f0009677a23 */ /* 0x104fe4000001087c */
[C---:B---3--:R-:W-:Y:S02]  /*3da0*/  FMUL.FTZ R8, R2.reuse, R96 ;  /* 0x0000006002087220 */ /* 0x048fe40000410000 */
[C---:B------:R-:W-:Y:S02]  /*3db0*/  FMUL.FTZ R9, R2.reuse, R97 ;  /* 0x0000006102097220 */ /* 0x040fe40000410000 */
[C---:B------:R-:W-:Y:S01]  /*3dc0*/  FMUL.FTZ R36, R2.reuse, R36 ;  /* 0x0000002402247220 */ /* 0x040fe20000410000 */
[----:B------:R-:W2:Y:S01]  /*3dd0*/  MUFU.EX2 R5, R5 ;  /* 0x0000000500057308 */ /* 0x000ea20000000800 */
[C---:B------:R-:W-:Y:S02]  /*3de0*/  FMUL.FTZ R37, R2.reuse, R37 ;  /* 0x0000002502257220 */ /* 0x040fe40000410000 */
[----:B------:R-:W-:Y:S02]  /*3df0*/  FMUL.FTZ R40, R2, R40 ;  /* 0x0000002802287220 */ /* 0x000fe40000410000 */
[C---:B----4-:R-:W-:Y:S02]  /*3e00*/  FMUL.FTZ R10, R0.reuse, R98 ;  /* 0x00000062000a7220 */ /* 0x050fe40000410000 */
[C---:B------:R-:W-:Y:S02]  /*3e10*/  FMUL.FTZ R11, R0.reuse, R99 ;  /* 0x00000063000b7220 */ /* 0x040fe40000410000 */
[C---:B------:R-:W-:Y:S01]  /*3e20*/  FMUL.FTZ R38, R0.reuse, R38 ;  /* 0x0000002600267220 */ /* 0x040fe20000410000 */
[----:B------:R-:W-:Y:S01]  /*3e30*/  MUFU.EX2 R6, R6 ;  /* 0x0000000600067308 */ /* 0x000fe20000000800 */
[----:B------:R-:W-:Y:S02]  /*3e40*/  FMUL.FTZ R39, R0, R39 ;  /* 0x0000002700277220 */ /* 0x000fe40000410000 */
[----:B------:R-:W-:Y:S02]  /*3e50*/  FMUL.FTZ R41, R2, R41 ;  /* 0x0000002902297220 */ /* 0x000fe40000410000 */
[C---:B------:R-:W-:Y:S02]  /*3e60*/  FMUL.FTZ R42, R0.reuse, R42 ;  /* 0x0000002a002a7220 */ /* 0x040fe40000410000 */
[----:B------:R-:W-:Y:S02]  /*3e70*/  FMUL.FTZ R43, R0, R43 ;  /* 0x0000002b002b7220 */ /* 0x000fe40000410000 */
[C---:B------:R-:W-:Y:S01]  /*3e80*/  FMUL.FTZ R44, R2.reuse, R44 ;  /* 0x0000002c022c7220 */ /* 0x040fe20000410000 */
[----:B------:R-:W3:Y:S01]  /*3e90*/  MUFU.EX2 R7, R7 ;  /* 0x0000000700077308 */ /* 0x000ee20000000800 */
[----:B------:R-:W-:Y:S02]  /*3ea0*/  FMUL.FTZ R45, R2, R45 ;  /* 0x0000002d022d7220 */ /* 0x000fe40000410000 */
[C---:B------:R-:W-:Y:S01]  /*3eb0*/  FMUL.FTZ R46, R0.reuse, R46 ;  /* 0x0000002e002e7220 */ /* 0x040fe20000410000 */
[----:B--2---:R-:W-:Y:S01]  /*3ec0*/  F2FP.PACK_AB R96, R5, R120 ;  /* 0x000000780560723e */ /* 0x004fe200000000ff */
[----:B------:R-:W-:Y:S02]  /*3ed0*/  FMUL.FTZ R47, R0, R47 ;  /* 0x0000002f002f7220 */ /* 0x000fe40000410000 */
[C---:B------:R-:W-:Y:S02]  /*3ee0*/  FMUL.FTZ R12, R2.reuse, R92 ;  /* 0x0000005c020c7220 */ /* 0x040fe40000410000 */
[C---:B------:R-:W-:Y:S01]  /*3ef0*/  FMUL.FTZ R48, R2.reuse, R48 ;  /* 0x0000003002307220 */ /* 0x040fe20000410000 */
[----:B------:R-:W-:Y:S01]  /*3f00*/  MUFU.EX2 R102, R102 ;  /* 0x0000006600667308 */ /* 0x000fe20000000800 */
[----:B------:R-:W-:Y:S02]  /*3f10*/  FMUL.FTZ R49, R2, R49 ;  /* 0x0000003102317220 */ /* 0x000fe40000410000 */
[C---:B------:R-:W-:Y:S02]  /*3f20*/  FMUL.FTZ R50, R0.reuse, R50 ;  /* 0x0000003200327220 */ /* 0x040fe40000410000 */
[----:B------:R-:W-:Y:S02]  /*3f30*/  FMUL.FTZ R51, R0, R51 ;  /* 0x0000003300337220 */ /* 0x000fe40000410000 */
[C---:B------:R-:W-:Y:S02]  /*3f40*/  FMUL.FTZ R52, R2.reuse, R52 ;  /* 0x0000003402347220 */ /* 0x040fe40000410000 */
[----:B------:R-:W-:Y:S01]  /*3f50*/  FMUL.FTZ R53, R2, R53 ;  /* 0x0000003502357220 */ /* 0x000fe20000410000 */
[----:B------:R-:W2:Y:S01]  /*3f60*/  MUFU.EX2 R103, R103 ;  /* 0x0000006700677308 */ /* 0x000ea20000000800 */
[C---:B------:R-:W-:Y:S02]  /*3f70*/  FMUL.FTZ R54, R0.reuse, R54 ;  /* 0x0000003600367220 */ /* 0x040fe40000410000 */
[----:B------:R-:W-:Y:S01]  /*3f80*/  FMUL.FTZ R55, R0, R55 ;  /* 0x0000003700377220 */ /* 0x000fe20000410000 */
[----:B---3--:R-:W-:Y:S01]  /*3f90*/  F2FP.PACK_AB R97, R7, R6 ;  /* 0x000000060761723e */ /* 0x008fe200000000ff */
[C---:B------:R-:W-:Y:S02]  /*3fa0*/  FMUL.FTZ R56, R2.reuse, R56 ;  /* 0x0000003802387220 */ /* 0x040fe40000410000 */
[----:B------:R-:W-:Y:S02]  /*3fb0*/  FMUL.FTZ R57, R2, R57 ;  /* 0x0000003902397220 */ /* 0x000fe40000410000 */
[C---:B------:R-:W-:Y:S01]  /*3fc0*/  FMUL.FTZ R58, R0.reuse, R58 ;  /* 0x0000003a003a7220 */ /* 0x040fe20000410000 */
[----:B------:R-:W-:Y:S01]  /*3fd0*/  MUFU.EX2 R121, R121 ;  /* 0x0000007900797308 */ /* 0x000fe20000000800 */
[----:B------:R-:W-:Y:S02]  /*3fe0*/  FMUL.FTZ R59, R0, R59 ;  /* 0x0000003b003b7220 */ /* 0x000fe40000410000 */
[C---:B------:R-:W-:Y:S02]  /*3ff0*/  FMUL.FTZ R60, R2.reuse, R60 ;  /* 0x0000003c023c7220 */ /* 0x040fe40000410000 */
[----:B------:R-:W-:Y:S02]  /*4000*/  FMUL.FTZ R61, R2, R61 ;  /* 0x0000003d023d7220 */ /* 0x000fe40000410000 */
[C---:B------:R-:W-:Y:S02]  /*4010*/  FMUL.FTZ R62, R0.reuse, R62 ;  /* 0x0000003e003e7220 */ /* 0x040fe40000410000 */
[----:B------:R-:W-:Y:S01]  /*4020*/  FMUL.FTZ R63, R0, R63 ;  /* 0x0000003f003f7220 */ /* 0x000fe20000410000 */
[----:B------:R-:W3:Y:S01]  /*4030*/  MUFU.EX2 R122, R122 ;  /* 0x0000007a007a7308 */ /* 0x000ee20000000800 */
[C---:B------:R-:W-:Y:S02]  /*4040*/  FMUL.FTZ R64, R2.reuse, R64 ;  /* 0x0000004002407220 */ /* 0x040fe40000410000 */
[----:B------:R-:W-:Y:S01]  /*4050*/  FMUL.FTZ R65, R2, R65 ;  /* 0x0000004102417220 */ /* 0x000fe20000410000 */
[----:B--2---:R-:W-:Y:S01]  /*4060*/  F2FP.PACK_AB R98, R103, R102 ;  /* 0x000000666762723e */ /* 0x004fe200000000ff */
[C---:B------:R-:W-:Y:S02]  /*4070*/  FMUL.FTZ R66, R0.reuse, R66 ;  /* 0x0000004200427220 */ /* 0x040fe40000410000 */
[----:B------:R-:W-:Y:S02]  /*4080*/  FMUL.FTZ R67, R0, R67 ;  /* 0x0000004300437220 */ /* 0x000fe40000410000 */
[C---:B------:R-:W-:Y:S01]  /*4090*/  FMUL.FTZ R68, R2.reuse, R68 ;  /* 0x0000004402447220 */ /* 0x040fe20000410000 */
[----:B------:R-:W-:Y:S01]  /*40a0*/  MUFU.EX2 R125, R125 ;  /* 0x0000007d007d7308 */ /* 0x000fe20000000800 */
[----:B------:R-:W-:Y:S02]  /*40b0*/  FMUL.FTZ R69, R2, R69 ;  /* 0x0000004502457220 */ /* 0x000fe40000410000 */
[C---:B------:R-:W-:Y:S02]  /*40c0*/  FMUL.FTZ R70, R0.reuse, R70 ;  /* 0x0000004600467220 */ /* 0x040fe40000410000 */
[----:B------:R-:W-:Y:S02]  /*40d0*/  FMUL.FTZ R71, R0, R71 ;  /* 0x0000004700477220 */ /* 0x000fe40000410000 */
[--C-:B------:R-:W-:Y:S02]  /*40e0*/  FFMA.FTZ R126, R13, c[0x0][0x23c], -R124.reuse ;  /* 0x00008f000d7e7a23 */ /* 0x100fe4000001087c */
[----:B------:R-:W-:Y:S01]  /*40f0*/  FMUL.FTZ R13, R2, R93 ;  /* 0x0000005d020d7220 */ /* 0x000fe20000410000 */
[----:B------:R-:W-:Y:S01]  /*4100*/  MUFU.EX2 R133, R133 ;  /* 0x0000008500857308 */ /* 0x000fe20000000800 */
[--C-:B------:R-:W-:Y:S02]  /*4110*/  FFMA.FTZ R127, R14, c[0x0][0x23c], -R123.reuse ;  /* 0x00008f000e7f7a23 */ /* 0x100fe4000001087b */
[----:B------:R-:W-:Y:S01]  /*4120*/  FMUL.FTZ R14, R0, R94 ;  /* 0x0000005e000e7220 */ /* 0x000fe20000410000 */
[----:B---3--:R-:W-:Y:S01]  /*4130*/  F2FP.PACK_AB R99, R122, R121 ;  /* 0x000000797a63723e */ /* 0x008fe200000000ff */
[--C-:B------:R-:W-:Y:S02]  /*4140*/  FFMA.FTZ R128, R15, c[0x0][0x23c], -R123.reuse ;  /* 0x00008f000f807a23 */ /* 0x100fe4000001087b */
[----:B------:R-:W-:Y:S02]  /*4150*/  FMUL.FTZ R15, R0, R95 ;  /* 0x0000005f000f7220 */ /* 0x000fe40000410000 */
[----:B------:R-:W-:Y:S01]  /*4160*/  LDSM.16.MT88.4 R92, [R148+0xa000] ;  /* 0x00a00000945c783b */ /* 0x000fe20000004200 */
[C---:B------:R-:W-:Y:S01]  /*4170*/  FMUL.FTZ R72, R2.reuse, R72 ;  /* 0x0000004802487220 */ /* 0x040fe20000410000 */
[C---:B-1----:R-:W-:Y:S01]  /*4180*/  HMMA.16816.F32 R8, R96.reuse, R104, R8 ;  /* 0x000000686008723c */ /* 0x042fe20000001808 */
[----:B------:R-:W1:Y:S04]  /*4190*/  MUFU.EX2 R126, R126 ;  /* 0x0000007e007e7308 */ /* 0x000e680000000800 */
[----:B------:R-:W-:Y:S02]  /*41a0*/  FMUL.FTZ R73, R2, R73 ;  /* 0x0000004902497220 */ /* 0x000fe40000410000 */
[C---:B------:R-:W-:Y:S01]  /*41b0*/  FMUL.FTZ R74, R0.reuse, R74 ;  /* 0x0000004a004a7220 */ /* 0x040fe20000410000 */
[C---:B------:R-:W-:Y:S01]  /*41c0*/  HMMA.16816.F32 R36, R96.reuse, R106, R36 ;  /* 0x0000006a6024723c */ /* 0x040fe20000001824 */
[----:B------:R-:W2:Y:S02]  /*41d0*/  LDSM.16.MT88.4 R104, [R148+0x8000] ;  /* 0x008000009468783b */ /* 0x000ea40000004200 */
[----:B------:R-:W-:Y:S01]  /*41e0*/  MUFU.EX2 R127, R127 ;  /* 0x0000007f007f7308 */ /* 0x000fe20000000800 */
[----:B------:R-:W-:Y:S02]  /*41f0*/  FMUL.FTZ R75, R0, R75 ;  /* 0x0000004b004b7220 */ /* 0x000fe40000410000 */
[C---:B------:R-:W-:Y:S02]  /*4200*/  FMUL.FTZ R76, R2.reuse, R76 ;  /* 0x0000004c024c7220 */ /* 0x040fe40000410000 */
[C---:B------:R-:W-:Y:S04]  /*4210*/  HMMA.16816.F32 R40, R96.reuse, R108, R40 ;  /* 0x0000006c6028723c */ /* 0x040fe80000001828 */
[----:B------:R-:W-:Y:S01]  /*4220*/  FMUL.FTZ R77, R2, R77 ;  /* 0x0000004d024d7220 */ /* 0x000fe20000410000 */
[----:B------:R-:W3:Y:S01]  /*4230*/  MUFU.EX2 R128, R128 ;  /* 0x0000008000807308 */ /* 0x000ee20000000800 */
[C---:B------:R-:W-:Y:S02]  /*4240*/  FMUL.FTZ R78, R0.reuse, R78 ;  /* 0x0000004e004e7220 */ /* 0x040fe40000410000 */
[C---:B------:R-:W-:Y:S01]  /*4250*/  HMMA.16816.F32 R44, R96.reuse, R110, R44 ;  /* 0x0000006e602c723c */ /* 0x040fe2000000182c */
[----:B------:R-:W4:Y:S03]  /*4260*/  LDSM.16.MT88.4 R108, [R151+0xa000] ;  /* 0x00a00000976c783b */ /* 0x000f260000004200 */
[----:B------:R-:W-:Y:S02]  /*4270*/  FMUL.FTZ R79, R0, R79 ;  /* 0x0000004f004f7220 */ /* 0x000fe40000410000 */
[--C-:B------:R-:W-:Y:S01]  /*4280*/  FFMA.FTZ R129, R16, c[0x0][0x23c], -R124.reuse ;  /* 0x00008f0010817a23 */ /* 0x100fe2000001087c */
[----:B------:R-:W-:Y:S01]  /*4290*/  MUFU.EX2 R134, R134 ;  /* 0x0000008600867308 */ /* 0x000fe20000000800 */
[C---:B------:R-:W-:Y:S04]  /*42a0*/  HMMA.16816.F32 R48, R96.reuse, R112, R48 ;  /* 0x000000706030723c */ /* 0x040fe80000001830 */
[----:B------:R-:W-:Y:S02]  /*42b0*/  FFMA.FTZ R130, R17, c[0x0][0x23c], -R124 ;  /* 0x00008f0011827a23 */ /* 0x000fe4000001087c */
[--C-:B------:R-:W-:Y:S02]  /*42c0*/  FFMA.FTZ R131, R18, c[0x0][0x23c], -R123.reuse ;  /* 0x00008f0012837a23 */ /* 0x100fe4000001087b */
[C---:B------:R-:W-:Y:S01]  /*42d0*/  HMMA.16816.F32 R52, R96.reuse, R114, R52 ;  /* 0x000000726034723c */ /* 0x040fe20000001834 */
[----:B------:R-:W5:Y:S01]  /*42e0*/  LDSM.16.MT88.4 R112, [R150+0xa000] ;  /* 0x00a000009670783b */ /* 0x000f620000004200 */
[----:B------:R-:W-:Y:S02]  /*42f0*/  MUFU.EX2 R129, R129 ;  /* 0x0000008100817308 */ /* 0x000fe40000000800 */
[----:B------:R-:W-:Y:S02]  /*4300*/  FFMA.FTZ R132, R19, c[0x0][0x23c], -R123 ;  /* 0x00008f0013847a23 */ /* 0x000fe4000001087b */
[C---:B------:R-:W-:Y:S02]  /*4310*/  FMUL.FTZ R80, R2.reuse, R80 ;  /* 0x0000005002507220 */ /* 0x040fe40000410000 */
[----:B------:R-:W-:Y:S01]  /*4320*/  FMUL.FTZ R81, R2, R81 ;  /* 0x0000005102517220 */ /* 0x000fe20000410000 */
[C---:B--2---:R-:W-:Y:S03]  /*4330*/  HMMA.16816.F32 R56, R96.reuse, R104, R56 ;  /* 0x000000686038723c */ /* 0x044fe60000001838 */
[----:B------:R-:W2:Y:S01]  /*4340*/  MUFU.EX2 R130, R130 ;  /* 0x0000008200827308 */ /* 0x000ea20000000800 */
[C---:B------:R-:W-:Y:S02]  /*4350*/  FMUL.FTZ R82, R0.reuse, R82 ;  /* 0x0000005200527220 */ /* 0x040fe40000410000 */
[----:B------:R-:W-:Y:S02]  /*4360*/  FMUL.FTZ R83, R0, R83 ;  /* 0x0000005300537220 */ /* 0x000fe40000410000 */
[C---:B------:R-:W-:Y:S01]  /*4370*/  HMMA.16816.F32 R60, R96.reuse, R106, R60 ;  /* 0x0000006a603c723c */ /* 0x040fe2000000183c */
[----:B------:R-:W5:Y:S03]  /*4380*/  LDSM.16.MT88.4 R104, [R149+0xa000] ;  /* 0x00a000009568783b */ /* 0x000f660000004200 */
[----:B------:R-:W-:Y:S01]  /*4390*/  FMUL.FTZ R16, R2, R88 ;  /* 0x0000005802107220 */ /* 0x000fe20000410000 */
[----:B-1----:R-:W-:Y:S01]  /*43a0*/  F2FP.PACK_AB R88, R126, R125 ;  /* 0x0000007d7e58723e */ /* 0x002fe200000000ff */
[----:B------:R-:W-:Y:S01]  /*43b0*/  MUFU.EX2 R131, R131 ;  /* 0x0000008300837308 */ /* 0x000fe20000000800 */
[----:B------:R-:W-:Y:S01]  /*43c0*/  FMUL.FTZ R17, R2, R89 ;  /* 0x0000005902117220 */ /* 0x000fe20000410000 */
[C---:B----4-:R-:W-:Y:S04]  /*43d0*/  HMMA.16816.F32 R64, R96.reuse, R108, R64 ;  /* 0x0000006c6040723c */ /* 0x050fe80000001840 */
[----:B---3--:R-:W-:Y:S01]  /*43e0*/  F2FP.PACK_AB R89, R128, R127 ;  /* 0x0000007f8059723e */ /* 0x008fe200000000ff */
[C---:B------:R-:W-:Y:S02]  /*43f0*/  FMUL.FTZ R18, R0.reuse, R90 ;  /* 0x0000005a00127220 */ /* 0x040fe40000410000 */
[----:B------:R-:W-:Y:S01]  /*4400*/  FMUL.FTZ R19, R0, R91 ;  /* 0x0000005b00137220 */ /* 0x000fe20000410000 */
[C---:B------:R-:W-:Y:S01]  /*4410*/  HMMA.16816.F32 R68, R96.reuse, R110, R68 ;  /* 0x0000006e6044723c */ /* 0x040fe20000001844 */
[----:B------:R-:W1:Y:S01]  /*4420*/  LDSM.16.MT88.4 R108, [R151+0x8800] ;  /* 0x00880000976c783b */ /* 0x000e620000004200 */
[----:B------:R-:W3:Y:S02]  /*4430*/  MUFU.EX2 R132, R132 ;  /* 0x0000008400847308 */ /* 0x000ee40000000800 */
[----:B--2---:R-:W-:Y:S01]  /*4440*/  F2FP.PACK_AB R90, R130, R129 ;  /* 0x00000081825a723e */ /* 0x004fe200000000ff */
[C---:B------:R-:W-:Y:S02]  /*4450*/  FMUL.FTZ R84, R2.reuse, R84 ;  /* 0x0000005402547220 */ /* 0x040fe40000410000 */
[----:B------:R-:W-:Y:S01]  /*4460*/  FMUL.FTZ R85, R2, R85 ;  /* 0x0000005502557220 */ /* 0x000fe20000410000 */
[C---:B-----5:R-:W-:Y:S04]  /*4470*/  HMMA.16816.F32 R72, R96.reuse, R112, R72 ;  /* 0x000000706048723c */ /* 0x060fe80000001848 */
[C---:B------:R-:W-:Y:S02]  /*4480*/  FMUL.FTZ R86, R0.reuse, R86 ;  /* 0x0000005600567220 */ /* 0x040fe40000410000 */
[----:B------:R-:W-:Y:S02]  /*4490*/  FMUL.FTZ R87, R0, R87 ;  /* 0x0000005700577220 */ /* 0x000fe40000410000 */
[C---:B------:R-:W-:Y:S01]  /*44a0*/  HMMA.16816.F32 R12, R96.reuse, R114, R12 ;  /* 0x00000072600c723c */ /* 0x040fe2000000180c */
[----:B------:R-:W2:Y:S03]  /*44b0*/  LDSM.16.MT88.4 R112, [R150+0x8800] ;  /* 0x008800009670783b */ /* 0x000ea60000004200 */
[----:B------:R-:W-:Y:S02]  /*44c0*/  FFMA.FTZ R120, R2, R177, R120 ;  /* 0x000000b102787223 */ /* 0x000fe40000010078 */
[----:B------:R-:W-:Y:S01]  /*44d0*/  FFMA.FTZ R6, R0, R175, R6 ;  /* 0x000000af00067223 */ /* 0x000fe20000010006 */
[----:B------:R-:W-:Y:S01]  /*44e0*/  MOV R0, R3 ;  /* 0x0000000300007202 */ /* 0x000fe20000000f00 */
[----:B------:R-:W-:Y:S01]  /*44f0*/  FADD.FTZ R5, R5, R120 ;  /* 0x0000007805057221 */ /* 0x000fe20000010000 */
[C---:B------:R-:W-:Y:S03]  /*4500*/  HMMA.16816.F32 R76, R96.reuse, R104, R76 ;  /* 0x00000068604c723c */ /* 0x040fe6000000184c */
[----:B---3--:R-:W-:Y:S01]  /*4510*/  F2FP.PACK_AB R91, R132, R131 ;  /* 0x00000083845b723e */ /* 0x008fe200000000ff */
[----:B------:R-:W-:Y:S02]  /*4520*/  FADD.FTZ R6, R7, R6 ;  /* 0x0000000607067221 */ /* 0x000fe40000010000 */
[----:B------:R-:W-:Y:S02]  /*4530*/  FADD.FTZ R102, R102, R5 ;  /* 0x0000000566667221 */ /* 0x000fe40000010000 */
[C---:B------:R-:W-:Y:S01]  /*4540*/  HMMA.16816.F32 R80, R96.reuse, R106, R80 ;  /* 0x0000006a6050723c */ /* 0x040fe20000001850 */
[----:B------:R-:W3:Y:S03]  /*4550*/  LDSM.16.MT88.4 R104, [R149+0x8800] ;  /* 0x008800009568783b */ /* 0x000ee60000004200 */
[----:B------:R-:W-:Y:S02]  /*4560*/  FADD.FTZ R121, R121, R6 ;  /* 0x0000000679797221 */ /* 0x000fe40000010000 */
[----:B------:R-:W-:Y:S02]  /*4570*/  FADD.FTZ R102, R103, R102 ;  /* 0x0000006667667221 */ /* 0x000fe40000010000 */
[C---:B------:R-:W-:Y:S04]  /*4580*/  HMMA.16816.F32 R16, R96.reuse, R92, R16 ;  /* 0x0000005c6010723c */ /* 0x040fe80000001810 */
[----:B------:R-:W-:Y:S02]  /*4590*/  FADD.FTZ R122, R122, R121 ;  /* 0x000000797a7a7221 */ /* 0x000fe40000010000 */
[----:B------:R-:W-:Y:S02]  /*45a0*/  FADD.FTZ R125, R125, R102 ;  /* 0x000000667d7d7221 */ /* 0x000fe40000010000 */
[----:B------:R-:W-:Y:S01]  /*45b0*/  HMMA.16816.F32 R84, R96, R94, R84 ;  /* 0x0000005e6054723c */ /* 0x000fe20000001854 */
[----:B------:R-:W4:Y:S03]  /*45c0*/  LDSM.16.MT88.4 R92, [R151+0xa800] ;  /* 0x00a80000975c783b */ /* 0x000f260000004200 */
[----:B------:R-:W-:Y:S02]  /*45d0*/  FADD.FTZ R127, R127, R122 ;  /* 0x0000007a7f7f7221 */ /* 0x000fe40000010000 */
[----:B------:R-:W-:Y:S02]  /*45e0*/  FADD.FTZ R126, R126, R125 ;  /* 0x0000007d7e7e7221 */ /* 0x000fe40000010000 */
[C---:B-1----:R-:W-:Y:S01]  /*45f0*/  HMMA.16816.F32 R8, R88.reuse, R108, R8 ;  /* 0x0000006c5808723c */ /* 0x042fe20000001808 */
[----:B------:R-:W1:Y:S04]  /*4600*/  LDSM.16.MT88.4 R96, [R150+0xa800] ;  /* 0x00a800009660783b */ /* 0x000e680000004200 */
[----:B------:R-:W-:Y:S02]  /*4610*/  FADD.FTZ R128, R128, R127 ;  /* 0x0000007f80807221 */ /* 0x000fe40000010000 */
[----:B------:R-:W-:Y:S01]  /*4620*/  FADD.FTZ R129, R129, R126 ;  /* 0x0000007e81817221 */ /* 0x000fe20000010000 */
[C---:B------:R-:W-:Y:S01]  /*4630*/  HMMA.16816.F32 R36, R88.reuse, R110, R36 ;  /* 0x0000006e5824723c */ /* 0x040fe20000001824 */
[----:B------:R-:W-:Y:S03]  /*4640*/  LDSM.16.MT88.4 R108, [R150+0x9000] ;  /* 0x00900000966c783b */ /* 0x000fe60000004200 */
[----:B------:R-:W-:Y:S02]  /*4650*/  FADD.FTZ R5, R131, R128 ;  /* 0x0000008083057221 */ /* 0x000fe40000010000 */
[----:B------:R-:W-:Y:S02]  /*4660*/  FADD.FTZ R129, R130, R129 ;  /* 0x0000008182817221 */ /* 0x000fe40000010000 */
[C---:B--2---:R-:W-:Y:S04]  /*4670*/  HMMA.16816.F32 R40, R88.reuse, R112, R40 ;  /* 0x000000705828723c */ /* 0x044fe80000001828 */
[----:B------:R-:W-:Y:S03]  /*4680*/  FADD.FTZ R5, R132, R5 ;  /* 0x0000000584057221 */ /* 0x000fe60000010000 */
[--C-:B------:R-:W-:Y:S01]  /*4690*/  FFMA.FTZ R112, R20, c[0x0][0x23c], -R124.reuse ;  /* 0x00008f0014707a23 */ /* 0x100fe2000001087c */
[C---:B------:R-:W-:Y:S04]  /*46a0*/  HMMA.16816.F32 R44, R88.reuse, R114, R44 ;  /* 0x00000072582c723c */ /* 0x040fe8000000182c */
[--C-:B------:R-:W-:Y:S01]  /*46b0*/  FFMA.FTZ R113, R21, c[0x0][0x23c], -R124.reuse ;  /* 0x00008f0015717a23 */ /* 0x100fe2000001087c */
[----:B------:R-:W-:Y:S02]  /*46c0*/  MUFU.EX2 R112, R112 ;  /* 0x0000007000707308 */ /* 0x000fe40000000800 */
[--C-:B------:R-:W-:Y:S01]  /*46d0*/  FFMA.FTZ R114, R22, c[0x0][0x23c], -R123.reuse ;  /* 0x00008f0016727a23 */ /* 0x100fe2000001087b */
[C---:B---3--:R-:W-:Y:S04]  /*46e0*/  HMMA.16816.F32 R48, R88.reuse, R104, R48 ;  /* 0x000000685830723c */ /* 0x048fe80000001830 */
[--C-:B------:R-:W-:Y:S02]  /*46f0*/  FFMA.FTZ R115, R23, c[0x0][0x23c], -R123.reuse ;  /* 0x00008f0017737a23 */ /* 0x100fe4000001087b */
[----:B------:R-:W2:Y:S01]  /*4700*/  LDSM.16.MT88.4 R20, [R149+0xa800] ;  /* 0x00a800009514783b */ /* 0x000ea20000004200 */
[----:B------:R-:W3:Y:S01]  /*4710*/  MUFU.EX2 R113, R113 ;  /* 0x0000007100717308 */ /* 0x000ee20000000800 */
[C---:B------:R-:W-:Y:S06]  /*4720*/  HMMA.16816.F32 R52, R88.reuse, R106, R52 ;  /* 0x0000006a5834723c */ /* 0x040fec0000001834 */
[----:B------:R-:W-:Y:S02]  /*4730*/  LDSM.16.MT88.4 R104, [R151+0x9000] ;  /* 0x009000009768783b */ /* 0x000fe40000004200 */
[C---:B------:R-:W-:Y:S01]  /*4740*/  HMMA.16816.F32 R56, R88.reuse, R116, R56 ;  /* 0x000000745838723c */ /* 0x040fe20000001838 */
[----:B------:R-:W-:Y:S06]  /*4750*/  MUFU.EX2 R114, R114 ;  /* 0x0000007200727308 */ /* 0x000fec0000000800 */
[--C-:B------:R-:W-:Y:S01]  /*4760*/  FFMA.FTZ R116, R24, c[0x0][0x23c], -R124.reuse ;  /* 0x00008f0018747a23 */ /* 0x100fe2000001087c */
[C---:B------:R-:W-:Y:S03]  /*4770*/  HMMA.16816.F32 R60, R88.reuse, R118, R60 ;  /* 0x00000076583c723c */ /* 0x040fe6000000183c */
[----:B------:R-:W5:Y:S01]  /*4780*/  MUFU.EX2 R115, R115 ;  /* 0x0000007300737308 */ /* 0x000f620000000800 */
[----:B------:R-:W-:Y:S03]  /*4790*/  FFMA.FTZ R117, R25, c[0x0][0x23c], -R124 ;  /* 0x00008f0019757a23 */ /* 0x000fe6000001087c */
[--C-:B------:R-:W-:Y:S01]  /*47a0*/  FFMA.FTZ R118, R26, c[0x0][0x23c], -R123.reuse ;  /* 0x00008f001a767a23 */ /* 0x100fe2000001087b */
[C---:B----4-:R-:W-:Y:S04]  /*47b0*/  HMMA.16816.F32 R64, R88.reuse, R92, R64 ;  /* 0x0000005c5840723c */ /* 0x050fe80000001840 */
[----:B------:R-:W-:Y:S01]  /*47c0*/  FFMA.FTZ R119, R27, c[0x0][0x23c], -R123 ;  /* 0x00008f001b777a23 */ /* 0x000fe2000001087b */
[----:B------:R-:W-:Y:S01]  /*47d0*/  MUFU.EX2 R116, R116 ;  /* 0x0000007400747308 */ /* 0x000fe20000000800 */
[----:B------:R-:W-:Y:S02]  /*47e0*/  LDSM.16.MT88.4 R24, [R148+0x9000] ;  /* 0x009000009418783b */ /* 0x000fe40000004200 */
[C---:B------:R-:W-:Y:S06]  /*47f0*/  HMMA.16816.F32 R68, R88.reuse, R94, R68 ;  /* 0x0000005e5844723c */ /* 0x040fec0000001844 */
[----:B------:R-:W4:Y:S01]  /*4800*/  LDSM.16.MT88.4 R92, [R148+0xa800] ;  /* 0x00a80000945c783b */ /* 0x000f220000004200 */
[----:B------:R-:W3:Y:S01]  /*4810*/  MUFU.EX2 R117, R117 ;  /* 0x0000007500757308 */ /* 0x000ee20000000800 */
[C---:B-1----:R-:W-:Y:S08]  /*4820*/  HMMA.16816.F32 R72, R88.reuse, R96, R72 ;  /* 0x000000605848723c */ /* 0x042ff00000001848 */
[C---:B------:R-:W-:Y:S01]  /*4830*/  HMMA.16816.F32 R12, R88.reuse, R98, R12 ;  /* 0x00000062580c723c */ /* 0x040fe2000000180c */
[----:B------:R-:W1:Y:S01]  /*4840*/  LDSM.16.MT88.4 R96, [R149+0x9000] ;  /* 0x009000009560783b */ /* 0x000e620000004200 */
[----:B------:R-:W-:Y:S06]  /*4850*/  MUFU.EX2 R118, R118 ;  /* 0x0000007600767308 */ /* 0x000fec0000000800 */
[C---:B--2---:R-:W-:Y:S04]  /*4860*/  HMMA.16816.F32 R76, R88.reuse, R20, R76 ;  /* 0x00000014584c723c */ /* 0x044fe8000000184c */
[----:B------:R-:W2:Y:S03]  /*4870*/  MUFU.EX2 R119, R119 ;  /* 0x0000007700777308 */ /* 0x000ea60000000800 */
[----:B---3--:R-:W-:Y:S01]  /*4880*/  F2FP.PACK_AB R20, R113, R112 ;  /* 0x000000707114723e */ /* 0x008fe200000000ff */
[C---:B------:R-:W-:Y:S04]  /*4890*/  HMMA.16816.F32 R80, R88.reuse, R22, R80 ;  /* 0x000000165850723c */ /* 0x040fe80000001850 */
[----:B-----5:R-:W-:Y:S01]  /*48a0*/  F2FP.PACK_AB R21, R115, R114 ;  /* 0x000000727315723e */ /* 0x020fe200000000ff */
[----:B------:R-:W-:Y:S02]  /*48b0*/  FADD.FTZ R112, R112, R129 ;  /* 0x0000008170707221 */ /* 0x000fe40000010000 */
[----:B------:R-:W-:Y:S01]  /*48c0*/  F2FP.PACK_AB R22, R117, R116 ;  /* 0x000000747516723e */ /* 0x000fe200000000ff */
[----:B------:R-:W-:Y:S04]  /*48d0*/  FADD.FTZ R114, R114, R5 ;  /* 0x0000000572727221 */ /* 0x000fe80000010000 */
[----:B------:R-:W-:Y:S01]  /*48e0*/  FADD.FTZ R113, R113, R112 ;  /* 0x0000007071717221 */ /* 0x000fe20000010000 */
[C---:B----4-:R-:W-:Y:S03]  /*48f0*/  HMMA.16816.F32 R16, R88.reuse, R92, R16 ;  /* 0x0000005c5810723c */ /* 0x050fe60000001810 */
[----:B------:R-:W-:Y:S02]  /*4900*/  FADD.FTZ R115, R115, R114 ;  /* 0x0000007273737221 */ /* 0x000fe40000010000 */
[----:B------:R-:W-:Y:S01]  /*4910*/  FADD.FTZ R116, R116, R113 ;  /* 0x0000007174747221 */ /* 0x000fe20000010000 */
[----:B--2---:R-:W-:Y:S01]  /*4920*/  F2FP.PACK_AB R23, R119, R118 ;  /* 0x000000767717723e */ /* 0x004fe200000000ff */
[----:B------:R-:W-:Y:S01]  /*4930*/  FADD.FTZ R118, R118, R115 ;  /* 0x0000007376767221 */ /* 0x000fe20000010000 */
[----:B------:R-:W-:Y:S01]  /*4940*/  HMMA.16816.F32 R84, R88, R94, R84 ;  /* 0x0000005e5854723c */ /* 0x000fe20000001854 */
[----:B------:R-:W2:Y:S03]  /*4950*/  LDSM.16.MT88.4 R88, [R151+0xb000] ;  /* 0x00b000009758783b */ /* 0x000ea60000004200 */
[----:B------:R-:W-:Y:S02]  /*4960*/  FADD.FTZ R117, R117, R116 ;  /* 0x0000007475757221 */ /* 0x000fe40000010000 */
[----:B------:R-:W-:Y:S02]  /*4970*/  FADD.FTZ R119, R119, R118 ;  /* 0x0000007677777221 */ /* 0x000fe40000010000 */
[C---:B------:R-:W-:Y:S01]  /*4980*/  HMMA.16816.F32 R8, R20.reuse, R104, R8 ;  /* 0x000000681408723c */ /* 0x040fe20000001808 */
[----:B------:R-:W3:Y:S07]  /*4990*/  LDSM.16.MT88.4 R92, [R150+0xb000] ;  /* 0x00b00000965c783b */ /* 0x000eee0000004200 */
[C---:B------:R-:W-:Y:S01]  /*49a0*/  HMMA.16816.F32 R36, R20.reuse, R106, R36 ;  /* 0x0000006a1424723c */ /* 0x040fe20000001824 */
[----:B------:R-:W-:Y:S07]  /*49b0*/  LDSM.16.MT88.4 R104, [R151+0xb800] ;  /* 0x00b800009768783b */ /* 0x000fee0000004200 */
[C---:B------:R-:W-:Y:S07]  /*49c0*/  HMMA.16816.F32 R40, R20.reuse, R108, R40 ;  /* 0x0000006c1428723c */ /* 0x040fee0000001828 */
[--C-:B------:R-:W-:Y:S01]  /*49d0*/  FFMA.FTZ R108, R28, c[0x0][0x23c], -R124.reuse ;  /* 0x00008f001c6c7a23 */ /* 0x100fe2000001087c */
[C---:B------:R-:W-:Y:S04]  /*49e0*/  HMMA.16816.F32 R44, R20.reuse, R110, R44 ;  /* 0x0000006e142c723c */ /* 0x040fe8000000182c */
[--C-:B------:R-:W-:Y:S01]  /*49f0*/  FFMA.FTZ R109, R29, c[0x0][0x23c], -R124.reuse ;  /* 0x00008f001d6d7a23 */ /* 0x100fe2000001087c */
[----:B------:R-:W-:Y:S01]  /*4a00*/  MUFU.EX2 R108, R108 ;  /* 0x0000006c006c7308 */ /* 0x000fe20000000800 */
[----:B------:R-:W-:Y:S02]  /*4a10*/  FFMA.FTZ R124, R33, c[0x0][0x23c], -R124 ;  /* 0x00008f00217c7a23 */ /* 0x000fe4000001087c */
[C---:B-1----:R-:W-:Y:S04]  /*4a20*/  HMMA.16816.F32 R48, R20.reuse, R96, R48 ;  /* 0x000000601430723c */ /* 0x042fe80000001830 */
[--C-:B------:R-:W-:Y:S02]  /*4a30*/  FFMA.FTZ R110, R30, c[0x0][0x23c], -R123.reuse ;  /* 0x00008f001e6e7a23 */ /* 0x100fe4000001087b */
[--C-:B------:R-:W-:Y:S01]  /*4a40*/  FFMA.FTZ R111, R31, c[0x0][0x23c], -R123.reuse ;  /* 0x00008f001f6f7a23 */ /* 0x100fe2000001087b */
[----:B------:R-:W1:Y:S01]  /*4a50*/  MUFU.EX2 R109, R109 ;  /* 0x0000006d006d7308 */ /* 0x000e620000000800 */
[C---:B------:R-:W-:Y:S01]  /*4a60*/  HMMA.16816.F32 R52, R20.reuse, R98, R52 ;  /* 0x000000621434723c */ /* 0x040fe20000001834 */
[----:B------:R-:W4:Y:S03]  /*4a70*/  LDSM.16.MT88.4 R96, [R149+0xb000] ;  /* 0x00b000009560783b */ /* 0x000f260000004200 */
[----:B------:R-:W-:Y:S04]  /*4a80*/  FFMA.FTZ R123, R35, c[0x0][0x23c], -R123 ;  /* 0x00008f00237b7a23 */ /* 0x000fe8000001087b */
[C---:B------:R-:W-:Y:S01]  /*4a90*/  HMMA.16816.F32 R56, R20.reuse, R24, R56 ;  /* 0x000000181438723c */ /* 0x040fe20000001838 */
[----:B------:R-:W-:Y:S01]  /*4aa0*/  LDSM.16.MT88.4 R28, [R151+0x9800] ;  /* 0x00980000971c783b */ /* 0x000fe20000004200 */
[----:B------:R-:W-:Y:S06]  /*4ab0*/  MUFU.EX2 R110, R110 ;  /* 0x0000006e006e7308 */ /* 0x000fec0000000800 */
[C---:B------:R-:W-:Y:S01]  /*4ac0*/  HMMA.16816.F32 R60, R20.reuse, R26, R60 ;  /* 0x0000001a143c723c */ /* 0x040fe2000000183c */
[----:B------:R-:W5:Y:S03]  /*4ad0*/  LDSM.16.MT88.4 R24, [R148+0xb000] ;  /* 0x00b000009418783b */ /* 0x000f660000004200 */
[----:B------:R-:W1:Y:S04]  /*4ae0*/  MUFU.EX2 R111, R111 ;  /* 0x0000006f006f7308 */ /* 0x000e680000000800 */
[C---:B--2---:R-:W-:Y:S01]  /*4af0*/  HMMA.16816.F32 R64, R20.reuse, R88, R64 ;  /* 0x000000581440723c */ /* 0x044fe20000001840 */
[----:B------:R-:W-:Y:S05]  /*4b00*/  LDSM.16.MT88.4 R32, [R149+0x9800] ;  /* 0x009800009520783b */ /* 0x000fea0000004200 */
[----:B------:R-:W2:Y:S02]  /*4b10*/  MUFU.EX2 R124, R124 ;  /* 0x0000007c007c7308 */ /* 0x000ea40000000800 */
[C---:B------:R-:W-:Y:S01]  /*4b20*/  HMMA.16816.F32 R68, R20.reuse, R90, R68 ;  /* 0x0000005a1444723c */ /* 0x040fe20000001844 */
[----:B------:R-:W1:Y:S07]  /*4b30*/  LDSM.16.MT88.4 R88, [R150+0x9800] ;  /* 0x009800009658783b */ /* 0x000e6e0000004200 */
[C---:B---3--:R-:W-:Y:S01]  /*4b40*/  HMMA.16816.F32 R72, R20.reuse, R92, R72 ;  /* 0x0000005c1448723c */ /* 0x048fe20000001848 */
[----:B------:R-:W3:Y:S07]  /*4b50*/  MUFU.EX2 R123, R123 ;  /* 0x0000007b007b7308 */ /* 0x000eee0000000800 */
[C---:B------:R-:W-:Y:S01]  /*4b60*/  HMMA.16816.F32 R12, R20.reuse, R94, R12 ;  /* 0x0000005e140c723c */ /* 0x040fe2000000180c */
[----:B------:R-:W2:Y:S07]  /*4b70*/  LDSM.16.MT88.4 R92, [R148+0x9800] ;  /* 0x00980000945c783b */ /* 0x000eae0000004200 */
[C---:B----4-:R-:W-:Y:S08]  /*4b80*/  HMMA.16816.F32 R76, R20.reuse, R96, R76 ;  /* 0x00000060144c723c */ /* 0x050ff0000000184c */
[C---:B------:R-:W-:Y:S08]  /*4b90*/  HMMA.16816.F32 R80, R20.reuse, R98, R80 ;  /* 0x000000621450723c */ /* 0x040ff00000001850 */
[C---:B-----5:R-:W-:Y:S08]  /*4ba0*/  HMMA.16816.F32 R16, R20.reuse, R24, R16 ;  /* 0x000000181410723c */ /* 0x060ff00000001810 */
[----:B------:R-:W-:Y:S01]  /*4bb0*/  HMMA.16816.F32 R84, R20, R26, R84 ;  /* 0x0000001a1454723c */ /* 0x000fe20000001854 */
[----:B------:R-:W4:Y:S06]  /*4bc0*/  LDSM.16.MT88.4 R24, [R150+0xb800] ;  /* 0x00b800009618783b */ /* 0x000f2c0000004200 */
[----:B-1----:R-:W-:Y:S01]  /*4bd0*/  F2FP.PACK_AB R20, R109, R108 ;  /* 0x0000006c6d14723e */ /* 0x002fe200000000ff */
[----:B------:R-:W-:Y:S01]  /*4be0*/  FADD.FTZ R108, R108, R117 ;  /* 0x000000756c6c7221 */ /* 0x000fe20000010000 */
[----:B------:R-:W-:Y:S03]  /*4bf0*/  F2FP.PACK_AB R21, R111, R110 ;  /* 0x0000006e6f15723e */ /* 0x000fe600000000ff */
[----:B--2---:R-:W-:Y:S01]  /*4c00*/  F2FP.PACK_AB R22, R124, R133 ;  /* 0x000000857c16723e */ /* 0x004fe200000000ff */
[----:B------:R-:W-:Y:S01]  /*4c10*/  FADD.FTZ R110, R110, R119 ;  /* 0x000000776e6e7221 */ /* 0x000fe20000010000 */
[----:B---3--:R-:W-:Y:S01]  /*4c20*/  F2FP.PACK_AB R23, R123, R134 ;  /* 0x000000867b17723e */ /* 0x008fe200000000ff */
[----:B------:R-:W-:Y:S02]  /*4c30*/  FADD.FTZ R108, R109, R108 ;  /* 0x0000006c6d6c7221 */ /* 0x000fe40000010000 */
[----:B------:R-:W-:Y:S02]  /*4c40*/  FADD.FTZ R111, R111, R110 ;  /* 0x0000006e6f6f7221 */ /* 0x000fe40000010000 */
[----:B------:R-:W-:Y:S02]  /*4c50*/  FADD.FTZ R133, R133, R108 ;  /* 0x0000006c85857221 */ /* 0x000fe40000010000 */
[C---:B------:R-:W-:Y:S01]  /*4c60*/  HMMA.16816.F32 R96, R20.reuse, R28, R8 ;  /* 0x0000001c1460723c */ /* 0x040fe20000001808 */
[----:B------:R-:W1:Y:S02]  /*4c70*/  LDSM.16.MT88.4 R8, [R149+0xb800] ;  /* 0x00b800009508783b */ /* 0x000e640000004200 */
[----:B------:R-:W-:Y:S02]  /*4c80*/  FADD.FTZ R134, R134, R111 ;  /* 0x0000006f86867221 */ /* 0x000fe40000010000 */
[----:B------:R-:W-:Y:S02]  /*4c90*/  FADD.FTZ R177, R124, R133 ;  /* 0x000000857cb17221 */ /* 0x000fe40000010000 */
[----:B------:R-:W-:Y:S01]  /*4ca0*/  FADD.FTZ R175, R123, R134 ;  /* 0x000000867baf7221 */ /* 0x000fe20000010000 */
[C---:B------:R-:W-:Y:S01]  /*4cb0*/  HMMA.16816.F32 R36, R20.reuse, R30, R36 ;  /* 0x0000001e1424723c */ /* 0x040fe20000001824 */
[----:B------:R-:W2:Y:S07]  /*4cc0*/  LDSM.16.MT88.4 R28, [R148+0xb800] ;  /* 0x00b80000941c783b */ /* 0x000eae0000004200 */
        /* <DEDUP_REMOVED lines=8> */
[C---:B----4-:R-:W-:Y:S08]  /*4d50*/  HMMA.16816.F32 R72, R20.reuse, R24, R72 ;  /* 0x000000181448723c */ /* 0x050ff00000001848 */
[C---:B------:R-:W-:Y:S08]  /*4d60*/  HMMA.16816.F32 R92, R20.reuse, R26, R12 ;  /* 0x0000001a145c723c */ /* 0x040ff0000000180c */
[C---:B-1----:R-:W-:Y:S08]  /*4d70*/  HMMA.16816.F32 R76, R20.reuse, R8, R76 ;  /* 0x00000008144c723c */ /* 0x042ff0000000184c */
[C---:B------:R-:W-:Y:S08]  /*4d80*/  HMMA.16816.F32 R80, R20.reuse, R10, R80 ;  /* 0x0000000a1450723c */ /* 0x040ff00000001850 */
[C---:B--2---:R-:W-:Y:S08]  /*4d90*/  HMMA.16816.F32 R88, R20.reuse, R28, R16 ;  /* 0x0000001c1458723c */ /* 0x044ff00000001810 */
[----:B------:R-:W-:Y:S01]  /*4da0*/  HMMA.16816.F32 R84, R20, R30, R84 ;  /* 0x0000001e1454723c */ /* 0x000fe20000001854 */
[----:B------:R-:W-:-:S07]  /*4db0*/  @P0 BRA `(.L_x_461) ;  /* 0xffffe2f000000947 */ /* 0x000fce000383ffff */
.L_x_460:
[----:B------:R-:W1:Y:S01]  /*4dc0*/  SHFL.BFLY PT, R0, R175, 0x2, 0x1f ;  /* 0x0c401f00af007f89 */ /* 0x000e6200000e0000 */
[----:B------:R-:W-:Y:S01]  /*4dd0*/  MOV R9, 0x3f800000 ;  /* 0x3f80000000097802 */ /* 0x000fe20000000f00 */
[----:B------:R-:W-:Y:S01]  /*4de0*/  ULDC.U8 UR4, c[0x0][0x329] ;  /* 0x0000ca4000047ab9 */ /* 0x000fe20000000000 */
[----:B------:R-:W-:Y:S01]  /*4df0*/  MOV R10, 0x3f800000 ;  /* 0x3f800000000a7802 */ /* 0x000fe20000000f00 */
[----:B------:R-:W2:Y:S01]  /*4e00*/  SHFL.BFLY PT, R2, R177, 0x2, 0x1f ;  /* 0x0c401f00b1027f89 */ /* 0x000ea200000e0000 */
[----:B------:R-:W-:Y:S01]  /*4e10*/  ULDC.U8 UR5, c[0x0][0x328] ;  /* 0x0000ca0000057ab9 */ /* 0x000fe20000000000 */
[----:B------:R-:W-:Y:S01]  /*4e20*/  BSSY B0, `(.L_x_464) ;  /* 0x00000ee000007945 */ /* 0x000fe20003800000 */
[----:B------:R-:W-:Y:S01]  /*4e30*/  LEA R168, R168, R161, 0x4 ;  /* 0x000000a1a8a87211 */ /* 0x000fe200078e20ff */
[----:B------:R-:W3:Y:S01]  /*4e40*/  S2R R4, SR_TID.X ;  /* 0x0000000000047919 */ /* 0x000ee20000002100 */
[----:B-1----:R-:W-:-:S02]  /*4e50*/  FADD.FTZ R0, R0, R175 ;  /* 0x000000af00007221 */ /* 0x002fc40000010000 */
[----:B--2---:R-:W-:-:S03]  /*4e60*/  FADD.FTZ R11, R2, R177 ;  /* 0x000000b1020b7221 */ /* 0x004fc60000010000 */
[----:B------:R-:W1:Y:S01]  /*4e70*/  SHFL.BFLY PT, R5, R0, 0x1, 0x1f ;  /* 0x0c201f0000057f89 */ /* 0x000e6200000e0000 */
[----:B---3--:R-:W-:-:S03]  /*4e80*/  SHF.R.S32.HI R7, RZ, 0x1f, R4 ;  /* 0x0000001fff077819 */ /* 0x008fc60000011404 */
[----:B------:R-:W2:Y:S01]  /*4e90*/  SHFL.BFLY PT, R6, R11, 0x1, 0x1f ;  /* 0x0c201f000b067f89 */ /* 0x000ea200000e0000 */
[CC--:B------:R-:W-:Y:S02]  /*4ea0*/  LEA.HI R8, R7.reuse, R4.reuse, RZ, 0x2 ;  /* 0x0000000407087211 */ /* 0x0c0fe400078f10ff */
[----:B------:R-:W-:Y:S02]  /*4eb0*/  LEA.HI R2, R7, R4, RZ, 0x5 ;  /* 0x0000000407027211 */ /* 0x000fe400078f28ff */
[----:B------:R-:W-:-:S04]  /*4ec0*/  LOP3.LUT R7, R8, 0x3ffffffc, RZ, 0xc0, !PT ;  /* 0x3ffffffc08077812 */ /* 0x000fc800078ec0ff */
[----:B------:R-:W-:Y:S01]  /*4ed0*/  IADD3 R7, -R7, R4, RZ ;  /* 0x0000000407077210 */ /* 0x000fe20007ffe1ff */
[----:B-1----:R-:W-:Y:S01]  /*4ee0*/  FADD.FTZ R5, R0, R5 ;  /* 0x0000000500057221 */ /* 0x002fe20000010000 */
[----:B------:R-:W-:Y:S01]  /*4ef0*/  SHF.R.S32.HI R0, RZ, 0x5, R2 ;  /* 0x00000005ff007819 */ /* 0x000fe20000011402 */
[----:B--2---:R-:W-:-:S03]  /*4f00*/  FADD.FTZ R6, R11, R6 ;  /* 0x000000060b067221 */ /* 0x004fc60000010000 */
[----:B------:R-:W-:Y:S01]  /*4f10*/  FSETP.NE.FTZ.AND P3, PT, R5, RZ, PT ;  /* 0x000000ff0500720b */ /* 0x000fe20003f75000 */
[----:B------:R-:W-:Y:S01]  /*4f20*/  IMAD R0, R0, 0x200, R7 ;  /* 0x0000020000007824 */ /* 0x000fe200078e0207 */
[--C-:B------:R-:W-:Y:S02]  /*4f30*/  SHF.R.S32.HI R7, RZ, 0x2, R8.reuse ;  /* 0x00000002ff077819 */ /* 0x100fe40000011408 */
[----:B------:R-:W-:Y:S02]  /*4f40*/  SHF.R.S32.HI R8, RZ, 0x1f, R8 ;  /* 0x0000001fff087819 */ /* 0x000fe40000011408 */
[----:B------:R-:W-:Y:S02]  /*4f50*/  FSETP.NE.FTZ.AND P4, PT, R6, RZ, PT ;  /* 0x000000ff0600720b */ /* 0x000fe40003f95000 */
[----:B------:R-:W-:-:S04]  /*4f60*/  LEA.HI R8, R8, R7, RZ, 0x3 ;  /* 0x0000000708087211 */ /* 0x000fc800078f18ff */
[----:B------:R-:W-:Y:S01]  /*4f70*/  LOP3.LUT R8, R8, 0xfffffff8, RZ, 0xc0, !PT ;  /* 0xfffffff808087812 */ /* 0x000fe200078ec0ff */
[----:B------:R-:W1:Y:S03]  /*4f80*/  @P3 MUFU.RCP R10, R5 ;  /* 0x00000005000a3308 */ /* 0x000e660000001000 */
[----:B------:R-:W-:-:S04]  /*4f90*/  IADD3 R8, R7, -R8, RZ ;  /* 0x8000000807087210 */ /* 0x000fc80007ffe0ff */
[C---:B------:R-:W-:Y:S01]  /*4fa0*/  SHF.L.U32 R7, R8.reuse, 0x6, RZ ;  /* 0x0000000608077819 */ /* 0x040fe200000006ff */
[----:B------:R-:W2:Y:S01]  /*4fb0*/  @P4 MUFU.RCP R9, R6 ;  /* 0x0000000600094308 */ /* 0x000ea20000001000 */
[----:B------:R-:W-:Y:S02]  /*4fc0*/  LOP3.LUT R11, R8, 0x1, RZ, 0xc0, !PT ;  /* 0x00000001080b7812 */ /* 0x000fe400078ec0ff */
[----:B------:R-:W-:Y:S02]  /*4fd0*/  LOP3.LUT R7, R7, 0x1c0, RZ, 0xc0, !PT ;  /* 0x000001c007077812 */ /* 0x000fe400078ec0ff */
[----:B------:R-:W-:Y:S02]  /*4fe0*/  ISETP.NE.U32.AND P0, PT, R11, 0x1, PT ;  /* 0x000000010b00780c */ /* 0x000fe40003f05070 */
[----:B------:R-:W-:Y:S01]  /*4ff0*/  LEA.HI R7, R7, R7, RZ, 0x1d ;  /* 0x0000000707077211 */ /* 0x000fe200078fe8ff */
[----:B-1----:R-:W-:Y:S01]  /*5000*/  FMUL.FTZ R99, R10, R99 ;  /* 0x000000630a637220 */ /* 0x002fe20000410000 */
[----:B------:R-:W-:Y:S01]  /*5010*/  R2P PR, R8, 0x6 ;  /* 0x0000000608007804 */ /* 0x000fe20000000000 */
[----:B------:R-:W-:Y:S01]  /*5020*/  FMUL.FTZ R98, R10, R98 ;  /* 0x000000620a627220 */ /* 0x000fe20000410000 */
[----:B------:R-:W-:Y:S01]  /*5030*/  LEA R0, R0, R7, 0x1 ;  /* 0x0000000700007211 */ /* 0x000fe200078e08ff */
[C---:B------:R-:W-:Y:S01]  /*5040*/  FMUL.FTZ R39, R10.reuse, R39 ;  /* 0x000000270a277220 */ /* 0x040fe20000410000 */
[----:B------:R-:W-:Y:S01]  /*5050*/  MOV R8, 0x40 ;  /* 0x0000004000087802 */ /* 0x000fe20000000f00 */
[----:B------:R-:W-:Y:S01]  /*5060*/  FMUL.FTZ R38, R10, R38 ;  /* 0x000000260a267220 */ /* 0x000fe20000410000 */
[----:B------:R-:W-:Y:S01]  /*5070*/  F2FP.PACK_AB R98, R99, R98 ;  /* 0x000000626362723e */ /* 0x000fe200000000ff */
[----:B------:R-:W-:Y:S01]  /*5080*/  IMAD.SHL.U32 R7, R0, 0x2, RZ ;  /* 0x0000000200077824 */ /* 0x000fe200078e00ff */
[----:B------:R-:W-:Y:S01]  /*5090*/  MOV R0, 0x20 ;  /* 0x0000002000007802 */ /* 0x000fe20000000f00 */
[C---:B--2---:R-:W-:Y:S01]  /*50a0*/  FMUL.FTZ R96, R9.reuse, R96 ;  /* 0x0000006009607220 */ /* 0x044fe20000410000 */
[----:B------:R-:W-:Y:S01]  /*50b0*/  SEL R8, R8, 0xffffffc0, !P2 ;  /* 0xffffffc008087807 */ /* 0x000fe20005000000 */
[----:B------:R-:W-:Y:S01]  /*50c0*/  FMUL.FTZ R97, R9, R97 ;  /* 0x0000006109617220 */ /* 0x000fe20000410000 */
[----:B------:R-:W-:Y:S01]  /*50d0*/  IADD3 R11, R7, -0x10, RZ ;  /* 0xfffffff0070b7810 */ /* 0x000fe20007ffe0ff */
[C---:B------:R-:W-:Y:S01]  /*50e0*/  FMUL.FTZ R36, R9.reuse, R36 ;  /* 0x0000002409247220 */ /* 0x040fe20000410000 */
[----:B------:R-:W-:Y:S01]  /*50f0*/  SEL R0, R0, 0xffffffe0, !P1 ;  /* 0xffffffe000007807 */ /* 0x000fe20004800000 */
[----:B------:R-:W-:Y:S01]  /*5100*/  FMUL.FTZ R37, R9, R37 ;  /* 0x0000002509257220 */ /* 0x000fe20000410000 */
[----:B------:R-:W-:Y:S01]  /*5110*/  @P0 IADD3 R11, R7, 0x10, RZ ;  /* 0x00000010070b0810 */ /* 0x000fe20007ffe0ff */
[----:B------:R-:W-:Y:S01]  /*5120*/  FMUL.FTZ R40, R9, R40 ;  /* 0x0000002809287220 */ /* 0x000fe20000410000 */
[----:B------:R-:W-:Y:S01]  /*5130*/  F2FP.PACK_AB R96, R97, R96 ;  /* 0x000000606160723e */ /* 0x000fe200000000ff */
[----:B------:R-:W-:Y:S01]  /*5140*/  FMUL.FTZ R41, R9, R41 ;  /* 0x0000002909297220 */ /* 0x000fe20000410000 */
[----:B------:R-:W-:Y:S01]  /*5150*/  F2FP.PACK_AB R36, R37, R36 ;  /* 0x000000242524723e */ /* 0x000fe200000000ff */
[C---:B------:R-:W-:Y:S01]  /*5160*/  FMUL.FTZ R43, R10.reuse, R43 ;  /* 0x0000002b0a2b7220 */ /* 0x040fe20000410000 */
[----:B------:R-:W-:Y:S01]  /*5170*/  F2FP.PACK_AB R38, R39, R38 ;  /* 0x000000262726723e */ /* 0x000fe200000000ff */
[C---:B------:R-:W-:Y:S01]  /*5180*/  FMUL.FTZ R42, R10.reuse, R42 ;  /* 0x0000002a0a2a7220 */ /* 0x040fe20000410000 */
[----:B------:R-:W-:Y:S01]  /*5190*/  F2FP.PACK_AB R40, R41, R40 ;  /* 0x000000282928723e */ /* 0x000fe200000000ff */
[----:B------:R-:W-:Y:S01]  /*51a0*/  FMUL.FTZ R44, R9, R44 ;  /* 0x0000002c092c7220 */ /* 0x000fe20000410000 */
[----:B------:R-:W-:Y:S01]  /*51b0*/  IADD3 R13, R7, R0, RZ ;  /* 0x00000000070d7210 */ /* 0x000fe20007ffe0ff */
[----:B------:R-:W-:Y:S01]  /*51c0*/  FMUL.FTZ R45, R9, R45 ;  /* 0x0000002d092d7220 */ /* 0x000fe20000410000 */
[----:B------:R-:W-:Y:S01]  /*51d0*/  F2FP.PACK_AB R42, R43, R42 ;  /* 0x0000002a2b2a723e */ /* 0x000fe200000000ff */
[C---:B------:R-:W-:Y:S01]  /*51e0*/  FMUL.FTZ R47, R10.reuse, R47 ;  /* 0x0000002f0a2f7220 */ /* 0x040fe20000410000 */
[----:B------:R-:W-:Y:S01]  /*51f0*/  IADD3 R17, R7, R8, RZ ;  /* 0x0000000807117210 */ /* 0x000fe20007ffe0ff */
[C---:B------:R-:W-:Y:S01]  /*5200*/  FMUL.FTZ R46, R10.reuse, R46 ;  /* 0x0000002e0a2e7220 */ /* 0x040fe20000410000 */
[----:B------:R-:W-:Y:S01]  /*5210*/  F2FP.PACK_AB R44, R45, R44 ;  /* 0x0000002c2d2c723e */ /* 0x000fe200000000ff */
[C---:B------:R-:W-:Y:S01]  /*5220*/  FMUL.FTZ R48, R9.reuse, R48 ;  /* 0x0000003009307220 */ /* 0x040fe20000410000 */
[----:B------:R-:W-:Y:S01]  /*5230*/  STS [R7], R96 ;  /* 0x0000006007007388 */ /* 0x000fe20000000800 */
[----:B------:R-:W-:Y:S01]  /*5240*/  FMUL.FTZ R49, R9, R49 ;  /* 0x0000003109317220 */ /* 0x000fe20000410000 */
[----:B------:R-:W-:Y:S01]  /*5250*/  F2FP.PACK_AB R46, R47, R46 ;  /* 0x0000002e2f2e723e */ /* 0x000fe200000000ff */
[C---:B------:R-:W-:Y:S01]  /*5260*/  FMUL.FTZ R51, R10.reuse, R51 ;  /* 0x000000330a337220 */ /* 0x040fe20000410000 */
[----:B------:R-:W-:Y:S01]  /*5270*/  STS [R7+0x400], R98 ;  /* 0x0004006207007388 */ /* 0x000fe20000000800 */
[----:B------:R-:W-:Y:S01]  /*5280*/  FMUL.FTZ R50, R10, R50 ;  /* 0x000000320a327220 */ /* 0x000fe20000410000 */
[----:B------:R-:W-:Y:S01]  /*5290*/  F2FP.PACK_AB R48, R49, R48 ;  /* 0x000000303130723e */ /* 0x000fe200000000ff */
[C---:B------:R-:W-:Y:S01]  /*52a0*/  FMUL.FTZ R52, R9.reuse, R52 ;  /* 0x0000003409347220 */ /* 0x040fe20000410000 */
[----:B------:R-:W-:Y:S01]  /*52b0*/  IADD3 R19, R8, R11, RZ ;  /* 0x0000000b08137210 */ /* 0x000fe20007ffe0ff */
[----:B------:R-:W-:Y:S01]  /*52c0*/  FMUL.FTZ R53, R9, R53 ;  /* 0x0000003509357220 */ /* 0x000fe20000410000 */
[----:B------:R-:W-:Y:S01]  /*52d0*/  F2FP.PACK_AB R50, R51, R50 ;  /* 0x000000323332723e */ /* 0x000fe200000000ff */
[C---:B------:R-:W-:Y:S01]  /*52e0*/  FMUL.FTZ R55, R10.reuse, R55 ;  /* 0x000000370a377220 */ /* 0x040fe20000410000 */
[----:B------:R-:W-:Y:S01]  /*52f0*/  STS [R11], R36 ;  /* 0x000000240b007388 */ /* 0x000fe20000000800 */
[C---:B------:R-:W-:Y:S01]  /*5300*/  FMUL.FTZ R54, R10.reuse, R54 ;  /* 0x000000360a367220 */ /* 0x040fe20000410000 */
[----:B------:R-:W-:Y:S01]  /*5310*/  F2FP.PACK_AB R52, R53, R52 ;  /* 0x000000343534723e */ /* 0x000fe200000000ff */
[C---:B------:R-:W-:Y:S01]  /*5320*/  FMUL.FTZ R56, R9.reuse, R56 ;  /* 0x0000003809387220 */ /* 0x040fe20000410000 */
[----:B------:R-:W-:Y:S01]  /*5330*/  STS [R11+0x400], R38 ;  /* 0x000400260b007388 */ /* 0x000fe20000000800 */
        /* <DEDUP_REMOVED lines=11> */
[----:B------:R1:W-:Y:S01]  /*53f0*/  STS [R13+0x400], R42 ;  /* 0x0004002a0d007388 */ /* 0x0003e20000000800 */
[C---:B------:R-:W-:Y:S01]  /*5400*/  FMUL.FTZ R62, R10.reuse, R62 ;  /* 0x0000003e0a3e7220 */ /* 0x040fe20000410000 */
[----:B------:R-:W-:Y:S01]  /*5410*/  F2FP.PACK_AB R60, R61, R60 ;  /* 0x0000003c3d3c723e */ /* 0x000fe200000000ff */
[C---:B------:R-:W-:Y:S01]  /*5420*/  FMUL.FTZ R64, R9.reuse, R64 ;  /* 0x0000004009407220 */ /* 0x040fe20000410000 */
[----:B------:R-:W-:Y:S01]  /*5430*/  ISETP.NE.AND P0, PT, RZ, UR4, PT ;  /* 0x00000004ff007c0c */ /* 0x000fe2000bf05270 */
[----:B------:R-:W-:Y:S01]  /*5440*/  FMUL.FTZ R65, R9, R65 ;  /* 0x0000004109417220 */ /* 0x000fe20000410000 */
[----:B------:R-:W-:Y:S01]  /*5450*/  F2FP.PACK_AB R62, R63, R62 ;  /* 0x0000003e3f3e723e */ /* 0x000fe200000000ff */
[C---:B------:R-:W-:Y:S01]  /*5460*/  FMUL.FTZ R67, R10.reuse, R67 ;  /* 0x000000430a437220 */ /* 0x040fe20000410000 */
[----:B------:R-:W-:Y:S01]  /*5470*/  ISETP.NE.AND P1, PT, RZ, UR5, PT ;  /* 0x00000005ff007c0c */ /* 0x000fe2000bf25270 */
[----:B------:R-:W-:Y:S01]  /*5480*/  FMUL.FTZ R66, R10, R66 ;  /* 0x000000420a427220 */ /* 0x000fe20000410000 */
[----:B------:R-:W-:Y:S01]  /*5490*/  F2FP.PACK_AB R64, R65, R64 ;  /* 0x000000404140723e */ /* 0x000fe200000000ff */
[----:B------:R-:W-:Y:S01]  /*54a0*/  IMAD.IADD R15, R0, 0x1, R11 ;  /* 0x00000001000f7824 */ /* 0x000fe200078e020b */
[----:B------:R-:W-:Y:S01]  /*54b0*/  ISETP.NE.OR P2, PT, RZ, UR4, !P1 ;  /* 0x00000004ff007c0c */ /* 0x000fe2000cf45670 */
[----:B------:R-:W-:Y:S01]  /*54c0*/  FMUL.FTZ R68, R9, R68 ;  /* 0x0000004409447220 */ /* 0x000fe20000410000 */
[----:B------:R-:W-:Y:S01]  /*54d0*/  F2FP.PACK_AB R66, R67, R66 ;  /* 0x000000424342723e */ /* 0x000fe200000000ff */
[C---:B------:R-:W-:Y:S01]  /*54e0*/  FMUL.FTZ R69, R9.reuse, R69 ;  /* 0x0000004509457220 */ /* 0x040fe20000410000 */
[----:B------:R-:W-:Y:S01]  /*54f0*/  STS [R15], R44 ;  /* 0x0000002c0f007388 */ /* 0x000fe20000000800 */
[C---:B------:R-:W-:Y:S01]  /*5500*/  FMUL.FTZ R71, R10.reuse, R71 ;  /* 0x000000470a477220 */ /* 0x040fe20000410000 */
[----:B------:R-:W-:Y:S01]  /*5510*/  @!P0 MOV R41, c[0x0][0x214] ;  /* 0x0000850000298a02 */ /* 0x000fe20000000f00 */
[C---:B------:R-:W-:Y:S01]  /*5520*/  FMUL.FTZ R70, R10.reuse, R70 ;  /* 0x000000460a467220 */ /* 0x040fe20000410000 */
[----:B------:R2:W-:Y:S01]  /*5530*/  STS [R15+0x400], R46 ;  /* 0x0004002e0f007388 */ /* 0x0005e20000000800 */
[----:B------:R-:W-:Y:S01]  /*5540*/  FMUL.FTZ R72, R9, R72 ;  /* 0x0000004809487220 */ /* 0x000fe20000410000 */
[----:B------:R-:W-:Y:S01]  /*5550*/  F2FP.PACK_AB R68, R69, R68 ;  /* 0x000000444544723e */ /* 0x000fe200000000ff */
        /* <DEDUP_REMOVED lines=22> */
[----:B------:R-:W-:Y:S01]  /*56c0*/  IMAD.IADD R23, R15, 0x1, R8 ;  /* 0x000000010f177824 */ /* 0x000fe200078e0208 */
[----:B------:R-:W-:Y:S01]  /*56d0*/  STS [R21+0x400], R58 ;  /* 0x0004003a15007388 */ /* 0x000fe20000000800 */
[----:B------:R-:W-:Y:S01]  /*56e0*/  FMUL.FTZ R80, R9, R80 ;  /* 0x0000005009507220 */ /* 0x000fe20000410000 */
[----:B------:R-:W-:Y:S01]  /*56f0*/  F2FP.PACK_AB R78, R79, R78 ;  /* 0x0000004e4f4e723e */ /* 0x000fe200000000ff */
[C---:B------:R-:W-:Y:S01]  /*5700*/  FMUL.FTZ R81, R9.reuse, R81 ;  /* 0x0000005109517220 */ /* 0x040fe20000410000 */
[----:B------:R-:W-:Y:S01]  /*5710*/  STS [R23], R60 ;  /* 0x0000003c17007388 */ /* 0x000fe20000000800 */
[C---:B------:R-:W-:Y:S01]  /*5720*/  FMUL.FTZ R83, R10.reuse, R83 ;  /* 0x000000530a537220 */ /* 0x040fe20000410000 */
[----:B-1----:R-:W-:Y:S01]  /*5730*/  @P0 MOV R42, c[0x0][0x210] ;  /* 0x00008400002a0a02 */ /* 0x002fe20000000f00 */
[C---:B------:R-:W-:Y:S01]  /*5740*/  FMUL.FTZ R82, R10.reuse, R82 ;  /* 0x000000520a527220 */ /* 0x040fe20000410000 */
[----:B------:R-:W-:Y:S01]  /*5750*/  STS [R23+0x400], R62 ;  /* 0x0004003e17007388 */ /* 0x000fe20000000800 */
[----:B------:R-:W-:Y:S01]  /*5760*/  FMUL.FTZ R88, R9, R88 ;  /* 0x0000005809587220 */ /* 0x000fe20000410000 */
[----:B------:R-:W-:Y:S01]  /*5770*/  F2FP.PACK_AB R80, R81, R80 ;  /* 0x000000505150723e */ /* 0x000fe200000000ff */
[----:B------:R-:W-:Y:S01]  /*5780*/  FMUL.FTZ R89, R9, R89 ;  /* 0x0000005909597220 */ /* 0x000fe20000410000 */
[----:B------:R-:W-:Y:S01]  /*5790*/  F2FP.PACK_AB R82, R83, R82 ;  /* 0x000000525352723e */ /* 0x000fe200000000ff */
[----:B------:R-:W-:Y:S01]  /*57a0*/  FMUL.FTZ R84, R9, R84 ;  /* 0x0000005409547220 */ /* 0x000fe20000410000 */
[----:B------:R-:W-:Y:S01]  /*57b0*/  STS [R7+0x2000], R64 ;  /* 0x0020004007007388 */ /* 0x000fe20000000800 */
[C---:B------:R-:W-:Y:S01]  /*57c0*/  FMUL.FTZ R91, R10.reuse, R91 ;  /* 0x0000005b0a5b7220 */ /* 0x040fe20000410000 */
[----:B------:R-:W-:Y:S01]  /*57d0*/  F2FP.PACK_AB R88, R89, R88 ;  /* 0x000000585958723e */ /* 0x000fe200000000ff */
[C---:B------:R-:W-:Y:S01]  /*57e0*/  FMUL.FTZ R90, R10.reuse, R90 ;  /* 0x0000005a0a5a7220 */ /* 0x040fe20000410000 */
[----:B------:R1:W-:Y:S01]  /*57f0*/  STS [R7+0x2400], R66 ;  /* 0x0024004207007388 */ /* 0x0003e20000000800 */
[C---:B------:R-:W-:Y:S01]  /*5800*/  FMUL.FTZ R87, R10.reuse, R87 ;  /* 0x000000570a577220 */ /* 0x040fe20000410000 */
[----:B------:R-:W3:Y:S01]  /*5810*/  @P4 MUFU.LG2 R6, R6 ;  /* 0x0000000600064308 */ /* 0x000ee20000000c00 */
[----:B------:R-:W-:Y:S01]  /*5820*/  FMUL.FTZ R9, R9, R85 ;  /* 0x0000005509097220 */ /* 0x000fe20000410000 */
[----:B------:R-:W-:Y:S01]  /*5830*/  F2FP.PACK_AB R90, R91, R90 ;  /* 0x0000005a5b5a723e */ /* 0x000fe200000000ff */
[----:B------:R-:W-:Y:S01]  /*5840*/  FMUL.FTZ R10, R10, R86 ;  /* 0x000000560a0a7220 */ /* 0x000fe20000410000 */
[----:B------:R4:W-:Y:S01]  /*5850*/  STS [R11+0x2000], R68 ;  /* 0x002000440b007388 */ /* 0x0009e20000000800 */
[----:B------:R-:W-:Y:S01]  /*5860*/  @P0 IMAD R42, R42, c[0x0][0x214], RZ ;  /* 0x000085002a2a0a24 */ /* 0x000fe200078e02ff */
[----:B------:R-:W-:Y:S01]  /*5870*/  F2FP.PACK_AB R9, R9, R84 ;  /* 0x000000540909723e */ /* 0x000fe200000000ff */
[----:B------:R-:W-:Y:S01]  /*5880*/  @P0 IMAD.MOV.U32 R43, RZ, RZ, c[0x0][0x210] ;  /* 0x00008400ff2b0624 */ /* 0x000fe200078e00ff */
[----:B------:R4:W-:Y:S01]  /*5890*/  STS [R11+0x2400], R70 ;  /* 0x002400460b007388 */ /* 0x0009e20000000800 */
[----:B------:R-:W-:Y:S01]  /*58a0*/  F2FP.PACK_AB R10, R87, R10 ;  /* 0x0000000a570a723e */ /* 0x000fe200000000ff */
[----:B------:R-:W5:Y:S01]  /*58b0*/  @P3 MUFU.LG2 R5, R5 ;  /* 0x0000000500053308 */ /* 0x000f620000000c00 */
[----:B------:R-:W-:Y:S01]  /*58c0*/  @!P0 SEL R42, R41, c[0x0][0x234], !P1 ;  /* 0x00008d00292a8a07 */ /* 0x000fe20004800000 */
[----:B------:R4:W-:Y:S01]  /*58d0*/  STS [R13+0x2000], R72 ;  /* 0x002000480d007388 */ /* 0x0009e20000000800 */
[----:B------:R-:W-:Y:S01]  /*58e0*/  @P0 MOV R41, 0x1 ;  /* 0x0000000100290802 */ /* 0x000fe20000000f00 */
[----:B--2---:R-:W-:Y:S01]  /*58f0*/  CS2R R46, SRZ ;  /* 0x00000000002e7805 */ /* 0x004fe2000001ff00 */
[----:B------:R-:W-:Y:S01]  /*5900*/  LOP3.LUT R45, R2, 0xffffffe0, RZ, 0xc0, !PT ;  /* 0xffffffe0022d7812 */ /* 0x000fe200078ec0ff */
[----:B------:R4:W-:Y:S01]  /*5910*/  STS [R13+0x2400], R74 ;  /* 0x0024004a0d007388 */ /* 0x0009e20000000800 */
[----:B------:R-:W-:Y:S01]  /*5920*/  @!P0 IMAD R41, R42, c[0x0][0x1c0], RZ ;  /* 0x000070002a298a24 */ /* 0x000fe200078e02ff */
[----:B------:R-:W-:-:S02]  /*5930*/  @!P0 MOV R43, 0x1 ;  /* 0x00000001002b8802 */ /* 0x000fc40000000f00 */
[----:B------:R4:W-:Y:S01]  /*5940*/  STS [R15+0x2000], R92 ;  /* 0x0020005c0f007388 */ /* 0x0009e20000000800 */
[----:B------:R-:W-:-:S03]  /*5950*/  IADD3 R45, -R45, R4, RZ ;  /* 0x000000042d2d7210 */ /* 0x000fc60007ffe1ff */
[----:B------:R4:W-:Y:S04]  /*5960*/  STS [R15+0x2400], R94 ;  /* 0x0024005e0f007388 */ /* 0x0009e80000000800 */
        /* <DEDUP_REMOVED lines=8> */
[----:B------:R-:W-:Y:S06]  /*59f0*/  BAR.SYNC.DEFER_BLOCKING 0x0 ;  /* 0x0000000000007b1d */ /* 0x000fec0000010000 */
[----:B------:R-:W2:Y:S04]  /*5a00*/  S2R R40, SR_CTAID.Y ;  /* 0x0000000000287919 */ /* 0x000ea80000002600 */
[----:B------:R-:W3:Y:S04]  /*5a10*/  S2R R0, SR_CTAID.X ;  /* 0x0000000000007919 */ /* 0x000ee80000002500 */
[----:B-1----:R-:W1:Y:S04]  /*5a20*/  S2R R7, SR_CTAID.Z ;  /* 0x0000000000077919 */ /* 0x002e680000002700 */
[----:B------:R4:W4:Y:S04]  /*5a30*/  LDS.128 R32, [R160] ;  /* 0x00000000a0207984 */ /* 0x0009280000000c00 */
[----:B------:R4:W4:Y:S01]  /*5a40*/  LDS.128 R28, [R160+0x800] ;  /* 0x00080000a01c7984 */ /* 0x0009220000000c00 */
[----:B--2---:R-:W-:-:S03]  /*5a50*/  @!P2 IMAD R2, R40, c[0x0][0x214], RZ ;  /* 0x000085002802aa24 */ /* 0x004fc600078e02ff */
[----:B------:R2:W2:Y:S01]  /*5a60*/  LDS.128 R24, [R160+0x1000] ;  /* 0x00100000a0187984 */ /* 0x0004a20000000c00 */
[----:B------:R-:W-:Y:S01]  /*5a70*/  IMAD R41, R40, R41, RZ ;  /* 0x0000002928297224 */ /* 0x000fe200078e02ff */
[----:B------:R-:W-:Y:S02]  /*5a80*/  @!P2 SHF.R.S32.HI R47, RZ, 0x1f, R2 ;  /* 0x0000001fff2fa819 */ /* 0x000fe40000011402 */
[----:B------:R2:W2:Y:S01]  /*5a90*/  LDS.128 R20, [R160+0x1800] ;  /* 0x00180000a0147984 */ /* 0x0004a20000000c00 */
[----:B------:R-:W-:Y:S01]  /*5aa0*/  @!P2 MOV R46, R2 ;  /* 0x00000002002ea202 */ /* 0x000fe20000000f00 */
[----:B---3--:R-:W-:Y:S01]  /*5ab0*/  IMAD R4, R0, R43, RZ ;  /* 0x0000002b00047224 */ /* 0x008fe200078e02ff */
[----:B------:R-:W-:Y:S01]  /*5ac0*/  SEL R41, R41, RZ, P2 ;  /* 0x000000ff29297207 */ /* 0x000fe20001000000 */
[----:B------:R3:W2:Y:S01]  /*5ad0*/  LDS.128 R16, [R160+0x2000] ;  /* 0x00200000a0107984 */ /* 0x0006a20000000c00 */
[----:B------:R-:W-:Y:S01]  /*5ae0*/  LOP3.LUT P2, RZ, R45, 0x3, RZ, 0xc0, !PT ;  /* 0x000000032dff7812 */ /* 0x000fe2000784c0ff */
[----:B------:R-:W-:-:S02]  /*5af0*/  @P4 FMUL.FTZ R45, R6, 0.69314718246459960938 ;  /* 0x3f317218062d4820 */ /* 0x000fc40000410000 */
[----:B------:R3:W2:Y:S01]  /*5b00*/  LDS.128 R12, [R160+0x2800] ;  /* 0x00280000a00c7984 */ /* 0x0006a20000000c00 */
[----:B-1----:R-:W-:Y:S01]  /*5b10*/  IMAD R42, R7, R42, R41 ;  /* 0x0000002a072a7224 */ /* 0x002fe200078e0229 */
[----:B------:R-:W-:Y:S01]  /*5b20*/  SHF.L.U32 R41, R4, 0x6, RZ ;  /* 0x0000000604297819 */ /* 0x000fe200000006ff */
[----:B-----5:R-:W-:Y:S01]  /*5b30*/  @P3 FMUL.FTZ R6, R5, 0.69314718246459960938 ;  /* 0x3f31721805063820 */ /* 0x020fe20000410000 */
[----:B------:R3:W1:Y:S01]  /*5b40*/  LDS.128 R8, [R160+0x3000] ;  /* 0x00300000a0087984 */ /* 0x0006620000000c00 */
[----:B------:R-:W-:Y:S01]  /*5b50*/  IMAD.MOV.U32 R2, RZ, RZ, 0x7f800000 ;  /* 0x7f800000ff027424 */ /* 0x000fe200078e00ff */
[--C-:B------:R-:W-:Y:S01]  /*5b60*/  IADD3 R5, P1, P0, R41, R46, R42.reuse ;  /* 0x0000002e29057210 */ /* 0x100fe2000783e02a */
[----:B------:R-:W-:Y:S01]  /*5b70*/  @P4 FFMA.FTZ R2, R100, c[0x0][0x238], R45 ;  /* 0x00008e0064024a23 */ /* 0x000fe2000001002d */
[----:B------:R3:W1:Y:S01]  /*5b80*/  LDS.128 R36, [R160+0x3800] ;  /* 0x00380000a0247984 */ /* 0x0006620000000c00 */
[----:B------:R-:W-:Y:S02]  /*5b90*/  SHF.R.S32.HI R41, RZ, 0x1f, R41 ;  /* 0x0000001fff297819 */ /* 0x000fe40000011429 */
[----:B------:R-:W-:-:S02]  /*5ba0*/  SHF.R.S32.HI R42, RZ, 0x1f, R42 ;  /* 0x0000001fff2a7819 */ /* 0x000fc4000001142a */
[----:B------:R-:W-:Y:S01]  /*5bb0*/  MOV R4, 0x7f800000 ;  /* 0x7f80000000047802 */ /* 0x000fe20000000f00 */
[----:B------:R-:W-:Y:S01]  /*5bc0*/  @P3 FFMA.FTZ R4, R3, c[0x0][0x238], R6 ;  /* 0x00008e0003043a23 */ /* 0x000fe20000010006 */
[----:B------:R-:W-:Y:S01]  /*5bd0*/  IADD3.X R41, R41, R47, R42, P1, P0 ;  /* 0x0000002f29297210 */ /* 0x000fe20000fe042a */
[----:B------:R-:W-:Y:S05]  /*5be0*/  @P2 BRA `(.L_x_465) ;  /* 0x0000011000002947 */ /* 0x000fea0003800000 */
[----:B------:R-:W-:-:S04]  /*5bf0*/  IMAD.MOV.U32 R3, RZ, RZ, c[0x0][0x214] ;  /* 0x00008500ff037624 */ /* 0x000fc800078e00ff */
[----:B------:R-:W-:Y:S01]  /*5c00*/  IMAD R3, R0, -0x40, R3 ;  /* 0xffffffc000037824 */ /* 0x000fe200078e0203 */
[----:B------:R-:W-:-:S04]  /*5c10*/  IADD3 R0, R168, 0x8, RZ ;  /* 0x00000008a8007810 */ /* 0x000fc80007ffe0ff */
[-C--:B------:R-:W-:Y:S02]  /*5c20*/  ISETP.GE.AND P3, PT, R168, R3.reuse, PT ;  /* 0x00000003a800720c */ /* 0x080fe40003f66270 */
[----:B------:R-:W-:-:S11]  /*5c30*/  ISETP.GE.AND P2, PT, R0, R3, PT ;  /* 0x000000030000720c */ /* 0x000fd60003f46270 */
[-C--:B------:R-:W-:Y:S02]  /*5c40*/  @!P3 IMAD R168, R168, R43.reuse, RZ ;  /* 0x0000002ba8a8b224 */ /* 0x080fe400078e02ff */
[----:B------:R-:W-:-:S03]  /*5c50*/  @!P2 IMAD R6, R0, R43, RZ ;  /* 0x0000002b0006a224 */ /* 0x000fc600078e02ff */
[-C--:B------:R-:W-:Y:S02]  /*5c60*/  @!P3 IADD3 R0, P1, R168, R5.reuse, RZ ;  /* 0x00000005a800b210 */ /* 0x080fe40007f3e0ff */
[----:B------:R-:W-:Y:S02]  /*5c70*/  @!P2 IADD3 R5, P0, R6, R5, RZ ;  /* 0x000000050605a210 */ /* 0x000fe40007f1e0ff */
[-C--:B------:R-:W-:Y:S02]  /*5c80*/  @!P3 LEA.HI.X.SX32 R3, R168, R41.reuse, 0x1, P1 ;  /* 0x00000029a803b211 */ /* 0x080fe400008f0eff */
[----:B------:R-:W-:Y:S02]  /*5c90*/  @!P2 LEA.HI.X.SX32 R6, R6, R41, 0x1, P0 ;  /* 0x000000290606a211 */ /* 0x000fe400000f0eff */
[----:B------:R-:W-:Y:S02]  /*5ca0*/  @!P3 LEA R44, P1, R0, c[0x0][0x200], 0x2 ;  /* 0x00008000002cba11 */ /* 0x000fe400078210ff */
[----:B------:R-:W-:-:S02]  /*5cb0*/  @!P2 LEA R42, P0, R5, c[0x0][0x200], 0x2 ;  /* 0x00008000052aaa11 */ /* 0x000fc400078010ff */
[----:B------:R-:W-:Y:S02]  /*5cc0*/  @!P3 LEA.HI.X R45, R0, c[0x0][0x204], R3, 0x2, P1 ;  /* 0x00008100002dba11 */ /* 0x000fe400008f1403 */
[----:B------:R-:W-:-:S03]  /*5cd0*/  @!P2 LEA.HI.X R43, R5, c[0x0][0x204], R6, 0x2, P0 ;  /* 0x00008100052baa11 */ /* 0x000fc600000f1406 */
[----:B------:R3:W-:Y:S04]  /*5ce0*/  @!P3 STG.E [R44.64], R2 ;  /* 0x000000022c00b986 */ /* 0x0007e8000c10190a */
[----:B------:R3:W-:Y:S02]  /*5cf0*/  @!P2 STG.E [R42.64], R4 ;  /* 0x000000042a00a986 */ /* 0x0007e4000c10190a */
.L_x_465:
[----:B------:R-:W-:Y:S05]  /*5d00*/  BSYNC B0 ;  /* 0x0000000000007941 */ /* 0x000fea0003800000 */
.L_x_464:
[----:B------:R-:W-:Y:S01]  /*5d10*/  SHF.R.S32.HI R3, RZ, 0x1f, R40 ;  /* 0x0000001fff037819 */ /* 0x000fe20000011428 */
[----:B------:R-:W-:Y:S01]  /*5d20*/  ULDC.64 UR4, c[0x0][0x1e8] ;  /* 0x00007a0000047ab9 */ /* 0x000fe20000000a00 */
[--C-:B------:R-:W-:Y:S01]  /*5d30*/  SHF.R.S32.HI R171, RZ, 0x1f, R170.reuse ;  /* 0x0000001fffab7819 */ /* 0x100fe200000114aa */
[----:B------:R-:W-:Y:S01]  /*5d40*/  USHF.L.U32 UR7, UR4, 0x5, URZ ;  /* 0x0000000504077899 */ /* 0x000fe2000800063f */
[----:B------:R-:W-:Y:S01]  /*5d50*/  SHF.R.S32.HI R0, RZ, 0x1f, R7 ;  /* 0x0000001fff007819 */ /* 0x000fe20000011407 */
[----:B------:R-:W-:Y:S01]  /*5d60*/  IMAD R3, R3, c[0x0][0x1e0], RZ ;  /* 0x0000780003037a24 */ /* 0x000fe200078e02ff */
[----:B------:R-:W-:Y:S01]  /*5d70*/  UMOV UR6, 0x5 ;  /* 0x0000000500067882 */ /* 0x000fe20000000000 */
[----:B---3--:R-:W-:Y:S01]  /*5d80*/  IMAD.WIDE.U32 R4, R40, c[0x0][0x1e0], R170 ;  /* 0x0000780028047a25 */ /* 0x008fe200078e00aa */
[----:B------:R-:W-:-:S03]  /*5d90*/  USHF.L.U64.HI UR5, UR4, UR6, UR5 ;  /* 0x0000000604057299 */ /* 0x000fc60008010205 */
[----:B------:R-:W-:Y:S02]  /*5da0*/  IMAD R3, R40, c[0x0][0x1e4], R3 ;  /* 0x0000790028037a24 */ /* 0x000fe400078e0203 */
[----:B------:R-:W-:Y:S02]  /*5db0*/  IMAD R0, R0, c[0x0][0x1f0], RZ ;  /* 0x00007c0000007a24 */ /* 0x000fe400078e02ff */
[----:B------:R-:W-:Y:S02]  /*5dc0*/  IMAD.IADD R5, R5, 0x1, R3 ;  /* 0x0000000105057824 */ /* 0x000fe400078e0203 */
[C---:B------:R-:W-:Y:S02]  /*5dd0*/  IMAD R0, R7.reuse, c[0x0][0x1f4], R0 ;  /* 0x00007d0007007a24 */ /* 0x040fe400078e0200 */
[----:B------:R-:W-:-:S04]  /*5de0*/  IMAD.WIDE.U32 R4, R7, c[0x0][0x1f0], R4 ;  /* 0x00007c0007047a25 */ /* 0x000fc800078e0004 */
[----:B------:R-:W-:Y:S01]  /*5df0*/  IMAD R3, R173, c[0x0][0x1e8], RZ ;  /* 0x00007a00ad037a24 */ /* 0x000fe200078e02ff */
[----:B------:R-:W-:-:S03]  /*5e00*/  IADD3 R5, R5, R0, RZ ;  /* 0x0000000005057210 */ /* 0x000fc60007ffe0ff */
[C---:B------:R-:W-:Y:S02]  /*5e10*/  IMAD R3, R172.reuse, c[0x0][0x1ec], R3 ;  /* 0x00007b00ac037a24 */ /* 0x040fe400078e0203 */
[----:B------:R-:W-:-:S04]  /*5e20*/  IMAD.WIDE.U32 R4, R172, c[0x0][0x1e8], R4 ;  /* 0x00007a00ac047a25 */ /* 0x000fc800078e0004 */
[----:B------:R-:W-:Y:S01]  /*5e30*/  IMAD.IADD R3, R5, 0x1, R3 ;  /* 0x0000000105037824 */ /* 0x000fe200078e0203 */
[----:B------:R-:W-:-:S04]  /*5e40*/  LEA R2, P0, R4, c[0x0][0x1d0], 0x1 ;  /* 0x0000740004027a11 */ /* 0x000fc800078008ff */
[----:B------:R-:W-:Y:S02]  /*5e50*/  LEA.HI.X R3, R4, c[0x0][0x1d4], R3, 0x1, P0 ;  /* 0x0000750004037a11 */ /* 0x000fe400000f0c03 */
[----:B------:R-:W-:-:S03]  /*5e60*/  IADD3 R6, P0, R2, UR7, RZ ;  /* 0x0000000702067c10 */ /* 0x000fc6000ff1e0ff */
[----:B----4-:R-:W-:Y:S01]  /*5e70*/  STG.E.128 [R2.64], R32 ;  /* 0x0000002002007986 */ /* 0x010fe2000c101d0a */
[----:B------:R-:W-:Y:S02]  /*5e80*/  IADD3.X R7, R3, UR5, RZ, P0, !PT ;  /* 0x0000000503077c10 */ /* 0x000fe400087fe4ff */
[----:B------:R-:W-:Y:S01]  /*5e90*/  IADD3 R4, P0, R6, UR7, RZ ;  /* 0x0000000706047c10 */ /* 0x000fe2000ff1e0ff */
[----:B--2---:R-:W-:Y:S03]  /*5ea0*/  STG.E.128 [R2.64+0x80], R16 ;  /* 0x0000801002007986 */ /* 0x004fe6000c101d0a */
[----:B------:R-:W-:Y:S01]  /*5eb0*/  IADD3.X R5, R7, UR5, RZ, P0, !PT ;  /* 0x0000000507057c10 */ /* 0x000fe200087fe4ff */
[----:B------:R-:W-:Y:S01]  /*5ec0*/  STG.E.128 [R6.64], R28 ;  /* 0x0000001c06007986 */ /* 0x000fe2000c101d0a */
[----:B------:R-:W-:-:S03]  /*5ed0*/  IADD3 R40, P0, R4, UR7, RZ ;  /* 0x0000000704287c10 */ /* 0x000fc6000ff1e0ff */
[----:B------:R-:W-:Y:S01]  /*5ee0*/  STG.E.128 [R6.64+0x80], R12 ;  /* 0x0000800c06007986 */ /* 0x000fe2000c101d0a */
[----:B------:R-:W-:-:S03]  /*5ef0*/  IADD3.X R41, R5, UR5, RZ, P0, !PT ;  /* 0x0000000505297c10 */ /* 0x000fc600087fe4ff */
[----:B------:R-:W-:Y:S04]  /*5f00*/  STG.E.128 [R4.64], R24 ;  /* 0x0000001804007986 */ /* 0x000fe8000c101d0a */
[----:B-1----:R-:W-:Y:S04]  /*5f10*/  STG.E.128 [R4.64+0x80], R8 ;  /* 0x0000800804007986 */ /* 0x002fe8000c101d0a */
[----:B------:R-:W-:Y:S04]  /*5f20*/  STG.E.128 [R40.64], R20 ;  /* 0x0000001428007986 */ /* 0x000fe8000c101d0a */
[----:B------:R-:W-:Y:S01]  /*5f30*/  STG.E.128 [R40.64+0x80], R36 ;  /* 0x0000802428007986 */ /* 0x000fe2000c101d0a */
[----:B------:R-:W-:Y:S05]  /*5f40*/  EXIT ;  /* 0x000000000000794d */ /* 0x000fea0003800000 */
.L_x_458:
        /* <DEDUP_REMOVED lines=12> */
[C---:B------:R-:W-:Y:S01]  /*6010*/  LOP3.LUT P6, RZ, R7.reuse, 0x7, RZ, 0xc0, !PT ;  /* 0x0000000707ff7812 */ /* 0x040fe200078cc0ff */
[----:B------:R-:W-:Y:S01]  /*6020*/  IMAD.IADD R12, R7, 0x1, -R12 ;  /* 0x00000001070c7824 */ /* 0x000fe200078e0a0c */
[----:B------:R-:W-:Y:S01]  /*6030*/  SHF.R.S32.HI R3, RZ, 0x1f, R2 ;  /* 0x0000001fff037819 */ /* 0x000fe20000011402 */
[----:B------:R-:W-:Y:S01]  /*6040*/  IMAD R9, R9, c[0x0][0x1f0], RZ ;  /* 0x00007c0009097a24 */ /* 0x000fe200078e02ff */
[----:B------:R-:W-:Y:S01]  /*6050*/  UMOV UR7, 0x5 ;  /* 0x0000000500077882 */ /* 0x000fe20000000000 */
[----:B------:R-:W-:Y:S01]  /*6060*/  IMAD.SHL.U32 R12, R12, 0x8, RZ ;  /* 0x000000080c0c7824 */ /* 0x000fe200078e00ff */
[----:B------:R-:W-:Y:S01]  /*6070*/  USHF.L.U64.HI UR5, UR4, UR7, UR5 ;  /* 0x0000000704057299 */ /* 0x000fe20008010205 */
[----:B------:R-:W-:-:S02]  /*6080*/  IMAD R0, R14, c[0x0][0x1f4], R9 ;  /* 0x00007d000e007a24 */ /* 0x000fc400078e0209 */
[----:B------:R-:W-:Y:S01]  /*6090*/  IMAD.WIDE R172, R172, 0x40, R2 ;  /* 0x00000040acac7825 */ /* 0x000fe200078e0202 */
[--C-:B------:R-:W-:Y:S02]  /*60a0*/  SHF.R.S32.HI R13, RZ, 0x1f, R12.reuse ;  /* 0x0000001fff0d7819 */ /* 0x100fe4000001140c */
[----:B-1----:R-:W-:Y:S01]  /*60b0*/  ISETP.NE.AND P2, PT, R5, RZ, PT ;  /* 0x000000ff0500720c */ /* 0x002fe20003f45270 */
[C---:B------:R-:W-:Y:S02]  /*60c0*/  IMAD R7, R15.reuse, c[0x0][0x214], RZ ;  /* 0x000085000f077a24 */ /* 0x040fe400078e02ff */
[----:B------:R-:W-:-:S04]  /*60d0*/  IMAD.WIDE.U32 R12, R15, c[0x0][0x1e0], R12 ;  /* 0x000078000f0c7a25 */ /* 0x000fc800078e000c */
[----:B------:R-:W-:Y:S02]  /*60e0*/  IMAD.IADD R11, R10, 0x1, R13 ;  /* 0x000000010a0b7824 */ /* 0x000fe400078e020d */
[----:B------:R-:W-:-:S04]  /*60f0*/  IMAD.MOV.U32 R10, RZ, RZ, R12 ;  /* 0x000000ffff0a7224 */ /* 0x000fc800078e000c */
[----:B------:R-:W-:Y:S01]  /*6100*/  IMAD.WIDE.U32 R8, R14, c[0x0][0x1f0], R10 ;  /* 0x00007c000e087a25 */ /* 0x000fe200078e000a */
[----:B--2---:R-:W-:Y:S02]  /*6110*/  @!P2 ISETP.NE.AND P0, PT, R6, RZ, PT ;  /* 0x000000ff0600a20c */ /* 0x004fe40003f05270 */
[----:B------:R-:W-:Y:S01]  /*6120*/  IADD3 R10, R2, 0x10, RZ ;  /* 0x00000010020a7810 */ /* 0x000fe20007ffe0ff */
[----:B------:R-:W-:Y:S02]  /*6130*/  IMAD.IADD R9, R0, 0x1, R9 ;  /* 0x0000000100097824 */ /* 0x000fe400078e0209 */
[----:B------:R-:W-:Y:S02]  /*6140*/  IMAD R0, R173, c[0x0][0x1e8], RZ ;  /* 0x00007a00ad007a24 */ /* 0x000fe400078e02ff */
[----:B------:R-:W-:Y:S02]  /*6150*/  @P2 IMAD.MOV.U32 R4, RZ, RZ, c[0x0][0x210] ;  /* 0x00008400ff042624 */ /* 0x000fe400078e00ff */
[----:B------:R-:W-:-:S02]  /*6160*/  @!P2 IMAD.MOV.U32 R3, RZ, RZ, c[0x0][0x214] ;  /* 0x00008500ff03a624 */ /* 0x000fc400078e00ff */
[----:B------:R-:W-:Y:S02]  /*6170*/  IMAD R0, R172, c[0x0][0x1ec], R0 ;  /* 0x00007b00ac007a24 */ /* 0x000fe400078e0200 */
[----:B------:R-:W-:Y:S01]  /*6180*/  @P2 IMAD R11, R4, c[0x0][0x214], RZ ;  /* 0x00008500040b2a24 */ /* 0x000fe200078e02ff */
[----:B------:R-:W-:Y:S01]  /*6190*/  @!P2 SEL R11, R3, c[0x0][0x234], !P0 ;  /* 0x00008d00030baa07 */ /* 0x000fe20004000000 */
[----:B------:R-:W-:Y:S01]  /*61a0*/  IMAD.WIDE.U32 R172, R172, c[0x0][0x1e8], R8 ;  /* 0x00007a00acac7a25 */ /* 0x000fe200078e0008 */
[----:B------:R-:W-:Y:S02]  /*61b0*/  ISETP.NE.AND P0, PT, R6, RZ, PT ;  /* 0x000000ff0600720c */ /* 0x000fe40003f05270 */
[----:B------:R-:W-:Y:S01]  /*61c0*/  IADD3 R3, -R80, c[0x0][0x214], RZ ;  /* 0x0000850050037a10 */ /* 0x000fe20007ffe1ff */
[----:B------:R-:W-:Y:S01]  /*61d0*/  IMAD.IADD R0, R0, 0x1, R173 ;  /* 0x0000000100007824 */ /* 0x000fe200078e02ad */
[----:B------:R-:W-:Y:S01]  /*61e0*/  LEA R8, P1, R172, c[0x0][0x1d0], 0x1 ;  /* 0x00007400ac087a11 */ /* 0x000fe200078208ff */
[----:B------:R-:W-:Y:S01]  /*61f0*/  @P2 IMAD.MOV.U32 R4, RZ, RZ, 0x1 ;  /* 0x00000001ff042424 */ /* 0x000fe200078e00ff */
[----:B------:R-:W-:Y:S01]  /*6200*/  ISETP.EQ.AND P0, PT, R5, RZ, P0 ;  /* 0x000000ff0500720c */ /* 0x000fe20000702270 */
[----:B------:R-:W-:Y:S01]  /*6210*/  @!P2 IMAD R4, R11, c[0x0][0x1c0], RZ ;  /* 0x000070000b04aa24 */ /* 0x000fe200078e02ff */
[----:B------:R-:W-:Y:S01]  /*6220*/  LEA.HI.X R9, R172, c[0x0][0x1d4], R0, 0x1, P1 ;  /* 0x00007500ac097a11 */ /* 0x000fe200008f0c00 */
[----:B------:R-:W-:Y:S01]  /*6230*/  @P2 IMAD.MOV.U32 R5, RZ, RZ, c[0x0][0x210] ;  /* 0x00008400ff052624 */ /* 0x000fe200078e00ff */
[-C--:B------:R-:W-:Y:S01]  /*6240*/  ISETP.GE.OR P5, PT, R2, R3.reuse, P6 ;  /* 0x000000030200720c */ /* 0x080fe200037a6670 */
[----:B------:R-:W-:Y:S01]  /*6250*/  IMAD R4, R15, R4, RZ ;  /* 0x000000040f047224 */ /* 0x000fe200078e02ff */
[----:B------:R-:W-:Y:S01]  /*6260*/  IADD3 R20, P1, R8, UR6, RZ ;  /* 0x0000000608147c10 */ /* 0x000fe2000ff3e0ff */
[----:B------:R-:W-:Y:S01]  /*6270*/  STG.E.128 [R8.64], RZ ;  /* 0x000000ff08007986 */ /* 0x000fe2000c101d0a */
[----:B------:R-:W-:Y:S01]  /*6280*/  @!P2 IMAD.MOV.U32 R5, RZ, RZ, 0x1 ;  /* 0x00000001ff05a424 */ /* 0x000fe200078e00ff */
[----:B------:R-:W-:-:S02]  /*6290*/  ISETP.GE.OR P4, PT, R10, R3, P6 ;  /* 0x000000030a00720c */ /* 0x000fc40003786670 */
[----:B------:R1:W-:Y:S01]  /*62a0*/  STG.E.128 [R8.64+0x80], RZ ;  /* 0x000080ff08007986 */ /* 0x0003e2000c101d0a */
[----:B------:R-:W-:Y:S01]  /*62b0*/  SEL R4, R4, RZ, !P0 ;  /* 0x000000ff04047207 */ /* 0x000fe20004000000 */
[----:B------:R-:W-:Y:S01]  /*62c0*/  IMAD R80, R80, R5, RZ ;  /* 0x0000000550507224 */ /* 0x000fe200078e02ff */
[----:B------:R-:W-:Y:S02]  /*62d0*/  SHF.R.S32.HI R0, RZ, 0x1f, R7 ;  /* 0x0000001fff007819 */ /* 0x000fe40000011407 */
[----:B------:R-:W-:Y:S01]  /*62e0*/  SEL R7, R7, RZ, P0 ;  /* 0x000000ff07077207 */ /* 0x000fe20000000000 */
[----:B------:R-:W-:Y:S01]  /*62f0*/  IMAD R6, R14, R11, R4 ;  /* 0x0000000b0e067224 */ /* 0x000fe200078e0204 */
[----:B------:R-:W-:Y:S01]  /*6300*/  IADD3.X R21, R9, UR5, RZ, P1, !PT ;  /* 0x0000000509157c10 */ /* 0x000fe20008ffe4ff */
[----:B------:R-:W-:Y:S01]  /*6310*/  @!P5 IMAD R15, R2, R5, RZ ;  /* 0x00000005020fd224 */ /* 0x000fe200078e02ff */
[----:B------:R-:W-:Y:S02]  /*6320*/  SEL R0, R0, RZ, P0 ;  /* 0x000000ff00007207 */ /* 0x000fe40000000000 */
[----:B------:R-:W-:Y:S01]  /*6330*/  IADD3 R4, P2, P1, R80, R7, R6 ;  /* 0x0000000750047210 */ /* 0x000fe2000795e006 */
[----:B------:R-:W-:Y:S01]  /*6340*/  @!P4 IMAD R13, R10, R5, RZ ;  /* 0x000000050a0dc224 */ /* 0x000fe200078e02ff */
[----:B------:R-:W-:Y:S01]  /*6350*/  SHF.R.S32.HI R7, RZ, 0x1f, R80 ;  /* 0x0000001fff077819 */ /* 0x000fe20000011450 */
[----:B------:R-:W-:Y:S01]  /*6360*/  STG.E.128 [R20.64], RZ ;  /* 0x000000ff14007986 */ /* 0x000fe2000c101d0a */
[----:B------:R-:W-:-:S02]  /*6370*/  SHF.R.S32.HI R6, RZ, 0x1f, R6 ;  /* 0x0000001fff067819 */ /* 0x000fc40000011406 */
[----:B------:R-:W-:Y:S01]  /*6380*/  IADD3 R18, P0, R20, UR6, RZ ;  /* 0x0000000614127c10 */ /* 0x000fe2000ff1e0ff */
[----:B------:R-:W-:Y:S01]  /*6390*/  STG.E.128 [R20.64+0x80], RZ ;  /* 0x000080ff14007986 */ /* 0x000fe2000c101d0a */
[----:B------:R-:W-:Y:S02]  /*63a0*/  IADD3.X R0, R7, R0, R6, P2, P1 ;  /* 0x0000000007007210 */ /* 0x000fe400017e2406 */
[----:B------:R-:W-:Y:S02]  /*63b0*/  IADD3.X R19, R21, UR5, RZ, P0, !PT ;  /* 0x0000000515137c10 */ /* 0x000fe400087fe4ff */
[----:B------:R-:W-:Y:S02]  /*63c0*/  @!P5 IADD3 R7, P2, R15, R4, RZ ;  /* 0x000000040f07d210 */ /* 0x000fe40007f5e0ff */
[----:B-1----:R-:W-:Y:S01]  /*63d0*/  IADD3 R8, R2, 0x20, RZ ;  /* 0x0000002002087810 */ /* 0x002fe20007ffe0ff */
[----:B------:R-:W-:Y:S01]  /*63e0*/  STG.E.128 [R18.64], RZ ;  /* 0x000000ff12007986 */ /* 0x000fe2000c101d0a */
[----:B------:R-:W-:-:S02]  /*63f0*/  IADD3 R16, P0, R18, UR6, RZ ;  /* 0x0000000612107c10 */ /* 0x000fc4000ff1e0ff */
[-C--:B------:R-:W-:Y:S01]  /*6400*/  ISETP.GE.OR P3, PT, R8, R3.reuse, P6 ;  /* 0x000000030800720c */ /* 0x080fe20003766670 */
[----:B------:R1:W-:Y:S01]  /*6410*/  STG.E.128 [R18.64+0x80], RZ ;  /* 0x000080ff12007986 */ /* 0x0003e2000c101d0a */
[----:B------:R-:W-:Y:S02]  /*6420*/  @!P5 LEA.HI.X.SX32 R6, R15, R0, 0x1, P2 ;  /* 0x000000000f06d211 */ /* 0x000fe400010f0eff */
[----:B------:R-:W-:Y:S02]  /*6430*/  IADD3.X R17, R19, UR5, RZ, P0, !PT ;  /* 0x0000000513117c10 */ /* 0x000fe400087fe4ff */
[C---:B------:R-:W-:Y:S02]  /*6440*/  @!P5 LEA R14, P2, R7.reuse, c[0x0][0x200], 0x2 ;  /* 0x00008000070eda11 */ /* 0x040fe400078410ff */
[----:B------:R-:W-:Y:S01]  /*6450*/  IADD3 R2, R2, 0x30, RZ ;  /* 0x0000003002027810 */ /* 0x000fe20007ffe0ff */
[----:B------:R2:W-:Y:S01]  /*6460*/  STG.E.128 [R16.64], RZ ;  /* 0x000000ff10007986 */ /* 0x0005e2000c101d0a */
[----:B------:R-:W-:Y:S01]  /*6470*/  @!P5 LEA.HI.X R15, R7, c[0x0][0x204], R6, 0x2, P2 ;  /* 0x00008100070fda11 */ /* 0x000fe200010f1406 */
[----:B------:R-:W-:Y:S01]  /*6480*/  @!P5 IMAD.MOV.U32 R7, RZ, RZ, 0x7f800000 ;  /* 0x7f800000ff07d424 */ /* 0x000fe200078e00ff */
[----:B------:R-:W-:Y:S01]  /*6490*/  ISETP.GE.OR P6, PT, R2, R3, P6 ;  /* 0x000000030200720c */ /* 0x000fe200037c6670 */
[----:B------:R-:W-:Y:S01]  /*64a0*/  @!P3 IMAD R11, R8, R5, RZ ;  /* 0x00000005080bb224 */ /* 0x000fe200078e02ff */
[-C--:B------:R-:W-:Y:S01]  /*64b0*/  @!P4 IADD3 R8, P1, R13, R4.reuse, RZ ;  /* 0x000000040d08c210 */ /* 0x080fe20007f3e0ff */
[----:B------:R2:W-:Y:S03]  /*64c0*/  STG.E.128 [R16.64+0x80], RZ ;  /* 0x000080ff10007986 */ /* 0x0005e6000c101d0a */
[----:B------:R-:W-:Y:S01]  /*64d0*/  @!P3 IADD3 R9, P0, R11, R4, RZ ;  /* 0x000000040b09b210 */ /* 0x000fe20007f1e0ff */
[----:B------:R2:W-:Y:S01]  /*64e0*/  @!P5 STG.E [R14.64], R7 ;  /* 0x000000070e00d986 */ /* 0x0005e2000c10190a */
[----:B------:R-:W-:-:S02]  /*64f0*/  @!P4 LEA.HI.X.SX32 R13, R13, R0, 0x1, P1 ;  /* 0x000000000d0dc211 */ /* 0x000fc400008f0eff */
[----:B------:R-:W-:Y:S02]  /*6500*/  @!P3 LEA.HI.X.SX32 R6, R11, R0, 0x1, P0 ;  /* 0x000000000b06b211 */ /* 0x000fe400000f0eff */
[C---:B------:R-:W-:Y:S02]  /*6510*/  @!P4 LEA R12, P1, R8.reuse, c[0x0][0x200], 0x2 ;  /* 0x00008000080cca11 */ /* 0x040fe400078210ff */
[C---:B------:R-:W-:Y:S01]  /*6520*/  @!P3 LEA R10, P0, R9.reuse, c[0x0][0x200], 0x2 ;  /* 0x00008000090aba11 */ /* 0x040fe200078010ff */
[----:B-1----:R-:W-:Y:S01]  /*6530*/  @!P4 IMAD.MOV.U32 R19, RZ, RZ, 0x7f800000 ;  /* 0x7f800000ff13c424 */ /* 0x002fe200078e00ff */
[----:B------:R-:W-:Y:S02]  /*6540*/  @!P4 LEA.HI.X R13, R8, c[0x0][0x204], R13, 0x2, P1 ;  /* 0x00008100080dca11 */ /* 0x000fe400008f140d */
[----:B------:R-:W-:Y:S01]  /*6550*/  @!P3 LEA.HI.X R11, R9, c[0x0][0x204], R6, 0x2, P0 ;  /* 0x00008100090bba11 */ /* 0x000fe200000f1406 */
[----:B------:R-:W-:Y:S02]  /*6560*/  @!P3 IMAD.MOV.U32 R9, RZ, RZ, 0x7f800000 ;  /* 0x7f800000ff09b424 */ /* 0x000fe400078e00ff */
[----:B------:R2:W-:Y:S04]  /*6570*/  @!P4 STG.E [R12.64], R19 ;  /* 0x000000130c00c986 */ /* 0x0005e8000c10190a */
[----:B------:R2:W-:Y:S01]  /*6580*/  @!P3 STG.E [R10.64], R9 ;  /* 0x000000090a00b986 */ /* 0x0005e2000c10190a */
        /* <DEDUP_REMOVED lines=9> */
.L_x_466:
        /* <DEDUP_REMOVED lines=14> */
.L_x_1400:


//--------------------- .text._ZN5flash16flash_fwd_kernelI23Flash_fwd_kernel_traitsILi128ELi64ELi64ELi4ELb0ELb0EN7cutlass6half_tE19Flash_kernel_traitsILi128ELi64ELi64ELi4ES3_EELb0ELb1ELb0ELb0ELb1ELb1ELb1ELb0EEEvNS_16Flash_fwd_paramsE --------------------------
	.section	.text._ZN5flash16flash_fwd_kernelI23Flash_fwd_kernel_traitsILi128ELi64ELi64ELi4ELb0ELb0EN7cutlass6half_tE19Flash_kernel_traitsILi128ELi64ELi64ELi4ES3_EELb0ELb1ELb0ELb0ELb1ELb1ELb1ELb0EEEvNS_16Flash_fwd_paramsE,"ax",@progbits
	.sectioninfo	@"SHI_REGISTERS=200"
	.align	128
        .global         _ZN5flash16flash_fwd_kernelI23Flash_fwd_kernel_traitsILi128ELi64ELi64ELi4ELb0ELb0EN7cutlass6half_tE19Flash_kernel_traitsILi128ELi64ELi64ELi4ES3_EELb0ELb1ELb0ELb0ELb1ELb1ELb1ELb0EEEvNS_16Flash_fwd_paramsE
        .type           _ZN5flash16flash_fwd_kernelI23Flash_fwd_kernel_traitsILi128ELi64ELi64ELi4ELb0ELb0EN7cutlass6half_tE19Flash_kernel_traitsILi128ELi64ELi64ELi4ES3_EELb0ELb1ELb0ELb0ELb1ELb1ELb1ELb0EEEvNS_16Flash_fwd_paramsE,@function
        .size           _ZN5flash16flash_fwd_kernelI23Flash_fwd_kernel_traitsILi128ELi64ELi64ELi4ELb0ELb0EN7cutlass6half_tE19Flash_kernel_traitsILi128ELi64ELi64ELi4ES3_EELb0ELb1ELb0ELb0ELb1ELb1ELb1ELb0EEEvNS_16Flash_fwd_paramsE,(.L_x_1401 - _ZN5flash16flash_fwd_kernelI23Flash_fwd_kernel_traitsILi128ELi64ELi64ELi4ELb0ELb0EN7cutlass6half_tE19Flash_kernel_traitsILi128ELi64ELi64ELi4ES3_EELb0ELb1ELb0ELb0ELb1ELb1ELb1ELb0EEEvNS_16Flash_fwd_paramsE)
        .other          _ZN5flash16flash_fwd_kernelI23Flash_fwd_kernel_traitsILi128ELi64ELi64ELi4ELb0ELb0EN7cutlass6half_tE19Flash_kernel_traitsILi128ELi64ELi64ELi4ES3_EELb0ELb1ELb0ELb0ELb1ELb1ELb1ELb0EEEvNS_16Flash_fwd_paramsE,@"STO_CUDA_ENTRY STV_DEFAULT"
_ZN5flash16flash_fwd_kernelI23Flash_fwd_kernel_traitsILi128ELi64ELi64ELi4ELb0ELb0EN7cutlass6half_tE19Flash_kernel_traitsILi128ELi64ELi64ELi4ES3_EELb0ELb1ELb0ELb0ELb1ELb1ELb1ELb0EEEvNS_16Flash_fwd_paramsE:
.text._ZN5flash16flash_fwd_kernelI23Flash_fwd_kernel_traitsILi128ELi64ELi64ELi4ELb0ELb0EN7cutlass6half_tE19Flash_kernel_traitsILi128ELi64ELi64ELi4ES3_EELb0ELb1ELb0ELb0ELb1ELb1ELb1ELb0EEEvNS_16Flash_fwd_paramsE:
        /* <DEDUP_REMOVED lines=43> */
[----:B------:R-:W-:Y:S01]  /*02b0*/  IABS R20, R14 ;  /* 0x0000000e00147213 */ /* 0x000fe20000000000 */
[----:B------:R-:W-:Y:S01]  /*02c0*/  UMOV UR6, 0x5 ;  /* 0x0000000500067882 */ /* 0x000fe20000000000 */
[----:B------:R-:W-:Y:S01]  /*02d0*/  LEA.HI R16, R30, R7, RZ, 0x3 ;  /* 0x000000071e107211 */ /* 0x000fe200078f18ff */
[----:B------:R-:W-:Y:S01]  /*02e0*/  USHF.L.U64.HI UR12, UR4, UR6, UR5 ;  /* 0x00000006040c7299 */ /* 0x000fe20008010205 */
[----:B------:R-:W-:Y:S01]  /*02f0*/  ISETP.NE.AND P2, PT, RZ, c[0x0][0x1c8], PT ;  /* 0x00007200ff007a0c */ /* 0x000fe20003f45270 */
        /* <DEDUP_REMOVED lines=9> */
[----:B------:R-:W-:Y:S01]  /*0390*/  LEA.HI R0, R30, R7, RZ, 0x4 ;  /* 0x000000071e007211 */ /* 0x000fe200078f20ff */
[----:B-1----:R-:W1:Y:S01]  /*03a0*/  MUFU.RCP R18, R2 ;  /* 0x0000000200127308 */ /* 0x002e620000001000 */
[----:B------:R-:W-:Y:S01]  /*03b0*/  LOP3.LUT R9, R9, 0x1c0, RZ, 0xc0, !PT ;  /* 0x000001c009097812 */ /* 0x000fe200078ec0ff */
[----:B------:R-:W-:Y:S01]  /*03c0*/  IMAD.SHL.U32 R162, R5, 0x8, RZ ;  /* 0x0000000805a27824 */ /* 0x000fe200078e00ff */
[----:B------:R-:W-:Y:S01]  /*03d0*/  SHF.R.S32.HI R11, RZ, 0x4, R0 ;  /* 0x00000004ff0b7819 */ /* 0x000fe20000011400 */
[----:B------:R-:W-:Y:S01]  /*03e0*/  IMAD.WIDE R164, R164, 0x40, R12 ;  /* 0x00000040a4a47825 */ /* 0x000fe200078e020c */
[----:B------:R-:W-:Y:S01]  /*03f0*/  SHF.R.U32.HI R152, RZ, 0x3, R9 ;  /* 0x00000003ff987819 */ /* 0x000fe20000011609 */
[----:B------:R-:W-:Y:S01]  /*0400*/  USHF.L.U32 UR8, UR4, 0x6, URZ ;  /* 0x0000000604087899 */ /* 0x000fe2000800063f */
[----:B------:R-:W-:Y:S01]  /*0410*/  LOP3.LUT R3, R9, 0x38, R162, 0xf8, !PT ;  /* 0x0000003809037812 */ /* 0x000fe200078ef8a2 */
[----:B------:R-:W-:Y:S01]  /*0420*/  USHF.L.U32 UR9, UR4, 0x5, URZ ;  /* 0x0000000504097899 */ /* 0x000fe2000800063f */
[----:B------:R-:W-:-:S02]  /*0430*/  LEA.HI R4, R0, R11, RZ, 0x1 ;  /* 0x0000000b00047211 */ /* 0x000fc400078f08ff */
[----:B------:R-:W-:Y:S02]  /*0440*/  LOP3.LUT R152, R3, R152, RZ, 0x3c, !PT ;  /* 0x0000009803987212 */ /* 0x000fe400078e3cff */
[----:B------:R-:W-:Y:S02]  /*0450*/  LOP3.LUT R0, R0, 0xfffffff0, RZ, 0xc0, !PT ;  /* 0xfffffff000007812 */ /* 0x000fe400078ec0ff */
[----:B------:R-:W-:Y:S02]  /*0460*/  LEA.HI.X.SX32 R10, R17, R13, 0x1, P0 ;  /* 0x0000000d110a7211 */ /* 0x000fe400000f0eff */
[----:B-1----:R-:W-:Y:S02]  /*0470*/  IADD3 R18, R18, 0xffffffe, RZ ;  /* 0x0ffffffe12127810 */ /* 0x002fe40007ffe0ff */
[----:B------:R-:W-:Y:S02]  /*0480*/  LOP3.LUT R4, R4, 0xfffffffe, RZ, 0xc0, !PT ;  /* 0xfffffffe04047812 */ /* 0x000fe400078ec0ff */
[----:B------:R-:W1:Y:S01]  /*0490*/  F2I.FTZ.U32.TRUNC.NTZ R19, R18 ;  /* 0x0000001200137305 */ /* 0x000e62000021f000 */
[----:B------:R-:W-:-:S02]  /*04a0*/  LOP3.LUT R2, R14, c[0x0][0x1c8], RZ, 0x3c, !PT ;  /* 0x000072000e027a12 */ /* 0x000fc400078e3cff */
[----:B------:R-:W-:Y:S01]  /*04b0*/  IMAD.IADD R4, R11, 0x1, -R4 ;  /* 0x000000010b047824 */ /* 0x000fe200078e0a04 */
[----:B------:R-:W-:Y:S02]  /*04c0*/  SHF.R.S32.HI R13, RZ, 0x1f, R15 ;  /* 0x0000001fff0d7819 */ /* 0x000fe4000001140f */
[--C-:B------:R-:W-:Y:S02]  /*04d0*/  SHF.R.S32.HI R163, RZ, 0x1f, R162.reuse ;  /* 0x0000001fffa37819 */ /* 0x100fe400000114a2 */
[----:B------:R-:W-:Y:S01]  /*04e0*/  ISETP.GE.AND P1, PT, R2, RZ, PT ;  /* 0x000000ff0200720c */ /* 0x000fe20003f26270 */
[----:B------:R-:W-:Y:S01]  /*04f0*/  IMAD R2, R13, c[0x0][0x178], RZ ;  /* 0x00005e000d027a24 */ /* 0x000fe200078e02ff */
[-C--:B------:R-:W-:Y:S01]  /*0500*/  LEA.HI R9, R30, R7.reuse, RZ, 0x6 ;  /* 0x000000071e097211 */ /* 0x080fe200078f30ff */
[----:B------:R-:W-:Y:S01]  /*0510*/  IMAD.WIDE.U32 R24, R23, c[0x0][0x198], R162 ;  /* 0x0000660017187a25 */ /* 0x000fe200078e00a2 */
[----:B------:R-:W-:Y:S02]  /*0520*/  SHF.R.S32.HI R12, RZ, 0x1f, R14 ;  /* 0x0000001fff0c7819 */ /* 0x000fe4000001140e */
[----:B------:R-:W-:Y:S01]  /*0530*/  IADD3 R29, R28, -0x1, RZ ;  /* 0xffffffff1c1d7810 */ /* 0x000fe20007ffe0ff */
[----:B------:R-:W-:Y:S01]  /*0540*/  IMAD R2, R15, c[0x0][0x17c], R2 ;  /* 0x00005f000f027a24 */ /* 0x000fe200078e0202 */
[----:B------:R-:W-:Y:S01]  /*0550*/  LEA.HI R30, R30, R7, RZ, 0x5 ;  /* 0x000000071e1e7211 */ /* 0x000fe200078f28ff */
[----:B-1----:R-:W-:-:S02]  /*0560*/  IMAD.MOV R3, RZ, RZ, -R19 ;  /* 0x000000ffff037224 */ /* 0x002fc400078e0a13 */
[----:B------:R-:W-:Y:S01]  /*0570*/  IMAD.MOV.U32 R18, RZ, RZ, RZ ;  /* 0x000000ffff127224 */ /* 0x000fe200078e00ff */
[--C-:B------:R-:W-:Y:S01]  /*0580*/  SHF.R.S32.HI R31, RZ, 0x5, R30.reuse ;  /* 0x00000005ff1f7819 */ /* 0x100fe2000001141e */
[----:B------:R-:W-:Y:S01]  /*0590*/  IMAD R3, R3, R8, RZ ;  /* 0x0000000803037224 */ /* 0x000fe200078e02ff */
[----:B------:R-:W-:Y:S01]  /*05a0*/  SHF.R.S32.HI R160, RZ, 0x1f, R30 ;  /* 0x0000001fffa07819 */ /* 0x000fe2000001141e */
[----:B------:R-:W-:-:S03]  /*05b0*/  IMAD.WIDE.U32 R26, R15, c[0x0][0x178], R162 ;  /* 0x00005e000f1a7a25 */ /* 0x000fc600078e00a2 */
[----:B------:R-:W-:Y:S01]  /*05c0*/  LEA.HI R160, R160, R31, RZ, 0x2 ;  /* 0x0000001fa0a07211 */ /* 0x000fe200078f10ff */
[----:B------:R-:W-:-:S03]  /*05d0*/  IMAD.HI.U32 R17, R19, R3, R18 ;  /* 0x0000000313117227 */ /* 0x000fc600078e0012 */
[----:B------:R-:W-:Y:S01]  /*05e0*/  LOP3.LUT R160, R160, 0xfffffffc, RZ, 0xc0, !PT ;  /* 0xfffffffca0a07812 */ /* 0x000fe200078ec0ff */
[----:B------:R-:W-:Y:S02]  /*05f0*/  IMAD.IADD R19, R7, 0x1, -R0 ;  /* 0x0000000107137824 */ /* 0x000fe400078e0a00 */
[C---:B------:R-:W-:Y:S02]  /*0600*/  IMAD R0, R10.reuse, c[0x0][0x198], RZ ;  /* 0x000066000a007a24 */ /* 0x040fe400078e02ff */
[----:B------:R-:W-:Y:S01]  /*0610*/  IMAD R10, R10, c[0x0][0x1a0], RZ ;  /* 0x000068000a0a7a24 */ /* 0x000fe200078e02ff */
[----:B------:R-:W-:Y:S01]  /*0620*/  SHF.R.S32.HI R18, RZ, 0x1f, R19 ;  /* 0x0000001fff127819 */ /* 0x000fe20000011413 */
[----:B------:R-:W-:Y:S02]  /*0630*/  IMAD R11, R23, c[0x0][0x19c], R0 ;  /* 0x00006700170b7a24 */ /* 0x000fe400078e0200 */
[----:B------:R-:W-:Y:S01]  /*0640*/  IMAD.HI.U32 R0, R17, R20, RZ ;  /* 0x0000001411007227 */ /* 0x000fe200078e00ff */
[----:B------:R-:W-:-:S03]  /*0650*/  LEA.HI R3, R18, R19, RZ, 0x3 ;  /* 0x0000001312037211 */ /* 0x000fc600078f18ff */
[----:B------:R-:W-:Y:S01]  /*0660*/  IMAD.MOV R17, RZ, RZ, -R0 ;  /* 0x000000ffff117224 */ /* 0x000fe200078e0a00 */
[----:B------:R-:W-:Y:S01]  /*0670*/  LOP3.LUT R18, R3, 0xfffffff8, RZ, 0xc0, !PT ;  /* 0xfffffff803127812 */ /* 0x000fe200078ec0ff */
[C---:B------:R-:W-:Y:S02]  /*0680*/  IMAD R10, R23.reuse, c[0x0][0x1a4], R10 ;  /* 0x00006900170a7a24 */ /* 0x040fe400078e020a */
[----:B------:R-:W-:Y:S02]  /*0690*/  IMAD R17, R8, R17, R20 ;  /* 0x0000001108117224 */ /* 0x000fe400078e0214 */
[----:B------:R-:W-:-:S03]  /*06a0*/  IMAD.WIDE.U32 R22, R23, c[0x0][0x1a0], R162 ;  /* 0x0000680017167a25 */ /* 0x000fc600078e00a2 */
[----:B------:R-:W-:Y:S01]  /*06b0*/  ISETP.GT.U32.AND P0, PT, R8, R17, PT ;  /* 0x000000110800720c */ /* 0x000fe20003f04070 */
[----:B------:R-:W-:Y:S02]  /*06c0*/  IMAD.SHL.U32 R9, R9, 0x8, RZ ;  /* 0x0000000809097824 */ /* 0x000fe400078e00ff */
[----:B------:R-:W-:Y:S02]  /*06d0*/  IMAD.IADD R23, R23, 0x1, R10 ;  /* 0x0000000117177824 */ /* 0x000fe400078e020a */
[----:B------:R-:W-:Y:S01]  /*06e0*/  IMAD.IADD R27, R27, 0x1, R2 ;  /* 0x000000011b1b7824 */ /* 0x000fe200078e0202 */
[----:B------:R-:W-:Y:S01]  /*06f0*/  LOP3.LUT R152, R152, 0x7ffffe00, R9, 0xf8, !PT ;  /* 0x7ffffe0098987812 */ /* 0x000fe200078ef809 */
[----:B------:R-:W-:Y:S02]  /*0700*/  IMAD.IADD R25, R25, 0x1, R11 ;  /* 0x0000000119197824 */ /* 0x000fe400078e020b */
[----:B------:R-:W-:Y:S02]  /*0710*/  IMAD R10, R13, c[0x0][0x180], RZ ;  /* 0x000060000d0a7a24 */ /* 0x000fe400078e02ff */
[----:B------:R-:W-:-:S02]  /*0720*/  IMAD.IADD R2, R19, 0x1, -R18 ;  /* 0x0000000113027824 */ /* 0x000fc400078e0a12 */
[----:B------:R-:W-:Y:S01]  /*0730*/  @!P0 IMAD.IADD R17, R17, 0x1, -R8 ;  /* 0x0000000111118824 */ /* 0x000fe200078e0a08 */
[----:B------:R-:W-:Y:S01]  /*0740*/  @!P0 IADD3 R0, R0, 0x1, RZ ;  /* 0x0000000100008810 */ /* 0x000fe20007ffe0ff */
[----:B------:R-:W-:Y:S02]  /*0750*/  IMAD R19, R12, c[0x0][0x1a8], RZ ;  /* 0x00006a000c137a24 */ /* 0x000fe400078e02ff */
[----:B------:R-:W-:Y:S01]  /*0760*/  IMAD.SHL.U32 R9, R5, 0x40, RZ ;  /* 0x0000004005097824 */ /* 0x000fe200078e00ff */
[----:B------:R-:W-:Y:S01]  /*0770*/  ISETP.GE.U32.AND P3, PT, R17, R8, PT ;  /* 0x000000081100720c */ /* 0x000fe20003f66070 */
[C---:B------:R-:W-:Y:S02]  /*0780*/  IMAD R10, R15.reuse, c[0x0][0x184], R10 ;  /* 0x000061000f0a7a24 */ /* 0x040fe400078e020a */
[----:B------:R-:W-:Y:S01]  /*0790*/  IMAD.WIDE.U32 R156, R15, c[0x0][0x180], R24 ;  /* 0x000060000f9c7a25 */ /* 0x000fe200078e0018 */
[----:B------:R-:W-:-:S03]  /*07a0*/  LOP3.LUT R9, R9, 0x1c0, RZ, 0xc0, !PT ;  /* 0x000001c009097812 */ /* 0x000fc600078ec0ff */
[C---:B------:R-:W-:Y:S01]  /*07b0*/  IMAD R19, R14.reuse, c[0x0][0x1ac], R19 ;  /* 0x00006b000e137a24 */ /* 0x040fe200078e0213 */
[----:B------:R-:W-:Y:S01]  /*07c0*/  LOP3.LUT R16, R9, 0x8, R16, 0xf8, !PT ;  /* 0x0000000809107812 */ /* 0x000fe200078ef810 */
[----:B------:R-:W-:Y:S01]  /*07d0*/  IMAD.WIDE.U32 R26, R14, c[0x0][0x1a8], R26 ;  /* 0x00006a000e1a7a25 */ /* 0x000fe200078e001a */
[----:B------:R-:W-:-:S03]  /*07e0*/  SHF.R.U32.HI R9, RZ, 0x3, R9 ;  /* 0x00000003ff097819 */ /* 0x000fc60000011609 */
[----:B------:R-:W-:Y:S01]  /*07f0*/  @P3 IADD3 R0, R0, 0x1, RZ ;  /* 0x0000000100003810 */ /* 0x000fe20007ffe0ff */
[----:B------:R-:W-:Y:S01]  /*0800*/  IMAD.IADD R157, R157, 0x1, R10 ;  /* 0x000000019d9d7824 */ /* 0x000fe200078e020a */
[----:B------:R-:W-:Y:S01]  /*0810*/  LOP3.LUT R9, R16, R9, RZ, 0x3c, !PT ;  /* 0x0000000910097212 */ /* 0x000fe200078e3cff */
[----:B------:R-:W-:Y:S02]  /*0820*/  IMAD.IADD R27, R27, 0x1, R19 ;  /* 0x000000011b1b7824 */ /* 0x000fe400078e0213 */
[----:B------:R-:W-:Y:S01]  /*0830*/  IMAD.MOV.U32 R10, RZ, RZ, R0 ;  /* 0x000000ffff0a7224 */ /* 0x000fe200078e0000 */
[----:B------:R-:W-:Y:S01]  /*0840*/  SHF.R.S32.HI R0, RZ, 0x1f, R29 ;  /* 0x0000001fff007819 */ /* 0x000fe2000001141d */
[----:B------:R-:W-:Y:S02]  /*0850*/  IMAD R11, R165, c[0x0][0x190], RZ ;  /* 0x00006400a50b7a24 */ /* 0x000fe400078e02ff */
[----:B------:R-:W-:Y:S01]  /*0860*/  @!P1 IMAD.MOV R10, RZ, RZ, -R10 ;  /* 0x000000ffff0a9224 */ /* 0x000fe200078e0a0a */
[----:B------:R-:W-:Y:S01]  /*0870*/  @!P2 LOP3.LUT R10, RZ, c[0x0][0x1c8], RZ, 0x33, !PT ;  /* 0x00007200ff0aaa12 */ /* 0x000fe200078e33ff */
[----:B------:R-:W-:-:S02]  /*0880*/  IMAD R11, R164, c[0x0][0x194], R11 ;  /* 0x00006500a40b7a24 */ /* 0x000fc400078e020b */
        /* <DEDUP_REMOVED lines=10> */
[----:B------:R-:W-:Y:S02]  /*0930*/  IMAD R159, R151, c[0x0][0x1b0], RZ ;  /* 0x00006c00979f7a24 */ /* 0x000fe400078e02ff */
[----:B------:R-:W-:Y:S01]  /*0940*/  IMAD.WIDE.U32 R156, R10, c[0x0][0x1b0], R156 ;  /* 0x00006c000a9c7a25 */ /* 0x000fe200078e009c */
[----:B------:R-:W-:Y:S02]  /*0950*/  IADD3.X R13, R17, UR12, RZ, P0, !PT ;  /* 0x0000000c110d7c10 */ /* 0x000fe400087fe4ff */
[----:B------:R-:W-:Y:S01]  /*0960*/  IADD3 R14, P0, R12, UR13, RZ ;  /* 0x0000000d0c0e7c10 */ /* 0x000fe2000ff1e0ff */
[----:B------:R-:W-:Y:S02]  /*0970*/  IMAD R159, R10, c[0x0][0x1b4], R159 ;  /* 0x00006d000a9f7a24 */ /* 0x000fe400078e029f */
[----:B------:R-:W-:Y:S01]  /*0980*/  IMAD.SHL.U32 R152, R152, 0x2, RZ ;  /* 0x0000000298987824 */ /* 0x000fe200078e00ff */
[----:B------:R-:W-:Y:S01]  /*0990*/  IADD3.X R15, R13, UR12, RZ, P0, !PT ;  /* 0x0000000c0d0f7c10 */ /* 0x000fe200087fe4ff */
[----:B------:R-:W-:-:S02]  /*09a0*/  IMAD R11, R29, UR7, RZ ;  /* 0x000000071d0b7c24 */ /* 0x000fc4000f8e02ff */
[----:B------:R-:W-:Y:S01]  /*09b0*/  IMAD.IADD R159, R157, 0x1, R159 ;  /* 0x000000019d9f7824 */ /* 0x000fe200078e029f */
[----:B------:R1:W-:Y:S01]  /*09c0*/  LDGSTS.E.BYPASS.LTC128B.128 [R152], [R16.64] ;  /* 0x0000000010987fae */ /* 0x0003e2000b901d4a */
[----:B------:R-:W-:Y:S02]  /*09d0*/  IMAD.MOV.U32 R158, RZ, RZ, R156 ;  /* 0x000000ffff9e7224 */ /* 0x000fe400078e009c */
        /* <DEDUP_REMOVED lines=8> */
[----:B------:R-:W-:Y:S01]  /*0a60*/  IMAD R0, R29, c[0x0][0x1a4], R0 ;  /* 0x000069001d007a24 */ /* 0x000fe200078e0200 */
[----:B------:R3:W-:Y:S01]  /*0a70*/  LDGSTS.E.BYPASS.LTC128B.128 [R152+0x1000], [R14.64] ;  /* 0x010000000e987fae */ /* 0x0007e2000b901d4a */
[----:B------:R-:W-:-:S03]  /*0a80*/  IMAD.WIDE.U32 R154, R10, c[0x0][0x1b8], R154 ;  /* 0x00006e000a9a7a25 */ /* 0x000fc600078e009a */
[----:B------:R3:W-:Y:S01]  /*0a90*/  LDGSTS.E.BYPASS.LTC128B.128 [R152+0x3000], [R14.64+0x80] ;  /* 0x030000800e987fae */ /* 0x0007e2000b901d4a */
[----:B------:R-:W-:Y:S02]  /*0aa0*/  IMAD R151, R10, c[0x0][0x1bc], R151 ;  /* 0x00006f000a977a24 */ /* 0x000fe400078e0297 */
[----:B------:R-:W-:Y:S02]  /*0ab0*/  IMAD.SHL.U32 R10, R2, 0x40, RZ ;  /* 0x00000040020a7824 */ /* 0x000fe400078e00ff */
[----:B------:R-:W-:Y:S02]  /*0ac0*/  IMAD.IADD R151, R155, 0x1, R151 ;  /* 0x000000019b977824 */ /* 0x000fe400078e0297 */
[C---:B------:R-:W-:Y:S02]  /*0ad0*/  IMAD R88, R31.reuse, 0x10, R88 ;  /* 0x000000101f587824 */ /* 0x040fe400078e0258 */
[----:B------:R-:W-:Y:S01]  /*0ae0*/  IMAD.IADD R160, R31, 0x1, -R160 ;  /* 0x000000011fa07824 */ /* 0x000fe200078e0aa0 */
[----:B-1----:R-:W-:-:S04]  /*0af0*/  IADD3 R16, P1, R14, UR13, RZ ;  /* 0x0000000d0e107c10 */ /* 0x002fc8000ff3e0ff */
[----:B------:R-:W-:Y:S01]  /*0b00*/  IADD3.X R17, R15, UR12, RZ, P1, !PT ;  /* 0x0000000c0f117c10 */ /* 0x000fe20008ffe4ff */
[----:B------:R-:W-:Y:S01]  /*0b10*/  USHF.L.U64.HI UR12, UR4, UR6, UR5 ;  /* 0x00000006040c7299 */ /* 0x000fe20008010205 */
[----:B--2---:R-:W-:-:S03]  /*0b20*/  IMAD.WIDE.U32 R12, R29, c[0x0][0x1a0], RZ ;  /* 0x000068001d0c7a25 */ /* 0x004fc600078e00ff */
[----:B------:R1:W-:Y:S01]  /*0b30*/  LDGSTS.E.BYPASS.LTC128B.128 [R152+0x1800], [R16.64] ;  /* 0x0180000010987fae */ /* 0x0003e2000b901d4a */
[----:B------:R-:W-:Y:S01]  /*0b40*/  ULDC.64 UR4, c[0x0][0x1a0] ;  /* 0x0000680000047ab9 */ /* 0x000fe20000000a00 */
[----:B------:R-:W-:Y:S02]  /*0b50*/  IMAD.IADD R0, R13, 0x1, R0 ;  /* 0x000000010d007824 */ /* 0x000fe400078e0200 */
        /* <DEDUP_REMOVED lines=33> */
[----:B-1----:R-:W-:Y:S01]  /*0d70*/  IADD3 R16, P1, R10, UR13, RZ ;  /* 0x0000000d0a107c10 */ /* 0x002fe2000ff3e0ff */
[----:B------:R-:W-:Y:S01]  /*0d80*/  IMAD.MOV.U32 R8, RZ, RZ, 0x20 ;  /* 0x00000020ff087424 */ /* 0x000fe200078e00ff */
[----:B------:R-:W-:Y:S01]  /*0d90*/  IADD3.X R11, R13, UR5, RZ, P0, !PT ;  /* 0x000000050d0b7c10 */ /* 0x000fe200087fe4ff */
[----:B------:R-:W0:Y:S01]  /*0da0*/  LDGDEPBAR ;  /* 0x00000000000079af */ /* 0x000e220000000000 */
[----:B------:R-:W-:Y:S01]  /*0db0*/  IMAD R150, R31, 0x400, R4 ;  /* 0x000004001f967824 */ /* 0x000fe200078e0204 */
[----:B--2---:R-:W-:-:S02]  /*0dc0*/  IADD3 R14, P0, R16, UR13, RZ ;  /* 0x0000000d100e7c10 */ /* 0x004fc4000ff1e0ff */
[----:B------:R-:W-:Y:S01]  /*0dd0*/  IADD3.X R17, R11, UR5, RZ, P1, !PT ;  /* 0x000000050b117c10 */ /* 0x000fe20008ffe4ff */
[----:B------:R-:W-:Y:S01]  /*0de0*/  IMAD.IADD R150, R150, 0x1, R3 ;  /* 0x0000000196967824 */ /* 0x000fe200078e0203 */
[----:B------:R-:W-:Y:S02]  /*0df0*/  LOP3.LUT P1, RZ, R2, 0x2, RZ, 0xc0, !PT ;  /* 0x0000000202ff7812 */ /* 0x000fe4000782c0ff */
[----:B------:R-:W-:Y:S01]  /*0e00*/  IADD3.X R15, R17, UR5, RZ, P0, !PT ;  /* 0x00000005110f7c10 */ /* 0x000fe200087fe4ff */
[----:B------:R-:W-:Y:S01]  /*0e10*/  IMAD.SHL.U32 R150, R150, 0x2, RZ ;  /* 0x0000000296967824 */ /* 0x000fe200078e00ff */
[----:B------:R-:W-:Y:S02]  /*0e20*/  LOP3.LUT P0, RZ, R5, 0x2, RZ, 0xc0, !PT ;  /* 0x0000000205ff7812 */ /* 0x000fe4000780c0ff */
[----:B------:R-:W-:Y:S02]  /*0e30*/  LEA R149, R0, 0x4000, 0x1 ;  /* 0x0000400000957811 */ /* 0x000fe400078e08ff */
[----:B------:R-:W-:-:S02]  /*0e40*/  SEL R0, R8, 0xffffffe0, !P1 ;  /* 0xffffffe008007807 */ /* 0x000fc40004800000 */
[----:B------:R-:W-:Y:S02]  /*0e50*/  IADD3 R147, R149, 0x20, RZ ;  /* 0x0000002095937810 */ /* 0x000fe40007ffe0ff */
[----:B------:R-:W-:Y:S01]  /*0e60*/  LOP3.LUT P1, RZ, R2, 0x4, RZ, 0xc0, !PT ;  /* 0x0000000402ff7812 */ /* 0x000fe2000782c0ff */
[----:B------:R-:W-:Y:S01]  /*0e70*/  IMAD.IADD R148, R150, 0x1, R0 ;  /* 0x0000000196947824 */ /* 0x000fe200078e0200 */
[----:B------:R-:W-:Y:S01]  /*0e80*/  LOP3.LUT R143, R3, R4, RZ, 0xfc, !PT ;  /* 0x00000004038f7212 */ /* 0x000fe200078efcff */
[----:B------:R-:W-:Y:S02]  /*0e90*/  IMAD.MOV.U32 R2, RZ, RZ, 0x40 ;  /* 0x00000040ff027424 */ /* 0x000fe400078e00ff */
[----:B------:R-:W-:Y:S01]  /*0ea0*/  @P0 IADD3 R147, R149, -0x20, RZ ;  /* 0xffffffe095930810 */ /* 0x000fe20007ffe0ff */
[----:B------:R-:W-:-:S04]  /*0eb0*/  DEPBAR.LE SB0, 0x0 ;  /* 0x000080000000791a */ /* 0x000fc80000000000 */
[----:B------:R-:W-:Y:S01]  /*0ec0*/  BAR.SYNC.DEFER_BLOCKING 0x0 ;  /* 0x0000000000007b1d */ /* 0x000fe20000010000 */
[----:B------:R-:W-:Y:S02]  /*0ed0*/  LOP3.LUT P0, RZ, R5, 0x4, RZ, 0xc0, !PT ;  /* 0x0000000405ff7812 */ /* 0x000fe4000780c0ff */
[C---:B------:R-:W-:Y:S02]  /*0ee0*/  SEL R5, R2.reuse, 0xffffffc0, !P1 ;  /* 0xffffffc002057807 */ /* 0x040fe40004800000 */
[----:B------:R-:W-:Y:S02]  /*0ef0*/  SEL R2, R2, 0xffffffc0, !P0 ;  /* 0xffffffc002027807 */ /* 0x000fe40004000000 */
[C---:B------:R-:W-:Y:S01]  /*0f00*/  IADD3 R139, R147.reuse, 0x800, RZ ;  /* 0x00000800938b7810 */ /* 0x040fe20007ffe0ff */
[--C-:B------:R-:W-:Y:S01]  /*0f10*/  IMAD.IADD R146, R150, 0x1, R5.reuse ;  /* 0x0000000196927824 */ /* 0x100fe200078e0205 */
[----:B------:R-:W-:Y:S01]  /*0f20*/  IADD3 R138, R147, 0x1000, RZ ;  /* 0x00001000938a7810 */ /* 0x000fe20007ffe0ff */
[----:B------:R-:W-:Y:S01]  /*0f30*/  IMAD.IADD R145, R149, 0x1, R2 ;  /* 0x0000000195917824 */ /* 0x000fe200078e0202 */
[C---:B------:R-:W-:Y:S01]  /*0f40*/  IADD3 R137, R147.reuse, 0x1800, RZ ;  /* 0x0000180093897810 */ /* 0x040fe20007ffe0ff */
[----:B------:R-:W-:Y:S01]  /*0f50*/  IMAD.IADD R144, R148, 0x1, R5 ;  /* 0x0000000194907824 */ /* 0x000fe200078e0205 */
[C---:B------:R-:W-:Y:S01]  /*0f60*/  IADD3 R135, R147.reuse, 0x2000, RZ ;  /* 0x0000200093877810 */ /* 0x040fe20007ffe0ff */
[----:B------:R-:W-:Y:S01]  /*0f70*/  IMAD.IADD R136, R2, 0x1, R147 ;  /* 0x0000000102887824 */ /* 0x000fe200078e0293 */
[----:B------:R-:W-:-:S02]  /*0f80*/  IADD3 R134, R147, 0x2800, RZ ;  /* 0x0000280093867810 */ /* 0x000fc40007ffe0ff */
[C---:B------:R-:W-:Y:S02]  /*0f90*/  IADD3 R133, R147.reuse, 0x3000, RZ ;  /* 0x0000300093857810 */ /* 0x040fe40007ffe0ff */
[----:B------:R-:W-:Y:S01]  /*0fa0*/  IADD3 R132, R147, 0x3800, RZ ;  /* 0x0000380093847810 */ /* 0x000fe20007ffe0ff */
        /* <DEDUP_REMOVED lines=8> */
[----:B------:R3:W-:Y:S04]  /*1030*/  LDGSTS.E.BYPASS.LTC128B.128 [R152+0xb000], [R16.64+0x80] ;  /* 0x0b00008010987fae */ /* 0x0007e8000b901d4a */
[----:B------:R1:W-:Y:S04]  /*1040*/  LDGSTS.E.BYPASS.LTC128B.128 [R152+0x9800], [R14.64] ;  /* 0x098000000e987fae */ /* 0x0003e8000b901d4a */
[----:B------:R1:W-:Y:S04]  /*1050*/  LDGSTS.E.BYPASS.LTC128B.128 [R152+0xb800], [R14.64+0x80] ;  /* 0x0b8000800e987fae */ /* 0x0003e8000b901d4a */
[----:B------:R-:W-:Y:S04]  /*1060*/  LDSM.16.M88.4 R24, [R150] ;  /* 0x000000009618783b */ /* 0x000fe80000000200 */
[----:B------:R-:W2:Y:S04]  /*1070*/  LDSM.16.M88.4 R76, [R89+0x4000] ;  /* 0x00400000594c783b */ /* 0x000ea80000000200 */
[----:B------:R-:W-:Y:S04]  /*1080*/  LDSM.16.M88.4 R64, [R148] ;  /* 0x000000009440783b */ /* 0x000fe80000000200 */
[----:B------:R-:W-:Y:S04]  /*1090*/  LDSM.16.M88.4 R68, [R147] ;  /* 0x000000009344783b */ /* 0x000fe80000000200 */
[----:B------:R-:W5:Y:S04]  /*10a0*/  LDSM.16.M88.4 R36, [R89+0x5000] ;  /* 0x005000005924783b */ /* 0x000f680000000200 */
[----:B------:R-:W5:Y:S04]  /*10b0*/  LDSM.16.M88.4 R44, [R89+0x4800] ;  /* 0x00480000592c783b */ /* 0x000f680000000200 */
[----:B-1----:R-:W1:Y:S04]  /*10c0*/  LDSM.16.M88.4 R12, [R89+0x5800] ;  /* 0x00580000590c783b */ /* 0x002e680000000200 */
[----:B----4-:R-:W-:Y:S04]  /*10d0*/  LDSM.16.M88.4 R20, [R146] ;  /* 0x000000009214783b */ /* 0x010fe80000000200 */
[----:B---3--:R-:W3:Y:S04]  /*10e0*/  LDSM.16.M88.4 R16, [R145] ;  /* 0x000000009110783b */ /* 0x008ee80000000200 */
[----:B------:R-:W4:Y:S04]  /*10f0*/  LDSM.16.M88.4 R56, [R147+0x1000] ;  /* 0x001000009338783b */ /* 0x000f280000000200 */
[----:B------:R-:W1:Y:S01]  /*1100*/  LDSM.16.M88.4 R60, [R147+0x800] ;  /* 0x00080000933c783b */ /* 0x000e620000000200 */
[C---:B--2---:R-:W-:Y:S03]  /*1110*/  HMMA.16816.F32 R8, R24.reuse, R76, RZ ;  /* 0x0000004c1808723c */ /* 0x044fe600000018ff */
[----:B------:R-:W2:Y:S04]  /*1120*/  LDSM.16.M88.4 R52, [R147+0x1800] ;  /* 0x001800009334783b */ /* 0x000ea80000000200 */
[----:B------:R-:W-:Y:S01]  /*1130*/  LDSM.16.M88.4 R72, [R144] ;  /* 0x000000009048783b */ /* 0x000fe20000000200 */
[C---:B------:R-:W-:Y:S03]  /*1140*/  HMMA.16816.F32 R76, R24.reuse, R78, RZ ;  /* 0x0000004e184c723c */ /* 0x040fe600000018ff */
[----:B------:R-:W-:Y:S04]  /*1150*/  LDSM.16.M88.4 R80, [R145+0x1000] ;  /* 0x001000009150783b */ /* 0x000fe80000000200 */
[----:B------:R-:W-:Y:S01]  /*1160*/  LDSM.16.M88.4 R84, [R136+0x1800] ;  /* 0x001800008854783b */ /* 0x000fe20000000200 */
[----:B-----5:R-:W-:Y:S03]  /*1170*/  HMMA.16816.F32 R40, R24, R36, RZ ;  /* 0x000000241828723c */ /* 0x020fe600000018ff */
[----:B------:R-:W0:Y:S05]  /*1180*/  LDGDEPBAR ;  /* 0x00000000000079af */ /* 0x000e2a0000000000 */
[C---:B------:R-:W-:Y:S08]  /*1190*/  HMMA.16816.F32 R8, R64.reuse, R68, R8 ;  /* 0x000000444008723c */ /* 0x040ff00000001808 */
[----:B------:R-:W-:Y:S01]  /*11a0*/  HMMA.16816.F32 R76, R64, R70, R76 ;  /* 0x00000046404c723c */ /* 0x000fe2000000184c */
[----:B------:R-:W5:Y:S07]  /*11b0*/  LDSM.16.M88.4 R68, [R136] ;  /* 0x000000008844783b */ /* 0x000f6e0000000200 */
[C---:B------:R-:W-:Y:S08]  /*11c0*/  HMMA.16816.F32 R48, R24.reuse, R44, RZ ;  /* 0x0000002c1830723c */ /* 0x040ff000000018ff */
[C---:B------:R-:W-:Y:S08]  /*11d0*/  HMMA.16816.F32 R36, R24.reuse, R38, RZ ;  /* 0x000000261824723c */ /* 0x040ff000000018ff */
[C---:B------:R-:W-:Y:S08]  /*11e0*/  HMMA.16816.F32 R44, R24.reuse, R46, RZ ;  /* 0x0000002e182c723c */ /* 0x040ff000000018ff */
[C---:B-1----:R-:W-:Y:S08]  /*11f0*/  HMMA.16816.F32 R32, R24.reuse, R12, RZ ;  /* 0x0000000c1820723c */ /* 0x042ff000000018ff */
[----:B------:R-:W-:Y:S01]  /*1200*/  HMMA.16816.F32 R24, R24, R14, RZ ;  /* 0x0000000e1818723c */ /* 0x000fe200000018ff */
[----:B------:R-:W1:Y:S07]  /*1210*/  LDSM.16.M88.4 R12, [R145+0x800] ;  /* 0x00080000910c783b */ /* 0x000e6e0000000200 */
[C---:B---3--:R-:W-:Y:S08]  /*1220*/  HMMA.16816.F32 R8, R20.reuse, R16, R8 ;  /* 0x000000101408723c */ /* 0x048ff00000001808 */
[----:B------:R-:W-:Y:S01]  /*1230*/  HMMA.16816.F32 R76, R20, R18, R76 ;  /* 0x00000012144c723c */ /* 0x000fe2000000184c */
[----:B------:R-:W-:Y:S07]  /*1240*/  LDSM.16.M88.4 R16, [R89+0x6000] ;  /* 0x006000005910783b */ /* 0x000fee0000000200 */
[C---:B----4-:R-:W-:Y:S08]  /*1250*/  HMMA.16816.F32 R40, R64.reuse, R56, R40 ;  /* 0x000000384028723c */ /* 0x050ff00000001828 */
[C---:B------:R-:W-:Y:S08]  /*1260*/  HMMA.16816.F32 R48, R64.reuse, R60, R48 ;  /* 0x0000003c4030723c */ /* 0x040ff00000001830 */
[C---:B------:R-:W-:Y:S01]  /*1270*/  HMMA.16816.F32 R36, R64.reuse, R58, R36 ;  /* 0x0000003a4024723c */ /* 0x040fe20000001824 */
[----:B------:R-:W3:Y:S07]  /*1280*/  LDSM.16.M88.4 R56, [R150+0x2000] ;  /* 0x002000009638783b */ /* 0x000eee0000000200 */
[C---:B------:R-:W-:Y:S01]  /*1290*/  HMMA.16816.F32 R44, R64.reuse, R62, R44 ;  /* 0x0000003e402c723c */ /* 0x040fe2000000182c */
[----:B------:R-:W-:Y:S07]  /*12a0*/  LDSM.16.M88.4 R60, [R136+0x800] ;  /* 0x00080000883c783b */ /* 0x000fee0000000200 */
[C---:B--2---:R-:W-:Y:S08]  /*12b0*/  HMMA.16816.F32 R32, R64.reuse, R52, R32 ;  /* 0x000000344020723c */ /* 0x044ff00000001820 */
[----:B------:R-:W-:Y:S01]  /*12c0*/  HMMA.16816.F32 R24, R64, R54, R24 ;  /* 0x000000364018723c */ /* 0x000fe20000001818 */
[----:B------:R-:W2:Y:S04]  /*12d0*/  LDSM.16.M88.4 R52, [R145+0x1800] ;  /* 0x001800009134783b */ /* 0x000ea80000000200 */
[----:B------:R-:W-:Y:S03]  /*12e0*/  LDSM.16.M88.4 R64, [R147+0x2000] ;  /* 0x002000009340783b */ /* 0x000fe60000000200 */
[C---:B-----5:R-:W-:Y:S08]  /*12f0*/  HMMA.16816.F32 R8, R72.reuse, R68, R8 ;  /* 0x000000444808723c */ /* 0x060ff00000001808 */
[----:B------:R-:W-:Y:S08]  /*1300*/  HMMA.16816.F32 R76, R72, R70, R76 ;  /* 0x00000046484c723c */ /* 0x000ff0000000184c */
[C---:B------:R-:W-:Y:S08]  /*1310*/  HMMA.16816.F32 R40, R20.reuse, R80, R40 ;  /* 0x000000501428723c */ /* 0x040ff00000001828 */
[C---:B-1----:R-:W-:Y:S08]  /*1320*/  HMMA.16816.F32 R48, R20.reuse, R12, R48 ;  /* 0x0000000c1430723c */ /* 0x042ff00000001830 */
[C---:B------:R-:W-:Y:S01]  /*1330*/  HMMA.16816.F32 R80, R20.reuse, R82, R36 ;  /* 0x000000521450723c */ /* 0x040fe20000001824 */
[----:B------:R-:W1:Y:S07]  /*1340*/  LDSM.16.M88.4 R36, [R148+0x2000] ;  /* 0x002000009424783b */ /* 0x000e6e0000000200 */
[----:B------:R-:W-:Y:S01]  /*1350*/  HMMA.16816.F32 R44, R20, R14, R44 ;  /* 0x0000000e142c723c */ /* 0x000fe2000000182c */
[----:B------:R-:W4:Y:S07]  /*1360*/  LDSM.16.M88.4 R12, [R136+0x1000] ;  /* 0x00100000880c783b */ /* 0x000f2e0000000200 */
[C---:B---3--:R-:W-:Y:S08]  /*1370*/  HMMA.16816.F32 R8, R56.reuse, R16, R8 ;  /* 0x000000103808723c */ /* 0x048ff00000001808 */
[----:B------:R-:W-:Y:S01]  /*1380*/  HMMA.16816.F32 R76, R56, R18, R76 ;  /* 0x00000012384c723c */ /* 0x000fe2000000184c */
[----:B------:R-:W-:Y:S07]  /*1390*/  LDSM.16.M88.4 R16, [R147+0x2800] ;  /* 0x002800009310783b */ /* 0x000fee0000000200 */
[C---:B--2---:R-:W-:Y:S08]  /*13a0*/  HMMA.16816.F32 R32, R20.reuse, R52, R32 ;  /* 0x000000341420723c */ /* 0x044ff00000001820 */
[----:B------:R-:W-:Y:S01]  /*13b0*/  HMMA.16816.F32 R24, R20, R54, R24 ;  /* 0x000000361418723c */ /* 0x000fe20000001818 */
[----:B------:R-:W-:Y:S04]  /*13c0*/  LDSM.16.M88.4 R52, [R145+0x2000] ;  /* 0x002000009134783b */ /* 0x000fe80000000200 */
[----:B------:R-:W-:Y:S03]  /*13d0*/  LDSM.16.M88.4 R20, [R89+0x6800] ;  /* 0x006800005914783b */ /* 0x000fe60000000200 */
[----:B------:R-:W-:Y:S01]  /*13e0*/  HMMA.16816.F32 R68, R72, R60, R48 ;  /* 0x0000003c4844723c */ /* 0x000fe20000001830 */
[----:B------:R-:W2:Y:S07]  /*13f0*/  LDSM.16.M88.4 R48, [R146+0x2000] ;  /* 0x002000009230783b */ /* 0x000eae0000000200 */
[C---:B-1----:R-:W-:Y:S08]  /*1400*/  HMMA.16816.F32 R8, R36.reuse, R64, R8 ;  /* 0x000000402408723c */ /* 0x042ff00000001808 */
[----:B------:R-:W-:Y:S01]  /*1410*/  HMMA.16816.F32 R76, R36, R66, R76 ;  /* 0x00000042244c723c */ /* 0x000fe2000000184c */
[----:B------:R-:W-:Y:S07]  /*1420*/  LDSM.16.M88.4 R64, [R89+0x7000] ;  /* 0x007000005940783b */ /* 0x000fee0000000200 */
[C---:B------:R-:W-:Y:S01]  /*1430*/  HMMA.16816.F32 R44, R72.reuse, R62, R44 ;  /* 0x0000003e482c723c */ /* 0x040fe2000000182c */
[----:B------:R-:W-:Y:S07]  /*1440*/  LDSM.16.M88.4 R60, [R136+0x2000] ;  /* 0x00200000883c783b */ /* 0x000fee0000000200 */
[C---:B----4-:R-:W-:Y:S08]  /*1450*/  HMMA.16816.F32 R40, R72.reuse, R12, R40 ;  /* 0x0000000c4828723c */ /* 0x050ff00000001828 */
[----:B------:R-:W-:Y:S01]  /*1460*/  HMMA.16816.F32 R80, R72, R14, R80 ;  /* 0x0000000e4850723c */ /* 0x000fe20000001850 */
[----:B------:R-:W1:Y:S07]  /*1470*/  LDSM.16.M88.4 R12, [R144+0x2000] ;  /* 0x00200000900c783b */ /* 0x000e6e0000000200 */
[C---:B--2---:R-:W-:Y:S08]  /*1480*/  HMMA.16816.F32 R8, R48.reuse, R52, R8 ;  /* 0x000000343008723c */ /* 0x044ff00000001808 */
[----:B------:R-:W-:Y:S08]  /*1490*/  HMMA.16816.F32 R76, R48, R54, R76 ;  /* 0x00000036304c723c */ /* 0x000ff0000000184c */
[C---:B------:R-:W-:Y:S08]  /*14a0*/  HMMA.16816.F32 R68, R56.reuse, R20, R68 ;  /* 0x000000143844723c */ /* 0x040ff00000001844 */
[----:B------:R-:W-:Y:S01]  /*14b0*/  HMMA.16816.F32 R44, R56, R22, R44 ;  /* 0x00000016382c723c */ /* 0x000fe2000000182c */
[----:B------:R-:W2:Y:S07]  /*14c0*/  LDSM.16.M88.4 R20, [R145+0x2800] ;  /* 0x002800009114783b */ /* 0x000eae0000000200 */
[----:B------:R-:W-:Y:S01]  /*14d0*/  HMMA.16816.F32 R52, R72, R84, R32 ;  /* 0x000000544834723c */ /* 0x000fe20000001820 */
[----:B------:R-:W-:Y:S07]  /*14e0*/  LDSM.16.M88.4 R32, [R136+0x2800] ;  /* 0x002800008820783b */ /* 0x000fee0000000200 */
[C---:B-1----:R-:W-:Y:S08]  /*14f0*/  HMMA.16816.F32 R8, R12.reuse, R60, R8 ;  /* 0x0000003c0c08723c */ /* 0x042ff00000001808 */
[----:B------:R-:W-:Y:S01]  /*1500*/  HMMA.16816.F32 R76, R12, R62, R76 ;  /* 0x0000003e0c4c723c */ /* 0x000fe2000000184c */
[----:B------:R-:W1:Y:S07]  /*1510*/  LDSM.16.M88.4 R60, [R89+0x7800] ;  /* 0x00780000593c783b */ /* 0x000e6e0000000200 */
[C---:B------:R-:W-:Y:S08]  /*1520*/  HMMA.16816.F32 R68, R36.reuse, R16, R68 ;  /* 0x000000102444723c */ /* 0x040ff00000001844 */
[----:B------:R-:W-:Y:S01]  /*1530*/  HMMA.16816.F32 R44, R36, R18, R44 ;  /* 0x00000012242c723c */ /* 0x000fe2000000182c */
[----:B------:R-:W3:Y:S01]  /*1540*/  LDSM.16.M88.4 R16, [R147+0x3000] ;  /* 0x003000009310783b */ /* 0x000ee20000000200 */
[----:B------:R-:W-:-:S02]  /*1550*/  FMUL.FTZ R9, R9, c[0x0][0x2ec] ;  /* 0x0000bb0009097a20 */ /* 0x000fc40000410000 */
[----:B------:R-:W-:-:S04]  /*1560*/  FMUL.FTZ R2, R8, c[0x0][0x2ec] ;  /* 0x0000bb0008027a20 */ /* 0x000fc80000410000 */
[C---:B------:R-:W-:Y:S01]  /*1570*/  HMMA.16816.F32 R40, R56.reuse, R64, R40 ;  /* 0x000000403828723c */ /* 0x040fe20000001828 */
[----:B------:R4:W-:Y:S06]  /*1580*/  MUFU.TANH R64, R9 ;  /* 0x0000000900407308 */ /* 0x0009ec0000002400 */
[----:B------:R-:W-:Y:S01]  /*1590*/  FMUL.FTZ R65, R10, c[0x0][0x2ec] ;  /* 0x0000bb000a417a20 */ /* 0x000fe20000410000 */
[----:B------:R-:W-:Y:S01]  /*15a0*/  HMMA.16816.F32 R80, R56, R66, R80 ;  /* 0x000000423850723c */ /* 0x000fe20000001850 */
[----:B------:R-:W5:Y:S06]  /*15b0*/  MUFU.TANH R2, R2 ;  /* 0x0000000200027308 */ /* 0x000f6c0000002400 */
[----:B------:R-:W-:Y:S01]  /*15c0*/  FMUL.FTZ R66, R76, c[0x0][0x2ec] ;  /* 0x0000bb004c427a20 */ /* 0x000fe20000410000 */
[----:B--2---:R-:W-:Y:S01]  /*15d0*/  HMMA.16816.F32 R68, R48, R20, R68 ;  /* 0x000000143044723c */ /* 0x004fe20000001844 */
[----:B------:R-:W-:Y:S01]  /*15e0*/  FMUL.FTZ R76, R11, c[0x0][0x2ec] ;  /* 0x0000bb000b4c7a20 */ /* 0x000fe20000410000 */
[----:B------:R-:W-:Y:S01]  /*15f0*/  MUFU.TANH R65, R65 ;  /* 0x0000004100417308 */ /* 0x000fe20000002400 */
[----:B----4-:R-:W2:Y:S01]  /*1600*/  LDSM.16.M88.4 R8, [R147+0x3800] ;  /* 0x003800009308783b */ /* 0x010ea20000000200 */
[----:B------:R-:W-:-:S02]  /*1610*/  FMUL.FTZ R67, R77, c[0x0][0x2ec] ;  /* 0x0000bb004d437a20 */ /* 0x000fc40000410000 */
[----:B------:R-:W-:Y:S02]  /*1620*/  FMUL.FTZ R77, R78, c[0x0][0x2ec] ;  /* 0x0000bb004e4d7a20 */ /* 0x000fe40000410000 */
[----:B------:R-:W-:Y:S01]  /*1630*/  HMMA.16816.F32 R44, R48, R22, R44 ;  /* 0x00000016302c723c */ /* 0x000fe2000000182c */
[----:B------:R-:W4:Y:S01]  /*1640*/  LDSM.16.M88.4 R20, [R145+0x3000] ;  /* 0x003000009114783b */ /* 0x000f220000000200 */
[----:B------:R-:W2:Y:S01]  /*1650*/  MUFU.TANH R66, R66 ;  /* 0x0000004200427308 */ /* 0x000ea20000002400 */
[----:B------:R-:W-:-:S05]  /*1660*/  FMUL.FTZ R78, R79, c[0x0][0x2ec] ;  /* 0x0000bb004f4e7a20 */ /* 0x000fca0000410000 */
[----:B------:R-:W-:Y:S02]  /*1670*/  HMMA.16816.F32 R24, R72, R86, R24 ;  /* 0x000000564818723c */ /* 0x000fe40000001818 */
[----:B------:R-:W2:Y:S06]  /*1680*/  MUFU.TANH R77, R77 ;  /* 0x0000004d004d7308 */ /* 0x000eac0000002400 */
[----:B-1----:R-:W-:Y:S02]  /*1690*/  HMMA.16816.F32 R52, R56, R60, R52 ;  /* 0x0000003c3834723c */ /* 0x002fe40000001834 */
[----:B------:R-:W1:Y:S06]  /*16a0*/  MUFU.TANH R67, R67 ;  /* 0x0000004300437308 */ /* 0x000e6c0000002400 */
[C---:B---3--:R-:W-:Y:S02]  /*16b0*/  HMMA.16816.F32 R40, R36.reuse, R16, R40 ;  /* 0x000000102428723c */ /* 0x048fe40000001828 */
[----:B------:R-:W3:Y:S06]  /*16c0*/  MUFU.TANH R76, R76 ;  /* 0x0000004c004c7308 */ /* 0x000eec0000002400 */
[----:B------:R-:W-:Y:S01]  /*16d0*/  HMMA.16816.F32 R80, R36, R18, R80 ;  /* 0x000000122450723c */ /* 0x000fe20000001850 */
[----:B------:R-:W1:Y:S01]  /*16e0*/  LDSM.16.M88.4 R16, [R145+0x3800] ;  /* 0x003800009110783b */ /* 0x000e620000000200 */
[----:B------:R-:W-:Y:S06]  /*16f0*/  MUFU.TANH R78, R78 ;  /* 0x0000004e004e7308 */ /* 0x000fec0000002400 */
[----:B------:R-:W-:Y:S08]  /*1700*/  HMMA.16816.F32 R24, R56, R62, R24 ;  /* 0x0000003e3818723c */ /* 0x000ff00000001818 */
[C---:B------:R-:W-:Y:S08]  /*1710*/  HMMA.16816.F32 R68, R12.reuse, R32, R68 ;  /* 0x000000200c44723c */ /* 0x040ff00000001844 */
[----:B------:R-:W-:Y:S01]  /*1720*/  HMMA.16816.F32 R44, R12, R34, R44 ;  /* 0x000000220c2c723c */ /* 0x000fe2000000182c */
[----:B------:R-:W3:Y:S07]  /*1730*/  LDSM.16.M88.4 R32, [R136+0x3000] ;  /* 0x003000008820783b */ /* 0x000eee0000000200 */
[----:B--2---:R-:W-:Y:S08]  /*1740*/  HMMA.16816.F32 R52, R36, R8, R52 ;  /* 0x000000082434723c */ /* 0x004ff00000001834 */
[----:B----4-:R-:W-:Y:S01]  /*1750*/  HMMA.16816.F32 R40, R48, R20, R40 ;  /* 0x000000143028723c */ /* 0x010fe20000001828 */
[----:B------:R-:W-:-:S02]  /*1760*/  FMUL.FTZ R8, R70, c[0x0][0x2ec] ;  /* 0x0000bb0046087a20 */ /* 0x000fc40000410000 */
[----:B------:R-:W-:Y:S02]  /*1770*/  FMUL.FTZ R60, R68, c[0x0][0x2ec] ;  /* 0x0000bb00443c7a20 */ /* 0x000fe40000410000 */
[----:B------:R-:W-:Y:S02]  /*1780*/  FMUL.FTZ R61, R69, c[0x0][0x2ec] ;  /* 0x0000bb00453d7a20 */ /* 0x000fe40000410000 */
[----:B------:R-:W-:Y:S01]  /*1790*/  LOP3.LUT R20, R30, 0xffffffe0, RZ, 0xc0, !PT ;  /* 0xffffffe01e147812 */ /* 0x000fe200078ec0ff */
[----:B------:R-:W-:Y:S01]  /*17a0*/  HMMA.16816.F32 R80, R48, R22, R80 ;  /* 0x000000163050723c */ /* 0x000fe20000001850 */
[C---:B------:R-:W-:Y:S01]  /*17b0*/  IMAD.SHL.U32 R30, R7.reuse, 0x2, RZ ;  /* 0x00000002071e7824 */ /* 0x040fe200078e00ff */
[----:B------:R-:W2:Y:S01]  /*17c0*/  MUFU.TANH R8, R8 ;  /* 0x0000000800087308 */ /* 0x000ea20000002400 */
[----:B------:R-:W-:Y:S02]  /*17d0*/  FMUL.FTZ R44, R44, c[0x0][0x2ec] ;  /* 0x0000bb002c2c7a20 */ /* 0x000fe40000410000 */
[----:B------:R-:W-:Y:S01]  /*17e0*/  IMAD.IADD R9, R7, 0x1, -R20 ;  /* 0x0000000107097824 */ /* 0x000fe200078e0a14 */
[----:B------:R-:W-:Y:S01]  /*17f0*/  LOP3.LUT R30, R30, 0x6, RZ, 0xc0, !PT ;  /* 0x000000061e1e7812 */ /* 0x000fe200078ec0ff */
[----:B------:R-:W4:Y:S01]  /*1800*/  LDSM.16.M88.4 R20, [R136+0x3800] ;  /* 0x003800008814783b */ /* 0x000f220000000200 */
[----:B------:R-:W-:Y:S01]  /*1810*/  HMMA.16816.F32 R24, R36, R10, R24 ;  /* 0x0000000a2418723c */ /* 0x000fe20000001818 */
[----:B------:R-:W-:Y:S01]  /*1820*/  FMUL.FTZ R45, R45, c[0x0][0x2ec] ;  /* 0x0000bb002d2d7a20 */ /* 0x000fe20000410000 */
[----:B------:R-:W-:Y:S01]  /*1830*/  MUFU.TANH R44, R44 ;  /* 0x0000002c002c7308 */ /* 0x000fe20000002400 */
[----:B------:R-:W-:Y:S01]  /*1840*/  IMAD R30, R29, 0x40, R30 ;  /* 0x000000401d1e7824 */ /* 0x000fe200078e021e */
[----:B------:R-:W-:-:S04]  /*1850*/  DEPBAR.LE SB0, 0x0 ;  /* 0x000080000000791a */ /* 0x000fc80000000000 */
[----:B-1----:R-:W-:Y:S01]  /*1860*/  HMMA.16816.F32 R52, R48, R16, R52 ;  /* 0x000000103034723c */ /* 0x002fe20000001834 */
[C---:B------:R-:W-:Y:S01]  /*1870*/  IADD3 R10, R30.reuse, 0x1, RZ ;  /* 0x000000011e0a7810 */ /* 0x040fe20007ffe0ff */
[----:B------:R-:W-:Y:S01]  /*1880*/  MUFU.TANH R45, R45 ;  /* 0x0000002d002d7308 */ /* 0x000fe20000002400 */
[C---:B------:R-:W-:Y:S02]  /*1890*/  IADD3 R38, R30.reuse, 0x28, RZ ;  /* 0x000000281e267810 */ /* 0x040fe40007ffe0ff */
[----:B------:R-:W-:-:S03]  /*18a0*/  IADD3 R36, R30, 0x29, RZ ;  /* 0x000000291e247810 */ /* 0x000fc60007ffe0ff */
[----:B---3--:R-:W-:Y:S02]  /*18b0*/  HMMA.16816.F32 R40, R12, R32, R40 ;  /* 0x000000200c28723c */ /* 0x008fe40000001828 */
[----:B------:R-:W-:Y:S05]  /*18c0*/  MUFU.TANH R60, R60 ;  /* 0x0000003c003c7308 */ /* 0x000fea0000002400 */
[----:B------:R-:W-:Y:S01]  /*18d0*/  FMUL.FTZ R33, R46, c[0x0][0x2ec] ;  /* 0x0000bb002e217a20 */ /* 0x000fe20000410000 */
[----:B------:R-:W-:Y:S01]  /*18e0*/  HMMA.16816.F32 R24, R48, R18, R24 ;  /* 0x000000123018723c */ /* 0x000fe20000001818 */
[----:B------:R-:W-:Y:S01]  /*18f0*/  SHF.R.S32.HI R46, RZ, 0x1f, R9 ;  /* 0x0000001fff2e7819 */ /* 0x000fe20000011409 */
[----:B------:R-:W-:Y:S01]  /*1900*/  FMUL.FTZ R32, R71, c[0x0][0x2ec] ;  /* 0x0000bb0047207a20 */ /* 0x000fe20000410000 */
[----:B------:R-:W-:Y:S02]  /*1910*/  MUFU.TANH R61, R61 ;  /* 0x0000003d003d7308 */ /* 0x000fe40000002400 */
[----:B------:R-:W-:-:S02]  /*1920*/  LEA.HI R153, R46, R9, RZ, 0x2 ;  /* 0x000000092e997211 */ /* 0x000fc400078f10ff */
[----:B------:R-:W-:Y:S01]  /*1930*/  IADD3 R18, R30, 0x31, RZ ;  /* 0x000000311e127810 */ /* 0x000fe20007ffe0ff */
[C---:B------:R-:W-:Y:S01]  /*1940*/  HMMA.16816.F32 R80, R12.reuse, R34, R80 ;  /* 0x000000220c50723c */ /* 0x040fe20000001850 */
[----:B------:R-:W-:Y:S02]  /*1950*/  SHF.R.S32.HI R153, RZ, 0x2, R153 ;  /* 0x00000002ff997819 */ /* 0x000fe40000011499 */
[----:B------:R-:W1:Y:S02]  /*1960*/  MUFU.TANH R33, R33 ;  /* 0x0000002100217308 */ /* 0x000e640000002400 */
[----:B------:R-:W-:Y:S02]  /*1970*/  IADD3 R7, R88, 0x1, R153 ;  /* 0x0000000158077810 */ /* 0x000fe40007ffe099 */
[----:B------:R-:W-:Y:S01]  /*1980*/  FMUL.FTZ R34, R47, c[0x0][0x2ec] ;  /* 0x0000bb002f227a20 */ /* 0x000fe20000410000 */
[----:B----4-:R-:W-:Y:S01]  /*1990*/  HMMA.16816.F32 R52, R12, R20, R52 ;  /* 0x000000140c34723c */ /* 0x010fe20000001834 */
[----:B------:R-:W-:Y:S01]  /*19a0*/  IADD3 R7, R6, -c[0x0][0x214], R7 ;  /* 0x8000850006077a10 */ /* 0x000fe20007ffe007 */
[----:B------:R-:W-:Y:S01]  /*19b0*/  FMUL.FTZ R41, R41, c[0x0][0x2ec] ;  /* 0x0000bb0029297a20 */ /* 0x000fe20000410000 */
[----:B------:R-:W-:Y:S01]  /*19c0*/  MUFU.TANH R32, R32 ;  /* 0x0000002000207308 */ /* 0x000fe20000002400 */
[----:B------:R-:W-:Y:S01]  /*19d0*/  FMUL.FTZ R42, R42, c[0x0][0x2ec] ;  /* 0x0000bb002a2a7a20 */ /* 0x000fe20000410000 */
[----:B------:R-:W-:Y:S01]  /*19e0*/  IADD3 R7, R7, c[0x0][0x2e8], RZ ;  /* 0x0000ba0007077a10 */ /* 0x000fe20007ffe0ff */
[----:B------:R-:W-:-:S02]  /*19f0*/  FMUL.FTZ R40, R40, c[0x0][0x2ec] ;  /* 0x0000bb0028287a20 */ /* 0x000fc40000410000 */
[----:B------:R-:W-:Y:S01]  /*1a00*/  HMMA.16816.F32 R24, R12, R22, R24 ;  /* 0x000000160c18723c */ /* 0x000fe20000001818 */
[----:B------:R-:W-:Y:S01]  /*1a10*/  IADD3 R29, R7, 0x8, RZ ;  /* 0x00000008071d7810 */ /* 0x000fe20007ffe0ff */
[----:B------:R-:W-:Y:S01]  /*1a20*/  FMUL.FTZ R43, R43, c[0x0][0x2ec] ;  /* 0x0000bb002b2b7a20 */ /* 0x000fe20000410000 */
[-C--:B------:R-:W-:Y:S01]  /*1a30*/  IMNMX R31, R7, R6.reuse, PT ;  /* 0x00000006071f7217 */ /* 0x080fe20003800200 */
[----:B------:R-:W-:Y:S01]  /*1a40*/  MUFU.TANH R111, R41 ;  /* 0x00000029006f7308 */ /* 0x000fe20000002400 */
[----:B------:R-:W-:Y:S02]  /*1a50*/  IMNMX R29, R29, R6, PT ;  /* 0x000000061d1d7217 */ /* 0x000fe40003800200 */
[----:B------:R-:W-:Y:S01]  /*1a60*/  IADD3 R6, R30, 0x8, RZ ;  /* 0x000000081e067810 */ /* 0x000fe20007ffe0ff */
[----:B------:R-:W-:Y:S01]  /*1a70*/  FMUL.FTZ R80, R80, c[0x0][0x2ec] ;  /* 0x0000bb0050507a20 */ /* 0x000fe20000410000 */
[-C--:B------:R-:W-:Y:S01]  /*1a80*/  ISETP.GE.AND P3, PT, R10, R31.reuse, PT ;  /* 0x0000001f0a00720c */ /* 0x080fe20003f66270 */
[----:B------:R-:W-:Y:S01]  /*1a90*/  FMUL.FTZ R81, R81, c[0x0][0x2ec] ;  /* 0x0000bb0051517a20 */ /* 0x000fe20000410000 */
[C---:B------:R-:W-:Y:S01]  /*1aa0*/  ISETP.GE.AND P1, PT, R6.reuse, R31, PT ;  /* 0x0000001f0600720c */ /* 0x040fe20003f26270 */
[----:B------:R-:W-:Y:S01]  /*1ab0*/  MUFU.TANH R109, R80 ;  /* 0x00000050006d7308 */ /* 0x000fe20000002400 */
[----:B------:R-:W-:Y:S01]  /*1ac0*/  ISETP.GE.AND P0, PT, R6, R29, PT ;  /* 0x0000001d0600720c */ /* 0x000fe20003f06270 */
[----:B------:R-:W-:Y:S01]  /*1ad0*/  FMUL.FTZ R82, R82, c[0x0][0x2ec] ;  /* 0x0000bb0052527a20 */ /* 0x000fe20000410000 */
[----:B------:R-:W-:Y:S01]  /*1ae0*/  ISETP.GE.AND P6, PT, R30, R31, PT ;  /* 0x0000001f1e00720c */ /* 0x000fe20003fc6270 */
[----:B------:R-:W-:Y:S01]  /*1af0*/  FMUL.FTZ R53, R53, c[0x0][0x2ec] ;  /* 0x0000bb0035357a20 */ /* 0x000fe20000410000 */
[----:B------:R-:W-:Y:S01]  /*1b00*/  ISETP.GE.AND P2, PT, R10, R29, PT ;  /* 0x0000001d0a00720c */ /* 0x000fe20003f46270 */
[----:B------:R-:W-:Y:S01]  /*1b10*/  FMUL.FTZ R83, R83, c[0x0][0x2ec] ;  /* 0x0000bb0053537a20 */ /* 0x000fe20000410000 */
[C---:B------:R-:W-:Y:S01]  /*1b20*/  IADD3 R6, R30.reuse, 0x10, RZ ;  /* 0x000000101e067810 */ /* 0x040fe20007ffe0ff */
[----:B------:R-:W3:Y:S01]  /*1b30*/  MUFU.TANH R119, R53 ;  /* 0x0000003500777308 */ /* 0x000ee20000002400 */
[----:B------:R-:W-:Y:S01]  /*1b40*/  IADD3 R10, R30, 0x9, RZ ;  /* 0x000000091e0a7810 */ /* 0x000fe20007ffe0ff */
[----:B------:R-:W-:Y:S01]  /*1b50*/  FMUL.FTZ R52, R52, c[0x0][0x2ec] ;  /* 0x0000bb0034347a20 */ /* 0x000fe20000410000 */
[----:B-----5:R-:W-:Y:S01]  /*1b60*/  FSEL R20, R2, -INF , !P6 ;  /* 0xff80000002147808 */ /* 0x020fe20007000000 */
[----:B------:R-:W-:Y:S01]  /*1b70*/  FMUL.FTZ R24, R24, c[0x0][0x2ec] ;  /* 0x0000bb0018187a20 */ /* 0x000fe20000410000 */
[----:B------:R-:W-:Y:S01]  /*1b80*/  FSEL R17, R64, -INF , !P3 ;  /* 0xff80000040117808 */ /* 0x000fe20005800000 */
[----:B------:R-:W-:Y:S01]  /*1b90*/  FMUL.FTZ R13, R25, c[0x0][0x2ec] ;  /* 0x0000bb00190d7a20 */ /* 0x000fe20000410000 */
[C---:B------:R-:W-:Y:S01]  /*1ba0*/  ISETP.GE.AND P6, PT, R6.reuse, R31, PT ;  /* 0x0000001f0600720c */ /* 0x040fe20003fc6270 */
[----:B------:R-:W4:Y:S01]  /*1bb0*/  MUFU.TANH R113, R81 ;  /* 0x0000005100717308 */ /* 0x000f220000002400 */
[----:B------:R-:W-:Y:S01]  /*1bc0*/  ISETP.GE.AND P3, PT, R6, R29, PT ;  /* 0x0000001d0600720c */ /* 0x000fe20003f66270 */
[----:B------:R-:W-:Y:S01]  /*1bd0*/  FMUL.FTZ R26, R26, c[0x0][0x2ec] ;  /* 0x0000bb001a1a7a20 */ /* 0x000fe20000410000 */
[----:B------:R-:W-:Y:S01]  /*1be0*/  FSEL R19, R66, -INF , !P1 ;  /* 0xff80000042137808 */ /* 0x000fe20004800000 */
[----:B------:R-:W-:Y:S01]  /*1bf0*/  FMUL.FTZ R54, R54, c[0x0][0x2ec] ;  /* 0x0000bb0036367a20 */ /* 0x000fe20000410000 */
[----:B------:R-:W-:Y:S01]  /*1c00*/  ISETP.GE.AND P5, PT, R10, R31, PT ;  /* 0x0000001f0a00720c */ /* 0x000fe20003fa6270 */
[----:B------:R-:W-:Y:S01]  /*1c10*/  FMUL.FTZ R55, R55, c[0x0][0x2ec] ;  /* 0x0000bb0037377a20 */ /* 0x000fe20000410000 */
[C---:B------:R-:W-:Y:S01]  /*1c20*/  ISETP.GE.AND P1, PT, R30.reuse, R29, PT ;  /* 0x0000001d1e00720c */ /* 0x040fe20003f26270 */
[----:B------:R-:W5:Y:S01]  /*1c30*/  MUFU.TANH R112, R42 ;  /* 0x0000002a00707308 */ /* 0x000f620000002400 */
[----:B------:R-:W-:-:S02]  /*1c40*/  IADD3 R6, R30, 0x18, RZ ;  /* 0x000000181e067810 */ /* 0x000fc40007ffe0ff */
[----:B------:R-:W-:Y:S02]  /*1c50*/  IADD3 R2, R30, 0x11, RZ ;  /* 0x000000111e027810 */ /* 0x000fe40007ffe0ff */
[----:B------:R-:W-:Y:S02]  /*1c60*/  FSEL R16, R77, -INF , !P0 ;  /* 0xff8000004d107808 */ /* 0x000fe40004000000 */
[----:B------:R-:W-:Y:S01]  /*1c70*/  FSEL R67, R67, -INF , !P5 ;  /* 0xff80000043437808 */ /* 0x000fe20006800000 */
[----:B------:R1:W-:Y:S01]  /*1c80*/  MUFU.TANH R115, R40 ;  /* 0x0000002800737308 */ /* 0x0003e20000002400 */
[----:B------:R-:W-:Y:S02]  /*1c90*/  FSEL R65, R65, -INF , !P1 ;  /* 0xff80000041417808 */ /* 0x000fe40004800000 */
[----:B------:R-:W-:Y:S02]  /*1ca0*/  FSEL R76, R76, -INF , !P2 ;  /* 0xff8000004c4c7808 */ /* 0x000fe40005000000 */
[----:B------:R-:W-:-:S02]  /*1cb0*/  ISETP.GE.AND P0, PT, R6, R29, PT ;  /* 0x0000001d0600720c */ /* 0x000fc40003f06270 */
[----:B------:R-:W-:Y:S01]  /*1cc0*/  ISETP.GE.AND P4, PT, R10, R29, PT ;  /* 0x0000001d0a00720c */ /* 0x000fe20003f86270 */
[----:B------:R3:W-:Y:S01]  /*1cd0*/  MUFU.TANH R117, R24 ;  /* 0x0000001800757308 */ /* 0x0007e20000002400 */
[C---:B------:R-:W-:Y:S02]  /*1ce0*/  ISETP.GE.AND P5, PT, R2.reuse, R31, PT ;  /* 0x0000001f0200720c */ /* 0x040fe40003fa6270 */
[----:B------:R-:W-:Y:S02]  /*1cf0*/  ISETP.GE.AND P1, PT, R2, R29, PT ;  /* 0x0000001d0200720c */ /* 0x000fe40003f26270 */
[----:B------:R-:W-:Y:S02]  /*1d00*/  ISETP.GE.AND P2, PT, R6, R31, PT ;  /* 0x0000001f0600720c */ /* 0x000fe40003f46270 */
[C---:B------:R-:W-:Y:S01]  /*1d10*/  IADD3 R2, R30.reuse, 0x19, RZ ;  /* 0x000000191e027810 */ /* 0x040fe20007ffe0ff */
[----:B------:R-:W4:Y:S01]  /*1d20*/  MUFU.TANH R34, R34 ;  /* 0x0000002200227308 */ /* 0x000f220000002400 */
[----:B-1----:R-:W-:-:S02]  /*1d30*/  IADD3 R40, R30, 0x21, RZ ;  /* 0x000000211e287810 */ /* 0x002fc40007ffe0ff */
[----:B--2---:R-:W-:Y:S02]  /*1d40*/  FSEL R12, R8, -INF , !P3 ;  /* 0xff800000080c7808 */ /* 0x004fe40005800000 */
[----:B------:R-:W-:Y:S02]  /*1d50*/  FSEL R8, R33, -INF , !P0 ;  /* 0xff80000021087808 */ /* 0x000fe40004000000 */
[----:B------:R-:W-:Y:S01]  /*1d60*/  FSEL R6, R78, -INF , !P4 ;  /* 0xff8000004e067808 */ /* 0x000fe20006000000 */
[----:B---3--:R-:W-:Y:S01]  /*1d70*/  FMUL.FTZ R24, R27, c[0x0][0x2ec] ;  /* 0x0000bb001b187a20 */ /* 0x008fe20000410000 */
[----:B------:R-:W1:Y:S01]  /*1d80*/  MUFU.TANH R124, R43 ;  /* 0x0000002b007c7308 */ /* 0x000e620000002400 */
[----:B------:R-:W-:Y:S02]  /*1d90*/  FSEL R11, R44, -INF , !P2 ;  /* 0xff8000002c0b7808 */ /* 0x000fe40005000000 */
[-C--:B------:R-:W-:Y:S02]  /*1da0*/  ISETP.GE.AND P0, PT, R18, R31.reuse, PT ;  /* 0x0000001f1200720c */ /* 0x080fe40003f06270 */
[----:B------:R-:W-:-:S02]  /*1db0*/  ISETP.GE.AND P4, PT, R2, R31, PT ;  /* 0x0000001f0200720c */ /* 0x000fc40003f86270 */
[----:B------:R-:W-:Y:S01]  /*1dc0*/  ISETP.GE.AND P2, PT, R40, R31, PT ;  /* 0x0000001f2800720c */ /* 0x000fe20003f46270 */
[----:B------:R-:W2:Y:S01]  /*1dd0*/  MUFU.TANH R122, R82 ;  /* 0x00000052007a7308 */ /* 0x000ea20000002400 */
[----:B------:R-:W-:Y:S02]  /*1de0*/  IADD3 R42, R30, 0x20, RZ ;  /* 0x000000201e2a7810 */ /* 0x000fe40007ffe0ff */
[----:B------:R-:W-:Y:S02]  /*1df0*/  FSEL R119, R119, -INF , !P0 ;  /* 0xff80000077777808 */ /* 0x000fe40004000000 */
[----:B------:R-:W-:Y:S02]  /*1e00*/  FSEL R9, R45, -INF , !P4 ;  /* 0xff8000002d097808 */ /* 0x000fe40006000000 */
[----:B------:R-:W-:Y:S01]  /*1e10*/  FSEL R111, R111, -INF , !P2 ;  /* 0xff8000006f6f7808 */ /* 0x000fe20005000000 */
[----:B------:R-:W3:Y:S01]  /*1e20*/  MUFU.TANH R116, R83 ;  /* 0x0000005300747308 */ /* 0x000ee20000002400 */
[----:B------:R-:W-:-:S02]  /*1e30*/  ISETP.NE.AND P0, PT, R28, 0x1, PT ;  /* 0x000000011c00780c */ /* 0x000fc40003f05270 */
[-C--:B------:R-:W-:Y:S02]  /*1e40*/  ISETP.GE.AND P4, PT, R38, R31.reuse, PT ;  /* 0x0000001f2600720c */ /* 0x080fe40003f86270 */
[----:B------:R-:W-:Y:S02]  /*1e50*/  ISETP.GE.AND P3, PT, R36, R31, PT ;  /* 0x0000001f2400720c */ /* 0x000fe40003f66270 */
[----:B------:R-:W-:Y:S01]  /*1e60*/  ISETP.GE.AND P2, PT, R42, R29, PT ;  /* 0x0000001d2a00720c */ /* 0x000fe20003f46270 */
[----:B------:R-:W1:Y:S01]  /*1e70*/  MUFU.TANH R121, R52 ;  /* 0x0000003400797308 */ /* 0x000e620000002400 */
[----:B------:R-:W-:Y:S02]  /*1e80*/  IADD3 R22, R30, 0x30, RZ ;  /* 0x000000301e167810 */ /* 0x000fe40007ffe0ff */
[----:B------:R-:W-:Y:S02]  /*1e90*/  FSEL R7, R60, -INF , !P6 ;  /* 0xff8000003c077808 */ /* 0x000fe40007000000 */
[----:B------:R-:W-:-:S02]  /*1ea0*/  FSEL R61, R61, -INF , !P5 ;  /* 0xff8000003d3d7808 */ /* 0x000fc40006800000 */
[----:B------:R-:W-:Y:S01]  /*1eb0*/  FSEL R10, R32, -INF , !P1 ;  /* 0xff800000200a7808 */ /* 0x000fe20004800000 */
[----:B------:R-:W1:Y:S01]  /*1ec0*/  MUFU.TANH R118, R54 ;  /* 0x0000003600767308 */ /* 0x000e620000002400 */
[----:B------:R-:W-:Y:S02]  /*1ed0*/  FSEL R109, R109, -INF , !P4 ;  /* 0xff8000006d6d7808 */ /* 0x000fe40006000000 */
[----:B----4-:R-:W-:Y:S02]  /*1ee0*/  FSEL R113, R113, -INF , !P3 ;  /* 0xff80000071717808 */ /* 0x010fe40005800000 */
[----:B-----5:R-:W-:Y:S02]  /*1ef0*/  FSEL R112, R112, -INF , !P2 ;  /* 0xff80000070707808 */ /* 0x020fe40005000000 */
[----:B------:R-:W-:Y:S01]  /*1f00*/  ISETP.GE.AND P6, PT, R2, R29, PT ;  /* 0x0000001d0200720c */ /* 0x000fe20003fc6270 */
[----:B------:R-:W4:Y:S01]  /*1f10*/  MUFU.TANH R114, R55 ;  /* 0x0000003700727308 */ /* 0x000f220000002400 */
[----:B------:R-:W-:-:S02]  /*1f20*/  IADD3 R14, R30, 0x38, RZ ;  /* 0x000000381e0e7810 */ /* 0x000fc40007ffe0ff */
[-C--:B------:R-:W-:Y:S02]  /*1f30*/  ISETP.GE.AND P5, PT, R42, R31.reuse, PT ;  /* 0x0000001f2a00720c */ /* 0x080fe40003fa6270 */
[----:B------:R-:W-:Y:S02]  /*1f40*/  ISETP.GE.AND P1, PT, R22, R31, PT ;  /* 0x0000001f1600720c */ /* 0x000fe40003f26270 */
[-C--:B------:R-:W-:Y:S01]  /*1f50*/  ISETP.GE.AND P4, PT, R40, R29.reuse, PT ;  /* 0x0000001d2800720c */ /* 0x080fe20003f86270 */
[----:B------:R-:W5:Y:S01]  /*1f60*/  MUFU.TANH R13, R13 ;  /* 0x0000000d000d7308 */ /* 0x000f620000002400 */
[-C--:B------:R-:W-:Y:S02]  /*1f70*/  ISETP.GE.AND P3, PT, R38, R29.reuse, PT ;  /* 0x0000001d2600720c */ /* 0x080fe40003f66270 */
[----:B------:R-:W-:Y:S02]  /*1f80*/  ISETP.GE.AND P2, PT, R36, R29, PT ;  /* 0x0000001d2400720c */ /* 0x000fe40003f46270 */
[----:B------:R-:W-:-:S02]  /*1f90*/  IADD3 R30, R30, 0x39, RZ ;  /* 0x000000391e1e7810 */ /* 0x000fc40007ffe0ff */
[----:B------:R-:W-:Y:S01]  /*1fa0*/  FSEL R2, R34, -INF , !P6 ;  /* 0xff80000022027808 */ /* 0x000fe20007000000 */
[----:B------:R-:W4:Y:S01]  /*1fb0*/  MUFU.TANH R26, R26 ;  /* 0x0000001a001a7308 */ /* 0x000f220000002400 */
[----:B------:R-:W-:Y:S02]  /*1fc0*/  FSEL R115, R115, -INF , !P5 ;  /* 0xff80000073737808 */ /* 0x000fe40006800000 */
[----:B-1----:R-:W-:Y:S02]  /*1fd0*/  FSEL R124, R124, -INF , !P4 ;  /* 0xff8000007c7c7808 */ /* 0x002fe40006000000 */
[----:B--2---:R-:W-:Y:S02]  /*1fe0*/  FSEL R122, R122, -INF , !P3 ;  /* 0xff8000007a7a7808 */ /* 0x004fe40005800000 */
[----:B---3--:R-:W-:Y:S01]  /*1ff0*/  FSEL R116, R116, -INF , !P2 ;  /* 0xff80000074747808 */ /* 0x008fe20005000000 */
[----:B------:R-:W1:Y:S01]  /*2000*/  MUFU.TANH R24, R24 ;  /* 0x0000001800187308 */ /* 0x000e620000002400 */
[----:B------:R-:W-:Y:S01]  /*2010*/  FSEL R121, R121, -INF , !P1 ;  /* 0xff80000079797808 */ /* 0x000fe20004800000 */
[----:B------:R-:W-:Y:S01]  /*2020*/  BAR.SYNC.DEFER_BLOCKING 0x0 ;  /* 0x0000000000007b1d */ /* 0x000fe20000010000 */
[----:B------:R-:W-:-:S02]  /*2030*/  ISETP.GE.AND P6, PT, R14, R31, PT ;  /* 0x0000001f0e00720c */ /* 0x000fc40003fc6270 */
[----:B------:R-:W-:Y:S02]  /*2040*/  ISETP.GE.AND P5, PT, R30, R31, PT ;  /* 0x0000001f1e00720c */ /* 0x000fe40003fa6270 */
[-C--:B------:R-:W-:Y:S02]  /*2050*/  ISETP.GE.AND P4, PT, R22, R29.reuse, PT ;  /* 0x0000001d1600720c */ /* 0x080fe40003f86270 */
[-C--:B------:R-:W-:Y:S02]  /*2060*/  ISETP.GE.AND P3, PT, R18, R29.reuse, PT ;  /* 0x0000001d1200720c */ /* 0x080fe40003f66270 */
[-C--:B------:R-:W-:Y:S02]  /*2070*/  ISETP.GE.AND P2, PT, R14, R29.reuse, PT ;  /* 0x0000001d0e00720c */ /* 0x080fe40003f46270 */
[----:B------:R-:W-:Y:S02]  /*2080*/  ISETP.GE.AND P1, PT, R30, R29, PT ;  /* 0x0000001d1e00720c */ /* 0x000fe40003f26270 */
[----:B------:R-:W-:-:S02]  /*2090*/  FSEL R118, R118, -INF , !P4 ;  /* 0xff80000076767808 */ /* 0x000fc40006000000 */
[----:B----4-:R-:W-:Y:S02]  /*20a0*/  FSEL R114, R114, -INF , !P3 ;  /* 0xff80000072727808 */ /* 0x010fe40005800000 */
[----:B------:R-:W-:Y:S02]  /*20b0*/  FSEL R117, R117, -INF , !P6 ;  /* 0xff80000075757808 */ /* 0x000fe40007000000 */
[----:B-----5:R-:W-:Y:S02]  /*20c0*/  FSEL R27, R13, -INF , !P5 ;  /* 0xff8000000d1b7808 */ /* 0x020fe40006800000 */
[----:B------:R-:W-:Y:S02]  /*20d0*/  FSEL R26, R26, -INF , !P2 ;  /* 0xff8000001a1a7808 */ /* 0x000fe40005000000 */
[----:B-1----:R-:W-:Y:S01]  /*20e0*/  FSEL R24, R24, -INF , !P1 ;  /* 0xff80000018187808 */ /* 0x002fe20004800000 */
        /* <DEDUP_REMOVED lines=27> */
.L_x_468:
        /* <DEDUP_REMOVED lines=46> */
[----:B-1----:R-:W-:Y:S02]  /*2580*/  FMNMX.FTZ R100, R13, R100, !PT ;  /* 0x000000640d647209 */ /* 0x002fe40007810000 */
[----:B--2---:R-:W-:-:S03]  /*2590*/  FMNMX.FTZ R3, R4, R3, !PT ;  /* 0x0000000304037209 */ /* 0x004fc60007810000 */
[C---:B------:R-:W-:Y:S01]  /*25a0*/  FMUL.FTZ R120, R100.reuse, c[0x0][0x23c] ;  /* 0x00008f0064787a20 */ /* 0x040fe20000410000 */
[----:B------:R-:W-:Y:S01]  /*25b0*/  FSETP.NEU.FTZ.AND P1, PT, R100, -INF , PT ;  /* 0xff8000006400780b */ /* 0x000fe20003f3d000 */
[----:B------:R-:W-:-:S03]  /*25c0*/  FMUL.FTZ R25, R3, c[0x0][0x23c] ;  /* 0x00008f0003197a20 */ /* 0x000fc60000410000 */
[----:B------:R-:W-:Y:S02]  /*25d0*/  FSEL R120, R120, RZ, P1 ;  /* 0x000000ff78787208 */ /* 0x000fe40000800000 */
[----:B------:R-:W-:-:S03]  /*25e0*/  FSETP.NEU.FTZ.AND P1, PT, R3, -INF , PT ;  /* 0xff8000000300780b */ /* 0x000fc60003f3d000 */
[--C-:B------:R-:W-:Y:S01]  /*25f0*/  FFMA.FTZ R105, R20, c[0x0][0x23c], -R120.reuse ;  /* 0x00008f0014697a23 */ /* 0x100fe20000010878 */
[----:B------:R-:W-:Y:S01]  /*2600*/  FSEL R25, R25, RZ, P1 ;  /* 0x000000ff19197208 */ /* 0x000fe20000800000 */
[--C-:B------:R-:W-:Y:S01]  /*2610*/  FFMA.FTZ R102, R17, c[0x0][0x23c], -R120.reuse ;  /* 0x00008f0011667a23 */ /* 0x100fe20000010878 */
[----:B------:R-:W-:Y:S01]  /*2620*/  LDSM.16.MT88.4 R20, [R143+0x8800] ;  /* 0x008800008f14783b */ /* 0x000fe20000004200 */
[--C-:B------:R-:W-:Y:S02]  /*2630*/  FFMA.FTZ R103, R19, c[0x0][0x23c], -R120.reuse ;  /* 0x00008f0013677a23 */ /* 0x100fe40000010878 */
[----:B------:R-:W-:Y:S01]  /*2640*/  FFMA.FTZ R32, R67, c[0x0][0x23c], -R120 ;  /* 0x00008f0043207a23 */ /* 0x000fe20000010878 */
[----:B------:R-:W-:Y:S01]  /*2650*/  MUFU.EX2 R105, R105 ;  /* 0x0000006900697308 */ /* 0x000fe20000000800 */
[--C-:B------:R-:W-:Y:S02]  /*2660*/  FFMA.FTZ R107, R65, c[0x0][0x23c], -R25.reuse ;  /* 0x00008f00416b7a23 */ /* 0x100fe40000010819 */
[----:B------:R-:W-:-:S02]  /*2670*/  FFMA.FTZ R106, R76, c[0x0][0x23c], -R25 ;  /* 0x00008f004c6a7a23 */ /* 0x000fc40000010819 */
[--C-:B------:R-:W-:Y:S01]  /*2680*/  FFMA.FTZ R104, R16, c[0x0][0x23c], -R25.reuse ;  /* 0x00008f0010687a23 */ /* 0x100fe20000010819 */
[----:B------:R-:W1:Y:S01]  /*2690*/  LDSM.16.MT88.4 R76, [R141+0x8000] ;  /* 0x008000008d4c783b */ /* 0x000e620000004200 */
[--C-:B------:R-:W-:Y:S01]  /*26a0*/  FFMA.FTZ R35, R6, c[0x0][0x23c], -R25.reuse ;  /* 0x00008f0006237a23 */ /* 0x100fe20000010819 */
[----:B------:R-:W2:Y:S01]  /*26b0*/  MUFU.EX2 R102, R102 ;  /* 0x0000006600667308 */ /* 0x000ea20000000800 */
[--C-:B------:R-:W-:Y:S01]  /*26c0*/  FFMA.FTZ R101, R7, c[0x0][0x23c], -R120.reuse ;  /* 0x00008f0007657a23 */ /* 0x100fe20000010878 */
[----:B------:R-:W-:Y:S01]  /*26d0*/  LDSM.16.MT88.4 R16, [R141+0x8800] ;  /* 0x008800008d10783b */ /* 0x000fe20000004200 */
[--C-:B------:R-:W-:Y:S02]  /*26e0*/  FFMA.FTZ R31, R11, c[0x0][0x23c], -R120.reuse ;  /* 0x00008f000b1f7a23 */ /* 0x100fe40000010878 */
[----:B------:R-:W-:Y:S01]  /*26f0*/  FFMA.FTZ R0, R9, c[0x0][0x23c], -R120 ;  /* 0x00008f0009007a23 */ /* 0x000fe20000010878 */
[----:B------:R-:W3:Y:S01]  /*2700*/  LDSM.16.MT88.4 R4, [R140+0xa000] ;  /* 0x00a000008c04783b */ /* 0x000ee20000004200 */
[--C-:B------:R-:W-:Y:S01]  /*2710*/  FFMA.FTZ R29, R10, c[0x0][0x23c], -R25.reuse ;  /* 0x00008f000a1d7a23 */ /* 0x100fe20000010819 */
[----:B------:R-:W-:Y:S01]  /*2720*/  MUFU.EX2 R103, R103 ;  /* 0x0000006700677308 */ /* 0x000fe20000000800 */
[----:B------:R-:W-:-:S02]  /*2730*/  FFMA.FTZ R33, R8, c[0x0][0x23c], -R25 ;  /* 0x00008f0008217a23 */ /* 0x000fc40000010819 */
[----:B------:R-:W4:Y:S01]  /*2740*/  LDSM.16.MT88.4 R8, [R142+0x8800] ;  /* 0x008800008e08783b */ /* 0x000f220000004200 */
[--C-:B------:R-:W-:Y:S02]  /*2750*/  FFMA.FTZ R30, R61, c[0x0][0x23c], -R120.reuse ;  /* 0x00008f003d1e7a23 */ /* 0x100fe40000010878 */
[--C-:B------:R-:W-:Y:S02]  /*2760*/  FFMA.FTZ R34, R12, c[0x0][0x23c], -R25.reuse ;  /* 0x00008f000c227a23 */ /* 0x100fe40000010819 */
[----:B------:R-:W5:Y:S01]  /*2770*/  MUFU.EX2 R32, R32 ;  /* 0x0000002000207308 */ /* 0x000f620000000800 */
[----:B--2---:R-:W-:Y:S01]  /*2780*/  F2FP.PACK_AB R64, R102, R105 ;  /* 0x000000696640723e */ /* 0x004fe200000000ff */
[----:B------:R-:W-:Y:S01]  /*2790*/  FFMA.FTZ R2, R2, c[0x0][0x23c], -R25 ;  /* 0x00008f0002027a23 */ /* 0x000fe20000010819 */
[----:B------:R-:W2:Y:S01]  /*27a0*/  LDSM.16.MT88.4 R12, [R140+0x8800] ;  /* 0x008800008c0c783b */ /* 0x000ea20000004200 */
[--C-:B------:R-:W-:Y:S02]  /*27b0*/  FFMA.FTZ R108, R115, c[0x0][0x23c], -R120.reuse ;  /* 0x00008f00736c7a23 */ /* 0x100fe40000010878 */
[----:B------:R-:W-:-:S02]  /*27c0*/  FFMA.FTZ R110, R113, c[0x0][0x23c], -R120 ;  /* 0x00008f00716e7a23 */ /* 0x000fc40000010878 */
[----:B------:R-:W-:Y:S01]  /*27d0*/  MUFU.EX2 R107, R107 ;  /* 0x0000006b006b7308 */ /* 0x000fe20000000800 */
[--C-:B------:R-:W-:Y:S02]  /*27e0*/  FFMA.FTZ R111, R111, c[0x0][0x23c], -R120.reuse ;  /* 0x00008f006f6f7a23 */ /* 0x100fe40000010878 */
[----:B------:R-:W-:Y:S02]  /*27f0*/  FFMA.FTZ R109, R109, c[0x0][0x23c], -R120 ;  /* 0x00008f006d6d7a23 */ /* 0x000fe40000010878 */
[--C-:B------:R-:W-:Y:S02]  /*2800*/  FFMA.FTZ R112, R112, c[0x0][0x23c], -R25.reuse ;  /* 0x00008f0070707a23 */ /* 0x100fe40000010819 */
[--C-:B------:R-:W-:Y:S01]  /*2810*/  FFMA.FTZ R113, R124, c[0x0][0x23c], -R25.reuse ;  /* 0x00008f007c717a23 */ /* 0x100fe20000010819 */
[----:B------:R-:W1:Y:S01]  /*2820*/  MUFU.EX2 R106, R106 ;  /* 0x0000006a006a7308 */ /* 0x000e620000000800 */
[----:B-----5:R-:W-:Y:S01]  /*2830*/  F2FP.PACK_AB R66, R32, R103 ;  /* 0x000000672042723e */ /* 0x020fe200000000ff */
[----:B------:R-:W-:-:S02]  /*2840*/  FFMA.FTZ R115, R122, c[0x0][0x23c], -R25 ;  /* 0x00008f007a737a23 */ /* 0x000fc40000010819 */
[--C-:B------:R-:W-:Y:S02]  /*2850*/  FFMA.FTZ R116, R116, c[0x0][0x23c], -R25.reuse ;  /* 0x00008f0074747a23 */ /* 0x100fe40000010819 */
[--C-:B------:R-:W-:Y:S02]  /*2860*/  FFMA.FTZ R122, R119, c[0x0][0x23c], -R120.reuse ;  /* 0x00008f00777a7a23 */ /* 0x100fe40000010878 */
[----:B------:R-:W-:Y:S01]  /*2870*/  MUFU.EX2 R104, R104 ;  /* 0x0000006800687308 */ /* 0x000fe20000000800 */
[--C-:B------:R-:W-:Y:S02]  /*2880*/  FFMA.FTZ R121, R121, c[0x0][0x23c], -R120.reuse ;  /* 0x00008f0079797a23 */ /* 0x100fe40000010878 */
[--C-:B------:R-:W-:Y:S02]  /*2890*/  FFMA.FTZ R117, R117, c[0x0][0x23c], -R120.reuse ;  /* 0x00008f0075757a23 */ /* 0x100fe40000010878 */
[--C-:B------:R-:W-:Y:S02]  /*28a0*/  FFMA.FTZ R119, R114, c[0x0][0x23c], -R25.reuse ;  /* 0x00008f0072777a23 */ /* 0x100fe40000010819 */
[----:B------:R-:W-:Y:S01]  /*28b0*/  FFMA.FTZ R120, R27, c[0x0][0x23c], -R120 ;  /* 0x00008f001b787a23 */ /* 0x000fe20000010878 */
[----:B------:R-:W5:Y:S01]  /*28c0*/  MUFU.EX2 R35, R35 ;  /* 0x0000002300237308 */ /* 0x000f620000000800 */
[----:B-1----:R-:W-:Y:S01]  /*28d0*/  F2FP.PACK_AB R65, R106, R107 ;  /* 0x0000006b6a41723e */ /* 0x002fe200000000ff */
[----:B------:R-:W-:-:S02]  /*28e0*/  FFMA.FTZ R118, R118, c[0x0][0x23c], -R25 ;  /* 0x00008f0076767a23 */ /* 0x000fc40000010819 */
[--C-:B------:R-:W-:Y:S02]  /*28f0*/  FFMA.FTZ R114, R26, c[0x0][0x23c], -R25.reuse ;  /* 0x00008f001a727a23 */ /* 0x100fe40000010819 */
[----:B------:R-:W-:Y:S02]  /*2900*/  FFMA.FTZ R123, R24, c[0x0][0x23c], -R25 ;  /* 0x00008f00187b7a23 */ /* 0x000fe40000010819 */
[----:B------:R-:W-:Y:S01]  /*2910*/  MUFU.EX2 R101, R101 ;  /* 0x0000006500657308 */ /* 0x000fe20000000800 */
[----:B------:R-:W-:Y:S01]  /*2920*/  FADD.FTZ R102, R105, R102 ;  /* 0x0000006669667221 */ /* 0x000fe20000010000 */
[----:B------:R-:W-:Y:S01]  /*2930*/  LDSM.16.MT88.4 R24, [R142+0x9800] ;  /* 0x009800008e18783b */ /* 0x000fe20000004200 */
[----:B------:R-:W-:Y:S02]  /*2940*/  FADD.FTZ R107, R107, R106 ;  /* 0x0000006a6b6b7221 */ /* 0x000fe40000010000 */
[----:B------:R-:W-:Y:S01]  /*2950*/  FADD.FTZ R103, R103, R102 ;  /* 0x0000006667677221 */ /* 0x000fe20000010000 */
[----:B-----5:R-:W-:-:S02]  /*2960*/  F2FP.PACK_AB R67, R35, R104 ;  /* 0x000000682343723e */ /* 0x020fc400000000ff */
[----:B------:R-:W1:Y:S01]  /*2970*/  MUFU.EX2 R30, R30 ;  /* 0x0000001e001e7308 */ /* 0x000e620000000800 */
[----:B------:R-:W-:Y:S02]  /*2980*/  FADD.FTZ R104, R104, R107 ;  /* 0x0000006b68687221 */ /* 0x000fe40000010000 */
[----:B------:R-:W-:Y:S02]  /*2990*/  FADD.FTZ R32, R32, R103 ;  /* 0x0000006720207221 */ /* 0x000fe40000010000 */
        /* <DEDUP_REMOVED lines=8> */
[----:B------:R-:W5:Y:S06]  /*2a20*/  MUFU.EX2 R29, R29 ;  /* 0x0000001d001d7308 */ /* 0x000f6c0000000800 */
        /* <DEDUP_REMOVED lines=20> */
[C---:B---3--:R-:W-:Y:S02]  /*2b70*/  HMMA.16816.F32 R60, R64.reuse, R4, RZ ;  /* 0x00000004403c723c */ /* 0x048fe400000018ff */
[----:B------:R-:W-:Y:S05]  /*2b80*/  MUFU.EX2 R121, R121 ;  /* 0x0000007900797308 */ /* 0x000fea0000000800 */
[----:B-1----:R-:W-:Y:S01]  /*2b90*/  F2FP.PACK_AB R4, R30, R101 ;  /* 0x000000651e04723e */ /* 0x002fe200000000ff */
[----:B------:R-:W-:Y:S01]  /*2ba0*/  HMMA.16816.F32 R64, R64, R6, RZ ;  /* 0x000000064040723c */ /* 0x000fe200000018ff */
[----:B-----5:R-:W-:Y:S01]  /*2bb0*/  F2FP.PACK_AB R5, R29, R34 ;  /* 0x000000221d05723e */ /* 0x020fe200000000ff */
        /* <DEDUP_REMOVED lines=10> */
[----:B----4-:R-:W-:Y:S01]  /*2c60*/  HMMA.16816.F32 R88, R4, R8, R88 ;  /* 0x000000080458723c */ /* 0x010fe20000001858 */
[----:B------:R-:W-:Y:S01]  /*2c70*/  FADD.FTZ R31, R0, R31 ;  /* 0x0000001f001f7221 */ /* 0x000fe20000010000 */
[----:B------:R-:W-:Y:S01]  /*2c80*/  MUFU.EX2 R120, R120 ;  /* 0x0000007800787308 */ /* 0x000fe20000000800 */
[----:B------:R-:W-:-:S05]  /*2c90*/  FADD.FTZ R33, R2, R33 ;  /* 0x0000002102217221 */ /* 0x000fca0000010000 */
[C---:B------:R-:W-:Y:S01]  /*2ca0*/  HMMA.16816.F32 R84, R4.reuse, R10, R84 ;  /* 0x0000000a0454723c */ /* 0x040fe20000001854 */
[----:B------:R-:W3:Y:S01]  /*2cb0*/  LDSM.16.MT88.4 R8, [R142+0xa800] ;  /* 0x00a800008e08783b */ /* 0x000ee20000004200 */
[----:B------:R-:W-:Y:S06]  /*2cc0*/  MUFU.EX2 R118, R118 ;  /* 0x0000007600767308 */ /* 0x000fec0000000800 */
[C---:B------:R-:W-:Y:S02]  /*2cd0*/  HMMA.16816.F32 R96, R4.reuse, R20, R96 ;  /* 0x000000140460723c */ /* 0x040fe40000001860 */
[----:B------:R-:W4:Y:S06]  /*2ce0*/  MUFU.EX2 R119, R119 ;  /* 0x0000007700777308 */ /* 0x000f2c0000000800 */
[C---:B------:R-:W-:Y:S01]  /*2cf0*/  HMMA.16816.F32 R92, R4.reuse, R22, R92 ;  /* 0x00000016045c723c */ /* 0x040fe2000000185c */
[----:B------:R-:W5:Y:S01]  /*2d00*/  LDSM.16.MT88.4 R20, [R143+0xa800] ;  /* 0x00a800008f14783b */ /* 0x000f620000004200 */
[----:B------:R-:W-:Y:S06]  /*2d10*/  MUFU.EX2 R114, R114 ;  /* 0x0000007200727308 */ /* 0x000fec0000000800 */
[C---:B------:R-:W-:Y:S02]  /*2d20*/  HMMA.16816.F32 R80, R4.reuse, R16, R80 ;  /* 0x000000100450723c */ /* 0x040fe40000001850 */
[----:B------:R-:W1:Y:S06]  /*2d30*/  MUFU.EX2 R123, R123 ;  /* 0x0000007b007b7308 */ /* 0x000e6c0000000800 */
[C---:B------:R-:W-:Y:S01]  /*2d40*/  HMMA.16816.F32 R76, R4.reuse, R18, R76 ;  /* 0x00000012044c723c */ /* 0x040fe2000000184c */
[----:B------:R-:W1:Y:S07]  /*2d50*/  LDSM.16.MT88.4 R16, [R141+0xa800] ;  /* 0x00a800008d10783b */ /* 0x000e6e0000004200 */
[C---:B--2---:R-:W-:Y:S08]  /*2d60*/  HMMA.16816.F32 R72, R4.reuse, R12, R72 ;  /* 0x0000000c0448723c */ /* 0x044ff00000001848 */
[C---:B------:R-:W-:Y:S01]  /*2d70*/  HMMA.16816.F32 R68, R4.reuse, R14, R68 ;  /* 0x0000000e0444723c */ /* 0x040fe20000001844 */
[----:B------:R-:W2:Y:S07]  /*2d80*/  LDSM.16.MT88.4 R12, [R140+0xa800] ;  /* 0x00a800008c0c783b */ /* 0x000eae0000004200 */
[C---:B---3--:R-:W-:Y:S08]  /*2d90*/  HMMA.16816.F32 R44, R4.reuse, R8, R44 ;  /* 0x00000008042c723c */ /* 0x048ff0000000182c */
[C---:B------:R-:W-:Y:S01]  /*2da0*/  HMMA.16816.F32 R48, R4.reuse, R10, R48 ;  /* 0x0000000a0430723c */ /* 0x040fe20000001830 */
[----:B------:R-:W3:Y:S07]  /*2db0*/  LDSM.16.MT88.4 R8, [R143+0x9000] ;  /* 0x009000008f08783b */ /* 0x000eee0000004200 */
[C---:B-----5:R-:W-:Y:S08]  /*2dc0*/  HMMA.16816.F32 R36, R4.reuse, R20, R36 ;  /* 0x000000140424723c */ /* 0x060ff00000001824 */
[C---:B------:R-:W-:Y:S01]  /*2dd0*/  HMMA.16816.F32 R40, R4.reuse, R22, R40 ;  /* 0x000000160428723c */ /* 0x040fe20000001828 */
[----:B------:R-:W5:Y:S07]  /*2de0*/  LDSM.16.MT88.4 R20, [R142+0x9000] ;  /* 0x009000008e14783b */ /* 0x000f6e0000004200 */
[C---:B-1----:R-:W-:Y:S08]  /*2df0*/  HMMA.16816.F32 R52, R4.reuse, R16, R52 ;  /* 0x000000100434723c */ /* 0x042ff00000001834 */
[C---:B------:R-:W-:Y:S01]  /*2e00*/  HMMA.16816.F32 R56, R4.reuse, R18, R56 ;  /* 0x000000120438723c */ /* 0x040fe20000001838 */
[----:B------:R-:W1:Y:S07]  /*2e10*/  LDSM.16.MT88.4 R16, [R141+0x9000] ;  /* 0x009000008d10783b */ /* 0x000e6e0000004200 */
        /* <DEDUP_REMOVED lines=32> */
[----:B------:R-:W-:Y:S07]  /*3020*/  LDSM.16.MT88.4 R20, [R140+0x9800] ;  /* 0x009800008c14783b */ /* 0x000fee0000004200 */
[C---:B-1----:R-:W-:Y:S08]  /*3030*/  HMMA.16816.F32 R60, R4.reuse, R16, R60 ;  /* 0x00000010043c723c */ /* 0x042ff0000000183c */
[C---:B--2---:R-:W-:Y:S08]  /*3040*/  HMMA.16816.F32 R52, R4.reuse, R12, R52 ;  /* 0x0000000c0434723c */ /* 0x044ff00000001834 */
[C---:B------:R-:W-:Y:S01]  /*3050*/  HMMA.16816.F32 R56, R4.reuse, R14, R56 ;  /* 0x0000000e0438723c */ /* 0x040fe20000001838 */
[----:B------:R-:W1:Y:S07]  /*3060*/  LDSM.16.MT88.4 R12, [R141+0x9800] ;  /* 0x009800008d0c783b */ /* 0x000e6e0000004200 */
[----:B------:R-:W-:Y:S01]  /*3070*/  HMMA.16816.F32 R64, R4, R18, R64 ;  /* 0x000000120440723c */ /* 0x000fe20000001840 */
[----:B------:R-:W-:Y:S06]  /*3080*/  LDSM.16.MT88.4 R16, [R142+0xb800] ;  /* 0x00b800008e10783b */ /* 0x000fec0000004200 */
[----:B------:R-:W-:Y:S01]  /*3090*/  F2FP.PACK_AB R4, R122, R121 ;  /* 0x000000797a04723e */ /* 0x000fe200000000ff */
[----:B------:R-:W-:Y:S01]  /*30a0*/  FADD.FTZ R121, R121, R110 ;  /* 0x0000006e79797221 */ /* 0x000fe20000010000 */
[----:B----4-:R-:W-:Y:S01]  /*30b0*/  F2FP.PACK_AB R5, R119, R118 ;  /* 0x000000767705723e */ /* 0x010fe200000000ff */
        /* <DEDUP_REMOVED lines=34> */
.L_x_472:
        /* <DEDUP_REMOVED lines=29> */
.L_x_470:
[----:B------:R-:W-:Y:S01]  /*34b0*/  SHF.R.S32.HI R2, RZ, 0x1f, R161 ;  /* 0x0000001fff027819 */ /* 0x000fe200000114a1 */
[----:B------:R-:W-:Y:S04]  /*34c0*/  DEPBAR.LE SB0, 0x0 ;  /* 0x000080000000791a */ /* 0x000fe80000000000 */
[----:B------:R-:W-:Y:S01]  /*34d0*/  BAR.SYNC.DEFER_BLOCKING 0x0 ;  /* 0x0000000000007b1d */ /* 0x000fe20000010000 */
[----:B------:R-:W-:Y:S02]  /*34e0*/  IMAD R2, R2, c[0x0][0x1a0], RZ ;  /* 0x0000680002027a24 */ /* 0x000fe400078e02ff */
[C---:B------:R-:W-:Y:S04]  /*34f0*/  IMAD.WIDE.U32 R100, R161.reuse, c[0x0][0x1a0], RZ ;  /* 0x00006800a1647a25 */ /* 0x040fe800078e00ff */
[----:B------:R-:W-:Y:S01]  /*3500*/  IMAD R2, R161, c[0x0][0x1a4], R2 ;  /* 0x00006900a1027a24 */ /* 0x000fe200078e0202 */
[C---:B------:R-:W-:Y:S04]  /*3510*/  LEA R3, P0, R100.reuse, R154, 0x6 ;  /* 0x0000009a64037211 */ /* 0x040fe800078030ff */
[----:B------:R-:W-:Y:S02]  /*3520*/  IADD3 R2, R101, R2, RZ ;  /* 0x0000000265027210 */ /* 0x000fe40007ffe0ff */
[C---:B------:R-:W-:Y:S02]  /*3530*/  LEA R168, P1, R3.reuse, c[0x0][0x170], 0x1 ;  /* 0x00005c0003a87a11 */ /* 0x040fe400078208ff */
        /* <DEDUP_REMOVED lines=10> */
[----:B------:R-:W-:Y:S04]  /*35e0*/  IADD3.X R3, R101, UR5, RZ, P1, !PT ;  /* 0x0000000565037c10 */ /* 0x000fe80008ffe4ff */
[----:B------:R1:W-:Y:S01]  /*35f0*/  LDGSTS.E.BYPASS.LTC128B.128 [R152+0xa000], [R168.64+0x80] ;  /* 0x0a000080a8987fae */ /* 0x0003e2000b901d4a */
[----:B------:R-:W-:Y:S02]  /*3600*/  IADD3.X R171, R3, UR5, RZ, P0, !PT ;  /* 0x0000000503ab7c10 */ /* 0x000fe400087fe4ff */
[----:B------:R-:W-:Y:S04]  /*3610*/  ISETP.GT.AND P0, PT, R161, RZ, PT ;  /* 0x000000ffa100720c */ /* 0x000fe80003f04270 */
[----:B------:R2:W-:Y:S07]  /*3620*/  LDGSTS.E.BYPASS.LTC128B.128 [R152+0x8800], [R100.64] ;  /* 0x0880000064987fae */ /* 0x0005ee000b901d4a */
[----:B------:R2:W-:Y:S07]  /*3630*/  LDGSTS.E.BYPASS.LTC128B.128 [R152+0xa800], [R100.64+0x80] ;  /* 0x0a80008064987fae */ /* 0x0005ee000b901d4a */
[----:B------:R3:W-:Y:S07]  /*3640*/  LDGSTS.E.BYPASS.LTC128B.128 [R152+0x9000], [R2.64] ;  /* 0x0900000002987fae */ /* 0x0007ee000b901d4a */
[----:B------:R3:W-:Y:S07]  /*3650*/  LDGSTS.E.BYPASS.LTC128B.128 [R152+0xb000], [R2.64+0x80] ;  /* 0x0b00008002987fae */ /* 0x0007ee000b901d4a */
[----:B------:R4:W-:Y:S07]  /*3660*/  LDGSTS.E.BYPASS.LTC128B.128 [R152+0x9800], [R170.64] ;  /* 0x09800000aa987fae */ /* 0x0009ee000b901d4a */
[----:B------:R4:W-:Y:S07]  /*3670*/  LDGSTS.E.BYPASS.LTC128B.128 [R152+0xb800], [R170.64+0x80] ;  /* 0x0b800080aa987fae */ /* 0x0009ee000b901d4a */
[----:B------:R-:W-:Y:S07]  /*3680*/  LDSM.16.M88.4 R104, [R150] ;  /* 0x000000009668783b */ /* 0x000fee0000000200 */
[----:B------:R-:W5:Y:S07]  /*3690*/  LDSM.16.M88.4 R108, [R149] ;  /* 0x00000000956c783b */ /* 0x000f6e0000000200 */
[----:B------:R-:W1:Y:S07]  /*36a0*/  LDSM.16.M88.4 R112, [R149+0x800] ;  /* 0x000800009570783b */ /* 0x000e6e0000000200 */
[----:B------:R-:W1:Y:S07]  /*36b0*/  LDSM.16.M88.4 R116, [R149+0x1000] ;  /* 0x001000009574783b */ /* 0x000e6e0000000200 */
[----:B------:R-:W0:Y:S07]  /*36c0*/  LDGDEPBAR ;  /* 0x00000000000079af */ /* 0x000e2e0000000000 */
[----:B------:R-:W2:Y:S07]  /*36d0*/  LDSM.16.M88.4 R120, [R149+0x1800] ;  /* 0x001800009578783b */ /* 0x000eae0000000200 */
[----:B------:R-:W-:Y:S01]  /*36e0*/  LDSM.16.M88.4 R124, [R148] ;  /* 0x00000000947c783b */ /* 0x000fe20000000200 */
[C---:B-----5:R-:W-:Y:S06]  /*36f0*/  HMMA.16816.F32 R4, R104.reuse, R108, RZ ;  /* 0x0000006c6804723c */ /* 0x060fec00000018ff */
[----:B------:R-:W5:Y:S02]  /*3700*/  LDSM.16.M88.4 R128, [R147] ;  /* 0x000000009380783b */ /* 0x000f640000000200 */
[C---:B------:R-:W-:Y:S05]  /*3710*/  HMMA.16816.F32 R8, R104.reuse, R110, RZ ;  /* 0x0000006e6808723c */ /* 0x040fea00000018ff */
[----:B------:R-:W3:Y:S03]  /*3720*/  LDSM.16.M88.4 R108, [R139] ;  /* 0x000000008b6c783b */ /* 0x000ee60000000200 */
[C---:B-1----:R-:W-:Y:S08]  /*3730*/  HMMA.16816.F32 R12, R104.reuse, R112, RZ ;  /* 0x00000070680c723c */ /* 0x042ff000000018ff */
[C---:B------:R-:W-:Y:S01]  /*3740*/  HMMA.16816.F32 R16, R104.reuse, R114, RZ ;  /* 0x000000726810723c */ /* 0x040fe200000018ff */
[----:B------:R-:W1:Y:S07]  /*3750*/  LDSM.16.M88.4 R112, [R138] ;  /* 0x000000008a70783b */ /* 0x000e6e0000000200 */
[C---:B------:R-:W-:Y:S08]  /*3760*/  HMMA.16816.F32 R20, R104.reuse, R116, RZ ;  /* 0x000000746814723c */ /* 0x040ff000000018ff */
[C---:B------:R-:W-:Y:S01]  /*3770*/  HMMA.16816.F32 R24, R104.reuse, R118, RZ ;  /* 0x000000766818723c */ /* 0x040fe200000018ff */
[----:B------:R-:W-:Y:S07]  /*3780*/  LDSM.16.M88.4 R116, [R146] ;  /* 0x000000009274783b */ /* 0x000fee0000000200 */
[C---:B--2---:R-:W-:Y:S08]  /*3790*/  HMMA.16816.F32 R28, R104.reuse, R120, RZ ;  /* 0x00000078681c723c */ /* 0x044ff000000018ff */
[----:B------:R-:W-:Y:S01]  /*37a0*/  HMMA.16816.F32 R32, R104, R122, RZ ;  /* 0x0000007a6820723c */ /* 0x000fe200000018ff */
[----:B------:R-:W2:Y:S07]  /*37b0*/  LDSM.16.M88.4 R104, [R137] ;  /* 0x000000008968783b */ /* 0x000eae0000000200 */
[C---:B-----5:R-:W-:Y:S01]  /*37c0*/  HMMA.16816.F32 R4, R124.reuse, R128, R4 ;  /* 0x000000807c04723c */ /* 0x060fe20000001804 */
[----:B------:R-:W5:Y:S07]  /*37d0*/  LDSM.16.M88.4 R120, [R145] ;  /* 0x000000009178783b */ /* 0x000f6e0000000200 */
[C---:B------:R-:W-:Y:S01]  /*37e0*/  HMMA.16816.F32 R8, R124.reuse, R130, R8 ;  /* 0x000000827c08723c */ /* 0x040fe20000001808 */
[----:B------:R-:W4:Y:S07]  /*37f0*/  LDSM.16.M88.4 R128, [R145+0x800] ;  /* 0x000800009180783b */ /* 0x000f2e0000000200 */
[C---:B---3--:R-:W-:Y:S08]  /*3800*/  HMMA.16816.F32 R12, R124.reuse, R108, R12 ;  /* 0x0000006c7c0c723c */ /* 0x048ff0000000180c */
[C---:B------:R-:W-:Y:S01]  /*3810*/  HMMA.16816.F32 R16, R124.reuse, R110, R16 ;  /* 0x0000006e7c10723c */ /* 0x040fe20000001810 */
[----:B------:R-:W-:Y:S07]  /*3820*/  LDSM.16.M88.4 R108, [R145+0x1800] ;  /* 0x00180000916c783b */ /* 0x000fee0000000200 */
[C---:B-1----:R-:W-:Y:S08]  /*3830*/  HMMA.16816.F32 R20, R124.reuse, R112, R20 ;  /* 0x000000707c14723c */ /* 0x042ff00000001814 */
[C---:B------:R-:W-:Y:S01]  /*3840*/  HMMA.16816.F32 R24, R124.reuse, R114, R24 ;  /* 0x000000727c18723c */ /* 0x040fe20000001818 */
[----:B------:R-:W-:Y:S07]  /*3850*/  LDSM.16.M88.4 R112, [R144] ;  /* 0x000000009070783b */ /* 0x000fee0000000200 */
[C---:B--2---:R-:W-:Y:S08]  /*3860*/  HMMA.16816.F32 R28, R124.reuse, R104, R28 ;  /* 0x000000687c1c723c */ /* 0x044ff0000000181c */
[----:B------:R-:W-:Y:S01]  /*3870*/  HMMA.16816.F32 R32, R124, R106, R32 ;  /* 0x0000006a7c20723c */ /* 0x000fe20000001820 */
[----:B------:R-:W1:Y:S07]  /*3880*/  LDSM.16.M88.4 R104, [R145+0x1000] ;  /* 0x001000009168783b */ /* 0x000e6e0000000200 */
[C---:B-----5:R-:W-:Y:S01]  /*3890*/  HMMA.16816.F32 R4, R116.reuse, R120, R4 ;  /* 0x000000787404723c */ /* 0x060fe20000001804 */
[----:B------:R-:W2:Y:S07]  /*38a0*/  LDSM.16.M88.4 R124, [R136] ;  /* 0x00000000887c783b */ /* 0x000eae0000000200 */
[C---:B------:R-:W-:Y:S01]  /*38b0*/  HMMA.16816.F32 R8, R116.reuse, R122, R8 ;  /* 0x0000007a7408723c */ /* 0x040fe20000001808 */
[----:B------:R-:W3:Y:S07]  /*38c0*/  LDSM.16.M88.4 R120, [R136+0x800] ;  /* 0x000800008878783b */ /* 0x000eee0000000200 */
[C---:B----4-:R-:W-:Y:S08]  /*38d0*/  HMMA.16816.F32 R12, R116.reuse, R128, R12 ;  /* 0x00000080740c723c */ /* 0x050ff0000000180c */
[C---:B------:R-:W-:Y:S01]  /*38e0*/  HMMA.16816.F32 R16, R116.reuse, R130, R16 ;  /* 0x000000827410723c */ /* 0x040fe20000001810 */
[----:B------:R-:W4:Y:S07]  /*38f0*/  LDSM.16.M88.4 R128, [R136+0x1000] ;  /* 0x001000008880783b */ /* 0x000f2e0000000200 */
[C---:B-1----:R-:W-:Y:S08]  /*3900*/  HMMA.16816.F32 R20, R116.reuse, R104, R20 ;  /* 0x000000687414723c */ /* 0x042ff00000001814 */
[C---:B------:R-:W-:Y:S01]  /*3910*/  HMMA.16816.F32 R24, R116.reuse, R106, R24 ;  /* 0x0000006a7418723c */ /* 0x040fe20000001818 */
[----:B------:R-:W1:Y:S07]  /*3920*/  LDSM.16.M88.4 R104, [R136+0x1800] ;  /* 0x001800008868783b */ /* 0x000e6e0000000200 */
[C---:B------:R-:W-:Y:S08]  /*3930*/  HMMA.16816.F32 R28, R116.reuse, R108, R28 ;  /* 0x0000006c741c723c */ /* 0x040ff0000000181c */
[----:B------:R-:W-:Y:S01]  /*3940*/  HMMA.16816.F32 R32, R116, R110, R32 ;  /* 0x0000006e7420723c */ /* 0x000fe20000001820 */
[----:B------:R-:W-:Y:S07]  /*3950*/  LDSM.16.M88.4 R108, [R150+0x2000] ;  /* 0x00200000966c783b */ /* 0x000fee0000000200 */
[C---:B--2---:R-:W-:Y:S01]  /*3960*/  HMMA.16816.F32 R4, R112.reuse, R124, R4 ;  /* 0x0000007c7004723c */ /* 0x044fe20000001804 */
[----:B------:R-:W2:Y:S07]  /*3970*/  LDSM.16.M88.4 R116, [R149+0x2000] ;  /* 0x002000009574783b */ /* 0x000eae0000000200 */
[C---:B------:R-:W-:Y:S01]  /*3980*/  HMMA.16816.F32 R8, R112.reuse, R126, R8 ;  /* 0x0000007e7008723c */ /* 0x040fe20000001808 */
[----:B------:R-:W5:Y:S07]  /*3990*/  LDSM.16.M88.4 R124, [R149+0x2800] ;  /* 0x00280000957c783b */ /* 0x000f6e0000000200 */
[C---:B---3--:R-:W-:Y:S08]  /*39a0*/  HMMA.16816.F32 R12, R112.reuse, R120, R12 ;  /* 0x00000078700c723c */ /* 0x048ff0000000180c */
[C---:B------:R-:W-:Y:S01]  /*39b0*/  HMMA.16816.F32 R16, R112.reuse, R122, R16 ;  /* 0x0000007a7010723c */ /* 0x040fe20000001810 */
[----:B------:R-:W3:Y:S07]  /*39c0*/  LDSM.16.M88.4 R120, [R149+0x3000] ;  /* 0x003000009578783b */ /* 0x000eee0000000200 */
[C---:B----4-:R-:W-:Y:S08]  /*39d0*/  HMMA.16816.F32 R20, R112.reuse, R128, R20 ;  /* 0x000000807014723c */ /* 0x050ff00000001814 */
[C---:B------:R-:W-:Y:S01]  /*39e0*/  HMMA.16816.F32 R24, R112.reuse, R130, R24 ;  /* 0x000000827018723c */ /* 0x040fe20000001818 */
[----:B------:R-:W4:Y:S07]  /*39f0*/  LDSM.16.M88.4 R128, [R149+0x3800] ;  /* 0x003800009580783b */ /* 0x000f2e0000000200 */
[C---:B-1----:R-:W-:Y:S08]  /*3a00*/  HMMA.16816.F32 R28, R112.reuse, R104, R28 ;  /* 0x00000068701c723c */ /* 0x042ff0000000181c */
[----:B------:R-:W-:Y:S01]  /*3a10*/  HMMA.16816.F32 R32, R112, R106, R32 ;  /* 0x0000006a7020723c */ /* 0x000fe20000001820 */
[----:B------:R-:W-:Y:S07]  /*3a20*/  LDSM.16.M88.4 R104, [R148+0x2000] ;  /* 0x002000009468783b */ /* 0x000fee0000000200 */
[C---:B--2---:R-:W-:Y:S01]  /*3a30*/  HMMA.16816.F32 R4, R108.reuse, R116, R4 ;  /* 0x000000746c04723c */ /* 0x044fe20000001804 */
[----:B------:R-:W1:Y:S07]  /*3a40*/  LDSM.16.M88.4 R112, [R135] ;  /* 0x000000008770783b */ /* 0x000e6e0000000200 */
[C---:B------:R-:W-:Y:S01]  /*3a50*/  HMMA.16816.F32 R8, R108.reuse, R118, R8 ;  /* 0x000000766c08723c */ /* 0x040fe20000001808 */
[----:B------:R-:W2:Y:S07]  /*3a60*/  LDSM.16.M88.4 R116, [R134] ;  /* 0x000000008674783b */ /* 0x000eae0000000200 */
[C---:B-----5:R-:W-:Y:S08]  /*3a70*/  HMMA.16816.F32 R12, R108.reuse, R124, R12 ;  /* 0x0000007c6c0c723c */ /* 0x060ff0000000180c */
[C---:B------:R-:W-:Y:S01]  /*3a80*/  HMMA.16816.F32 R16, R108.reuse, R126, R16 ;  /* 0x0000007e6c10723c */ /* 0x040fe20000001810 */
[----:B------:R-:W5:Y:S07]  /*3a90*/  LDSM.16.M88.4 R124, [R133] ;  /* 0x00000000857c783b */ /* 0x000f6e0000000200 */
[C---:B---3--:R-:W-:Y:S08]  /*3aa0*/  HMMA.16816.F32 R20, R108.reuse, R120, R20 ;  /* 0x000000786c14723c */ /* 0x048ff00000001814 */
[C---:B------:R-:W-:Y:S01]  /*3ab0*/  HMMA.16816.F32 R24, R108.reuse, R122, R24 ;  /* 0x0000007a6c18723c */ /* 0x040fe20000001818 */
[----:B------:R-:W3:Y:S07]  /*3ac0*/  LDSM.16.M88.4 R120, [R132] ;  /* 0x000000008478783b */ /* 0x000eee0000000200 */
[C---:B----4-:R-:W-:Y:S08]  /*3ad0*/  HMMA.16816.F32 R28, R108.reuse, R128, R28 ;  /* 0x000000806c1c723c */ /* 0x050ff0000000181c */
[----:B------:R-:W-:Y:S01]  /*3ae0*/  HMMA.16816.F32 R32, R108, R130, R32 ;  /* 0x000000826c20723c */ /* 0x000fe20000001820 */
[----:B------:R-:W-:Y:S07]  /*3af0*/  LDSM.16.M88.4 R108, [R146+0x2000] ;  /* 0x00200000926c783b */ /* 0x000fee0000000200 */
[----:B------:R-:W4:Y:S01]  /*3b00*/  LDSM.16.M88.4 R128, [R145+0x2000] ;  /* 0x002000009180783b */ /* 0x000f220000000200 */
[C---:B-1----:R-:W-:Y:S08]  /*3b10*/  HMMA.16816.F32 R4, R104.reuse, R112, R4 ;  /* 0x000000706804723c */ /* 0x042ff00000001804 */
[C---:B------:R-:W-:Y:S01]  /*3b20*/  HMMA.16816.F32 R8, R104.reuse, R114, R8 ;  /* 0x000000726808723c */ /* 0x040fe20000001808 */
[----:B------:R-:W1:Y:S07]  /*3b30*/  LDSM.16.M88.4 R112, [R145+0x2800] ;  /* 0x002800009170783b */ /* 0x000e6e0000000200 */
[C---:B--2---:R-:W-:Y:S08]  /*3b40*/  HMMA.16816.F32 R12, R104.reuse, R116, R12 ;  /* 0x00000074680c723c */ /* 0x044ff0000000180c */
[C---:B------:R-:W-:Y:S01]  /*3b50*/  HMMA.16816.F32 R16, R104.reuse, R118, R16 ;  /* 0x000000766810723c */ /* 0x040fe20000001810 */
[----:B------:R-:W2:Y:S07]  /*3b60*/  LDSM.16.M88.4 R116, [R145+0x3000] ;  /* 0x003000009174783b */ /* 0x000eae0000000200 */
[C---:B-----5:R-:W-:Y:S08]  /*3b70*/  HMMA.16816.F32 R20, R104.reuse, R124, R20 ;  /* 0x0000007c6814723c */ /* 0x060ff00000001814 */
[C---:B------:R-:W-:Y:S01]  /*3b80*/  HMMA.16816.F32 R24, R104.reuse, R126, R24 ;  /* 0x0000007e6818723c */ /* 0x040fe20000001818 */
[----:B------:R-:W-:Y:S07]  /*3b90*/  LDSM.16.M88.4 R124, [R136+0x2000] ;  /* 0x00200000887c783b */ /* 0x000fee0000000200 */
[C---:B---3--:R-:W-:Y:S08]  /*3ba0*/  HMMA.16816.F32 R28, R104.reuse, R120, R28 ;  /* 0x00000078681c723c */ /* 0x048ff0000000181c */
[----:B------:R-:W-:Y:S01]  /*3bb0*/  HMMA.16816.F32 R32, R104, R122, R32 ;  /* 0x0000007a6820723c */ /* 0x000fe20000001820 */
[----:B------:R-:W3:Y:S07]  /*3bc0*/  LDSM.16.M88.4 R104, [R145+0x3800] ;  /* 0x003800009168783b */ /* 0x000eee0000000200 */
[----:B------:R-:W5:Y:S01]  /*3bd0*/  LDSM.16.M88.4 R120, [R144+0x2000] ;  /* 0x002000009078783b */ /* 0x000f620000000200 */
[C---:B----4-:R-:W-:Y:S08]  /*3be0*/  HMMA.16816.F32 R4, R108.reuse, R128, R4 ;  /* 0x000000806c04723c */ /* 0x050ff00000001804 */
[C---:B------:R-:W-:Y:S08]  /*3bf0*/  HMMA.16816.F32 R8, R108.reuse, R130, R8 ;  /* 0x000000826c08723c */ /* 0x040ff00000001808 */
[C---:B-1----:R-:W-:Y:S08]  /*3c00*/  HMMA.16816.F32 R12, R108.reuse, R112, R12 ;  /* 0x000000706c0c723c */ /* 0x042ff0000000180c */
[C---:B------:R-:W-:Y:S08]  /*3c10*/  HMMA.16816.F32 R16, R108.reuse, R114, R16 ;  /* 0x000000726c10723c */ /* 0x040ff00000001810 */
[C---:B--2---:R-:W-:Y:S08]  /*3c20*/  HMMA.16816.F32 R20, R108.reuse, R116, R20 ;  /* 0x000000746c14723c */ /* 0x044ff00000001814 */
[C---:B------:R-:W-:Y:S08]  /*3c30*/  HMMA.16816.F32 R24, R108.reuse, R118, R24 ;  /* 0x000000766c18723c */ /* 0x040ff00000001818 */
[C---:B---3--:R-:W-:Y:S08]  /*3c40*/  HMMA.16816.F32 R28, R108.reuse, R104, R28 ;  /* 0x000000686c1c723c */ /* 0x048ff0000000181c */
[----:B------:R-:W-:Y:S01]  /*3c50*/  HMMA.16816.F32 R32, R108, R106, R32 ;  /* 0x0000006a6c20723c */ /* 0x000fe20000001820 */
[----:B------:R-:W1:Y:S07]  /*3c60*/  LDSM.16.M88.4 R104, [R136+0x2800] ;  /* 0x002800008868783b */ /* 0x000e6e0000000200 */
[----:B------:R-:W2:Y:S01]  /*3c70*/  LDSM.16.M88.4 R108, [R136+0x3000] ;  /* 0x00300000886c783b */ /* 0x000ea20000000200 */
[C---:B-----5:R-:W-:Y:S08]  /*3c80*/  HMMA.16816.F32 R4, R120.reuse, R124, R4 ;  /* 0x0000007c7804723c */ /* 0x060ff00000001804 */
[C---:B------:R-:W-:Y:S11]  /*3c90*/  HMMA.16816.F32 R8, R120.reuse, R126, R8 ;  /* 0x0000007e7808723c */ /* 0x040ff60000001808 */
[----:B------:R-:W-:Y:S05]  /*3ca0*/  @!UPT UIADD3 URZ, URZ, URZ, URZ ;  /* 0x0000003f3f3ff290 */ /* 0x000fea000fffe03f */
[----:B------:R-:W-:Y:S02]  /*3cb0*/  FMUL.FTZ R194, R4, c[0x0][0x2ec] ;  /* 0x0000bb0004c27a20 */ /* 0x000fe40000410000 */
[----:B------:R-:W-:Y:S02]  /*3cc0*/  FMUL.FTZ R192, R5, c[0x0][0x2ec] ;  /* 0x0000bb0005c07a20 */ /* 0x000fe40000410000 */
[----:B------:R-:W-:Y:S02]  /*3cd0*/  FMUL.FTZ R193, R6, c[0x0][0x2ec] ;  /* 0x0000bb0006c17a20 */ /* 0x000fe40000410000 */
[----:B------:R-:W3:Y:S01]  /*3ce0*/  MUFU.TANH R194, R194 ;  /* 0x000000c200c27308 */ /* 0x000ee20000002400 */
[----:B------:R-:W-:Y:S01]  /*3cf0*/  FMUL.FTZ R191, R7, c[0x0][0x2ec] ;  /* 0x0000bb0007bf7a20 */ /* 0x000fe20000410000 */
[C---:B-1----:R-:W-:Y:S03]  /*3d00*/  HMMA.16816.F32 R12, R120.reuse, R104, R12 ;  /* 0x00000068780c723c */ /* 0x042fe6000000180c */
[----:B------:R-:W-:Y:S02]  /*3d10*/  FMUL.FTZ R190, R8, c[0x0][0x2ec] ;  /* 0x0000bb0008be7a20 */ /* 0x000fe40000410000 */
[----:B------:R-:W-:Y:S02]  /*3d20*/  FMUL.FTZ R196, R9, c[0x0][0x2ec] ;  /* 0x0000bb0009c47a20 */ /* 0x000fe40000410000 */
[----:B------:R-:W-:Y:S01]  /*3d30*/  FMUL.FTZ R197, R10, c[0x0][0x2ec] ;  /* 0x0000bb000ac57a20 */ /* 0x000fe20000410000 */
[----:B------:R-:W1:Y:S01]  /*3d40*/  MUFU.TANH R192, R192 ;  /* 0x000000c000c07308 */ /* 0x000e620000002400 */
[C---:B------:R-:W-:Y:S01]  /*3d50*/  HMMA.16816.F32 R16, R120.reuse, R106, R16 ;  /* 0x0000006a7810723c */ /* 0x040fe20000001810 */
[----:B------:R-:W4:Y:S01]  /*3d60*/  LDSM.16.M88.4 R104, [R136+0x3800] ;  /* 0x003800008868783b */ /* 0x000f220000000200 */
[----:B------:R-:W-:Y:S04]  /*3d70*/  DEPBAR.LE SB0, 0x0 ;  /* 0x000080000000791a */ /* 0x000fe80000000000 */
[----:B------:R-:W-:Y:S02]  /*3d80*/  FMUL.FTZ R195, R11, c[0x0][0x2ec] ;  /* 0x0000bb000bc37a20 */ /* 0x000fe40000410000 */
[C---:B--2---:R-:W-:Y:S01]  /*3d90*/  HMMA.16816.F32 R20, R120.reuse, R108, R20 ;  /* 0x0000006c7814723c */ /* 0x044fe20000001814 */
[----:B------:R-:W2:Y:S01]  /*3da0*/  MUFU.TANH R193, R193 ;  /* 0x000000c100c17308 */ /* 0x000ea20000002400 */
[----:B------:R-:W-:Y:S05]  /*3db0*/  BAR.SYNC.DEFER_BLOCKING 0x0 ;  /* 0x0000000000007b1d */ /* 0x000fea0000010000 */
[----:B------:R-:W-:Y:S01]  /*3dc0*/  FMUL.FTZ R188, R12, c[0x0][0x2ec] ;  /* 0x0000bb000cbc7a20 */ /* 0x000fe20000410000 */
[C---:B------:R-:W-:Y:S03]  /*3dd0*/  HMMA.16816.F32 R24, R120.reuse, R110, R24 ;  /* 0x0000006e7818723c */ /* 0x040fe60000001818 */
[----:B------:R-:W1:Y:S01]  /*3de0*/  MUFU.TANH R191, R191 ;  /* 0x000000bf00bf7308 */ /* 0x000e620000002400 */
[----:B------:R-:W-:Y:S02]  /*3df0*/  FMUL.FTZ R186, R13, c[0x0][0x2ec] ;  /* 0x0000bb000dba7a20 */ /* 0x000fe40000410000 */
[----:B------:R-:W-:Y:S02]  /*3e00*/  FMUL.FTZ R189, R14, c[0x0][0x2ec] ;  /* 0x0000bb000ebd7a20 */ /* 0x000fe40000410000 */
[----:B------:R-:W-:Y:S04]  /*3e10*/  FMUL.FTZ R175, R15, c[0x0][0x2ec] ;  /* 0x0000bb000faf7a20 */ /* 0x000fe80000410000 */
[----:B------:R-:W-:Y:S01]  /*3e20*/  FMUL.FTZ R176, R16, c[0x0][0x2ec] ;  /* 0x0000bb0010b07a20 */ /* 0x000fe20000410000 */
[----:B------:R-:W1:Y:S01]  /*3e30*/  MUFU.TANH R190, R190 ;  /* 0x000000be00be7308 */ /* 0x000e620000002400 */
[----:B------:R-:W-:Y:S02]  /*3e40*/  FMUL.FTZ R174, R17, c[0x0][0x2ec] ;  /* 0x0000bb0011ae7a20 */ /* 0x000fe40000410000 */
[----:B------:R-:W-:Y:S02]  /*3e50*/  FMUL.FTZ R187, R18, c[0x0][0x2ec] ;  /* 0x0000bb0012bb7a20 */ /* 0x000fe40000410000 */
[----:B------:R-:W-:Y:S02]  /*3e60*/  FMUL.FTZ R177, R19, c[0x0][0x2ec] ;  /* 0x0000bb0013b17a20 */ /* 0x000fe40000410000 */
[----:B------:R-:W-:Y:S02]  /*3e70*/  FMUL.FTZ R182, R20, c[0x0][0x2ec] ;  /* 0x0000bb0014b67a20 */ /* 0x000fe40000410000 */
[----:B------:R-:W-:Y:S01]  /*3e80*/  FMUL.FTZ R184, R21, c[0x0][0x2ec] ;  /* 0x0000bb0015b87a20 */ /* 0x000fe20000410000 */
[----:B------:R-:W1:Y:S01]  /*3e90*/  MUFU.TANH R196, R196 ;  /* 0x000000c400c47308 */ /* 0x000e620000002400 */
[----:B------:R-:W-:Y:S01]  /*3ea0*/  FMUL.FTZ R185, R22, c[0x0][0x2ec] ;  /* 0x0000bb0016b97a20 */ /* 0x000fe20000410000 */
[C---:B----4-:R-:W-:Y:S03]  /*3eb0*/  HMMA.16816.F32 R28, R120.reuse, R104, R28 ;  /* 0x00000068781c723c */ /* 0x050fe6000000181c */
[----:B------:R-:W-:Y:S02]  /*3ec0*/  FMUL.FTZ R183, R23, c[0x0][0x2ec] ;  /* 0x0000bb0017b77a20 */ /* 0x000fe40000410000 */
[----:B------:R-:W-:Y:S02]  /*3ed0*/  FMUL.FTZ R180, R24, c[0x0][0x2ec] ;  /* 0x0000bb0018b47a20 */ /* 0x000fe40000410000 */
[----:B------:R-:W-:Y:S01]  /*3ee0*/  FMUL.FTZ R178, R25, c[0x0][0x2ec] ;  /* 0x0000bb0019b27a20 */ /* 0x000fe20000410000 */
[----:B------:R-:W4:Y:S01]  /*3ef0*/  MUFU.TANH R197, R197 ;  /* 0x000000c500c57308 */ /* 0x000f220000002400 */
[----:B------:R-:W-:Y:S03]  /*3f00*/  HMMA.16816.F32 R32, R120, R106, R32 ;  /* 0x0000006a7820723c */ /* 0x000fe60000001820 */
[----:B------:R-:W-:Y:S02]  /*3f10*/  FMUL.FTZ R181, R26, c[0x0][0x2ec] ;  /* 0x0000bb001ab57a20 */ /* 0x000fe40000410000 */
[----:B------:R-:W-:Y:S04]  /*3f20*/  FMUL.FTZ R179, R27, c[0x0][0x2ec] ;  /* 0x0000bb001bb37a20 */ /* 0x000fe80000410000 */
[----:B------:R-:W1:Y:S06]  /*3f30*/  MUFU.TANH R195, R195 ;  /* 0x000000c300c37308 */ /* 0x000e6c0000002400 */
[----:B------:R-:W-:Y:S02]  /*3f40*/  FMUL.FTZ R172, R28, c[0x0][0x2ec] ;  /* 0x0000bb001cac7a20 */ /* 0x000fe40000410000 */
[----:B------:R-:W-:Y:S02]  /*3f50*/  FMUL.FTZ R170, R29, c[0x0][0x2ec] ;  /* 0x0000bb001daa7a20 */ /* 0x000fe40000410000 */
[----:B------:R-:W1:Y:S01]  /*3f60*/  MUFU.TANH R188, R188 ;  /* 0x000000bc00bc7308 */ /* 0x000e620000002400 */
[----:B------:R-:W-:Y:S02]  /*3f70*/  FMUL.FTZ R173, R30, c[0x0][0x2ec] ;  /* 0x0000bb001ead7a20 */ /* 0x000fe40000410000 */
[----:B------:R-:W-:Y:S02]  /*3f80*/  FMUL.FTZ R171, R31, c[0x0][0x2ec] ;  /* 0x0000bb001fab7a20 */ /* 0x000fe40000410000 */
[----:B------:R-:W-:Y:S02]  /*3f90*/  FMUL.FTZ R169, R32, c[0x0][0x2ec] ;  /* 0x0000bb0020a97a20 */ /* 0x000fe40000410000 */
[----:B------:R-:W-:Y:S02]  /*3fa0*/  FMUL.FTZ R168, R33, c[0x0][0x2ec] ;  /* 0x0000bb0021a87a20 */ /* 0x000fe40000410000 */
[----:B------:R-:W-:Y:S01]  /*3fb0*/  FMUL.FTZ R102, R34, c[0x0][0x2ec] ;  /* 0x0000bb0022667a20 */ /* 0x000fe20000410000 */
[----:B------:R-:W1:Y:S01]  /*3fc0*/  MUFU.TANH R186, R186 ;  /* 0x000000ba00ba7308 */ /* 0x000e620000002400 */
[----:B------:R-:W-:Y:S09]  /*3fd0*/  FMUL.FTZ R35, R35, c[0x0][0x2ec] ;  /* 0x0000bb0023237a20 */ /* 0x000ff20000410000 */
        /* <DEDUP_REMOVED lines=21> */
[----:B------:R1:W1:Y:S02]  /*4130*/  MUFU.TANH R101, R35 ;  /* 0x0000002300657308 */ /* 0x0002640000002400 */
[----:B-1234-:R-:W-:-:S05]  /*4140*/  @P0 BRA `(.L_x_472) ;  /* 0xfffff19000000947 */ /* 0x01efca000383ffff */
.L_x_471:
        /* <DEDUP_REMOVED lines=38> */
[----:B------:R-:W-:Y:S01]  /*43b0*/  IADD3 R161, R161, -0x1, RZ ;  /* 0xffffffffa1a17810 */ /* 0x000fe20007ffe0ff */
[----:B------:R-:W-:Y:S08]  /*43c0*/  SHFL.BFLY PT, R6, R5, 0x2, 0x1f ;  /* 0x0c401f0005067f89 */ /* 0x000ff000000e0000 */
[----:B------:R-:W1:Y:S02]  /*43d0*/  SHFL.BFLY PT, R2, R7, 0x2, 0x1f ;  /* 0x0c401f0007027f89 */ /* 0x000e6400000e0000 */
[----:B-1----:R-:W-:Y:S02]  /*43e0*/  FMNMX.FTZ R4, R7, R2, !PT ;  /* 0x0000000207047209 */ /* 0x002fe40007810000 */
[----:B------:R-:W-:Y:S04]  /*43f0*/  FMNMX.FTZ R9, R5, R6, !PT ;  /* 0x0000000605097209 */ /* 0x000fe80007810000 */
[----:B------:R-:W1:Y:S08]  /*4400*/  SHFL.BFLY PT, R3, R4, 0x1, 0x1f ;  /* 0x0c201f0004037f89 */ /* 0x000e7000000e0000 */
[----:B------:R-:W2:Y:S01]  /*4410*/  SHFL.BFLY PT, R100, R9, 0x1, 0x1f ;  /* 0x0c201f0009647f89 */ /* 0x000ea200000e0000 */
[----:B-1----:R-:W-:Y:S05]  /*4420*/  FMNMX.FTZ R3, R4, R3, !PT ;  /* 0x0000000304037209 */ /* 0x002fea0007810000 */
[C---:B------:R-:W-:Y:S02]  /*4430*/  FMUL.FTZ R104, R3.reuse, c[0x0][0x23c] ;  /* 0x00008f0003687a20 */ /* 0x040fe40000410000 */
[----:B------:R-:W-:Y:S01]  /*4440*/  FADD.FTZ R5, -R3, R0 ;  /* 0x0000000003057221 */ /* 0x000fe20000010100 */
[----:B--2---:R-:W-:Y:S03]  /*4450*/  FMNMX.FTZ R100, R9, R100, !PT ;  /* 0x0000006409647209 */ /* 0x004fe60007810000 */
[----:B------:R-:W-:Y:S01]  /*4460*/  FMUL.FTZ R0, R5, c[0x0][0x23c] ;  /* 0x00008f0005007a20 */ /* 0x000fe20000410000 */
[C---:B------:R-:W-:Y:S01]  /*4470*/  FSETP.NEU.FTZ.AND P1, PT, R100.reuse, -INF , PT ;  /* 0xff8000006400780b */ /* 0x040fe20003f3d000 */
[C---:B------:R-:W-:Y:S02]  /*4480*/  FMUL.FTZ R105, R100.reuse, c[0x0][0x23c] ;  /* 0x00008f0064697a20 */ /* 0x040fe40000410000 */
[----:B------:R-:W-:Y:S01]  /*4490*/  FADD.FTZ R2, -R100, R103 ;  /* 0x0000006764027221 */ /* 0x000fe20000010100 */
[----:B------:R-:W-:Y:S01]  /*44a0*/  MOV R103, R100 ;  /* 0x0000006400677202 */ /* 0x000fe20000000f00 */
[----:B------:R-:W1:Y:S01]  /*44b0*/  MUFU.EX2 R0, R0 ;  /* 0x0000000000007308 */ /* 0x000e620000000800 */
[----:B------:R-:W-:Y:S01]  /*44c0*/  FSEL R105, R105, RZ, P1 ;  /* 0x000000ff69697208 */ /* 0x000fe20000800000 */
[----:B------:R-:W-:Y:S01]  /*44d0*/  FMUL.FTZ R6, R2, c[0x0][0x23c] ;  /* 0x00008f0002067a20 */ /* 0x000fe20000410000 */
[----:B------:R-:W-:Y:S03]  /*44e0*/  FSETP.NEU.FTZ.AND P1, PT, R3, -INF , PT ;  /* 0xff8000000300780b */ /* 0x000fe60003f3d000 */
[--C-:B------:R-:W-:Y:S01]  /*44f0*/  FFMA.FTZ R127, R194, c[0x0][0x23c], -R105.reuse ;  /* 0x00008f00c27f7a23 */ /* 0x100fe20000010869 */
[----:B------:R-:W-:Y:S01]  /*4500*/  FSEL R104, R104, RZ, P1 ;  /* 0x000000ff68687208 */ /* 0x000fe20000800000 */
[--C-:B------:R-:W-:Y:S02]  /*4510*/  FFMA.FTZ R126, R192, c[0x0][0x23c], -R105.reuse ;  /* 0x00008f00c07e7a23 */ /* 0x100fe40000010869 */
[--C-:B------:R-:W-:Y:S01]  /*4520*/  FFMA.FTZ R125, R190, c[0x0][0x23c], -R105.reuse ;  /* 0x00008f00be7d7a23 */ /* 0x100fe20000010869 */
[----:B------:R-:W2:Y:S01]  /*4530*/  MUFU.EX2 R2, R6 ;  /* 0x0000000600027308 */ /* 0x000ea20000000800 */
[--C-:B------:R-:W-:Y:S02]  /*4540*/  FFMA.FTZ R123, R193, c[0x0][0x23c], -R104.reuse ;  /* 0x00008f00c17b7a23 */ /* 0x100fe40000010868 */
[--C-:B------:R-:W-:Y:S02]  /*4550*/  FFMA.FTZ R122, R191, c[0x0][0x23c], -R104.reuse ;  /* 0x00008f00bf7a7a23 */ /* 0x100fe40000010868 */
[--C-:B------:R-:W-:Y:S02]  /*4560*/  FFMA.FTZ R124, R196, c[0x0][0x23c], -R105.reuse ;  /* 0x00008f00c47c7a23 */ /* 0x100fe40000010869 */
[--C-:B------:R-:W-:Y:S02]  /*4570*/  FFMA.FTZ R121, R197, c[0x0][0x23c], -R104.reuse ;  /* 0x00008f00c5797a23 */ /* 0x100fe40000010868 */
[--C-:B------:R-:W-:Y:S01]  /*4580*/  FFMA.FTZ R120, R195, c[0x0][0x23c], -R104.reuse ;  /* 0x00008f00c3787a23 */ /* 0x100fe20000010868 */
[----:B------:R-:W-:Y:S01]  /*4590*/  MUFU.EX2 R127, R127 ;  /* 0x0000007f007f7308 */ /* 0x000fe20000000800 */
[--C-:B------:R-:W-:Y:S02]  /*45a0*/  FFMA.FTZ R128, R188, c[0x0][0x23c], -R105.reuse ;  /* 0x00008f00bc807a23 */ /* 0x100fe40000010869 */
[C---:B-1----:R-:W-:Y:S02]  /*45b0*/  FMUL.FTZ R7, R0.reuse, R99 ;  /* 0x0000006300077220 */ /* 0x042fe40000410000 */
[C---:B------:R-:W-:Y:S02]  /*45c0*/  FMUL.FTZ R10, R0.reuse, R94 ;  /* 0x0000005e000a7220 */ /* 0x040fe40000410000 */
[C---:B------:R-:W-:Y:S02]  /*45d0*/  FMUL.FTZ R11, R0.reuse, R95 ;  /* 0x0000005f000b7220 */ /* 0x040fe40000410000 */
[C---:B------:R-:W-:Y:S01]  /*45e0*/  FMUL.FTZ R18, R0.reuse, R86 ;  /* 0x0000005600127220 */ /* 0x040fe20000410000 */
[----:B------:R-:W1:Y:S01]  /*45f0*/  MUFU.EX2 R126, R126 ;  /* 0x0000007e007e7308 */ /* 0x000e620000000800 */
[C---:B------:R-:W-:Y:S02]  /*4600*/  FMUL.FTZ R19, R0.reuse, R87 ;  /* 0x0000005700137220 */ /* 0x040fe40000410000 */
[----:B------:R-:W-:Y:S02]  /*4610*/  FMUL.FTZ R26, R0, R78 ;  /* 0x0000004e001a7220 */ /* 0x000fe40000410000 */
[C---:B--2---:R-:W-:Y:S02]  /*4620*/  FMUL.FTZ R4, R2.reuse, R96 ;  /* 0x0000006002047220 */ /* 0x044fe40000410000 */
[----:B------:R-:W-:Y:S02]  /*4630*/  FMUL.FTZ R5, R2, R97 ;  /* 0x0000006102057220 */ /* 0x000fe40000410000 */
[----:B------:R-:W-:Y:S01]  /*4640*/  FMUL.FTZ R6, R0, R98 ;  /* 0x0000006200067220 */ /* 0x000fe20000410000 */
[----:B------:R-:W-:Y:S01]  /*4650*/  MUFU.EX2 R123, R123 ;  /* 0x0000007b007b7308 */ /* 0x000fe20000000800 */
[C---:B------:R-:W-:Y:S02]  /*4660*/  FMUL.FTZ R8, R2.reuse, R92 ;  /* 0x0000005c02087220 */ /* 0x040fe40000410000 */
[C---:B------:R-:W-:Y:S02]  /*4670*/  FMUL.FTZ R9, R2.reuse, R93 ;  /* 0x0000005d02097220 */ /* 0x040fe40000410000 */
[C---:B------:R-:W-:Y:S01]  /*4680*/  FMUL.FTZ R16, R2.reuse, R84 ;  /* 0x0000005402107220 */ /* 0x040fe20000410000 */
[----:B------:R-:W-:Y:S01]  /*4690*/  LDSM.16.MT88.4 R92, [R143+0x9800] ;  /* 0x009800008f5c783b */ /* 0x000fe20000004200 */
[C---:B------:R-:W-:Y:S02]  /*46a0*/  FMUL.FTZ R17, R2.reuse, R85 ;  /* 0x0000005502117220 */ /* 0x040fe40000410000 */
[C---:B------:R-:W-:Y:S01]  /*46b0*/  FMUL.FTZ R24, R2.reuse, R76 ;  /* 0x0000004c02187220 */ /* 0x040fe20000410000 */
[----:B------:R-:W2:Y:S01]  /*46c0*/  MUFU.EX2 R122, R122 ;  /* 0x0000007a007a7308 */ /* 0x000ea20000000800 */
[----:B------:R-:W-:Y:S02]  /*46d0*/  FMUL.FTZ R25, R2, R77 ;  /* 0x0000004d02197220 */ /* 0x000fe40000410000 */
[----:B------:R-:W-:Y:S01]  /*46e0*/  FMUL.FTZ R27, R0, R79 ;  /* 0x0000004f001b7220 */ /* 0x000fe20000410000 */
[----:B-1----:R-:W-:Y:S01]  /*46f0*/  F2FP.PACK_AB R96, R126, R127 ;  /* 0x0000007f7e60723e */ /* 0x002fe200000000ff */
[----:B------:R-:W-:Y:S01]  /*4700*/  LDSM.16.MT88.4 R76, [R140+0xa000] ;  /* 0x00a000008c4c783b */ /* 0x000fe20000004200 */
[C---:B------:R-:W-:Y:S02]  /*4710*/  FMUL.FTZ R32, R2.reuse, R68 ;  /* 0x0000004402207220 */ /* 0x040fe40000410000 */
[----:B------:R-:W-:Y:S02]  /*4720*/  FMUL.FTZ R33, R2, R69 ;  /* 0x0000004502217220 */ /* 0x000fe40000410000 */
[----:B------:R-:W-:Y:S01]  /*4730*/  MUFU.EX2 R125, R125 ;  /* 0x0000007d007d7308 */ /* 0x000fe20000000800 */
[C---:B------:R-:W-:Y:S02]  /*4740*/  FMUL.FTZ R34, R0.reuse, R70 ;  /* 0x0000004600227220 */ /* 0x040fe40000410000 */
[----:B------:R-:W-:Y:S01]  /*4750*/  LDSM.16.MT88.4 R84, [R141+0x8800] ;  /* 0x008800008d54783b */ /* 0x000fe20000004200 */
[----:B------:R-:W-:Y:S02]  /*4760*/  FMUL.FTZ R35, R0, R71 ;  /* 0x0000004700237220 */ /* 0x000fe40000410000 */
[C---:B------:R-:W-:Y:S02]  /*4770*/  FMUL.FTZ R36, R2.reuse, R36 ;  /* 0x0000002402247220 */ /* 0x040fe40000410000 */
[----:B------:R-:W-:Y:S02]  /*4780*/  FMUL.FTZ R37, R2, R37 ;  /* 0x0000002502257220 */ /* 0x000fe40000410000 */
[----:B------:R-:W1:Y:S01]  /*4790*/  MUFU.EX2 R124, R124 ;  /* 0x0000007c007c7308 */ /* 0x000e620000000800 */
[----:B------:R-:W-:Y:S01]  /*47a0*/  LDSM.16.MT88.4 R68, [R141+0xa000] ;  /* 0x00a000008d44783b */ /* 0x000fe20000004200 */
[----:B------:R-:W-:Y:S01]  /*47b0*/  FMUL.FTZ R38, R0, R38 ;  /* 0x0000002600267220 */ /* 0x000fe20000410000 */
[----:B--2---:R-:W-:Y:S01]  /*47c0*/  F2FP.PACK_AB R97, R122, R123 ;  /* 0x0000007b7a61723e */ /* 0x004fe200000000ff */
[----:B------:R-:W-:Y:S02]  /*47d0*/  FMUL.FTZ R39, R0, R39 ;  /* 0x0000002700277220 */ /* 0x000fe40000410000 */
[C---:B------:R-:W-:Y:S02]  /*47e0*/  FMUL.FTZ R40, R2.reuse, R40 ;  /* 0x0000002802287220 */ /* 0x040fe40000410000 */
[----:B------:R-:W-:Y:S02]  /*47f0*/  FMUL.FTZ R41, R2, R41 ;  /* 0x0000002902297220 */ /* 0x000fe40000410000 */
[----:B------:R-:W-:Y:S01]  /*4800*/  MUFU.EX2 R121, R121 ;  /* 0x0000007900797308 */ /* 0x000fe20000000800 */
[C---:B------:R-:W-:Y:S02]  /*4810*/  FMUL.FTZ R42, R0.reuse, R42 ;  /* 0x0000002a002a7220 */ /* 0x040fe40000410000 */
[----:B------:R-:W-:Y:S02]  /*4820*/  FMUL.FTZ R43, R0, R43 ;  /* 0x0000002b002b7220 */ /* 0x000fe40000410000 */
[C---:B------:R-:W-:Y:S02]  /*4830*/  FMUL.FTZ R44, R2.reuse, R44 ;  /* 0x0000002c022c7220 */ /* 0x040fe40000410000 */
[----:B------:R-:W-:Y:S02]  /*4840*/  FMUL.FTZ R45, R2, R45 ;  /* 0x0000002d022d7220 */ /* 0x000fe40000410000 */
[C---:B------:R-:W-:Y:S01]  /*4850*/  FMUL.FTZ R46, R0.reuse, R46 ;  /* 0x0000002e002e7220 */ /* 0x040fe20000410000 */
[----:B------:R-:W2:Y:S01]  /*4860*/  MUFU.EX2 R120, R120 ;  /* 0x0000007800787308 */ /* 0x000ea20000000800 */
[----:B------:R-:W-:Y:S02]  /*4870*/  FMUL.FTZ R47, R0, R47 ;  /* 0x0000002f002f7220 */ /* 0x000fe40000410000 */
[----:B------:R-:W-:Y:S01]  /*4880*/  FMUL.FTZ R48, R2, R48 ;  /* 0x0000003002307220 */ /* 0x000fe20000410000 */
[----:B-1----:R-:W-:Y:S01]  /*4890*/  F2FP.PACK_AB R98, R124, R125 ;  /* 0x0000007d7c62723e */ /* 0x002fe200000000ff */
        /* <DEDUP_REMOVED lines=8> */
[C---:B------:R-:W-:Y:S02]  /*4920*/  FMUL.FTZ R64, R2.reuse, R64 ;  /* 0x0000004002407220 */ /* 0x040fe40000410000 */
[----:B------:R-:W-:Y:S02]  /*4930*/  FMUL.FTZ R65, R2, R65 ;  /* 0x0000004102417220 */ /* 0x000fe40000410000 */
[----:B------:R-:W-:Y:S01]  /*4940*/  FMUL.FTZ R66, R0, R66 ;  /* 0x0000004200427220 */ /* 0x000fe20000410000 */
[----:B--2---:R-:W-:Y:S01]  /*4950*/  F2FP.PACK_AB R99, R120, R121 ;  /* 0x000000797863723e */ /* 0x004fe200000000ff */
[----:B------:R-:W-:Y:S02]  /*4960*/  FMUL.FTZ R67, R0, R67 ;  /* 0x0000004300437220 */ /* 0x000fe40000410000 */
[C---:B------:R-:W-:Y:S02]  /*4970*/  FMUL.FTZ R52, R2.reuse, R52 ;  /* 0x0000003402347220 */ /* 0x040fe40000410000 */
[----:B------:R-:W-:Y:S02]  /*4980*/  FMUL.FTZ R53, R2, R53 ;  /* 0x0000003502357220 */ /* 0x000fe40000410000 */
[C---:B------:R-:W-:Y:S05]  /*4990*/  HMMA.16816.F32 R4, R96.reuse, R12, R4 ;  /* 0x0000000c6004723c */ /* 0x040fea0000001804 */
[----:B------:R-:W-:Y:S02]  /*49a0*/  FMUL.FTZ R54, R0, R54 ;  /* 0x0000003600367220 */ /* 0x000fe40000410000 */
[C---:B------:R-:W-:Y:S01]  /*49b0*/  FMUL.FTZ R12, R2.reuse, R88 ;  /* 0x00000058020c7220 */ /* 0x040fe20000410000 */
[C---:B------:R-:W-:Y:S04]  /*49c0*/  HMMA.16816.F32 R8, R96.reuse, R14, R8 ;  /* 0x0000000e6008723c */ /* 0x040fe80000001808 */
[----:B------:R-:W-:Y:S02]  /*49d0*/  FMUL.FTZ R13, R2, R89 ;  /* 0x00000059020d7220 */ /* 0x000fe40000410000 */
[C---:B------:R-:W-:Y:S02]  /*49e0*/  FMUL.FTZ R55, R0.reuse, R55 ;  /* 0x0000003700377220 */ /* 0x040fe40000410000 */
[C---:B------:R-:W-:Y:S04]  /*49f0*/  FMUL.FTZ R14, R0.reuse, R90 ;  /* 0x0000005a000e7220 */ /* 0x040fe80000410000 */
[----:B------:R-:W-:Y:S02]  /*4a00*/  FMUL.FTZ R15, R0, R91 ;  /* 0x0000005b000f7220 */ /* 0x000fe40000410000 */
[----:B------:R-:W1:Y:S01]  /*4a10*/  LDSM.16.MT88.4 R88, [R140+0x8000] ;  /* 0x008000008c58783b */ /* 0x000e620000004200 */
[C---:B------:R-:W-:Y:S02]  /*4a20*/  FMUL.FTZ R56, R2.reuse, R56 ;  /* 0x0000003802387220 */ /* 0x040fe40000410000 */
[----:B------:R-:W-:Y:S02]  /*4a30*/  FMUL.FTZ R57, R2, R57 ;  /* 0x0000003902397220 */ /* 0x000fe40000410000 */
[C---:B------:R-:W-:Y:S03]  /*4a40*/  HMMA.16816.F32 R12, R96.reuse, R20, R12 ;  /* 0x00000014600c723c */ /* 0x040fe6000000180c */
[C---:B------:R-:W-:Y:S02]  /*4a50*/  FMUL.FTZ R58, R0.reuse, R58 ;  /* 0x0000003a003a7220 */ /* 0x040fe40000410000 */
[----:B------:R-:W-:Y:S02]  /*4a60*/  FMUL.FTZ R59, R0, R59 ;  /* 0x0000003b003b7220 */ /* 0x000fe40000410000 */
[C---:B------:R-:W-:Y:S01]  /*4a70*/  FMUL.FTZ R20, R2.reuse, R80 ;  /* 0x0000005002147220 */ /* 0x040fe20000410000 */
[C---:B------:R-:W-:Y:S04]  /*4a80*/  HMMA.16816.F32 R16, R96.reuse, R22, R16 ;  /* 0x000000166010723c */ /* 0x040fe80000001810 */
[----:B------:R-:W-:Y:S02]  /*4a90*/  FMUL.FTZ R21, R2, R81 ;  /* 0x0000005102157220 */ /* 0x000fe40000410000 */
[--C-:B------:R-:W-:Y:S02]  /*4aa0*/  FFMA.FTZ R129, R186, c[0x0][0x23c], -R105.reuse ;  /* 0x00008f00ba817a23 */ /* 0x100fe40000010869 */
[C---:B------:R-:W-:Y:S04]  /*4ab0*/  FMUL.FTZ R22, R0.reuse, R82 ;  /* 0x0000005200167220 */ /* 0x040fe80000410000 */
[----:B------:R-:W-:Y:S01]  /*4ac0*/  FMUL.FTZ R23, R0, R83 ;  /* 0x0000005300177220 */ /* 0x000fe20000410000 */
[----:B------:R-:W2:Y:S01]  /*4ad0*/  MUFU.EX2 R129, R129 ;  /* 0x0000008100817308 */ /* 0x000ea20000000800 */
[----:B------:R-:W3:Y:S01]  /*4ae0*/  LDSM.16.MT88.4 R80, [R143+0xa000] ;  /* 0x00a000008f50783b */ /* 0x000ee20000004200 */
[--C-:B------:R-:W-:Y:S02]  /*4af0*/  FFMA.FTZ R130, R189, c[0x0][0x23c], -R104.reuse ;  /* 0x00008f00bd827a23 */ /* 0x100fe40000010868 */
[--C-:B------:R-:W-:Y:S02]  /*4b00*/  FFMA.FTZ R131, R175, c[0x0][0x23c], -R104.reuse ;  /* 0x00008f00af837a23 */ /* 0x100fe40000010868 */
[C---:B------:R-:W-:Y:S03]  /*4b10*/  HMMA.16816.F32 R20, R96.reuse, R28, R20 ;  /* 0x0000001c6014723c */ /* 0x040fe60000001814 */
[--C-:B------:R-:W-:Y:S01]  /*4b20*/  FFMA.FTZ R175, R176, c[0x0][0x23c], -R105.reuse ;  /* 0x00008f00b0af7a23 */ /* 0x100fe20000010869 */
[----:B------:R-:W-:Y:S01]  /*4b30*/  MUFU.EX2 R130, R130 ;  /* 0x0000008200827308 */ /* 0x000fe20000000800 */
[--C-:B------:R-:W-:Y:S02]  /*4b40*/  FFMA.FTZ R174, R174, c[0x0][0x23c], -R105.reuse ;  /* 0x00008f00aeae7a23 */ /* 0x100fe40000010869 */
[C---:B------:R-:W-:Y:S01]  /*4b50*/  FMUL.FTZ R28, R2.reuse, R72 ;  /* 0x00000048021c7220 */ /* 0x040fe20000410000 */
[C---:B------:R-:W-:Y:S04]  /*4b60*/  HMMA.16816.F32 R24, R96.reuse, R30, R24 ;  /* 0x0000001e6018723c */ /* 0x040fe80000001818 */
[----:B------:R-:W-:Y:S02]  /*4b70*/  FMUL.FTZ R29, R2, R73 ;  /* 0x00000049021d7220 */ /* 0x000fe40000410000 */
[----:B------:R-:W4:Y:S01]  /*4b80*/  MUFU.EX2 R131, R131 ;  /* 0x0000008300837308 */ /* 0x000f220000000800 */
[C---:B------:R-:W-:Y:S02]  /*4b90*/  FMUL.FTZ R30, R0.reuse, R74 ;  /* 0x0000004a001e7220 */ /* 0x040fe40000410000 */
[----:B------:R-:W-:Y:S02]  /*4ba0*/  FMUL.FTZ R31, R0, R75 ;  /* 0x0000004b001f7220 */ /* 0x000fe40000410000 */
[----:B------:R-:W5:Y:S01]  /*4bb0*/  LDSM.16.MT88.4 R72, [R142+0xa000] ;  /* 0x00a000008e48783b */ /* 0x000f620000004200 */
[--C-:B------:R-:W-:Y:S02]  /*4bc0*/  FFMA.FTZ R176, R187, c[0x0][0x23c], -R104.reuse ;  /* 0x00008f00bbb07a23 */ /* 0x100fe40000010868 */
[--C-:B------:R-:W-:Y:S02]  /*4bd0*/  FFMA.FTZ R177, R177, c[0x0][0x23c], -R104.reuse ;  /* 0x00008f00b1b17a23 */ /* 0x100fe40000010868 */
[C---:B-1----:R-:W-:Y:S01]  /*4be0*/  HMMA.16816.F32 R28, R96.reuse, R88, R28 ;  /* 0x00000058601c723c */ /* 0x042fe2000000181c */
[----:B------:R-:W-:Y:S02]  /*4bf0*/  MUFU.EX2 R175, R175 ;  /* 0x000000af00af7308 */ /* 0x000fe40000000800 */
[--C-:B------:R-:W-:Y:S02]  /*4c00*/  FFMA.FTZ R182, R182, c[0x0][0x23c], -R105.reuse ;  /* 0x00008f00b6b67a23 */ /* 0x100fe40000010869 */
[--C-:B------:R-:W-:Y:S02]  /*4c10*/  FFMA.FTZ R187, R184, c[0x0][0x23c], -R105.reuse ;  /* 0x00008f00b8bb7a23 */ /* 0x100fe40000010869 */
[--C-:B------:R-:W-:Y:S01]  /*4c20*/  FFMA.FTZ R184, R185, c[0x0][0x23c], -R104.reuse ;  /* 0x00008f00b9b87a23 */ /* 0x100fe20000010868 */
[C---:B------:R-:W-:Y:S01]  /*4c30*/  HMMA.16816.F32 R32, R96.reuse, R90, R32 ;  /* 0x0000005a6020723c */ /* 0x040fe20000001820 */
[----:B------:R-:W-:Y:S02]  /*4c40*/  LDSM.16.MT88.4 R88, [R140+0x8800] ;  /* 0x008800008c58783b */ /* 0x000fe40000004200 */
[----:B------:R-:W1:Y:S01]  /*4c50*/  MUFU.EX2 R174, R174 ;  /* 0x000000ae00ae7308 */ /* 0x000e620000000800 */
[--C-:B------:R-:W-:Y:S02]  /*4c60*/  FFMA.FTZ R183, R183, c[0x0][0x23c], -R104.reuse ;  /* 0x00008f00b7b77a23 */ /* 0x100fe40000010868 */
[--C-:B------:R-:W-:Y:S02]  /*4c70*/  FFMA.FTZ R180, R180, c[0x0][0x23c], -R105.reuse ;  /* 0x00008f00b4b47a23 */ /* 0x100fe40000010869 */
[C---:B---3--:R-:W-:Y:S04]  /*4c80*/  HMMA.16816.F32 R36, R96.reuse, R80, R36 ;  /* 0x000000506024723c */ /* 0x048fe80000001824 */
[--C-:B------:R-:W-:Y:S01]  /*4c90*/  FFMA.FTZ R185, R178, c[0x0][0x23c], -R105.reuse ;  /* 0x00008f00b2b97a23 */ /* 0x100fe20000010869 */
[----:B------:R-:W-:Y:S01]  /*4ca0*/  MUFU.EX2 R176, R176 ;  /* 0x000000b000b07308 */ /* 0x000fe20000000800 */
[--C-:B------:R-:W-:Y:S02]  /*4cb0*/  FFMA.FTZ R178, R181, c[0x0][0x23c], -R104.reuse ;  /* 0x00008f00b5b27a23 */ /* 0x100fe40000010868 */
[C---:B------:R-:W-:Y:S01]  /*4cc0*/  HMMA.16816.F32 R40, R96.reuse, R82, R40 ;  /* 0x000000526028723c */ /* 0x040fe20000001828 */
[----:B------:R-:W-:Y:S03]  /*4cd0*/  LDSM.16.MT88.4 R80, [R142+0x8800] ;  /* 0x008800008e50783b */ /* 0x000fe60000004200 */
[--C-:B------:R-:W-:Y:S02]  /*4ce0*/  FFMA.FTZ R179, R179, c[0x0][0x23c], -R104.reuse ;  /* 0x00008f00b3b37a23 */ /* 0x100fe40000010868 */
[--C-:B------:R-:W-:Y:S01]  /*4cf0*/  FFMA.FTZ R172, R172, c[0x0][0x23c], -R105.reuse ;  /* 0x00008f00acac7a23 */ /* 0x100fe20000010869 */
[----:B------:R-:W3:Y:S01]  /*4d00*/  MUFU.EX2 R177, R177 ;  /* 0x000000b100b17308 */ /* 0x000ee20000000800 */
[--C-:B------:R-:W-:Y:S01]  /*4d10*/  FFMA.FTZ R181, R170, c[0x0][0x23c], -R105.reuse ;  /* 0x00008f00aab57a23 */ /* 0x100fe20000010869 */
[C---:B-----5:R-:W-:Y:S03]  /*4d20*/  HMMA.16816.F32 R44, R96.reuse, R72, R44 ;  /* 0x00000048602c723c */ /* 0x060fe6000000182c */
[--C-:B------:R-:W-:Y:S02]  /*4d30*/  FFMA.FTZ R170, R173, c[0x0][0x23c], -R104.reuse ;  /* 0x00008f00adaa7a23 */ /* 0x100fe40000010868 */
[--C-:B------:R-:W-:Y:S03]  /*4d40*/  FFMA.FTZ R171, R171, c[0x0][0x23c], -R104.reuse ;  /* 0x00008f00abab7a23 */ /* 0x100fe60000010868 */
[----:B------:R-:W-:Y:S01]  /*4d50*/  MUFU.EX2 R182, R182 ;  /* 0x000000b600b67308 */ /* 0x000fe20000000800 */
[--C-:B------:R-:W-:Y:S01]  /*4d60*/  FFMA.FTZ R169, R169, c[0x0][0x23c], -R105.reuse ;  /* 0x00008f00a9a97a23 */ /* 0x100fe20000010869 */
[C---:B------:R-:W-:Y:S01]  /*4d70*/  HMMA.16816.F32 R48, R96.reuse, R74, R48 ;  /* 0x0000004a6030723c */ /* 0x040fe20000001830 */
[----:B------:R-:W5:Y:S02]  /*4d80*/  LDSM.16.MT88.4 R72, [R143+0x8800] ;  /* 0x008800008f48783b */ /* 0x000f640000004200 */
[----:B------:R-:W-:Y:S02]  /*4d90*/  FFMA.FTZ R105, R168, c[0x0][0x23c], -R105 ;  /* 0x00008f00a8697a23 */ /* 0x000fe40000010869 */
[--C-:B------:R-:W-:Y:S03]  /*4da0*/  FFMA.FTZ R102, R102, c[0x0][0x23c], -R104.reuse ;  /* 0x00008f0066667a23 */ /* 0x100fe60000010868 */
[C---:B------:R-:W-:Y:S01]  /*4db0*/  HMMA.16816.F32 R52, R96.reuse, R68, R52 ;  /* 0x000000446034723c */ /* 0x040fe20000001834 */
[----:B------:R-:W-:Y:S03]  /*4dc0*/  MUFU.EX2 R187, R187 ;  /* 0x000000bb00bb7308 */ /* 0x000fe60000000800 */
[----:B------:R-:W-:Y:S02]  /*4dd0*/  FFMA.FTZ R104, R101, c[0x0][0x23c], -R104 ;  /* 0x00008f0065687a23 */ /* 0x000fe40000010868 */
[----:B------:R-:W-:Y:S01]  /*4de0*/  FFMA.FTZ R127, R2, R167, R127 ;  /* 0x000000a7027f7223 */ /* 0x000fe2000001007f */
[----:B--2---:R-:W-:Y:S01]  /*4df0*/  F2FP.PACK_AB R68, R129, R128 ;  /* 0x000000808144723e */ /* 0x004fe200000000ff */
[C---:B------:R-:W-:Y:S03]  /*4e00*/  HMMA.16816.F32 R56, R96.reuse, R70, R56 ;  /* 0x000000466038723c */ /* 0x040fe60000001838 */
[----:B------:R-:W-:Y:S01]  /*4e10*/  MUFU.EX2 R184, R184 ;  /* 0x000000b800b87308 */ /* 0x000fe20000000800 */
[----:B----4-:R-:W-:Y:S01]  /*4e20*/  F2FP.PACK_AB R69, R131, R130 ;  /* 0x000000828345723e */ /* 0x010fe200000000ff */
[----:B------:R-:W-:Y:S01]  /*4e30*/  FFMA.FTZ R123, R0, R166, R123 ;  /* 0x000000a6007b7223 */ /* 0x000fe2000001007b */
[----:B------:R-:W-:Y:S01]  /*4e40*/  MOV R0, R3 ;  /* 0x0000000300007202 */ /* 0x000fe20000000f00 */
[----:B------:R-:W-:Y:S01]  /*4e50*/  FADD.FTZ R126, R126, R127 ;  /* 0x0000007f7e7e7221 */ /* 0x000fe20000010000 */
[C---:B------:R-:W-:Y:S04]  /*4e60*/  HMMA.16816.F32 R60, R96.reuse, R76, R60 ;  /* 0x0000004c603c723c */ /* 0x040fe8000000183c */
[----:B-1----:R-:W-:Y:S01]  /*4e70*/  F2FP.PACK_AB R70, R174, R175 ;  /* 0x000000afae46723e */ /* 0x002fe200000000ff */
[----:B------:R-:W-:Y:S01]  /*4e80*/  MUFU.EX2 R183, R183 ;  /* 0x000000b700b77308 */ /* 0x000fe20000000800 */
[----:B---3--:R-:W-:Y:S01]  /*4e90*/  F2FP.PACK_AB R71, R177, R176 ;  /* 0x000000b0b147723e */ /* 0x008fe200000000ff */
[----:B------:R-:W-:Y:S01]  /*4ea0*/  FADD.FTZ R122, R122, R123 ;  /* 0x0000007b7a7a7221 */ /* 0x000fe20000010000 */
[----:B------:R-:W-:Y:S01]  /*4eb0*/  HMMA.16816.F32 R64, R96, R78, R64 ;  /* 0x0000004e6040723c */ /* 0x000fe20000001840 */
[----:B------:R-:W1:Y:S03]  /*4ec0*/  LDSM.16.MT88.4 R76, [R143+0xa800] ;  /* 0x00a800008f4c783b */ /* 0x000e660000004200 */
[----:B------:R-:W-:Y:S03]  /*4ed0*/  FADD.FTZ R125, R125, R126 ;  /* 0x0000007e7d7d7221 */ /* 0x000fe60000010000 */
[----:B------:R-:W-:Y:S01]  /*4ee0*/  MUFU.EX2 R180, R180 ;  /* 0x000000b400b47308 */ /* 0x000fe20000000800 */
[----:B------:R-:W-:Y:S01]  /*4ef0*/  FADD.FTZ R125, R124, R125 ;  /* 0x0000007d7c7d7221 */ /* 0x000fe20000010000 */
[C---:B-----5:R-:W-:Y:S05]  /*4f00*/  HMMA.16816.F32 R4, R68.reuse, R72, R4 ;  /* 0x000000484404723c */ /* 0x060fea0000001804 */
[----:B------:R-:W-:Y:S03]  /*4f10*/  FADD.FTZ R128, R128, R125 ;  /* 0x0000007d80807221 */ /* 0x000fe60000010000 */
[C---:B------:R-:W-:Y:S01]  /*4f20*/  HMMA.16816.F32 R8, R68.reuse, R74, R8 ;  /* 0x0000004a4408723c */ /* 0x040fe20000001808 */
[----:B------:R-:W2:Y:S01]  /*4f30*/  LDSM.16.MT88.4 R72, [R142+0xa800] ;  /* 0x00a800008e48783b */ /* 0x000ea20000004200 */
[----:B------:R-:W-:Y:S02]  /*4f40*/  MUFU.EX2 R185, R185 ;  /* 0x000000b900b97308 */ /* 0x000fe40000000800 */
[----:B------:R-:W-:Y:S04]  /*4f50*/  FADD.FTZ R128, R129, R128 ;  /* 0x0000008081807221 */ /* 0x000fe80000010000 */
[C---:B------:R-:W-:Y:S04]  /*4f60*/  HMMA.16816.F32 R12, R68.reuse, R80, R12 ;  /* 0x00000050440c723c */ /* 0x040fe8000000180c */
[----:B------:R-:W-:Y:S01]  /*4f70*/  MUFU.EX2 R178, R178 ;  /* 0x000000b200b27308 */ /* 0x000fe20000000800 */
[----:B------:R-:W-:Y:S03]  /*4f80*/  FADD.FTZ R175, R175, R128 ;  /* 0x00000080afaf7221 */ /* 0x000fe60000010000 */
[C---:B------:R-:W-:Y:S01]  /*4f90*/  HMMA.16816.F32 R16, R68.reuse, R82, R16 ;  /* 0x000000524410723c */ /* 0x040fe20000001810 */
[----:B------:R-:W3:Y:S03]  /*4fa0*/  LDSM.16.MT88.4 R80, [R141+0xa800] ;  /* 0x00a800008d50783b */ /* 0x000ee60000004200 */
[----:B------:R-:W-:Y:S02]  /*4fb0*/  FADD.FTZ R175, R174, R175 ;  /* 0x000000afaeaf7221 */ /* 0x000fe40000010000 */
[----:B------:R-:W-:Y:S02]  /*4fc0*/  MUFU.EX2 R179, R179 ;  /* 0x000000b300b37308 */ /* 0x000fe40000000800 */
[C---:B------:R-:W-:Y:S08]  /*4fd0*/  HMMA.16816.F32 R20, R68.reuse, R84, R20 ;  /* 0x000000544414723c */ /* 0x040ff00000001814 */
[C---:B------:R-:W-:Y:S01]  /*4fe0*/  HMMA.16816.F32 R24, R68.reuse, R86, R24 ;  /* 0x000000564418723c */ /* 0x040fe20000001818 */
[----:B------:R-:W-:Y:S01]  /*4ff0*/  LDSM.16.MT88.4 R84, [R143+0x9000] ;  /* 0x009000008f54783b */ /* 0x000fe20000004200 */
[----:B------:R-:W-:Y:S06]  /*5000*/  MUFU.EX2 R172, R172 ;  /* 0x000000ac00ac7308 */ /* 0x000fec0000000800 */
[C---:B------:R-:W-:Y:S04]  /*5010*/  HMMA.16816.F32 R28, R68.reuse, R88, R28 ;  /* 0x00000058441c723c */ /* 0x040fe8000000181c */
[----:B------:R-:W-:Y:S04]  /*5020*/  MUFU.EX2 R181, R181 ;  /* 0x000000b500b57308 */ /* 0x000fe80000000800 */
[C---:B------:R-:W-:Y:S01]  /*5030*/  HMMA.16816.F32 R32, R68.reuse, R90, R32 ;  /* 0x0000005a4420723c */ /* 0x040fe20000001820 */
[----:B------:R-:W-:Y:S05]  /*5040*/  LDSM.16.MT88.4 R88, [R142+0x9000] ;  /* 0x009000008e58783b */ /* 0x000fea0000004200 */
[----:B------:R-:W-:Y:S02]  /*5050*/  MUFU.EX2 R170, R170 ;  /* 0x000000aa00aa7308 */ /* 0x000fe40000000800 */
[C---:B-1----:R-:W-:Y:S08]  /*5060*/  HMMA.16816.F32 R36, R68.reuse, R76, R36 ;  /* 0x0000004c4424723c */ /* 0x042ff00000001824 */
[C---:B------:R-:W-:Y:S01]  /*5070*/  HMMA.16816.F32 R40, R68.reuse, R78, R40 ;  /* 0x0000004e4428723c */ /* 0x040fe20000001828 */
[----:B------:R-:W1:Y:S01]  /*5080*/  LDSM.16.MT88.4 R76, [R140+0xa800] ;  /* 0x00a800008c4c783b */ /* 0x000e620000004200 */
[----:B------:R-:W4:Y:S06]  /*5090*/  MUFU.EX2 R171, R171 ;  /* 0x000000ab00ab7308 */ /* 0x000f2c0000000800 */
[C---:B--2---:R-:W-:Y:S04]  /*50a0*/  HMMA.16816.F32 R44, R68.reuse, R72, R44 ;  /* 0x00000048442c723c */ /* 0x044fe8000000182c */
[----:B------:R-:W-:Y:S04]  /*50b0*/  MUFU.EX2 R169, R169 ;  /* 0x000000a900a97308 */ /* 0x000fe80000000800 */
[C---:B------:R-:W-:Y:S01]  /*50c0*/  HMMA.16816.F32 R48, R68.reuse, R74, R48 ;  /* 0x0000004a4430723c */ /* 0x040fe20000001830 */
[----:B------:R-:W2:Y:S05]  /*50d0*/  LDSM.16.MT88.4 R72, [R141+0x9000] ;  /* 0x009000008d48783b */ /* 0x000eaa0000004200 */
[----:B------:R4:W5:Y:S02]  /*50e0*/  MUFU.EX2 R168, R105 ;  /* 0x0000006900a87308 */ /* 0x0009640000000800 */
[C---:B---3--:R-:W-:Y:S08]  /*50f0*/  HMMA.16816.F32 R52, R68.reuse, R80, R52 ;  /* 0x000000504434723c */ /* 0x048ff00000001834 */
[C---:B------:R-:W-:Y:S01]  /*5100*/  HMMA.16816.F32 R56, R68.reuse, R82, R56 ;  /* 0x000000524438723c */ /* 0x040fe20000001838 */
[----:B------:R-:W3:Y:S01]  /*5110*/  LDSM.16.MT88.4 R80, [R140+0x9000] ;  /* 0x009000008c50783b */ /* 0x000ee20000004200 */
[----:B------:R-:W-:Y:S06]  /*5120*/  MUFU.EX2 R102, R102 ;  /* 0x0000006600667308 */ /* 0x000fec0000000800 */
[C---:B-1----:R-:W-:Y:S04]  /*5130*/  HMMA.16816.F32 R60, R68.reuse, R76, R60 ;  /* 0x0000004c443c723c */ /* 0x042fe8000000183c */
[----:B------:R1:W1:Y:S01]  /*5140*/  MUFU.EX2 R101, R104 ;  /* 0x0000006800657308 */ /* 0x0002620000000800 */
[----:B----4-:R-:W-:Y:S02]  /*5150*/  F2FP.PACK_AB R105, R171, R170 ;  /* 0x000000aaab69723e */ /* 0x010fe400000000ff */
[----:B-----5:R-:W-:Y:S01]  /*5160*/  F2FP.PACK_AB R106, R168, R169 ;  /* 0x000000a9a86a723e */ /* 0x020fe200000000ff */
[----:B------:R-:W-:Y:S01]  /*5170*/  HMMA.16816.F32 R64, R68, R78, R64 ;  /* 0x0000004e4440723c */ /* 0x000fe20000001840 */
[----:B------:R-:W4:Y:S06]  /*5180*/  LDSM.16.MT88.4 R76, [R143+0xb000] ;  /* 0x00b000008f4c783b */ /* 0x000f2c0000004200 */
[----:B------:R-:W-:Y:S01]  /*5190*/  F2FP.PACK_AB R68, R187, R182 ;  /* 0x000000b6bb44723e */ /* 0x000fe200000000ff */
[----:B------:R-:W-:Y:S01]  /*51a0*/  FADD.FTZ R182, R182, R175 ;  /* 0x000000afb6b67221 */ /* 0x000fe20000010000 */
[----:B------:R-:W-:Y:S03]  /*51b0*/  F2FP.PACK_AB R69, R183, R184 ;  /* 0x000000b8b745723e */ /* 0x000fe600000000ff */
[----:B------:R-:W-:Y:S01]  /*51c0*/  F2FP.PACK_AB R70, R185, R180 ;  /* 0x000000b4b946723e */ /* 0x000fe200000000ff */
[----:B------:R-:W-:Y:S01]  /*51d0*/  FADD.FTZ R187, R187, R182 ;  /* 0x000000b6bbbb7221 */ /* 0x000fe20000010000 */
[----:B------:R-:W-:Y:S03]  /*51e0*/  F2FP.PACK_AB R71, R179, R178 ;  /* 0x000000b2b347723e */ /* 0x000fe600000000ff */
[----:B------:R-:W-:Y:S01]  /*51f0*/  FADD.FTZ R180, R180, R187 ;  /* 0x000000bbb4b47221 */ /* 0x000fe20000010000 */
[----:B-1----:R-:W-:Y:S03]  /*5200*/  F2FP.PACK_AB R104, R181, R172 ;  /* 0x000000acb568723e */ /* 0x002fe600000000ff */
[C---:B------:R-:W-:Y:S03]  /*5210*/  HMMA.16816.F32 R4, R68.reuse, R84, R4 ;  /* 0x000000544404723c */ /* 0x040fe60000001804 */
[----:B------:R-:W-:Y:S01]  /*5220*/  F2FP.PACK_AB R107, R101, R102 ;  /* 0x00000066656b723e */ /* 0x000fe200000000ff */
[----:B------:R-:W-:Y:S04]  /*5230*/  FADD.FTZ R185, R185, R180 ;  /* 0x000000b4b9b97221 */ /* 0x000fe80000010000 */
[C---:B------:R-:W-:Y:S01]  /*5240*/  HMMA.16816.F32 R8, R68.reuse, R86, R8 ;  /* 0x000000564408723c */ /* 0x040fe20000001808 */
[----:B------:R-:W1:Y:S03]  /*5250*/  LDSM.16.MT88.4 R84, [R142+0xb000] ;  /* 0x00b000008e54783b */ /* 0x000e660000004200 */
[----:B------:R-:W-:Y:S04]  /*5260*/  FADD.FTZ R172, R172, R185 ;  /* 0x000000b9acac7221 */ /* 0x000fe80000010000 */
[C---:B------:R-:W-:Y:S04]  /*5270*/  HMMA.16816.F32 R12, R68.reuse, R88, R12 ;  /* 0x00000058440c723c */ /* 0x040fe8000000180c */
[----:B------:R-:W-:Y:S04]  /*5280*/  FADD.FTZ R172, R181, R172 ;  /* 0x000000acb5ac7221 */ /* 0x000fe80000010000 */
[C---:B------:R-:W-:Y:S04]  /*5290*/  HMMA.16816.F32 R16, R68.reuse, R90, R16 ;  /* 0x0000005a4410723c */ /* 0x040fe80000001810 */
[----:B------:R-:W-:Y:S04]  /*52a0*/  FADD.FTZ R167, R169, R172 ;  /* 0x000000aca9a77221 */ /* 0x000fe80000010000 */
[C---:B--2---:R-:W-:Y:S04]  /*52b0*/  HMMA.16816.F32 R20, R68.reuse, R72, R20 ;  /* 0x000000484414723c */ /* 0x044fe80000001814 */
[----:B------:R-:W-:Y:S04]  /*52c0*/  FADD.FTZ R167, R168, R167 ;  /* 0x000000a7a8a77221 */ /* 0x000fe80000010000 */
[C---:B------:R-:W-:Y:S01]  /*52d0*/  HMMA.16816.F32 R24, R68.reuse, R74, R24 ;  /* 0x0000004a4418723c */ /* 0x040fe20000001818 */
[----:B------:R-:W2:Y:S07]  /*52e0*/  LDSM.16.MT88.4 R72, [R141+0xb000] ;  /* 0x00b000008d48783b */ /* 0x000eae0000004200 */
[C---:B---3--:R-:W-:Y:S08]  /*52f0*/  HMMA.16816.F32 R28, R68.reuse, R80, R28 ;  /* 0x00000050441c723c */ /* 0x048ff0000000181c */
[C---:B------:R-:W-:Y:S01]  /*5300*/  HMMA.16816.F32 R32, R68.reuse, R82, R32 ;  /* 0x000000524420723c */ /* 0x040fe20000001820 */
[----:B------:R-:W3:Y:S07]  /*5310*/  LDSM.16.MT88.4 R80, [R140+0xb000] ;  /* 0x00b000008c50783b */ /* 0x000eee0000004200 */
[C---:B----4-:R-:W-:Y:S08]  /*5320*/  HMMA.16816.F32 R36, R68.reuse, R76, R36 ;  /* 0x0000004c4424723c */ /* 0x050ff00000001824 */
[C---:B------:R-:W-:Y:S01]  /*5330*/  HMMA.16816.F32 R40, R68.reuse, R78, R40 ;  /* 0x0000004e4428723c */ /* 0x040fe20000001828 */
[----:B------:R-:W-:Y:S07]  /*5340*/  LDSM.16.MT88.4 R76, [R141+0x9800] ;  /* 0x009800008d4c783b */ /* 0x000fee0000004200 */
[C---:B-1----:R-:W-:Y:S08]  /*5350*/  HMMA.16816.F32 R44, R68.reuse, R84, R44 ;  /* 0x00000054442c723c */ /* 0x042ff0000000182c */
[C---:B------:R-:W-:Y:S01]  /*5360*/  HMMA.16816.F32 R48, R68.reuse, R86, R48 ;  /* 0x000000564430723c */ /* 0x040fe20000001830 */
[----:B------:R-:W1:Y:S07]  /*5370*/  LDSM.16.MT88.4 R84, [R142+0x9800] ;  /* 0x009800008e54783b */ /* 0x000e6e0000004200 */
[C---:B--2---:R-:W-:Y:S08]  /*5380*/  HMMA.16816.F32 R52, R68.reuse, R72, R52 ;  /* 0x000000484434723c */ /* 0x044ff00000001834 */
[C---:B------:R-:W-:Y:S08]  /*5390*/  HMMA.16816.F32 R56, R68.reuse, R74, R56 ;  /* 0x0000004a4438723c */ /* 0x040ff00000001838 */
[C---:B---3--:R-:W-:Y:S08]  /*53a0*/  HMMA.16816.F32 R60, R68.reuse, R80, R60 ;  /* 0x00000050443c723c */ /* 0x048ff0000000183c */
[----:B------:R-:W-:Y:S08]  /*53b0*/  HMMA.16816.F32 R64, R68, R82, R64 ;  /* 0x000000524440723c */ /* 0x000ff00000001840 */
[C---:B------:R-:W-:Y:S01]  /*53c0*/  HMMA.16816.F32 R96, R104.reuse, R92, R4 ;  /* 0x0000005c6860723c */ /* 0x040fe20000001804 */
[----:B------:R-:W2:Y:S07]  /*53d0*/  LDSM.16.MT88.4 R4, [R141+0xb800] ;  /* 0x00b800008d04783b */ /* 0x000eae0000004200 */
[C---:B------:R-:W-:Y:S01]  /*53e0*/  HMMA.16816.F32 R92, R104.reuse, R94, R8 ;  /* 0x0000005e685c723c */ /* 0x040fe20000001808 */
[----:B------:R-:W3:Y:S07]  /*53f0*/  LDSM.16.MT88.4 R8, [R140+0xb800] ;  /* 0x00b800008c08783b */ /* 0x000eee0000004200 */
[C---:B-1----:R-:W-:Y:S07]  /*5400*/  HMMA.16816.F32 R88, R104.reuse, R84, R12 ;  /* 0x000000546858723c */ /* 0x042fee000000180c */
[----:B------:R-:W-:Y:S01]  /*5410*/  FADD.FTZ R13, R121, R122 ;  /* 0x0000007a790d7221 */ /* 0x000fe20000010000 */
[C---:B------:R-:W-:Y:S04]  /*5420*/  HMMA.16816.F32 R84, R104.reuse, R86, R16 ;  /* 0x000000566854723c */ /* 0x040fe80000001810 */
[----:B------:R-:W-:Y:S04]  /*5430*/  FADD.FTZ R13, R120, R13 ;  /* 0x0000000d780d7221 */ /* 0x000fe80000010000 */
        /* <DEDUP_REMOVED lines=16> */
[C---:B--2---:R-:W-:Y:S04]  /*5540*/  HMMA.16816.F32 R52, R104.reuse, R4, R52 ;  /* 0x000000046834723c */ /* 0x044fe80000001834 */
[----:B------:R-:W-:Y:S04]  /*5550*/  FADD.FTZ R170, R170, R179 ;  /* 0x000000b3aaaa7221 */ /* 0x000fe80000010000 */
[C---:B------:R-:W-:Y:S04]  /*5560*/  HMMA.16816.F32 R56, R104.reuse, R6, R56 ;  /* 0x000000066838723c */ /* 0x040fe80000001838 */
[----:B------:R-:W-:Y:S04]  /*5570*/  FADD.FTZ R171, R171, R170 ;  /* 0x000000aaabab7221 */ /* 0x000fe80000010000 */
[C---:B---3--:R-:W-:Y:S04]  /*5580*/  HMMA.16816.F32 R60, R104.reuse, R8, R60 ;  /* 0x00000008683c723c */ /* 0x048fe8000000183c */
[----:B------:R-:W-:Y:S04]  /*5590*/  FADD.FTZ R102, R102, R171 ;  /* 0x000000ab66667221 */ /* 0x000fe80000010000 */
[----:B------:R-:W-:Y:S04]  /*55a0*/  HMMA.16816.F32 R64, R104, R10, R64 ;  /* 0x0000000a6840723c */ /* 0x000fe80000001840 */
[----:B------:R-:W-:Y:S04]  /*55b0*/  FADD.FTZ R166, R101, R102 ;  /* 0x0000006665a67221 */ /* 0x000fe80000010000 */
[----:B------:R-:W-:-:S05]  /*55c0*/  @P0 BRA `(.L_x_470) ;  /* 0xffffdee000000947 */ /* 0x000fca000383ffff */
.L_x_469:
        /* <DEDUP_REMOVED lines=18> */
[----:B-1----:R-:W-:Y:S02]  /*56f0*/  FADD.FTZ R6, R11, R6 ;  /* 0x000000060b067221 */ /* 0x002fe40000010000 */
[----:B--2---:R-:W-:Y:S01]  /*5700*/  FADD.FTZ R5, R0, R5 ;  /* 0x0000000500057221 */ /* 0x004fe20000010000 */
[----:B------:R-:W-:Y:S02]  /*5710*/  SHF.R.S32.HI R0, RZ, 0x5, R2 ;  /* 0x00000005ff007819 */ /* 0x000fe40000011402 */
[----:B------:R-:W-:Y:S02]  /*5720*/  FSETP.NE.FTZ.AND P4, PT, R6, RZ, PT ;  /* 0x000000ff0600720b */ /* 0x000fe40003f95000 */
[----:B------:R-:W-:Y:S01]  /*5730*/  FSETP.NE.FTZ.AND P3, PT, R5, RZ, PT ;  /* 0x000000ff0500720b */ /* 0x000fe20003f75000 */
[----:B------:R-:W-:Y:S01]  /*5740*/  IMAD R0, R0, 0x200, R7 ;  /* 0x0000020000007824 */ /* 0x000fe200078e0207 */
[----:B------:R-:W-:-:S02]  /*5750*/  SHF.R.S32.HI R7, RZ, 0x2, R8 ;  /* 0x00000002ff077819 */ /* 0x000fc40000011408 */
[----:B------:R-:W-:-:S04]  /*5760*/  SHF.R.S32.HI R8, RZ, 0x1f, R8 ;  /* 0x0000001fff087819 */ /* 0x000fc80000011408 */
[----:B------:R-:W-:-:S03]  /*5770*/  LEA.HI R8, R8, R7, RZ, 0x3 ;  /* 0x0000000708087211 */ /* 0x000fc600078f18ff */
[----:B------:R-:W1:Y:S01]  /*5780*/  @P4 MUFU.RCP R9, R6 ;  /* 0x0000000600094308 */ /* 0x000e620000001000 */
[----:B------:R-:W-:-:S04]  /*5790*/  LOP3.LUT R8, R8, 0xfffffff8, RZ, 0xc0, !PT ;  /* 0xfffffff808087812 */ /* 0x000fc800078ec0ff */
[----:B------:R-:W-:-:S03]  /*57a0*/  IADD3 R8, R7, -R8, RZ ;  /* 0x8000000807087210 */ /* 0x000fc60007ffe0ff */
[----:B------:R-:W2:Y:S01]  /*57b0*/  @P3 MUFU.RCP R10, R5 ;  /* 0x00000005000a3308 */ /* 0x000ea20000001000 */
[C---:B------:R-:W-:Y:S02]  /*57c0*/  SHF.L.U32 R7, R8.reuse, 0x6, RZ ;  /* 0x0000000608077819 */ /* 0x040fe400000006ff */
[C---:B------:R-:W-:Y:S02]  /*57d0*/  LOP3.LUT R11, R8.reuse, 0x1, RZ, 0xc0, !PT ;  /* 0x00000001080b7812 */ /* 0x040fe400078ec0ff */
[----:B------:R-:W-:Y:S02]  /*57e0*/  LOP3.LUT R7, R7, 0x1c0, RZ, 0xc0, !PT ;  /* 0x000001c007077812 */ /* 0x000fe400078ec0ff */
[----:B------:R-:W-:Y:S01]  /*57f0*/  ISETP.NE.U32.AND P0, PT, R11, 0x1, PT ;  /* 0x000000010b00780c */ /* 0x000fe20003f05070 */
[----:B-1----:R-:W-:Y:S01]  /*5800*/  FMUL.FTZ R96, R9, R96 ;  /* 0x0000006009607220 */ /* 0x002fe20000410000 */
[----:B------:R-:W-:Y:S01]  /*5810*/  LEA.HI R7, R7, R7, RZ, 0x1d ;  /* 0x0000000707077211 */ /* 0x000fe200078fe8ff */
[C---:B------:R-:W-:Y:S01]  /*5820*/  FMUL.FTZ R97, R9.reuse, R97 ;  /* 0x0000006109617220 */ /* 0x040fe20000410000 */
[----:B------:R-:W-:Y:S01]  /*5830*/  R2P PR, R8, 0x6 ;  /* 0x0000000608007804 */ /* 0x000fe20000000000 */
[C---:B------:R-:W-:Y:S01]  /*5840*/  FMUL.FTZ R92, R9.reuse, R92 ;  /* 0x0000005c095c7220 */ /* 0x040fe20000410000 */
[----:B------:R-:W-:Y:S01]  /*5850*/  LEA R0, R0, R7, 0x1 ;  /* 0x0000000700007211 */ /* 0x000fe200078e08ff */
[----:B------:R-:W-:Y:S01]  /*5860*/  FMUL.FTZ R93, R9, R93 ;  /* 0x0000005d095d7220 */ /* 0x000fe20000410000 */
[----:B------:R-:W-:Y:S01]  /*5870*/  MOV R8, 0x40 ;  /* 0x0000004000087802 */ /* 0x000fe20000000f00 */
[----:B--2---:R-:W-:Y:S01]  /*5880*/  FMUL.FTZ R99, R10, R99 ;  /* 0x000000630a637220 */ /* 0x004fe20000410000 */
[----:B------:R-:W-:Y:S01]  /*5890*/  F2FP.PACK_AB R96, R97, R96 ;  /* 0x000000606160723e */ /* 0x000fe200000000ff */
[----:B------:R-:W-:Y:S01]  /*58a0*/  IMAD.SHL.U32 R7, R0, 0x2, RZ ;  /* 0x0000000200077824 */ /* 0x000fe200078e00ff */
[----:B------:R-:W-:Y:S01]  /*58b0*/  MOV R0, 0x20 ;  /* 0x0000002000007802 */ /* 0x000fe20000000f00 */
[----:B------:R-:W-:Y:S01]  /*58c0*/  FMUL.FTZ R98, R10, R98 ;  /* 0x000000620a627220 */ /* 0x000fe20000410000 */
[----:B------:R-:W-:Y:S01]  /*58d0*/  SEL R8, R8, 0xffffffc0, !P2 ;  /* 0xffffffc008087807 */ /* 0x000fe20005000000 */
[C---:B------:R-:W-:Y:S01]  /*58e0*/  FMUL.FTZ R95, R10.reuse, R95 ;  /* 0x0000005f0a5f7220 */ /* 0x040fe20000410000 */
[----:B------:R-:W-:Y:S01]  /*58f0*/  IADD3 R11, R7, -0x10, RZ ;  /* 0xfffffff0070b7810 */ /* 0x000fe20007ffe0ff */
[----:B------:R-:W-:Y:S01]  /*5900*/  FMUL.FTZ R94, R10, R94 ;  /* 0x0000005e0a5e7220 */ /* 0x000fe20000410000 */
[----:B------:R-:W-:Y:S01]  /*5910*/  SEL R0, R0, 0xffffffe0, !P1 ;  /* 0xffffffe000007807 */ /* 0x000fe20004800000 */
[----:B------:R-:W-:Y:S01]  /*5920*/  FMUL.FTZ R88, R9, R88 ;  /* 0x0000005809587220 */ /* 0x000fe20000410000 */
[----:B------:R-:W-:Y:S01]  /*5930*/  @P0 IADD3 R11, R7, 0x10, RZ ;  /* 0x00000010070b0810 */ /* 0x000fe20007ffe0ff */
[----:B------:R-:W-:Y:S01]  /*5940*/  FMUL.FTZ R89, R9, R89 ;  /* 0x0000005909597220 */ /* 0x000fe20000410000 */
[----:B------:R-:W-:Y:S01]  /*5950*/  F2FP.PACK_AB R98, R99, R98 ;  /* 0x000000626362723e */ /* 0x000fe200000000ff */
[C---:B------:R-:W-:Y:S01]  /*5960*/  FMUL.FTZ R91, R10.reuse, R91 ;  /* 0x0000005b0a5b7220 */ /* 0x040fe20000410000 */
[----:B------:R-:W-:Y:S01]  /*5970*/  F2FP.PACK_AB R92, R93, R92 ;  /* 0x0000005c5d5c723e */ /* 0x000fe200000000ff */
[C---:B------:R-:W-:Y:S01]  /*5980*/  FMUL.FTZ R90, R10.reuse, R90 ;  /* 0x0000005a0a5a7220 */ /* 0x040fe20000410000 */
[----:B------:R-:W-:Y:S01]  /*5990*/  F2FP.PACK_AB R94, R95, R94 ;  /* 0x0000005e5f5e723e */ /* 0x000fe200000000ff */
[----:B------:R-:W-:Y:S01]  /*59a0*/  FMUL.FTZ R84, R9, R84 ;  /* 0x0000005409547220 */ /* 0x000fe20000410000 */
[----:B------:R-:W-:Y:S01]  /*59b0*/  F2FP.PACK_AB R88, R89, R88 ;  /* 0x000000585958723e */ /* 0x000fe200000000ff */
[----:B------:R-:W-:Y:S01]  /*59c0*/  FMUL.FTZ R85, R9, R85 ;  /* 0x0000005509557220 */ /* 0x000fe20000410000 */
[----:B------:R-:W-:Y:S01]  /*59d0*/  F2FP.PACK_AB R90, R91, R90 ;  /* 0x0000005a5b5a723e */ /* 0x000fe200000000ff */
[C---:B------:R-:W-:Y:S01]  /*59e0*/  FMUL.FTZ R87, R10.reuse, R87 ;  /* 0x000000570a577220 */ /* 0x040fe20000410000 */
[----:B------:R-:W-:Y:S01]  /*59f0*/  IADD3 R13, R7, R0, RZ ;  /* 0x00000000070d7210 */ /* 0x000fe20007ffe0ff */
[C---:B------:R-:W-:Y:S01]  /*5a00*/  FMUL.FTZ R86, R10.reuse, R86 ;  /* 0x000000560a567220 */ /* 0x040fe20000410000 */
[----:B------:R-:W-:Y:S01]  /*5a10*/  F2FP.PACK_AB R84, R85, R84 ;  /* 0x000000545554723e */ /* 0x000fe200000000ff */
[----:B------:R-:W-:Y:S01]  /*5a20*/  FMUL.FTZ R80, R9, R80 ;  /* 0x0000005009507220 */ /* 0x000fe20000410000 */
        /* <DEDUP_REMOVED lines=11> */
[----:B------:R-:W-:Y:S01]  /*5ae0*/  FMUL.FTZ R79, R10, R79 ;  /* 0x0000004f0a4f7220 */ /* 0x000fe20000410000 */
        /* <DEDUP_REMOVED lines=24> */
[----:B------:R-:W-:Y:S01]  /*5c70*/  ISETP.NE.AND P0, PT, RZ, UR4, PT ;  /* 0x00000004ff007c0c */ /* 0x000fe2000bf05270 */
[----:B------:R-:W-:Y:S01]  /*5c80*/  FMUL.FTZ R38, R10, R38 ;  /* 0x000000260a267220 */ /* 0x000fe20000410000 */
[----:B------:R-:W-:Y:S01]  /*5c90*/  F2FP.PACK_AB R36, R37, R36 ;  /* 0x000000242524723e */ /* 0x000fe200000000ff */
[----:B------:R-:W-:Y:S01]  /*5ca0*/  IMAD.IADD R15, R0, 0x1, R11 ;  /* 0x00000001000f7824 */ /* 0x000fe200078e020b */
[----:B------:R-:W-:Y:S01]  /*5cb0*/  ISETP.NE.AND P1, PT, RZ, UR5, PT ;  /* 0x00000005ff007c0c */ /* 0x000fe2000bf25270 */
[----:B------:R-:W-:Y:S01]  /*5cc0*/  FMUL.FTZ R40, R9, R40 ;  /* 0x0000002809287220 */ /* 0x000fe20000410000 */
[----:B------:R-:W-:Y:S01]  /*5cd0*/  F2FP.PACK_AB R38, R39, R38 ;  /* 0x000000262726723e */ /* 0x000fe200000000ff */
[C---:B------:R-:W-:Y:S01]  /*5ce0*/  FMUL.FTZ R41, R9.reuse, R41 ;  /* 0x0000002909297220 */ /* 0x040fe20000410000 */
[----:B------:R-:W-:Y:S01]  /*5cf0*/  STS [R15], R84 ;  /* 0x000000540f007388 */ /* 0x000fe20000000800 */
[C---:B------:R-:W-:Y:S01]  /*5d00*/  FMUL.FTZ R43, R10.reuse, R43 ;  /* 0x0000002b0a2b7220 */ /* 0x040fe20000410000 */
[----:B------:R-:W-:Y:S01]  /*5d10*/  ISETP.NE.OR P2, PT, RZ, UR4, !P1 ;  /* 0x00000004ff007c0c */ /* 0x000fe2000cf45670 */
[C---:B------:R-:W-:Y:S01]  /*5d20*/  FMUL.FTZ R42, R10.reuse, R42 ;  /* 0x0000002a0a2a7220 */ /* 0x040fe20000410000 */
[----:B------:R-:W-:Y:S01]  /*5d30*/  STS [R15+0x400], R86 ;  /* 0x000400560f007388 */ /* 0x000fe20000000800 */
        /* <DEDUP_REMOVED lines=31> */
[----:B------:R-:W-:Y:S01]  /*5f30*/  @!P0 MOV R41, c[0x0][0x214] ;  /* 0x0000850000298a02 */ /* 0x000fe20000000f00 */
        /* <DEDUP_REMOVED lines=11> */
[----:B------:R-:W-:Y:S01]  /*5ff0*/  STS [R7+0x2400], R38 ;  /* 0x0024002607007388 */ /* 0x000fe20000000800 */
[C---:B------:R-:W-:Y:S01]  /*6000*/  FMUL.FTZ R67, R10.reuse, R67 ;  /* 0x000000430a437220 */ /* 0x040fe20000410000 */
[----:B------:R-:W1:Y:S01]  /*6010*/  @P4 MUFU.LG2 R6, R6 ;  /* 0x0000000600064308 */ /* 0x000e620000000c00 */
[----:B------:R-:W-:Y:S01]  /*6020*/  FMUL.FTZ R9, R9, R65 ;  /* 0x0000004109097220 */ /* 0x000fe20000410000 */
[----:B------:R-:W-:Y:S01]  /*6030*/  F2FP.PACK_AB R62, R63, R62 ;  /* 0x0000003e3f3e723e */ /* 0x000fe200000000ff */
[----:B------:R-:W-:Y:S01]  /*6040*/  FMUL.FTZ R10, R10, R66 ;  /* 0x000000420a0a7220 */ /* 0x000fe20000410000 */
[----:B------:R-:W-:Y:S01]  /*6050*/  STS [R11+0x2000], R40 ;  /* 0x002000280b007388 */ /* 0x000fe20000000800 */
[----:B------:R-:W-:Y:S01]  /*6060*/  LOP3.LUT R45, R2, 0xffffffe0, RZ, 0xc0, !PT ;  /* 0xffffffe0022d7812 */ /* 0x000fe200078ec0ff */
[----:B------:R-:W-:Y:S01]  /*6070*/  @P0 IMAD.MOV.U32 R43, RZ, RZ, c[0x0][0x210] ;  /* 0x00008400ff2b0624 */ /* 0x000fe200078e00ff */
[----:B------:R-:W-:Y:S01]  /*6080*/  F2FP.PACK_AB R9, R9, R64 ;  /* 0x000000400909723e */ /* 0x000fe200000000ff */
[----:B------:R2:W-:Y:S01]  /*6090*/  STS [R11+0x2400], R42 ;  /* 0x0024002a0b007388 */ /* 0x0005e20000000800 */
[----:B------:R-:W-:Y:S01]  /*60a0*/  F2FP.PACK_AB R10, R67, R10 ;  /* 0x0000000a430a723e */ /* 0x000fe200000000ff */
[----:B------:R-:W3:Y:S01]  /*60b0*/  @P3 MUFU.LG2 R5, R5 ;  /* 0x0000000500053308 */ /* 0x000ee20000000c00 */
[----:B------:R-:W-:Y:S01]  /*60c0*/  @!P0 MOV R43, 0x1 ;  /* 0x00000001002b8802 */ /* 0x000fe20000000f00 */
[----:B------:R-:W-:Y:S01]  /*60d0*/  STS [R13+0x2000], R44 ;  /* 0x0020002c0d007388 */ /* 0x000fe20000000800 */
[----:B------:R-:W-:-:S03]  /*60e0*/  IADD3 R45, -R45, R4, RZ ;  /* 0x000000042d2d7210 */ /* 0x000fc60007ffe1ff */
[----:B------:R4:W-:Y:S04]  /*60f0*/  STS [R13+0x2400], R46 ;  /* 0x0024002e0d007388 */ /* 0x0009e80000000800 */
[----:B------:R1:W-:Y:S04]  /*6100*/  STS [R15+0x2000], R48 ;  /* 0x002000300f007388 */ /* 0x0003e80000000800 */
[----:B------:R1:W-:Y:S04]  /*6110*/  STS [R15+0x2400], R50 ;  /* 0x002400320f007388 */ /* 0x0003e80000000800 */
[----:B------:R1:W-:Y:S04]  /*6120*/  STS [R17+0x2000], R52 ;  /* 0x0020003411007388 */ /* 0x0003e80000000800 */
[----:B------:R1:W-:Y:S01]  /*6130*/  STS [R17+0x2400], R54 ;  /* 0x0024003611007388 */ /* 0x0003e20000000800 */
[----:B--2---:R-:W-:-:S03]  /*6140*/  @P0 MOV R42, c[0x0][0x210] ;  /* 0x00008400002a0a02 */ /* 0x004fc60000000f00 */
[----:B------:R2:W-:Y:S02]  /*6150*/  STS [R19+0x2000], R56 ;  /* 0x0020003813007388 */ /* 0x0005e40000000800 */
[----:B------:R-:W-:Y:S01]  /*6160*/  @P0 IMAD R42, R42, c[0x0][0x214], RZ ;  /* 0x000085002a2a0a24 */ /* 0x000fe200078e02ff */
[----:B------:R-:W-:Y:S01]  /*6170*/  @!P0 SEL R42, R41, c[0x0][0x234], !P1 ;  /* 0x00008d00292a8a07 */ /* 0x000fe20004800000 */
[----:B------:R2:W-:Y:S01]  /*6180*/  STS [R19+0x2400], R58 ;  /* 0x0024003a13007388 */ /* 0x0005e20000000800 */
[----:B------:R-:W-:Y:S01]  /*6190*/  @P0 MOV R41, 0x1 ;  /* 0x0000000100290802 */ /* 0x000fe20000000f00 */
[----:B----4-:R-:W-:Y:S02]  /*61a0*/  CS2R R46, SRZ ;  /* 0x00000000002e7805 */ /* 0x010fe4000001ff00 */
[----:B------:R2:W-:Y:S01]  /*61b0*/  STS [R21+0x2000], R60 ;  /* 0x0020003c15007388 */ /* 0x0005e20000000800 */
[----:B------:R-:W-:-:S03]  /*61c0*/  @!P0 IMAD R41, R42, c[0x0][0x1c0], RZ ;  /* 0x000070002a298a24 */ /* 0x000fc600078e02ff */
[----:B------:R2:W-:Y:S04]  /*61d0*/  STS [R21+0x2400], R62 ;  /* 0x0024003e15007388 */ /* 0x0005e80000000800 */
[----:B------:R2:W-:Y:S04]  /*61e0*/  STS [R23+0x2000], R9 ;  /* 0x0020000917007388 */ /* 0x0005e80000000800 */
[----:B------:R2:W-:Y:S04]  /*61f0*/  STS [R23+0x2400], R10 ;  /* 0x0024000a17007388 */ /* 0x0005e80000000800 */
[----:B------:R-:W-:Y:S06]  /*6200*/  BAR.SYNC.DEFER_BLOCKING 0x0 ;  /* 0x0000000000007b1d */ /* 0x000fec0000010000 */
[----:B------:R-:W4:Y:S04]  /*6210*/  S2R R40, SR_CTAID.Y ;  /* 0x0000000000287919 */ /* 0x000f280000002600 */
[----:B------:R-:W5:Y:S04]  /*6220*/  S2R R0, SR_CTAID.X ;  /* 0x0000000000007919 */ /* 0x000f680000002500 */
[----:B------:R-:W1:Y:S04]  /*6230*/  S2R R7, SR_CTAID.Z ;  /* 0x0000000000077919 */ /* 0x000e680000002700 */
[----:B------:R2:W2:Y:S04]  /*6240*/  LDS.128 R32, [R152] ;  /* 0x0000000098207984 */ /* 0x0004a80000000c00 */
[----:B------:R2:W2:Y:S01]  /*6250*/  LDS.128 R28, [R152+0x800] ;  /* 0x00080000981c7984 */ /* 0x0004a20000000c00 */
[----:B----4-:R-:W-:-:S03]  /*6260*/  @!P2 IMAD R2, R40, c[0x0][0x214], RZ ;  /* 0x000085002802aa24 */ /* 0x010fc600078e02ff */
[----:B------:R4:W2:Y:S01]  /*6270*/  LDS.128 R24, [R152+0x1000] ;  /* 0x0010000098187984 */ /* 0x0008a20000000c00 */
[----:B------:R-:W-:Y:S01]  /*6280*/  IMAD R41, R40, R41, RZ ;  /* 0x0000002928297224 */ /* 0x000fe200078e02ff */
[----:B------:R-:W-:Y:S02]  /*6290*/  @!P2 SHF.R.S32.HI R47, RZ, 0x1f, R2 ;  /* 0x0000001fff2fa819 */ /* 0x000fe40000011402 */
[----:B------:R4:W2:Y:S01]  /*62a0*/  LDS.128 R20, [R152+0x1800] ;  /* 0x0018000098147984 */ /* 0x0008a20000000c00 */
[----:B------:R-:W-:Y:S01]  /*62b0*/  @!P2 MOV R46, R2 ;  /* 0x00000002002ea202 */ /* 0x000fe20000000f00 */
[----:B-----5:R-:W-:Y:S01]  /*62c0*/  IMAD R4, R0, R43, RZ ;  /* 0x0000002b00047224 */ /* 0x020fe200078e02ff */
[----:B------:R-:W-:Y:S01]  /*62d0*/  SEL R41, R41, RZ, P2 ;  /* 0x000000ff29297207 */ /* 0x000fe20001000000 */
[----:B------:R4:W2:Y:S01]  /*62e0*/  LDS.128 R16, [R152+0x2000] ;  /* 0x0020000098107984 */ /* 0x0008a20000000c00 */
[----:B------:R-:W-:Y:S01]  /*62f0*/  LOP3.LUT P2, RZ, R45, 0x3, RZ, 0xc0, !PT ;  /* 0x000000032dff7812 */ /* 0x000fe2000784c0ff */
[----:B-1----:R-:W-:-:S02]  /*6300*/  @P4 FMUL.FTZ R45, R6, 0.69314718246459960938 ;  /* 0x3f317218062d4820 */ /* 0x002fc40000410000 */
[----:B------:R4:W1:Y:S01]  /*6310*/  LDS.128 R12, [R152+0x2800] ;  /* 0x00280000980c7984 */ /* 0x0008620000000c00 */
[----:B------:R-:W-:Y:S01]  /*6320*/  IMAD R42, R7, R42, R41 ;  /* 0x0000002a072a7224 */ /* 0x000fe200078e0229 */
[----:B------:R-:W-:Y:S01]  /*6330*/  SHF.L.U32 R41, R4, 0x6, RZ ;  /* 0x0000000604297819 */ /* 0x000fe200000006ff */
[----:B---3--:R-:W-:Y:S01]  /*6340*/  @P3 FMUL.FTZ R6, R5, 0.69314718246459960938 ;  /* 0x3f31721805063820 */ /* 0x008fe20000410000 */
[----:B------:R4:W3:Y:S01]  /*6350*/  LDS.128 R8, [R152+0x3000] ;  /* 0x0030000098087984 */ /* 0x0008e20000000c00 */
        /* <DEDUP_REMOVED lines=27> */
.L_x_474:
[----:B------:R-:W-:Y:S05]  /*6510*/  BSYNC B0 ;  /* 0x0000000000007941 */ /* 0x000fea0003800000 */
.L_x_473:
[----:B------:R-:W-:Y:S01]  /*6520*/  SHF.R.S32.HI R3, RZ, 0x1f, R40 ;  /* 0x0000001fff037819 */ /* 0x000fe20000011428 */
[----:B------:R-:W-:Y:S01]  /*6530*/  ULDC.64 UR4, c[0x0][0x1e8] ;  /* 0x00007a0000047ab9 */ /* 0x000fe20000000a00 */
[--C-:B------:R-:W-:Y:S01]  /*6540*/  SHF.R.S32.HI R163, RZ, 0x1f, R162.reuse ;  /* 0x0000001fffa37819 */ /* 0x100fe200000114a2 */
[----:B------:R-:W-:Y:S01]  /*6550*/  USHF.L.U32 UR7, UR4, 0x5, URZ ;  /* 0x0000000504077899 */ /* 0x000fe2000800063f */
[----:B------:R-:W-:Y:S01]  /*6560*/  SHF.R.S32.HI R0, RZ, 0x1f, R7 ;  /* 0x0000001fff007819 */ /* 0x000fe20000011407 */
[----:B------:R-:W-:Y:S01]  /*6570*/  IMAD R3, R3, c[0x0][0x1e0], RZ ;  /* 0x0000780003037a24 */ /* 0x000fe200078e02ff */
[----:B------:R-:W-:Y:S01]  /*6580*/  UMOV UR6, 0x5 ;  /* 0x0000000500067882 */ /* 0x000fe20000000000 */
[----:B----4-:R-:W-:Y:S01]  /*6590*/  IMAD.WIDE.U32 R4, R40, c[0x0][0x1e0], R162 ;  /* 0x0000780028047a25 */ /* 0x010fe200078e00a2 */
        /* <DEDUP_REMOVED lines=14> */
[----:B--2---:R-:W-:Y:S01]  /*6680*/  STG.E.128 [R2.64], R32 ;  /* 0x0000002002007986 */ /* 0x004fe2000c101d0a */
[----:B------:R-:W-:Y:S02]  /*6690*/  IADD3.X R7, R3, UR5, RZ, P0, !PT ;  /* 0x0000000503077c10 */ /* 0x000fe400087fe4ff */
[----:B------:R-:W-:Y:S01]  /*66a0*/  IADD3 R4, P0, R6, UR7, RZ ;  /* 0x0000000706047c10 */ /* 0x000fe2000ff1e0ff */
[----:B------:R-:W-:Y:S03]  /*66b0*/  STG.E.128 [R2.64+0x80], R16 ;  /* 0x0000801002007986 */ /* 0x000fe6000c101d0a */
[----:B------:R-:W-:Y:S01]  /*66c0*/  IADD3.X R5, R7, UR5, RZ, P0, !PT ;  /* 0x0000000507057c10 */ /* 0x000fe200087fe4ff */
[----:B------:R-:W-:Y:S01]  /*66d0*/  STG.E.128 [R6.64], R28 ;  /* 0x0000001c06007986 */ /* 0x000fe2000c101d0a */
[----:B------:R-:W-:-:S03]  /*66e0*/  IADD3 R40, P0, R4, UR7, RZ ;  /* 0x0000000704287c10 */ /* 0x000fc6000ff1e0ff */
[----:B-1----:R-:W-:Y:S01]  /*66f0*/  STG.E.128 [R6.64+0x80], R12 ;  /* 0x0000800c06007986 */ /* 0x002fe2000c101d0a */
[----:B------:R-:W-:-:S03]  /*6700*/  IADD3.X R41, R5, UR5, RZ, P0, !PT ;  /* 0x0000000505297c10 */ /* 0x000fc600087fe4ff */
[----:B------:R-:W-:Y:S04]  /*6710*/  STG.E.128 [R4.64], R24 ;  /* 0x0000001804007986 */ /* 0x000fe8000c101d0a */
[----:B---3--:R-:W-:Y:S04]  /*6720*/  STG.E.128 [R4.64+0x80], R8 ;  /* 0x0000800804007986 */ /* 0x008fe8000c101d0a */
[----:B------:R-:W-:Y:S04]  /*6730*/  STG.E.128 [R40.64], R20 ;  /* 0x0000001428007986 */ /* 0x000fe8000c101d0a */
[----:B------:R-:W-:Y:S01]  /*6740*/  STG.E.128 [R40.64+0x80], R36 ;  /* 0x0000802428007986 */ /* 0x000fe2000c101d0a */
[----:B------:R-:W-:Y:S05]  /*6750*/  EXIT ;  /* 0x000000000000794d */ /* 0x000fea0003800000 */
.L_x_467:
        /* <DEDUP_REMOVED lines=109> */
.L_x_475:
        /* <DEDUP_REMOVED lines=13> */
.L_x_1401:


//--------------------- .text._ZN5flash16flash_fwd_kernelI23Flash_fwd_kernel_traitsILi128ELi64ELi64ELi4ELb0ELb0EN7cutlass6half_tE19Flash_kernel_traitsILi128ELi64ELi64ELi4ES3_EELb0ELb1ELb0ELb0ELb0ELb1ELb0ELb0EEEvNS_16Flash_fwd_paramsE --------------------------
	.section	.text._ZN5flash16flash_fwd_kernelI23Flash_fwd_kernel_traitsILi128ELi64ELi64ELi4ELb0ELb0EN7cutlass6half_tE19Flash_kernel_traitsILi128ELi64ELi64ELi4ES3_EELb0ELb1ELb0ELb0ELb0ELb1ELb0ELb0EEEvNS_16Flash_fwd_paramsE,"ax",@progbits
	.sectioninfo	@"SHI_REGISTERS=191"
	.align	128
        .global         _ZN5flash16flash_fwd_kernelI23Flash_fwd_kernel_traitsILi128ELi64ELi64ELi4ELb0ELb0EN7cutlass6half_tE19Flash_kernel_traitsILi128ELi64ELi64ELi4ES3_EELb0ELb1ELb0ELb0ELb0ELb1ELb0ELb0EEEvNS_16Flash_fwd_paramsE
        .type           _ZN5flash16flash_fwd_kernelI23Flash_fwd_kernel_traitsILi128ELi64ELi64ELi4ELb0ELb0EN7cutlass6half_tE19Flash_kernel_traitsILi128ELi64ELi64ELi4ES3_EELb0ELb1ELb0ELb0ELb0ELb1ELb0ELb0EEEvNS_16Flash_fwd_paramsE,@function
        .size           _ZN5flash16flash_fwd_kernelI23Flash_fwd_kernel_traitsILi128ELi64ELi64ELi4ELb0ELb0EN7cutlass6half_tE19Flash_kernel_traitsILi128ELi64ELi64ELi4ES3_EELb0ELb1ELb0ELb0ELb0ELb1ELb0ELb0EEEvNS_16Flash_fwd_paramsE,(.L_x_1402 - _ZN5flash16flash_fwd_kernelI23Flash_fwd_kernel_traitsILi128ELi64ELi64ELi4ELb0ELb0EN7cutlass6half_tE19Flash_kernel_traitsILi128ELi64ELi64ELi4ES3_EELb0ELb1ELb0ELb0ELb0ELb1ELb0ELb0EEEvNS_16Flash_fwd_paramsE)
        .other          _ZN5flash16flash_fwd_kernelI23Flash_fwd_kernel_traitsILi128ELi64ELi64ELi4ELb0ELb0EN7cutlass6half_tE19Flash_kernel_traitsILi128ELi64ELi64ELi4ES3_EELb0ELb1ELb0ELb0ELb0ELb1ELb0ELb0EEEvNS_16Flash_fwd_paramsE,@"STO_CUDA_ENTRY STV_DEFAULT"
_ZN5flash16flash_fwd_kernelI23Flash_fwd_kernel_traitsILi128ELi64ELi64ELi4ELb0ELb0EN7cutlass6half_tE19Flash_kernel_traitsILi128ELi64ELi64ELi4ES3_EELb0ELb1ELb0ELb0ELb0ELb1ELb0ELb0EEEvNS_16Flash_fwd_paramsE:
.text._ZN5flash16flash_fwd_kernelI23Flash_fwd_kernel_traitsILi128ELi64ELi64ELi4ELb0ELb0EN7cutlass6half_tE19Flash_kernel_traitsILi128ELi64ELi64ELi4ES3_EELb0ELb1ELb0ELb0ELb0ELb1ELb0ELb0EEEvNS_16Flash_fwd_paramsE:
[----:B------:R-:W-:Y:S02]  /*0000*/  MOV R1, c[0x0][0x28] ;  /* 0x00000a0000017a02 */ /* 0x000fe40000000f00 */
[----:B------:R-:W1:Y:S01]  /*0010*/  LDC.U8 R2, c[0x0][0x312] ;  /* 0x0000c480ff027b82 */ /* 0x000e620000000000 */
[----:B------:R-:W2:Y:S01]  /*0020*/  S2R R0, SR_CTAID.Y ;  /* 0x0000000000007919 */ /* 0x000ea20000002600 */
[----:B------:R-:W-:Y:S01]  /*0030*/  ISETP.NE.U32.AND P2, PT, RZ, c[0x0][0x240], PT ;  /* 0x00009000ff007a0c */ /* 0x000fe20003f45070 */
[----:B------:R-:W-:Y:S01]  /*0040*/  IMAD.MOV.U32 R3, RZ, RZ, 0x4 ;  /* 0x00000004ff037424 */ /* 0x000fe200078e00ff */
[----:B------:R-:W-:Y:S01]  /*0050*/  ISETP.EQ.U32.AND P1, PT, RZ, c[0x0][0x248], PT ;  /* 0x00009200ff007a0c */ /* 0x000fe20003f22070 */
[----:B------:R-:W-:Y:S01]  /*0060*/  IMAD.MOV.U32 R150, RZ, RZ, -0x1 ;  /* 0xffffffffff967424 */ /* 0x000fe200078e00ff */
[----:B------:R-:W-:Y:S01]  /*0070*/  ISETP.NE.AND.EX P2, PT, RZ, c[0x0][0x244], PT, P2 ;  /* 0x00009100ff007a0c */ /* 0x000fe20003f45320 */
[----:B------:R-:W-:Y:S01]  /*0080*/  ULDC.64 UR6, c[0x0][0x118] ;  /* 0x0000460000067ab9 */ /* 0x000fe20000000a00 */
[----:B------:R-:W-:Y:S01]  /*0090*/  IMAD.MOV.U32 R7, RZ, RZ, -0x1 ;  /* 0xffffffffff077424 */ /* 0x000fe200078e00ff */
[----:B------:R-:W-:-:S04]  /*00a0*/  ISETP.NE.U32.AND P0, PT, RZ, c[0x0][0x250], PT ;  /* 0x00009400ff007a0c */ /* 0x000fc80003f05070 */
[----:B------:R-:W-:Y:S02]  /*00b0*/  ISETP.NE.AND.EX P0, PT, RZ, c[0x0][0x254], PT, P0 ;  /* 0x00009500ff007a0c */ /* 0x000fe40003f05300 */
[----:B-1----:R-:W-:Y:S01]  /*00c0*/  ISETP.NE.AND P3, PT, R2, RZ, PT ;  /* 0x000000ff0200720c */ /* 0x002fe20003f65270 */
[----:B--2---:R-:W-:-:S03]  /*00d0*/  IMAD.WIDE R10, R0, R3, c[0x0][0x240] ;  /* 0x00009000000a7625 */ /* 0x004fc600078e0203 */
[----:B------:R-:W-:Y:S01]  /*00e0*/  ISETP.EQ.OR.EX P1, PT, RZ, c[0x0][0x24c], !P3, P1 ;  /* 0x00009300ff007a0c */ /* 0x000fe20005f22710 */
[CC--:B------:R-:W-:Y:S01]  /*00f0*/  IMAD.WIDE R8, R0.reuse, R3.reuse, c[0x0][0x248] ;  /* 0x0000920000087625 */ /* 0x0c0fe200078e0203 */
[----:B------:R-:W2:Y:S04]  /*0100*/  @P2 LDG.E R150, [R10.64] ;  /* 0x000000060a962981 */ /* 0x000ea8000c1e1900 */
[----:B------:R-:W2:Y:S01]  /*0110*/  @P2 LDG.E R153, [R10.64+0x4] ;  /* 0x000004060a992981 */ /* 0x000ea2000c1e1900 */
[----:B------:R-:W-:Y:S02]  /*0120*/  IMAD.MOV.U32 R2, RZ, RZ, RZ ;  /* 0x000000ffff027224 */ /* 0x000fe400078e00ff */
[----:B------:R-:W-:-:S04]  /*0130*/  @P0 IMAD.WIDE R4, R0, R3, c[0x0][0x250] ;  /* 0x0000940000040625 */ /* 0x000fc800078e0203 */
[----:B------:R1:W5:Y:S04]  /*0140*/  @!P1 LDG.E R7, [R8.64] ;  /* 0x0000000608079981 */ /* 0x000368000c1e1900 */
[----:B------:R1:W5:Y:S01]  /*0150*/  @P0 LDG.E R2, [R4.64] ;  /* 0x0000000604020981 */ /* 0x000362000c1e1900 */
[----:B------:R-:W-:-:S03]  /*0160*/  ISETP.NE.U32.AND P0, PT, RZ, c[0x0][0x248], PT ;  /* 0x00009200ff007a0c */ /* 0x000fc60003f05070 */
[----:B------:R-:W3:Y:S04]  /*0170*/  S2R R165, SR_CTAID.X ;  /* 0x0000000000a57919 */ /* 0x000ee80000002500 */
[----:B------:R-:W4:Y:S04]  /*0180*/  S2R R18, SR_CTAID.Z ;  /* 0x0000000000127919 */ /* 0x000f280000002700 */
[----:B------:R-:W1:Y:S01]  /*0190*/  S2R R86, SR_TID.X ;  /* 0x0000000000567919 */ /* 0x000e620000002100 */
[----:B------:R-:W-:Y:S01]  /*01a0*/  ISETP.NE.AND.EX P0, PT, RZ, c[0x0][0x24c], PT, P0 ;  /* 0x00009300ff007a0c */ /* 0x000fe20003f05300 */
[----:B--2---:R-:W-:-:S02]  /*01b0*/  @P2 IMAD.IADD R153, R153, 0x1, -R150 ;  /* 0x0000000199992824 */ /* 0x004fc400078e0a96 */
[----:B------:R-:W-:-:S10]  /*01c0*/  @!P2 IMAD.MOV.U32 R153, RZ, RZ, c[0x0][0x214] ;  /* 0x00008500ff99a624 */ /* 0x000fd400078e00ff */
[----:B------:R-:W-:Y:S05]  /*01d0*/  @!P0 BRA `(.L_x_476) ;  /* 0x0000004000008947 */ /* 0x000fea0003800000 */
[----:B-1-34-:R-:W2:Y:S02]  /*01e0*/  @P3 LDG.E R4, [R8.64+0x4] ;  /* 0x0000040608043981 */ /* 0x01aea4000c1e1900 */
[----:B--2--5:R-:W-:-:S06]  /*01f0*/  @P3 IADD3 R4, R4, -R7, RZ ;  /* 0x8000000704043210 */ /* 0x024fcc0007ffe0ff */
[----:B------:R1:W5:Y:S01]  /*0200*/  @!P3 LDG.E R4, [R8.64] ;  /* 0x000000060804b981 */ /* 0x000362000c1e1900 */
[----:B------:R-:W-:Y:S05]  /*0210*/  BRA `(.L_x_477) ;  /* 0x0000001000007947 */ /* 0x000fea0003800000 */
.L_x_476:
[----:B-1-34-:R-:W-:Y:S02]  /*0220*/  MOV R4, c[0x0][0x218] ;  /* 0x0000860000047a02 */ /* 0x01afe40000000f00 */
.L_x_477:
[----:B------:R-:W-:-:S04]  /*0230*/  ISETP.NE.U32.AND P2, PT, RZ, c[0x0][0x258], PT ;  /* 0x00009600ff007a0c */ /* 0x000fc80003f45070 */
[----:B------:R-:W-:-:S13]  /*0240*/  ISETP.NE.AND.EX P2, PT, RZ, c[0x0][0x25c], PT, P2 ;  /* 0x00009700ff007a0c */ /* 0x000fda0003f45320 */
[----:B-1----:R-:W-:-:S05]  /*0250*/  @P2 IMAD.WIDE R8, R0, R3, c[0x0][0x258] ;  /* 0x0000960000082625 */ /* 0x002fca00078e0203 */
[----:B------:R-:W2:Y:S01]  /*0260*/  @P2 LDG.E R5, [R8.64] ;  /* 0x0000000608052981 */ /* 0x000ea2000c1e1900 */
[----:B------:R-:W-:Y:S01]  /*0270*/  IMAD.SHL.U32 R90, R165, 0x40, RZ ;  /* 0x00000040a55a7824 */ /* 0x000fe200078e00ff */
[----:B------:R-:W-:-:S04]  /*0280*/  @!P2 ISETP.NE.U32.AND P1, PT, RZ, c[0x0][0x268], PT ;  /* 0x00009a00ff00aa0c */ /* 0x000fc80003f25070 */
[----:B------:R-:W-:Y:S02]  /*0290*/  ISETP.GT.AND P0, PT, R153, R90, PT ;  /* 0x0000005a9900720c */ /* 0x000fe40003f04270 */
[----:B------:R-:W-:-:S04]  /*02a0*/  @!P2 ISETP.NE.AND.EX P1, PT, RZ, c[0x0][0x26c], PT, P1 ;  /* 0x00009b00ff00aa0c */ /* 0x000fc80003f25310 */
[----:B------:R-:W-:Y:S01]  /*02b0*/  @!P2 SEL R3, RZ, c[0x0][0x21c], !P1 ;  /* 0x00008700ff03aa07 */ /* 0x000fe20004800000 */
[----:B--2--5:R-:W-:-:S03]  /*02c0*/  @P2 IMAD.IADD R84, R5, 0x1, -R2 ;  /* 0x0000000105542824 */ /* 0x024fc600078e0a02 */
[----:B------:R-:W-:-:S03]  /*02d0*/  @!P2 IADD3 R84, R3, R4, -R2 ;  /* 0x000000040354a210 */ /* 0x000fc60007ffe802 */
[----:B------:R-:W-:Y:S05]  /*02e0*/  @!P0 EXIT ;  /* 0x000000000000894d */ /* 0x000fea0003800000 */
[----:B------:R-:W-:Y:S02]  /*02f0*/  IADD3 R3, -R153, 0x7f, R90 ;  /* 0x0000007f99037810 */ /* 0x000fe40007ffe15a */
[----:B------:R-:W-:Y:S02]  /*0300*/  IADD3 R6, R84, 0x3f, RZ ;  /* 0x0000003f54067810 */ /* 0x000fe40007ffe0ff */
[----:B------:R-:W-:Y:S02]  /*0310*/  IADD3 R4, R3, c[0x0][0x2e8], R84 ;  /* 0x0000ba0003047a10 */ /* 0x000fe40007ffe054 */
[----:B------:R-:W-:Y:S02]  /*0320*/  SHF.R.S32.HI R5, RZ, 0x1f, R6 ;  /* 0x0000001fff057819 */ /* 0x000fe40000011406 */
[----:B------:R-:W-:Y:S02]  /*0330*/  SHF.R.S32.HI R3, RZ, 0x1f, R4 ;  /* 0x0000001fff037819 */ /* 0x000fe40000011404 */
[----:B------:R-:W-:-:S02]  /*0340*/  LEA.HI R5, R5, R6, RZ, 0x6 ;  /* 0x0000000605057211 */ /* 0x000fc400078f30ff */
[----:B------:R-:W-:Y:S02]  /*0350*/  LEA.HI R3, R3, R4, RZ, 0x6 ;  /* 0x0000000403037211 */ /* 0x000fe400078f30ff */
[----:B------:R-:W-:Y:S02]  /*0360*/  SHF.R.S32.HI R5, RZ, 0x6, R5 ;  /* 0x00000006ff057819 */ /* 0x000fe40000011405 */
[----:B------:R-:W-:-:S04]  /*0370*/  SHF.R.S32.HI R120, RZ, 0x6, R3 ;  /* 0x00000006ff787819 */ /* 0x000fc80000011403 */
[----:B------:R-:W-:-:S04]  /*0380*/  IMNMX R120, R5, R120, PT ;  /* 0x0000007805787217 */ /* 0x000fc80003800200 */
[----:B------:R-:W-:-:S13]  /*0390*/  ISETP.GE.AND P0, PT, R120, 0x1, PT ;  /* 0x000000017800780c */ /* 0x000fda0003f06270 */
[----:B------:R-:W-:Y:S05]  /*03a0*/  @!P0 BRA `(.L_x_478) ;  /* 0x00008b1000008947 */ /* 0x000fea0003800000 */
[----:B------:R-:W-:Y:S02]  /*03b0*/  ISETP.NE.AND P1, PT, R150, -0x1, PT ;  /* 0xffffffff9600780c */ /* 0x000fe40003f25270 */
[----:B------:R-:W-:-:S11]  /*03c0*/  ISETP.NE.AND P0, PT, R7, -0x1, PT ;  /* 0xffffffff0700780c */ /* 0x000fd60003f05270 */
[----:B------:R-:W-:Y:S01]  /*03d0*/  @!P1 SHF.R.S32.HI R5, RZ, 0x1f, R0 ;  /* 0x0000001fff059819 */ /* 0x000fe20000011400 */
[----:B------:R-:W-:Y:S01]  /*03e0*/  @P1 IMAD.WIDE.U32 R10, R150, c[0x0][0x190], RZ ;  /* 0x00006400960a1a25 */ /* 0x000fe200078e00ff */
[----:B------:R-:W-:-:S03]  /*03f0*/  @P0 IADD3 R3, R2, R7, RZ ;  /* 0x0000000702030210 */ /* 0x000fc60007ffe0ff */
[----:B------:R-:W-:Y:S02]  /*0400*/  @!P1 IMAD R5, R5, c[0x0][0x178], RZ ;  /* 0x00005e0005059a24 */ /* 0x000fe400078e02ff */
[----:B------:R-:W-:-:S04]  /*0410*/  @!P1 IMAD.WIDE.U32 R12, R0, c[0x0][0x178], RZ ;  /* 0x00005e00000c9a25 */ /* 0x000fc800078e00ff */
[----:B------:R-:W-:Y:S01]  /*0420*/  @!P1 IMAD R4, R0, c[0x0][0x17c], R5 ;  /* 0x00005f0000049a24 */ /* 0x000fe200078e0205 */
[----:B------:R-:W-:Y:S01]  /*0430*/  @!P1 MOV R10, R12 ;  /* 0x0000000c000a9202 */ /* 0x000fe20000000f00 */
[----:B------:R-:W-:-:S04]  /*0440*/  @P0 IMAD.WIDE.U32 R158, R3, c[0x0][0x198], RZ ;  /* 0x00006600039e0a25 */ /* 0x000fc800078e00ff */
[----:B------:R-:W-:Y:S01]  /*0450*/  @P1 IMAD R9, R150, c[0x0][0x194], R11 ;  /* 0x0000650096091a24 */ /* 0x000fe200078e020b */
[----:B------:R-:W-:Y:S01]  /*0460*/  @!P1 IADD3 R9, R13, R4, RZ ;  /* 0x000000040d099210 */ /* 0x000fe20007ffe0ff */
[----:B------:R-:W-:Y:S01]  /*0470*/  @P0 IMAD R3, R3, c[0x0][0x19c], R159 ;  /* 0x0000670003030a24 */ /* 0x000fe200078e029f */
[----:B------:R-:W-:Y:S05]  /*0480*/  @P0 BRA `(.L_x_479) ;  /* 0x000000a000000947 */ /* 0x000fea0003800000 */
[----:B------:R-:W-:Y:S01]  /*0490*/  SHF.R.S32.HI R5, RZ, 0x1f, R2 ;  /* 0x0000001fff057819 */ /* 0x000fe20000011402 */
[----:B------:R-:W-:Y:S01]  /*04a0*/  IMAD.WIDE.U32 R12, R2, c[0x0][0x198], RZ ;  /* 0x00006600020c7a25 */ /* 0x000fe200078e00ff */
[----:B------:R-:W-:-:S03]  /*04b0*/  SHF.R.S32.HI R3, RZ, 0x1f, R0 ;  /* 0x0000001fff037819 */ /* 0x000fc60000011400 */
[----:B------:R-:W-:Y:S02]  /*04c0*/  IMAD R5, R5, c[0x0][0x198], RZ ;  /* 0x0000660005057a24 */ /* 0x000fe400078e02ff */
[----:B------:R-:W-:Y:S02]  /*04d0*/  IMAD R3, R3, c[0x0][0x180], RZ ;  /* 0x0000600003037a24 */ /* 0x000fe400078e02ff */
[----:B------:R-:W-:Y:S02]  /*04e0*/  IMAD R4, R2, c[0x0][0x19c], R5 ;  /* 0x0000670002047a24 */ /* 0x000fe400078e0205 */
[----:B------:R-:W-:-:S03]  /*04f0*/  IMAD R3, R0, c[0x0][0x184], R3 ;  /* 0x0000610000037a24 */ /* 0x000fc600078e0203 */
[----:B------:R-:W-:-:S05]  /*0500*/  IADD3 R13, R13, R4, RZ ;  /* 0x000000040d0d7210 */ /* 0x000fca0007ffe0ff */
[----:B------:R-:W-:-:S05]  /*0510*/  IMAD.WIDE.U32 R158, R0, c[0x0][0x180], R12 ;  /* 0x00006000009e7a25 */ /* 0x000fca00078e000c */
[----:B------:R-:W-:Y:S02]  /*0520*/  IADD3 R3, R159, R3, RZ ;  /* 0x000000039f037210 */ /* 0x000fe40007ffe0ff */
.L_x_479:
[----:B------:R-:W-:Y:S01]  /*0530*/  IABS R6, c[0x0][0x1c8] ;  /* 0x0000720000067a13 */ /* 0x000fe20000000000 */
[----:B------:R-:W-:-:S03]  /*0540*/  @P0 IMAD.IADD R7, R2, 0x1, R7 ;  /* 0x0000000102070824 */ /* 0x000fc600078e0207 */
[----:B------:R-:W1:Y:S01]  /*0550*/  I2F.RP R8, R6 ;  /* 0x0000000600087306 */ /* 0x000e620000209400 */
[----:B------:R-:W-:-:S07]  /*0560*/  @P0 IMAD.WIDE.U32 R24, R7, c[0x0][0x1a0], RZ ;  /* 0x0000680007180a25 */ /* 0x000fce00078e00ff */
[----:B-1----:R-:W1:Y:S02]  /*0570*/  MUFU.RCP R12, R8 ;  /* 0x00000008000c7308 */ /* 0x002e640000001000 */
[----:B-1----:R-:W-:-:S06]  /*0580*/  IADD3 R12, R12, 0xffffffe, RZ ;  /* 0x0ffffffe0c0c7810 */ /* 0x002fcc0007ffe0ff */
[----:B------:R-:W1:Y:S02]  /*0590*/  F2I.FTZ.U32.TRUNC.NTZ R13, R12 ;  /* 0x0000000c000d7305 */ /* 0x000e64000021f000 */
[----:B-1----:R-:W-:Y:S02]  /*05a0*/  IMAD.MOV R4, RZ, RZ, -R13 ;  /* 0x000000ffff047224 */ /* 0x002fe400078e0a0d */
[----:B------:R-:W-:Y:S02]  /*05b0*/  IMAD.MOV.U32 R12, RZ, RZ, RZ ;  /* 0x000000ffff0c7224 */ /* 0x000fe400078e00ff */
[----:B------:R-:W-:Y:S01]  /*05c0*/  IMAD R5, R4, R6, RZ ;  /* 0x0000000604057224 */ /* 0x000fe200078e02ff */
[----:B------:R-:W-:-:S03]  /*05d0*/  IABS R4, R18 ;  /* 0x0000001200047213 */ /* 0x000fc60000000000 */
[----:B------:R-:W-:-:S04]  /*05e0*/  IMAD.HI.U32 R5, R13, R5, R12 ;  /* 0x000000050d057227 */ /* 0x000fc800078e000c */
[----:B------:R-:W-:Y:S02]  /*05f0*/  @P0 IMAD R12, R7, c[0x0][0x1a4], R25 ;  /* 0x00006900070c0a24 */ /* 0x000fe400078e0219 */
[----:B------:R-:W-:-:S04]  /*0600*/  IMAD.HI.U32 R118, R5, R4, RZ ;  /* 0x0000000405767227 */ /* 0x000fc800078e00ff */
[----:B------:R-:W-:-:S04]  /*0610*/  IMAD.MOV R5, RZ, RZ, -R118 ;  /* 0x000000ffff057224 */ /* 0x000fc800078e0a76 */
[----:B------:R-:W-:Y:S01]  /*0620*/  IMAD R5, R6, R5, R4 ;  /* 0x0000000506057224 */ /* 0x000fe200078e0204 */
[----:B------:R-:W-:-:S04]  /*0630*/  LOP3.LUT R4, R18, c[0x0][0x1c8], RZ, 0x3c, !PT ;  /* 0x0000720012047a12 */ /* 0x000fc800078e3cff */
[----:B------:R-:W-:Y:S02]  /*0640*/  ISETP.GT.U32.AND P2, PT, R6, R5, PT ;  /* 0x000000050600720c */ /* 0x000fe40003f44070 */
[----:B------:R-:W-:-:S11]  /*0650*/  ISETP.GE.AND P1, PT, R4, RZ, PT ;  /* 0x000000ff0400720c */ /* 0x000fd60003f26270 */
[----:B------:R-:W-:Y:S01]  /*0660*/  @!P2 IMAD.IADD R5, R5, 0x1, -R6 ;  /* 0x000000010505a824 */ /* 0x000fe200078e0a06 */
[----:B------:R-:W-:Y:S02]  /*0670*/  @!P2 IADD3 R118, R118, 0x1, RZ ;  /* 0x000000017676a810 */ /* 0x000fe40007ffe0ff */
[----:B------:R-:W-:Y:S02]  /*0680*/  ISETP.NE.AND P2, PT, RZ, c[0x0][0x1c8], PT ;  /* 0x00007200ff007a0c */ /* 0x000fe40003f45270 */
[----:B------:R-:W-:Y:S02]  /*0690*/  ISETP.GE.U32.AND P3, PT, R5, R6, PT ;  /* 0x000000060500720c */ /* 0x000fe40003f66070 */
[----:B------:R-:W-:-:S11]  /*06a0*/  SHF.R.S32.HI R5, RZ, 0x1f, R18 ;  /* 0x0000001fff057819 */ /* 0x000fd60000011412 */
[----:B------:R-:W-:-:S05]  /*06b0*/  @P3 IADD3 R118, R118, 0x1, RZ ;  /* 0x0000000176763810 */ /* 0x000fca0007ffe0ff */
[----:B------:R-:W-:Y:S01]  /*06c0*/  @!P1 IMAD.MOV R118, RZ, RZ, -R118 ;  /* 0x000000ffff769224 */ /* 0x000fe200078e0a76 */
[----:B------:R-:W-:Y:S01]  /*06d0*/  @!P2 LOP3.LUT R118, RZ, c[0x0][0x1c8], RZ, 0x33, !PT ;  /* 0x00007200ff76aa12 */ /* 0x000fe200078e33ff */
        /* <DEDUP_REMOVED lines=11> */
.L_x_480:
[----:B------:R-:W-:Y:S01]  /*0790*/  SHF.R.S32.HI R89, RZ, 0x1f, R86 ;  /* 0x0000001fff597819 */ /* 0x000fe20000011456 */
[----:B------:R-:W-:Y:S01]  /*07a0*/  IMAD.MOV.U32 R7, RZ, RZ, c[0x0][0x198] ;  /* 0x00006600ff077624 */ /* 0x000fe200078e00ff */
[----:B------:R-:W-:Y:S01]  /*07b0*/  IADD3 R126, R120, -0x1, RZ ;  /* 0xffffffff787e7810 */ /* 0x000fe20007ffe0ff */
[----:B------:R-:W-:Y:S01]  /*07c0*/  IMAD.MOV.U32 R148, RZ, RZ, 0x6 ;  /* 0x00000006ff947424 */ /* 0x000fe200078e00ff */
[----:B------:R-:W-:Y:S01]  /*07d0*/  LEA.HI R28, R89, R86, RZ, 0x3 ;  /* 0x00000056591c7211 */ /* 0x000fe200078f18ff */
[----:B------:R-:W-:Y:S01]  /*07e0*/  IMAD.MOV.U32 R116, RZ, RZ, c[0x0][0x1a0] ;  /* 0x00006800ff747624 */ /* 0x000fe200078e00ff */
[----:B------:R-:W-:Y:S01]  /*07f0*/  SHF.R.S32.HI R8, RZ, 0x1f, R126 ;  /* 0x0000001fff087819 */ /* 0x000fe2000001147e */
[----:B------:R-:W-:Y:S01]  /*0800*/  IMAD.IADD R147, R153, 0x1, -R90 ;  /* 0x0000000199937824 */ /* 0x000fe200078e0a5a */
[----:B------:R-:W-:Y:S01]  /*0810*/  LOP3.LUT R11, R28, 0xfffffff8, RZ, 0xc0, !PT ;  /* 0xfffffff81c0b7812 */ /* 0x000fe200078ec0ff */
[C---:B------:R-:W-:Y:S01]  /*0820*/  IMAD.SHL.U32 R85, R7.reuse, 0x40, RZ ;  /* 0x0000004007557824 */ /* 0x040fe200078e00ff */
[----:B------:R-:W-:Y:S01]  /*0830*/  SHF.R.S32.HI R28, RZ, 0x3, R28 ;  /* 0x00000003ff1c7819 */ /* 0x000fe2000001141c */
[----:B------:R-:W-:Y:S01]  /*0840*/  IMAD.SHL.U32 R149, R116, 0x40, RZ ;  /* 0x0000004074957824 */ /* 0x000fe200078e00ff */
[-C--:B------:R-:W-:Y:S01]  /*0850*/  SHF.L.U64.HI R6, R7, R148.reuse, c[0x0][0x19c] ;  /* 0x0000670007067619 */ /* 0x080fe20000010294 */
[----:B------:R-:W-:Y:S01]  /*0860*/  IMAD.IADD R0, R86, 0x1, -R11 ;  /* 0x0000000156007824 */ /* 0x000fe200078e0a0b */
[C---:B------:R-:W-:Y:S01]  /*0870*/  IADD3 R156, R28.reuse, 0x10, RZ ;  /* 0x000000101c9c7810 */ /* 0x040fe20007ffe0ff */
[----:B------:R-:W-:Y:S01]  /*0880*/  IMAD.SHL.U32 R151, R28, 0x40, RZ ;  /* 0x000000401c977824 */ /* 0x000fe200078e00ff */
[----:B------:R-:W-:Y:S01]  /*0890*/  SHF.L.U64.HI R148, R116, R148, c[0x0][0x1a4] ;  /* 0x0000690074947619 */ /* 0x000fe20000010294 */
[----:B------:R-:W-:Y:S01]  /*08a0*/  IMAD.SHL.U32 R162, R0, 0x8, RZ ;  /* 0x0000000800a27824 */ /* 0x000fe200078e00ff */
[----:B------:R-:W-:Y:S01]  /*08b0*/  ISETP.GE.AND P2, PT, R156, R147, PT ;  /* 0x000000939c00720c */ /* 0x000fe20003f46270 */
[-C--:B------:R-:W-:Y:S01]  /*08c0*/  IMAD R13, R6, R126.reuse, RZ ;  /* 0x0000007e060d7224 */ /* 0x080fe200078e02ff */
[----:B------:R-:W-:Y:S01]  /*08d0*/  IADD3 R154, R28, 0x20, RZ ;  /* 0x000000201c9a7810 */ /* 0x000fe20007ffe0ff */
[----:B------:R-:W-:Y:S01]  /*08e0*/  IMAD R2, R148, R126, RZ ;  /* 0x0000007e94027224 */ /* 0x000fe200078e02ff */
[----:B------:R-:W-:Y:S01]  /*08f0*/  IADD3 R10, P0, R162, R10, RZ ;  /* 0x0000000aa20a7210 */ /* 0x000fe20007f1e0ff */
[----:B------:R-:W-:Y:S01]  /*0900*/  IMAD R5, R5, c[0x0][0x1a8], RZ ;  /* 0x00006a0005057a24 */ /* 0x000fe200078e02ff */
[----:B------:R-:W-:Y:S01]  /*0910*/  SHF.R.S32.HI R163, RZ, 0x1f, R162 ;  /* 0x0000001fffa37819 */ /* 0x000fe200000114a2 */
[C---:B------:R-:W-:Y:S01]  /*0920*/  IMAD R13, R8.reuse, R85, R13 ;  /* 0x00000055080d7224 */ /* 0x040fe200078e020d */
[----:B------:R-:W-:Y:S01]  /*0930*/  SHF.R.S32.HI R29, RZ, 0x1f, R28 ;  /* 0x0000001fff1d7819 */ /* 0x000fe2000001141c */
[----:B------:R-:W-:Y:S01]  /*0940*/  IMAD R8, R8, R149, R2 ;  /* 0x0000009508087224 */ /* 0x000fe200078e0202 */
[----:B------:R-:W-:Y:S01]  /*0950*/  LOP3.LUT R151, R151, 0x1c0, RZ, 0xc0, !PT ;  /* 0x000001c097977812 */ /* 0x000fe200078ec0ff */
[----:B------:R-:W-:Y:S01]  /*0960*/  IMAD.X R11, R163, 0x1, R9, P0 ;  /* 0x00000001a30b7824 */ /* 0x000fe200000e0609 */
[-C--:B------:R-:W-:Y:S01]  /*0970*/  ISETP.GE.AND P3, PT, R28, R147.reuse, PT ;  /* 0x000000931c00720c */ /* 0x080fe20003f66270 */
[----:B------:R-:W-:Y:S01]  /*0980*/  IMAD R20, R18, c[0x0][0x1ac], R5 ;  /* 0x00006b0012147a24 */ /* 0x000fe200078e0205 */
[----:B------:R-:W-:Y:S01]  /*0990*/  ISETP.GE.AND P1, PT, R154, R147, PT ;  /* 0x000000939a00720c */ /* 0x000fe20003f26270 */
[----:B------:R-:W-:Y:S01]  /*09a0*/  IMAD.WIDE R164, R165, 0x40, R28 ;  /* 0x00000040a5a47825 */ /* 0x000fe200078e021c */
[----:B------:R-:W-:-:S02]  /*09b0*/  LOP3.LUT R2, R151, 0x38, R162, 0xf8, !PT ;  /* 0x0000003897027812 */ /* 0x000fc400078ef8a2 */
[----:B------:R-:W-:Y:S01]  /*09c0*/  SHF.R.U32.HI R151, RZ, 0x3, R151 ;  /* 0x00000003ff977819 */ /* 0x000fe20000011697 */
[----:B------:R-:W-:Y:S01]  /*09d0*/  IMAD.WIDE.U32 R18, R18, c[0x0][0x1a8], R10 ;  /* 0x00006a0012127a25 */ /* 0x000fe200078e000a */
[----:B------:R-:W-:Y:S02]  /*09e0*/  IADD3 R152, R28, 0x30, RZ ;  /* 0x000000301c987810 */ /* 0x000fe40007ffe0ff */
[----:B------:R-:W-:Y:S01]  /*09f0*/  LOP3.LUT R151, R2, R151, RZ, 0x3c, !PT ;  /* 0x0000009702977212 */ /* 0x000fe200078e3cff */
[----:B------:R-:W-:Y:S01]  /*0a00*/  IMAD R5, R29, c[0x0][0x198], RZ ;  /* 0x000066001d057a24 */ /* 0x000fe200078e02ff */
[----:B------:R-:W-:Y:S01]  /*0a10*/  @!P2 IADD3 R16, P5, R164, 0x10, RZ ;  /* 0x00000010a410a810 */ /* 0x000fe20007fbe0ff */
[----:B------:R-:W-:Y:S01]  /*0a20*/  IMAD.WIDE.U32 R10, R28, c[0x0][0x198], R162 ;  /* 0x000066001c0a7a25 */ /* 0x000fe200078e00a2 */
[----:B------:R-:W-:Y:S02]  /*0a30*/  ISETP.GE.AND P0, PT, R152, R147, PT ;  /* 0x000000939800720c */ /* 0x000fe40003f06270 */
[----:B------:R-:W-:Y:S01]  /*0a40*/  LEA.HI R4, R89, R86, RZ, 0x6 ;  /* 0x0000005659047211 */ /* 0x000fe200078f30ff */
[----:B------:R-:W-:Y:S01]  /*0a50*/  IMAD R2, R28, c[0x0][0x19c], R5 ;  /* 0x000067001c027a24 */ /* 0x000fe200078e0205 */
[----:B------:R-:W-:Y:S01]  /*0a60*/  IADD3 R158, P4, R158, R10, RZ ;  /* 0x0000000a9e9e7210 */ /* 0x000fe20007f9e0ff */
[----:B------:R-:W-:Y:S01]  /*0a70*/  @!P2 IMAD.X R9, RZ, RZ, R165, P5 ;  /* 0x000000ffff09a224 */ /* 0x000fe200028e06a5 */
[----:B------:R-:W-:Y:S01]  /*0a80*/  @!P1 IADD3 R14, P5, R164, 0x20, RZ ;  /* 0x00000020a40e9810 */ /* 0x000fe20007fbe0ff */
[----:B------:R-:W-:Y:S01]  /*0a90*/  IMAD.IADD R21, R19, 0x1, R20 ;  /* 0x0000000113157824 */ /* 0x000fe200078e0214 */
[----:B------:R-:W-:Y:S01]  /*0aa0*/  IADD3.X R159, R3, R11, R2, P4, !PT ;  /* 0x0000000b039f7210 */ /* 0x000fe200027fe402 */
[----:B------:R-:W-:Y:S01]  /*0ab0*/  @!P3 IMAD R3, R165, c[0x0][0x190], RZ ;  /* 0x00006400a503ba24 */ /* 0x000fe200078e02ff */
[----:B------:R-:W-:Y:S01]  /*0ac0*/  SHF.R.S32.HI R123, RZ, 0x1f, R118 ;  /* 0x0000001fff7b7819 */ /* 0x000fe20000011476 */
[----:B------:R-:W-:-:S02]  /*0ad0*/  @!P3 IMAD.MOV.U32 R20, RZ, RZ, R18 ;  /* 0x000000ffff14b224 */ /* 0x000fc400078e0012 */
[C---:B------:R-:W-:Y:S01]  /*0ae0*/  @!P3 IMAD R2, R164.reuse, c[0x0][0x194], R3 ;  /* 0x00006500a402ba24 */ /* 0x040fe200078e0203 */
[C---:B------:R-:W-:Y:S01]  /*0af0*/  @!P0 IADD3 R10, P4, R164.reuse, 0x30, RZ ;  /* 0x00000030a40a8810 */ /* 0x040fe20007f9e0ff */
[----:B------:R-:W-:Y:S02]  /*0b00*/  @!P1 IMAD.X R3, RZ, RZ, R165, P5 ;  /* 0x000000ffff039224 */ /* 0x000fe400028e06a5 */
[--C-:B------:R-:W-:Y:S02]  /*0b10*/  @!P2 IMAD.MOV.U32 R27, RZ, RZ, R21.reuse ;  /* 0x000000ffff1ba224 */ /* 0x100fe400078e0015 */
[--C-:B------:R-:W-:Y:S02]  /*0b20*/  @!P1 IMAD.MOV.U32 R23, RZ, RZ, R21.reuse ;  /* 0x000000ffff179224 */ /* 0x100fe400078e0015 */
[--C-:B------:R-:W-:Y:S02]  /*0b30*/  @!P0 IMAD.MOV.U32 R19, RZ, RZ, R21.reuse ;  /* 0x000000ffff138224 */ /* 0x100fe400078e0015 */
[----:B------:R-:W-:-:S04]  /*0b40*/  @!P3 IMAD.WIDE.U32 R20, R164, c[0x0][0x190], R20 ;  /* 0x00006400a414ba25 */ /* 0x000fc800078e0014 */
[----:B------:R-:W-:Y:S02]  /*0b50*/  @!P1 IMAD R3, R3, c[0x0][0x190], RZ ;  /* 0x0000640003039a24 */ /* 0x000fe400078e02ff */
[----:B------:R-:W-:Y:S02]  /*0b60*/  @!P1 IMAD.MOV.U32 R22, RZ, RZ, R18 ;  /* 0x000000ffff169224 */ /* 0x000fe400078e0012 */
[----:B------:R-:W-:Y:S02]  /*0b70*/  IMAD.SHL.U32 R4, R4, 0x8, RZ ;  /* 0x0000000804047824 */ /* 0x000fe400078e00ff */
[----:B------:R-:W-:Y:S01]  /*0b80*/  @!P0 IMAD.X R5, RZ, RZ, R165, P4 ;  /* 0x000000ffff058224 */ /* 0x000fe200020e06a5 */
[----:B------:R-:W-:Y:S01]  /*0b90*/  @!P3 LEA R32, P4, R20, c[0x0][0x160], 0x1 ;  /* 0x000058001420ba11 */ /* 0x000fe200078808ff */
[----:B------:R-:W-:Y:S01]  /*0ba0*/  @!P3 IMAD.IADD R2, R21, 0x1, R2 ;  /* 0x000000011502b824 */ /* 0x000fe200078e0202 */
[----:B------:R-:W-:Y:S01]  /*0bb0*/  LOP3.LUT R151, R151, 0xfffffe00, R4, 0xf8, !PT ;  /* 0xfffffe0097977812 */ /* 0x000fe200078ef804 */
[----:B------:R-:W-:-:S02]  /*0bc0*/  @!P1 IMAD R3, R14, c[0x0][0x194], R3 ;  /* 0x000065000e039a24 */ /* 0x000fc400078e0203 */
[----:B------:R-:W-:Y:S01]  /*0bd0*/  @!P2 IMAD R9, R9, c[0x0][0x190], RZ ;  /* 0x000064000909aa24 */ /* 0x000fe200078e02ff */
[----:B------:R-:W-:Y:S01]  /*0be0*/  @!P3 LEA.HI.X R33, R20, c[0x0][0x164], R2, 0x1, P4 ;  /* 0x000059001421ba11 */ /* 0x000fe200020f0c02 */
[----:B------:R-:W-:-:S04]  /*0bf0*/  @!P1 IMAD.WIDE.U32 R14, R14, c[0x0][0x190], R22 ;  /* 0x000064000e0e9a25 */ /* 0x000fc800078e0016 */
[----:B------:R-:W-:Y:S01]  /*0c00*/  @!P2 IMAD.MOV.U32 R26, RZ, RZ, R18 ;  /* 0x000000ffff1aa224 */ /* 0x000fe200078e0012 */
[----:B------:R-:W-:Y:S01]  /*0c10*/  @!P1 LEA R30, P4, R14, c[0x0][0x160], 0x1 ;  /* 0x000058000e1e9a11 */ /* 0x000fe200078808ff */
[----:B------:R-:W-:Y:S02]  /*0c20*/  @!P2 IMAD R4, R16, c[0x0][0x194], R9 ;  /* 0x000065001004aa24 */ /* 0x000fe400078e0209 */
[----:B------:R-:W-:Y:S02]  /*0c30*/  @!P1 IMAD.IADD R3, R15, 0x1, R3 ;  /* 0x000000010f039824 */ /* 0x000fe400078e0203 */
[----:B------:R-:W-:Y:S02]  /*0c40*/  IMAD R9, R126, -0x40, R84 ;  /* 0xffffffc07e097824 */ /* 0x000fe400078e0254 */
[----:B------:R-:W-:Y:S01]  /*0c50*/  IMAD R161, R123, c[0x0][0x1b0], RZ ;  /* 0x00006c007ba17a24 */ /* 0x000fe200078e02ff */
[----:B------:R-:W-:Y:S01]  /*0c60*/  @!P1 LEA.HI.X R31, R14, c[0x0][0x164], R3, 0x1, P4 ;  /* 0x000059000e1f9a11 */ /* 0x000fe200020f0c03 */
[----:B------:R-:W-:Y:S01]  /*0c70*/  @!P2 IMAD.WIDE.U32 R16, R16, c[0x0][0x190], R26 ;  /* 0x000064001010aa25 */ /* 0x000fe200078e001a */
[----:B------:R-:W-:-:S03]  /*0c80*/  ISETP.GE.AND P4, PT, R156, R9, PT ;  /* 0x000000099c00720c */ /* 0x000fc60003f86270 */
[----:B------:R-:W-:Y:S01]  /*0c90*/  @!P0 IMAD R5, R5, c[0x0][0x190], RZ ;  /* 0x0000640005058a24 */ /* 0x000fe200078e02ff */
[----:B------:R-:W-:Y:S01]  /*0ca0*/  @!P2 LEA R20, P5, R16, c[0x0][0x160], 0x1 ;  /* 0x000058001014aa11 */ /* 0x000fe200078a08ff */
[C---:B------:R-:W-:Y:S02]  /*0cb0*/  IMAD R161, R118.reuse, c[0x0][0x1b4], R161 ;  /* 0x00006d0076a17a24 */ /* 0x040fe400078e02a1 */
[----:B------:R-:W-:-:S04]  /*0cc0*/  IMAD.WIDE.U32 R158, R118, c[0x0][0x1b0], R158 ;  /* 0x00006c00769e7a25 */ /* 0x000fc800078e009e */
[C---:B------:R-:W-:Y:S01]  /*0cd0*/  @!P0 IMAD R2, R10.reuse, c[0x0][0x194], R5 ;  /* 0x000065000a028a24 */ /* 0x040fe200078e0205 */
[-C--:B------:R-:W-:Y:S01]  /*0ce0*/  LEA.HI R5, R89, R86.reuse, RZ, 0x4 ;  /* 0x0000005659057211 */ /* 0x080fe200078f20ff */
[----:B------:R-:W-:Y:S01]  /*0cf0*/  @!P2 IMAD.IADD R4, R17, 0x1, R4 ;  /* 0x000000011104a824 */ /* 0x000fe200078e0204 */
[----:B------:R-:W-:Y:S01]  /*0d00*/  LEA.HI R89, R89, R86, RZ, 0x5 ;  /* 0x0000005659597211 */ /* 0x000fe200078f28ff */
[----:B------:R-:W-:-:S03]  /*0d10*/  @!P0 IMAD.WIDE.U32 R10, R10, c[0x0][0x190], R18 ;  /* 0x000064000a0a8a25 */ /* 0x000fc600078e0012 */
[----:B------:R-:W-:Y:S01]  /*0d20*/  @!P2 LEA.HI.X R21, R16, c[0x0][0x164], R4, 0x1, P5 ;  /* 0x000059001015aa11 */ /* 0x000fe200028f0c04 */
[----:B------:R-:W-:Y:S01]  /*0d30*/  IMAD.IADD R161, R159, 0x1, R161 ;  /* 0x000000019fa17824 */ /* 0x000fe200078e02a1 */
[----:B------:R-:W-:Y:S01]  /*0d40*/  @!P0 LEA R22, P5, R10, c[0x0][0x160], 0x1 ;  /* 0x000058000a168a11 */ /* 0x000fe200078a08ff */
[----:B------:R-:W-:Y:S01]  /*0d50*/  IMAD.MOV.U32 R160, RZ, RZ, R158 ;  /* 0x000000ffffa07224 */ /* 0x000fe200078e009e */
[----:B------:R-:W-:Y:S01]  /*0d60*/  SHF.R.S32.HI R88, RZ, 0x5, R89 ;  /* 0x00000005ff587819 */ /* 0x000fe20000011459 */
[----:B------:R-:W-:Y:S01]  /*0d70*/  @!P0 IMAD.IADD R2, R11, 0x1, R2 ;  /* 0x000000010b028824 */ /* 0x000fe200078e0202 */
[----:B------:R-:W-:Y:S01]  /*0d80*/  SHF.R.S32.HI R11, RZ, 0x4, R5 ;  /* 0x00000004ff0b7819 */ /* 0x000fe20000011405 */
[----:B------:R-:W-:Y:S01]  /*0d90*/  IMAD R3, R29, c[0x0][0x1a0], RZ ;  /* 0x000068001d037a24 */ /* 0x000fe200078e02ff */
[----:B------:R-:W-:Y:S01]  /*0da0*/  LOP3.LUT R89, R89, 0xffffffe0, RZ, 0xc0, !PT ;  /* 0xffffffe059597812 */ /* 0x000fe200078ec0ff */
[----:B------:R-:W-:Y:S01]  /*0db0*/  IMAD.WIDE.U32 R16, R28, c[0x0][0x1a0], R162 ;  /* 0x000068001c107a25 */ /* 0x000fe200078e00a2 */
[----:B------:R-:W-:-:S02]  /*0dc0*/  @!P0 LEA.HI.X R23, R10, c[0x0][0x164], R2, 0x1, P5 ;  /* 0x000059000a178a11 */ /* 0x000fc400028f0c02 */
[----:B------:R-:W-:Y:S01]  /*0dd0*/  LEA.HI R10, R5, R11, RZ, 0x1 ;  /* 0x0000000b050a7211 */ /* 0x000fe200078f08ff */
[----:B------:R-:W-:Y:S01]  /*0de0*/  IMAD.WIDE.U32 R14, R126, R85, R160 ;  /* 0x000000557e0e7225 */ /* 0x000fe200078e00a0 */
[----:B------:R-:W-:Y:S02]  /*0df0*/  IADD3 R24, P6, R24, R16, RZ ;  /* 0x0000001018187210 */ /* 0x000fe40007fde0ff */
[----:B------:R-:W-:Y:S01]  /*0e00*/  LOP3.LUT R10, R10, 0xfffffffe, RZ, 0xc0, !PT ;  /* 0xfffffffe0a0a7812 */ /* 0x000fe200078ec0ff */
[----:B------:R-:W-:Y:S01]  /*0e10*/  IMAD R3, R28, c[0x0][0x1a4], R3 ;  /* 0x000069001c037a24 */ /* 0x000fe200078e0203 */
[----:B------:R-:W-:Y:S01]  /*0e20*/  @!P4 LEA R4, P5, R7, R14, 0x4 ;  /* 0x0000000e0704c211 */ /* 0x000fe200078a20ff */
[----:B------:R-:W-:Y:S02]  /*0e30*/  IMAD.MOV.U32 R2, RZ, RZ, c[0x0][0x19c] ;  /* 0x00006700ff027624 */ /* 0x000fe400078e00ff */
[----:B------:R-:W-:Y:S01]  /*0e40*/  IMAD.IADD R15, R15, 0x1, R13 ;  /* 0x000000010f0f7824 */ /* 0x000fe200078e020d */
[----:B------:R-:W-:Y:S01]  /*0e50*/  IADD3.X R25, R12, R17, R3, P6, !PT ;  /* 0x000000110c197210 */ /* 0x000fe200037fe403 */
[----:B------:R-:W-:Y:S01]  /*0e60*/  IMAD.SHL.U32 R151, R151, 0x2, RZ ;  /* 0x0000000297977824 */ /* 0x000fe200078e00ff */
[----:B------:R-:W-:Y:S01]  /*0e70*/  ISETP.GE.AND P6, PT, R28, R9, PT ;  /* 0x000000091c00720c */ /* 0x000fe20003fc6270 */
[C---:B------:R-:W-:Y:S01]  /*0e80*/  IMAD.WIDE.U32 R26, R7.reuse, 0x20, RZ ;  /* 0x00000020071a7825 */ /* 0x040fe200078e00ff */
[----:B------:R-:W-:-:S02]  /*0e90*/  @!P4 LEA.HI.X R3, R7, R15, R2, 0x4, P5 ;  /* 0x0000000f0703c211 */ /* 0x000fc400028f2402 */
[C---:B------:R-:W-:Y:S01]  /*0ea0*/  @!P4 LEA R18, P5, R4.reuse, c[0x0][0x168], 0x1 ;  /* 0x00005a000412ca11 */ /* 0x040fe200078a08ff */
[----:B------:R-:W-:Y:S01]  /*0eb0*/  @!PT LDS RZ, [RZ] ;  /* 0x00000000fffff984 */ /* 0x000fe20000000800 */
[----:B------:R-:W-:Y:S01]  /*0ec0*/  @!PT LDS RZ, [RZ] ;  /* 0x00000000fffff984 */ /* 0x000fe20000000800 */
[----:B------:R-:W-:Y:S01]  /*0ed0*/  @!PT LDS RZ, [RZ] ;  /* 0x00000000fffff984 */ /* 0x000fe20000000800 */
[----:B------:R1:W-:Y:S01]  /*0ee0*/  @!P3 LDGSTS.E.BYPASS.LTC128B.128 [R151], [R32.64] ;  /* 0x000000002097bfae */ /* 0x0003e2000b901d46 */
[----:B------:R-:W-:Y:S02]  /*0ef0*/  IMAD.IADD R10, R11, 0x1, -R10 ;  /* 0x000000010b0a7824 */ /* 0x000fe400078e0a0a */
[----:B------:R-:W-:Y:S01]  /*0f00*/  @!P4 LEA.HI.X R19, R4, c[0x0][0x16c], R3, 0x1, P5 ;  /* 0x00005b000413ca11 */ /* 0x000fe200028f0c03 */
[----:B------:R1:W-:Y:S01]  /*0f10*/  @!P3 LDGSTS.E.BYPASS.LTC128B.128 [R151+0x2000], [R32.64+0x80] ;  /* 0x020000802097bfae */ /* 0x0003e2000b901d46 */
[----:B------:R-:W-:Y:S01]  /*0f20*/  ISETP.GE.AND P5, PT, R28, R9, PT ;  /* 0x000000091c00720c */ /* 0x000fe20003fa6270 */
[----:B------:R-:W-:Y:S01]  /*0f30*/  IMAD.SHL.U32 R4, R2, 0x20, RZ ;  /* 0x0000002002047824 */ /* 0x000fe200078e00ff */
[----:B------:R-:W-:Y:S01]  /*0f40*/  LOP3.LUT R3, R5, 0xfffffff0, RZ, 0xc0, !PT ;  /* 0xfffffff005037812 */ /* 0x000fe200078ec0ff */
[----:B------:R2:W-:Y:S01]  /*0f50*/  @!P2 LDGSTS.E.BYPASS.LTC128B.128 [R151+0x800], [R20.64] ;  /* 0x008000001497afae */ /* 0x0005e2000b901d46 */
[----:B------:R-:W-:-:S02]  /*0f60*/  IMAD.SHL.U32 R145, R0, 0x40, RZ ;  /* 0x0000004000917824 */ /* 0x000fc400078e00ff */
[----:B------:R-:W-:Y:S01]  /*0f70*/  IMAD R123, R123, c[0x0][0x1b8], RZ ;  /* 0x00006e007b7b7a24 */ /* 0x000fe200078e02ff */
[----:B------:R2:W-:Y:S01]  /*0f80*/  @!P2 LDGSTS.E.BYPASS.LTC128B.128 [R151+0x2800], [R20.64+0x80] ;  /* 0x028000801497afae */ /* 0x0005e2000b901d46 */
[----:B------:R-:W-:Y:S01]  /*0f90*/  IMAD.IADD R16, R86, 0x1, -R3 ;  /* 0x0000000156107824 */ /* 0x000fe200078e0a03 */
[----:B------:R-:W-:Y:S01]  /*0fa0*/  ISETP.GE.AND P2, PT, R154, R9, PT ;  /* 0x000000099a00720c */ /* 0x000fe20003f46270 */
[----:B------:R-:W-:Y:S01]  /*0fb0*/  IMAD.SHL.U32 R12, R28, 0x8, RZ ;  /* 0x000000081c0c7824 */ /* 0x000fe200078e00ff */
[----:B------:R3:W-:Y:S01]  /*0fc0*/  @!P1 LDGSTS.E.BYPASS.LTC128B.128 [R151+0x1000], [R30.64] ;  /* 0x010000001e979fae */ /* 0x0007e2000b901d46 */
[----:B------:R-:W-:Y:S01]  /*0fd0*/  LOP3.LUT R145, R145, 0x1c0, RZ, 0xc0, !PT ;  /* 0x000001c091917812 */ /* 0x000fe200078ec0ff */
[C---:B------:R-:W-:Y:S01]  /*0fe0*/  IMAD R123, R118.reuse, c[0x0][0x1bc], R123 ;  /* 0x00006f00767b7a24 */ /* 0x040fe200078e027b */
[----:B------:R-:W-:Y:S01]  /*0ff0*/  SHF.R.S32.HI R5, RZ, 0x1f, R16 ;  /* 0x0000001fff057819 */ /* 0x000fe20000011410 */
[----:B------:R3:W-:Y:S01]  /*1000*/  @!P1 LDGSTS.E.BYPASS.LTC128B.128 [R151+0x3000], [R30.64+0x80] ;  /* 0x030000801e979fae */ /* 0x0007e2000b901d46 */
[----:B------:R-:W-:Y:S01]  /*1010*/  IMAD.WIDE.U32 R118, R118, c[0x0][0x1b8], R24 ;  /* 0x00006e0076767a25 */ /* 0x000fe200078e0018 */
[----:B------:R-:W-:-:S02]  /*1020*/  LOP3.LUT R12, R145, 0x8, R12, 0xf8, !PT ;  /* 0x00000008910c7812 */ /* 0x000fc400078ef80c */
[----:B------:R-:W-:Y:S01]  /*1030*/  LEA.HI R5, R5, R16, RZ, 0x3 ;  /* 0x0000001005057211 */ /* 0x000fe200078f18ff */
[----:B------:R4:W-:Y:S01]  /*1040*/  @!P0 LDGSTS.E.BYPASS.LTC128B.128 [R151+0x1800], [R22.64] ;  /* 0x0180000016978fae */ /* 0x0009e2000b901d46 */
[----:B------:R-:W-:Y:S01]  /*1050*/  SHF.R.U32.HI R145, RZ, 0x3, R145 ;  /* 0x00000003ff917819 */ /* 0x000fe20000011691 */
[----:B------:R-:W-:Y:S01]  /*1060*/  IMAD.IADD R123, R119, 0x1, R123 ;  /* 0x00000001777b7824 */ /* 0x000fe200078e027b */
[----:B------:R-:W-:Y:S01]  /*1070*/  LOP3.LUT R3, R5, 0xfffffff8, RZ, 0xc0, !PT ;  /* 0xfffffff805037812 */ /* 0x000fe200078ec0ff */
[----:B------:R4:W-:Y:S01]  /*1080*/  @!P0 LDGSTS.E.BYPASS.LTC128B.128 [R151+0x3800], [R22.64+0x80] ;  /* 0x0380008016978fae */ /* 0x0009e2000b901d46 */
[----:B------:R-:W-:Y:S01]  /*1090*/  @!P2 IADD3 R11, P3, R14, R26, RZ ;  /* 0x0000001a0e0ba210 */ /* 0x000fe20007f7e0ff */
[----:B------:R-:W-:Y:S01]  /*10a0*/  IMAD.MOV.U32 R122, RZ, RZ, R118 ;  /* 0x000000ffff7a7224 */ /* 0x000fe200078e0076 */
[----:B------:R-:W-:Y:S01]  /*10b0*/  LOP3.LUT R145, R12, R145, RZ, 0x3c, !PT ;  /* 0x000000910c917212 */ /* 0x000fe200078e3cff */
[----:B------:R-:W-:Y:S01]  /*10c0*/  IMAD.IADD R3, R16, 0x1, -R3 ;  /* 0x0000000110037824 */ /* 0x000fe200078e0a03 */
[----:B------:R-:W-:Y:S01]  /*10d0*/  @!P2 IADD3.X R4, R15, R27, R4, P3, !PT ;  /* 0x0000001b0f04a210 */ /* 0x000fe20001ffe404 */
[----:B------:R-:W-:Y:S01]  /*10e0*/  IMAD.SHL.U32 R12, R10, 0x8, RZ ;  /* 0x000000080a0c7824 */ /* 0x000fe200078e00ff */
[----:B------:R-:W-:Y:S01]  /*10f0*/  @!P2 LEA R16, P3, R11, c[0x0][0x168], 0x1 ;  /* 0x00005a000b10aa11 */ /* 0x000fe200078608ff */
[----:B------:R-:W-:Y:S01]  /*1100*/  IMAD.MOV.U32 R117, RZ, RZ, c[0x0][0x1a4] ;  /* 0x00006900ff757624 */ /* 0x000fe200078e00ff */
[C---:B--2---:R-:W-:Y:S01]  /*1110*/  @!P5 LEA R20, P1, R14.reuse, c[0x0][0x168], 0x1 ;  /* 0x00005a000e14da11 */ /* 0x044fe200078208ff */
[----:B------:R-:W-:Y:S01]  /*1120*/  IMAD.SHL.U32 R87, R5, 0x40, RZ ;  /* 0x0000004005577824 */ /* 0x000fe200078e00ff */
[----:B------:R-:W-:Y:S01]  /*1130*/  @!P2 LEA.HI.X R17, R11, c[0x0][0x16c], R4, 0x1, P3 ;  /* 0x00005b000b11aa11 */ /* 0x000fe200018f0c04 */
[----:B------:R-:W-:Y:S01]  /*1140*/  IMAD.SHL.U32 R4, R3, 0x40, RZ ;  /* 0x0000004003047824 */ /* 0x000fe200078e00ff */
[----:B------:R-:W-:Y:S01]  /*1150*/  @!P5 LEA.HI.X R21, R14, c[0x0][0x16c], R15, 0x1, P1 ;  /* 0x00005b000e15da11 */ /* 0x000fe200008f0c0f */
[----:B------:R-:W-:Y:S01]  /*1160*/  IMAD R145, R10, 0x200, R145 ;  /* 0x000002000a917824 */ /* 0x000fe200078e0291 */
[-C--:B------:R-:W-:Y:S01]  /*1170*/  ISETP.GE.AND P1, PT, R152, R9.reuse, PT ;  /* 0x000000099800720c */ /* 0x080fe20003f26270 */
[----:B------:R-:W-:Y:S01]  /*1180*/  IMAD.SHL.U32 R125, R86, 0x2, RZ ;  /* 0x00000002567d7824 */ /* 0x000fe200078e00ff */
[----:B------:R-:W-:Y:S01]  /*1190*/  LOP3.LUT R13, R4, 0x1c0, RZ, 0xc0, !PT ;  /* 0x000001c0040d7812 */ /* 0x000fe200078ec0ff */
[----:B------:R2:W-:Y:S01]  /*11a0*/  @!P5 LDGSTS.E.BYPASS.LTC128B.128 [R151+0x4000], [R20.64] ;  /* 0x040000001497dfae */ /* 0x0005e2000b901d46 */
[-C--:B------:R-:W-:Y:S01]  /*11b0*/  ISETP.GE.AND P3, PT, R152, R9.reuse, PT ;  /* 0x000000099800720c */ /* 0x080fe20003f66270 */
[----:B------:R-:W-:Y:S01]  /*11c0*/  IMAD.SHL.U32 R145, R145, 0x2, RZ ;  /* 0x0000000291917824 */ /* 0x000fe200078e00ff */
[----:B------:R-:W-:Y:S01]  /*11d0*/  LOP3.LUT R4, R13, 0x8, R12, 0xf8, !PT ;  /* 0x000000080d047812 */ /* 0x000fe200078ef80c */
[----:B------:R2:W-:Y:S01]  /*11e0*/  @!P5 LDGSTS.E.BYPASS.LTC128B.128 [R151+0x6000], [R20.64+0x80] ;  /* 0x060000801497dfae */ /* 0x0005e2000b901d46 */
[----:B------:R-:W-:-:S02]  /*11f0*/  ISETP.GE.AND P5, PT, R156, R9, PT ;  /* 0x000000099c00720c */ /* 0x000fc40003fa6270 */
[----:B------:R-:W-:Y:S01]  /*1200*/  SHF.R.U32.HI R13, RZ, 0x3, R13 ;  /* 0x00000003ff0d7819 */ /* 0x000fe2000001160d */
[----:B------:R5:W-:Y:S01]  /*1210*/  @!P4 LDGSTS.E.BYPASS.LTC128B.128 [R151+0x4800], [R18.64] ;  /* 0x048000001297cfae */ /* 0x000be2000b901d46 */
[----:B------:R-:W-:Y:S01]  /*1220*/  LOP3.LUT R87, R87, 0xfffffe00, RZ, 0xc0, !PT ;  /* 0xfffffe0057577812 */ /* 0x000fe200078ec0ff */
[----:B------:R-:W-:Y:S01]  /*1230*/  @!P1 IMAD R11, R2, 0x30, RZ ;  /* 0x00000030020b9824 */ /* 0x000fe200078e02ff */
[----:B------:R-:W-:Y:S01]  /*1240*/  LOP3.LUT R4, R4, R13, RZ, 0x3c, !PT ;  /* 0x0000000d04047212 */ /* 0x000fe200078e3cff */
[----:B------:R-:W-:Y:S01]  /*1250*/  @!P1 IMAD.WIDE.U32 R14, R7, 0x30, R14 ;  /* 0x00000030070e9825 */ /* 0x000fe200078e000e */
[----:B------:R5:W-:Y:S01]  /*1260*/  @!P4 LDGSTS.E.BYPASS.LTC128B.128 [R151+0x6800], [R18.64+0x80] ;  /* 0x068000801297cfae */ /* 0x000be2000b901d46 */
[----:B------:R-:W-:Y:S02]  /*1270*/  ISETP.GE.AND P4, PT, R154, R9, PT ;  /* 0x000000099a00720c */ /* 0x000fe40003f86270 */
[----:B------:R-:W-:Y:S01]  /*1280*/  @!P1 IMAD.IADD R11, R15, 0x1, R11 ;  /* 0x000000010f0b9824 */ /* 0x000fe200078e020b */
[----:B------:R1:W-:Y:S01]  /*1290*/  @!P2 LDGSTS.E.BYPASS.LTC128B.128 [R151+0x5000], [R16.64] ;  /* 0x050000001097afae */ /* 0x0003e2000b901d46 */
[----:B------:R-:W-:Y:S01]  /*12a0*/  IMAD.SHL.U32 R9, R117, 0x20, RZ ;  /* 0x0000002075097824 */ /* 0x000fe200078e00ff */
[----:B------:R-:W-:Y:S01]  /*12b0*/  IADD3 R143, R145, 0x4020, RZ ;  /* 0x00004020918f7810 */ /* 0x000fe20007ffe0ff */
[----:B------:R-:W-:Y:S01]  /*12c0*/  @!P3 IMAD R10, R117, 0x30, RZ ;  /* 0x00000030750ab824 */ /* 0x000fe200078e02ff */
[----:B------:R1:W-:Y:S01]  /*12d0*/  @!P2 LDGSTS.E.BYPASS.LTC128B.128 [R151+0x7000], [R16.64+0x80] ;  /* 0x070000801097afae */ /* 0x0003e2000b901d46 */
[C---:B------:R-:W-:Y:S01]  /*12e0*/  IMAD R5, R88.reuse, 0x400, R87 ;  /* 0x0000040058057824 */ /* 0x040fe200078e0257 */
[----:B------:R-:W-:Y:S01]  /*12f0*/  LOP3.LUT R125, R125, 0x6, RZ, 0xc0, !PT ;  /* 0x000000067d7d7812 */ /* 0x000fe200078ec0ff */
[----:B------:R-:W-:-:S02]  /*1300*/  IMAD R88, R88, 0x10, R90 ;  /* 0x0000001058587824 */ /* 0x000fc400078e025a */
[----:B------:R-:W-:Y:S02]  /*1310*/  IMAD.IADD R146, R4, 0x1, R5 ;  /* 0x0000000104927824 */ /* 0x000fe400078e0205 */
[----:B------:R-:W-:Y:S02]  /*1320*/  IMAD.MOV.U32 R5, RZ, RZ, 0x10 ;  /* 0x00000010ff057424 */ /* 0x000fe400078e00ff */
[----:B------:R-:W-:Y:S01]  /*1330*/  IMAD.SHL.U32 R146, R146, 0x2, RZ ;  /* 0x0000000292927824 */ /* 0x000fe200078e00ff */
[----:B--2---:R-:W-:Y:S01]  /*1340*/  @!P1 LEA R20, P0, R14, c[0x0][0x168], 0x1 ;  /* 0x00005a000e149a11 */ /* 0x004fe200078008ff */
[----:B------:R-:W-:-:S03]  /*1350*/  IMAD.IADD R4, R87, 0x1, R4 ;  /* 0x0000000157047824 */ /* 0x000fc600078e0204 */
[----:B------:R-:W-:Y:S01]  /*1360*/  @!P1 LEA.HI.X R21, R14, c[0x0][0x16c], R11, 0x1, P0 ;  /* 0x00005b000e159a11 */ /* 0x000fe200000f0c0b */
[----:B------:R-:W-:-:S04]  /*1370*/  IMAD.WIDE.U32 R14, R116, 0x20, RZ ;  /* 0x00000020740e7825 */ /* 0x000fc800078e00ff */
[----:B------:R2:W-:Y:S01]  /*1380*/  @!P1 LDGSTS.E.BYPASS.LTC128B.128 [R151+0x5800], [R20.64] ;  /* 0x0580000014979fae */ /* 0x0005e2000b901d46 */
[----:B-----5:R-:W-:-:S03]  /*1390*/  IMAD.WIDE.U32 R18, R126, R149, R122 ;  /* 0x000000957e127225 */ /* 0x020fc600078e007a */
[----:B------:R2:W-:Y:S01]  /*13a0*/  @!P1 LDGSTS.E.BYPASS.LTC128B.128 [R151+0x7800], [R20.64+0x80] ;  /* 0x0780008014979fae */ /* 0x0005e2000b901d46 */
[----:B------:R-:W-:Y:S01]  /*13b0*/  IMAD.IADD R19, R19, 0x1, R8 ;  /* 0x0000000113137824 */ /* 0x000fe200078e0208 */
[----:B------:R-:W-:Y:S02]  /*13c0*/  @!P5 LEA R12, P1, R116, R18, 0x4 ;  /* 0x00000012740cd211 */ /* 0x000fe400078220ff */
[----:B------:R-:W0:Y:S01]  /*13d0*/  LDGDEPBAR ;  /* 0x00000000000079af */ /* 0x000e220000000000 */
[C---:B-1----:R-:W-:Y:S02]  /*13e0*/  @!P6 LEA R16, P2, R18.reuse, c[0x0][0x170], 0x1 ;  /* 0x00005c001210ea11 */ /* 0x042fe400078408ff */
[----:B------:R-:W-:Y:S02]  /*13f0*/  @!P4 IADD3 R8, P0, R18, R14, RZ ;  /* 0x0000000e1208c210 */ /* 0x000fe40007f1e0ff */
[----:B------:R-:W-:Y:S02]  /*1400*/  @!P5 LEA.HI.X R11, R116, R19, R117, 0x4, P1 ;  /* 0x00000013740bd211 */ /* 0x000fe400008f2475 */
[----:B------:R-:W-:-:S02]  /*1410*/  @!P5 LEA R14, P1, R12, c[0x0][0x170], 0x1 ;  /* 0x00005c000c0eda11 */ /* 0x000fc400078208ff */
[----:B------:R-:W-:Y:S02]  /*1420*/  @!P4 IADD3.X R9, R19, R15, R9, P0, !PT ;  /* 0x0000000f1309c210 */ /* 0x000fe400007fe409 */
[----:B------:R-:W-:Y:S02]  /*1430*/  @!P6 LEA.HI.X R17, R18, c[0x0][0x174], R19, 0x1, P2 ;  /* 0x00005d001211ea11 */ /* 0x000fe400010f0c13 */
[----:B------:R-:W-:Y:S02]  /*1440*/  @!P5 LEA.HI.X R15, R12, c[0x0][0x174], R11, 0x1, P1 ;  /* 0x00005d000c0fda11 */ /* 0x000fe400008f0c0b */
[----:B------:R-:W-:-:S04]  /*1450*/  @!P4 LEA R24, P1, R8, c[0x0][0x170], 0x1 ;  /* 0x00005c000818ca11 */ /* 0x000fc800078208ff */
[----:B------:R-:W-:Y:S01]  /*1460*/  @!P4 LEA.HI.X R25, R8, c[0x0][0x174], R9, 0x1, P1 ;  /* 0x00005d000819ca11 */ /* 0x000fe200008f0c09 */
[----:B------:R-:W-:Y:S02]  /*1470*/  IMAD.MOV.U32 R8, RZ, RZ, 0x20 ;  /* 0x00000020ff087424 */ /* 0x000fe400078e00ff */
[----:B--2---:R-:W-:Y:S01]  /*1480*/  @!P3 IMAD.WIDE.U32 R20, R116, 0x30, R18 ;  /* 0x000000307414b825 */ /* 0x004fe200078e0012 */
[----:B------:R-:W-:-:S04]  /*1490*/  DEPBAR.LE SB0, 0x0 ;  /* 0x000080000000791a */ /* 0x000fc80000000000 */
[----:B------:R-:W-:Y:S01]  /*14a0*/  BAR.SYNC.DEFER_BLOCKING 0x0 ;  /* 0x0000000000007b1d */ /* 0x000fe20000010000 */
[----:B------:R-:W-:Y:S01]  /*14b0*/  @!P3 IMAD.IADD R10, R21, 0x1, R10 ;  /* 0x00000001150ab824 */ /* 0x000fe200078e020a */
[----:B------:R-:W-:-:S04]  /*14c0*/  @!P3 LEA R18, P0, R20, c[0x0][0x170], 0x1 ;  /* 0x00005c001412ba11 */ /* 0x000fc800078008ff */
[----:B------:R-:W-:Y:S02]  /*14d0*/  @!P3 LEA.HI.X R19, R20, c[0x0][0x174], R10, 0x1, P0 ;  /* 0x00005d001413ba11 */ /* 0x000fe400000f0c0a */
[----:B------:R-:W-:-:S04]  /*14e0*/  LOP3.LUT P0, RZ, R0, 0x2, RZ, 0xc0, !PT ;  /* 0x0000000200ff7812 */ /* 0x000fc8000780c0ff */
[----:B------:R-:W-:Y:S02]  /*14f0*/  R2P PR, R3, 0x6 ;  /* 0x0000000603007804 */ /* 0x000fe40000000000 */
[----:B------:R-:W-:-:S03]  /*1500*/  IADD3 R3, R145, 0x4000, RZ ;  /* 0x0000400091037810 */ /* 0x000fc60007ffe0ff */
[----:B------:R-:W-:-:S04]  /*1510*/  SEL R5, R5, 0xfffffff0, !P1 ;  /* 0xfffffff005057807 */ /* 0x000fc80004800000 */
[----:B------:R-:W-:Y:S01]  /*1520*/  @P0 IADD3 R143, R3, -0x20, RZ ;  /* 0xffffffe0038f0810 */ /* 0x000fe20007ffe0ff */
[--C-:B------:R-:W-:Y:S01]  /*1530*/  IMAD R144, R5, 0x2, R146.reuse ;  /* 0x0000000205907824 */ /* 0x100fe200078e0292 */
[----:B------:R-:W-:Y:S01]  /*1540*/  LOP3.LUT P0, RZ, R0, 0x4, RZ, 0xc0, !PT ;  /* 0x0000000400ff7812 */ /* 0x000fe2000780c0ff */
[----:B------:R-:W-:Y:S01]  /*1550*/  @P6 STS.128 [R151+0x8000], RZ ;  /* 0x008000ff97006388 */ /* 0x000fe20000000c00 */
[C---:B------:R-:W-:Y:S02]  /*1560*/  SEL R3, R8.reuse, 0xffffffe0, !P2 ;  /* 0xffffffe008037807 */ /* 0x040fe40005000000 */
[----:B------:R-:W-:Y:S01]  /*1570*/  SEL R0, R8, 0xffffffe0, !P0 ;  /* 0xffffffe008007807 */ /* 0x000fe20004000000 */
[----:B------:R-:W-:Y:S01]  /*1580*/  @P6 STS.128 [R151+0xa000], RZ ;  /* 0x00a000ff97006388 */ /* 0x000fe20000000c00 */
[----:B------:R-:W-:Y:S01]  /*1590*/  IADD3 R135, R143, 0x800, RZ ;  /* 0x000008008f877810 */ /* 0x000fe20007ffe0ff */
[----:B------:R-:W-:Y:S01]  /*15a0*/  IMAD R142, R3, 0x2, R146 ;  /* 0x00000002038e7824 */ /* 0x000fe200078e0292 */
[C---:B------:R-:W-:Y:S01]  /*15b0*/  IADD3 R134, R143.reuse, 0x1000, RZ ;  /* 0x000010008f867810 */ /* 0x040fe20007ffe0ff */
[----:B------:R-:W-:Y:S01]  /*15c0*/  @!PT LDS RZ, [RZ] ;  /* 0x00000000fffff984 */ /* 0x000fe20000000800 */
[----:B------:R-:W-:Y:S01]  /*15d0*/  @!PT LDS RZ, [RZ] ;  /* 0x00000000fffff984 */ /* 0x000fe20000000800 */
[----:B------:R-:W-:Y:S01]  /*15e0*/  @!PT LDS RZ, [RZ] ;  /* 0x00000000fffff984 */ /* 0x000fe20000000800 */
[----:B------:R1:W-:Y:S01]  /*15f0*/  @!P6 LDGSTS.E.BYPASS.LTC128B.128 [R151+0x8000], [R16.64] ;  /* 0x080000001097efae */ /* 0x0003e2000b901d46 */
[C---:B------:R-:W-:Y:S01]  /*1600*/  IMAD R139, R0.reuse, 0x2, R145 ;  /* 0x00000002008b7824 */ /* 0x040fe200078e0291 */
[----:B------:R-:W-:Y:S01]  /*1610*/  IADD3 R133, R143, 0x1800, RZ ;  /* 0x000018008f857810 */ /* 0x000fe20007ffe0ff */
[----:B------:R-:W-:Y:S01]  /*1620*/  IMAD R141, R3, 0x2, R144 ;  /* 0x00000002038d7824 */ /* 0x000fe200078e0290 */
[----:B------:R1:W-:Y:S01]  /*1630*/  @!P6 LDGSTS.E.BYPASS.LTC128B.128 [R151+0xa000], [R16.64+0x80] ;  /* 0x0a0000801097efae */ /* 0x0003e2000b901d46 */
[----:B------:R-:W-:Y:S01]  /*1640*/  IMAD R132, R0, 0x2, R143 ;  /* 0x0000000200847824 */ /* 0x000fe200078e028f */
[C---:B------:R-:W-:Y:S01]  /*1650*/  IADD3 R131, R143.reuse, 0x2000, RZ ;  /* 0x000020008f837810 */ /* 0x040fe20007ffe0ff */
[----:B------:R-:W-:Y:S01]  /*1660*/  IMAD.IADD R0, R86, 0x1, -R89 ;  /* 0x0000000156007824 */ /* 0x000fe200078e0a59 */
[----:B------:R-:W-:Y:S01]  /*1670*/  @P5 STS.128 [R151+0x8800], RZ ;  /* 0x008800ff97005388 */ /* 0x000fe20000000c00 */
[----:B------:R-:W-:-:S02]  /*1680*/  IADD3 R130, R143, 0x2800, RZ ;  /* 0x000028008f827810 */ /* 0x000fc40007ffe0ff */
[C---:B------:R-:W-:Y:S01]  /*1690*/  IADD3 R129, R143.reuse, 0x3000, RZ ;  /* 0x000030008f817810 */ /* 0x040fe20007ffe0ff */
[----:B------:R-:W-:Y:S01]  /*16a0*/  @P5 STS.128 [R151+0xa800], RZ ;  /* 0x00a800ff97005388 */ /* 0x000fe20000000c00 */
[----:B------:R-:W-:Y:S02]  /*16b0*/  SHF.R.S32.HI R155, RZ, 0x1f, R0 ;  /* 0x0000001fff9b7819 */ /* 0x000fe40000011400 */
[----:B------:R-:W-:Y:S01]  /*16c0*/  IADD3 R128, R143, 0x3800, RZ ;  /* 0x000038008f807810 */ /* 0x000fe20007ffe0ff */
[----:B------:R-:W-:Y:S01]  /*16d0*/  @!PT LDS RZ, [RZ] ;  /* 0x00000000fffff984 */ /* 0x000fe20000000800 */
[----:B------:R-:W-:Y:S01]  /*16e0*/  @!PT LDS RZ, [RZ] ;  /* 0x00000000fffff984 */ /* 0x000fe20000000800 */
[----:B------:R-:W-:Y:S01]  /*16f0*/  @!PT LDS RZ, [RZ] ;  /* 0x00000000fffff984 */ /* 0x000fe20000000800 */
[----:B------:R2:W-:Y:S01]  /*1700*/  @!P5 LDGSTS.E.BYPASS.LTC128B.128 [R151+0x8800], [R14.64] ;  /* 0x088000000e97dfae */ /* 0x0005e2000b901d46 */
[----:B------:R-:W-:Y:S01]  /*1710*/  LEA.HI R155, R155, R0, RZ, 0x2 ;  /* 0x000000009b9b7211 */ /* 0x000fe200078f10ff */
[----:B------:R-:W-:Y:S02]  /*1720*/  IMAD R0, R126, 0x40, R125 ;  /* 0x000000407e007824 */ /* 0x000fe400078e027d */
[----:B------:R2:W-:Y:S01]  /*1730*/  @!P5 LDGSTS.E.BYPASS.LTC128B.128 [R151+0xa800], [R14.64+0x80] ;  /* 0x0a8000800e97dfae */ /* 0x0005e2000b901d46 */
[----:B------:R-:W-:-:S03]  /*1740*/  SHF.R.S32.HI R155, RZ, 0x2, R155 ;  /* 0x00000002ff9b7819 */ /* 0x000fc6000001149b */
[----:B------:R-:W-:Y:S01]  /*1750*/  @P4 STS.128 [R151+0x9000], RZ ;  /* 0x009000ff97004388 */ /* 0x000fe20000000c00 */
[----:B------:R-:W-:-:S03]  /*1760*/  IADD3 R88, R88, 0x1, R155 ;  /* 0x0000000158587810 */ /* 0x000fc60007ffe09b */
[----:B------:R-:W-:Y:S04]  /*1770*/  @P4 STS.128 [R151+0xb000], RZ ;  /* 0x00b000ff97004388 */ /* 0x000fe80000000c00 */
[----:B------:R-:W-:Y:S01]  /*1780*/  @!PT LDS RZ, [RZ] ;  /* 0x00000000fffff984 */ /* 0x000fe20000000800 */
[----:B------:R-:W-:Y:S01]  /*1790*/  @!PT LDS RZ, [RZ] ;  /* 0x00000000fffff984 */ /* 0x000fe20000000800 */
[----:B------:R-:W-:Y:S01]  /*17a0*/  @!PT LDS RZ, [RZ] ;  /* 0x00000000fffff984 */ /* 0x000fe20000000800 */
[----:B------:R5:W-:Y:S04]  /*17b0*/  @!P4 LDGSTS.E.BYPASS.LTC128B.128 [R151+0x9000], [R24.64] ;  /* 0x090000001897cfae */ /* 0x000be8000b901d46 */
[----:B------:R5:W-:Y:S04]  /*17c0*/  @!P4 LDGSTS.E.BYPASS.LTC128B.128 [R151+0xb000], [R24.64+0x80] ;  /* 0x0b0000801897cfae */ /* 0x000be8000b901d46 */
[----:B------:R-:W-:Y:S04]  /*17d0*/  @P3 STS.128 [R151+0x9800], RZ ;  /* 0x009800ff97003388 */ /* 0x000fe80000000c00 */
[----:B------:R-:W-:Y:S04]  /*17e0*/  @P3 STS.128 [R151+0xb800], RZ ;  /* 0x00b800ff97003388 */ /* 0x000fe80000000c00 */
[----:B------:R-:W-:Y:S01]  /*17f0*/  @!PT LDS RZ, [RZ] ;  /* 0x00000000fffff984 */ /* 0x000fe20000000800 */
[----:B------:R-:W-:Y:S01]  /*1800*/  @!PT LDS RZ, [RZ] ;  /* 0x00000000fffff984 */ /* 0x000fe20000000800 */
[----:B------:R-:W-:Y:S01]  /*1810*/  @!PT LDS RZ, [RZ] ;  /* 0x00000000fffff984 */ /* 0x000fe20000000800 */
[----:B------:R1:W-:Y:S04]  /*1820*/  @!P3 LDGSTS.E.BYPASS.LTC128B.128 [R151+0x9800], [R18.64] ;  /* 0x098000001297bfae */ /* 0x0003e8000b901d46 */
[----:B------:R1:W-:Y:S04]  /*1830*/  @!P3 LDGSTS.E.BYPASS.LTC128B.128 [R151+0xb800], [R18.64+0x80] ;  /* 0x0b8000801297bfae */ /* 0x0003e8000b901d46 */
[----:B------:R-:W-:Y:S04]  /*1840*/  LDSM.16.M88.4 R44, [R146] ;  /* 0x00000000922c783b */ /* 0x000fe80000000200 */
[----:B----4-:R-:W5:Y:S04]  /*1850*/  LDSM.16.M88.4 R20, [R145+0x4000] ;  /* 0x004000009114783b */ /* 0x010f680000000200 */
[----:B--2---:R-:W1:Y:S04]  /*1860*/  LDSM.16.M88.4 R12, [R145+0x4800] ;  /* 0x00480000910c783b */ /* 0x004e680000000200 */
[----:B------:R-:W2:Y:S04]  /*1870*/  LDSM.16.M88.4 R72, [R145+0x5800] ;  /* 0x005800009148783b */ /* 0x000ea80000000200 */
[----:B------:R-:W4:Y:S04]  /*1880*/  LDSM.16.M88.4 R76, [R145+0x5000] ;  /* 0x00500000914c783b */ /* 0x000f280000000200 */
[----:B------:R-:W-:Y:S04]  /*1890*/  LDSM.16.M88.4 R56, [R144] ;  /* 0x000000009038783b */ /* 0x000fe80000000200 */
[----:B------:R-:W2:Y:S04]  /*18a0*/  LDSM.16.M88.4 R68, [R143] ;  /* 0x000000008f44783b */ /* 0x000ea80000000200 */
[----:B------:R-:W2:Y:S04]  /*18b0*/  LDSM.16.M88.4 R64, [R143+0x800] ;  /* 0x000800008f40783b */ /* 0x000ea80000000200 */
[----:B------:R-:W2:Y:S04]  /*18c0*/  LDSM.16.M88.4 R52, [R143+0x1800] ;  /* 0x001800008f34783b */ /* 0x000ea80000000200 */
[----:B------:R-:W2:Y:S04]  /*18d0*/  LDSM.16.M88.4 R60, [R143+0x1000] ;  /* 0x001000008f3c783b */ /* 0x000ea80000000200 */
[----:B------:R-:W-:Y:S01]  /*18e0*/  LDSM.16.M88.4 R40, [R142] ;  /* 0x000000008e28783b */ /* 0x000fe20000000200 */
[C---:B-----5:R-:W-:Y:S03]  /*18f0*/  HMMA.16816.F32 R24, R44.reuse, R20, RZ ;  /* 0x000000142c18723c */ /* 0x060fe600000018ff */
[----:B------:R-:W5:Y:S04]  /*1900*/  LDSM.16.M88.4 R36, [R139+0x4000] ;  /* 0x004000008b24783b */ /* 0x000f680000000200 */
[----:B------:R-:W5:Y:S01]  /*1910*/  LDSM.16.M88.4 R32, [R139+0x4800] ;  /* 0x004800008b20783b */ /* 0x000f620000000200 */
[C---:B-1----:R-:W-:Y:S03]  /*1920*/  HMMA.16816.F32 R16, R44.reuse, R12, RZ ;  /* 0x0000000c2c10723c */ /* 0x042fe600000018ff */
[----:B------:R-:W1:Y:S04]  /*1930*/  LDSM.16.M88.4 R80, [R139+0x5800] ;  /* 0x005800008b50783b */ /* 0x000e680000000200 */
[----:B---3--:R-:W3:Y:S01]  /*1940*/  LDSM.16.M88.4 R28, [R139+0x5000] ;  /* 0x005000008b1c783b */ /* 0x008ee20000000200 */
[C---:B------:R-:W-:Y:S03]  /*1950*/  HMMA.16816.F32 R20, R44.reuse, R22, RZ ;  /* 0x000000162c14723c */ /* 0x040fe600000018ff */
[----:B------:R-:W0:Y:S05]  /*1960*/  LDGDEPBAR ;  /* 0x00000000000079af */ /* 0x000e2a0000000000 */
[C---:B------:R-:W-:Y:S08]  /*1970*/  HMMA.16816.F32 R12, R44.reuse, R14, RZ ;  /* 0x0000000e2c0c723c */ /* 0x040ff000000018ff */
[C---:B--2---:R-:W-:Y:S08]  /*1980*/  HMMA.16816.F32 R48, R44.reuse, R72, RZ ;  /* 0x000000482c30723c */ /* 0x044ff000000018ff */
[C---:B----4-:R-:W-:Y:S08]  /*1990*/  HMMA.16816.F32 R8, R44.reuse, R76, RZ ;  /* 0x0000004c2c08723c */ /* 0x050ff000000018ff */
[C---:B------:R-:W-:Y:S08]  /*19a0*/  HMMA.16816.F32 R76, R44.reuse, R78, RZ ;  /* 0x0000004e2c4c723c */ /* 0x040ff000000018ff */
[----:B------:R-:W-:Y:S01]  /*19b0*/  HMMA.16816.F32 R44, R44, R74, RZ ;  /* 0x0000004a2c2c723c */ /* 0x000fe200000018ff */
[----:B------:R-:W-:Y:S07]  /*19c0*/  LDSM.16.M88.4 R72, [R141] ;  /* 0x000000008d48783b */ /* 0x000fee0000000200 */
[C---:B------:R-:W-:Y:S08]  /*19d0*/  HMMA.16816.F32 R24, R56.reuse, R68, R24 ;  /* 0x000000443818723c */ /* 0x040ff00000001818 */
[C---:B------:R-:W-:Y:S01]  /*19e0*/  HMMA.16816.F32 R20, R56.reuse, R70, R20 ;  /* 0x000000463814723c */ /* 0x040fe20000001814 */
[----:B------:R-:W2:Y:S07]  /*19f0*/  LDSM.16.M88.4 R68, [R132] ;  /* 0x000000008444783b */ /* 0x000eae0000000200 */
[C---:B------:R-:W-:Y:S08]  /*1a00*/  HMMA.16816.F32 R16, R56.reuse, R64, R16 ;  /* 0x000000403810723c */ /* 0x040ff00000001810 */
[C---:B------:R-:W-:Y:S01]  /*1a10*/  HMMA.16816.F32 R12, R56.reuse, R66, R12 ;  /* 0x00000042380c723c */ /* 0x040fe2000000180c */
[----:B------:R-:W4:Y:S07]  /*1a20*/  LDSM.16.M88.4 R64, [R132+0x800] ;  /* 0x000800008440783b */ /* 0x000f2e0000000200 */
[C---:B------:R-:W-:Y:S08]  /*1a30*/  HMMA.16816.F32 R48, R56.reuse, R52, R48 ;  /* 0x000000343830723c */ /* 0x040ff00000001830 */
[C---:B------:R-:W-:Y:S08]  /*1a40*/  HMMA.16816.F32 R8, R56.reuse, R60, R8 ;  /* 0x0000003c3808723c */ /* 0x040ff00000001808 */
[C---:B------:R-:W-:Y:S01]  /*1a50*/  HMMA.16816.F32 R76, R56.reuse, R62, R76 ;  /* 0x0000003e384c723c */ /* 0x040fe2000000184c */
[----:B------:R-:W-:Y:S07]  /*1a60*/  LDSM.16.M88.4 R60, [R132+0x1000] ;  /* 0x00100000843c783b */ /* 0x000fee0000000200 */
[----:B------:R-:W-:Y:S01]  /*1a70*/  HMMA.16816.F32 R44, R56, R54, R44 ;  /* 0x00000036382c723c */ /* 0x000fe2000000182c */
[----:B------:R-:W2:Y:S04]  /*1a80*/  LDSM.16.M88.4 R52, [R132+0x1800] ;  /* 0x001800008434783b */ /* 0x000ea80000000200 */
[----:B------:R-:W-:Y:S03]  /*1a90*/  LDSM.16.M88.4 R56, [R145+0x6800] ;  /* 0x006800009138783b */ /* 0x000fe60000000200 */
[C---:B-----5:R-:W-:Y:S08]  /*1aa0*/  HMMA.16816.F32 R24, R40.reuse, R36, R24 ;  /* 0x000000242818723c */ /* 0x060ff00000001818 */
[C---:B------:R-:W-:Y:S08]  /*1ab0*/  HMMA.16816.F32 R20, R40.reuse, R38, R20 ;  /* 0x000000262814723c */ /* 0x040ff00000001814 */
[C---:B------:R-:W-:Y:S08]  /*1ac0*/  HMMA.16816.F32 R16, R40.reuse, R32, R16 ;  /* 0x000000202810723c */ /* 0x040ff00000001810 */
[C---:B------:R-:W-:Y:S01]  /*1ad0*/  HMMA.16816.F32 R12, R40.reuse, R34, R12 ;  /* 0x00000022280c723c */ /* 0x040fe2000000180c */
[----:B------:R-:W5:Y:S07]  /*1ae0*/  LDSM.16.M88.4 R32, [R146+0x2000] ;  /* 0x002000009220783b */ /* 0x000f6e0000000200 */
[C---:B-1----:R-:W-:Y:S08]  /*1af0*/  HMMA.16816.F32 R48, R40.reuse, R80, R48 ;  /* 0x000000502830723c */ /* 0x042ff00000001830 */
[C---:B---3--:R-:W-:Y:S01]  /*1b00*/  HMMA.16816.F32 R36, R40.reuse, R28, R8 ;  /* 0x0000001c2824723c */ /* 0x048fe20000001808 */
[----:B------:R-:W-:Y:S07]  /*1b10*/  LDSM.16.M88.4 R8, [R145+0x6000] ;  /* 0x006000009108783b */ /* 0x000fee0000000200 */
[C---:B------:R-:W-:Y:S01]  /*1b20*/  HMMA.16816.F32 R76, R40.reuse, R30, R76 ;  /* 0x0000001e284c723c */ /* 0x040fe2000000184c */
[----:B------:R-:W-:Y:S07]  /*1b30*/  LDSM.16.M88.4 R28, [R145+0x7000] ;  /* 0x00700000911c783b */ /* 0x000fee0000000200 */
[----:B------:R-:W-:Y:S01]  /*1b40*/  HMMA.16816.F32 R44, R40, R82, R44 ;  /* 0x00000052282c723c */ /* 0x000fe2000000182c */
[----:B------:R-:W-:Y:S07]  /*1b50*/  LDSM.16.M88.4 R40, [R144+0x2000] ;  /* 0x002000009028783b */ /* 0x000fee0000000200 */
[C---:B--2---:R-:W-:Y:S08]  /*1b60*/  HMMA.16816.F32 R24, R72.reuse, R68, R24 ;  /* 0x000000444818723c */ /* 0x044ff00000001818 */
[C---:B------:R-:W-:Y:S01]  /*1b70*/  HMMA.16816.F32 R20, R72.reuse, R70, R20 ;  /* 0x000000464814723c */ /* 0x040fe20000001814 */
[----:B------:R-:W1:Y:S07]  /*1b80*/  LDSM.16.M88.4 R68, [R145+0x7800] ;  /* 0x007800009144783b */ /* 0x000e6e0000000200 */
[C---:B----4-:R-:W-:Y:S08]  /*1b90*/  HMMA.16816.F32 R16, R72.reuse, R64, R16 ;  /* 0x000000404810723c */ /* 0x050ff00000001810 */
[C---:B------:R-:W-:Y:S08]  /*1ba0*/  HMMA.16816.F32 R12, R72.reuse, R66, R12 ;  /* 0x00000042480c723c */ /* 0x040ff0000000180c */
[C---:B------:R-:W-:Y:S08]  /*1bb0*/  HMMA.16816.F32 R48, R72.reuse, R52, R48 ;  /* 0x000000344830723c */ /* 0x040ff00000001830 */
[C---:B------:R-:W-:Y:S01]  /*1bc0*/  HMMA.16816.F32 R64, R72.reuse, R60, R36 ;  /* 0x0000003c4840723c */ /* 0x040fe20000001824 */
[----:B------:R-:W-:Y:S07]  /*1bd0*/  LDSM.16.M88.4 R36, [R143+0x2000] ;  /* 0x002000008f24783b */ /* 0x000fee0000000200 */
[C---:B------:R-:W-:Y:S01]  /*1be0*/  HMMA.16816.F32 R80, R72.reuse, R62, R76 ;  /* 0x0000003e4850723c */ /* 0x040fe2000000184c */
[----:B------:R-:W-:Y:S04]  /*1bf0*/  LDSM.16.M88.4 R60, [R143+0x3000] ;  /* 0x003000008f3c783b */ /* 0x000fe80000000200 */
[----:B------:R-:W-:Y:S03]  /*1c00*/  LDSM.16.M88.4 R76, [R143+0x2800] ;  /* 0x002800008f4c783b */ /* 0x000fe60000000200 */
[----:B------:R-:W-:Y:S01]  /*1c10*/  HMMA.16816.F32 R44, R72, R54, R44 ;  /* 0x00000036482c723c */ /* 0x000fe2000000182c */
[----:B------:R-:W-:Y:S04]  /*1c20*/  LDSM.16.M88.4 R52, [R139+0x6000] ;  /* 0x006000008b34783b */ /* 0x000fe80000000200 */
[----:B------:R-:W-:Y:S03]  /*1c30*/  LDSM.16.M88.4 R72, [R139+0x6800] ;  /* 0x006800008b48783b */ /* 0x000fe60000000200 */
[C---:B-----5:R-:W-:Y:S08]  /*1c40*/  HMMA.16816.F32 R16, R32.reuse, R56, R16 ;  /* 0x000000382010723c */ /* 0x060ff00000001810 */
[C---:B------:R-:W-:Y:S01]  /*1c50*/  HMMA.16816.F32 R12, R32.reuse, R58, R12 ;  /* 0x0000003a200c723c */ /* 0x040fe2000000180c */
[----:B------:R-:W2:Y:S07]  /*1c60*/  LDSM.16.M88.4 R56, [R143+0x3800] ;  /* 0x003800008f38783b */ /* 0x000eae0000000200 */
[C---:B-1----:R-:W-:Y:S08]  /*1c70*/  HMMA.16816.F32 R48, R32.reuse, R68, R48 ;  /* 0x000000442030723c */ /* 0x042ff00000001830 */
[C---:B------:R-:W-:Y:S08]  /*1c80*/  HMMA.16816.F32 R24, R32.reuse, R8, R24 ;  /* 0x000000082018723c */ /* 0x040ff00000001818 */
[C---:B------:R-:W-:Y:S08]  /*1c90*/  HMMA.16816.F32 R64, R32.reuse, R28, R64 ;  /* 0x0000001c2040723c */ /* 0x040ff00000001840 */
[C---:B------:R-:W-:Y:S01]  /*1ca0*/  HMMA.16816.F32 R80, R32.reuse, R30, R80 ;  /* 0x0000001e2050723c */ /* 0x040fe20000001850 */
[----:B------:R-:W-:Y:S07]  /*1cb0*/  LDSM.16.M88.4 R28, [R139+0x7000] ;  /* 0x007000008b1c783b */ /* 0x000fee0000000200 */
[C---:B------:R-:W-:Y:S01]  /*1cc0*/  HMMA.16816.F32 R20, R32.reuse, R10, R20 ;  /* 0x0000000a2014723c */ /* 0x040fe20000001814 */
[----:B------:R-:W-:Y:S07]  /*1cd0*/  LDSM.16.M88.4 R8, [R142+0x2000] ;  /* 0x002000008e08783b */ /* 0x000fee0000000200 */
[----:B------:R-:W-:Y:S01]  /*1ce0*/  HMMA.16816.F32 R44, R32, R70, R44 ;  /* 0x00000046202c723c */ /* 0x000fe2000000182c */
[----:B------:R-:W1:Y:S07]  /*1cf0*/  LDSM.16.M88.4 R32, [R139+0x7800] ;  /* 0x007800008b20783b */ /* 0x000e6e0000000200 */
[C---:B--2---:R-:W-:Y:S08]  /*1d00*/  HMMA.16816.F32 R48, R40.reuse, R56, R48 ;  /* 0x000000382830723c */ /* 0x044ff00000001830 */
[C---:B------:R-:W-:Y:S08]  /*1d10*/  HMMA.16816.F32 R24, R40.reuse, R36, R24 ;  /* 0x000000242818723c */ /* 0x040ff00000001818 */
[C---:B------:R-:W-:Y:S08]  /*1d20*/  HMMA.16816.F32 R64, R40.reuse, R60, R64 ;  /* 0x0000003c2840723c */ /* 0x040ff00000001840 */
[C---:B------:R-:W-:Y:S01]  /*1d30*/  HMMA.16816.F32 R80, R40.reuse, R62, R80 ;  /* 0x0000003e2850723c */ /* 0x040fe20000001850 */
[----:B------:R-:W-:Y:S07]  /*1d40*/  LDSM.16.M88.4 R60, [R132+0x2000] ;  /* 0x00200000843c783b */ /* 0x000fee0000000200 */
[C---:B------:R-:W-:Y:S01]  /*1d50*/  HMMA.16816.F32 R20, R40.reuse, R38, R20 ;  /* 0x000000262814723c */ /* 0x040fe20000001814 */
[----:B------:R-:W2:Y:S07]  /*1d60*/  LDSM.16.M88.4 R36, [R141+0x2000] ;  /* 0x002000008d24783b */ /* 0x000eae0000000200 */
[C---:B------:R-:W-:Y:S08]  /*1d70*/  HMMA.16816.F32 R16, R40.reuse, R76, R16 ;  /* 0x0000004c2810723c */ /* 0x040ff00000001810 */
[C---:B------:R-:W-:Y:S08]  /*1d80*/  HMMA.16816.F32 R12, R40.reuse, R78, R12 ;  /* 0x0000004e280c723c */ /* 0x040ff0000000180c */
[----:B------:R-:W-:Y:S01]  /*1d90*/  HMMA.16816.F32 R44, R40, R58, R44 ;  /* 0x0000003a282c723c */ /* 0x000fe2000000182c */
[----:B------:R-:W3:Y:S07]  /*1da0*/  LDSM.16.M88.4 R40, [R132+0x2800] ;  /* 0x002800008428783b */ /* 0x000eee0000000200 */
[C---:B-1----:R-:W-:Y:S07]  /*1db0*/  HMMA.16816.F32 R48, R8.reuse, R32, R48 ;  /* 0x000000200830723c */ /* 0x042fee0000001830 */
[----:B------:R-:W-:Y:S01]  /*1dc0*/  IADD3 R33, R84, R88, -R153 ;  /* 0x0000005854217210 */ /* 0x000fe20007ffe899 */
[----:B------:R-:W-:Y:S01]  /*1dd0*/  HMMA.16816.F32 R24, R8, R52, R24 ;  /* 0x000000340818723c */ /* 0x000fe20000001818 */
[----:B------:R-:W-:-:S02]  /*1de0*/  IADD3 R32, R0, 0x1, RZ ;  /* 0x0000000100207810 */ /* 0x000fc40007ffe0ff */
[----:B------:R-:W-:-:S04]  /*1df0*/  IADD3 R33, R33, c[0x0][0x2e8], RZ ;  /* 0x0000ba0021217a10 */ /* 0x000fc80007ffe0ff */
[C---:B------:R-:W-:Y:S01]  /*1e00*/  IADD3 R121, R33.reuse, 0x8, RZ ;  /* 0x0000000821797810 */ /* 0x040fe20007ffe0ff */
[C---:B------:R-:W-:Y:S01]  /*1e10*/  HMMA.16816.F32 R64, R8.reuse, R28, R64 ;  /* 0x0000001c0840723c */ /* 0x040fe20000001840 */
[-C--:B------:R-:W-:Y:S02]  /*1e20*/  IMNMX R124, R33, R84.reuse, PT ;  /* 0x00000054217c7217 */ /* 0x080fe40003800200 */
[----:B------:R-:W-:Y:S02]  /*1e30*/  IMNMX R121, R121, R84, PT ;  /* 0x0000005479797217 */ /* 0x000fe40003800200 */
[C---:B------:R-:W-:Y:S02]  /*1e40*/  ISETP.GE.AND P0, PT, R32.reuse, R124, PT ;  /* 0x0000007c2000720c */ /* 0x040fe40003f06270 */
[----:B------:R-:W-:Y:S01]  /*1e50*/  ISETP.GE.AND P3, PT, R32, R121, PT ;  /* 0x000000792000720c */ /* 0x000fe20003f66270 */
[----:B------:R-:W-:Y:S01]  /*1e60*/  HMMA.16816.F32 R80, R8, R30, R80 ;  /* 0x0000001e0850723c */ /* 0x000fe20000001850 */
[----:B------:R-:W1:Y:S01]  /*1e70*/  LDSM.16.M88.4 R28, [R132+0x3000] ;  /* 0x00300000841c783b */ /* 0x000e620000000200 */
[----:B------:R-:W-:-:S02]  /*1e80*/  IADD3 R32, R0, 0x9, RZ ;  /* 0x0000000900207810 */ /* 0x000fc40007ffe0ff */
[----:B------:R-:W-:Y:S02]  /*1e90*/  IADD3 R33, R0, 0x10, RZ ;  /* 0x0000001000217810 */ /* 0x000fe40007ffe0ff */
[CC--:B------:R-:W-:Y:S02]  /*1ea0*/  ISETP.GE.AND P2, PT, R32.reuse, R124.reuse, PT ;  /* 0x0000007c2000720c */ /* 0x0c0fe40003f46270 */
[----:B------:R-:W-:Y:S01]  /*1eb0*/  HMMA.16816.F32 R20, R8, R54, R20 ;  /* 0x000000360814723c */ /* 0x000fe20000001814 */
[----:B------:R-:W-:Y:S02]  /*1ec0*/  ISETP.GE.AND P5, PT, R32, R121, PT ;  /* 0x000000792000720c */ /* 0x000fe40003fa6270 */
[----:B------:R-:W-:-:S05]  /*1ed0*/  ISETP.GE.AND P1, PT, R33, R124, PT ;  /* 0x0000007c2100720c */ /* 0x000fca0003f26270 */
[C---:B------:R-:W-:Y:S08]  /*1ee0*/  HMMA.16816.F32 R16, R8.reuse, R72, R16 ;  /* 0x000000480810723c */ /* 0x040ff00000001810 */
[C---:B------:R-:W-:Y:S08]  /*1ef0*/  HMMA.16816.F32 R12, R8.reuse, R74, R12 ;  /* 0x0000004a080c723c */ /* 0x040ff0000000180c */
[----:B------:R-:W-:Y:S07]  /*1f00*/  HMMA.16816.F32 R44, R8, R34, R44 ;  /* 0x00000022082c723c */ /* 0x000fee000000182c */
[----:B------:R-:W-:Y:S01]  /*1f10*/  IADD3 R8, R0, 0x8, RZ ;  /* 0x0000000800087810 */ /* 0x000fe20007ffe0ff */
[----:B--2---:R-:W-:Y:S03]  /*1f20*/  HMMA.16816.F32 R24, R36, R60, R24 ;  /* 0x0000003c2418723c */ /* 0x004fe60000001818 */
[----:B------:R-:W-:-:S02]  /*1f30*/  ISETP.GE.AND P4, PT, R8, R124, PT ;  /* 0x0000007c0800720c */ /* 0x000fc40003f86270 */
[----:B------:R-:W-:Y:S02]  /*1f40*/  ISETP.GE.AND P6, PT, R8, R121, PT ;  /* 0x000000790800720c */ /* 0x000fe40003fc6270 */
[----:B------:R-:W2:Y:S01]  /*1f50*/  LDSM.16.M88.4 R8, [R132+0x3800] ;  /* 0x003800008408783b */ /* 0x000ea20000000200 */
[----:B------:R-:W-:Y:S01]  /*1f60*/  HMMA.16816.F32 R20, R36, R62, R20 ;  /* 0x0000003e2414723c */ /* 0x000fe20000001814 */
[----:B------:R-:W-:-:S07]  /*1f70*/  DEPBAR.LE SB0, 0x0 ;  /* 0x000080000000791a */ /* 0x000fce0000000000 */
[C---:B---3--:R-:W-:Y:S08]  /*1f80*/  HMMA.16816.F32 R16, R36.reuse, R40, R16 ;  /* 0x000000282410723c */ /* 0x048ff00000001810 */
[----:B------:R-:W-:Y:S01]  /*1f90*/  HMMA.16816.F32 R12, R36, R42, R12 ;  /* 0x0000002a240c723c */ /* 0x000fe2000000180c */
[----:B------:R-:W-:Y:S02]  /*1fa0*/  FSEL R32, R25, -INF , !P0 ;  /* 0xff80000019207808 */ /* 0x000fe40004000000 */
[----:B------:R-:W-:-:S02]  /*1fb0*/  IADD3 R25, R0, 0x11, RZ ;  /* 0x0000001100197810 */ /* 0x000fc40007ffe0ff */
[----:B------:R-:W-:Y:S02]  /*1fc0*/  ISETP.GE.AND P0, PT, R33, R121, PT ;  /* 0x000000792100720c */ /* 0x000fe40003f06270 */
[----:B------:R-:W-:Y:S01]  /*1fd0*/  FSEL R27, R27, -INF , !P3 ;  /* 0xff8000001b1b7808 */ /* 0x000fe20005800000 */
[C---:B-1----:R-:W-:Y:S01]  /*1fe0*/  HMMA.16816.F32 R64, R36.reuse, R28, R64 ;  /* 0x0000001c2440723c */ /* 0x042fe20000001840 */
[----:B------:R-:W-:Y:S02]  /*1ff0*/  FSEL R34, R20, -INF , !P4 ;  /* 0xff80000014227808 */ /* 0x000fe40006000000 */
[C---:B------:R-:W-:Y:S02]  /*2000*/  IADD3 R33, R0.reuse, 0x18, RZ ;  /* 0x0000001800217810 */ /* 0x040fe40007ffe0ff */
[----:B------:R-:W-:Y:S02]  /*2010*/  ISETP.GE.AND P3, PT, R25, R124, PT ;  /* 0x0000007c1900720c */ /* 0x000fe40003f66270 */
[----:B------:R-:W-:Y:S01]  /*2020*/  FSEL R20, R21, -INF , !P2 ;  /* 0xff80000015147808 */ /* 0x000fe20005000000 */
[----:B------:R-:W-:Y:S01]  /*2030*/  HMMA.16816.F32 R80, R36, R30, R80 ;  /* 0x0000001e2450723c */ /* 0x000fe20000001850 */
[----:B------:R-:W-:-:S02]  /*2040*/  IADD3 R21, R0, 0x19, RZ ;  /* 0x0000001900157810 */ /* 0x000fc40007ffe0ff */
[----:B------:R-:W-:Y:S02]  /*2050*/  FSEL R41, R22, -INF , !P6 ;  /* 0xff80000016297808 */ /* 0x000fe40007000000 */
[----:B------:R-:W-:Y:S02]  /*2060*/  FSEL R22, R16, -INF , !P1 ;  /* 0xff80000010167808 */ /* 0x000fe40004800000 */
[----:B------:R-:W-:Y:S01]  /*2070*/  ISETP.GE.AND P4, PT, R25, R121, PT ;  /* 0x000000791900720c */ /* 0x000fe20003f86270 */
[----:B--2---:R-:W-:Y:S01]  /*2080*/  HMMA.16816.F32 R44, R36, R10, R44 ;  /* 0x0000000a242c723c */ /* 0x004fe2000000182c */
[----:B------:R-:W-:Y:S02]  /*2090*/  ISETP.GE.AND P6, PT, R33, R124, PT ;  /* 0x0000007c2100720c */ /* 0x000fe40003fc6270 */
[----:B------:R-:W-:Y:S02]  /*20a0*/  FSEL R43, R23, -INF , !P5 ;  /* 0xff800000172b7808 */ /* 0x000fe40006800000 */
[----:B------:R-:W-:-:S02]  /*20b0*/  FSEL R16, R17, -INF , !P3 ;  /* 0xff80000011107808 */ /* 0x000fc40005800000 */
[C---:B------:R-:W-:Y:S01]  /*20c0*/  IADD3 R23, R0.reuse, 0x20, RZ ;  /* 0x0000002000177810 */ /* 0x040fe20007ffe0ff */
[----:B------:R-:W-:Y:S01]  /*20d0*/  HMMA.16816.F32 R48, R36, R8, R48 ;  /* 0x000000082430723c */ /* 0x000fe20000001830 */
[----:B------:R-:W-:Y:S02]  /*20e0*/  ISETP.GE.AND P5, PT, R21, R124, PT ;  /* 0x0000007c1500720c */ /* 0x000fe40003fa6270 */
[----:B------:R-:W-:Y:S02]  /*20f0*/  IADD3 R17, R0, 0x21, RZ ;  /* 0x0000002100117810 */ /* 0x000fe40007ffe0ff */
[----:B------:R-:W-:Y:S02]  /*2100*/  FSEL R25, R18, -INF , !P0 ;  /* 0xff80000012197808 */ /* 0x000fe40004000000 */
[----:B------:R-:W-:Y:S02]  /*2110*/  FSEL R19, R19, -INF , !P4 ;  /* 0xff80000013137808 */ /* 0x000fe40006000000 */
[----:B------:R-:W-:-:S02]  /*2120*/  FSEL R18, R12, -INF , !P6 ;  /* 0xff8000000c127808 */ /* 0x000fc40007000000 */
[-C--:B------:R-:W-:Y:S02]  /*2130*/  ISETP.GE.AND P2, PT, R33, R121.reuse, PT ;  /* 0x000000792100720c */ /* 0x080fe40003f46270 */
[CC--:B------:R-:W-:Y:S02]  /*2140*/  ISETP.GE.AND P0, PT, R23.reuse, R124.reuse, PT ;  /* 0x0000007c1700720c */ /* 0x0c0fe40003f06270 */
[----:B------:R-:W-:Y:S02]  /*2150*/  ISETP.GE.AND P3, PT, R23, R121, PT ;  /* 0x000000791700720c */ /* 0x000fe40003f66270 */
[----:B------:R-:W-:Y:S02]  /*2160*/  ISETP.GE.AND P4, PT, R17, R124, PT ;  /* 0x0000007c1100720c */ /* 0x000fe40003f86270 */
[----:B------:R-:W-:Y:S02]  /*2170*/  FSEL R12, R13, -INF , !P5 ;  /* 0xff8000000d0c7808 */ /* 0x000fe40006800000 */
[----:B------:R-:W-:-:S02]  /*2180*/  IADD3 R23, R0, 0x28, RZ ;  /* 0x0000002800177810 */ /* 0x000fc40007ffe0ff */
[C---:B------:R-:W-:Y:S02]  /*2190*/  IADD3 R13, R0.reuse, 0x29, RZ ;  /* 0x00000029000d7810 */ /* 0x040fe40007ffe0ff */
[----:B------:R-:W-:Y:S01]  /*21a0*/  IADD3 R8, R0, 0x30, RZ ;  /* 0x0000003000087810 */ /* 0x000fe20007ffe0ff */
[----:B------:R-:W-:Y:S01]  /*21b0*/  BAR.SYNC.DEFER_BLOCKING 0x0 ;  /* 0x0000000000007b1d */ /* 0x000fe20000010000 */
[----:B------:R-:W-:Y:S02]  /*21c0*/  ISETP.GE.AND P1, PT, R21, R121, PT ;  /* 0x000000791500720c */ /* 0x000fe40003f26270 */
[----:B------:R-:W-:Y:S02]  /*21d0*/  FSEL R21, R14, -INF , !P2 ;  /* 0xff8000000e157808 */ /* 0x000fe40005000000 */
[----:B------:R-:W-:Y:S02]  /*21e0*/  FSEL R114, R64, -INF , !P0 ;  /* 0xff80000040727808 */ /* 0x000fe40004000000 */
[----:B------:R-:W-:-:S02]  /*21f0*/  FSEL R115, R66, -INF , !P3 ;  /* 0xff80000042737808 */ /* 0x000fc40005800000 */
[----:B------:R-:W-:Y:S02]  /*2200*/  FSEL R168, R65, -INF , !P4 ;  /* 0xff80000041a87808 */ /* 0x000fe40006000000 */
[-C--:B------:R-:W-:Y:S02]  /*2210*/  ISETP.GE.AND P6, PT, R17, R121.reuse, PT ;  /* 0x000000791100720c */ /* 0x080fe40003fc6270 */
[-C--:B------:R-:W-:Y:S02]  /*2220*/  ISETP.GE.AND P2, PT, R23, R124.reuse, PT ;  /* 0x0000007c1700720c */ /* 0x080fe40003f46270 */
[-C--:B------:R-:W-:Y:S02]  /*2230*/  ISETP.GE.AND P0, PT, R13, R121.reuse, PT ;  /* 0x000000790d00720c */ /* 0x080fe40003f06270 */
[C---:B------:R-:W-:Y:S02]  /*2240*/  ISETP.GE.AND P3, PT, R8.reuse, R124, PT ;  /* 0x0000007c0800720c */ /* 0x040fe40003f66270 */
[----:B------:R-:W-:-:S02]  /*2250*/  ISETP.GE.AND P4, PT, R8, R121, PT ;  /* 0x000000790800720c */ /* 0x000fc40003f86270 */
[----:B------:R-:W-:Y:S02]  /*2260*/  IADD3 R8, R0, 0x31, RZ ;  /* 0x0000003100087810 */ /* 0x000fe40007ffe0ff */
[----:B------:R-:W-:Y:S02]  /*2270*/  FSEL R157, R67, -INF , !P6 ;  /* 0xff800000439d7808 */ /* 0x000fe40007000000 */
[----:B------:R-:W-:Y:S02]  /*2280*/  FSEL R170, R80, -INF , !P2 ;  /* 0xff80000050aa7808 */ /* 0x000fe40005000000 */
[----:B------:R-:W-:Y:S02]  /*2290*/  FSEL R127, R83, -INF , !P0 ;  /* 0xff800000537f7808 */ /* 0x000fe40004000000 */
[C---:B------:R-:W-:Y:S02]  /*22a0*/  ISETP.GE.AND P6, PT, R8.reuse, R124, PT ;  /* 0x0000007c0800720c */ /* 0x040fe40003fc6270 */
[----:B------:R-:W-:-:S02]  /*22b0*/  ISETP.GE.AND P2, PT, R8, R121, PT ;  /* 0x000000790800720c */ /* 0x000fc40003f46270 */
[C---:B------:R-:W-:Y:S02]  /*22c0*/  ISETP.GE.AND P0, PT, R0.reuse, R124, PT ;  /* 0x0000007c0000720c */ /* 0x040fe40003f06270 */
[----:B------:R-:W-:Y:S02]  /*22d0*/  IADD3 R8, R0, 0x39, RZ ;  /* 0x0000003900087810 */ /* 0x000fe40007ffe0ff */
[----:B------:R-:W-:Y:S02]  /*22e0*/  FSEL R24, R24, -INF , !P0 ;  /* 0xff80000018187808 */ /* 0x000fe40004000000 */
[-C--:B------:R-:W-:Y:S02]  /*22f0*/  ISETP.GE.AND P0, PT, R8, R121.reuse, PT ;  /* 0x000000790800720c */ /* 0x080fe40003f06270 */
[----:B------:R-:W-:Y:S02]  /*2300*/  ISETP.GE.AND P5, PT, R23, R121, PT ;  /* 0x000000791700720c */ /* 0x000fe40003fa6270 */
[----:B------:R-:W-:-:S02]  /*2310*/  FSEL R105, R47, -INF , !P0 ;  /* 0xff8000002f697808 */ /* 0x000fc40004000000 */
[----:B------:R-:W-:Y:S02]  /*2320*/  ISETP.GE.AND P0, PT, R120, 0x2, PT ;  /* 0x000000027800780c */ /* 0x000fe40003f06270 */
[----:B------:R-:W-:Y:S02]  /*2330*/  FSEL R23, R15, -INF , !P1 ;  /* 0xff8000000f177808 */ /* 0x000fe40004800000 */
[----:B------:R-:W-:Y:S02]  /*2340*/  ISETP.GE.AND P1, PT, R13, R124, PT ;  /* 0x0000007c0d00720c */ /* 0x000fe40003f26270 */
[----:B------:R-:W-:Y:S02]  /*2350*/  IADD3 R9, R0, 0x38, RZ ;  /* 0x0000003800097810 */ /* 0x000fe40007ffe0ff */
[----:B------:R-:W-:Y:S02]  /*2360*/  FSEL R167, R82, -INF , !P5 ;  /* 0xff80000052a77808 */ /* 0x000fe40006800000 */
[----:B------:R-:W-:-:S02]  /*2370*/  FSEL R172, R81, -INF , !P1 ;  /* 0xff80000051ac7808 */ /* 0x000fc40004800000 */
[----:B------:R-:W-:Y:S02]  /*2380*/  FSEL R104, R48, -INF , !P3 ;  /* 0xff80000030687808 */ /* 0x000fe40005800000 */
[----:B------:R-:W-:Y:S02]  /*2390*/  FSEL R103, R50, -INF , !P4 ;  /* 0xff80000032677808 */ /* 0x000fe40006000000 */
[CC--:B------:R-:W-:Y:S02]  /*23a0*/  ISETP.GE.AND P5, PT, R9.reuse, R124.reuse, PT ;  /* 0x0000007c0900720c */ /* 0x0c0fe40003fa6270 */
[-C--:B------:R-:W-:Y:S02]  /*23b0*/  ISETP.GE.AND P1, PT, R9, R121.reuse, PT ;  /* 0x000000790900720c */ /* 0x080fe40003f26270 */
[----:B------:R-:W-:Y:S02]  /*23c0*/  ISETP.GE.AND P3, PT, R0, R121, PT ;  /* 0x000000790000720c */ /* 0x000fe40003f66270 */
        /* <DEDUP_REMOVED lines=8> */
[----:B------:R-:W-:Y:S02]  /*2450*/  IADD3 R9, R120, -0x2, RZ ;  /* 0xfffffffe78097810 */ /* 0x000fe40007ffe0ff */
[----:B------:R-:W-:-:S02]  /*2460*/  SHF.L.U64.HI R2, R7, 0x5, R2 ;  /* 0x0000000507027819 */ /* 0x000fc40000010202 */
[----:B------:R-:W-:Y:S01]  /*2470*/  SHF.R.S32.HI R0, RZ, 0x1f, R9 ;  /* 0x0000001fff007819 */ /* 0x000fe20000011409 */
[----:B------:R-:W-:Y:S02]  /*2480*/  IMAD R6, R6, R9, RZ ;  /* 0x0000000906067224 */ /* 0x000fe400078e02ff */
[----:B------:R-:W-:-:S04]  /*2490*/  IMAD.WIDE.U32 R8, R9, R85, R160 ;  /* 0x0000005509087225 */ /* 0x000fc800078e00a0 */
[----:B------:R-:W-:Y:S01]  /*24a0*/  IMAD R0, R0, R85, R6 ;  /* 0x0000005500007224 */ /* 0x000fe200078e0206 */
[----:B------:R-:W-:Y:S01]  /*24b0*/  LEA R10, P2, R8, c[0x0][0x168], 0x1 ;  /* 0x00005a00080a7a11 */ /* 0x000fe200078408ff */
[----:B------:R-:W-:Y:S02]  /*24c0*/  IMAD.SHL.U32 R6, R7, 0x20, RZ ;  /* 0x0000002007067824 */ /* 0x000fe400078e00ff */
[----:B------:R-:W-:-:S03]  /*24d0*/  IMAD.IADD R0, R9, 0x1, R0 ;  /* 0x0000000109007824 */ /* 0x000fc600078e0200 */
[----:B------:R-:W-:Y:S02]  /*24e0*/  IADD3 R14, P1, R6, R10, RZ ;  /* 0x0000000a060e7210 */ /* 0x000fe40007f3e0ff */
[----:B------:R-:W-:Y:S02]  /*24f0*/  LEA.HI.X R11, R8, c[0x0][0x16c], R0, 0x1, P2 ;  /* 0x00005b00080b7a11 */ /* 0x000fe400010f0c00 */
[----:B------:R-:W-:-:S03]  /*2500*/  IADD3 R8, P2, R14, R6, RZ ;  /* 0x000000060e087210 */ /* 0x000fc60007f5e0ff */
[----:B------:R-:W-:Y:S01]  /*2510*/  IMAD.X R15, R2, 0x1, R11, P1 ;  /* 0x00000001020f7824 */ /* 0x000fe200008e060b */
[----:B------:R-:W-:Y:S01]  /*2520*/  IADD3 R6, P1, R8, R6, RZ ;  /* 0x0000000608067210 */ /* 0x000fe20007f3e0ff */
        /* <DEDUP_REMOVED lines=14> */
.L_x_481:
        /* <DEDUP_REMOVED lines=25> */
[----:B------:R-:W-:-:S02]  /*27a0*/  SHF.L.U32 R140, R4, 0x1, RZ ;  /* 0x00000001048c7819 */ /* 0x000fc400000006ff */
[----:B------:R-:W-:Y:S02]  /*27b0*/  FMNMX.FTZ R7, R109, R0, !PT ;  /* 0x000000006d077209 */ /* 0x000fe40007810000 */
[----:B------:R-:W-:Y:S01]  /*27c0*/  LEA R138, R5, R140, 0x1 ;  /* 0x0000008c058a7211 */ /* 0x000fe200078e08ff */
[----:B------:R-:W-:Y:S01]  /*27d0*/  LDSM.16.MT88.4 R36, [R140+0x8000] ;  /* 0x008000008c24783b */ /* 0x000fe20000004200 */
[----:B------:R-:W-:Y:S02]  /*27e0*/  FMNMX.FTZ R0, R108, R7, !PT ;  /* 0x000000076c007209 */ /* 0x000fe40007810000 */
[----:B------:R-:W-:Y:S01]  /*27f0*/  FMNMX.FTZ R7, R107, R2, !PT ;  /* 0x000000026b077209 */ /* 0x000fe20007810000 */
[----:B------:R-:W-:Y:S01]  /*2800*/  LDSM.16.MT88.4 R44, [R138+0x8000] ;  /* 0x008000008a2c783b */ /* 0x000fe20000004200 */
[C---:B------:R-:W-:Y:S02]  /*2810*/  LEA R137, R3.reuse, R140, 0x1 ;  /* 0x0000008c03897211 */ /* 0x040fe400078e08ff */
[----:B------:R-:W-:Y:S01]  /*2820*/  FMNMX.FTZ R6, R106, R7, !PT ;  /* 0x000000076a067209 */ /* 0x000fe20007810000 */
[----:B------:R-:W1:Y:S01]  /*2830*/  SHFL.BFLY PT, R9, R0, 0x2, 0x1f ;  /* 0x0c401f0000097f89 */ /* 0x000e6200000e0000 */
[----:B------:R-:W-:-:S02]  /*2840*/  LEA R136, R3, R138, 0x1 ;  /* 0x0000008a03887211 */ /* 0x000fc400078e08ff */
[----:B------:R-:W-:Y:S01]  /*2850*/  FMNMX.FTZ R6, R105, R6, !PT ;  /* 0x0000000669067209 */ /* 0x000fe20007810000 */
[----:B------:R-:W-:Y:S04]  /*2860*/  LDSM.16.MT88.4 R68, [R140+0xa000] ;  /* 0x00a000008c44783b */ /* 0x000fe80000004200 */
[----:B------:R-:W2:Y:S04]  /*2870*/  SHFL.BFLY PT, R7, R6, 0x2, 0x1f ;  /* 0x0c401f0006077f89 */ /* 0x000ea800000e0000 */
[----:B------:R-:W-:Y:S04]  /*2880*/  LDSM.16.MT88.4 R52, [R137+0x8000] ;  /* 0x008000008934783b */ /* 0x000fe80000004200 */
[----:B------:R-:W-:Y:S04]  /*2890*/  LDSM.16.MT88.4 R60, [R136+0x8000] ;  /* 0x00800000883c783b */ /* 0x000fe80000004200 */
[----:B------:R-:W-:Y:S01]  /*28a0*/  LDSM.16.MT88.4 R76, [R138+0xa000] ;  /* 0x00a000008a4c783b */ /* 0x000fe20000004200 */
[----:B-1----:R-:W-:-:S03]  /*28b0*/  FMNMX.FTZ R9, R0, R9, !PT ;  /* 0x0000000900097209 */ /* 0x002fc60007810000 */
[----:B------:R-:W-:Y:S04]  /*28c0*/  LDSM.16.MT88.4 R80, [R137+0xa000] ;  /* 0x00a000008950783b */ /* 0x000fe80000004200 */
[----:B------:R-:W1:Y:S01]  /*28d0*/  SHFL.BFLY PT, R2, R9, 0x1, 0x1f ;  /* 0x0c201f0009027f89 */ /* 0x000e6200000e0000 */
[----:B--2---:R-:W-:-:S05]  /*28e0*/  FMNMX.FTZ R7, R6, R7, !PT ;  /* 0x0000000706077209 */ /* 0x004fca0007810000 */
[----:B------:R-:W2:Y:S01]  /*28f0*/  SHFL.BFLY PT, R0, R7, 0x1, 0x1f ;  /* 0x0c201f0007007f89 */ /* 0x000ea200000e0000 */
[----:B-1----:R-:W-:-:S03]  /*2900*/  FMNMX.FTZ R2, R9, R2, !PT ;  /* 0x0000000209027209 */ /* 0x002fc60007810000 */
[----:B------:R-:W1:Y:S01]  /*2910*/  LDSM.16.MT88.4 R8, [R138+0x8800] ;  /* 0x008800008a08783b */ /* 0x000e620000004200 */
[C---:B------:R-:W-:Y:S01]  /*2920*/  FSETP.NEU.FTZ.AND P1, PT, R2.reuse, -INF , PT ;  /* 0xff8000000200780b */ /* 0x040fe20003f3d000 */
[----:B------:R-:W-:Y:S01]  /*2930*/  FMUL.FTZ R111, R2, c[0x0][0x23c] ;  /* 0x00008f00026f7a20 */ /* 0x000fe20000410000 */
[----:B--2---:R-:W-:-:S04]  /*2940*/  FMNMX.FTZ R0, R7, R0, !PT ;  /* 0x0000000007007209 */ /* 0x004fc80007810000 */
[----:B------:R-:W-:Y:S02]  /*2950*/  FSEL R111, R111, RZ, P1 ;  /* 0x000000ff6f6f7208 */ /* 0x000fe40000800000 */
[C---:B------:R-:W-:Y:S01]  /*2960*/  FSETP.NEU.FTZ.AND P1, PT, R0.reuse, -INF , PT ;  /* 0xff8000000000780b */ /* 0x040fe20003f3d000 */
[----:B------:R-:W-:Y:S02]  /*2970*/  FMUL.FTZ R112, R0, c[0x0][0x23c] ;  /* 0x00008f0000707a20 */ /* 0x000fe40000410000 */
[--C-:B------:R-:W-:Y:S02]  /*2980*/  FFMA.FTZ R33, R34, c[0x0][0x23c], -R111.reuse ;  /* 0x00008f0022217a23 */ /* 0x100fe4000001086f */
[--C-:B------:R-:W-:Y:S01]  /*2990*/  FFMA.FTZ R100, R24, c[0x0][0x23c], -R111.reuse ;  /* 0x00008f0018647a23 */ /* 0x100fe2000001086f */
[----:B------:R-:W-:Y:S01]  /*29a0*/  FSEL R112, R112, RZ, P1 ;  /* 0x000000ff70707208 */ /* 0x000fe20000800000 */
[--C-:B------:R-:W-:Y:S02]  /*29b0*/  FFMA.FTZ R35, R32, c[0x0][0x23c], -R111.reuse ;  /* 0x00008f0020237a23 */ /* 0x100fe4000001086f */
[----:B------:R-:W-:Y:S01]  /*29c0*/  FFMA.FTZ R30, R20, c[0x0][0x23c], -R111 ;  /* 0x00008f00141e7a23 */ /* 0x000fe2000001086f */
[----:B------:R-:W-:Y:S01]  /*29d0*/  MUFU.EX2 R33, R33 ;  /* 0x0000002100217308 */ /* 0x000fe20000000800 */
[----:B------:R-:W-:-:S02]  /*29e0*/  FFMA.FTZ R102, R26, c[0x0][0x23c], -R112 ;  /* 0x00008f001a667a23 */ /* 0x000fc40000010870 */
[--C-:B------:R-:W-:Y:S02]  /*29f0*/  FFMA.FTZ R101, R27, c[0x0][0x23c], -R112.reuse ;  /* 0x00008f001b657a23 */ /* 0x100fe40000010870 */
[--C-:B------:R-:W-:Y:S02]  /*2a00*/  FFMA.FTZ R34, R41, c[0x0][0x23c], -R112.reuse ;  /* 0x00008f0029227a23 */ /* 0x100fe40000010870 */
[--C-:B------:R-:W-:Y:S01]  /*2a10*/  FFMA.FTZ R31, R43, c[0x0][0x23c], -R112.reuse ;  /* 0x00008f002b1f7a23 */ /* 0x100fe20000010870 */
[----:B------:R-:W-:Y:S01]  /*2a20*/  MUFU.EX2 R100, R100 ;  /* 0x0000006400647308 */ /* 0x000fe20000000800 */
[----:B------:R-:W-:Y:S02]  /*2a30*/  FFMA.FTZ R32, R25, c[0x0][0x23c], -R112 ;  /* 0x00008f0019207a23 */ /* 0x000fe40000010870 */
[--C-:B------:R-:W-:Y:S02]  /*2a40*/  FFMA.FTZ R29, R22, c[0x0][0x23c], -R111.reuse ;  /* 0x00008f00161d7a23 */ /* 0x100fe4000001086f */
[----:B------:R-:W-:-:S02]  /*2a50*/  FFMA.FTZ R28, R16, c[0x0][0x23c], -R111 ;  /* 0x00008f00101c7a23 */ /* 0x000fc4000001086f */
[--C-:B------:R-:W-:Y:S01]  /*2a60*/  FFMA.FTZ R27, R18, c[0x0][0x23c], -R111.reuse ;  /* 0x00008f00121b7a23 */ /* 0x100fe2000001086f */
[----:B------:R-:W2:Y:S01]  /*2a70*/  MUFU.EX2 R35, R35 ;  /* 0x0000002300237308 */ /* 0x000ea20000000800 */
[--C-:B------:R-:W-:Y:S02]  /*2a80*/  FFMA.FTZ R24, R12, c[0x0][0x23c], -R111.reuse ;  /* 0x00008f000c187a23 */ /* 0x100fe4000001086f */
[--C-:B------:R-:W-:Y:S01]  /*2a90*/  FFMA.FTZ R25, R19, c[0x0][0x23c], -R112.reuse ;  /* 0x00008f0013197a23 */ /* 0x100fe20000010870 */
[----:B------:R-:W3:Y:S01]  /*2aa0*/  LDSM.16.MT88.4 R12, [R140+0x8800] ;  /* 0x008800008c0c783b */ /* 0x000ee20000004200 */
[--C-:B------:R-:W-:Y:S02]  /*2ab0*/  FFMA.FTZ R26, R21, c[0x0][0x23c], -R112.reuse ;  /* 0x00008f00151a7a23 */ /* 0x100fe40000010870 */
[----:B------:R-:W-:Y:S01]  /*2ac0*/  FFMA.FTZ R23, R23, c[0x0][0x23c], -R112 ;  /* 0x00008f0017177a23 */ /* 0x000fe20000010870 */
[----:B------:R-:W4:Y:S01]  /*2ad0*/  MUFU.EX2 R30, R30 ;  /* 0x0000001e001e7308 */ /* 0x000f220000000800 */
[----:B------:R-:W-:Y:S01]  /*2ae0*/  LDSM.16.MT88.4 R16, [R137+0x8800] ;  /* 0x008800008910783b */ /* 0x000fe20000004200 */
[----:B------:R-:W-:-:S02]  /*2af0*/  FFMA.FTZ R166, R114, c[0x0][0x23c], -R111 ;  /* 0x00008f0072a67a23 */ /* 0x000fc4000001086f */
[--C-:B------:R-:W-:Y:S02]  /*2b00*/  FFMA.FTZ R113, R168, c[0x0][0x23c], -R111.reuse ;  /* 0x00008f00a8717a23 */ /* 0x100fe4000001086f */
[--C-:B------:R-:W-:Y:S02]  /*2b10*/  FFMA.FTZ R114, R170, c[0x0][0x23c], -R111.reuse ;  /* 0x00008f00aa727a23 */ /* 0x100fe4000001086f */
[----:B------:R-:W-:Y:S01]  /*2b20*/  MUFU.EX2 R102, R102 ;  /* 0x0000006600667308 */ /* 0x000fe20000000800 */
[----:B--2---:R-:W-:Y:S01]  /*2b30*/  F2FP.PACK_AB R88, R35, R100 ;  /* 0x000000642358723e */ /* 0x004fe200000000ff */
[----:B------:R-:W-:Y:S02]  /*2b40*/  FFMA.FTZ R115, R115, c[0x0][0x23c], -R112 ;  /* 0x00008f0073737a23 */ /* 0x000fe40000010870 */
[--C-:B------:R-:W-:Y:S02]  /*2b50*/  FFMA.FTZ R104, R104, c[0x0][0x23c], -R111.reuse ;  /* 0x00008f0068687a23 */ /* 0x100fe4000001086f */
[----:B------:R-:W-:-:S02]  /*2b60*/  FFMA.FTZ R109, R109, c[0x0][0x23c], -R111 ;  /* 0x00008f006d6d7a23 */ /* 0x000fc4000001086f */
[----:B------:R-:W2:Y:S01]  /*2b70*/  MUFU.EX2 R101, R101 ;  /* 0x0000006500657308 */ /* 0x000ea20000000800 */
[----:B----4-:R-:W-:Y:S01]  /*2b80*/  F2FP.PACK_AB R90, R30, R33 ;  /* 0x000000211e5a723e */ /* 0x010fe200000000ff */
[----:B------:R-:W-:Y:S02]  /*2b90*/  FFMA.FTZ R108, R108, c[0x0][0x23c], -R111 ;  /* 0x00008f006c6c7a23 */ /* 0x000fe4000001086f */
[--C-:B------:R-:W-:Y:S02]  /*2ba0*/  FFMA.FTZ R103, R103, c[0x0][0x23c], -R112.reuse ;  /* 0x00008f0067677a23 */ /* 0x100fe40000010870 */
[--C-:B------:R-:W-:Y:S02]  /*2bb0*/  FFMA.FTZ R170, R105, c[0x0][0x23c], -R112.reuse ;  /* 0x00008f0069aa7a23 */ /* 0x100fe40000010870 */
[----:B------:R-:W-:Y:S01]  /*2bc0*/  MUFU.EX2 R34, R34 ;  /* 0x0000002200227308 */ /* 0x000fe20000000800 */
[----:B------:R-:W-:Y:S02]  /*2bd0*/  FFMA.FTZ R106, R106, c[0x0][0x23c], -R112 ;  /* 0x00008f006a6a7a23 */ /* 0x000fe40000010870 */
[----:B------:R-:W-:-:S04]  /*2be0*/  FADD.FTZ R100, R100, R35 ;  /* 0x0000002364647221 */ /* 0x000fc80000010000 */
[----:B------:R-:W-:Y:S01]  /*2bf0*/  FADD.FTZ R33, R33, R100 ;  /* 0x0000006421217221 */ /* 0x000fe20000010000 */
[----:B------:R-:W4:Y:S01]  /*2c00*/  MUFU.EX2 R31, R31 ;  /* 0x0000001f001f7308 */ /* 0x000f220000000800 */
[----:B--2---:R-:W-:Y:S01]  /*2c10*/  F2FP.PACK_AB R89, R101, R102 ;  /* 0x000000666559723e */ /* 0x004fe200000000ff */
[----:B------:R-:W-:Y:S02]  /*2c20*/  FADD.FTZ R101, R102, R101 ;  /* 0x0000006566657221 */ /* 0x000fe40000010000 */
[----:B------:R-:W-:-:S04]  /*2c30*/  FADD.FTZ R30, R30, R33 ;  /* 0x000000211e1e7221 */ /* 0x000fc80000010000 */
[----:B------:R-:W-:Y:S01]  /*2c40*/  MUFU.EX2 R29, R29 ;  /* 0x0000001d001d7308 */ /* 0x000fe20000000800 */
[----:B----4-:R-:W-:-:S07]  /*2c50*/  F2FP.PACK_AB R91, R31, R34 ;  /* 0x000000221f5b723e */ /* 0x010fce00000000ff */
[----:B------:R-:W2:Y:S01]  /*2c60*/  MUFU.EX2 R28, R28 ;  /* 0x0000001c001c7308 */ /* 0x000ea20000000800 */
[----:B------:R-:W-:-:S04]  /*2c70*/  FADD.FTZ R34, R34, R101 ;  /* 0x0000006522227221 */ /* 0x000fc80000010000 */
[----:B------:R-:W-:Y:S01]  /*2c80*/  FADD.FTZ R31, R31, R34 ;  /* 0x000000221f1f7221 */ /* 0x000fe20000010000 */
[C---:B------:R-:W-:Y:S02]  /*2c90*/  HMMA.16816.F32 R40, R88.reuse, R44, RZ ;  /* 0x0000002c5828723c */ /* 0x040fe400000018ff */
[----:B------:R-:W-:Y:S06]  /*2ca0*/  MUFU.EX2 R27, R27 ;  /* 0x0000001b001b7308 */ /* 0x000fec0000000800 */
[----:B------:R-:W-:Y:S02]  /*2cb0*/  HMMA.16816.F32 R44, R88, R46, RZ ;  /* 0x0000002e582c723c */ /* 0x000fe400000018ff */
[----:B------:R-:W4:Y:S01]  /*2cc0*/  MUFU.EX2 R24, R24 ;  /* 0x0000001800187308 */ /* 0x000f220000000800 */
[----:B--2---:R-:W-:Y:S01]  /*2cd0*/  F2FP.PACK_AB R4, R28, R29 ;  /* 0x0000001d1c04723e */ /* 0x004fe200000000ff */
[----:B------:R-:W-:-:S04]  /*2ce0*/  FADD.FTZ R29, R29, R30 ;  /* 0x0000001e1d1d7221 */ /* 0x000fc80000010000 */
[C---:B------:R-:W-:Y:S01]  /*2cf0*/  HMMA.16816.F32 R96, R88.reuse, R36, RZ ;  /* 0x000000245860723c */ /* 0x040fe200000018ff */
[----:B------:R-:W-:Y:S01]  /*2d00*/  FADD.FTZ R28, R28, R29 ;  /* 0x0000001d1c1c7221 */ /* 0x000fe20000010000 */
[----:B------:R-:W-:Y:S06]  /*2d10*/  MUFU.EX2 R32, R32 ;  /* 0x0000002000207308 */ /* 0x000fec0000000800 */
[----:B------:R-:W-:Y:S02]  /*2d20*/  HMMA.16816.F32 R36, R88, R38, RZ ;  /* 0x000000265824723c */ /* 0x000fe400000018ff */
[----:B------:R-:W2:Y:S01]  /*2d30*/  MUFU.EX2 R25, R25 ;  /* 0x0000001900197308 */ /* 0x000ea20000000800 */
[----:B----4-:R-:W-:Y:S01]  /*2d40*/  F2FP.PACK_AB R6, R24, R27 ;  /* 0x0000001b1806723e */ /* 0x010fe200000000ff */
[----:B------:R-:W-:-:S04]  /*2d50*/  FADD.FTZ R27, R27, R28 ;  /* 0x0000001c1b1b7221 */ /* 0x000fc80000010000 */
[C---:B------:R-:W-:Y:S01]  /*2d60*/  HMMA.16816.F32 R64, R88.reuse, R68, RZ ;  /* 0x000000445840723c */ /* 0x040fe200000018ff */
[----:B------:R-:W-:Y:S01]  /*2d70*/  FADD.FTZ R27, R24, R27 ;  /* 0x0000001b181b7221 */ /* 0x000fe20000010000 */
        /* <DEDUP_REMOVED lines=8> */
[----:B------:R-:W-:Y:S01]  /*2e00*/  HMMA.16816.F32 R52, R88, R54, RZ ;  /* 0x000000365834723c */ /* 0x000fe200000018ff */
[----:B----4-:R-:W-:Y:S01]  /*2e10*/  F2FP.PACK_AB R7, R3, R26 ;  /* 0x0000001a0307723e */ /* 0x010fe200000000ff */
[----:B------:R-:W-:Y:S01]  /*2e20*/  LDSM.16.MT88.4 R20, [R136+0x8800] ;  /* 0x008800008814783b */ /* 0x000fe20000004200 */
[----:B------:R-:W2:Y:S01]  /*2e30*/  MUFU.EX2 R113, R113 ;  /* 0x0000007100717308 */ /* 0x000ea20000000800 */
[----:B------:R-:W-:-:S04]  /*2e40*/  FADD.FTZ R26, R26, R25 ;  /* 0x000000191a1a7221 */ /* 0x000fc80000010000 */
[----:B------:R-:W-:Y:S01]  /*2e50*/  HMMA.16816.F32 R56, R88, R60, RZ ;  /* 0x0000003c5838723c */ /* 0x000fe200000018ff */
[----:B------:R-:W-:Y:S02]  /*2e60*/  FADD.FTZ R26, R3, R26 ;  /* 0x0000001a031a7221 */ /* 0x000fe40000010000 */
[----:B------:R-:W-:Y:S05]  /*2e70*/  MUFU.EX2 R114, R114 ;  /* 0x0000007200727308 */ /* 0x000fea0000000800 */
[C---:B-1----:R-:W-:Y:S03]  /*2e80*/  HMMA.16816.F32 R40, R4.reuse, R8, R40 ;  /* 0x000000080428723c */ /* 0x042fe60000001828 */
[----:B------:R-:W-:Y:S05]  /*2e90*/  MUFU.EX2 R115, R115 ;  /* 0x0000007300737308 */ /* 0x000fea0000000800 */
[C---:B------:R-:W-:Y:S01]  /*2ea0*/  HMMA.16816.F32 R44, R4.reuse, R10, R44 ;  /* 0x0000000a042c723c */ /* 0x040fe2000000182c */
[----:B------:R-:W1:Y:S02]  /*2eb0*/  LDSM.16.MT88.4 R8, [R140+0xa800] ;  /* 0x00a800008c08783b */ /* 0x000e640000004200 */
[----:B------:R-:W-:Y:S05]  /*2ec0*/  MUFU.EX2 R104, R104 ;  /* 0x0000006800687308 */ /* 0x000fea0000000800 */
[C---:B---3--:R-:W-:Y:S03]  /*2ed0*/  HMMA.16816.F32 R96, R4.reuse, R12, R96 ;  /* 0x0000000c0460723c */ /* 0x048fe60000001860 */
[----:B------:R-:W-:Y:S05]  /*2ee0*/  MUFU.EX2 R109, R109 ;  /* 0x0000006d006d7308 */ /* 0x000fea0000000800 */
[----:B------:R-:W-:Y:S01]  /*2ef0*/  HMMA.16816.F32 R36, R4, R14, R36 ;  /* 0x0000000e0424723c */ /* 0x000fe20000001824 */
[----:B------:R-:W3:Y:S02]  /*2f00*/  LDSM.16.MT88.4 R12, [R136+0xa000] ;  /* 0x00a00000880c783b */ /* 0x000ee40000004200 */
[----:B------:R-:W-:Y:S05]  /*2f10*/  MUFU.EX2 R108, R108 ;  /* 0x0000006c006c7308 */ /* 0x000fea0000000800 */
[C---:B------:R-:W-:Y:S03]  /*2f20*/  HMMA.16816.F32 R72, R88.reuse, R76, RZ ;  /* 0x0000004c5848723c */ /* 0x040fe600000018ff */
[----:B------:R-:W-:Y:S05]  /*2f30*/  MUFU.EX2 R103, R103 ;  /* 0x0000006700677308 */ /* 0x000fea0000000800 */
[C---:B------:R-:W-:Y:S03]  /*2f40*/  HMMA.16816.F32 R92, R88.reuse, R80, RZ ;  /* 0x00000050585c723c */ /* 0x040fe600000018ff */
[----:B------:R-:W-:Y:S05]  /*2f50*/  MUFU.EX2 R105, R106 ;  /* 0x0000006a00697308 */ /* 0x000fea0000000800 */
[----:B------:R-:W-:Y:S03]  /*2f60*/  HMMA.16816.F32 R60, R88, R62, RZ ;  /* 0x0000003e583c723c */ /* 0x000fe600000018ff */
[----:B------:R-:W-:Y:S05]  /*2f70*/  MUFU.EX2 R170, R170 ;  /* 0x000000aa00aa7308 */ /* 0x000fea0000000800 */
[C---:B-1----:R-:W-:Y:S08]  /*2f80*/  HMMA.16816.F32 R64, R4.reuse, R8, R64 ;  /* 0x000000080440723c */ /* 0x042ff00000001840 */
[----:B------:R-:W-:Y:S01]  /*2f90*/  HMMA.16816.F32 R68, R4, R10, R68 ;  /* 0x0000000a0444723c */ /* 0x000fe20000001844 */
[----:B------:R-:W1:Y:S07]  /*2fa0*/  LDSM.16.MT88.4 R8, [R136+0xa800] ;  /* 0x00a800008808783b */ /* 0x000e6e0000004200 */
[C---:B------:R-:W-:Y:S08]  /*2fb0*/  HMMA.16816.F32 R76, R88.reuse, R78, RZ ;  /* 0x0000004e584c723c */ /* 0x040ff000000018ff */
[C---:B------:R-:W-:Y:S08]  /*2fc0*/  HMMA.16816.F32 R80, R88.reuse, R82, RZ ;  /* 0x000000525850723c */ /* 0x040ff000000018ff */
[C---:B---3--:R-:W-:Y:S08]  /*2fd0*/  HMMA.16816.F32 R84, R88.reuse, R12, RZ ;  /* 0x0000000c5854723c */ /* 0x048ff000000018ff */
[----:B------:R-:W-:Y:S01]  /*2fe0*/  HMMA.16816.F32 R88, R88, R14, RZ ;  /* 0x0000000e5858723c */ /* 0x000fe200000018ff */
[----:B------:R-:W-:Y:S07]  /*2ff0*/  LDSM.16.MT88.4 R12, [R137+0xa800] ;  /* 0x00a80000890c783b */ /* 0x000fee0000004200 */
[C---:B------:R-:W-:Y:S08]  /*3000*/  HMMA.16816.F32 R48, R4.reuse, R16, R48 ;  /* 0x000000100430723c */ /* 0x040ff00000001830 */
[C---:B------:R-:W-:Y:S01]  /*3010*/  HMMA.16816.F32 R52, R4.reuse, R18, R52 ;  /* 0x000000120434723c */ /* 0x040fe20000001834 */
[----:B------:R-:W3:Y:S07]  /*3020*/  LDSM.16.MT88.4 R16, [R138+0xa800] ;  /* 0x00a800008a10783b */ /* 0x000eee0000004200 */
[C---:B-1----:R-:W-:Y:S08]  /*3030*/  HMMA.16816.F32 R84, R4.reuse, R8, R84 ;  /* 0x000000080454723c */ /* 0x042ff00000001854 */
[C---:B------:R-:W-:Y:S01]  /*3040*/  HMMA.16816.F32 R88, R4.reuse, R10, R88 ;  /* 0x0000000a0458723c */ /* 0x040fe20000001858 */
[----:B------:R-:W1:Y:S07]  /*3050*/  LDSM.16.MT88.4 R8, [R140+0x9000] ;  /* 0x009000008c08783b */ /* 0x000e6e0000004200 */
[C---:B------:R-:W-:Y:S07]  /*3060*/  HMMA.16816.F32 R56, R4.reuse, R20, R56 ;  /* 0x000000140438723c */ /* 0x040fee0000001838 */
[----:B------:R-:W-:Y:S01]  /*3070*/  FFMA.FTZ R21, R172, c[0x0][0x23c], -R111 ;  /* 0x00008f00ac157a23 */ /* 0x000fe2000001086f */
[----:B------:R-:W-:Y:S01]  /*3080*/  HMMA.16816.F32 R60, R4, R22, R60 ;  /* 0x00000016043c723c */ /* 0x000fe2000000183c */
[----:B------:R-:W-:-:S02]  /*3090*/  FFMA.FTZ R20, R127, c[0x0][0x23c], -R112 ;  /* 0x00008f007f147a23 */ /* 0x000fc40000010870 */
[----:B------:R-:W-:Y:S02]  /*30a0*/  FFMA.FTZ R127, R110, c[0x0][0x23c], -R111 ;  /* 0x00008f006e7f7a23 */ /* 0x000fe4000001086f */
[----:B------:R-:W-:Y:S01]  /*30b0*/  MUFU.EX2 R21, R21 ;  /* 0x0000001500157308 */ /* 0x000fe20000000800 */
[--C-:B------:R-:W-:Y:S02]  /*30c0*/  FFMA.FTZ R110, R107, c[0x0][0x23c], -R112.reuse ;  /* 0x00008f006b6e7a23 */ /* 0x100fe40000010870 */
[--C-:B------:R-:W-:Y:S01]  /*30d0*/  FFMA.FTZ R22, R157, c[0x0][0x23c], -R112.reuse ;  /* 0x00008f009d167a23 */ /* 0x100fe20000010870 */
[----:B---3--:R-:W-:Y:S01]  /*30e0*/  HMMA.16816.F32 R72, R4, R16, R72 ;  /* 0x000000100448723c */ /* 0x008fe20000001848 */
[----:B------:R-:W-:-:S03]  /*30f0*/  FFMA.FTZ R23, R167, c[0x0][0x23c], -R112 ;  /* 0x00008f00a7177a23 */ /* 0x000fc60000010870 */
[----:B------:R-:W-:Y:S04]  /*3100*/  MUFU.EX2 R20, R20 ;  /* 0x0000001400147308 */ /* 0x000fe80000000800 */
[C---:B------:R-:W-:Y:S01]  /*3110*/  HMMA.16816.F32 R76, R4.reuse, R18, R76 ;  /* 0x00000012044c723c */ /* 0x040fe2000000184c */
[----:B------:R-:W3:Y:S03]  /*3120*/  LDSM.16.MT88.4 R16, [R138+0x9000] ;  /* 0x009000008a10783b */ /* 0x000ee60000004200 */
[----:B------:R-:W4:Y:S04]  /*3130*/  MUFU.EX2 R22, R22 ;  /* 0x0000001600167308 */ /* 0x000f280000000800 */
[C---:B------:R-:W-:Y:S04]  /*3140*/  HMMA.16816.F32 R92, R4.reuse, R12, R92 ;  /* 0x0000000c045c723c */ /* 0x040fe8000000185c */
[----:B------:R-:W5:Y:S04]  /*3150*/  MUFU.EX2 R23, R23 ;  /* 0x0000001700177308 */ /* 0x000f680000000800 */
[----:B------:R-:W-:Y:S01]  /*3160*/  HMMA.16816.F32 R80, R4, R14, R80 ;  /* 0x0000000e0450723c */ /* 0x000fe20000001850 */
[----:B------:R-:W3:Y:S03]  /*3170*/  LDSM.16.MT88.4 R12, [R136+0x9000] ;  /* 0x00900000880c783b */ /* 0x000ee60000004200 */
[----:B------:R-:W1:Y:S03]  /*3180*/  MUFU.EX2 R127, R127 ;  /* 0x0000007f007f7308 */ /* 0x000e660000000800 */
[----:B--2---:R-:W-:Y:S01]  /*3190*/  F2FP.PACK_AB R4, R113, R166 ;  /* 0x000000a67104723e */ /* 0x004fe200000000ff */
[----:B------:R-:W-:Y:S01]  /*31a0*/  FADD.FTZ R166, R166, R27 ;  /* 0x0000001ba6a67221 */ /* 0x000fe20000010000 */
[----:B----4-:R-:W-:Y:S01]  /*31b0*/  F2FP.PACK_AB R5, R22, R115 ;  /* 0x000000731605723e */ /* 0x010fe200000000ff */
[----:B------:R-:W-:Y:S01]  /*31c0*/  FADD.FTZ R115, R115, R26 ;  /* 0x0000001a73737221 */ /* 0x000fe20000010000 */
[----:B------:R-:W-:Y:S01]  /*31d0*/  F2FP.PACK_AB R6, R21, R114 ;  /* 0x000000721506723e */ /* 0x000fe200000000ff */
[----:B------:R-:W2:Y:S01]  /*31e0*/  MUFU.EX2 R110, R110 ;  /* 0x0000006e006e7308 */ /* 0x000ea20000000800 */
[----:B-----5:R-:W-:Y:S01]  /*31f0*/  F2FP.PACK_AB R7, R20, R23 ;  /* 0x000000171407723e */ /* 0x020fe200000000ff */
[----:B------:R-:W-:-:S02]  /*3200*/  FADD.FTZ R113, R113, R166 ;  /* 0x000000a671717221 */ /* 0x000fc40000010000 */
[----:B------:R-:W-:Y:S02]  /*3210*/  FADD.FTZ R22, R22, R115 ;  /* 0x0000007316167221 */ /* 0x000fe40000010000 */
[----:B------:R-:W-:Y:S02]  /*3220*/  FADD.FTZ R114, R114, R113 ;  /* 0x0000007172727221 */ /* 0x000fe40000010000 */
[----:B-1----:R-:W-:Y:S01]  /*3230*/  HMMA.16816.F32 R96, R4, R8, R96 ;  /* 0x000000080460723c */ /* 0x002fe20000001860 */
[----:B------:R-:W-:Y:S02]  /*3240*/  FADD.FTZ R23, R23, R22 ;  /* 0x0000001617177221 */ /* 0x000fe40000010000 */
[----:B------:R-:W-:Y:S02]  /*3250*/  FADD.FTZ R21, R21, R114 ;  /* 0x0000007215157221 */ /* 0x000fe40000010000 */
[----:B------:R-:W-:-:S03]  /*3260*/  FADD.FTZ R20, R20, R23 ;  /* 0x0000001714147221 */ /* 0x000fc60000010000 */
[C---:B------:R-:W-:Y:S01]  /*3270*/  HMMA.16816.F32 R36, R4.reuse, R10, R36 ;  /* 0x0000000a0424723c */ /* 0x040fe20000001824 */
[----:B------:R-:W1:Y:S07]  /*3280*/  LDSM.16.MT88.4 R8, [R137+0x9000] ;  /* 0x009000008908783b */ /* 0x000e6e0000004200 */
[C---:B---3--:R-:W-:Y:S08]  /*3290*/  HMMA.16816.F32 R40, R4.reuse, R16, R40 ;  /* 0x000000100428723c */ /* 0x048ff00000001828 */
[C---:B------:R-:W-:Y:S08]  /*32a0*/  HMMA.16816.F32 R56, R4.reuse, R12, R56 ;  /* 0x0000000c0438723c */ /* 0x040ff00000001838 */
[C---:B------:R-:W-:Y:S01]  /*32b0*/  HMMA.16816.F32 R60, R4.reuse, R14, R60 ;  /* 0x0000000e043c723c */ /* 0x040fe2000000183c */
[----:B------:R-:W3:Y:S07]  /*32c0*/  LDSM.16.MT88.4 R12, [R137+0xb000] ;  /* 0x00b00000890c783b */ /* 0x000eee0000004200 */
[C---:B------:R-:W-:Y:S01]  /*32d0*/  HMMA.16816.F32 R44, R4.reuse, R18, R44 ;  /* 0x00000012042c723c */ /* 0x040fe2000000182c */
[----:B------:R-:W4:Y:S07]  /*32e0*/  LDSM.16.MT88.4 R16, [R138+0xb000] ;  /* 0x00b000008a10783b */ /* 0x000f2e0000004200 */
[C---:B-1----:R-:W-:Y:S08]  /*32f0*/  HMMA.16816.F32 R48, R4.reuse, R8, R48 ;  /* 0x000000080430723c */ /* 0x042ff00000001830 */
[C---:B------:R-:W-:Y:S01]  /*3300*/  HMMA.16816.F32 R52, R4.reuse, R10, R52 ;  /* 0x0000000a0434723c */ /* 0x040fe20000001834 */
[----:B------:R-:W1:Y:S07]  /*3310*/  LDSM.16.MT88.4 R8, [R140+0xb000] ;  /* 0x00b000008c08783b */ /* 0x000e6e0000004200 */
[C---:B---3--:R-:W-:Y:S08]  /*3320*/  HMMA.16816.F32 R92, R4.reuse, R12, R92 ;  /* 0x0000000c045c723c */ /* 0x048ff0000000185c */
[C---:B------:R-:W-:Y:S01]  /*3330*/  HMMA.16816.F32 R80, R4.reuse, R14, R80 ;  /* 0x0000000e0450723c */ /* 0x040fe20000001850 */
[----:B------:R-:W-:Y:S07]  /*3340*/  LDSM.16.MT88.4 R12, [R140+0x9800] ;  /* 0x009800008c0c783b */ /* 0x000fee0000004200 */
[C---:B----4-:R-:W-:Y:S08]  /*3350*/  HMMA.16816.F32 R72, R4.reuse, R16, R72 ;  /* 0x000000100448723c */ /* 0x050ff00000001848 */
[C---:B------:R-:W-:Y:S01]  /*3360*/  HMMA.16816.F32 R76, R4.reuse, R18, R76 ;  /* 0x00000012044c723c */ /* 0x040fe2000000184c */
[----:B------:R-:W-:Y:S07]  /*3370*/  LDSM.16.MT88.4 R16, [R137+0x9800] ;  /* 0x009800008910783b */ /* 0x000fee0000004200 */
[C---:B-1----:R-:W-:Y:S08]  /*3380*/  HMMA.16816.F32 R64, R4.reuse, R8, R64 ;  /* 0x000000080440723c */ /* 0x042ff00000001840 */
[C---:B------:R-:W-:Y:S01]  /*3390*/  HMMA.16816.F32 R68, R4.reuse, R10, R68 ;  /* 0x0000000a0444723c */ /* 0x040fe20000001844 */
[----:B------:R-:W1:Y:S07]  /*33a0*/  LDSM.16.MT88.4 R8, [R136+0xb000] ;  /* 0x00b000008808783b */ /* 0x000e6e0000004200 */
[C---:B-1----:R-:W-:Y:S08]  /*33b0*/  HMMA.16816.F32 R84, R4.reuse, R8, R84 ;  /* 0x000000080454723c */ /* 0x042ff00000001854 */
[----:B------:R-:W-:Y:S01]  /*33c0*/  HMMA.16816.F32 R88, R4, R10, R88 ;  /* 0x0000000a0458723c */ /* 0x000fe20000001858 */
[----:B------:R-:W1:Y:S06]  /*33d0*/  LDSM.16.MT88.4 R8, [R138+0x9800] ;  /* 0x009800008a08783b */ /* 0x000e6c0000004200 */
[----:B------:R-:W-:Y:S01]  /*33e0*/  F2FP.PACK_AB R4, R127, R104 ;  /* 0x000000687f04723e */ /* 0x000fe200000000ff */
[----:B------:R-:W-:Y:S01]  /*33f0*/  FADD.FTZ R104, R104, R21 ;  /* 0x0000001568687221 */ /* 0x000fe20000010000 */
[----:B--2---:R-:W-:Y:S01]  /*3400*/  F2FP.PACK_AB R5, R110, R103 ;  /* 0x000000676e05723e */ /* 0x004fe200000000ff */
[----:B------:R-:W-:Y:S01]  /*3410*/  FADD.FTZ R103, R103, R20 ;  /* 0x0000001467677221 */ /* 0x000fe20000010000 */
[----:B------:R-:W-:Y:S01]  /*3420*/  F2FP.PACK_AB R6, R108, R109 ;  /* 0x0000006d6c06723e */ /* 0x000fe200000000ff */
[----:B------:R-:W-:Y:S01]  /*3430*/  FADD.FTZ R104, R127, R104 ;  /* 0x000000687f687221 */ /* 0x000fe20000010000 */
[----:B------:R-:W-:Y:S01]  /*3440*/  F2FP.PACK_AB R7, R170, R105 ;  /* 0x00000069aa07723e */ /* 0x000fe200000000ff */
[----:B------:R-:W-:-:S02]  /*3450*/  FADD.FTZ R110, R110, R103 ;  /* 0x000000676e6e7221 */ /* 0x000fc40000010000 */
[----:B------:R-:W-:Y:S02]  /*3460*/  FADD.FTZ R109, R109, R104 ;  /* 0x000000686d6d7221 */ /* 0x000fe40000010000 */
[----:B------:R-:W-:Y:S02]  /*3470*/  FADD.FTZ R105, R105, R110 ;  /* 0x0000006e69697221 */ /* 0x000fe40000010000 */
[----:B------:R-:W-:Y:S01]  /*3480*/  HMMA.16816.F32 R96, R4, R12, R96 ;  /* 0x0000000c0460723c */ /* 0x000fe20000001860 */
[----:B------:R-:W-:Y:S02]  /*3490*/  FADD.FTZ R171, R108, R109 ;  /* 0x0000006d6cab7221 */ /* 0x000fe40000010000 */
[----:B------:R-:W-:-:S05]  /*34a0*/  FADD.FTZ R170, R170, R105 ;  /* 0x00000069aaaa7221 */ /* 0x000fca0000010000 */
[C---:B------:R-:W-:Y:S01]  /*34b0*/  HMMA.16816.F32 R36, R4.reuse, R14, R36 ;  /* 0x0000000e0424723c */ /* 0x040fe20000001824 */
[----:B------:R-:W2:Y:S07]  /*34c0*/  LDSM.16.MT88.4 R12, [R136+0x9800] ;  /* 0x00980000880c783b */ /* 0x000eae0000004200 */
[C---:B------:R-:W-:Y:S08]  /*34d0*/  HMMA.16816.F32 R48, R4.reuse, R16, R48 ;  /* 0x000000100430723c */ /* 0x040ff00000001830 */
[C---:B-1----:R-:W-:Y:S08]  /*34e0*/  HMMA.16816.F32 R40, R4.reuse, R8, R40 ;  /* 0x000000080428723c */ /* 0x042ff00000001828 */
[C---:B------:R-:W-:Y:S01]  /*34f0*/  HMMA.16816.F32 R44, R4.reuse, R10, R44 ;  /* 0x0000000a042c723c */ /* 0x040fe2000000182c */
[----:B------:R-:W1:Y:S07]  /*3500*/  LDSM.16.MT88.4 R8, [R140+0xb800] ;  /* 0x00b800008c08783b */ /* 0x000e6e0000004200 */
[C---:B------:R-:W-:Y:S01]  /*3510*/  HMMA.16816.F32 R52, R4.reuse, R18, R52 ;  /* 0x000000120434723c */ /* 0x040fe20000001834 */
[----:B------:R-:W3:Y:S07]  /*3520*/  LDSM.16.MT88.4 R16, [R138+0xb800] ;  /* 0x00b800008a10783b */ /* 0x000eee0000004200 */
[C---:B--2---:R-:W-:Y:S08]  /*3530*/  HMMA.16816.F32 R56, R4.reuse, R12, R56 ;  /* 0x0000000c0438723c */ /* 0x044ff00000001838 */
[C---:B------:R-:W-:Y:S01]  /*3540*/  HMMA.16816.F32 R60, R4.reuse, R14, R60 ;  /* 0x0000000e043c723c */ /* 0x040fe2000000183c */
[----:B------:R-:W2:Y:S07]  /*3550*/  LDSM.16.MT88.4 R12, [R137+0xb800] ;  /* 0x00b80000890c783b */ /* 0x000eae0000004200 */
[C---:B-1----:R-:W-:Y:S08]  /*3560*/  HMMA.16816.F32 R64, R4.reuse, R8, R64 ;  /* 0x000000080440723c */ /* 0x042ff00000001840 */
[C---:B------:R-:W-:Y:S01]  /*3570*/  HMMA.16816.F32 R68, R4.reuse, R10, R68 ;  /* 0x0000000a0444723c */ /* 0x040fe20000001844 */
[----:B------:R-:W1:Y:S07]  /*3580*/  LDSM.16.MT88.4 R8, [R136+0xb800] ;  /* 0x00b800008808783b */ /* 0x000e6e0000004200 */
[C---:B---3--:R-:W-:Y:S08]  /*3590*/  HMMA.16816.F32 R72, R4.reuse, R16, R72 ;  /* 0x000000100448723c */ /* 0x048ff00000001848 */
[C---:B------:R-:W-:Y:S08]  /*35a0*/  HMMA.16816.F32 R76, R4.reuse, R18, R76 ;  /* 0x00000012044c723c */ /* 0x040ff0000000184c */
[C---:B--2---:R-:W-:Y:S08]  /*35b0*/  HMMA.16816.F32 R92, R4.reuse, R12, R92 ;  /* 0x0000000c045c723c */ /* 0x044ff0000000185c */
[C---:B------:R-:W-:Y:S08]  /*35c0*/  HMMA.16816.F32 R80, R4.reuse, R14, R80 ;  /* 0x0000000e0450723c */ /* 0x040ff00000001850 */
[C---:B-1----:R-:W-:Y:S08]  /*35d0*/  HMMA.16816.F32 R84, R4.reuse, R8, R84 ;  /* 0x000000080454723c */ /* 0x042ff00000001854 */
[----:B------:R-:W-:Y:S01]  /*35e0*/  HMMA.16816.F32 R88, R4, R10, R88 ;  /* 0x0000000a0458723c */ /* 0x000fe20000001858 */
[----:B------:R-:W-:Y:S05]  /*35f0*/  @!UPT UIADD3 URZ, URZ, URZ, URZ ;  /* 0x0000003f3f3ff290 */ /* 0x000fea000fffe03f */
[----:B------:R-:W-:Y:S11]  /*3600*/  @!P0 BRA `(.L_x_482) ;  /* 0x000024a000008947 */ /* 0x000ff60003800000 */
[----:B------:R-:W-:Y:S01]  /*3610*/  IADD3 R126, R120, -0x2, RZ ;  /* 0xfffffffe787e7810 */ /* 0x000fe20007ffe0ff */
[----:B------:R-:W-:Y:S01]  /*3620*/  IMAD.MOV.U32 R6, RZ, RZ, R118 ;  /* 0x000000ffff067224 */ /* 0x000fe200078e0076 */
[----:B------:R-:W-:-:S04]  /*3630*/  DEPBAR.LE SB0, 0x0 ;  /* 0x000080000000791a */ /* 0x000fc80000000000 */
[----:B------:R-:W-:Y:S01]  /*3640*/  SHF.R.S32.HI R4, RZ, 0x1f, R126 ;  /* 0x0000001fff047819 */ /* 0x000fe2000001147e */
[----:B------:R-:W-:Y:S02]  /*3650*/  IMAD R3, R148, R126, RZ ;  /* 0x0000007e94037224 */ /* 0x000fe400078e02ff */
[----:B------:R-:W-:Y:S02]  /*3660*/  IMAD.MOV.U32 R7, RZ, RZ, R123 ;  /* 0x000000ffff077224 */ /* 0x000fe400078e007b */
[-C--:B------:R-:W-:Y:S01]  /*3670*/  IMAD R3, R4, R149.reuse, R3 ;  /* 0x0000009504037224 */ /* 0x080fe200078e0203 */
[----:B------:R-:W-:Y:S01]  /*3680*/  SHF.L.U64.HI R4, R116, 0x5, R117 ;  /* 0x0000000574047819 */ /* 0x000fe20000010275 */
[----:B------:R-:W-:-:S04]  /*3690*/  IMAD.WIDE.U32 R6, R126, R149, R6 ;  /* 0x000000957e067225 */ /* 0x000fc800078e0006 */
[----:B------:R-:W-:Y:S01]  /*36a0*/  IMAD.SHL.U32 R5, R116, 0x20, RZ ;  /* 0x0000002074057824 */ /* 0x000fe200078e00ff */
[----:B------:R-:W-:Y:S01]  /*36b0*/  BAR.SYNC.DEFER_BLOCKING 0x0 ;  /* 0x0000000000007b1d */ /* 0x000fe20000010000 */
[----:B------:R-:W-:Y:S01]  /*36c0*/  IMAD.IADD R3, R7, 0x1, R3 ;  /* 0x0000000107037824 */ /* 0x000fe200078e0203 */
[----:B------:R-:W-:Y:S01]  /*36d0*/  LEA R12, P1, R6, c[0x0][0x170], 0x1 ;  /* 0x00005c00060c7a11 */ /* 0x000fe200078208ff */
[----:B------:R-:W-:-:S03]  /*36e0*/  IMAD R125, R126, 0x40, R125 ;  /* 0x000000407e7d7824 */ /* 0x000fc600078e027d */
[----:B------:R-:W-:Y:S02]  /*36f0*/  IADD3 R14, P0, R5, R12, RZ ;  /* 0x0000000c050e7210 */ /* 0x000fe40007f1e0ff */
[----:B------:R-:W-:Y:S02]  /*3700*/  LEA.HI.X R13, R6, c[0x0][0x174], R3, 0x1, P1 ;  /* 0x00005d00060d7a11 */ /* 0x000fe400008f0c03 */
[-C--:B------:R-:W-:Y:S02]  /*3710*/  IADD3 R6, P1, R14, R5.reuse, RZ ;  /* 0x000000050e067210 */ /* 0x080fe40007f3e0ff */
[----:B------:R-:W-:Y:S01]  /*3720*/  IADD3 R3, R125, 0x8, RZ ;  /* 0x000000087d037810 */ /* 0x000fe20007ffe0ff */
[----:B------:R-:W-:Y:S01]  /*3730*/  IMAD.X R15, R4, 0x1, R13, P0 ;  /* 0x00000001040f7824 */ /* 0x000fe200000e060d */
[----:B------:R-:W-:Y:S02]  /*3740*/  IADD3 R20, P0, R6, R5, RZ ;  /* 0x0000000506147210 */ /* 0x000fe40007f1e0ff */
[----:B------:R-:W-:Y:S01]  /*3750*/  ISETP.GE.AND P4, PT, R3, R121, PT ;  /* 0x000000790300720c */ /* 0x000fe20003f86270 */
[----:B------:R-:W-:Y:S01]  /*3760*/  IMAD.X R7, R15, 0x1, R4, P1 ;  /* 0x000000010f077824 */ /* 0x000fe200008e0604 */
[----:B------:R-:W-:-:S02]  /*3770*/  ISETP.GE.AND P1, PT, R3, R124, PT ;  /* 0x0000007c0300720c */ /* 0x000fc40003f26270 */
[----:B------:R-:W-:Y:S01]  /*3780*/  IADD3 R3, R125, 0x10, RZ ;  /* 0x000000107d037810 */ /* 0x000fe20007ffe0ff */
[----:B------:R-:W-:Y:S01]  /*3790*/  IMAD.X R21, R7, 0x1, R4, P0 ;  /* 0x0000000107157824 */ /* 0x000fe200000e0604 */
[----:B------:R-:W-:Y:S01]  /*37a0*/  @!PT LDS RZ, [RZ] ;  /* 0x00000000fffff984 */ /* 0x000fe20000000800 */
[----:B------:R-:W-:Y:S01]  /*37b0*/  @!PT LDS RZ, [RZ] ;  /* 0x00000000fffff984 */ /* 0x000fe20000000800 */
[----:B------:R-:W-:Y:S01]  /*37c0*/  @!PT LDS RZ, [RZ] ;  /* 0x00000000fffff984 */ /* 0x000fe20000000800 */
[----:B------:R1:W-:Y:S02]  /*37d0*/  LDGSTS.E.BYPASS.LTC128B.128 [R151+0x8000], [R12.64] ;  /* 0x080000000c977fae */ /* 0x0003e4000b901d46 */
[----:B------:R-:W-:Y:S02]  /*37e0*/  ISETP.GE.AND P0, PT, R3, R124, PT ;  /* 0x0000007c0300720c */ /* 0x000fe40003f06270 */
        /* <DEDUP_REMOVED lines=8> */
[----:B------:R-:W1:Y:S04]  /*3870*/  LDSM.16.M88.4 R8, [R145+0x4000] ;  /* 0x004000009108783b */ /* 0x000e680000000200 */
[----:B------:R-:W2:Y:S04]  /*3880*/  LDSM.16.M88.4 R32, [R145+0x4800] ;  /* 0x004800009120783b */ /* 0x000ea80000000200 */
[----:B------:R-:W4:Y:S04]  /*3890*/  LDSM.16.M88.4 R24, [R145+0x5000] ;  /* 0x005000009118783b */ /* 0x000f280000000200 */
[----:B------:R-:W3:Y:S04]  /*38a0*/  LDSM.16.M88.4 R108, [R145+0x5800] ;  /* 0x00580000916c783b */ /* 0x000ee80000000200 */
[----:B------:R-:W-:Y:S04]  /*38b0*/  LDSM.16.M88.4 R100, [R144] ;  /* 0x000000009064783b */ /* 0x000fe80000000200 */
[----:B------:R-:W5:Y:S04]  /*38c0*/  LDSM.16.M88.4 R104, [R143] ;  /* 0x000000008f68783b */ /* 0x000f680000000200 */
[----:B------:R-:W3:Y:S04]  /*38d0*/  LDSM.16.M88.4 R112, [R135] ;  /* 0x000000008770783b */ /* 0x000ee80000000200 */
[----:B------:R-:W0:Y:S01]  /*38e0*/  LDGDEPBAR ;  /* 0x00000000000079af */ /* 0x000e220000000000 */
[C---:B-1----:R-:W-:Y:S08]  /*38f0*/  HMMA.16816.F32 R12, R16.reuse, R8, RZ ;  /* 0x00000008100c723c */ /* 0x042ff000000018ff */
[C---:B------:R-:W-:Y:S08]  /*3900*/  HMMA.16816.F32 R8, R16.reuse, R10, RZ ;  /* 0x0000000a1008723c */ /* 0x040ff000000018ff */
[C---:B--2---:R-:W-:Y:S08]  /*3910*/  HMMA.16816.F32 R4, R16.reuse, R32, RZ ;  /* 0x000000201004723c */ /* 0x044ff000000018ff */
[C---:B----4-:R-:W-:Y:S08]  /*3920*/  HMMA.16816.F32 R28, R16.reuse, R24, RZ ;  /* 0x00000018101c723c */ /* 0x050ff000000018ff */
[C---:B------:R-:W-:Y:S08]  /*3930*/  HMMA.16816.F32 R32, R16.reuse, R34, RZ ;  /* 0x000000221020723c */ /* 0x040ff000000018ff */
[C---:B------:R-:W-:Y:S08]  /*3940*/  HMMA.16816.F32 R24, R16.reuse, R26, RZ ;  /* 0x0000001a1018723c */ /* 0x040ff000000018ff */
[C---:B---3--:R-:W-:Y:S08]  /*3950*/  HMMA.16816.F32 R20, R16.reuse, R108, RZ ;  /* 0x0000006c1014723c */ /* 0x048ff000000018ff */
[----:B------:R-:W-:Y:S01]  /*3960*/  HMMA.16816.F32 R16, R16, R110, RZ ;  /* 0x0000006e1010723c */ /* 0x000fe200000018ff */
[----:B------:R-:W1:Y:S07]  /*3970*/  LDSM.16.M88.4 R108, [R134] ;  /* 0x00000000866c783b */ /* 0x000e6e0000000200 */
[C---:B-----5:R-:W-:Y:S08]  /*3980*/  HMMA.16816.F32 R12, R100.reuse, R104, R12 ;  /* 0x00000068640c723c */ /* 0x060ff0000000180c */
[C---:B------:R-:W-:Y:S01]  /*3990*/  HMMA.16816.F32 R8, R100.reuse, R106, R8 ;  /* 0x0000006a6408723c */ /* 0x040fe20000001808 */
[----:B------:R-:W2:Y:S07]  /*39a0*/  LDSM.16.M88.4 R104, [R133] ;  /* 0x000000008568783b */ /* 0x000eae0000000200 */
[C---:B------:R-:W-:Y:S08]  /*39b0*/  HMMA.16816.F32 R4, R100.reuse, R112, R4 ;  /* 0x000000706404723c */ /* 0x040ff00000001804 */
[C---:B------:R-:W-:Y:S01]  /*39c0*/  HMMA.16816.F32 R32, R100.reuse, R114, R32 ;  /* 0x000000726420723c */ /* 0x040fe20000001820 */
[----:B------:R-:W-:Y:S07]  /*39d0*/  LDSM.16.M88.4 R112, [R139+0x4800] ;  /* 0x004800008b70783b */ /* 0x000fee0000000200 */
[C---:B-1----:R-:W-:Y:S08]  /*39e0*/  HMMA.16816.F32 R28, R100.reuse, R108, R28 ;  /* 0x0000006c641c723c */ /* 0x042ff0000000181c */
[C---:B------:R-:W-:Y:S01]  /*39f0*/  HMMA.16816.F32 R24, R100.reuse, R110, R24 ;  /* 0x0000006e6418723c */ /* 0x040fe20000001818 */
[----:B------:R-:W-:Y:S07]  /*3a00*/  LDSM.16.M88.4 R108, [R139+0x5000] ;  /* 0x005000008b6c783b */ /* 0x000fee0000000200 */
[C---:B--2---:R-:W-:Y:S08]  /*3a10*/  HMMA.16816.F32 R20, R100.reuse, R104, R20 ;  /* 0x000000686414723c */ /* 0x044ff00000001814 */
[----:B------:R-:W-:Y:S01]  /*3a20*/  HMMA.16816.F32 R16, R100, R106, R16 ;  /* 0x0000006a6410723c */ /* 0x000fe20000001810 */
[----:B------:R-:W1:Y:S04]  /*3a30*/  LDSM.16.M88.4 R100, [R142] ;  /* 0x000000008e64783b */ /* 0x000e680000000200 */
[----:B------:R-:W2:Y:S03]  /*3a40*/  LDSM.16.M88.4 R104, [R139+0x4000] ;  /* 0x004000008b68783b */ /* 0x000ea60000000200 */
[C---:B-1----:R-:W-:Y:S08]  /*3a50*/  HMMA.16816.F32 R4, R100.reuse, R112, R4 ;  /* 0x000000706404723c */ /* 0x042ff00000001804 */
[C---:B--2---:R-:W-:Y:S08]  /*3a60*/  HMMA.16816.F32 R12, R100.reuse, R104, R12 ;  /* 0x00000068640c723c */ /* 0x044ff0000000180c */
[C---:B------:R-:W-:Y:S01]  /*3a70*/  HMMA.16816.F32 R8, R100.reuse, R106, R8 ;  /* 0x0000006a6408723c */ /* 0x040fe20000001808 */
[----:B------:R-:W1:Y:S07]  /*3a80*/  LDSM.16.M88.4 R104, [R139+0x5800] ;  /* 0x005800008b68783b */ /* 0x000e6e0000000200 */
[C---:B------:R-:W-:Y:S01]  /*3a90*/  HMMA.16816.F32 R32, R100.reuse, R114, R32 ;  /* 0x000000726420723c */ /* 0x040fe20000001820 */
[----:B------:R-:W-:Y:S07]  /*3aa0*/  LDSM.16.M88.4 R112, [R132+0x800] ;  /* 0x000800008470783b */ /* 0x000fee0000000200 */
[C---:B------:R-:W-:Y:S08]  /*3ab0*/  HMMA.16816.F32 R28, R100.reuse, R108, R28 ;  /* 0x0000006c641c723c */ /* 0x040ff0000000181c */
[C---:B------:R-:W-:Y:S01]  /*3ac0*/  HMMA.16816.F32 R24, R100.reuse, R110, R24 ;  /* 0x0000006e6418723c */ /* 0x040fe20000001818 */
[----:B------:R-:W-:Y:S07]  /*3ad0*/  LDSM.16.M88.4 R108, [R132+0x1000] ;  /* 0x00100000846c783b */ /* 0x000fee0000000200 */
[C---:B-1----:R-:W-:Y:S08]  /*3ae0*/  HMMA.16816.F32 R20, R100.reuse, R104, R20 ;  /* 0x000000686414723c */ /* 0x042ff00000001814 */
[----:B------:R-:W-:Y:S01]  /*3af0*/  HMMA.16816.F32 R16, R100, R106, R16 ;  /* 0x0000006a6410723c */ /* 0x000fe20000001810 */
[----:B------:R-:W1:Y:S04]  /*3b00*/  LDSM.16.M88.4 R100, [R141] ;  /* 0x000000008d64783b */ /* 0x000e680000000200 */
[----:B------:R-:W2:Y:S03]  /*3b10*/  LDSM.16.M88.4 R104, [R132] ;  /* 0x000000008468783b */ /* 0x000ea60000000200 */
        /* <DEDUP_REMOVED lines=11> */
[----:B------:R-:W1:Y:S04]  /*3bd0*/  LDSM.16.M88.4 R100, [R146+0x2000] ;  /* 0x002000009264783b */ /* 0x000e680000000200 */
[----:B------:R-:W2:Y:S03]  /*3be0*/  LDSM.16.M88.4 R104, [R145+0x6000] ;  /* 0x006000009168783b */ /* 0x000ea60000000200 */
[C---:B-1----:R-:W-:Y:S08]  /*3bf0*/  HMMA.16816.F32 R4, R100.reuse, R112, R4 ;  /* 0x000000706404723c */ /* 0x042ff00000001804 */
[C---:B--2---:R-:W-:Y:S08]  /*3c00*/  HMMA.16816.F32 R12, R100.reuse, R104, R12 ;  /* 0x00000068640c723c */ /* 0x044ff0000000180c */
[C---:B------:R-:W-:Y:S01]  /*3c10*/  HMMA.16816.F32 R8, R100.reuse, R106, R8 ;  /* 0x0000006a6408723c */ /* 0x040fe20000001808 */
[----:B------:R-:W1:Y:S07]  /*3c20*/  LDSM.16.M88.4 R104, [R145+0x7800] ;  /* 0x007800009168783b */ /* 0x000e6e0000000200 */
[C---:B------:R-:W-:Y:S01]  /*3c30*/  HMMA.16816.F32 R32, R100.reuse, R114, R32 ;  /* 0x000000726420723c */ /* 0x040fe20000001820 */
[----:B------:R-:W-:Y:S07]  /*3c40*/  LDSM.16.M88.4 R112, [R130] ;  /* 0x000000008270783b */ /* 0x000fee0000000200 */
[C---:B------:R-:W-:Y:S08]  /*3c50*/  HMMA.16816.F32 R28, R100.reuse, R108, R28 ;  /* 0x0000006c641c723c */ /* 0x040ff0000000181c */
[C---:B------:R-:W-:Y:S01]  /*3c60*/  HMMA.16816.F32 R24, R100.reuse, R110, R24 ;  /* 0x0000006e6418723c */ /* 0x040fe20000001818 */
[----:B------:R-:W-:Y:S07]  /*3c70*/  LDSM.16.M88.4 R108, [R129] ;  /* 0x00000000816c783b */ /* 0x000fee0000000200 */
[C---:B-1----:R-:W-:Y:S08]  /*3c80*/  HMMA.16816.F32 R20, R100.reuse, R104, R20 ;  /* 0x000000686414723c */ /* 0x042ff00000001814 */
[----:B------:R-:W-:Y:S01]  /*3c90*/  HMMA.16816.F32 R16, R100, R106, R16 ;  /* 0x0000006a6410723c */ /* 0x000fe20000001810 */
[----:B------:R-:W1:Y:S04]  /*3ca0*/  LDSM.16.M88.4 R100, [R144+0x2000] ;  /* 0x002000009064783b */ /* 0x000e680000000200 */
[----:B------:R-:W2:Y:S03]  /*3cb0*/  LDSM.16.M88.4 R104, [R131] ;  /* 0x000000008368783b */ /* 0x000ea60000000200 */
[C---:B-1----:R-:W-:Y:S08]  /*3cc0*/  HMMA.16816.F32 R4, R100.reuse, R112, R4 ;  /* 0x000000706404723c */ /* 0x042ff00000001804 */
[C---:B--2---:R-:W-:Y:S08]  /*3cd0*/  HMMA.16816.F32 R12, R100.reuse, R104, R12 ;  /* 0x00000068640c723c */ /* 0x044ff0000000180c */
[C---:B------:R-:W-:Y:S01]  /*3ce0*/  HMMA.16816.F32 R8, R100.reuse, R106, R8 ;  /* 0x0000006a6408723c */ /* 0x040fe20000001808 */
[----:B------:R-:W1:Y:S07]  /*3cf0*/  LDSM.16.M88.4 R104, [R128] ;  /* 0x000000008068783b */ /* 0x000e6e0000000200 */
        /* <DEDUP_REMOVED lines=17> */
[----:B------:R-:W2:Y:S07]  /*3e10*/  LDSM.16.M88.4 R108, [R141+0x2000] ;  /* 0x002000008d6c783b */ /* 0x000eae0000000200 */
[C---:B-1----:R-:W-:Y:S08]  /*3e20*/  HMMA.16816.F32 R20, R100.reuse, R104, R20 ;  /* 0x000000686414723c */ /* 0x042ff00000001814 */
[----:B------:R-:W-:Y:S01]  /*3e30*/  HMMA.16816.F32 R16, R100, R106, R16 ;  /* 0x0000006a6410723c */ /* 0x000fe20000001810 */
[----:B------:R-:W1:Y:S04]  /*3e40*/  LDSM.16.M88.4 R100, [R132+0x2000] ;  /* 0x002000008464783b */ /* 0x000e680000000200 */
[----:B------:R-:W3:Y:S03]  /*3e50*/  LDSM.16.M88.4 R104, [R132+0x3000] ;  /* 0x003000008468783b */ /* 0x000ee60000000200 */
[C---:B--2---:R-:W-:Y:S08]  /*3e60*/  HMMA.16816.F32 R4, R108.reuse, R112, R4 ;  /* 0x000000706c04723c */ /* 0x044ff00000001804 */
[C---:B------:R-:W-:Y:S11]  /*3e70*/  HMMA.16816.F32 R32, R108.reuse, R114, R32 ;  /* 0x000000726c20723c */ /* 0x040ff60000001820 */
[----:B------:R-:W-:Y:S05]  /*3e80*/  @!UPT UIADD3 URZ, URZ, URZ, URZ ;  /* 0x0000003f3f3ff290 */ /* 0x000fea000fffe03f */
[----:B------:R-:W-:Y:S01]  /*3e90*/  FSEL R168, R4, -INF , !P0 ;  /* 0xff80000004a87808 */ /* 0x000fe20004000000 */
[----:B-1----:R-:W-:Y:S01]  /*3ea0*/  HMMA.16816.F32 R12, R108, R100, R12 ;  /* 0x000000646c0c723c */ /* 0x002fe2000000180c */
[----:B------:R-:W-:-:S07]  /*3eb0*/  IADD3 R4, R125, 0x21, RZ ;  /* 0x000000217d047810 */ /* 0x000fce0007ffe0ff */
[----:B------:R-:W-:Y:S01]  /*3ec0*/  HMMA.16816.F32 R8, R108, R102, R8 ;  /* 0x000000666c08723c */ /* 0x000fe20000001808 */
[----:B------:R-:W1:Y:S01]  /*3ed0*/  LDSM.16.M88.4 R100, [R132+0x3800] ;  /* 0x003800008464783b */ /* 0x000e620000000200 */
[----:B------:R-:W-:-:S06]  /*3ee0*/  DEPBAR.LE SB0, 0x0 ;  /* 0x000080000000791a */ /* 0x000fcc0000000000 */
[C---:B---3--:R-:W-:Y:S08]  /*3ef0*/  HMMA.16816.F32 R28, R108.reuse, R104, R28 ;  /* 0x000000686c1c723c */ /* 0x048ff0000000181c */
[----:B------:R-:W-:Y:S08]  /*3f00*/  HMMA.16816.F32 R24, R108, R106, R24 ;  /* 0x0000006a6c18723c */ /* 0x000ff00000001818 */
[----:B------:R-:W-:Y:S01]  /*3f10*/  FSEL R8, R8, -INF , !P1 ;  /* 0xff80000008087808 */ /* 0x000fe20004800000 */
[----:B------:R-:W-:Y:S01]  /*3f20*/  BAR.SYNC.DEFER_BLOCKING 0x0 ;  /* 0x0000000000007b1d */ /* 0x000fe20000010000 */
[----:B------:R-:W-:-:S02]  /*3f30*/  ISETP.GE.AND P1, PT, R3, R121, PT ;  /* 0x000000790300720c */ /* 0x000fc40003f26270 */
[----:B------:R-:W-:Y:S02]  /*3f40*/  IADD3 R3, R125, 0x18, RZ ;  /* 0x000000187d037810 */ /* 0x000fe40007ffe0ff */
[----:B------:R-:W-:Y:S02]  /*3f50*/  FSEL R173, R6, -INF , !P1 ;  /* 0xff80000006ad7808 */ /* 0x000fe40004800000 */
[----:B------:R-:W-:-:S04]  /*3f60*/  ISETP.GE.AND P0, PT, R3, R121, PT ;  /* 0x000000790300720c */ /* 0x000fc80003f06270 */
[----:B------:R-:W-:Y:S02]  /*3f70*/  FSEL R187, R34, -INF , !P0 ;  /* 0xff80000022bb7808 */ /* 0x000fe40004000000 */
[-C--:B------:R-:W-:Y:S01]  /*3f80*/  ISETP.GE.AND P0, PT, R4, R124.reuse, PT ;  /* 0x0000007c0400720c */ /* 0x080fe20003f06270 */
[C---:B-1----:R-:W-:Y:S07]  /*3f90*/  HMMA.16816.F32 R20, R108.reuse, R100, R20 ;  /* 0x000000646c14723c */ /* 0x042fee0000001814 */
[----:B------:R-:W-:Y:S01]  /*3fa0*/  IADD3 R100, R125, 0x1, RZ ;  /* 0x000000017d647810 */ /* 0x000fe20007ffe0ff */
[----:B------:R-:W-:Y:S03]  /*3fb0*/  HMMA.16816.F32 R16, R108, R102, R16 ;  /* 0x000000666c10723c */ /* 0x000fe60000001810 */
[----:B------:R-:W-:-:S02]  /*3fc0*/  ISETP.GE.AND P5, PT, R100, R124, PT ;  /* 0x0000007c6400720c */ /* 0x000fc40003fa6270 */
[-C--:B------:R-:W-:Y:S02]  /*3fd0*/  ISETP.GE.AND P3, PT, R100, R121.reuse, PT ;  /* 0x000000796400720c */ /* 0x080fe40003f66270 */
[C---:B------:R-:W-:Y:S02]  /*3fe0*/  IADD3 R100, R125.reuse, 0x9, RZ ;  /* 0x000000097d647810 */ /* 0x040fe40007ffe0ff */
[----:B------:R-:W-:Y:S02]  /*3ff0*/  FSEL R111, R10, -INF , !P4 ;  /* 0xff8000000a6f7808 */ /* 0x000fe40006000000 */
[C---:B------:R-:W-:Y:S02]  /*4000*/  ISETP.GE.AND P6, PT, R100.reuse, R124, PT ;  /* 0x0000007c6400720c */ /* 0x040fe40003fc6270 */
[----:B------:R-:W-:Y:S02]  /*4010*/  ISETP.GE.AND P2, PT, R100, R121, PT ;  /* 0x000000796400720c */ /* 0x000fe40003f46270 */
[----:B------:R-:W-:-:S02]  /*4020*/  IADD3 R100, R125, 0x11, RZ ;  /* 0x000000117d647810 */ /* 0x000fc40007ffe0ff */
[----:B------:R-:W-:Y:S02]  /*4030*/  FSEL R10, R9, -INF , !P6 ;  /* 0xff800000090a7808 */ /* 0x000fe40007000000 */
[----:B------:R-:W-:Y:S02]  /*4040*/  IADD3 R9, R125, 0x19, RZ ;  /* 0x000000197d097810 */ /* 0x000fe40007ffe0ff */
[----:B------:R-:W-:Y:S02]  /*4050*/  FSEL R169, R11, -INF , !P2 ;  /* 0xff8000000ba97808 */ /* 0x000fe40005000000 */
[CC--:B------:R-:W-:Y:S02]  /*4060*/  ISETP.GE.AND P4, PT, R100.reuse, R124.reuse, PT ;  /* 0x0000007c6400720c */ /* 0x0c0fe40003f86270 */
[----:B------:R-:W-:Y:S02]  /*4070*/  ISETP.GE.AND P6, PT, R100, R121, PT ;  /* 0x000000796400720c */ /* 0x000fe40003fc6270 */
[----:B------:R-:W-:-:S02]  /*4080*/  ISETP.GE.AND P2, PT, R3, R124, PT ;  /* 0x0000007c0300720c */ /* 0x000fc40003f46270 */
[----:B------:R-:W-:Y:S02]  /*4090*/  IADD3 R3, R125, 0x20, RZ ;  /* 0x000000207d037810 */ /* 0x000fe40007ffe0ff */
[----:B------:R-:W-:Y:S02]  /*40a0*/  ISETP.GE.AND P1, PT, R9, R124, PT ;  /* 0x0000007c0900720c */ /* 0x000fe40003f26270 */
[----:B------:R-:W-:Y:S02]  /*40b0*/  FSEL R172, R5, -INF , !P4 ;  /* 0xff80000005ac7808 */ /* 0x000fe40006000000 */
[----:B------:R-:W-:Y:S02]  /*40c0*/  FSEL R185, R7, -INF , !P6 ;  /* 0xff80000007b97808 */ /* 0x000fe40007000000 */
[----:B------:R-:W-:Y:S02]  /*40d0*/  FSEL R174, R32, -INF , !P2 ;  /* 0xff80000020ae7808 */ /* 0x000fe40005000000 */
[----:B------:R-:W-:-:S02]  /*40e0*/  FSEL R15, R15, -INF , !P3 ;  /* 0xff8000000f0f7808 */ /* 0x000fc40005800000 */
[-C--:B------:R-:W-:Y:S02]  /*40f0*/  ISETP.GE.AND P4, PT, R9, R121.reuse, PT ;  /* 0x000000790900720c */ /* 0x080fe40003f86270 */
[C---:B------:R-:W-:Y:S02]  /*4100*/  ISETP.GE.AND P6, PT, R3.reuse, R124, PT ;  /* 0x0000007c0300720c */ /* 0x040fe40003fc6270 */
[-C--:B------:R-:W-:Y:S02]  /*4110*/  ISETP.GE.AND P2, PT, R3, R121.reuse, PT ;  /* 0x000000790300720c */ /* 0x080fe40003f46270 */
[----:B------:R-:W-:Y:S02]  /*4120*/  FSEL R182, R33, -INF , !P1 ;  /* 0xff80000021b67808 */ /* 0x000fe40004800000 */
[C---:B------:R-:W-:Y:S02]  /*4130*/  ISETP.GE.AND P3, PT, R125.reuse, R121, PT ;  /* 0x000000797d00720c */ /* 0x040fe40003f66270 */
[----:B------:R-:W-:-:S02]  /*4140*/  IADD3 R3, R125, 0x28, RZ ;  /* 0x000000287d037810 */ /* 0x000fc40007ffe0ff */
[----:B------:R-:W-:Y:S02]  /*4150*/  ISETP.GE.AND P1, PT, R4, R121, PT ;  /* 0x000000790400720c */ /* 0x000fe40003f26270 */
[----:B------:R-:W-:Y:S02]  /*4160*/  IADD3 R4, R125, 0x29, RZ ;  /* 0x000000297d047810 */ /* 0x000fe40007ffe0ff */
[----:B------:R-:W-:Y:S02]  /*4170*/  FSEL R183, R35, -INF , !P4 ;  /* 0xff80000023b77808 */ /* 0x000fe40006000000 */
[----:B------:R-:W-:Y:S02]  /*4180*/  FSEL R100, R28, -INF , !P6 ;  /* 0xff8000001c647808 */ /* 0x000fe40007000000 */
[----:B------:R-:W-:Y:S02]  /*4190*/  FSEL R5, R14, -INF , !P3 ;  /* 0xff8000000e057808 */ /* 0x000fe40005800000 */
[----:B------:R-:W-:-:S02]  /*41a0*/  ISETP.GE.AND P4, PT, R3, R124, PT ;  /* 0x0000007c0300720c */ /* 0x000fc40003f86270 */
[-C--:B------:R-:W-:Y:S02]  /*41b0*/  ISETP.GE.AND P6, PT, R3, R121.reuse, PT ;  /* 0x000000790300720c */ /* 0x080fe40003fc6270 */
[----:B------:R-:W-:Y:S02]  /*41c0*/  FSEL R102, R29, -INF , !P0 ;  /* 0xff8000001d667808 */ /* 0x000fe40004000000 */
[----:B------:R-:W-:Y:S02]  /*41d0*/  ISETP.NE.AND P3, PT, R120, 0x2, PT ;  /* 0x000000027800780c */ /* 0x000fe40003f65270 */
[----:B------:R-:W-:Y:S02]  /*41e0*/  IADD3 R3, R125, 0x30, RZ ;  /* 0x000000307d037810 */ /* 0x000fe40007ffe0ff */
[----:B------:R-:W-:Y:S02]  /*41f0*/  ISETP.GE.AND P0, PT, R4, R121, PT ;  /* 0x000000790400720c */ /* 0x000fe40003f06270 */
[----:B------:R-:W-:-:S02]  /*4200*/  FSEL R103, R30, -INF , !P2 ;  /* 0xff8000001e677808 */ /* 0x000fc40005000000 */
[-C--:B------:R-:W-:Y:S02]  /*4210*/  ISETP.GE.AND P2, PT, R4, R124.reuse, PT ;  /* 0x0000007c0400720c */ /* 0x080fe40003f46270 */
[----:B------:R-:W-:Y:S02]  /*4220*/  FSEL R177, R31, -INF , !P1 ;  /* 0xff8000001fb17808 */ /* 0x000fe40004800000 */
[----:B------:R-:W-:Y:S02]  /*4230*/  FSEL R176, R24, -INF , !P4 ;  /* 0xff80000018b07808 */ /* 0x000fe40006000000 */
[----:B------:R-:W-:Y:S02]  /*4240*/  IADD3 R4, R125, 0x31, RZ ;  /* 0x000000317d047810 */ /* 0x000fe40007ffe0ff */
[C---:B------:R-:W-:Y:S02]  /*4250*/  ISETP.GE.AND P1, PT, R3.reuse, R124, PT ;  /* 0x0000007c0300720c */ /* 0x040fe40003f26270 */
[----:B------:R-:W-:-:S02]  /*4260*/  ISETP.GE.AND P4, PT, R3, R121, PT ;  /* 0x000000790300720c */ /* 0x000fc40003f86270 */
[----:B------:R-:W-:Y:S02]  /*4270*/  FSEL R101, R27, -INF , !P0 ;  /* 0xff8000001b657808 */ /* 0x000fe40004000000 */
[C---:B------:R-:W-:Y:S02]  /*4280*/  ISETP.GE.AND P0, PT, R125.reuse, R124, PT ;  /* 0x0000007c7d00720c */ /* 0x040fe40003f06270 */
[C---:B------:R-:W-:Y:S02]  /*4290*/  IADD3 R3, R125.reuse, 0x38, RZ ;  /* 0x000000387d037810 */ /* 0x040fe40007ffe0ff */
[----:B------:R-:W-:Y:S02]  /*42a0*/  IADD3 R125, R125, 0x39, RZ ;  /* 0x000000397d7d7810 */ /* 0x000fe40007ffe0ff */
[----:B------:R-:W-:Y:S02]  /*42b0*/  FSEL R181, R26, -INF , !P6 ;  /* 0xff8000001ab57808 */ /* 0x000fe40007000000 */
[----:B------:R-:W-:-:S02]  /*42c0*/  FSEL R180, R25, -INF , !P2 ;  /* 0xff80000019b47808 */ /* 0x000fc40005000000 */
[C---:B------:R-:W-:Y:S02]  /*42d0*/  ISETP.GE.AND P6, PT, R4.reuse, R124, PT ;  /* 0x0000007c0400720c */ /* 0x040fe40003fc6270 */
[----:B------:R-:W-:Y:S02]  /*42e0*/  ISETP.GE.AND P2, PT, R4, R121, PT ;  /* 0x000000790400720c */ /* 0x000fe40003f46270 */
[----:B------:R-:W-:Y:S02]  /*42f0*/  FSEL R4, R13, -INF , !P5 ;  /* 0xff8000000d047808 */ /* 0x000fe40006800000 */
[----:B------:R-:W-:Y:S02]  /*4300*/  FSEL R104, R20, -INF , !P1 ;  /* 0xff80000014687808 */ /* 0x000fe40004800000 */
[----:B------:R-:W-:Y:S02]  /*4310*/  FSEL R105, R22, -INF , !P4 ;  /* 0xff80000016697808 */ /* 0x000fe40006000000 */
        /* <DEDUP_REMOVED lines=12> */
[----:B------:R-:W-:Y:S01]  /*43e0*/  IADD3 R6, R120, -0x3, RZ ;  /* 0xfffffffd78067810 */ /* 0x000fe20007ffe0ff */
[----:B------:R-:W-:Y:S02]  /*43f0*/  ULDC.64 UR4, c[0x0][0x198] ;  /* 0x0000660000047ab9 */ /* 0x000fe40000000a00 */
[----:B------:R-:W-:Y:S01]  /*4400*/  USHF.L.U32 UR8, UR4, 0x5, URZ ;  /* 0x0000000504087899 */ /* 0x000fe2000800063f */
[----:B------:R-:W-:Y:S01]  /*4410*/  SHF.R.S32.HI R3, RZ, 0x1f, R6 ;  /* 0x0000001fff037819 */ /* 0x000fe20000011406 */
[----:B------:R-:W-:Y:S01]  /*4420*/  IMAD.WIDE.U32 R16, R6, c[0x0][0x198], RZ ;  /* 0x0000660006107a25 */ /* 0x000fe200078e00ff */
[----:B------:R-:W-:-:S03]  /*4430*/  USHF.L.U64.HI UR5, UR4, 0x5, UR5 ;  /* 0x0000000504057899 */ /* 0x000fc60008010205 */
[----:B------:R-:W-:-:S04]  /*4440*/  IMAD R3, R3, c[0x0][0x198], RZ ;  /* 0x0000660003037a24 */ /* 0x000fc800078e02ff */
[----:B------:R-:W-:Y:S01]  /*4450*/  IMAD R3, R6, c[0x0][0x19c], R3 ;  /* 0x0000670006037a24 */ /* 0x000fe200078e0203 */
[----:B------:R-:W-:-:S03]  /*4460*/  LEA R6, P0, R16, R158, 0x6 ;  /* 0x0000009e10067211 */ /* 0x000fc600078030ff */
[----:B------:R-:W-:Y:S01]  /*4470*/  IMAD.IADD R3, R17, 0x1, R3 ;  /* 0x0000000111037824 */ /* 0x000fe200078e0203 */
[----:B------:R-:W-:-:S04]  /*4480*/  LEA R18, P1, R6, c[0x0][0x168], 0x1 ;  /* 0x00005a0006127a11 */ /* 0x000fc800078208ff */
        /* <DEDUP_REMOVED lines=20> */
.L_x_483:
[----:B-1----:R-:W-:Y:S01]  /*45d0*/  FMNMX.FTZ R6, R0, R5, !PT ;  /* 0x0000000500067209 */ /* 0x002fe20007810000 */
[----:B------:R-:W-:Y:S01]  /*45e0*/  LDSM.16.MT88.4 R16, [R138+0x8000] ;  /* 0x008000008a10783b */ /* 0x000fe20000004200 */
[----:B------:R-:W-:-:S02]  /*45f0*/  FMNMX.FTZ R3, R2, R12, !PT ;  /* 0x0000000c02037209 */ /* 0x000fc40007810000 */
[----:B------:R-:W-:Y:S01]  /*4600*/  FMNMX.FTZ R6, R15, R6, !PT ;  /* 0x000000060f067209 */ /* 0x000fe20007810000 */
[----:B------:R-:W-:Y:S01]  /*4610*/  LDSM.16.MT88.4 R24, [R137+0x8000] ;  /* 0x008000008918783b */ /* 0x000fe20000004200 */
[----:B------:R-:W-:Y:S02]  /*4620*/  FMNMX.FTZ R3, R4, R3, !PT ;  /* 0x0000000304037209 */ /* 0x000fe40007810000 */
[----:B------:R-:W-:Y:S01]  /*4630*/  FMNMX.FTZ R6, R111, R6, !PT ;  /* 0x000000066f067209 */ /* 0x000fe20007810000 */
[----:B------:R-:W-:Y:S01]  /*4640*/  LDSM.16.MT88.4 R32, [R136+0x8000] ;  /* 0x008000008820783b */ /* 0x000fe20000004200 */
        /* <DEDUP_REMOVED lines=42> */
[--C-:B------:R-:W-:Y:S01]  /*48f0*/  FFMA.FTZ R111, R111, c[0x0][0x23c], -R112.reuse ;  /* 0x00008f006f6f7a23 */ /* 0x100fe20000010870 */
[----:B------:R-:W-:Y:S01]  /*4900*/  FSEL R7, R108, RZ, P1 ;  /* 0x000000ff6c077208 */ /* 0x000fe20000800000 */
[----:B------:R-:W-:Y:S01]  /*4910*/  FFMA.FTZ R179, R173, c[0x0][0x23c], -R112 ;  /* 0x00008f00adb37a23 */ /* 0x000fe20000010870 */
[----:B------:R-:W-:Y:S01]  /*4920*/  FSEL R167, R167, RZ, P1 ;  /* 0x000000ffa7a77208 */ /* 0x000fe20000800000 */
[----:B------:R-:W-:Y:S01]  /*4930*/  FADD.FTZ R5, R0, -R5 ;  /* 0x8000000500057221 */ /* 0x000fe20000010000 */
[----:B------:R-:W-:Y:S01]  /*4940*/  MUFU.EX2 R107, R107 ;  /* 0x0000006b006b7308 */ /* 0x000fe20000000800 */
[----:B------:R-:W-:Y:S01]  /*4950*/  FADD.FTZ R7, R2, -R7 ;  /* 0x8000000702077221 */ /* 0x000fe20000010000 */
[----:B------:R-:W-:Y:S01]  /*4960*/  ISETP.GE.AND P0, PT, R120, 0x3, PT ;  /* 0x000000037800780c */ /* 0x000fe20003f06270 */
[----:B------:R-:W-:-:S02]  /*4970*/  FMUL.FTZ R121, R5, c[0x0][0x23c] ;  /* 0x00008f0005797a20 */ /* 0x000fc40000410000 */
[----:B------:R-:W-:Y:S02]  /*4980*/  FMUL.FTZ R7, R7, c[0x0][0x23c] ;  /* 0x00008f0007077a20 */ /* 0x000fe40000410000 */
[--C-:B------:R-:W-:Y:S01]  /*4990*/  FFMA.FTZ R114, R12, c[0x0][0x23c], -R167.reuse ;  /* 0x00008f000c727a23 */ /* 0x100fe200000108a7 */
[----:B------:R-:W-:Y:S01]  /*49a0*/  MUFU.EX2 R111, R111 ;  /* 0x0000006f006f7308 */ /* 0x000fe20000000800 */
[--C-:B------:R-:W-:Y:S02]  /*49b0*/  FFMA.FTZ R113, R4, c[0x0][0x23c], -R167.reuse ;  /* 0x00008f0004717a23 */ /* 0x100fe400000108a7 */
[--C-:B------:R-:W-:Y:S02]  /*49c0*/  FFMA.FTZ R110, R8, c[0x0][0x23c], -R167.reuse ;  /* 0x00008f00086e7a23 */ /* 0x100fe400000108a7 */
[--C-:B------:R-:W-:Y:S02]  /*49d0*/  FFMA.FTZ R109, R10, c[0x0][0x23c], -R167.reuse ;  /* 0x00008f000a6d7a23 */ /* 0x100fe400000108a7 */
[--C-:B------:R-:W-:Y:S01]  /*49e0*/  FFMA.FTZ R2, R15, c[0x0][0x23c], -R112.reuse ;  /* 0x00008f000f027a23 */ /* 0x100fe20000010870 */
[----:B------:R-:W1:Y:S01]  /*49f0*/  MUFU.EX2 R124, R7 ;  /* 0x00000007007c7308 */ /* 0x000e620000000800 */
[----:B------:R-:W-:Y:S01]  /*4a00*/  FFMA.FTZ R0, R169, c[0x0][0x23c], -R112 ;  /* 0x00008f00a9007a23 */ /* 0x000fe20000010870 */
[----:B------:R-:W2:Y:S01]  /*4a10*/  LDSM.16.MT88.4 R8, [R140+0x8000] ;  /* 0x008000008c08783b */ /* 0x000ea20000004200 */
[----:B------:R-:W-:-:S02]  /*4a20*/  FFMA.FTZ R178, R168, c[0x0][0x23c], -R167 ;  /* 0x00008f00a8b27a23 */ /* 0x000fc400000108a7 */
[--C-:B------:R-:W-:Y:S02]  /*4a30*/  FFMA.FTZ R175, R172, c[0x0][0x23c], -R167.reuse ;  /* 0x00008f00acaf7a23 */ /* 0x100fe400000108a7 */
[--C-:B------:R-:W-:Y:S01]  /*4a40*/  FFMA.FTZ R174, R174, c[0x0][0x23c], -R167.reuse ;  /* 0x00008f00aeae7a23 */ /* 0x100fe200000108a7 */
[----:B------:R-:W3:Y:S01]  /*4a50*/  MUFU.EX2 R121, R121 ;  /* 0x0000007900797308 */ /* 0x000ee20000000800 */
[----:B------:R-:W-:Y:S02]  /*4a60*/  FFMA.FTZ R169, R182, c[0x0][0x23c], -R167 ;  /* 0x00008f00b6a97a23 */ /* 0x000fe400000108a7 */
[--C-:B------:R-:W-:Y:S02]  /*4a70*/  FFMA.FTZ R172, R185, c[0x0][0x23c], -R112.reuse ;  /* 0x00008f00b9ac7a23 */ /* 0x100fe40000010870 */
[--C-:B------:R-:W-:Y:S02]  /*4a80*/  FFMA.FTZ R173, R187, c[0x0][0x23c], -R112.reuse ;  /* 0x00008f00bbad7a23 */ /* 0x100fe40000010870 */
[----:B------:R-:W-:Y:S01]  /*4a90*/  FFMA.FTZ R168, R183, c[0x0][0x23c], -R112 ;  /* 0x00008f00b7a87a23 */ /* 0x000fe20000010870 */
[----:B------:R-:W-:Y:S01]  /*4aa0*/  MUFU.EX2 R114, R114 ;  /* 0x0000007200727308 */ /* 0x000fe20000000800 */
[----:B-1----:R-:W-:-:S02]  /*4ab0*/  FMUL.FTZ R20, R48, R124 ;  /* 0x0000007c30147220 */ /* 0x002fc40000410000 */
[-C--:B------:R-:W-:Y:S02]  /*4ac0*/  FMUL.FTZ R21, R49, R124.reuse ;  /* 0x0000007c31157220 */ /* 0x080fe40000410000 */
[-C--:B------:R-:W-:Y:S02]  /*4ad0*/  FMUL.FTZ R4, R96, R124.reuse ;  /* 0x0000007c60047220 */ /* 0x080fe40000410000 */
[----:B------:R-:W-:Y:S01]  /*4ae0*/  FMUL.FTZ R5, R97, R124 ;  /* 0x0000007c61057220 */ /* 0x000fe20000410000 */
[----:B------:R-:W1:Y:S01]  /*4af0*/  MUFU.EX2 R113, R113 ;  /* 0x0000007100717308 */ /* 0x000e620000000800 */
[-C--:B---3--:R-:W-:Y:S02]  /*4b00*/  FMUL.FTZ R22, R50, R121.reuse ;  /* 0x0000007932167220 */ /* 0x088fe40000410000 */
[-C--:B------:R-:W-:Y:S02]  /*4b10*/  FMUL.FTZ R23, R51, R121.reuse ;  /* 0x0000007933177220 */ /* 0x080fe40000410000 */
[----:B------:R-:W3:Y:S01]  /*4b20*/  LDSM.16.MT88.4 R48, [R138+0xa000] ;  /* 0x00a000008a30783b */ /* 0x000ee20000004200 */
[----:B------:R-:W-:-:S02]  /*4b30*/  FMUL.FTZ R6, R98, R121 ;  /* 0x0000007962067220 */ /* 0x000fc40000410000 */
[----:B------:R-:W-:Y:S01]  /*4b40*/  MUFU.EX2 R110, R110 ;  /* 0x0000006e006e7308 */ /* 0x000fe20000000800 */
[-C--:B------:R-:W-:Y:S02]  /*4b50*/  FMUL.FTZ R7, R99, R121.reuse ;  /* 0x0000007963077220 */ /* 0x080fe40000410000 */
[-C--:B------:R-:W-:Y:S02]  /*4b60*/  FMUL.FTZ R12, R40, R124.reuse ;  /* 0x0000007c280c7220 */ /* 0x080fe40000410000 */
[----:B------:R-:W-:Y:S02]  /*4b70*/  FMUL.FTZ R13, R41, R124 ;  /* 0x0000007c290d7220 */ /* 0x000fe40000410000 */
[-C--:B------:R-:W-:Y:S01]  /*4b80*/  FMUL.FTZ R14, R42, R121.reuse ;  /* 0x000000792a0e7220 */ /* 0x080fe20000410000 */
[----:B------:R-:W4:Y:S01]  /*4b90*/  MUFU.EX2 R109, R109 ;  /* 0x0000006d006d7308 */ /* 0x000f220000000800 */
[----:B-1----:R-:W-:Y:S01]  /*4ba0*/  F2FP.PACK_AB R96, R113, R114 ;  /* 0x000000727160723e */ /* 0x002fe200000000ff */
[----:B------:R-:W-:-:S02]  /*4bb0*/  FMUL.FTZ R15, R43, R121 ;  /* 0x000000792b0f7220 */ /* 0x000fc40000410000 */
[-C--:B------:R-:W-:Y:S01]  /*4bc0*/  FMUL.FTZ R44, R44, R124.reuse ;  /* 0x0000007c2c2c7220 */ /* 0x080fe20000410000 */
[----:B------:R-:W1:Y:S01]  /*4bd0*/  LDSM.16.MT88.4 R40, [R140+0xa000] ;  /* 0x00a000008c28783b */ /* 0x000e620000004200 */
[-C--:B------:R-:W-:Y:S02]  /*4be0*/  FMUL.FTZ R45, R45, R124.reuse ;  /* 0x0000007c2d2d7220 */ /* 0x080fe40000410000 */
[----:B------:R-:W5:Y:S01]  /*4bf0*/  MUFU.EX2 R2, R2 ;  /* 0x0000000200027308 */ /* 0x000f620000000800 */
[-C--:B------:R-:W-:Y:S02]  /*4c00*/  FMUL.FTZ R46, R46, R121.reuse ;  /* 0x000000792e2e7220 */ /* 0x080fe40000410000 */
[-C--:B------:R-:W-:Y:S02]  /*4c10*/  FMUL.FTZ R47, R47, R121.reuse ;  /* 0x000000792f2f7220 */ /* 0x080fe40000410000 */
[-C--:B------:R-:W-:Y:S02]  /*4c20*/  FMUL.FTZ R76, R76, R124.reuse ;  /* 0x0000007c4c4c7220 */ /* 0x080fe40000410000 */
[----:B------:R-:W-:Y:S01]  /*4c30*/  FMUL.FTZ R77, R77, R124 ;  /* 0x0000007c4d4d7220 */ /* 0x000fe20000410000 */
[----:B------:R-:W2:Y:S01]  /*4c40*/  MUFU.EX2 R0, R0 ;  /* 0x0000000000007308 */ /* 0x000ea20000000800 */
[----:B----4-:R-:W-:Y:S01]  /*4c50*/  F2FP.PACK_AB R98, R109, R110 ;  /* 0x0000006e6d62723e */ /* 0x010fe200000000ff */
[----:B------:R-:W-:-:S02]  /*4c60*/  FMUL.FTZ R78, R78, R121 ;  /* 0x000000794e4e7220 */ /* 0x000fc40000410000 */
[----:B------:R-:W-:Y:S02]  /*4c70*/  FMUL.FTZ R79, R79, R121 ;  /* 0x000000794f4f7220 */ /* 0x000fe40000410000 */
[-C--:B------:R-:W-:Y:S01]  /*4c80*/  FMUL.FTZ R36, R36, R124.reuse ;  /* 0x0000007c24247220 */ /* 0x080fe20000410000 */
[----:B-----5:R-:W-:Y:S01]  /*4c90*/  F2FP.PACK_AB R97, R2, R107 ;  /* 0x0000006b0261723e */ /* 0x020fe200000000ff */
[-C--:B------:R-:W-:Y:S01]  /*4ca0*/  FMUL.FTZ R37, R37, R124.reuse ;  /* 0x0000007c25257220 */ /* 0x080fe20000410000 */
[----:B------:R-:W-:Y:S01]  /*4cb0*/  MUFU.EX2 R178, R178 ;  /* 0x000000b200b27308 */ /* 0x000fe20000000800 */
[-C--:B------:R-:W-:Y:S02]  /*4cc0*/  FMUL.FTZ R38, R38, R121.reuse ;  /* 0x0000007926267220 */ /* 0x080fe40000410000 */
[----:B------:R-:W-:Y:S02]  /*4cd0*/  FMUL.FTZ R39, R39, R121 ;  /* 0x0000007927277220 */ /* 0x000fe40000410000 */
[-C--:B------:R-:W-:Y:S01]  /*4ce0*/  FMUL.FTZ R68, R68, R124.reuse ;  /* 0x0000007c44447220 */ /* 0x080fe20000410000 */
[----:B--2---:R-:W-:Y:S01]  /*4cf0*/  F2FP.PACK_AB R99, R0, R111 ;  /* 0x0000006f0063723e */ /* 0x004fe200000000ff */
[----:B------:R-:W-:Y:S01]  /*4d00*/  FMUL.FTZ R69, R69, R124 ;  /* 0x0000007c45457220 */ /* 0x000fe20000410000 */
[----:B------:R-:W2:Y:S01]  /*4d10*/  MUFU.EX2 R175, R175 ;  /* 0x000000af00af7308 */ /* 0x000ea20000000800 */
[----:B------:R-:W-:-:S02]  /*4d20*/  FMUL.FTZ R70, R70, R121 ;  /* 0x0000007946467220 */ /* 0x000fc40000410000 */
[-C--:B------:R-:W-:Y:S02]  /*4d30*/  FMUL.FTZ R71, R71, R121.reuse ;  /* 0x0000007947477220 */ /* 0x080fe40000410000 */
[C---:B------:R-:W-:Y:S01]  /*4d40*/  HMMA.16816.F32 R12, R96.reuse, R16, R12 ;  /* 0x00000010600c723c */ /* 0x040fe2000000180c */
[-C--:B------:R-:W-:Y:S02]  /*4d50*/  FMUL.FTZ R28, R56, R124.reuse ;  /* 0x0000007c381c7220 */ /* 0x080fe40000410000 */
[----:B------:R-:W-:Y:S01]  /*4d60*/  MUFU.EX2 R174, R174 ;  /* 0x000000ae00ae7308 */ /* 0x000fe20000000800 */
[----:B------:R-:W-:Y:S02]  /*4d70*/  FMUL.FTZ R29, R57, R124 ;  /* 0x0000007c391d7220 */ /* 0x000fe40000410000 */
[-C--:B------:R-:W-:Y:S02]  /*4d80*/  FMUL.FTZ R30, R58, R121.reuse ;  /* 0x000000793a1e7220 */ /* 0x080fe40000410000 */
[----:B------:R-:W-:Y:S01]  /*4d90*/  HMMA.16816.F32 R16, R96, R18, R44 ;  /* 0x000000126010723c */ /* 0x000fe2000000182c */
[----:B------:R-:W-:-:S02]  /*4da0*/  FMUL.FTZ R31, R59, R121 ;  /* 0x000000793b1f7220 */ /* 0x000fc40000410000 */
[----:B------:R-:W-:Y:S01]  /*4db0*/  MUFU.EX2 R169, R169 ;  /* 0x000000a900a97308 */ /* 0x000fe20000000800 */
[-C--:B------:R-:W-:Y:S01]  /*4dc0*/  FMUL.FTZ R52, R52, R124.reuse ;  /* 0x0000007c34347220 */ /* 0x080fe20000410000 */
[----:B------:R-:W-:Y:S01]  /*4dd0*/  LDSM.16.MT88.4 R56, [R137+0xa000] ;  /* 0x00a000008938783b */ /* 0x000fe20000004200 */
[-C--:B------:R-:W-:Y:S02]  /*4de0*/  FMUL.FTZ R53, R53, R124.reuse ;  /* 0x0000007c35357220 */ /* 0x080fe40000410000 */
[-C--:B------:R-:W-:Y:S01]  /*4df0*/  FMUL.FTZ R44, R72, R124.reuse ;  /* 0x0000007c482c7220 */ /* 0x080fe20000410000 */
[----:B------:R-:W-:Y:S01]  /*4e00*/  HMMA.16816.F32 R4, R96, R8, R4 ;  /* 0x000000086004723c */ /* 0x000fe20000001804 */
[----:B------:R-:W-:Y:S01]  /*4e10*/  FMUL.FTZ R45, R73, R124 ;  /* 0x0000007c492d7220 */ /* 0x000fe20000410000 */
[----:B------:R-:W-:Y:S01]  /*4e20*/  MUFU.EX2 R179, R179 ;  /* 0x000000b300b37308 */ /* 0x000fe20000000800 */
[-C--:B------:R-:W-:Y:S02]  /*4e30*/  FMUL.FTZ R46, R74, R121.reuse ;  /* 0x000000794a2e7220 */ /* 0x080fe40000410000 */
[----:B------:R-:W-:-:S02]  /*4e40*/  FMUL.FTZ R47, R75, R121 ;  /* 0x000000794b2f7220 */ /* 0x000fc40000410000 */
[----:B------:R-:W4:Y:S01]  /*4e50*/  LDSM.16.MT88.4 R72, [R138+0x8800] ;  /* 0x008800008a48783b */ /* 0x000f220000004200 */
[C---:B------:R-:W-:Y:S01]  /*4e60*/  HMMA.16816.F32 R8, R96.reuse, R10, R36 ;  /* 0x0000000a6008723c */ /* 0x040fe20000001824 */
[-C--:B------:R-:W-:Y:S01]  /*4e70*/  FMUL.FTZ R54, R54, R121.reuse ;  /* 0x0000007936367220 */ /* 0x080fe20000410000 */
[----:B------:R-:W5:Y:S01]  /*4e80*/  MUFU.EX2 R172, R172 ;  /* 0x000000ac00ac7308 */ /* 0x000f620000000800 */
[-C--:B------:R-:W-:Y:S02]  /*4e90*/  FMUL.FTZ R55, R55, R121.reuse ;  /* 0x0000007937377220 */ /* 0x080fe40000410000 */
[-C--:B------:R-:W-:Y:S02]  /*4ea0*/  FMUL.FTZ R60, R60, R124.reuse ;  /* 0x0000007c3c3c7220 */ /* 0x080fe40000410000 */
[-C--:B------:R-:W-:Y:S01]  /*4eb0*/  FMUL.FTZ R36, R64, R124.reuse ;  /* 0x0000007c40247220 */ /* 0x080fe20000410000 */
[----:B---3--:R-:W-:Y:S01]  /*4ec0*/  HMMA.16816.F32 R44, R96, R48, R44 ;  /* 0x00000030602c723c */ /* 0x008fe2000000182c */
[----:B------:R-:W-:Y:S01]  /*4ed0*/  FMUL.FTZ R37, R65, R124 ;  /* 0x0000007c41257220 */ /* 0x000fe20000410000 */
[----:B------:R-:W-:Y:S01]  /*4ee0*/  MUFU.EX2 R173, R173 ;  /* 0x000000ad00ad7308 */ /* 0x000fe20000000800 */
[----:B------:R-:W-:-:S02]  /*4ef0*/  FMUL.FTZ R38, R66, R121 ;  /* 0x0000007942267220 */ /* 0x000fc40000410000 */
[-C--:B------:R-:W-:Y:S02]  /*4f00*/  FMUL.FTZ R39, R67, R121.reuse ;  /* 0x0000007943277220 */ /* 0x080fe40000410000 */
[-C--:B------:R-:W-:Y:S01]  /*4f10*/  FMUL.FTZ R61, R61, R124.reuse ;  /* 0x0000007c3d3d7220 */ /* 0x080fe20000410000 */
[C---:B------:R-:W-:Y:S01]  /*4f20*/  HMMA.16816.F32 R48, R96.reuse, R50, R76 ;  /* 0x000000326030723c */ /* 0x040fe2000000184c */
[----:B------:R-:W3:Y:S01]  /*4f30*/  LDSM.16.MT88.4 R76, [R140+0x8800] ;  /* 0x008800008c4c783b */ /* 0x000ee20000004200 */
[----:B------:R-:W2:Y:S01]  /*4f40*/  MUFU.EX2 R168, R168 ;  /* 0x000000a800a87308 */ /* 0x000ea20000000800 */
[-C--:B------:R-:W-:Y:S02]  /*4f50*/  FMUL.FTZ R62, R62, R121.reuse ;  /* 0x000000793e3e7220 */ /* 0x080fe40000410000 */
[----:B------:R-:W-:Y:S01]  /*4f60*/  FMUL.FTZ R63, R63, R121 ;  /* 0x000000793f3f7220 */ /* 0x000fe20000410000 */
[----:B------:R-:W-:Y:S01]  /*4f70*/  LDSM.16.MT88.4 R64, [R136+0xa000] ;  /* 0x00a000008840783b */ /* 0x000fe20000004200 */
[-C--:B------:R-:W-:Y:S01]  /*4f80*/  FMUL.FTZ R88, R88, R124.reuse ;  /* 0x0000007c58587220 */ /* 0x080fe20000410000 */
[----:B-1----:R-:W-:Y:S01]  /*4f90*/  HMMA.16816.F32 R36, R96, R40, R36 ;  /* 0x000000286024723c */ /* 0x002fe20000001824 */
[----:B------:R-:W-:-:S02]  /*4fa0*/  FMUL.FTZ R89, R89, R124 ;  /* 0x0000007c59597220 */ /* 0x000fc40000410000 */
[-C--:B------:R-:W-:Y:S02]  /*4fb0*/  FMUL.FTZ R90, R90, R121.reuse ;  /* 0x000000795a5a7220 */ /* 0x080fe40000410000 */
[-C--:B------:R-:W-:Y:S02]  /*4fc0*/  FMUL.FTZ R91, R91, R121.reuse ;  /* 0x000000795b5b7220 */ /* 0x080fe40000410000 */
[-C--:B------:R-:W-:Y:S01]  /*4fd0*/  FMUL.FTZ R80, R80, R124.reuse ;  /* 0x0000007c50507220 */ /* 0x080fe20000410000 */
[----:B------:R-:W-:Y:S01]  /*4fe0*/  HMMA.16816.F32 R40, R96, R42, R68 ;  /* 0x0000002a6028723c */ /* 0x000fe20000001844 */
[----:B------:R-:W-:Y:S02]  /*4ff0*/  FMUL.FTZ R81, R81, R124 ;  /* 0x0000007c51517220 */ /* 0x000fe40000410000 */
[-C--:B------:R-:W-:Y:S02]  /*5000*/  FMUL.FTZ R82, R82, R121.reuse ;  /* 0x0000007952527220 */ /* 0x080fe40000410000 */
[----:B------:R-:W-:-:S02]  /*5010*/  FMUL.FTZ R83, R83, R121 ;  /* 0x0000007953537220 */ /* 0x000fc40000410000 */
[----:B--2---:R-:W-:Y:S01]  /*5020*/  F2FP.PACK_AB R68, R175, R178 ;  /* 0x000000b2af44723e */ /* 0x004fe200000000ff */
[C---:B------:R-:W-:Y:S01]  /*5030*/  HMMA.16816.F32 R20, R96.reuse, R24, R20 ;  /* 0x000000186014723c */ /* 0x040fe20000001814 */
[----:B-----5:R-:W-:Y:S01]  /*5040*/  F2FP.PACK_AB R69, R172, R179 ;  /* 0x000000b3ac45723e */ /* 0x020fe200000000ff */
[--C-:B------:R-:W-:Y:S01]  /*5050*/  FFMA.FTZ R183, R176, c[0x0][0x23c], -R167.reuse ;  /* 0x00008f00b0b77a23 */ /* 0x100fe200000108a7 */
[----:B------:R-:W-:Y:S01]  /*5060*/  F2FP.PACK_AB R70, R169, R174 ;  /* 0x000000aea946723e */ /* 0x000fe200000000ff */
[--C-:B------:R-:W-:Y:S01]  /*5070*/  FFMA.FTZ R176, R180, c[0x0][0x23c], -R167.reuse ;  /* 0x00008f00b4b07a23 */ /* 0x100fe200000108a7 */
[----:B------:R-:W-:Y:S01]  /*5080*/  F2FP.PACK_AB R71, R168, R173 ;  /* 0x000000ada847723e */ /* 0x000fe200000000ff */
[----:B------:R-:W-:Y:S02]  /*5090*/  FFMA.FTZ R180, R177, c[0x0][0x23c], -R112 ;  /* 0x00008f00b1b47a23 */ /* 0x000fe40000010870 */
[----:B------:R-:W-:Y:S01]  /*50a0*/  HMMA.16816.F32 R28, R96, R32, R28 ;  /* 0x00000020601c723c */ /* 0x000fe2000000181c */
[--C-:B------:R-:W-:Y:S01]  /*50b0*/  FFMA.FTZ R185, R100, c[0x0][0x23c], -R167.reuse ;  /* 0x00008f0064b97a23 */ /* 0x100fe200000108a7 */
[----:B------:R-:W-:Y:S01]  /*50c0*/  MUFU.EX2 R183, R183 ;  /* 0x000000b700b77308 */ /* 0x000fe20000000800 */
[----:B------:R-:W-:-:S02]  /*50d0*/  FFMA.FTZ R182, R102, c[0x0][0x23c], -R167 ;  /* 0x00008f0066b67a23 */ /* 0x000fc400000108a7 */
[--C-:B------:R-:W-:Y:S02]  /*50e0*/  FFMA.FTZ R187, R103, c[0x0][0x23c], -R112.reuse ;  /* 0x00008f0067bb7a23 */ /* 0x100fe40000010870 */
[--C-:B------:R-:W-:Y:S01]  /*50f0*/  FFMA.FTZ R184, R181, c[0x0][0x23c], -R112.reuse ;  /* 0x00008f00b5b87a23 */ /* 0x100fe20000010870 */
[C---:B----4-:R-:W-:Y:S01]  /*5100*/  HMMA.16816.F32 R12, R68.reuse, R72, R12 ;  /* 0x00000048440c723c */ /* 0x050fe2000000180c */
[--C-:B------:R-:W-:Y:S01]  /*5110*/  FFMA.FTZ R177, R101, c[0x0][0x23c], -R112.reuse ;  /* 0x00008f0065b17a23 */ /* 0x100fe20000010870 */
[----:B------:R-:W-:Y:S01]  /*5120*/  MUFU.EX2 R185, R185 ;  /* 0x000000b900b97308 */ /* 0x000fe20000000800 */
[----:B------:R-:W-:Y:S01]  /*5130*/  LDSM.16.MT88.4 R100, [R136+0xb000] ;  /* 0x00b000008864783b */ /* 0x000fe20000004200 */
[--C-:B------:R-:W-:Y:S02]  /*5140*/  FFMA.FTZ R186, R115, c[0x0][0x23c], -R167.reuse ;  /* 0x00008f0073ba7a23 */ /* 0x100fe400000108a7 */
[----:B------:R-:W-:Y:S02]  /*5150*/  FFMA.FTZ R115, R127, c[0x0][0x23c], -R167 ;  /* 0x00008f007f737a23 */ /* 0x000fe400000108a7 */
[----:B---3--:R-:W-:Y:S01]  /*5160*/  HMMA.16816.F32 R4, R68, R76, R4 ;  /* 0x0000004c4404723c */ /* 0x008fe20000001804 */
[--C-:B------:R-:W-:Y:S01]  /*5170*/  FFMA.FTZ R188, R125, c[0x0][0x23c], -R112.reuse ;  /* 0x00008f007dbc7a23 */ /* 0x100fe20000010870 */
[----:B------:R-:W-:Y:S01]  /*5180*/  MUFU.EX2 R182, R182 ;  /* 0x000000b600b67308 */ /* 0x000fe20000000800 */
[----:B------:R-:W-:-:S02]  /*5190*/  FFMA.FTZ R127, R105, c[0x0][0x23c], -R112 ;  /* 0x00008f00697f7a23 */ /* 0x000fc40000010870 */
[--C-:B------:R-:W-:Y:S02]  /*51a0*/  FFMA.FTZ R125, R157, c[0x0][0x23c], -R112.reuse ;  /* 0x00008f009d7d7a23 */ /* 0x100fe40000010870 */
[--C-:B------:R-:W-:Y:S01]  /*51b0*/  FFMA.FTZ R181, R104, c[0x0][0x23c], -R167.reuse ;  /* 0x00008f0068b57a23 */ /* 0x100fe200000108a7 */
[C---:B------:R-:W-:Y:S01]  /*51c0*/  HMMA.16816.F32 R8, R68.reuse, R78, R8 ;  /* 0x0000004e4408723c */ /* 0x040fe20000001808 */
[----:B------:R-:W1:Y:S01]  /*51d0*/  LDSM.16.MT88.4 R76, [R137+0x8800] ;  /* 0x00880000894c783b */ /* 0x000e620000004200 */
[----:B------:R-:W-:Y:S01]  /*51e0*/  MUFU.EX2 R176, R176 ;  /* 0x000000b000b07308 */ /* 0x000fe20000000800 */
[----:B------:R-:W-:Y:S01]  /*51f0*/  FFMA.FTZ R166, R166, c[0x0][0x23c], -R167 ;  /* 0x00008f00a6a67a23 */ /* 0x000fe200000108a7 */
[----:B------:R-:W-:Y:S01]  /*5200*/  @P0 IADD3 R167, R120, -0x3, RZ ;  /* 0xfffffffd78a70810 */ /* 0x000fe20007ffe0ff */
[----:B------:R-:W-:Y:S02]  /*5210*/  FFMA.FTZ R112, R106, c[0x0][0x23c], -R112 ;  /* 0x00008f006a707a23 */ /* 0x000fe40000010870 */
[----:B------:R-:W-:Y:S01]  /*5220*/  FFMA.FTZ R114, R171, R124, R114 ;  /* 0x0000007cab727223 */ /* 0x000fe20000010072 */
[----:B------:R-:W-:Y:S01]  /*5230*/  HMMA.16816.F32 R16, R68, R74, R16 ;  /* 0x0000004a4410723c */ /* 0x000fe20000001810 */
[----:B------:R-:W2:Y:S01]  /*5240*/  LDSM.16.MT88.4 R72, [R136+0x8800] ;  /* 0x008800008848783b */ /* 0x000ea20000004200 */
[----:B------:R-:W-:Y:S01]  /*5250*/  MUFU.EX2 R187, R187 ;  /* 0x000000bb00bb7308 */ /* 0x000fe20000000800 */
[----:B------:R-:W-:-:S04]  /*5260*/  FADD.FTZ R113, R113, R114 ;  /* 0x0000007271717221 */ /* 0x000fc80000010000 */
[----:B------:R-:W-:Y:S01]  /*5270*/  FADD.FTZ R110, R110, R113 ;  /* 0x000000716e6e7221 */ /* 0x000fe20000010000 */
[----:B------:R-:W-:Y:S02]  /*5280*/  HMMA.16816.F32 R24, R96, R26, R52 ;  /* 0x0000001a6018723c */ /* 0x000fe40000001834 */
[----:B------:R-:W-:Y:S01]  /*5290*/  MUFU.EX2 R180, R180 ;  /* 0x000000b400b47308 */ /* 0x000fe20000000800 */
[----:B------:R-:W-:-:S04]  /*52a0*/  FADD.FTZ R109, R109, R110 ;  /* 0x0000006e6d6d7221 */ /* 0x000fc80000010000 */
[-C--:B------:R-:W-:Y:S01]  /*52b0*/  FMUL.FTZ R52, R92, R124.reuse ;  /* 0x0000007c5c347220 */ /* 0x080fe20000410000 */
[C---:B------:R-:W-:Y:S01]  /*52c0*/  HMMA.16816.F32 R32, R96.reuse, R34, R60 ;  /* 0x000000226020723c */ /* 0x040fe2000000183c */
[-C--:B------:R-:W-:Y:S01]  /*52d0*/  FMUL.FTZ R53, R93, R124.reuse ;  /* 0x0000007c5d357220 */ /* 0x080fe20000410000 */
[----:B------:R-:W-:Y:S01]  /*52e0*/  MUFU.EX2 R184, R184 ;  /* 0x000000b800b87308 */ /* 0x000fe20000000800 */
[-C--:B------:R-:W-:Y:S02]  /*52f0*/  FMUL.FTZ R54, R94, R121.reuse ;  /* 0x000000795e367220 */ /* 0x080fe40000410000 */
[-C--:B------:R-:W-:Y:S02]  /*5300*/  FMUL.FTZ R55, R95, R121.reuse ;  /* 0x000000795f377220 */ /* 0x080fe40000410000 */
[-C--:B------:R-:W-:Y:S02]  /*5310*/  FMUL.FTZ R60, R84, R124.reuse ;  /* 0x0000007c543c7220 */ /* 0x080fe40000410000 */
[----:B------:R-:W-:Y:S01]  /*5320*/  FMUL.FTZ R61, R85, R124 ;  /* 0x0000007c553d7220 */ /* 0x000fe20000410000 */
[----:B------:R-:W-:Y:S01]  /*5330*/  MUFU.EX2 R177, R177 ;  /* 0x000000b100b17308 */ /* 0x000fe20000000800 */
[-C--:B------:R-:W-:Y:S01]  /*5340*/  FMUL.FTZ R62, R86, R121.reuse ;  /* 0x00000079563e7220 */ /* 0x080fe20000410000 */
[----:B------:R-:W-:Y:S01]  /*5350*/  HMMA.16816.F32 R52, R96, R56, R52 ;  /* 0x000000386034723c */ /* 0x000fe20000001834 */
[----:B------:R-:W-:-:S02]  /*5360*/  FMUL.FTZ R63, R87, R121 ;  /* 0x00000079573f7220 */ /* 0x000fc40000410000 */
[----:B------:R-:W-:Y:S02]  /*5370*/  FFMA.FTZ R121, R170, R121, R107 ;  /* 0x00000079aa797223 */ /* 0x000fe4000001006b */
[----:B------:R-:W-:Y:S01]  /*5380*/  FADD.FTZ R178, R178, R109 ;  /* 0x0000006db2b27221 */ /* 0x000fe20000010000 */
[----:B------:R-:W-:Y:S01]  /*5390*/  MUFU.EX2 R181, R181 ;  /* 0x000000b500b57308 */ /* 0x000fe20000000800 */
[----:B------:R-:W-:Y:S01]  /*53a0*/  FADD.FTZ R2, R2, R121 ;  /* 0x0000007902027221 */ /* 0x000fe20000010000 */
[C---:B-1----:R-:W-:Y:S01]  /*53b0*/  HMMA.16816.F32 R20, R68.reuse, R76, R20 ;  /* 0x0000004c4414723c */ /* 0x042fe20000001814 */
[----:B------:R-:W-:Y:S02]  /*53c0*/  FADD.FTZ R175, R175, R178 ;  /* 0x000000b2afaf7221 */ /* 0x000fe40000010000 */
[----:B------:R-:W-:Y:S01]  /*53d0*/  FADD.FTZ R111, R111, R2 ;  /* 0x000000026f6f7221 */ /* 0x000fe20000010000 */
[-C--:B------:R-:W-:Y:S01]  /*53e0*/  MOV R2, R108.reuse ;  /* 0x0000006c00027202 */ /* 0x080fe20000000f00 */
[----:B------:R-:W-:Y:S01]  /*53f0*/  FADD.FTZ R174, R174, R175 ;  /* 0x000000afaeae7221 */ /* 0x000fe20000010000 */
[----:B------:R-:W1:Y:S01]  /*5400*/  MUFU.EX2 R186, R186 ;  /* 0x000000ba00ba7308 */ /* 0x000e620000000800 */
[----:B------:R-:W-:Y:S01]  /*5410*/  FADD.FTZ R0, R0, R111 ;  /* 0x0000006f00007221 */ /* 0x000fe20000010000 */
[C---:B------:R-:W-:Y:S01]  /*5420*/  HMMA.16816.F32 R24, R68.reuse, R78, R24 ;  /* 0x0000004e4418723c */ /* 0x040fe20000001818 */
[----:B------:R-:W3:Y:S01]  /*5430*/  LDSM.16.MT88.4 R76, [R140+0xa800] ;  /* 0x00a800008c4c783b */ /* 0x000ee20000004200 */
[----:B------:R-:W-:Y:S01]  /*5440*/  FADD.FTZ R174, R169, R174 ;  /* 0x000000aea9ae7221 */ /* 0x000fe20000010000 */
[----:B------:R-:W-:Y:S01]  /*5450*/  @P0 MOV R2, R108 ;  /* 0x0000006c00020202 */ /* 0x000fe20000000f00 */
[----:B------:R-:W-:Y:S01]  /*5460*/  FADD.FTZ R179, R179, R0 ;  /* 0x00000000b3b37221 */ /* 0x000fe20000010000 */
[-C--:B------:R-:W-:Y:S01]  /*5470*/  MOV R0, R3.reuse ;  /* 0x0000000300007202 */ /* 0x080fe20000000f00 */
[----:B------:R-:W-:Y:S01]  /*5480*/  MUFU.EX2 R115, R115 ;  /* 0x0000007300737308 */ /* 0x000fe20000000800 */
[----:B------:R-:W-:Y:S01]  /*5490*/  @P0 MOV R0, R3 ;  /* 0x0000000300000202 */ /* 0x000fe20000000f00 */
[----:B--2---:R-:W-:Y:S01]  /*54a0*/  HMMA.16816.F32 R28, R68, R72, R28 ;  /* 0x00000048441c723c */ /* 0x004fe2000000181c */
[----:B------:R-:W-:-:S04]  /*54b0*/  FADD.FTZ R172, R172, R179 ;  /* 0x000000b3acac7221 */ /* 0x000fc80000010000 */
[----:B------:R-:W-:Y:S01]  /*54c0*/  FADD.FTZ R173, R173, R172 ;  /* 0x000000acadad7221 */ /* 0x000fe20000010000 */
[----:B------:R-:W2:Y:S01]  /*54d0*/  MUFU.EX2 R166, R166 ;  /* 0x000000a600a67308 */ /* 0x000ea20000000800 */
[----:B-1----:R-:W-:Y:S01]  /*54e0*/  F2FP.PACK_AB R104, R186, R181 ;  /* 0x000000b5ba68723e */ /* 0x002fe200000000ff */
[----:B------:R-:W-:Y:S01]  /*54f0*/  HMMA.16816.F32 R32, R68, R74, R32 ;  /* 0x0000004a4420723c */ /* 0x000fe20000001820 */
[----:B------:R-:W1:Y:S01]  /*5500*/  LDSM.16.MT88.4 R72, [R138+0xa800] ;  /* 0x00a800008a48783b */ /* 0x000e620000004200 */
[----:B------:R-:W-:-:S04]  /*5510*/  FADD.FTZ R168, R168, R173 ;  /* 0x000000ada8a87221 */ /* 0x000fc80000010000 */
[----:B------:R-:W-:Y:S02]  /*5520*/  MUFU.EX2 R127, R127 ;  /* 0x0000007f007f7308 */ /* 0x000fe40000000800 */
[C---:B------:R-:W-:Y:S06]  /*5530*/  HMMA.16816.F32 R60, R96.reuse, R64, R60 ;  /* 0x00000040603c723c */ /* 0x040fec000000183c */
[----:B------:R-:W4:Y:S01]  /*5540*/  MUFU.EX2 R188, R188 ;  /* 0x000000bc00bc7308 */ /* 0x000f220000000800 */
[----:B--2---:R-:W-:Y:S01]  /*5550*/  F2FP.PACK_AB R106, R166, R115 ;  /* 0x00000073a66a723e */ /* 0x004fe200000000ff */
[C---:B------:R-:W-:Y:S01]  /*5560*/  HMMA.16816.F32 R64, R96.reuse, R66, R88 ;  /* 0x000000426040723c */ /* 0x040fe20000001858 */
[----:B------:R-:W-:Y:S05]  /*5570*/  LDSM.16.MT88.4 R88, [R140+0x9000] ;  /* 0x009000008c58783b */ /* 0x000fea0000004200 */
[----:B------:R-:W-:Y:S02]  /*5580*/  MUFU.EX2 R125, R125 ;  /* 0x0000007d007d7308 */ /* 0x000fe40000000800 */
[----:B------:R-:W-:Y:S01]  /*5590*/  HMMA.16816.F32 R56, R96, R58, R80 ;  /* 0x0000003a6038723c */ /* 0x000fe20000001850 */
[----:B------:R-:W-:Y:S05]  /*55a0*/  LDSM.16.MT88.4 R80, [R137+0xb000] ;  /* 0x00b000008950783b */ /* 0x000fea0000004200 */
[----:B------:R-:W2:Y:S01]  /*55b0*/  MUFU.EX2 R112, R112 ;  /* 0x0000007000707308 */ /* 0x000ea20000000800 */
[----:B----4-:R-:W-:Y:S01]  /*55c0*/  F2FP.PACK_AB R105, R188, R127 ;  /* 0x0000007fbc69723e */ /* 0x010fe200000000ff */
[C---:B---3--:R-:W-:Y:S08]  /*55d0*/  HMMA.16816.F32 R36, R68.reuse, R76, R36 ;  /* 0x0000004c4424723c */ /* 0x048ff00000001824 */
[----:B------:R-:W-:Y:S01]  /*55e0*/  HMMA.16816.F32 R40, R68, R78, R40 ;  /* 0x0000004e4428723c */ /* 0x000fe20000001828 */
[----:B------:R-:W3:Y:S01]  /*55f0*/  LDSM.16.MT88.4 R76, [R137+0xa800] ;  /* 0x00a80000894c783b */ /* 0x000ee20000004200 */
[----:B--2---:R-:W-:-:S06]  /*5600*/  F2FP.PACK_AB R107, R112, R125 ;  /* 0x0000007d706b723e */ /* 0x004fcc00000000ff */
[C---:B-1----:R-:W-:Y:S08]  /*5610*/  HMMA.16816.F32 R44, R68.reuse, R72, R44 ;  /* 0x00000048442c723c */ /* 0x042ff0000000182c */
[C---:B------:R-:W-:Y:S01]  /*5620*/  HMMA.16816.F32 R48, R68.reuse, R74, R48 ;  /* 0x0000004a4430723c */ /* 0x040fe20000001830 */
[----:B------:R-:W1:Y:S07]  /*5630*/  LDSM.16.MT88.4 R72, [R136+0xa800] ;  /* 0x00a800008848783b */ /* 0x000e6e0000004200 */
[C---:B---3--:R-:W-:Y:S08]  /*5640*/  HMMA.16816.F32 R52, R68.reuse, R76, R52 ;  /* 0x0000004c4434723c */ /* 0x048ff00000001834 */
[C---:B------:R-:W-:Y:S01]  /*5650*/  HMMA.16816.F32 R56, R68.reuse, R78, R56 ;  /* 0x0000004e4438723c */ /* 0x040fe20000001838 */
[----:B------:R-:W-:Y:S07]  /*5660*/  LDSM.16.MT88.4 R76, [R138+0xb000] ;  /* 0x00b000008a4c783b */ /* 0x000fee0000004200 */
[C---:B-1----:R-:W-:Y:S08]  /*5670*/  HMMA.16816.F32 R60, R68.reuse, R72, R60 ;  /* 0x00000048443c723c */ /* 0x042ff0000000183c */
[----:B------:R-:W-:Y:S01]  /*5680*/  HMMA.16816.F32 R64, R68, R74, R64 ;  /* 0x0000004a4440723c */ /* 0x000fe20000001840 */
[----:B------:R-:W1:Y:S06]  /*5690*/  LDSM.16.MT88.4 R72, [R138+0x9000] ;  /* 0x009000008a48783b */ /* 0x000e6c0000004200 */
        /* <DEDUP_REMOVED lines=11> */
[----:B------:R-:W2:Y:S01]  /*5750*/  LDSM.16.MT88.4 R4, [R136+0x9000] ;  /* 0x009000008804783b */ /* 0x000ea20000004200 */
[----:B------:R-:W-:Y:S02]  /*5760*/  FADD.FTZ R176, R176, R183 ;  /* 0x000000b7b0b07221 */ /* 0x000fe40000010000 */
[----:B------:R-:W-:Y:S02]  /*5770*/  FADD.FTZ R184, R177, R184 ;  /* 0x000000b8b1b87221 */ /* 0x000fe40000010000 */
[----:B------:R-:W-:-:S02]  /*5780*/  FADD.FTZ R181, R181, R176 ;  /* 0x000000b0b5b57221 */ /* 0x000fc40000010000 */
[C---:B------:R-:W-:Y:S01]  /*5790*/  HMMA.16816.F32 R88, R68.reuse, R90, R8 ;  /* 0x0000005a4458723c */ /* 0x040fe20000001808 */
[----:B------:R-:W3:Y:S01]  /*57a0*/  LDSM.16.MT88.4 R8, [R137+0x9000] ;  /* 0x009000008908783b */ /* 0x000ee20000004200 */
[----:B------:R-:W-:Y:S02]  /*57b0*/  FADD.FTZ R127, R127, R184 ;  /* 0x000000b87f7f7221 */ /* 0x000fe40000010000 */
[----:B------:R-:W-:Y:S02]  /*57c0*/  FADD.FTZ R186, R186, R181 ;  /* 0x000000b5baba7221 */ /* 0x000fe40000010000 */
[----:B------:R-:W-:Y:S02]  /*57d0*/  FADD.FTZ R188, R188, R127 ;  /* 0x0000007fbcbc7221 */ /* 0x000fe40000010000 */
[----:B------:R-:W-:Y:S01]  /*57e0*/  HMMA.16816.F32 R92, R68, R80, R52 ;  /* 0x00000050445c723c */ /* 0x000fe20000001834 */
[----:B------:R-:W-:Y:S01]  /*57f0*/  LDSM.16.MT88.4 R52, [R137+0x9800] ;  /* 0x009800008934783b */ /* 0x000fe20000004200 */
[----:B------:R-:W-:-:S02]  /*5800*/  FADD.FTZ R115, R115, R186 ;  /* 0x000000ba73737221 */ /* 0x000fc40000010000 */
[----:B------:R-:W-:Y:S02]  /*5810*/  FADD.FTZ R125, R125, R188 ;  /* 0x000000bc7d7d7221 */ /* 0x000fe40000010000 */
[----:B------:R-:W-:Y:S02]  /*5820*/  FADD.FTZ R171, R166, R115 ;  /* 0x00000073a6ab7221 */ /* 0x000fe40000010000 */
[----:B-1----:R-:W-:Y:S01]  /*5830*/  HMMA.16816.F32 R12, R68, R72, R12 ;  /* 0x00000048440c723c */ /* 0x002fe2000000180c */
[----:B------:R-:W-:-:S07]  /*5840*/  FADD.FTZ R170, R112, R125 ;  /* 0x0000007d70aa7221 */ /* 0x000fce0000010000 */
[C---:B------:R-:W-:Y:S08]  /*5850*/  HMMA.16816.F32 R16, R68.reuse, R74, R16 ;  /* 0x0000004a4410723c */ /* 0x040ff00000001810 */
[C---:B------:R-:W-:Y:S01]  /*5860*/  HMMA.16816.F32 R72, R68.reuse, R76, R44 ;  /* 0x0000004c4448723c */ /* 0x040fe2000000182c */
[----:B------:R-:W-:Y:S07]  /*5870*/  LDSM.16.MT88.4 R44, [R138+0x9800] ;  /* 0x009800008a2c783b */ /* 0x000fee0000004200 */
[C---:B--2---:R-:W-:Y:S08]  /*5880*/  HMMA.16816.F32 R28, R68.reuse, R4, R28 ;  /* 0x00000004441c723c */ /* 0x044ff0000000181c */
[C---:B------:R-:W-:Y:S01]  /*5890*/  HMMA.16816.F32 R32, R68.reuse, R6, R32 ;  /* 0x000000064420723c */ /* 0x040fe20000001820 */
[----:B------:R-:W1:Y:S07]  /*58a0*/  LDSM.16.MT88.4 R4, [R140+0xb000] ;  /* 0x00b000008c04783b */ /* 0x000e6e0000004200 */
[C---:B---3--:R-:W-:Y:S08]  /*58b0*/  HMMA.16816.F32 R20, R68.reuse, R8, R20 ;  /* 0x000000084414723c */ /* 0x048ff00000001814 */
[C---:B------:R-:W-:Y:S08]  /*58c0*/  HMMA.16816.F32 R24, R68.reuse, R10, R24 ;  /* 0x0000000a4418723c */ /* 0x040ff00000001818 */
[C---:B------:R-:W-:Y:S01]  /*58d0*/  HMMA.16816.F32 R84, R68.reuse, R100, R60 ;  /* 0x000000644454723c */ /* 0x040fe2000000183c */
[----:B------:R-:W2:Y:S07]  /*58e0*/  LDSM.16.MT88.4 R60, [R136+0x9800] ;  /* 0x00980000883c783b */ /* 0x000eae0000004200 */
[C---:B------:R-:W-:Y:S08]  /*58f0*/  HMMA.16816.F32 R76, R68.reuse, R78, R48 ;  /* 0x0000004e444c723c */ /* 0x040ff00000001830 */
[C---:B------:R-:W-:Y:S08]  /*5900*/  HMMA.16816.F32 R80, R68.reuse, R82, R56 ;  /* 0x000000524450723c */ /* 0x040ff00000001838 */
[C---:B-1----:R-:W-:Y:S01]  /*5910*/  HMMA.16816.F32 R8, R68.reuse, R4, R36 ;  /* 0x000000044408723c */ /* 0x042fe20000001824 */
[----:B------:R-:W1:Y:S07]  /*5920*/  LDSM.16.MT88.4 R36, [R140+0x9800] ;  /* 0x009800008c24783b */ /* 0x000e6e0000004200 */
[C---:B------:R-:W-:Y:S08]  /*5930*/  HMMA.16816.F32 R4, R68.reuse, R6, R40 ;  /* 0x000000064404723c */ /* 0x040ff00000001828 */
[----:B------:R-:W-:Y:S01]  /*5940*/  HMMA.16816.F32 R100, R68, R102, R64 ;  /* 0x000000664464723c */ /* 0x000fe20000001840 */
[----:B------:R-:W3:Y:S07]  /*5950*/  LDSM.16.MT88.4 R68, [R140+0xb800] ;  /* 0x00b800008c44783b */ /* 0x000eee0000004200 */
[C---:B------:R-:W-:Y:S01]  /*5960*/  HMMA.16816.F32 R40, R104.reuse, R44, R12 ;  /* 0x0000002c6828723c */ /* 0x040fe2000000180c */
[----:B------:R-:W-:Y:S07]  /*5970*/  LDSM.16.MT88.4 R12, [R138+0xb800] ;  /* 0x00b800008a0c783b */ /* 0x000fee0000004200 */
[C---:B------:R-:W-:Y:S08]  /*5980*/  HMMA.16816.F32 R48, R104.reuse, R52, R20 ;  /* 0x000000346830723c */ /* 0x040ff00000001814 */
[C---:B--2---:R-:W-:Y:S08]  /*5990*/  HMMA.16816.F32 R56, R104.reuse, R60, R28 ;  /* 0x0000003c6838723c */ /* 0x044ff0000000181c */
[C---:B-1----:R-:W-:Y:S08]  /*59a0*/  HMMA.16816.F32 R96, R104.reuse, R36, R96 ;  /* 0x000000246860723c */ /* 0x042ff00000001860 */
[C---:B------:R-:W-:Y:S01]  /*59b0*/  HMMA.16816.F32 R36, R104.reuse, R38, R88 ;  /* 0x000000266824723c */ /* 0x040fe20000001858 */
[----:B------:R-:W1:Y:S07]  /*59c0*/  LDSM.16.MT88.4 R88, [R136+0xb800] ;  /* 0x00b800008858783b */ /* 0x000e6e0000004200 */
[C---:B---3--:R-:W-:Y:S08]  /*59d0*/  HMMA.16816.F32 R64, R104.reuse, R68, R8 ;  /* 0x000000446840723c */ /* 0x048ff00000001808 */
[C---:B------:R-:W-:Y:S01]  /*59e0*/  HMMA.16816.F32 R68, R104.reuse, R70, R4 ;  /* 0x000000466844723c */ /* 0x040fe20000001804 */
[----:B------:R-:W2:Y:S07]  /*59f0*/  LDSM.16.MT88.4 R4, [R137+0xb800] ;  /* 0x00b800008904783b */ /* 0x000eae0000004200 */
[C---:B------:R-:W-:Y:S08]  /*5a00*/  HMMA.16816.F32 R44, R104.reuse, R46, R16 ;  /* 0x0000002e682c723c */ /* 0x040ff00000001810 */
[C---:B------:R-:W-:Y:S08]  /*5a10*/  HMMA.16816.F32 R52, R104.reuse, R54, R24 ;  /* 0x000000366834723c */ /* 0x040ff00000001818 */
[C---:B------:R-:W-:Y:S08]  /*5a20*/  HMMA.16816.F32 R60, R104.reuse, R62, R32 ;  /* 0x0000003e683c723c */ /* 0x040ff00000001820 */
[C---:B-1----:R-:W-:Y:S08]  /*5a30*/  HMMA.16816.F32 R84, R104.reuse, R88, R84 ;  /* 0x000000586854723c */ /* 0x042ff00000001854 */
[C---:B------:R-:W-:Y:S08]  /*5a40*/  HMMA.16816.F32 R72, R104.reuse, R12, R72 ;  /* 0x0000000c6848723c */ /* 0x040ff00000001848 */
[C---:B------:R-:W-:Y:S08]  /*5a50*/  HMMA.16816.F32 R76, R104.reuse, R14, R76 ;  /* 0x0000000e684c723c */ /* 0x040ff0000000184c */
[C---:B--2---:R-:W-:Y:S08]  /*5a60*/  HMMA.16816.F32 R92, R104.reuse, R4, R92 ;  /* 0x00000004685c723c */ /* 0x044ff0000000185c */
[C---:B------:R-:W-:Y:S08]  /*5a70*/  HMMA.16816.F32 R80, R104.reuse, R6, R80 ;  /* 0x000000066850723c */ /* 0x040ff00000001850 */
[----:B------:R-:W-:Y:S01]  /*5a80*/  HMMA.16816.F32 R88, R104, R90, R100 ;  /* 0x0000005a6858723c */ /* 0x000fe20000001864 */
[----:B------:R-:W-:Y:S05]  /*5a90*/  @!UPT UIADD3 URZ, URZ, URZ, URZ ;  /* 0x0000003f3f3ff290 */ /* 0x000fea000fffe03f */
[----:B------:R-:W-:Y:S11]  /*5aa0*/  @P0 BRA `(.L_x_484) ;  /* 0x0000001000000947 */ /* 0x000ff60003800000 */
.L_x_482:
[----:B------:R-:W-:-:S07]  /*5ab0*/  IADD3 R167, R126, -0x1, RZ ;  /* 0xffffffff7ea77810 */ /* 0x000fce0007ffe0ff */
.L_x_484:
[----:B------:R-:W-:-:S13]  /*5ac0*/  ISETP.GE.AND P0, PT, R167, RZ, PT ;  /* 0x000000ffa700720c */ /* 0x000fda0003f06270 */
[----:B------:R-:W-:Y:S05]  /*5ad0*/  @!P0 BRA `(.L_x_485) ;  /* 0x00001f6000008947 */ /* 0x000fea0003800000 */
[----:B------:R-:W-:Y:S01]  /*5ae0*/  ULDC.64 UR4, c[0x0][0x198] ;  /* 0x0000660000047ab9 */ /* 0x000fe20000000a00 */
[C---:B------:R-:W-:Y:S01]  /*5af0*/  SHF.L.U64.HI R166, R116.reuse, 0x5, R117 ;  /* 0x0000000574a67819 */ /* 0x040fe20000010275 */
[----:B------:R-:W-:Y:S01]  /*5b00*/  IMAD.SHL.U32 R157, R116, 0x20, RZ ;  /* 0x00000020749d7824 */ /* 0x000fe200078e00ff */
[----:B------:R-:W-:Y:S01]  /*5b10*/  MOV R3, R0 ;  /* 0x0000000000037202 */ /* 0x000fe20000000f00 */
[----:B------:R-:W-:Y:S01]  /*5b20*/  IMAD.MOV.U32 R101, RZ, RZ, R2 ;  /* 0x000000ffff657224 */ /* 0x000fe200078e0002 */
[----:B------:R-:W-:Y:S01]  /*5b30*/  MOV R168, R118 ;  /* 0x0000007600a87202 */ /* 0x000fe20000000f00 */
[----:B------:R-:W-:Y:S01]  /*5b40*/  IMAD.MOV.U32 R169, RZ, RZ, R123 ;  /* 0x000000ffffa97224 */ /* 0x000fe200078e007b */
[----:B------:R-:W-:Y:S02]  /*5b50*/  USHF.L.U64.HI UR5, UR4, 0x5, UR5 ;  /* 0x0000000504057899 */ /* 0x000fe40008010205 */
[----:B------:R-:W-:Y:S01]  /*5b60*/  USHF.L.U32 UR4, UR4, 0x5, URZ ;  /* 0x0000000504047899 */ /* 0x000fe2000800063f */
[----:B------:R-:W-:Y:S05]  /*5b70*/  BRA `(.L_x_486) ;  /* 0x000001d000007947 */ /* 0x000fea0003800000 */
.L_x_488:
[----:B------:R-:W-:Y:S04]  /*5b80*/  IADD3 R103, R167, -0x1, RZ ;  /* 0xffffffffa7677810 */ /* 0x000fe80007ffe0ff */
[----:B------:R-:W-:Y:S01]  /*5b90*/  SHF.R.S32.HI R0, RZ, 0x1f, R103 ;  /* 0x0000001fff007819 */ /* 0x000fe20000011467 */
[C---:B------:R-:W-:Y:S04]  /*5ba0*/  IMAD.WIDE.U32 R104, R103.reuse, c[0x0][0x198], RZ ;  /* 0x0000660067687a25 */ /* 0x040fe800078e00ff */
[----:B------:R-:W-:Y:S01]  /*5bb0*/  IMAD R0, R0, c[0x0][0x198], RZ ;  /* 0x0000660000007a24 */ /* 0x000fe200078e02ff */
[----:B------:R-:W-:Y:S03]  /*5bc0*/  LEA R2, P1, R104, R158, 0x6 ;  /* 0x0000009e68027211 */ /* 0x000fe600078230ff */
[----:B------:R-:W-:Y:S01]  /*5bd0*/  IMAD R0, R103, c[0x0][0x19c], R0 ;  /* 0x0000670067007a24 */ /* 0x000fe200078e0200 */
[----:B------:R-:W-:Y:S03]  /*5be0*/  LEA R106, P2, R2, c[0x0][0x168], 0x1 ;  /* 0x00005a00026a7a11 */ /* 0x000fe600078408ff */
[----:B------:R-:W-:Y:S05]  /*5bf0*/  IMAD.IADD R103, R105, 0x1, R0 ;  /* 0x0000000169677824 */ /* 0x000fea00078e0200 */
        /* <DEDUP_REMOVED lines=21> */
.L_x_486:
[----:B------:R-:W-:Y:S04]  /*5d50*/  DEPBAR.LE SB0, 0x0 ;  /* 0x000080000000791a */ /* 0x000fe80000000000 */
[----:B------:R-:W-:Y:S01]  /*5d60*/  BAR.SYNC.DEFER_BLOCKING 0x0 ;  /* 0x0000000000007b1d */ /* 0x000fe20000010000 */
[----:B------:R-:W-:Y:S01]  /*5d70*/  SHF.R.S32.HI R2, RZ, 0x1f, R167 ;  /* 0x0000001fff027819 */ /* 0x000fe200000114a7 */
[----:B------:R-:W-:Y:S02]  /*5d80*/  IMAD R0, R148, R167, RZ ;  /* 0x000000a794007224 */ /* 0x000fe400078e02ff */
[-C--:B------:R-:W-:Y:S04]  /*5d90*/  IMAD.WIDE.U32 R102, R167, R149.reuse, R168 ;  /* 0x00000095a7667225 */ /* 0x080fe800078e00a8 */
[----:B------:R-:W-:Y:S01]  /*5da0*/  IMAD R0, R2, R149, R0 ;  /* 0x0000009502007224 */ /* 0x000fe200078e0200 */
[----:B------:R-:W-:Y:S03]  /*5db0*/  LEA R172, P1, R102, c[0x0][0x170], 0x1 ;  /* 0x00005c0066ac7a11 */ /* 0x000fe600078208ff */
[----:B------:R-:W-:Y:S01]  /*5dc0*/  IMAD.IADD R0, R103, 0x1, R0 ;  /* 0x0000000167007824 */ /* 0x000fe200078e0200 */
[-C--:B------:R-:W-:Y:S04]  /*5dd0*/  IADD3 R174, P0, R172, R157.reuse, RZ ;  /* 0x0000009dacae7210 */ /* 0x080fe80007f1e0ff */
[----:B------:R-:W-:Y:S02]  /*5de0*/  LEA.HI.X R173, R102, c[0x0][0x174], R0, 0x1, P1 ;  /* 0x00005d0066ad7a11 */ /* 0x000fe400008f0c00 */
[-C--:B------:R-:W-:Y:S03]  /*5df0*/  IADD3 R102, P1, R174, R157.reuse, RZ ;  /* 0x0000009dae667210 */ /* 0x080fe60007f3e0ff */
[--C-:B------:R-:W-:Y:S01]  /*5e00*/  IMAD.X R175, R173, 0x1, R166.reuse, P0 ;  /* 0x00000001adaf7824 */ /* 0x100fe200000e06a6 */
[----:B------:R-:W-:Y:S01]  /*5e10*/  IADD3 R176, P0, R102, R157, RZ ;  /* 0x0000009d66b07210 */ /* 0x000fe20007f1e0ff */
[----:B------:R-:W-:Y:S01]  /*5e20*/  @!PT LDS RZ, [RZ] ;  /* 0x00000000fffff984 */ /* 0x000fe20000000800 */
[----:B------:R-:W-:Y:S01]  /*5e30*/  @!PT LDS RZ, [RZ] ;  /* 0x00000000fffff984 */ /* 0x000fe20000000800 */
[----:B------:R-:W-:Y:S01]  /*5e40*/  @!PT LDS RZ, [RZ] ;  /* 0x00000000fffff984 */ /* 0x000fe20000000800 */
[----:B------:R1:W-:Y:S02]  /*5e50*/  LDGSTS.E.BYPASS.LTC128B.128 [R151+0x8000], [R172.64] ;  /* 0x08000000ac977fae */ /* 0x0003e4000b901d46 */
[--C-:B------:R-:W-:Y:S02]  /*5e60*/  IMAD.X R103, R175, 0x1, R166.reuse, P1 ;  /* 0x00000001af677824 */ /* 0x100fe400008e06a6 */
[----:B------:R1:W-:Y:S02]  /*5e70*/  LDGSTS.E.BYPASS.LTC128B.128 [R151+0xa000], [R172.64+0x80] ;  /* 0x0a000080ac977fae */ /* 0x0003e4000b901d46 */
[----:B------:R-:W-:Y:S01]  /*5e80*/  IMAD.X R177, R103, 0x1, R166, P0 ;  /* 0x0000000167b17824 */ /* 0x000fe200000e06a6 */
[----:B------:R-:W-:Y:S01]  /*5e90*/  ISETP.GT.AND P0, PT, R167, RZ, PT ;  /* 0x000000ffa700720c */ /* 0x000fe20003f04270 */
        /* <DEDUP_REMOVED lines=8> */
[----:B------:R-:W3:Y:S04]  /*5f20*/  LDSM.16.M88.4 R112, [R145+0x4800] ;  /* 0x004800009170783b */ /* 0x000ee80000000200 */
[----:B------:R-:W4:Y:S04]  /*5f30*/  LDSM.16.M88.4 R116, [R145+0x5000] ;  /* 0x005000009174783b */ /* 0x000f280000000200 */
[----:B------:R-:W0:Y:S04]  /*5f40*/  LDGDEPBAR ;  /* 0x00000000000079af */ /* 0x000e280000000000 */
[----:B------:R-:W5:Y:S04]  /*5f50*/  LDSM.16.M88.4 R120, [R145+0x5800] ;  /* 0x005800009178783b */ /* 0x000f680000000200 */
[----:B------:R-:W-:Y:S01]  /*5f60*/  LDSM.16.M88.4 R124, [R134] ;  /* 0x00000000867c783b */ /* 0x000fe20000000200 */
[C---:B--2---:R-:W-:Y:S08]  /*5f70*/  HMMA.16816.F32 R4, R104.reuse, R108, RZ ;  /* 0x0000006c6804723c */ /* 0x044ff000000018ff */
[C---:B------:R-:W-:Y:S01]  /*5f80*/  HMMA.16816.F32 R8, R104.reuse, R110, RZ ;  /* 0x0000006e6808723c */ /* 0x040fe200000018ff */
[----:B------:R-:W-:Y:S07]  /*5f90*/  LDSM.16.M88.4 R108, [R144] ;  /* 0x00000000906c783b */ /* 0x000fee0000000200 */
[C---:B---3--:R-:W-:Y:S08]  /*5fa0*/  HMMA.16816.F32 R12, R104.reuse, R112, RZ ;  /* 0x00000070680c723c */ /* 0x048ff000000018ff */
[C---:B------:R-:W-:Y:S01]  /*5fb0*/  HMMA.16816.F32 R16, R104.reuse, R114, RZ ;  /* 0x000000726810723c */ /* 0x040fe200000018ff */
[----:B------:R-:W2:Y:S07]  /*5fc0*/  LDSM.16.M88.4 R112, [R143] ;  /* 0x000000008f70783b */ /* 0x000eae0000000200 */
[C---:B----4-:R-:W-:Y:S08]  /*5fd0*/  HMMA.16816.F32 R20, R104.reuse, R116, RZ ;  /* 0x000000746814723c */ /* 0x050ff000000018ff */
[C---:B------:R-:W-:Y:S01]  /*5fe0*/  HMMA.16816.F32 R24, R104.reuse, R118, RZ ;  /* 0x000000766818723c */ /* 0x040fe200000018ff */
[----:B------:R-:W3:Y:S07]  /*5ff0*/  LDSM.16.M88.4 R116, [R135] ;  /* 0x000000008774783b */ /* 0x000eee0000000200 */
[C---:B-----5:R-:W-:Y:S08]  /*6000*/  HMMA.16816.F32 R28, R104.reuse, R120, RZ ;  /* 0x00000078681c723c */ /* 0x060ff000000018ff */
[----:B------:R-:W-:Y:S01]  /*6010*/  HMMA.16816.F32 R32, R104, R122, RZ ;  /* 0x0000007a6820723c */ /* 0x000fe200000018ff */
[----:B------:R-:W4:Y:S04]  /*6020*/  LDSM.16.M88.4 R104, [R133] ;  /* 0x000000008568783b */ /* 0x000f280000000200 */
[----:B------:R-:W-:Y:S03]  /*6030*/  LDSM.16.M88.4 R120, [R139+0x4800] ;  /* 0x004800008b78783b */ /* 0x000fe60000000200 */
[C---:B--2---:R-:W-:Y:S08]  /*6040*/  HMMA.16816.F32 R4, R108.reuse, R112, R4 ;  /* 0x000000706c04723c */ /* 0x044ff00000001804 */
[C---:B------:R-:W-:Y:S01]  /*6050*/  HMMA.16816.F32 R8, R108.reuse, R114, R8 ;  /* 0x000000726c08723c */ /* 0x040fe20000001808 */
[----:B------:R-:W-:Y:S07]  /*6060*/  LDSM.16.M88.4 R112, [R142] ;  /* 0x000000008e70783b */ /* 0x000fee0000000200 */
[C---:B---3--:R-:W-:Y:S08]  /*6070*/  HMMA.16816.F32 R12, R108.reuse, R116, R12 ;  /* 0x000000746c0c723c */ /* 0x048ff0000000180c */
[C---:B------:R-:W-:Y:S01]  /*6080*/  HMMA.16816.F32 R16, R108.reuse, R118, R16 ;  /* 0x000000766c10723c */ /* 0x040fe20000001810 */
[----:B------:R-:W2:Y:S07]  /*6090*/  LDSM.16.M88.4 R116, [R139+0x4000] ;  /* 0x004000008b74783b */ /* 0x000eae0000000200 */
[C---:B------:R-:W-:Y:S08]  /*60a0*/  HMMA.16816.F32 R20, R108.reuse, R124, R20 ;  /* 0x0000007c6c14723c */ /* 0x040ff00000001814 */
[C---:B------:R-:W-:Y:S08]  /*60b0*/  HMMA.16816.F32 R24, R108.reuse, R126, R24 ;  /* 0x0000007e6c18723c */ /* 0x040ff00000001818 */
[C---:B----4-:R-:W-:Y:S08]  /*60c0*/  HMMA.16816.F32 R28, R108.reuse, R104, R28 ;  /* 0x000000686c1c723c */ /* 0x050ff0000000181c */
[----:B------:R-:W-:Y:S01]  /*60d0*/  HMMA.16816.F32 R32, R108, R106, R32 ;  /* 0x0000006a6c20723c */ /* 0x000fe20000001820 */
[----:B------:R-:W3:Y:S04]  /*60e0*/  LDSM.16.M88.4 R104, [R139+0x5000] ;  /* 0x005000008b68783b */ /* 0x000ee80000000200 */
[----:B------:R-:W4:Y:S03]  /*60f0*/  LDSM.16.M88.4 R108, [R139+0x5800] ;  /* 0x005800008b6c783b */ /* 0x000f260000000200 */
[C---:B--2---:R-:W-:Y:S08]  /*6100*/  HMMA.16816.F32 R4, R112.reuse, R116, R4 ;  /* 0x000000747004723c */ /* 0x044ff00000001804 */
[C---:B------:R-:W-:Y:S01]  /*6110*/  HMMA.16816.F32 R8, R112.reuse, R118, R8 ;  /* 0x000000767008723c */ /* 0x040fe20000001808 */
[----:B------:R-:W-:Y:S07]  /*6120*/  LDSM.16.M88.4 R116, [R132] ;  /* 0x000000008474783b */ /* 0x000fee0000000200 */
[C---:B------:R-:W-:Y:S08]  /*6130*/  HMMA.16816.F32 R12, R112.reuse, R120, R12 ;  /* 0x00000078700c723c */ /* 0x040ff0000000180c */
[C---:B------:R-:W-:Y:S01]  /*6140*/  HMMA.16816.F32 R16, R112.reuse, R122, R16 ;  /* 0x0000007a7010723c */ /* 0x040fe20000001810 */
[----:B------:R-:W-:Y:S07]  /*6150*/  LDSM.16.M88.4 R120, [R132+0x800] ;  /* 0x000800008478783b */ /* 0x000fee0000000200 */
[C---:B---3--:R-:W-:Y:S08]  /*6160*/  HMMA.16816.F32 R20, R112.reuse, R104, R20 ;  /* 0x000000687014723c */ /* 0x048ff00000001814 */
[C---:B------:R-:W-:Y:S01]  /*6170*/  HMMA.16816.F32 R24, R112.reuse, R106, R24 ;  /* 0x0000006a7018723c */ /* 0x040fe20000001818 */
[----:B------:R-:W2:Y:S07]  /*6180*/  LDSM.16.M88.4 R104, [R141] ;  /* 0x000000008d68783b */ /* 0x000eae0000000200 */
[C---:B----4-:R-:W-:Y:S08]  /*6190*/  HMMA.16816.F32 R28, R112.reuse, R108, R28 ;  /* 0x0000006c701c723c */ /* 0x050ff0000000181c */
[----:B------:R-:W-:Y:S01]  /*61a0*/  HMMA.16816.F32 R32, R112, R110, R32 ;  /* 0x0000006e7020723c */ /* 0x000fe20000001820 */
[----:B------:R-:W3:Y:S04]  /*61b0*/  LDSM.16.M88.4 R108, [R132+0x1000] ;  /* 0x00100000846c783b */ /* 0x000ee80000000200 */
[----:B------:R-:W4:Y:S03]  /*61c0*/  LDSM.16.M88.4 R112, [R132+0x1800] ;  /* 0x001800008470783b */ /* 0x000f260000000200 */
[C---:B--2---:R-:W-:Y:S08]  /*61d0*/  HMMA.16816.F32 R4, R104.reuse, R116, R4 ;  /* 0x000000746804723c */ /* 0x044ff00000001804 */
[C---:B------:R-:W-:Y:S01]  /*61e0*/  HMMA.16816.F32 R8, R104.reuse, R118, R8 ;  /* 0x000000766808723c */ /* 0x040fe20000001808 */
[----:B------:R-:W-:Y:S07]  /*61f0*/  LDSM.16.M88.4 R116, [R145+0x6000] ;  /* 0x006000009174783b */ /* 0x000fee0000000200 */
[C---:B------:R-:W-:Y:S08]  /*6200*/  HMMA.16816.F32 R12, R104.reuse, R120, R12 ;  /* 0x00000078680c723c */ /* 0x040ff0000000180c */
[C---:B------:R-:W-:Y:S01]  /*6210*/  HMMA.16816.F32 R16, R104.reuse, R122, R16 ;  /* 0x0000007a6810723c */ /* 0x040fe20000001810 */
[----:B------:R-:W-:Y:S07]  /*6220*/  LDSM.16.M88.4 R120, [R145+0x6800] ;  /* 0x006800009178783b */ /* 0x000fee0000000200 */
[C---:B---3--:R-:W-:Y:S08]  /*6230*/  HMMA.16816.F32 R20, R104.reuse, R108, R20 ;  /* 0x0000006c6814723c */ /* 0x048ff00000001814 */
[C---:B------:R-:W-:Y:S01]  /*6240*/  HMMA.16816.F32 R24, R104.reuse, R110, R24 ;  /* 0x0000006e6818723c */ /* 0x040fe20000001818 */
[----:B------:R-:W2:Y:S07]  /*6250*/  LDSM.16.M88.4 R108, [R146+0x2000] ;  /* 0x00200000926c783b */ /* 0x000eae0000000200 */
        /* <DEDUP_REMOVED lines=9> */
[----:B------:R-:W-:Y:S07]  /*62f0*/  LDSM.16.M88.4 R120, [R130] ;  /* 0x000000008278783b */ /* 0x000fee0000000200 */
[C---:B---3--:R-:W-:Y:S08]  /*6300*/  HMMA.16816.F32 R20, R108.reuse, R104, R20 ;  /* 0x000000686c14723c */ /* 0x048ff00000001814 */
[C---:B------:R-:W-:Y:S01]  /*6310*/  HMMA.16816.F32 R24, R108.reuse, R106, R24 ;  /* 0x0000006a6c18723c */ /* 0x040fe20000001818 */
[----:B------:R-:W2:Y:S07]  /*6320*/  LDSM.16.M88.4 R104, [R144+0x2000] ;  /* 0x002000009068783b */ /* 0x000eae0000000200 */
[C---:B----4-:R-:W-:Y:S08]  /*6330*/  HMMA.16816.F32 R28, R108.reuse, R112, R28 ;  /* 0x000000706c1c723c */ /* 0x050ff0000000181c */
[----:B------:R-:W-:Y:S01]  /*6340*/  HMMA.16816.F32 R32, R108, R114, R32 ;  /* 0x000000726c20723c */ /* 0x000fe20000001820 */
[----:B------:R-:W3:Y:S04]  /*6350*/  LDSM.16.M88.4 R108, [R129] ;  /* 0x00000000816c783b */ /* 0x000ee80000000200 */
[----:B------:R-:W4:Y:S03]  /*6360*/  LDSM.16.M88.4 R112, [R128] ;  /* 0x000000008070783b */ /* 0x000f260000000200 */
        /* <DEDUP_REMOVED lines=26> */
[----:B------:R-:W-:Y:S04]  /*6510*/  DEPBAR.LE SB0, 0x0 ;  /* 0x000080000000791a */ /* 0x000fe80000000000 */
[----:B------:R-:W-:Y:S01]  /*6520*/  BAR.SYNC.DEFER_BLOCKING 0x0 ;  /* 0x0000000000007b1d */ /* 0x000fe20000010000 */
[C---:B--2---:R-:W-:Y:S08]  /*6530*/  HMMA.16816.F32 R4, R104.reuse, R116, R4 ;  /* 0x000000746804723c */ /* 0x044ff00000001804 */
[C---:B------:R-:W-:Y:S08]  /*6540*/  HMMA.16816.F32 R8, R104.reuse, R118, R8 ;  /* 0x000000766808723c */ /* 0x040ff00000001808 */
[C---:B------:R-:W-:Y:S08]  /*6550*/  HMMA.16816.F32 R12, R104.reuse, R120, R12 ;  /* 0x00000078680c723c */ /* 0x040ff0000000180c */
[C---:B------:R-:W-:Y:S08]  /*6560*/  HMMA.16816.F32 R16, R104.reuse, R122, R16 ;  /* 0x0000007a6810723c */ /* 0x040ff00000001810 */
[C---:B---3--:R-:W-:Y:S08]  /*6570*/  HMMA.16816.F32 R20, R104.reuse, R108, R20 ;  /* 0x0000006c6814723c */ /* 0x048ff00000001814 */
[C---:B------:R-:W-:Y:S08]  /*6580*/  HMMA.16816.F32 R24, R104.reuse, R110, R24 ;  /* 0x0000006e6818723c */ /* 0x040ff00000001818 */
[C---:B----4-:R-:W-:Y:S08]  /*6590*/  HMMA.16816.F32 R28, R104.reuse, R112, R28 ;  /* 0x00000070681c723c */ /* 0x050ff0000000181c */
[----:B------:R-:W-:Y:S01]  /*65a0*/  HMMA.16816.F32 R32, R104, R114, R32 ;  /* 0x000000726820723c */ /* 0x000fe20000001820 */
[----:B-1----:R-:W-:-:S07]  /*65b0*/  @P0 BRA `(.L_x_488) ;  /* 0xfffff5c000000947 */ /* 0x002fce000383ffff */
.L_x_487:
[----:B------:R-:W-:Y:S01]  /*65c0*/  FMNMX.FTZ R0, R4, R101, !PT ;  /* 0x0000006504007209 */ /* 0x000fe20007810000 */
[----:B------:R-:W-:Y:S01]  /*65d0*/  LDSM.16.MT88.4 R112, [R137+0x8000] ;  /* 0x008000008970783b */ /* 0x000fe20000004200 */
[----:B------:R-:W-:Y:S02]  /*65e0*/  FMNMX.FTZ R2, R6, R3, !PT ;  /* 0x0000000306027209 */ /* 0x000fe40007810000 */
        /* <DEDUP_REMOVED lines=29> */
[----:B------:R-:W-:Y:S03]  /*67c0*/  FMNMX.FTZ R0, R34, R107, !PT ;  /* 0x0000006b22007209 */ /* 0x000fe60007810000 */
[----:B------:R-:W-:Y:S01]  /*67d0*/  SHFL.BFLY PT, R107, R104, 0x2, 0x1f ;  /* 0x0c401f00686b7f89 */ /* 0x000fe200000e0000 */
[----:B------:R-:W-:Y:S07]  /*67e0*/  FMNMX.FTZ R105, R35, R0, !PT ;  /* 0x0000000023697209 */ /* 0x000fee0007810000 */
[----:B------:R-:W1:Y:S02]  /*67f0*/  SHFL.BFLY PT, R0, R105, 0x2, 0x1f ;  /* 0x0c401f0069007f89 */ /* 0x000e6400000e0000 */
[----:B-1----:R-:W-:Y:S02]  /*6800*/  FMNMX.FTZ R103, R105, R0, !PT ;  /* 0x0000000069677209 */ /* 0x002fe40007810000 */
[----:B------:R-:W-:Y:S04]  /*6810*/  FMNMX.FTZ R109, R104, R107, !PT ;  /* 0x0000006b686d7209 */ /* 0x000fe80007810000 */
[----:B------:R-:W-:Y:S08]  /*6820*/  LDSM.16.MT88.4 R104, [R140+0x8000] ;  /* 0x008000008c68783b */ /* 0x000ff00000004200 */
[----:B------:R-:W1:Y:S08]  /*6830*/  SHFL.BFLY PT, R2, R109, 0x1, 0x1f ;  /* 0x0c201f006d027f89 */ /* 0x000e7000000e0000 */
[----:B------:R-:W2:Y:S01]  /*6840*/  SHFL.BFLY PT, R0, R103, 0x1, 0x1f ;  /* 0x0c201f0067007f89 */ /* 0x000ea200000e0000 */
[----:B-1----:R-:W-:Y:S07]  /*6850*/  FMNMX.FTZ R2, R109, R2, !PT ;  /* 0x000000026d027209 */ /* 0x002fee0007810000 */
[----:B------:R-:W1:Y:S01]  /*6860*/  LDSM.16.MT88.4 R108, [R138+0x8000] ;  /* 0x008000008a6c783b */ /* 0x000e620000004200 */
[C---:B------:R-:W-:Y:S01]  /*6870*/  FSETP.NEU.FTZ.AND P1, PT, R2.reuse, -INF , PT ;  /* 0xff8000000200780b */ /* 0x040fe20003f3d000 */
[C---:B------:R-:W-:Y:S02]  /*6880*/  FADD.FTZ R100, -R2.reuse, R101 ;  /* 0x0000006502647221 */ /* 0x040fe40000010100 */
[----:B------:R-:W-:Y:S01]  /*6890*/  FMUL.FTZ R120, R2, c[0x0][0x23c] ;  /* 0x00008f0002787a20 */ /* 0x000fe20000410000 */
[----:B--2---:R-:W-:Y:S01]  /*68a0*/  FMNMX.FTZ R0, R103, R0, !PT ;  /* 0x0000000067007209 */ /* 0x004fe20007810000 */
[----:B------:R-:W-:Y:S03]  /*68b0*/  FMUL.FTZ R102, R100, c[0x0][0x23c] ;  /* 0x00008f0064667a20 */ /* 0x000fe60000410000 */
[----:B------:R-:W-:Y:S01]  /*68c0*/  FSEL R120, R120, RZ, P1 ;  /* 0x000000ff78787208 */ /* 0x000fe20000800000 */
[----:B------:R2:W3:Y:S01]  /*68d0*/  MUFU.EX2 R100, R102 ;  /* 0x0000006600647308 */ /* 0x0004e20000000800 */
[C---:B------:R-:W-:Y:S01]  /*68e0*/  FMUL.FTZ R119, R0.reuse, c[0x0][0x23c] ;  /* 0x00008f0000777a20 */ /* 0x040fe20000410000 */
[C---:B------:R-:W-:Y:S01]  /*68f0*/  FSETP.NEU.FTZ.AND P1, PT, R0.reuse, -INF , PT ;  /* 0xff8000000000780b */ /* 0x040fe20003f3d000 */
[----:B------:R-:W-:Y:S02]  /*6900*/  FADD.FTZ R101, -R0, R3 ;  /* 0x0000000300657221 */ /* 0x000fe40000010100 */
[--C-:B------:R-:W-:Y:S01]  /*6910*/  FFMA.FTZ R118, R4, c[0x0][0x23c], -R120.reuse ;  /* 0x00008f0004767a23 */ /* 0x100fe20000010878 */
[----:B------:R-:W-:Y:S01]  /*6920*/  FSEL R119, R119, RZ, P1 ;  /* 0x000000ff77777208 */ /* 0x000fe20000800000 */
[--C-:B------:R-:W-:Y:S02]  /*6930*/  FFMA.FTZ R5, R5, c[0x0][0x23c], -R120.reuse ;  /* 0x00008f0005057a23 */ /* 0x100fe40000010878 */
[----:B------:R-:W-:Y:S01]  /*6940*/  FMUL.FTZ R3, R101, c[0x0][0x23c] ;  /* 0x00008f0065037a20 */ /* 0x000fe20000410000 */
[----:B------:R-:W-:Y:S01]  /*6950*/  MOV R101, R2 ;  /* 0x0000000200657202 */ /* 0x000fe20000000f00 */
[--C-:B------:R-:W-:Y:S01]  /*6960*/  FFMA.FTZ R117, R6, c[0x0][0x23c], -R119.reuse ;  /* 0x00008f0006757a23 */ /* 0x100fe20000010877 */
[----:B------:R-:W-:Y:S01]  /*6970*/  MUFU.EX2 R118, R118 ;  /* 0x0000007600767308 */ /* 0x000fe20000000800 */
[--C-:B------:R-:W-:Y:S02]  /*6980*/  FFMA.FTZ R6, R7, c[0x0][0x23c], -R119.reuse ;  /* 0x00008f0007067a23 */ /* 0x100fe40000010877 */
[--C-:B------:R-:W-:Y:S02]  /*6990*/  FFMA.FTZ R7, R8, c[0x0][0x23c], -R120.reuse ;  /* 0x00008f0008077a23 */ /* 0x100fe40000010878 */
[--C-:B------:R-:W-:Y:S02]  /*69a0*/  FFMA.FTZ R103, R10, c[0x0][0x23c], -R119.reuse ;  /* 0x00008f000a677a23 */ /* 0x100fe40000010877 */
[--C-:B------:R-:W-:Y:S02]  /*69b0*/  FFMA.FTZ R116, R11, c[0x0][0x23c], -R119.reuse ;  /* 0x00008f000b747a23 */ /* 0x100fe40000010877 */
[--C-:B------:R-:W-:Y:S01]  /*69c0*/  FFMA.FTZ R125, R24, c[0x0][0x23c], -R120.reuse ;  /* 0x00008f00187d7a23 */ /* 0x100fe20000010878 */
[----:B------:R-:W4:Y:S01]  /*69d0*/  MUFU.EX2 R3, R3 ;  /* 0x0000000300037308 */ /* 0x000f220000000800 */
[--C-:B------:R-:W-:Y:S02]  /*69e0*/  FFMA.FTZ R126, R25, c[0x0][0x23c], -R120.reuse ;  /* 0x00008f00197e7a23 */ /* 0x100fe40000010878 */
[--C-:B--2---:R-:W-:Y:S02]  /*69f0*/  FFMA.FTZ R102, R9, c[0x0][0x23c], -R120.reuse ;  /* 0x00008f0009667a23 */ /* 0x104fe40000010878 */
[C---:B---3--:R-:W-:Y:S02]  /*6a00*/  FMUL.FTZ R8, R100.reuse, R96 ;  /* 0x0000006064087220 */ /* 0x048fe40000410000 */
[C---:B------:R-:W-:Y:S02]  /*6a10*/  FMUL.FTZ R9, R100.reuse, R97 ;  /* 0x0000006164097220 */ /* 0x040fe40000410000 */
        /* <DEDUP_REMOVED lines=10> */
[C---:B----4-:R-:W-:Y:S02]  /*6ac0*/  FMUL.FTZ R10, R3.reuse, R98 ;  /* 0x00000062030a7220 */ /* 0x050fe40000410000 */
[C---:B------:R-:W-:Y:S02]  /*6ad0*/  FMUL.FTZ R11, R3.reuse, R99 ;  /* 0x00000063030b7220 */ /* 0x040fe40000410000 */
[C---:B------:R-:W-:Y:S01]  /*6ae0*/  FMUL.FTZ R38, R3.reuse, R38 ;  /* 0x0000002603267220 */ /* 0x040fe20000410000 */
[----:B------:R-:W3:Y:S01]  /*6af0*/  MUFU.EX2 R6, R6 ;  /* 0x0000000600067308 */ /* 0x000ee20000000800 */
[C---:B------:R-:W-:Y:S02]  /*6b00*/  FMUL.FTZ R39, R3.reuse, R39 ;  /* 0x0000002703277220 */ /* 0x040fe40000410000 */
[----:B------:R-:W-:Y:S01]  /*6b10*/  FMUL.FTZ R42, R3, R42 ;  /* 0x0000002a032a7220 */ /* 0x000fe20000410000 */
[----:B--2---:R-:W-:Y:S01]  /*6b20*/  F2FP.PACK_AB R96, R5, R118 ;  /* 0x000000760560723e */ /* 0x004fe200000000ff */
[C---:B------:R-:W-:Y:S02]  /*6b30*/  FMUL.FTZ R43, R3.reuse, R43 ;  /* 0x0000002b032b7220 */ /* 0x040fe40000410000 */
[C---:B------:R-:W-:Y:S02]  /*6b40*/  FMUL.FTZ R46, R3.reuse, R46 ;  /* 0x0000002e032e7220 */ /* 0x040fe40000410000 */
[C---:B------:R-:W-:Y:S01]  /*6b50*/  FMUL.FTZ R47, R3.reuse, R47 ;  /* 0x0000002f032f7220 */ /* 0x040fe20000410000 */
[----:B------:R-:W-:Y:S01]  /*6b60*/  MUFU.EX2 R7, R7 ;  /* 0x0000000700077308 */ /* 0x000fe20000000800 */
[C---:B------:R-:W-:Y:S02]  /*6b70*/  FMUL.FTZ R50, R3.reuse, R50 ;  /* 0x0000003203327220 */ /* 0x040fe40000410000 */
[C---:B------:R-:W-:Y:S02]  /*6b80*/  FMUL.FTZ R51, R3.reuse, R51 ;  /* 0x0000003303337220 */ /* 0x040fe40000410000 */
[C---:B------:R-:W-:Y:S02]  /*6b90*/  FMUL.FTZ R52, R100.reuse, R52 ;  /* 0x0000003464347220 */ /* 0x040fe40000410000 */
[C---:B------:R-:W-:Y:S02]  /*6ba0*/  FMUL.FTZ R53, R100.reuse, R53 ;  /* 0x0000003564357220 */ /* 0x040fe40000410000 */
[C---:B------:R-:W-:Y:S01]  /*6bb0*/  FMUL.FTZ R54, R3.reuse, R54 ;  /* 0x0000003603367220 */ /* 0x040fe20000410000 */
[----:B------:R-:W2:Y:S01]  /*6bc0*/  MUFU.EX2 R102, R102 ;  /* 0x0000006600667308 */ /* 0x000ea20000000800 */
[C---:B------:R-:W-:Y:S02]  /*6bd0*/  FMUL.FTZ R55, R3.reuse, R55 ;  /* 0x0000003703377220 */ /* 0x040fe40000410000 */
[----:B------:R-:W-:Y:S01]  /*6be0*/  FMUL.FTZ R56, R100, R56 ;  /* 0x0000003864387220 */ /* 0x000fe20000410000 */
[----:B---3--:R-:W-:Y:S01]  /*6bf0*/  F2FP.PACK_AB R97, R6, R117 ;  /* 0x000000750661723e */ /* 0x008fe200000000ff */
        /* <DEDUP_REMOVED lines=9> */
[----:B------:R-:W3:Y:S01]  /*6c90*/  MUFU.EX2 R116, R116 ;  /* 0x0000007400747308 */ /* 0x000ee20000000800 */
[----:B------:R-:W-:Y:S02]  /*6ca0*/  FMUL.FTZ R65, R100, R65 ;  /* 0x0000004164417220 */ /* 0x000fe40000410000 */
[C---:B------:R-:W-:Y:S01]  /*6cb0*/  FMUL.FTZ R66, R3.reuse, R66 ;  /* 0x0000004203427220 */ /* 0x040fe20000410000 */
[----:B--2---:R-:W-:Y:S01]  /*6cc0*/  F2FP.PACK_AB R98, R102, R7 ;  /* 0x000000076662723e */ /* 0x004fe200000000ff */
[C---:B------:R-:W-:Y:S02]  /*6cd0*/  FMUL.FTZ R67, R3.reuse, R67 ;  /* 0x0000004303437220 */ /* 0x040fe40000410000 */
[C---:B------:R-:W-:Y:S02]  /*6ce0*/  FMUL.FTZ R68, R100.reuse, R68 ;  /* 0x0000004464447220 */ /* 0x040fe40000410000 */
[----:B------:R-:W-:Y:S01]  /*6cf0*/  FMUL.FTZ R69, R100, R69 ;  /* 0x0000004564457220 */ /* 0x000fe20000410000 */
[----:B------:R-:W-:Y:S01]  /*6d00*/  MUFU.EX2 R125, R125 ;  /* 0x0000007d007d7308 */ /* 0x000fe20000000800 */
[C---:B------:R-:W-:Y:S02]  /*6d10*/  FMUL.FTZ R70, R3.reuse, R70 ;  /* 0x0000004603467220 */ /* 0x040fe40000410000 */
[----:B------:R-:W-:Y:S02]  /*6d20*/  FMUL.FTZ R71, R3, R71 ;  /* 0x0000004703477220 */ /* 0x000fe40000410000 */
[--C-:B------:R-:W-:Y:S02]  /*6d30*/  FFMA.FTZ R127, R26, c[0x0][0x23c], -R119.reuse ;  /* 0x00008f001a7f7a23 */ /* 0x100fe40000010877 */
[--C-:B------:R-:W-:Y:S02]  /*6d40*/  FFMA.FTZ R172, R31, c[0x0][0x23c], -R119.reuse ;  /* 0x00008f001fac7a23 */ /* 0x100fe40000010877 */
[--C-:B------:R-:W-:Y:S01]  /*6d50*/  FFMA.FTZ R173, R32, c[0x0][0x23c], -R120.reuse ;  /* 0x00008f0020ad7a23 */ /* 0x100fe20000010878 */
[----:B------:R-:W-:Y:S01]  /*6d60*/  MUFU.EX2 R126, R126 ;  /* 0x0000007e007e7308 */ /* 0x000fe20000000800 */
[--C-:B------:R-:W-:Y:S02]  /*6d70*/  FFMA.FTZ R174, R34, c[0x0][0x23c], -R119.reuse ;  /* 0x00008f0022ae7a23 */ /* 0x100fe40000010877 */
[----:B------:R-:W-:Y:S01]  /*6d80*/  FMUL.FTZ R72, R100, R72 ;  /* 0x0000004864487220 */ /* 0x000fe20000410000 */
[----:B---3--:R-:W-:Y:S01]  /*6d90*/  F2FP.PACK_AB R99, R116, R103 ;  /* 0x000000677463723e */ /* 0x008fe200000000ff */
[C---:B------:R-:W-:Y:S02]  /*6da0*/  FMUL.FTZ R73, R100.reuse, R73 ;  /* 0x0000004964497220 */ /* 0x040fe40000410000 */
[C---:B------:R-:W-:Y:S02]  /*6db0*/  FMUL.FTZ R74, R3.reuse, R74 ;  /* 0x0000004a034a7220 */ /* 0x040fe40000410000 */
[C---:B------:R-:W-:Y:S01]  /*6dc0*/  FMUL.FTZ R75, R3.reuse, R75 ;  /* 0x0000004b034b7220 */ /* 0x040fe20000410000 */
[----:B------:R-:W-:Y:S01]  /*6dd0*/  MUFU.EX2 R127, R127 ;  /* 0x0000007f007f7308 */ /* 0x000fe20000000800 */
[C---:B------:R-:W-:Y:S05]  /*6de0*/  HMMA.16816.F32 R8, R96.reuse, R104, R8 ;  /* 0x000000686008723c */ /* 0x040fea0000001808 */
[C---:B------:R-:W-:Y:S02]  /*6df0*/  FMUL.FTZ R76, R100.reuse, R76 ;  /* 0x0000004c644c7220 */ /* 0x040fe40000410000 */
[----:B------:R-:W-:Y:S01]  /*6e00*/  FMUL.FTZ R77, R100, R77 ;  /* 0x0000004d644d7220 */ /* 0x000fe20000410000 */
[C---:B------:R-:W-:Y:S01]  /*6e10*/  HMMA.16816.F32 R36, R96.reuse, R106, R36 ;  /* 0x0000006a6024723c */ /* 0x040fe20000001824 */
[----:B------:R-:W2:Y:S01]  /*6e20*/  LDSM.16.MT88.4 R104, [R136+0x8000] ;  /* 0x008000008868783b */ /* 0x000ea20000004200 */
[----:B------:R-:W-:Y:S02]  /*6e30*/  MUFU.EX2 R172, R172 ;  /* 0x000000ac00ac7308 */ /* 0x000fe40000000800 */
[C---:B------:R-:W-:Y:S02]  /*6e40*/  FMUL.FTZ R78, R3.reuse, R78 ;  /* 0x0000004e034e7220 */ /* 0x040fe40000410000 */
[----:B------:R-:W-:Y:S02]  /*6e50*/  FMUL.FTZ R79, R3, R79 ;  /* 0x0000004f034f7220 */ /* 0x000fe40000410000 */
[C---:B-1----:R-:W-:Y:S04]  /*6e60*/  HMMA.16816.F32 R40, R96.reuse, R108, R40 ;  /* 0x0000006c6028723c */ /* 0x042fe80000001828 */
[--C-:B------:R-:W-:Y:S01]  /*6e70*/  FFMA.FTZ R121, R12, c[0x0][0x23c], -R120.reuse ;  /* 0x00008f000c797a23 */ /* 0x100fe20000010878 */
[----:B------:R-:W-:Y:S01]  /*6e80*/  MUFU.EX2 R173, R173 ;  /* 0x000000ad00ad7308 */ /* 0x000fe20000000800 */
[C---:B------:R-:W-:Y:S02]  /*6e90*/  FMUL.FTZ R12, R100.reuse, R92 ;  /* 0x0000005c640c7220 */ /* 0x040fe40000410000 */
[C---:B------:R-:W-:Y:S01]  /*6ea0*/  HMMA.16816.F32 R44, R96.reuse, R110, R44 ;  /* 0x0000006e602c723c */ /* 0x040fe2000000182c */
[----:B------:R-:W1:Y:S03]  /*6eb0*/  LDSM.16.MT88.4 R108, [R140+0xa000] ;  /* 0x00a000008c6c783b */ /* 0x000e660000004200 */
[--C-:B------:R-:W-:Y:S02]  /*6ec0*/  FFMA.FTZ R122, R13, c[0x0][0x23c], -R120.reuse ;  /* 0x00008f000d7a7a23 */ /* 0x100fe40000010878 */
[C---:B------:R-:W-:Y:S01]  /*6ed0*/  FMUL.FTZ R13, R100.reuse, R93 ;  /* 0x0000005d640d7220 */ /* 0x040fe20000410000 */
[----:B------:R-:W-:Y:S01]  /*6ee0*/  MUFU.EX2 R121, R121 ;  /* 0x0000007900797308 */ /* 0x000fe20000000800 */
[C---:B------:R-:W-:Y:S04]  /*6ef0*/  HMMA.16816.F32 R48, R96.reuse, R112, R48 ;  /* 0x000000706030723c */ /* 0x040fe80000001830 */
[C---:B------:R-:W-:Y:S02]  /*6f00*/  FMUL.FTZ R80, R100.reuse, R80 ;  /* 0x0000005064507220 */ /* 0x040fe40000410000 */
[C---:B------:R-:W-:Y:S02]  /*6f10*/  FMUL.FTZ R81, R100.reuse, R81 ;  /* 0x0000005164517220 */ /* 0x040fe40000410000 */
[C---:B------:R-:W-:Y:S01]  /*6f20*/  HMMA.16816.F32 R52, R96.reuse, R114, R52 ;  /* 0x000000726034723c */ /* 0x040fe20000001834 */
[----:B------:R-:W3:Y:S01]  /*6f30*/  LDSM.16.MT88.4 R112, [R138+0xa000] ;  /* 0x00a000008a70783b */ /* 0x000ee20000004200 */
[----:B------:R-:W4:Y:S02]  /*6f40*/  MUFU.EX2 R122, R122 ;  /* 0x0000007a007a7308 */ /* 0x000f240000000800 */
[C---:B------:R-:W-:Y:S02]  /*6f50*/  FMUL.FTZ R82, R3.reuse, R82 ;  /* 0x0000005203527220 */ /* 0x040fe40000410000 */
[C---:B------:R-:W-:Y:S02]  /*6f60*/  FMUL.FTZ R83, R3.reuse, R83 ;  /* 0x0000005303537220 */ /* 0x040fe40000410000 */
[C---:B------:R-:W-:Y:S01]  /*6f70*/  FMUL.FTZ R84, R100.reuse, R84 ;  /* 0x0000005464547220 */ /* 0x040fe20000410000 */
[C---:B--2---:R-:W-:Y:S03]  /*6f80*/  HMMA.16816.F32 R56, R96.reuse, R104, R56 ;  /* 0x000000686038723c */ /* 0x044fe60000001838 */
[----:B------:R-:W-:Y:S01]  /*6f90*/  FMUL.FTZ R85, R100, R85 ;  /* 0x0000005564557220 */ /* 0x000fe20000410000 */
[----:B------:R-:W-:Y:S01]  /*6fa0*/  MUFU.EX2 R174, R174 ;  /* 0x000000ae00ae7308 */ /* 0x000fe20000000800 */
[C---:B------:R-:W-:Y:S02]  /*6fb0*/  FMUL.FTZ R86, R3.reuse, R86 ;  /* 0x0000005603567220 */ /* 0x040fe40000410000 */
[C---:B------:R-:W-:Y:S01]  /*6fc0*/  FMUL.FTZ R87, R3.reuse, R87 ;  /* 0x0000005703577220 */ /* 0x040fe20000410000 */
[C---:B------:R-:W-:Y:S01]  /*6fd0*/  HMMA.16816.F32 R60, R96.reuse, R106, R60 ;  /* 0x0000006a603c723c */ /* 0x040fe2000000183c */
[----:B------:R-:W2:Y:S03]  /*6fe0*/  LDSM.16.MT88.4 R104, [R137+0xa000] ;  /* 0x00a000008968783b */ /* 0x000ea60000004200 */
[----:B------:R-:W-:Y:S02]  /*6ff0*/  FFMA.FTZ R123, R18, c[0x0][0x23c], -R119 ;  /* 0x00008f00127b7a23 */ /* 0x000fe40000010877 */
[C---:B------:R-:W-:Y:S02]  /*7000*/  FMUL.FTZ R18, R3.reuse, R90 ;  /* 0x0000005a03127220 */ /* 0x040fe40000410000 */
[C---:B-1----:R-:W-:Y:S02]  /*7010*/  HMMA.16816.F32 R64, R96.reuse, R108, R64 ;  /* 0x0000006c6040723c */ /* 0x042fe40000001840 */
[----:B------:R-:W-:Y:S02]  /*7020*/  MUFU.EX2 R123, R123 ;  /* 0x0000007b007b7308 */ /* 0x000fe40000000800 */
[----:B------:R-:W-:Y:S02]  /*7030*/  FFMA.FTZ R124, R20, c[0x0][0x23c], -R120 ;  /* 0x00008f00147c7a23 */ /* 0x000fe40000010878 */
[----:B------:R-:W-:Y:S02]  /*7040*/  FFMA.FTZ R118, R100, R171, R118 ;  /* 0x000000ab64767223 */ /* 0x000fe40000010076 */
[C---:B------:R-:W-:Y:S01]  /*7050*/  HMMA.16816.F32 R68, R96.reuse, R110, R68 ;  /* 0x0000006e6044723c */ /* 0x040fe20000001844 */
[----:B------:R-:W1:Y:S03]  /*7060*/  LDSM.16.MT88.4 R108, [R136+0xa000] ;  /* 0x00a00000886c783b */ /* 0x000e660000004200 */
[----:B------:R-:W-:Y:S01]  /*7070*/  MUFU.EX2 R124, R124 ;  /* 0x0000007c007c7308 */ /* 0x000fe20000000800 */
[----:B------:R-:W-:Y:S02]  /*7080*/  FFMA.FTZ R117, R3, R170, R117 ;  /* 0x000000aa03757223 */ /* 0x000fe40000010075 */
[----:B------:R-:W-:Y:S01]  /*7090*/  FADD.FTZ R118, R5, R118 ;  /* 0x0000007605767221 */ /* 0x000fe20000010000 */
[C---:B---3--:R-:W-:Y:S04]  /*70a0*/  HMMA.16816.F32 R72, R96.reuse, R112, R72 ;  /* 0x000000706048723c */ /* 0x048fe80000001848 */
[----:B------:R-:W-:Y:S02]  /*70b0*/  FADD.FTZ R6, R6, R117 ;  /* 0x0000007506067221 */ /* 0x000fe40000010000 */
[----:B------:R-:W-:Y:S02]  /*70c0*/  FADD.FTZ R7, R7, R118 ;  /* 0x0000007607077221 */ /* 0x000fe40000010000 */
[C---:B------:R-:W-:Y:S04]  /*70d0*/  HMMA.16816.F32 R76, R96.reuse, R114, R76 ;  /* 0x00000072604c723c */ /* 0x040fe8000000184c */
[--C-:B------:R-:W-:Y:S02]  /*70e0*/  FFMA.FTZ R112, R14, c[0x0][0x23c], -R119.reuse ;  /* 0x00008f000e707a23 */ /* 0x100fe40000010877 */
[----:B------:R-:W-:Y:S02]  /*70f0*/  FMUL.FTZ R14, R3, R94 ;  /* 0x0000005e030e7220 */ /* 0x000fe40000410000 */
[----:B------:R-:W-:Y:S02]  /*7100*/  FFMA.FTZ R113, R15, c[0x0][0x23c], -R119 ;  /* 0x00008f000f717a23 */ /* 0x000fe40000010877 */
[----:B------:R-:W-:Y:S02]  /*7110*/  MUFU.EX2 R112, R112 ;  /* 0x0000007000707308 */ /* 0x000fe40000000800 */
[----:B------:R-:W-:Y:S02]  /*7120*/  FMUL.FTZ R15, R3, R95 ;  /* 0x0000005f030f7220 */ /* 0x000fe40000410000 */
[----:B------:R-:W3:Y:S01]  /*7130*/  LDSM.16.MT88.4 R92, [R140+0x8800] ;  /* 0x008800008c5c783b */ /* 0x000ee20000004200 */
[--C-:B------:R-:W-:Y:S02]  /*7140*/  FFMA.FTZ R114, R16, c[0x0][0x23c], -R120.reuse ;  /* 0x00008f0010727a23 */ /* 0x100fe40000010878 */
[----:B------:R-:W-:Y:S02]  /*7150*/  FFMA.FTZ R115, R17, c[0x0][0x23c], -R120 ;  /* 0x00008f0011737a23 */ /* 0x000fe40000010878 */
[C---:B--2---:R-:W-:Y:S01]  /*7160*/  HMMA.16816.F32 R12, R96.reuse, R104, R12 ;  /* 0x00000068600c723c */ /* 0x044fe2000000180c */
[----:B------:R-:W2:Y:S02]  /*7170*/  MUFU.EX2 R113, R113 ;  /* 0x0000007100717308 */ /* 0x000ea40000000800 */
[----:B------:R-:W-:Y:S01]  /*7180*/  FMUL.FTZ R16, R100, R88 ;  /* 0x0000005864107220 */ /* 0x000fe20000410000 */
[----:B----4-:R-:W-:Y:S01]  /*7190*/  F2FP.PACK_AB R88, R122, R121 ;  /* 0x000000797a58723e */ /* 0x010fe200000000ff */
[----:B------:R-:W-:Y:S02]  /*71a0*/  FMUL.FTZ R17, R100, R89 ;  /* 0x0000005964117220 */ /* 0x000fe40000410000 */
[----:B------:R-:W-:Y:S01]  /*71b0*/  FADD.FTZ R102, R102, R7 ;  /* 0x0000000766667221 */ /* 0x000fe20000010000 */
[C---:B------:R-:W-:Y:S01]  /*71c0*/  HMMA.16816.F32 R80, R96.reuse, R106, R80 ;  /* 0x0000006a6050723c */ /* 0x040fe20000001850 */
[----:B------:R-:W4:Y:S02]  /*71d0*/  LDSM.16.MT88.4 R104, [R138+0x8800] ;  /* 0x008800008a68783b */ /* 0x000f240000004200 */
[----:B------:R-:W-:Y:S01]  /*71e0*/  MUFU.EX2 R114, R114 ;  /* 0x0000007200727308 */ /* 0x000fe20000000800 */
[----:B------:R-:W-:Y:S04]  /*71f0*/  FADD.FTZ R121, R121, R102 ;  /* 0x0000006679797221 */ /* 0x000fe80000010000 */
[C---:B-1----:R-:W-:Y:S04]  /*7200*/  HMMA.16816.F32 R84, R96.reuse, R108, R84 ;  /* 0x0000006c6054723c */ /* 0x042fe80000001854 */
[----:B------:R-:W-:Y:S01]  /*7210*/  FADD.FTZ R121, R122, R121 ;  /* 0x000000797a797221 */ /* 0x000fe20000010000 */
[----:B------:R-:W1:Y:S02]  /*7220*/  MUFU.EX2 R115, R115 ;  /* 0x0000007300737308 */ /* 0x000e640000000800 */
[--C-:B------:R-:W-:Y:S02]  /*7230*/  FFMA.FTZ R108, R19, c[0x0][0x23c], -R119.reuse ;  /* 0x00008f00136c7a23 */ /* 0x100fe40000010877 */
[----:B------:R-:W-:Y:S03]  /*7240*/  FMUL.FTZ R19, R3, R91 ;  /* 0x0000005b03137220 */ /* 0x000fe60000410000 */
[----:B--2---:R-:W-:Y:S01]  /*7250*/  F2FP.PACK_AB R89, R113, R112 ;  /* 0x000000707159723e */ /* 0x004fe200000000ff */
[----:B------:R-:W-:Y:S02]  /*7260*/  FFMA.FTZ R109, R21, c[0x0][0x23c], -R120 ;  /* 0x00008f00156d7a23 */ /* 0x000fe40000010878 */
[----:B------:R-:W2:Y:S01]  /*7270*/  MUFU.EX2 R108, R108 ;  /* 0x0000006c006c7308 */ /* 0x000ea20000000800 */
[----:B------:R-:W-:Y:S01]  /*7280*/  HMMA.16816.F32 R16, R96, R110, R16 ;  /* 0x0000006e6010723c */ /* 0x000fe20000001810 */
[----:B------:R-:W5:Y:S02]  /*7290*/  LDSM.16.MT88.4 R96, [R137+0x8800] ;  /* 0x008800008960783b */ /* 0x000f640000004200 */
[----:B------:R-:W-:Y:S04]  /*72a0*/  FADD.FTZ R3, R103, R6 ;  /* 0x0000000667037221 */ /* 0x000fe80000010000 */
[--C-:B------:R-:W-:Y:S01]  /*72b0*/  FFMA.FTZ R110, R22, c[0x0][0x23c], -R119.reuse ;  /* 0x00008f00166e7a23 */ /* 0x100fe20000010877 */
[----:B------:R-:W-:Y:S01]  /*72c0*/  F2FP.PACK_AB R22, R126, R125 ;  /* 0x0000007d7e16723e */ /* 0x000fe200000000ff */
[----:B------:R-:W-:Y:S01]  /*72d0*/  FFMA.FTZ R111, R23, c[0x0][0x23c], -R119 ;  /* 0x00008f00176f7a23 */ /* 0x000fe20000010877 */
[----:B------:R-:W4:Y:S02]  /*72e0*/  MUFU.EX2 R109, R109 ;  /* 0x0000006d006d7308 */ /* 0x000f240000000800 */
[----:B------:R-:W-:Y:S01]  /*72f0*/  FADD.FTZ R3, R116, R3 ;  /* 0x0000000374037221 */ /* 0x000fe20000010000 */
[C---:B-1----:R-:W-:Y:S01]  /*7300*/  F2FP.PACK_AB R90, R115.reuse, R114 ;  /* 0x00000072735a723e */ /* 0x042fe200000000ff */
[----:B------:R-:W-:Y:S02]  /*7310*/  FADD.FTZ R114, R114, R121 ;  /* 0x0000007972727221 */ /* 0x000fe40000010000 */
[----:B------:R-:W-:Y:S02]  /*7320*/  FADD.FTZ R6, R112, R3 ;  /* 0x0000000370067221 */ /* 0x000fe40000010000 */
[----:B------:R-:W-:Y:S02]  /*7330*/  FADD.FTZ R115, R115, R114 ;  /* 0x0000007273737221 */ /* 0x000fe40000010000 */
[----:B------:R-:W1:Y:S01]  /*7340*/  MUFU.EX2 R110, R110 ;  /* 0x0000006e006e7308 */ /* 0x000e620000000800 */
[----:B------:R-:W-:Y:S01]  /*7350*/  FADD.FTZ R6, R113, R6 ;  /* 0x0000000671067221 */ /* 0x000fe20000010000 */
[C---:B--2---:R-:W-:Y:S03]  /*7360*/  F2FP.PACK_AB R91, R108.reuse, R123 ;  /* 0x0000007b6c5b723e */ /* 0x044fe600000000ff */
[----:B------:R-:W-:Y:S04]  /*7370*/  FADD.FTZ R3, R123, R6 ;  /* 0x000000067b037221 */ /* 0x000fe80000010000 */
[----:B------:R-:W-:Y:S01]  /*7380*/  FADD.FTZ R3, R108, R3 ;  /* 0x000000036c037221 */ /* 0x000fe20000010000 */
[C---:B---3--:R-:W-:Y:S01]  /*7390*/  HMMA.16816.F32 R8, R88.reuse, R92, R8 ;  /* 0x0000005c5808723c */ /* 0x048fe20000001808 */
[----:B------:R-:W2:Y:S04]  /*73a0*/  MUFU.EX2 R111, R111 ;  /* 0x0000006f006f7308 */ /* 0x000ea80000000800 */
[C---:B----4-:R-:W-:Y:S01]  /*73b0*/  F2FP.PACK_AB R20, R109.reuse, R124 ;  /* 0x0000007c6d14723e */ /* 0x050fe200000000ff */
[----:B------:R-:W-:Y:S02]  /*73c0*/  FADD.FTZ R124, R124, R115 ;  /* 0x000000737c7c7221 */ /* 0x000fe40000010000 */
[C---:B------:R-:W-:Y:S01]  /*73d0*/  HMMA.16816.F32 R36, R88.reuse, R94, R36 ;  /* 0x0000005e5824723c */ /* 0x040fe20000001824 */
[----:B------:R-:W3:Y:S03]  /*73e0*/  LDSM.16.MT88.4 R92, [R136+0x8800] ;  /* 0x00880000885c783b */ /* 0x000ee60000004200 */
[----:B------:R-:W-:Y:S02]  /*73f0*/  FADD.FTZ R124, R109, R124 ;  /* 0x0000007c6d7c7221 */ /* 0x000fe40000010000 */
[----:B-1----:R-:W-:Y:S01]  /*7400*/  FADD.FTZ R6, R110, R3 ;  /* 0x000000036e067221 */ /* 0x002fe20000010000 */
[----:B------:R-:W-:Y:S01]  /*7410*/  MOV R3, R0 ;  /* 0x0000000000037202 */ /* 0x000fe20000000f00 */
[C---:B------:R-:W-:Y:S04]  /*7420*/  HMMA.16816.F32 R40, R88.reuse, R104, R40 ;  /* 0x000000685828723c */ /* 0x040fe80000001828 */
[----:B------:R-:W-:Y:S04]  /*7430*/  FADD.FTZ R125, R125, R124 ;  /* 0x0000007c7d7d7221 */ /* 0x000fe80000010000 */
[C---:B------:R-:W-:Y:S01]  /*7440*/  HMMA.16816.F32 R44, R88.reuse, R106, R44 ;  /* 0x0000006a582c723c */ /* 0x040fe2000000182c */
[----:B------:R-:W1:Y:S03]  /*7450*/  LDSM.16.MT88.4 R104, [R140+0xa800] ;  /* 0x00a800008c68783b */ /* 0x000e660000004200 */
[C---:B--2---:R-:W-:Y:S01]  /*7460*/  F2FP.PACK_AB R21, R111.reuse, R110 ;  /* 0x0000006e6f15723e */ /* 0x044fe200000000ff */
[----:B------:R-:W-:Y:S02]  /*7470*/  FADD.FTZ R6, R111, R6 ;  /* 0x000000066f067221 */ /* 0x000fe40000010000 */
[----:B------:R-:W-:Y:S01]  /*7480*/  FADD.FTZ R126, R126, R125 ;  /* 0x0000007d7e7e7221 */ /* 0x000fe20000010000 */
[C---:B-----5:R-:W-:Y:S08]  /*7490*/  HMMA.16816.F32 R48, R88.reuse, R96, R48 ;  /* 0x000000605830723c */ /* 0x060ff00000001830 */
        /* <DEDUP_REMOVED lines=8> */
[C---:B--2---:R-:W-:Y:S08]  /*7520*/  HMMA.16816.F32 R72, R88.reuse, R96, R72 ;  /* 0x000000605848723c */ /* 0x044ff00000001848 */
[C---:B------:R-:W-:Y:S01]  /*7530*/  HMMA.16816.F32 R76, R88.reuse, R98, R76 ;  /* 0x00000062584c723c */ /* 0x040fe2000000184c */
[----:B------:R-:W-:Y:S07]  /*7540*/  LDSM.16.MT88.4 R96, [R138+0x9000] ;  /* 0x009000008a60783b */ /* 0x000fee0000004200 */
[C---:B---3--:R-:W-:Y:S08]  /*7550*/  HMMA.16816.F32 R12, R88.reuse, R92, R12 ;  /* 0x0000005c580c723c */ /* 0x048ff0000000180c */
[C---:B------:R-:W-:Y:S01]  /*7560*/  HMMA.16816.F32 R80, R88.reuse, R94, R80 ;  /* 0x0000005e5850723c */ /* 0x040fe20000001850 */
[----:B------:R-:W2:Y:S07]  /*7570*/  LDSM.16.MT88.4 R92, [R140+0x9000] ;  /* 0x009000008c5c783b */ /* 0x000eae0000004200 */
[C---:B-1----:R-:W-:Y:S07]  /*7580*/  HMMA.16816.F32 R84, R88.reuse, R104, R84 ;  /* 0x000000685854723c */ /* 0x042fee0000001854 */
[--C-:B------:R-:W-:Y:S01]  /*7590*/  FFMA.FTZ R104, R27, c[0x0][0x23c], -R119.reuse ;  /* 0x00008f001b687a23 */ /* 0x100fe20000010877 */
[----:B------:R-:W-:Y:S01]  /*75a0*/  HMMA.16816.F32 R16, R88, R106, R16 ;  /* 0x0000006a5810723c */ /* 0x000fe20000001810 */
[----:B------:R-:W1:Y:S03]  /*75b0*/  LDSM.16.MT88.4 R24, [R137+0x9000] ;  /* 0x009000008918783b */ /* 0x000e660000004200 */
[--C-:B------:R-:W-:Y:S01]  /*75c0*/  FFMA.FTZ R105, R28, c[0x0][0x23c], -R120.reuse ;  /* 0x00008f001c697a23 */ /* 0x100fe20000010878 */
[----:B------:R-:W3:Y:S02]  /*75d0*/  MUFU.EX2 R104, R104 ;  /* 0x0000006800687308 */ /* 0x000ee40000000800 */
[--C-:B------:R-:W-:Y:S02]  /*75e0*/  FFMA.FTZ R106, R29, c[0x0][0x23c], -R120.reuse ;  /* 0x00008f001d6a7a23 */ /* 0x100fe40000010878 */
[----:B------:R-:W4:Y:S03]  /*75f0*/  LDSM.16.MT88.4 R88, [R136+0x9000] ;  /* 0x009000008858783b */ /* 0x000f260000004200 */
[--C-:B------:R-:W-:Y:S02]  /*7600*/  FFMA.FTZ R107, R30, c[0x0][0x23c], -R119.reuse ;  /* 0x00008f001e6b7a23 */ /* 0x100fe40000010877 */
[----:B------:R-:W-:Y:S01]  /*7610*/  FFMA.FTZ R120, R33, c[0x0][0x23c], -R120 ;  /* 0x00008f0021787a23 */ /* 0x000fe20000010878 */
[----:B------:R-:W-:Y:S01]  /*7620*/  MUFU.EX2 R105, R105 ;  /* 0x0000006900697308 */ /* 0x000fe20000000800 */
[----:B------:R-:W-:Y:S01]  /*7630*/  FFMA.FTZ R119, R35, c[0x0][0x23c], -R119 ;  /* 0x00008f0023777a23 */ /* 0x000fe20000010877 */
[----:B------:R-:W-:Y:S08]  /*7640*/  LDSM.16.MT88.4 R28, [R136+0xb000] ;  /* 0x00b00000881c783b */ /* 0x000ff00000004200 */
[----:B------:R-:W-:Y:S01]  /*7650*/  LDSM.16.MT88.4 R32, [R138+0x9800] ;  /* 0x009800008a20783b */ /* 0x000fe20000004200 */
[----:B------:R-:W5:Y:S01]  /*7660*/  MUFU.EX2 R106, R106 ;  /* 0x0000006a006a7308 */ /* 0x000f620000000800 */
[C---:B---3--:R-:W-:Y:S01]  /*7670*/  F2FP.PACK_AB R23, R104.reuse, R127 ;  /* 0x0000007f6817723e */ /* 0x048fe200000000ff */
[----:B------:R-:W-:Y:S04]  /*7680*/  FADD.FTZ R127, R127, R6 ;  /* 0x000000067f7f7221 */ /* 0x000fe80000010000 */
[----:B------:R-:W-:Y:S02]  /*7690*/  FADD.FTZ R104, R104, R127 ;  /* 0x0000007f68687221 */ /* 0x000fe40000010000 */
[C---:B--2---:R-:W-:Y:S02]  /*76a0*/  HMMA.16816.F32 R8, R20.reuse, R92, R8 ;  /* 0x0000005c1408723c */ /* 0x044fe40000001808 */
[----:B------:R-:W2:Y:S06]  /*76b0*/  MUFU.EX2 R107, R107 ;  /* 0x0000006b006b7308 */ /* 0x000eac0000000800 */
[C---:B------:R-:W-:Y:S01]  /*76c0*/  HMMA.16816.F32 R36, R20.reuse, R94, R36 ;  /* 0x0000005e1424723c */ /* 0x040fe20000001824 */
[----:B------:R-:W3:Y:S03]  /*76d0*/  LDSM.16.MT88.4 R92, [R140+0xb000] ;  /* 0x00b000008c5c783b */ /* 0x000ee60000004200 */
[----:B------:R-:W2:Y:S04]  /*76e0*/  MUFU.EX2 R120, R120 ;  /* 0x0000007800787308 */ /* 0x000ea80000000800 */
[C---:B------:R-:W-:Y:S06]  /*76f0*/  HMMA.16816.F32 R40, R20.reuse, R96, R40 ;  /* 0x000000601428723c */ /* 0x040fec0000001828 */
[----:B------:R-:W2:Y:S02]  /*7700*/  MUFU.EX2 R119, R119 ;  /* 0x0000007700777308 */ /* 0x000ea40000000800 */
[C---:B------:R-:W-:Y:S08]  /*7710*/  HMMA.16816.F32 R44, R20.reuse, R98, R44 ;  /* 0x00000062142c723c */ /* 0x040ff0000000182c */
[C---:B-1----:R-:W-:Y:S08]  /*7720*/  HMMA.16816.F32 R48, R20.reuse, R24, R48 ;  /* 0x000000181430723c */ /* 0x042ff00000001830 */
[C---:B------:R-:W-:Y:S01]  /*7730*/  HMMA.16816.F32 R52, R20.reuse, R26, R52 ;  /* 0x0000001a1434723c */ /* 0x040fe20000001834 */
[----:B------:R-:W1:Y:S07]  /*7740*/  LDSM.16.MT88.4 R24, [R138+0xb000] ;  /* 0x00b000008a18783b */ /* 0x000e6e0000004200 */
[C---:B----4-:R-:W-:Y:S08]  /*7750*/  HMMA.16816.F32 R56, R20.reuse, R88, R56 ;  /* 0x000000581438723c */ /* 0x050ff00000001838 */
[C---:B------:R-:W-:Y:S01]  /*7760*/  HMMA.16816.F32 R60, R20.reuse, R90, R60 ;  /* 0x0000005a143c723c */ /* 0x040fe2000000183c */
[----:B------:R-:W4:Y:S07]  /*7770*/  LDSM.16.MT88.4 R88, [R137+0xb000] ;  /* 0x00b000008958783b */ /* 0x000f2e0000004200 */
[C---:B---3--:R-:W-:Y:S08]  /*7780*/  HMMA.16816.F32 R64, R20.reuse, R92, R64 ;  /* 0x0000005c1440723c */ /* 0x048ff00000001840 */
[C---:B------:R-:W-:Y:S01]  /*7790*/  HMMA.16816.F32 R68, R20.reuse, R94, R68 ;  /* 0x0000005e1444723c */ /* 0x040fe20000001844 */
[----:B------:R-:W-:Y:S07]  /*77a0*/  LDSM.16.MT88.4 R92, [R137+0x9800] ;  /* 0x00980000895c783b */ /* 0x000fee0000004200 */
[C---:B-1----:R-:W-:Y:S08]  /*77b0*/  HMMA.16816.F32 R72, R20.reuse, R24, R72 ;  /* 0x000000181448723c */ /* 0x042ff00000001848 */
[C---:B------:R-:W-:Y:S01]  /*77c0*/  HMMA.16816.F32 R76, R20.reuse, R26, R76 ;  /* 0x0000001a144c723c */ /* 0x040fe2000000184c */
[----:B------:R-:W1:Y:S07]  /*77d0*/  LDSM.16.MT88.4 R24, [R140+0x9800] ;  /* 0x009800008c18783b */ /* 0x000e6e0000004200 */
[C---:B----4-:R-:W-:Y:S07]  /*77e0*/  HMMA.16816.F32 R12, R20.reuse, R88, R12 ;  /* 0x00000058140c723c */ /* 0x050fee000000180c */
[----:B-----5:R-:W-:Y:S01]  /*77f0*/  F2FP.PACK_AB R88, R106, R105 ;  /* 0x000000696a58723e */ /* 0x020fe200000000ff */
[C---:B------:R-:W-:Y:S04]  /*7800*/  HMMA.16816.F32 R80, R20.reuse, R90, R80 ;  /* 0x0000005a1450723c */ /* 0x040fe80000001850 */
[----:B--2---:R-:W-:Y:S01]  /*7810*/  F2FP.PACK_AB R89, R172, R107 ;  /* 0x0000006bac59723e */ /* 0x004fe200000000ff */
[----:B------:R-:W-:Y:S02]  /*7820*/  FADD.FTZ R105, R105, R126 ;  /* 0x0000007e69697221 */ /* 0x000fe40000010000 */
[----:B------:R-:W-:Y:S01]  /*7830*/  F2FP.PACK_AB R90, R120, R173 ;  /* 0x000000ad785a723e */ /* 0x000fe200000000ff */
[C---:B------:R-:W-:Y:S04]  /*7840*/  HMMA.16816.F32 R84, R20.reuse, R28, R84 ;  /* 0x0000001c1454723c */ /* 0x040fe80000001854 */
[----:B------:R-:W-:Y:S01]  /*7850*/  F2FP.PACK_AB R91, R119, R174 ;  /* 0x000000ae775b723e */ /* 0x000fe200000000ff */
[----:B------:R-:W-:Y:S02]  /*7860*/  FADD.FTZ R107, R107, R104 ;  /* 0x000000686b6b7221 */ /* 0x000fe40000010000 */
[----:B------:R-:W-:Y:S01]  /*7870*/  FADD.FTZ R106, R106, R105 ;  /* 0x000000696a6a7221 */ /* 0x000fe20000010000 */
[----:B------:R-:W-:Y:S01]  /*7880*/  HMMA.16816.F32 R16, R20, R30, R16 ;  /* 0x0000001e1410723c */ /* 0x000fe20000001810 */
[----:B------:R-:W-:Y:S03]  /*7890*/  LDSM.16.MT88.4 R20, [R140+0xb800] ;  /* 0x00b800008c14783b */ /* 0x000fe60000004200 */
[----:B------:R-:W-:Y:S02]  /*78a0*/  FADD.FTZ R107, R172, R107 ;  /* 0x0000006bac6b7221 */ /* 0x000fe40000010000 */
[----:B------:R-:W-:Y:S02]  /*78b0*/  FADD.FTZ R171, R173, R106 ;  /* 0x0000006aadab7221 */ /* 0x000fe40000010000 */
[----:B------:R-:W-:Y:S01]  /*78c0*/  FADD.FTZ R170, R174, R107 ;  /* 0x0000006baeaa7221 */ /* 0x000fe20000010000 */
[C---:B-1----:R-:W-:Y:S01]  /*78d0*/  HMMA.16816.F32 R96, R88.reuse, R24, R8 ;  /* 0x000000185860723c */ /* 0x042fe20000001808 */
[----:B------:R-:W1:Y:S04]  /*78e0*/  LDSM.16.MT88.4 R8, [R136+0x9800] ;  /* 0x009800008808783b */ /* 0x000e680000004200 */
[----:B------:R-:W-:Y:S02]  /*78f0*/  FADD.FTZ R171, R120, R171 ;  /* 0x000000ab78ab7221 */ /* 0x000fe40000010000 */
[----:B------:R-:W-:Y:S01]  /*7900*/  FADD.FTZ R170, R119, R170 ;  /* 0x000000aa77aa7221 */ /* 0x000fe20000010000 */
[C---:B------:R-:W-:Y:S01]  /*7910*/  HMMA.16816.F32 R36, R88.reuse, R26, R36 ;  /* 0x0000001a5824723c */ /* 0x040fe20000001824 */
[----:B------:R-:W2:Y:S07]  /*7920*/  LDSM.16.MT88.4 R24, [R138+0xb800] ;  /* 0x00b800008a18783b */ /* 0x000eae0000004200 */
[C---:B------:R-:W-:Y:S01]  /*7930*/  HMMA.16816.F32 R40, R88.reuse, R32, R40 ;  /* 0x000000205828723c */ /* 0x040fe20000001828 */
[----:B------:R-:W3:Y:S07]  /*7940*/  LDSM.16.MT88.4 R28, [R137+0xb800] ;  /* 0x00b80000891c783b */ /* 0x000eee0000004200 */
[C---:B------:R-:W-:Y:S08]  /*7950*/  HMMA.16816.F32 R44, R88.reuse, R34, R44 ;  /* 0x00000022582c723c */ /* 0x040ff0000000182c */
[C---:B------:R-:W-:Y:S08]  /*7960*/  HMMA.16816.F32 R48, R88.reuse, R92, R48 ;  /* 0x0000005c5830723c */ /* 0x040ff00000001830 */
[C---:B------:R-:W-:Y:S08]  /*7970*/  HMMA.16816.F32 R52, R88.reuse, R94, R52 ;  /* 0x0000005e5834723c */ /* 0x040ff00000001834 */
[C---:B-1----:R-:W-:Y:S08]  /*7980*/  HMMA.16816.F32 R56, R88.reuse, R8, R56 ;  /* 0x000000085838723c */ /* 0x042ff00000001838 */
[C---:B------:R-:W-:Y:S01]  /*7990*/  HMMA.16816.F32 R60, R88.reuse, R10, R60 ;  /* 0x0000000a583c723c */ /* 0x040fe2000000183c */
[----:B------:R-:W1:Y:S07]  /*79a0*/  LDSM.16.MT88.4 R8, [R136+0xb800] ;  /* 0x00b800008808783b */ /* 0x000e6e0000004200 */
[C---:B------:R-:W-:Y:S08]  /*79b0*/  HMMA.16816.F32 R64, R88.reuse, R20, R64 ;  /* 0x000000145840723c */ /* 0x040ff00000001840 */
[C---:B------:R-:W-:Y:S08]  /*79c0*/  HMMA.16816.F32 R68, R88.reuse, R22, R68 ;  /* 0x000000165844723c */ /* 0x040ff00000001844 */
[C---:B--2---:R-:W-:Y:S08]  /*79d0*/  HMMA.16816.F32 R72, R88.reuse, R24, R72 ;  /* 0x000000185848723c */ /* 0x044ff00000001848 */
[C---:B------:R-:W-:Y:S08]  /*79e0*/  HMMA.16816.F32 R76, R88.reuse, R26, R76 ;  /* 0x0000001a584c723c */ /* 0x040ff0000000184c */
[C---:B---3--:R-:W-:Y:S08]  /*79f0*/  HMMA.16816.F32 R92, R88.reuse, R28, R12 ;  /* 0x0000001c585c723c */ /* 0x048ff0000000180c */
[C---:B------:R-:W-:Y:S08]  /*7a00*/  HMMA.16816.F32 R80, R88.reuse, R30, R80 ;  /* 0x0000001e5850723c */ /* 0x040ff00000001850 */
[C---:B-1----:R-:W-:Y:S08]  /*7a10*/  HMMA.16816.F32 R84, R88.reuse, R8, R84 ;  /* 0x000000085854723c */ /* 0x042ff00000001854 */
[----:B------:R-:W-:Y:S01]  /*7a20*/  HMMA.16816.F32 R88, R88, R10, R16 ;  /* 0x0000000a5858723c */ /* 0x000fe20000001810 */
[----:B------:R-:W-:-:S07]  /*7a30*/  @P0 BRA `(.L_x_486) ;  /* 0xffffe31000000947 */ /* 0x000fce000383ffff */
.L_x_485:
[----:B------:R-:W1:Y:S01]  /*7a40*/  SHFL.BFLY PT, R6, R171, 0x2, 0x1f ;  /* 0x0c401f00ab067f89 */ /* 0x000e6200000e0000 */
[----:B------:R-:W-:Y:S01]  /*7a50*/  MOV R8, 0x3f800000 ;  /* 0x3f80000000087802 */ /* 0x000fe20000000f00 */
[----:B------:R-:W2:Y:S01]  /*7a60*/  LDC.U8 R16, c[0x0][0x328] ;  /* 0x0000ca00ff107b82 */ /* 0x000ea20000000000 */
[----:B------:R-:W-:Y:S01]  /*7a70*/  MOV R9, 0x3f800000 ;  /* 0x3f80000000097802 */ /* 0x000fe20000000f00 */
[----:B------:R-:W3:Y:S01]  /*7a80*/  SHFL.BFLY PT, R3, R170, 0x2, 0x1f ;  /* 0x0c401f00aa037f89 */ /* 0x000ee200000e0000 */
[----:B------:R-:W-:Y:S01]  /*7a90*/  ISETP.NE.AND P0, PT, R150, -0x1, PT ;  /* 0xffffffff9600780c */ /* 0x000fe20003f05270 */
[----:B------:R-:W-:Y:S01]  /*7aa0*/  BSSY B0, `(.L_x_489) ;  /* 0x00000fb000007945 */ /* 0x000fe20003800000 */
[----:B------:R-:W-:Y:S01]  /*7ab0*/  MOV R14, 0x40 ;  /* 0x00000040000e7802 */ /* 0x000fe20000000f00 */
[----:B-1----:R-:W-:-:S02]  /*7ac0*/  FADD.FTZ R6, R6, R171 ;  /* 0x000000ab06067221 */ /* 0x002fc40000010000 */
[----:B---3--:R-:W-:-:S03]  /*7ad0*/  FADD.FTZ R3, R3, R170 ;  /* 0x000000aa03037221 */ /* 0x008fc60000010000 */
[----:B------:R-:W1:Y:S04]  /*7ae0*/  SHFL.BFLY PT, R5, R6, 0x1, 0x1f ;  /* 0x0c201f0006057f89 */ /* 0x000e6800000e0000 */
[----:B------:R-:W3:Y:S01]  /*7af0*/  SHFL.BFLY PT, R4, R3, 0x1, 0x1f ;  /* 0x0c201f0003047f89 */ /* 0x000ee200000e0000 */
[----:B-1----:R-:W-:Y:S02]  /*7b00*/  FADD.FTZ R5, R6, R5 ;  /* 0x0000000506057221 */ /* 0x002fe40000010000 */
[----:B------:R-:W-:-:S03]  /*7b10*/  @P0 IMAD.WIDE.U32 R6, R150, c[0x0][0x1e8], RZ ;  /* 0x00007a0096060a25 */ /* 0x000fc600078e00ff */
[----:B------:R-:W-:Y:S01]  /*7b20*/  FSETP.NE.FTZ.AND P5, PT, R5, RZ, PT ;  /* 0x000000ff0500720b */ /* 0x000fe20003fb5000 */
[----:B---3--:R-:W-:Y:S02]  /*7b30*/  FADD.FTZ R4, R3, R4 ;  /* 0x0000000403047221 */ /* 0x008fe40000010000 */
[----:B------:R-:W1:Y:S01]  /*7b40*/  S2R R3, SR_TID.X ;  /* 0x0000000000037919 */ /* 0x000e620000002100 */
[----:B------:R-:W-:Y:S02]  /*7b50*/  @P0 IMAD R7, R150, c[0x0][0x1ec], R7 ;  /* 0x00007b0096070a24 */ /* 0x000fe400078e0207 */
[----:B------:R-:W-:-:S07]  /*7b60*/  FSETP.NE.FTZ.AND P4, PT, R4, RZ, PT ;  /* 0x000000ff0400720b */ /* 0x000fce0003f95000 */
[----:B------:R-:W3:Y:S08]  /*7b70*/  @P5 MUFU.RCP R8, R5 ;  /* 0x0000000500085308 */ /* 0x000ef00000001000 */
[----:B------:R-:W4:Y:S01]  /*7b80*/  @P4 MUFU.RCP R9, R4 ;  /* 0x0000000400094308 */ /* 0x000f220000001000 */
[----:B---3--:R-:W-:-:S07]  /*7b90*/  FMUL.FTZ R96, R8, R96 ;  /* 0x0000006008607220 */ /* 0x008fce0000410000 */
[----:B------:R-:W-:Y:S01]  /*7ba0*/  @P4 MUFU.LG2 R4, R4 ;  /* 0x0000000400044308 */ /* 0x000fe20000000c00 */
[C---:B------:R-:W-:Y:S02]  /*7bb0*/  FMUL.FTZ R97, R8.reuse, R97 ;  /* 0x0000006108617220 */ /* 0x040fe40000410000 */
[C---:B------:R-:W-:Y:S02]  /*7bc0*/  FMUL.FTZ R36, R8.reuse, R36 ;  /* 0x0000002408247220 */ /* 0x040fe40000410000 */
[C---:B------:R-:W-:Y:S01]  /*7bd0*/  FMUL.FTZ R37, R8.reuse, R37 ;  /* 0x0000002508257220 */ /* 0x040fe20000410000 */
[----:B------:R-:W-:Y:S01]  /*7be0*/  F2FP.PACK_AB R96, R97, R96 ;  /* 0x000000606160723e */ /* 0x000fe200000000ff */
[C---:B------:R-:W-:Y:S01]  /*7bf0*/  FMUL.FTZ R40, R8.reuse, R40 ;  /* 0x0000002808287220 */ /* 0x040fe20000410000 */
[----:B------:R-:W3:Y:S01]  /*7c00*/  @P5 MUFU.LG2 R5, R5 ;  /* 0x0000000500055308 */ /* 0x000ee20000000c00 */
        /* <DEDUP_REMOVED lines=40> */
[----:B-1----:R-:W-:Y:S01]  /*7e90*/  SHF.R.S32.HI R8, RZ, 0x1f, R3 ;  /* 0x0000001fff087819 */ /* 0x002fe20000011403 */
[----:B----4-:R-:W-:Y:S01]  /*7ea0*/  FMUL.FTZ R99, R9, R99 ;  /* 0x0000006309637220 */ /* 0x010fe20000410000 */
[----:B------:R-:W-:Y:S01]  /*7eb0*/  F2FP.PACK_AB R84, R85, R84 ;  /* 0x000000545554723e */ /* 0x000fe200000000ff */
[C---:B------:R-:W-:Y:S01]  /*7ec0*/  FMUL.FTZ R98, R9.reuse, R98 ;  /* 0x0000006209627220 */ /* 0x040fe20000410000 */
[----:B------:R-:W-:Y:S01]  /*7ed0*/  LEA.HI R10, R8, R3, RZ, 0x2 ;  /* 0x00000003080a7211 */ /* 0x000fe200078f10ff */
[----:B------:R-:W-:Y:S01]  /*7ee0*/  FMUL.FTZ R39, R9, R39 ;  /* 0x0000002709277220 */ /* 0x000fe20000410000 */
[----:B------:R-:W-:Y:S01]  /*7ef0*/  F2FP.PACK_AB R88, R89, R88 ;  /* 0x000000585958723e */ /* 0x000fe200000000ff */
[C---:B------:R-:W-:Y:S01]  /*7f00*/  FMUL.FTZ R38, R9.reuse, R38 ;  /* 0x0000002609267220 */ /* 0x040fe20000410000 */
[--C-:B------:R-:W-:Y:S01]  /*7f10*/  SHF.R.S32.HI R12, RZ, 0x2, R10.reuse ;  /* 0x00000002ff0c7819 */ /* 0x100fe2000001140a */
[C---:B------:R-:W-:Y:S01]  /*7f20*/  FMUL.FTZ R43, R9.reuse, R43 ;  /* 0x0000002b092b7220 */ /* 0x040fe20000410000 */
[----:B------:R-:W-:Y:S01]  /*7f30*/  SHF.R.S32.HI R11, RZ, 0x1f, R10 ;  /* 0x0000001fff0b7819 */ /* 0x000fe2000001140a */
[C---:B------:R-:W-:Y:S01]  /*7f40*/  FMUL.FTZ R42, R9.reuse, R42 ;  /* 0x0000002a092a7220 */ /* 0x040fe20000410000 */
[----:B------:R-:W-:Y:S01]  /*7f50*/  LOP3.LUT R10, R10, 0x3ffffffc, RZ, 0xc0, !PT ;  /* 0x3ffffffc0a0a7812 */ /* 0x000fe200078ec0ff */
[----:B------:R-:W-:Y:S01]  /*7f60*/  FMUL.FTZ R47, R9, R47 ;  /* 0x0000002f092f7220 */ /* 0x000fe20000410000 */
[----:B------:R-:W-:Y:S01]  /*7f70*/  LEA.HI R11, R11, R12, RZ, 0x3 ;  /* 0x0000000c0b0b7211 */ /* 0x000fe200078f18ff */
[C---:B------:R-:W-:Y:S01]  /*7f80*/  FMUL.FTZ R46, R9.reuse, R46 ;  /* 0x0000002e092e7220 */ /* 0x040fe20000410000 */
[----:B------:R-:W-:Y:S01]  /*7f90*/  IADD3 R13, -R10, R3, RZ ;  /* 0x000000030a0d7210 */ /* 0x000fe20007ffe1ff */
[----:B------:R-:W-:Y:S01]  /*7fa0*/  FMUL.FTZ R51, R9, R51 ;  /* 0x0000003309337220 */ /* 0x000fe20000410000 */
[----:B------:R-:W-:Y:S01]  /*7fb0*/  LOP3.LUT R11, R11, 0xfffffff8, RZ, 0xc0, !PT ;  /* 0xfffffff80b0b7812 */ /* 0x000fe200078ec0ff */
[----:B------:R-:W-:Y:S01]  /*7fc0*/  FMUL.FTZ R50, R9, R50 ;  /* 0x0000003209327220 */ /* 0x000fe20000410000 */
[----:B------:R-:W-:Y:S01]  /*7fd0*/  F2FP.PACK_AB R98, R99, R98 ;  /* 0x000000626362723e */ /* 0x000fe200000000ff */
[----:B------:R-:W-:Y:S01]  /*7fe0*/  FMUL.FTZ R55, R9, R55 ;  /* 0x0000003709377220 */ /* 0x000fe20000410000 */
[----:B------:R-:W-:Y:S01]  /*7ff0*/  F2FP.PACK_AB R38, R39, R38 ;  /* 0x000000262726723e */ /* 0x000fe200000000ff */
[----:B------:R-:W-:Y:S01]  /*8000*/  IMAD.IADD R11, R12, 0x1, -R11 ;  /* 0x000000010c0b7824 */ /* 0x000fe200078e0a0b */
[----:B------:R-:W-:Y:S01]  /*8010*/  F2FP.PACK_AB R42, R43, R42 ;  /* 0x0000002a2b2a723e */ /* 0x000fe200000000ff */
[----:B------:R-:W-:Y:S01]  /*8020*/  FMUL.FTZ R54, R9, R54 ;  /* 0x0000003609367220 */ /* 0x000fe20000410000 */
[----:B------:R-:W-:Y:S01]  /*8030*/  F2FP.PACK_AB R46, R47, R46 ;  /* 0x0000002e2f2e723e */ /* 0x000fe200000000ff */
[----:B------:R-:W-:Y:S01]  /*8040*/  FMUL.FTZ R59, R9, R59 ;  /* 0x0000003b093b7220 */ /* 0x000fe20000410000 */
[----:B------:R-:W-:Y:S01]  /*8050*/  SHF.L.U32 R12, R11, 0x6, RZ ;  /* 0x000000060b0c7819 */ /* 0x000fe200000006ff */
[----:B------:R-:W-:Y:S01]  /*8060*/  FMUL.FTZ R58, R9, R58 ;  /* 0x0000003a093a7220 */ /* 0x000fe20000410000 */
[----:B------:R-:W-:Y:S01]  /*8070*/  LOP3.LUT R10, R11, 0x1, RZ, 0xc0, !PT ;  /* 0x000000010b0a7812 */ /* 0x000fe200078ec0ff */
[C---:B------:R-:W-:Y:S01]  /*8080*/  FMUL.FTZ R63, R9.reuse, R63 ;  /* 0x0000003f093f7220 */ /* 0x040fe20000410000 */
[----:B------:R-:W-:Y:S01]  /*8090*/  LOP3.LUT R12, R12, 0x1c0, RZ, 0xc0, !PT ;  /* 0x000001c00c0c7812 */ /* 0x000fe200078ec0ff */
[C---:B------:R-:W-:Y:S01]  /*80a0*/  FMUL.FTZ R62, R9.reuse, R62 ;  /* 0x0000003e093e7220 */ /* 0x040fe20000410000 */
[----:B------:R-:W-:Y:S01]  /*80b0*/  ISETP.NE.U32.AND P3, PT, R10, 0x1, PT ;  /* 0x000000010a00780c */ /* 0x000fe20003f65070 */
[C---:B------:R-:W-:Y:S01]  /*80c0*/  FMUL.FTZ R67, R9.reuse, R67 ;  /* 0x0000004309437220 */ /* 0x040fe20000410000 */
[----:B------:R-:W-:Y:S01]  /*80d0*/  LEA.HI R12, R12, R12, RZ, 0x1d ;  /* 0x0000000c0c0c7211 */ /* 0x000fe200078fe8ff */
[----:B------:R-:W-:Y:S01]  /*80e0*/  FMUL.FTZ R66, R9, R66 ;  /* 0x0000004209427220 */ /* 0x000fe20000410000 */
[----:B------:R-:W-:Y:S01]  /*80f0*/  R2P PR, R11, 0x6 ;  /* 0x000000060b007804 */ /* 0x000fe20000000000 */
[----:B------:R-:W-:Y:S01]  /*8100*/  FMUL.FTZ R71, R9, R71 ;  /* 0x0000004709477220 */ /* 0x000fe20000410000 */
[----:B------:R-:W-:Y:S01]  /*8110*/  F2FP.PACK_AB R50, R51, R50 ;  /* 0x000000323332723e */ /* 0x000fe200000000ff */
[----:B------:R-:W-:Y:S01]  /*8120*/  FMUL.FTZ R70, R9, R70 ;  /* 0x0000004609467220 */ /* 0x000fe20000410000 */
[----:B------:R-:W-:Y:S01]  /*8130*/  F2FP.PACK_AB R54, R55, R54 ;  /* 0x000000363736723e */ /* 0x000fe200000000ff */
[C---:B------:R-:W-:Y:S01]  /*8140*/  FMUL.FTZ R75, R9.reuse, R75 ;  /* 0x0000004b094b7220 */ /* 0x040fe20000410000 */
[----:B------:R-:W-:Y:S01]  /*8150*/  SEL R14, R14, 0xffffffc0, !P2 ;  /* 0xffffffc00e0e7807 */ /* 0x000fe20005000000 */
[----:B------:R-:W-:Y:S01]  /*8160*/  FMUL.FTZ R74, R9, R74 ;  /* 0x0000004a094a7220 */ /* 0x000fe20000410000 */
[----:B------:R-:W-:Y:S01]  /*8170*/  F2FP.PACK_AB R58, R59, R58 ;  /* 0x0000003a3b3a723e */ /* 0x000fe200000000ff */
        /* <DEDUP_REMOVED lines=12> */
[C---:B------:R-:W-:Y:S01]  /*8240*/  FMUL.FTZ R87, R9.reuse, R87 ;  /* 0x0000005709577220 */ /* 0x040fe20000410000 */
[----:B--2---:R-:W-:Y:S01]  /*8250*/  ISETP.NE.AND P2, PT, R16, RZ, PT ;  /* 0x000000ff1000720c */ /* 0x004fe20003f45270 */
[----:B------:R-:W-:Y:S01]  /*8260*/  FMUL.FTZ R86, R9, R86 ;  /* 0x0000005609567220 */ /* 0x000fe20000410000 */
[----:B------:R-:W-:Y:S01]  /*8270*/  F2FP.PACK_AB R82, R83, R82 ;  /* 0x000000525352723e */ /* 0x000fe200000000ff */
[----:B------:R-:W-:-:S02]  /*8280*/  FMUL.FTZ R91, R9, R91 ;  /* 0x0000005b095b7220 */ /* 0x000fc40000410000 */
[----:B------:R-:W-:Y:S01]  /*8290*/  FMUL.FTZ R90, R9, R90 ;  /* 0x0000005a095a7220 */ /* 0x000fe20000410000 */
[----:B------:R-:W-:Y:S01]  /*82a0*/  LEA.HI R9, R8, R3, RZ, 0x5 ;  /* 0x0000000308097211 */ /* 0x000fe200078f28ff */
[----:B------:R-:W-:Y:S01]  /*82b0*/  IMAD.MOV.U32 R10, RZ, RZ, 0x20 ;  /* 0x00000020ff0a7424 */ /* 0x000fe200078e00ff */
[----:B------:R-:W-:Y:S01]  /*82c0*/  F2FP.PACK_AB R86, R87, R86 ;  /* 0x000000565756723e */ /* 0x000fe200000000ff */
[----:B---3--:R-:W-:Y:S01]  /*82d0*/  @P5 FMUL.FTZ R5, R5, 0.69314718246459960938 ;  /* 0x3f31721805055820 */ /* 0x008fe20000410000 */
[----:B------:R-:W-:Y:S02]  /*82e0*/  SHF.R.S32.HI R8, RZ, 0x5, R9 ;  /* 0x00000005ff087819 */ /* 0x000fe40000011409 */
[----:B------:R-:W-:Y:S02]  /*82f0*/  SEL R10, R10, 0xffffffe0, !P1 ;  /* 0xffffffe00a0a7807 */ /* 0x000fe40004800000 */
[----:B------:R-:W-:Y:S01]  /*8300*/  F2FP.PACK_AB R90, R91, R90 ;  /* 0x0000005a5b5a723e */ /* 0x000fe200000000ff */
[----:B------:R-:W-:-:S05]  /*8310*/  IMAD R13, R8, 0x200, R13 ;  /* 0x00000200080d7824 */ /* 0x000fca00078e020d */
[----:B------:R-:W-:-:S04]  /*8320*/  LEA R12, R13, R12, 0x1 ;  /* 0x0000000c0d0c7211 */ /* 0x000fc800078e08ff */
[----:B------:R-:W-:Y:S02]  /*8330*/  SHF.L.U32 R13, R12, 0x1, RZ ;  /* 0x000000010c0d7819 */ /* 0x000fe400000006ff */
[----:B------:R-:W1:Y:S02]  /*8340*/  LDC.U8 R12, c[0x0][0x329] ;  /* 0x0000ca40ff0c7b82 */ /* 0x000e640000000000 */
[C---:B------:R-:W-:Y:S01]  /*8350*/  IADD3 R11, R13.reuse, -0x10, RZ ;  /* 0xfffffff00d0b7810 */ /* 0x040fe20007ffe0ff */
[----:B------:R-:W-:Y:S01]  /*8360*/  STS [R13], R96 ;  /* 0x000000600d007388 */ /* 0x000fe20000000800 */
[C---:B------:R-:W-:Y:S02]  /*8370*/  @P3 IADD3 R11, R13.reuse, 0x10, RZ ;  /* 0x000000100d0b3810 */ /* 0x040fe40007ffe0ff */
[C---:B------:R-:W-:Y:S01]  /*8380*/  IADD3 R15, R13.reuse, R10, RZ ;  /* 0x0000000a0d0f7210 */ /* 0x040fe20007ffe0ff */
[----:B------:R-:W-:Y:S01]  /*8390*/  STS [R13+0x400], R98 ;  /* 0x000400620d007388 */ /* 0x000fe20000000800 */
[----:B------:R-:W-:Y:S01]  /*83a0*/  IADD3 R19, R13, R14, RZ ;  /* 0x0000000e0d137210 */ /* 0x000fe20007ffe0ff */
[----:B------:R-:W-:Y:S01]  /*83b0*/  IMAD.IADD R17, R10, 0x1, R11 ;  /* 0x000000010a117824 */ /* 0x000fe200078e020b */
[----:B------:R-:W-:Y:S01]  /*83c0*/  IADD3 R21, R14, R11, RZ ;  /* 0x0000000b0e157210 */ /* 0x000fe20007ffe0ff */
[----:B------:R-:W-:Y:S01]  /*83d0*/  STS [R11], R36 ;  /* 0x000000240b007388 */ /* 0x000fe20000000800 */
[----:B------:R-:W-:-:S02]  /*83e0*/  IMAD.IADD R23, R15, 0x1, R14 ;  /* 0x000000010f177824 */ /* 0x000fc400078e020e */
[----:B------:R-:W-:Y:S01]  /*83f0*/  IADD3 R25, R17, R14, RZ ;  /* 0x0000000e11197210 */ /* 0x000fe20007ffe0ff */
[----:B------:R-:W-:Y:S04]  /*8400*/  STS [R11+0x400], R38 ;  /* 0x000400260b007388 */ /* 0x000fe80000000800 */
[----:B------:R-:W-:Y:S04]  /*8410*/  STS [R15], R40 ;  /* 0x000000280f007388 */ /* 0x000fe80000000800 */
[----:B------:R-:W-:Y:S01]  /*8420*/  STS [R15+0x400], R42 ;  /* 0x0004002a0f007388 */ /* 0x000fe20000000800 */
[----:B-1----:R-:W-:-:S02]  /*8430*/  ISETP.NE.AND P1, PT, R12, RZ, PT ;  /* 0x000000ff0c00720c */ /* 0x002fc40003f25270 */
[----:B------:R-:W-:Y:S01]  /*8440*/  ISETP.NE.OR P3, PT, R12, RZ, !P2 ;  /* 0x000000ff0c00720c */ /* 0x000fe20005765670 */
[----:B------:R-:W-:Y:S04]  /*8450*/  STS [R17], R44 ;  /* 0x0000002c11007388 */ /* 0x000fe80000000800 */
[----:B------:R1:W-:Y:S04]  /*8460*/  STS [R17+0x400], R46 ;  /* 0x0004002e11007388 */ /* 0x0003e80000000800 */
[----:B------:R2:W-:Y:S02]  /*8470*/  STS [R19], R48 ;  /* 0x0000003013007388 */ /* 0x0005e40000000800 */
[----:B------:R-:W-:-:S02]  /*8480*/  @P1 IMAD.MOV.U32 R45, RZ, RZ, 0x1 ;  /* 0x00000001ff2d1424 */ /* 0x000fc400078e00ff */
[----:B------:R3:W-:Y:S04]  /*8490*/  STS [R19+0x400], R50 ;  /* 0x0004003213007388 */ /* 0x0007e80000000800 */
[----:B------:R-:W-:Y:S04]  /*84a0*/  STS [R21], R52 ;  /* 0x0000003415007388 */ /* 0x000fe80000000800 */
[----:B------:R-:W-:Y:S04]  /*84b0*/  STS [R21+0x400], R54 ;  /* 0x0004003615007388 */ /* 0x000fe80000000800 */
[----:B------:R-:W3:Y:S04]  /*84c0*/  S2R R10, SR_CTAID.Y ;  /* 0x00000000000a7919 */ /* 0x000ee80000002600 */
[----:B------:R-:W-:Y:S01]  /*84d0*/  STS [R23], R56 ;  /* 0x0000003817007388 */ /* 0x000fe20000000800 */
[----:B-1----:R-:W-:-:S03]  /*84e0*/  @P1 MOV R46, c[0x0][0x210] ;  /* 0x00008400002e1a02 */ /* 0x002fc60000000f00 */
[----:B------:R-:W-:Y:S01]  /*84f0*/  STS [R23+0x400], R58 ;  /* 0x0004003a17007388 */ /* 0x000fe20000000800 */
[----:B--2---:R-:W-:Y:S01]  /*8500*/  LOP3.LUT R48, R9, 0xffffffe0, RZ, 0xc0, !PT ;  /* 0xffffffe009307812 */ /* 0x004fe200078ec0ff */
[----:B------:R-:W-:Y:S02]  /*8510*/  @P1 IMAD R46, R46, c[0x0][0x214], RZ ;  /* 0x000085002e2e1a24 */ /* 0x000fe400078e02ff */
[----:B------:R-:W-:Y:S01]  /*8520*/  STS [R25], R60 ;  /* 0x0000003c19007388 */ /* 0x000fe20000000800 */
[----:B------:R-:W-:Y:S02]  /*8530*/  IADD3 R48, -R48, R3, RZ ;  /* 0x0000000330307210 */ /* 0x000fe40007ffe1ff */
[----:B------:R-:W-:Y:S01]  /*8540*/  SHF.R.S32.HI R3, RZ, 0x1f, R8 ;  /* 0x0000001fff037819 */ /* 0x000fe20000011408 */
[----:B------:R-:W-:Y:S03]  /*8550*/  STS [R25+0x400], R62 ;  /* 0x0004003e19007388 */ /* 0x000fe60000000800 */
[----:B------:R-:W-:Y:S01]  /*8560*/  LEA.HI R3, R3, R8, RZ, 0x2 ;  /* 0x0000000803037211 */ /* 0x000fe200078f10ff */
[----:B------:R-:W-:Y:S03]  /*8570*/  STS [R13+0x2000], R64 ;  /* 0x002000400d007388 */ /* 0x000fe60000000800 */
[----:B------:R-:W-:Y:S01]  /*8580*/  LOP3.LUT R3, R3, 0xffffffc, RZ, 0xc0, !PT ;  /* 0x0ffffffc03037812 */ /* 0x000fe200078ec0ff */
[----:B------:R1:W-:Y:S01]  /*8590*/  STS [R13+0x2400], R66 ;  /* 0x002400420d007388 */ /* 0x0003e20000000800 */
[----:B---3--:R-:W-:-:S02]  /*85a0*/  @!P0 IMAD.WIDE.U32 R50, R10, c[0x0][0x1e0], RZ ;  /* 0x000078000a328a25 */ /* 0x008fc400078e00ff */
[----:B------:R-:W-:Y:S01]  /*85b0*/  IADD3 R8, R8, -R3, RZ ;  /* 0x8000000308087210 */ /* 0x000fe20007ffe0ff */
[----:B------:R-:W-:Y:S01]  /*85c0*/  STS [R11+0x2000], R68 ;  /* 0x002000440b007388 */ /* 0x000fe20000000800 */
[----:B------:R-:W-:Y:S01]  /*85d0*/  @!P3 IMAD R47, R10, c[0x0][0x214], RZ ;  /* 0x000085000a2fba24 */ /* 0x000fe200078e02ff */
[----:B------:R-:W-:Y:S01]  /*85e0*/  @!P0 MOV R6, R50 ;  /* 0x0000003200068202 */ /* 0x000fe20000000f00 */
[----:B------:R-:W-:Y:S01]  /*85f0*/  IMAD.MOV.U32 R3, RZ, RZ, 0x7f800000 ;  /* 0x7f800000ff037424 */ /* 0x000fe200078e00ff */
[----:B------:R2:W-:Y:S01]  /*8600*/  STS [R11+0x2400], R70 ;  /* 0x002400460b007388 */ /* 0x0005e20000000800 */
[----:B------:R-:W-:Y:S01]  /*8610*/  @P5 FFMA.FTZ R3, R2, c[0x0][0x238], R5 ;  /* 0x00008e0002035a23 */ /* 0x000fe20000010005 */
[----:B------:R-:W-:Y:S02]  /*8620*/  @!P3 SEL R47, R47, R150, !P0 ;  /* 0x000000962f2fb207 */ /* 0x000fe40004000000 */
[----:B------:R3:W-:Y:S01]  /*8630*/  STS [R15+0x2000], R72 ;  /* 0x002000480f007388 */ /* 0x0007e20000000800 */
[----:B------:R-:W-:-:S03]  /*8640*/  LEA R8, R8, R155, 0x4 ;  /* 0x0000009b08087211 */ /* 0x000fc600078e20ff */
[----:B------:R3:W-:Y:S04]  /*8650*/  STS [R15+0x2400], R74 ;  /* 0x0024004a0f007388 */ /* 0x0007e80000000800 */
[----:B------:R3:W-:Y:S04]  /*8660*/  STS [R17+0x2000], R76 ;  /* 0x0020004c11007388 */ /* 0x0007e80000000800 */
[----:B------:R3:W-:Y:S01]  /*8670*/  STS [R17+0x2400], R78 ;  /* 0x0024004e11007388 */ /* 0x0007e20000000800 */
[----:B-1----:R-:W-:-:S03]  /*8680*/  @!P0 SHF.R.S32.HI R13, RZ, 0x1f, R10 ;  /* 0x0000001fff0d8819 */ /* 0x002fc6000001140a */
[----:B------:R3:W-:Y:S02]  /*8690*/  STS [R19+0x2000], R92 ;  /* 0x0020005c13007388 */ /* 0x0007e40000000800 */
[----:B------:R-:W-:Y:S02]  /*86a0*/  @!P0 IMAD R13, R13, c[0x0][0x1e0], RZ ;  /* 0x000078000d0d8a24 */ /* 0x000fe400078e02ff */
[----:B------:R3:W-:Y:S01]  /*86b0*/  STS [R19+0x2400], R94 ;  /* 0x0024005e13007388 */ /* 0x0007e20000000800 */
[----:B--2---:R-:W-:Y:S01]  /*86c0*/  @!P1 MOV R11, c[0x0][0x214] ;  /* 0x00008500000b9a02 */ /* 0x004fe20000000f00 */
[----:B------:R-:W-:Y:S02]  /*86d0*/  @!P0 IMAD R9, R10, c[0x0][0x1e4], R13 ;  /* 0x000079000a098a24 */ /* 0x000fe400078e020d */
[----:B------:R3:W-:Y:S01]  /*86e0*/  STS [R21+0x2000], R80 ;  /* 0x0020005015007388 */ /* 0x0007e20000000800 */
[----:B------:R-:W-:Y:S02]  /*86f0*/  @!P1 SEL R46, R11, c[0x0][0x234], !P2 ;  /* 0x00008d000b2e9a07 */ /* 0x000fe40005000000 */
[----:B------:R-:W-:Y:S01]  /*8700*/  @!P0 IADD3 R7, R51, R9, RZ ;  /* 0x0000000933078210 */ /* 0x000fe20007ffe0ff */
[----:B------:R3:W-:Y:S01]  /*8710*/  STS [R21+0x2400], R82 ;  /* 0x0024005215007388 */ /* 0x0007e20000000800 */
[----:B------:R-:W-:Y:S01]  /*8720*/  @P1 IMAD.MOV.U32 R9, RZ, RZ, c[0x0][0x210] ;  /* 0x00008400ff091624 */ /* 0x000fe200078e00ff */
[----:B------:R-:W-:Y:S01]  /*8730*/  @!P1 MOV R9, 0x1 ;  /* 0x0000000100099802 */ /* 0x000fe20000000f00 */
[----:B------:R-:W-:Y:S01]  /*8740*/  @!P1 IMAD R45, R46, c[0x0][0x1c0], RZ ;  /* 0x000070002e2d9a24 */ /* 0x000fe200078e02ff */
[----:B------:R3:W-:Y:S01]  /*8750*/  STS [R23+0x2000], R84 ;  /* 0x0020005417007388 */ /* 0x0007e20000000800 */
[----:B------:R-:W-:Y:S01]  /*8760*/  LOP3.LUT P0, RZ, R48, 0x3, RZ, 0xc0, !PT ;  /* 0x0000000330ff7812 */ /* 0x000fe2000780c0ff */
[----:B------:R-:W-:Y:S01]  /*8770*/  CS2R R50, SRZ ;  /* 0x0000000000327805 */ /* 0x000fe2000001ff00 */
[----:B------:R-:W-:Y:S01]  /*8780*/  IMAD R45, R10, R45, RZ ;  /* 0x0000002d0a2d7224 */ /* 0x000fe200078e02ff */
[----:B------:R3:W-:Y:S01]  /*8790*/  STS [R23+0x2400], R86 ;  /* 0x0024005617007388 */ /* 0x0007e20000000800 */
[----:B------:R-:W-:-:S02]  /*87a0*/  @!P3 MOV R50, R47 ;  /* 0x0000002f0032b202 */ /* 0x000fc40000000f00 */
[----:B------:R-:W-:Y:S01]  /*87b0*/  @!P3 SHF.R.S32.HI R51, RZ, 0x1f, R47 ;  /* 0x0000001fff33b819 */ /* 0x000fe2000001142f */
[----:B------:R3:W-:Y:S01]  /*87c0*/  STS [R25+0x2000], R88 ;  /* 0x0020005819007388 */ /* 0x0007e20000000800 */
[----:B------:R-:W-:Y:S01]  /*87d0*/  SEL R45, R45, RZ, P3 ;  /* 0x000000ff2d2d7207 */ /* 0x000fe20001800000 */
[----:B------:R-:W-:Y:S02]  /*87e0*/  @P4 FMUL.FTZ R47, R4, 0.69314718246459960938 ;  /* 0x3f317218042f4820 */ /* 0x000fe40000410000 */
[----:B------:R3:W-:Y:S04]  /*87f0*/  STS [R25+0x2400], R90 ;  /* 0x0024005a19007388 */ /* 0x0007e80000000800 */
[----:B------:R-:W-:Y:S06]  /*8800*/  BAR.SYNC.DEFER_BLOCKING 0x0 ;  /* 0x0000000000007b1d */ /* 0x000fec0000010000 */
[----:B------:R-:W1:Y:S04]  /*8810*/  S2R R44, SR_CTAID.X ;  /* 0x00000000002c7919 */ /* 0x000e680000002500 */
[----:B------:R-:W2:Y:S04]  /*8820*/  S2R R11, SR_CTAID.Z ;  /* 0x00000000000b7919 */ /* 0x000ea80000002700 */
[----:B------:R3:W4:Y:S04]  /*8830*/  LDS.128 R36, [R151] ;  /* 0x0000000097247984 */ /* 0x0007280000000c00 */
[----:B------:R3:W3:Y:S01]  /*8840*/  LDS.128 R32, [R151+0x800] ;  /* 0x0008000097207984 */ /* 0x0006e20000000c00 */
[----:B-1----:R-:W-:-:S03]  /*8850*/  IMAD R10, R44, R9, RZ ;  /* 0x000000092c0a7224 */ /* 0x002fc600078e02ff */
[----:B------:R1:W1:Y:S01]  /*8860*/  LDS.128 R28, [R151+0x1000] ;  /* 0x00100000971c7984 */ /* 0x0002620000000c00 */
[----:B--2---:R-:W-:Y:S01]  /*8870*/  IMAD R45, R11, R46, R45 ;  /* 0x0000002e0b2d7224 */ /* 0x004fe200078e022d */
[----:B------:R-:W-:Y:S02]  /*8880*/  SHF.L.U32 R10, R10, 0x6, RZ ;  /* 0x000000060a0a7819 */ /* 0x000fe400000006ff */
[----:B------:R2:W1:Y:S01]  /*8890*/  LDS.128 R24, [R151+0x1800] ;  /* 0x0018000097187984 */ /* 0x0004620000000c00 */
[----:B------:R-:W-:Y:S01]  /*88a0*/  MOV R46, 0x7f800000 ;  /* 0x7f800000002e7802 */ /* 0x000fe20000000f00 */
[----:B------:R-:W-:Y:S01]  /*88b0*/  @P4 FFMA.FTZ R46, R0, c[0x0][0x238], R47 ;  /* 0x00008e00002e4a23 */ /* 0x000fe2000001002f */
[--C-:B------:R-:W-:Y:S01]  /*88c0*/  IADD3 R4, P2, P1, R10, R50, R45.reuse ;  /* 0x000000320a047210 */ /* 0x100fe2000795e02d */
[----:B------:R2:W1:Y:S01]  /*88d0*/  LDS.128 R20, [R151+0x2000] ;  /* 0x0020000097147984 */ /* 0x0004620000000c00 */
[----:B------:R-:W-:Y:S02]  /*88e0*/  SHF.R.S32.HI R10, RZ, 0x1f, R10 ;  /* 0x0000001fff0a7819 */ /* 0x000fe4000001140a */
[----:B------:R-:W-:Y:S01]  /*88f0*/  SHF.R.S32.HI R45, RZ, 0x1f, R45 ;  /* 0x0000001fff2d7819 */ /* 0x000fe2000001142d */
[----:B------:R2:W1:Y:S03]  /*8900*/  LDS.128 R16, [R151+0x2800] ;  /* 0x0028000097107984 */ /* 0x0004660000000c00 */
[----:B------:R-:W-:Y:S01]  /*8910*/  IADD3.X R10, R10, R51, R45, P2, P1 ;  /* 0x000000330a0a7210 */ /* 0x000fe200017e242d */
[----:B------:R2:W1:Y:S04]  /*8920*/  LDS.128 R12, [R151+0x3000] ;  /* 0x00300000970c7984 */ /* 0x0004680000000c00 */
[----:B------:R2:W1:Y:S01]  /*8930*/  LDS.128 R40, [R151+0x3800] ;  /* 0x0038000097287984 */ /* 0x0004620000000c00 */
[----:B------:R-:W-:Y:S05]  /*8940*/  @P0 BRA `(.L_x_490) ;  /* 0x0000010000000947 */ /* 0x000fea0003800000 */
        /* <DEDUP_REMOVED lines=16> */
.L_x_490:
[----:B------:R-:W-:Y:S05]  /*8a50*/  BSYNC B0 ;  /* 0x0000000000007941 */ /* 0x000fea0003800000 */
.L_x_489:
[----:B--2---:R-:W2:Y:S01]  /*8a60*/  S2R R3, SR_TID.X ;  /* 0x0000000000037919 */ /* 0x004ea20000002100 */
[----:B------:R-:W-:Y:S01]  /*8a70*/  IADD3 R4, P0, R162, R6, RZ ;  /* 0x00000006a2047210 */ /* 0x000fe20007f1e0ff */
[----:B------:R-:W-:Y:S01]  /*8a80*/  BSSY B0, `(.L_x_491) ;  /* 0x0000015000007945 */ /* 0x000fe20003800000 */
[----:B------:R-:W-:-:S03]  /*8a90*/  SHF.R.S32.HI R2, RZ, 0x1f, R11 ;  /* 0x0000001fff027819 */ /* 0x000fc6000001140b */
[----:B------:R-:W-:Y:S02]  /*8aa0*/  IMAD.X R5, R163, 0x1, R7, P0 ;  /* 0x00000001a3057824 */ /* 0x000fe400000e0607 */
[----:B------:R-:W-:Y:S02]  /*8ab0*/  IMAD R2, R2, c[0x0][0x1f0], RZ ;  /* 0x00007c0002027a24 */ /* 0x000fe400078e02ff */
[----:B------:R-:W-:-:S04]  /*8ac0*/  IMAD.WIDE.U32 R4, R11, c[0x0][0x1f0], R4 ;  /* 0x00007c000b047a25 */ /* 0x000fc800078e0004 */
[----:B------:R-:W-:-:S04]  /*8ad0*/  IMAD R2, R11, c[0x0][0x1f4], R2 ;  /* 0x00007d000b027a24 */ /* 0x000fc800078e0202 */
[----:B------:R-:W-:Y:S01]  /*8ae0*/  IMAD.IADD R7, R5, 0x1, R2 ;  /* 0x0000000105077824 */ /* 0x000fe200078e0202 */
[----:B--2---:R-:W-:-:S04]  /*8af0*/  SHF.R.S32.HI R0, RZ, 0x1f, R3 ;  /* 0x0000001fff007819 */ /* 0x004fc80000011403 */
[----:B------:R-:W-:-:S04]  /*8b00*/  LEA.HI R0, R0, R3, RZ, 0x3 ;  /* 0x0000000300007211 */ /* 0x000fc800078f18ff */
[----:B------:R-:W-:-:S04]  /*8b10*/  SHF.R.S32.HI R0, RZ, 0x3, R0 ;  /* 0x00000003ff007819 */ /* 0x000fc80000011400 */
[----:B------:R-:W-:-:S13]  /*8b20*/  ISETP.GE.AND P0, PT, R0, R147, PT ;  /* 0x000000930000720c */ /* 0x000fda0003f06270 */
[----:B------:R-:W-:Y:S05]  /*8b30*/  @P0 BRA `(.L_x_492) ;  /* 0x0000009000000947 */ /* 0x000fea0003800000 */
[----:B------:R-:W-:Y:S01]  /*8b40*/  MOV R6, R4 ;  /* 0x0000000400067202 */ /* 0x000fe20000000f00 */
[----:B------:R-:W-:-:S04]  /*8b50*/  IMAD R3, R165, c[0x0][0x1e8], RZ ;  /* 0x00007a00a5037a24 */ /* 0x000fc800078e02ff */
[----:B------:R-:W-:-:S04]  /*8b60*/  IMAD.WIDE.U32 R8, R164, c[0x0][0x1e8], R6 ;  /* 0x00007a00a4087a25 */ /* 0x000fc800078e0006 */
[----:B------:R-:W-:Y:S01]  /*8b70*/  IMAD R0, R164, c[0x0][0x1ec], R3 ;  /* 0x00007b00a4007a24 */ /* 0x000fe200078e0203 */
[----:B------:R-:W-:-:S04]  /*8b80*/  LEA R2, P0, R8, c[0x0][0x1d0], 0x1 ;  /* 0x0000740008027a11 */ /* 0x000fc800078008ff */
[----:B------:R-:W-:-:S04]  /*8b90*/  IADD3 R0, R9, R0, RZ ;  /* 0x0000000009007210 */ /* 0x000fc80007ffe0ff */
[----:B------:R-:W-:-:S05]  /*8ba0*/  LEA.HI.X R3, R8, c[0x0][0x1d4], R0, 0x1, P0 ;  /* 0x0000750008037a11 */ /* 0x000fca00000f0c00 */
[----:B----4-:R2:W-:Y:S04]  /*8bb0*/  STG.E.128 [R2.64], R36 ;  /* 0x0000002402007986 */ /* 0x0105e8000c101d06 */
[----:B-1----:R2:W-:Y:S02]  /*8bc0*/  STG.E.128 [R2.64+0x80], R20 ;  /* 0x0000801402007986 */ /* 0x0025e4000c101d06 */
.L_x_492:
[----:B------:R-:W-:Y:S05]  /*8bd0*/  BSYNC B0 ;  /* 0x0000000000007941 */ /* 0x000fea0003800000 */
.L_x_491:
[----:B------:R-:W-:Y:S01]  /*8be0*/  ISETP.GE.AND P0, PT, R156, R147, PT ;  /* 0x000000939c00720c */ /* 0x000fe20003f06270 */
[----:B------:R-:W-:-:S12]  /*8bf0*/  BSSY B0, `(.L_x_493) ;  /* 0x000000e000007945 */ /* 0x000fd80003800000 */
[----:B------:R-:W-:Y:S05]  /*8c00*/  @P0 BRA `(.L_x_494) ;  /* 0x000000c000000947 */ /* 0x000fea0003800000 */
[----:B--2---:R-:W-:Y:S01]  /*8c10*/  IADD3 R2, P0, R164, 0x10, RZ ;  /* 0x00000010a4027810 */ /* 0x004fe20007f1e0ff */
        /* <DEDUP_REMOVED lines=9> */
[----:B---3--:R2:W-:Y:S04]  /*8cb0*/  STG.E.128 [R2.64], R32 ;  /* 0x0000002002007986 */ /* 0x0085e8000c101d06 */
[----:B-1----:R2:W-:Y:S02]  /*8cc0*/  STG.E.128 [R2.64+0x80], R16 ;  /* 0x0000801002007986 */ /* 0x0025e4000c101d06 */
.L_x_494:
[----:B------:R-:W-:Y:S05]  /*8cd0*/  BSYNC B0 ;  /* 0x0000000000007941 */ /* 0x000fea0003800000 */
.L_x_493:
        /* <DEDUP_REMOVED lines=13> */
[----:B-1----:R1:W-:Y:S04]  /*8db0*/  STG.E.128 [R2.64], R28 ;  /* 0x0000001c02007986 */ /* 0x0023e8000c101d06 */
[----:B------:R1:W-:Y:S02]  /*8dc0*/  STG.E.128 [R2.64+0x80], R12 ;  /* 0x0000800c02007986 */ /* 0x0003e4000c101d06 */
.L_x_496:
[----:B------:R-:W-:Y:S05]  /*8dd0*/  BSYNC B0 ;  /* 0x0000000000007941 */ /* 0x000fea0003800000 */
.L_x_495:
[----:B------:R-:W-:-:S13]  /*8de0*/  ISETP.GE.AND P0, PT, R152, R147, PT ;  /* 0x000000939800720c */ /* 0x000fda0003f06270 */
[----:B------:R-:W-:Y:S05]  /*8df0*/  @P0 EXIT ;  /* 0x000000000000094d */ /* 0x000fea0003800000 */
[----:B------:R-:W-:Y:S02]  /*8e00*/  IADD3 R0, P0, R164, 0x30, RZ ;  /* 0x00000030a4007810 */ /* 0x000fe40007f1e0ff */
[----:B------:R-:W-:Y:S02]  /*8e10*/  MOV R5, R7 ;  /* 0x0000000700057202 */ /* 0x000fe40000000f00 */
[----:B------:R-:W-:-:S03]  /*8e20*/  IADD3.X R164, RZ, R165, RZ, P0, !PT ;  /* 0x000000a5ffa47210 */ /* 0x000fc600007fe4ff */
[----:B------:R-:W-:-:S04]  /*8e30*/  IMAD.WIDE.U32 R4, R0, c[0x0][0x1e8], R4 ;  /* 0x00007a0000047a25 */ /* 0x000fc800078e0004 */
[----:B-12---:R-:W-:Y:S01]  /*8e40*/  IMAD R3, R164, c[0x0][0x1e8], RZ ;  /* 0x00007a00a4037a24 */ /* 0x006fe200078e02ff */
[----:B------:R-:W-:-:S03]  /*8e50*/  LEA R2, P0, R4, c[0x0][0x1d0], 0x1 ;  /* 0x0000740004027a11 */ /* 0x000fc600078008ff */
[----:B------:R-:W-:-:S05]  /*8e60*/  IMAD R3, R0, c[0x0][0x1ec], R3 ;  /* 0x00007b0000037a24 */ /* 0x000fca00078e0203 */
[----:B------:R-:W-:-:S04]  /*8e70*/  IADD3 R3, R5, R3, RZ ;  /* 0x0000000305037210 */ /* 0x000fc80007ffe0ff */
[----:B------:R-:W-:-:S05]  /*8e80*/  LEA.HI.X R3, R4, c[0x0][0x1d4], R3, 0x1, P0 ;  /* 0x0000750004037a11 */ /* 0x000fca00000f0c03 */
[----:B------:R-:W-:Y:S04]  /*8e90*/  STG.E.128 [R2.64], R24 ;  /* 0x0000001802007986 */ /* 0x000fe8000c101d06 */
[----:B------:R-:W-:Y:S01]  /*8ea0*/  STG.E.128 [R2.64+0x80], R40 ;  /* 0x0000802802007986 */ /* 0x000fe2000c101d06 */
[----:B------:R-:W-:Y:S05]  /*8eb0*/  EXIT ;  /* 0x000000000000794d */ /* 0x000fea0003800000 */
.L_x_478:
[----:B------:R-:W1:Y:S01]  /*8ec0*/  LDC.U8 R3, c[0x0][0x329] ;  /* 0x0000ca40ff037b82 */ /* 0x000e620000000000 */
[C---:B------:R-:W-:Y:S01]  /*8ed0*/  ISETP.NE.AND P4, PT, R150.reuse, -0x1, PT ;  /* 0xffffffff9600780c */ /* 0x040fe20003f85270 */
[----:B------:R-:W-:Y:S01]  /*8ee0*/  IMAD.IADD R153, R153, 0x1, -R90 ;  /* 0x0000000199997824 */ /* 0x000fe200078e0a5a */
[----:B------:R-:W-:Y:S01]  /*8ef0*/  SHF.R.S32.HI R5, RZ, 0x1f, R86 ;  /* 0x0000001fff057819 */ /* 0x000fe20000011456 */
[----:B------:R-:W-:Y:S04]  /*8f00*/  BSSY B0, `(.L_x_497) ;  /* 0x000003b000007945 */ /* 0x000fe80003800000 */
[----:B------:R-:W2:Y:S06]  /*8f10*/  LDC.U8 R2, c[0x0][0x328] ;  /* 0x0000ca00ff027b82 */ /* 0x000eac0000000000 */
[----:B------:R-:W-:-:S04]  /*8f20*/  @P4 IMAD.WIDE.U32 R8, R150, c[0x0][0x1e8], RZ ;  /* 0x00007a0096084a25 */ /* 0x000fc800078e00ff */
[----:B------:R-:W-:-:S05]  /*8f30*/  @!P4 IMAD.WIDE.U32 R10, R0, c[0x0][0x1e0], RZ ;  /* 0x00007800000aca25 */ /* 0x000fca00078e00ff */
[----:B------:R-:W-:Y:S02]  /*8f40*/  @!P4 MOV R8, R10 ;  /* 0x0000000a0008c202 */ /* 0x000fe40000000f00 */
[----:B-1----:R-:W-:Y:S02]  /*8f50*/  ISETP.NE.AND P1, PT, R3, RZ, PT ;  /* 0x000000ff0300720c */ /* 0x002fe40003f25270 */
[----:B--2---:R-:W-:Y:S02]  /*8f60*/  ISETP.NE.AND P3, PT, R2, RZ, PT ;  /* 0x000000ff0200720c */ /* 0x004fe40003f65270 */
[----:B------:R-:W-:Y:S01]  /*8f70*/  LEA.HI R2, R5, R86, RZ, 0x3 ;  /* 0x0000005605027211 */ /* 0x000fe200078f18ff */
[----:B------:R-:W-:Y:S01]  /*8f80*/  @P4 IMAD R5, R150, c[0x0][0x1ec], R9 ;  /* 0x00007b0096054a24 */ /* 0x000fe200078e0209 */
[----:B------:R-:W-:-:S07]  /*8f90*/  ISETP.NE.OR P2, PT, R3, RZ, !P3 ;  /* 0x000000ff0300720c */ /* 0x000fce0005f45670 */
[----:B------:R-:W-:Y:S01]  /*8fa0*/  @P1 IMAD.MOV.U32 R3, RZ, RZ, c[0x0][0x210] ;  /* 0x00008400ff031624 */ /* 0x000fe200078e00ff */
[----:B------:R-:W-:Y:S01]  /*8fb0*/  @!P4 SHF.R.S32.HI R9, RZ, 0x1f, R0 ;  /* 0x0000001fff09c819 */ /* 0x000fe20000011400 */
[----:B------:R-:W-:Y:S01]  /*8fc0*/  @!P1 IMAD.MOV.U32 R7, RZ, RZ, c[0x0][0x214] ;  /* 0x00008500ff079624 */ /* 0x000fe200078e00ff */
[----:B------:R-:W-:Y:S01]  /*8fd0*/  ISETP.NE.OR P0, PT, R150, -0x1, P2 ;  /* 0xffffffff9600780c */ /* 0x000fe20001705670 */
[----:B------:R-:W-:Y:S01]  /*8fe0*/  @P1 IMAD R3, R3, c[0x0][0x214], RZ ;  /* 0x0000850003031a24 */ /* 0x000fe200078e02ff */
[----:B------:R-:W-:Y:S01]  /*8ff0*/  LOP3.LUT R13, R2, 0x1ffffff8, RZ, 0xc0, !PT ;  /* 0x1ffffff8020d7812 */ /* 0x000fe200078ec0ff */
[----:B------:R-:W-:Y:S01]  /*9000*/  @!P4 IMAD R9, R9, c[0x0][0x1e0], RZ ;  /* 0x000078000909ca24 */ /* 0x000fe200078e02ff */
[----:B------:R-:W-:Y:S01]  /*9010*/  @!P1 SEL R3, R7, c[0x0][0x234], !P3 ;  /* 0x00008d0007039a07 */ /* 0x000fe20005800000 */
[----:B------:R-:W-:Y:S01]  /*9020*/  @P1 IMAD.MOV.U32 R7, RZ, RZ, 0x1 ;  /* 0x00000001ff071424 */ /* 0x000fe200078e00ff */
[----:B------:R-:W-:Y:S01]  /*9030*/  SHF.R.S32.HI R2, RZ, 0x3, R2 ;  /* 0x00000003ff027819 */ /* 0x000fe20000011402 */
[----:B------:R-:W-:Y:S01]  /*9040*/  @!P4 IMAD R4, R0, c[0x0][0x1e4], R9 ;  /* 0x000079000004ca24 */ /* 0x000fe200078e0209 */
[----:B------:R-:W-:Y:S01]  /*9050*/  SHF.R.S32.HI R9, RZ, 0x1f, R18 ;  /* 0x0000001fff097819 */ /* 0x000fe20000011412 */
[----:B------:R-:W-:-:S02]  /*9060*/  @!P1 IMAD R7, R3, c[0x0][0x1c0], RZ ;  /* 0x0000700003079a24 */ /* 0x000fc400078e02ff */
[----:B------:R-:W-:Y:S01]  /*9070*/  IMAD.IADD R6, R86, 0x1, -R13 ;  /* 0x0000000156067824 */ /* 0x000fe200078e0a0d */
[----:B------:R-:W-:Y:S01]  /*9080*/  @!P4 IADD3 R5, R11, R4, RZ ;  /* 0x000000040b05c210 */ /* 0x000fe20007ffe0ff */
[C---:B------:R-:W-:Y:S01]  /*9090*/  @!P0 IMAD R150, R0.reuse, c[0x0][0x214], RZ ;  /* 0x0000850000968a24 */ /* 0x040fe200078e02ff */
[----:B------:R-:W-:Y:S01]  /*90a0*/  CS2R R10, SRZ ;  /* 0x00000000000a7805 */ /* 0x000fe2000001ff00 */
[----:B------:R-:W-:Y:S02]  /*90b0*/  IMAD R0, R0, R7, RZ ;  /* 0x0000000700007224 */ /* 0x000fe400078e02ff */
[----:B------:R-:W-:Y:S01]  /*90c0*/  IMAD.SHL.U32 R6, R6, 0x8, RZ ;  /* 0x0000000806067824 */ /* 0x000fe200078e00ff */
[--C-:B------:R-:W-:Y:S01]  /*90d0*/  @!P2 SHF.R.S32.HI R11, RZ, 0x1f, R150.reuse ;  /* 0x0000001fff0ba819 */ /* 0x100fe20000011496 */
[----:B------:R-:W-:Y:S01]  /*90e0*/  @P1 IMAD.MOV.U32 R7, RZ, RZ, c[0x0][0x210] ;  /* 0x00008400ff071624 */ /* 0x000fe200078e00ff */
[----:B------:R-:W-:Y:S01]  /*90f0*/  @!P1 MOV R7, 0x1 ;  /* 0x0000000100079802 */ /* 0x000fe20000000f00 */
[----:B------:R-:W-:Y:S01]  /*9100*/  @!P2 IMAD.MOV.U32 R10, RZ, RZ, R150 ;  /* 0x000000ffff0aa224 */ /* 0x000fe200078e0096 */
[----:B------:R-:W-:Y:S01]  /*9110*/  SEL R0, R0, RZ, P2 ;  /* 0x000000ff00007207 */ /* 0x000fe20001000000 */
[----:B------:R-:W-:Y:S01]  /*9120*/  IMAD R9, R9, c[0x0][0x1f0], RZ ;  /* 0x00007c0009097a24 */ /* 0x000fe200078e02ff */
[----:B------:R-:W-:Y:S01]  /*9130*/  ISETP.GE.AND P2, PT, R2, R153, PT ;  /* 0x000000990200720c */ /* 0x000fe20003f46270 */
[----:B------:R-:W-:Y:S01]  /*9140*/  IMAD R13, R90, R7, RZ ;  /* 0x000000075a0d7224 */ /* 0x000fe200078e02ff */
[----:B------:R-:W-:Y:S01]  /*9150*/  IADD3 R4, P3, R6, R8, RZ ;  /* 0x0000000806047210 */ /* 0x000fe20007f7e0ff */
[C---:B------:R-:W-:Y:S01]  /*9160*/  IMAD R0, R18.reuse, R3, R0 ;  /* 0x0000000312007224 */ /* 0x040fe200078e0200 */
[----:B------:R-:W-:Y:S01]  /*9170*/  SHF.R.S32.HI R3, RZ, 0x1f, R2 ;  /* 0x0000001fff037819 */ /* 0x000fe20000011402 */
[----:B------:R-:W-:Y:S01]  /*9180*/  IMAD R9, R18, c[0x0][0x1f4], R9 ;  /* 0x00007d0012097a24 */ /* 0x000fe200078e0209 */
[----:B------:R-:W-:-:S02]  /*9190*/  LEA.HI.X.SX32 R5, R6, R5, 0x1, P3 ;  /* 0x0000000506057211 */ /* 0x000fc400018f0eff */
[----:B------:R-:W-:Y:S01]  /*91a0*/  SHF.R.S32.HI R17, RZ, 0x1f, R13 ;  /* 0x0000001fff117819 */ /* 0x000fe2000001140d */
[----:B------:R-:W-:Y:S01]  /*91b0*/  IMAD.WIDE R14, R165, 0x40, R2 ;  /* 0x00000040a50e7825 */ /* 0x000fe200078e0202 */
[--C-:B------:R-:W-:Y:S02]  /*91c0*/  IADD3 R13, P1, P0, R13, R10, R0.reuse ;  /* 0x0000000a0d0d7210 */ /* 0x100fe4000783e000 */
[----:B------:R-:W-:Y:S01]  /*91d0*/  SHF.R.S32.HI R10, RZ, 0x1f, R0 ;  /* 0x0000001fff0a7819 */ /* 0x000fe20000011400 */
[----:B------:R-:W-:-:S03]  /*91e0*/  IMAD.WIDE.U32 R4, R18, c[0x0][0x1f0], R4 ;  /* 0x00007c0012047a25 */ /* 0x000fc600078e0004 */
[----:B------:R-:W-:Y:S02]  /*91f0*/  IADD3.X R10, R17, R11, R10, P1, P0 ;  /* 0x0000000b110a7210 */ /* 0x000fe40000fe040a */
[----:B------:R-:W-:Y:S01]  /*9200*/  IADD3 R17, R9, R5, RZ ;  /* 0x0000000509117210 */ /* 0x000fe20007ffe0ff */
        /* <DEDUP_REMOVED lines=10> */
.L_x_498:
[----:B------:R-:W-:Y:S05]  /*92b0*/  BSYNC B0 ;  /* 0x0000000000007941 */ /* 0x000fea0003800000 */
.L_x_497:
[----:B------:R-:W-:Y:S01]  /*92c0*/  IADD3 R12, R2, 0x10, RZ ;  /* 0x00000010020c7810 */ /* 0x000fe20007ffe0ff */
[----:B------:R-:W-:Y:S03]  /*92d0*/  BSSY B0, `(.L_x_499) ;  /* 0x000000f000007945 */ /* 0x000fe60003800000 */
[----:B------:R-:W-:-:S13]  /*92e0*/  ISETP.GE.AND P0, PT, R12, R153, PT ;  /* 0x000000990c00720c */ /* 0x000fda0003f06270 */
[----:B------:R-:W-:Y:S05]  /*92f0*/  @P0 BRA `(.L_x_500) ;  /* 0x000000c000000947 */ /* 0x000fea0003800000 */
[----:B-1----:R-:W-:Y:S01]  /*9300*/  IADD3 R9, P0, R14, 0x10, RZ ;  /* 0x000000100e097810 */ /* 0x002fe20007f1e0ff */
[----:B------:R-:W-:Y:S01]  /*9310*/  IMAD.MOV.U32 R18, RZ, RZ, R4 ;  /* 0x000000ffff127224 */ /* 0x000fe200078e0004 */
[----:B------:R-:W-:-:S03]  /*9320*/  MOV R19, R17 ;  /* 0x0000001100137202 */ /* 0x000fc60000000f00 */
[----:B------:R-:W-:Y:S02]  /*9330*/  IMAD.X R0, RZ, RZ, R15, P0 ;  /* 0x000000ffff007224 */ /* 0x000fe400000e060f */
[----:B------:R-:W-:-:S04]  /*9340*/  IMAD.WIDE.U32 R18, R9, c[0x0][0x1e8], R18 ;  /* 0x00007a0009127a25 */ /* 0x000fc800078e0012 */
[----:B------:R-:W-:Y:S01]  /*9350*/  IMAD R0, R0, c[0x0][0x1e8], RZ ;  /* 0x00007a0000007a24 */ /* 0x000fe200078e02ff */
[----:B------:R-:W-:-:S03]  /*9360*/  LEA R8, P0, R18, c[0x0][0x1d0], 0x1 ;  /* 0x0000740012087a11 */ /* 0x000fc600078008ff */
[----:B------:R-:W-:-:S05]  /*9370*/  IMAD R0, R9, c[0x0][0x1ec], R0 ;  /* 0x00007b0009007a24 */ /* 0x000fca00078e0200 */
[----:B------:R-:W-:-:S04]  /*9380*/  IADD3 R0, R0, R19, RZ ;  /* 0x0000001300007210 */ /* 0x000fc80007ffe0ff */
[----:B------:R-:W-:-:S05]  /*9390*/  LEA.HI.X R9, R18, c[0x0][0x1d4], R0, 0x1, P0 ;  /* 0x0000750012097a11 */ /* 0x000fca00000f0c00 */
[----:B------:R1:W-:Y:S04]  /*93a0*/  STG.E.128 [R8.64], RZ ;  /* 0x000000ff08007986 */ /* 0x0003e8000c101d06 */
[----:B------:R1:W-:Y:S02]  /*93b0*/  STG.E.128 [R8.64+0x80], RZ ;  /* 0x000080ff08007986 */ /* 0x0003e4000c101d06 */
.L_x_500:
[----:B------:R-:W-:Y:S05]  /*93c0*/  BSYNC B0 ;  /* 0x0000000000007941 */ /* 0x000fea0003800000 */
.L_x_499:
[----:B-1----:R-:W-:Y:S01]  /*93d0*/  IADD3 R8, R2, 0x20, RZ ;  /* 0x0000002002087810 */ /* 0x002fe20007ffe0ff */
[----:B------:R-:W-:Y:S03]  /*93e0*/  BSSY B0, `(.L_x_501) ;  /* 0x000000f000007945 */ /* 0x000fe60003800000 */
[----:B------:R-:W-:-:S13]  /*93f0*/  ISETP.GE.AND P0, PT, R8, R153, PT ;  /* 0x000000990800720c */ /* 0x000fda0003f06270 */
[----:B------:R-:W-:Y:S05]  /*9400*/  @P0 BRA `(.L_x_502) ;  /* 0x000000c000000947 */ /* 0x000fea0003800000 */
[----:B------:R-:W-:Y:S01]  /*9410*/  IADD3 R9, P0, R14, 0x20, RZ ;  /* 0x000000200e097810 */ /* 0x000fe20007f1e0ff */
        /* <DEDUP_REMOVED lines=11> */
.L_x_502:
[----:B------:R-:W-:Y:S05]  /*94d0*/  BSYNC B0 ;  /* 0x0000000000007941 */ /* 0x000fea0003800000 */
.L_x_501:
[----:B------:R-:W-:Y:S01]  /*94e0*/  IADD3 R6, R2, 0x30, RZ ;  /* 0x0000003002067810 */ /* 0x000fe20007ffe0ff */
[----:B------:R-:W-:Y:S03]  /*94f0*/  BSSY B0, `(.L_x_503) ;  /* 0x000000f000007945 */ /* 0x000fe60003800000 */
[----:B------:R-:W-:-:S13]  /*9500*/  ISETP.GE.AND P0, PT, R6, R153, PT ;  /* 0x000000990600720c */ /* 0x000fda0003f06270 */
[----:B------:R-:W-:Y:S05]  /*9510*/  @P0 BRA `(.L_x_504) ;  /* 0x000000c000000947 */ /* 0x000fea0003800000 */
[----:B------:R-:W-:Y:S01]  /*9520*/  IADD3 R0, P0, R14, 0x30, RZ ;  /* 0x000000300e007810 */ /* 0x000fe20007f1e0ff */
[----:B------:R-:W-:-:S04]  /*9530*/  IMAD.MOV.U32 R14, RZ, RZ, R4 ;  /* 0x000000ffff0e7224 */ /* 0x000fc800078e0004 */
[----:B------:R-:W-:Y:S01]  /*9540*/  IMAD.X R5, RZ, RZ, R15, P0 ;  /* 0x000000ffff057224 */ /* 0x000fe200000e060f */
[----:B------:R-:W-:-:S03]  /*9550*/  MOV R15, R17 ;  /* 0x00000011000f7202 */ /* 0x000fc60000000f00 */
[----:B------:R-:W-:Y:S02]  /*9560*/  IMAD R5, R5, c[0x0][0x1e8], RZ ;  /* 0x00007a0005057a24 */ /* 0x000fe400078e02ff */
[----:B------:R-:W-:-:S04]  /*9570*/  IMAD.WIDE.U32 R14, R0, c[0x0][0x1e8], R14 ;  /* 0x00007a00000e7a25 */ /* 0x000fc800078e000e */
[----:B------:R-:W-:Y:S01]  /*9580*/  IMAD R5, R0, c[0x0][0x1ec], R5 ;  /* 0x00007b0000057a24 */ /* 0x000fe200078e0205 */
[----:B------:R-:W-:-:S04]  /*9590*/  LEA R4, P0, R14, c[0x0][0x1d0], 0x1 ;  /* 0x000074000e047a11 */ /* 0x000fc800078008ff */
[----:B------:R-:W-:-:S04]  /*95a0*/  IADD3 R5, R5, R15, RZ ;  /* 0x0000000f05057210 */ /* 0x000fc80007ffe0ff */
[----:B------:R-:W-:-:S05]  /*95b0*/  LEA.HI.X R5, R14, c[0x0][0x1d4], R5, 0x1, P0 ;  /* 0x000075000e057a11 */ /* 0x000fca00000f0c05 */
[----:B------:R2:W-:Y:S04]  /*95c0*/  STG.E.128 [R4.64], RZ ;  /* 0x000000ff04007986 */ /* 0x0005e8000c101d06 */
[----:B------:R2:W-:Y:S02]  /*95d0*/  STG.E.128 [R4.64+0x80], RZ ;  /* 0x000080ff04007986 */ /* 0x0005e4000c101d06 */
.L_x_504:
[----:B------:R-:W-:Y:S05]  /*95e0*/  BSYNC B0 ;  /* 0x0000000000007941 */ /* 0x000fea0003800000 */
.L_x_503:
[----:B------:R-:W-:-:S04]  /*95f0*/  LOP3.LUT P6, RZ, R86, 0x7, RZ, 0xc0, !PT ;  /* 0x0000000756ff7812 */ /* 0x000fc800078cc0ff */
[-C--:B------:R-:W-:Y:S02]  /*9600*/  ISETP.GE.OR P5, PT, R2, R153.reuse, P6 ;  /* 0x000000990200720c */ /* 0x080fe400037a6670 */
[-C--:B------:R-:W-:Y:S02]  /*9610*/  ISETP.GE.OR P4, PT, R12, R153.reuse, P6 ;  /* 0x000000990c00720c */ /* 0x080fe40003786670 */
[-C--:B------:R-:W-:Y:S02]  /*9620*/  ISETP.GE.OR P3, PT, R8, R153.reuse, P6 ;  /* 0x000000990800720c */ /* 0x080fe40003766670 */
[----:B------:R-:W-:-:S07]  /*9630*/  ISETP.GE.OR P6, PT, R6, R153, P6 ;  /* 0x000000990600720c */ /* 0x000fce00037c6670 */
[-C--:B------:R-:W-:Y:S02]  /*9640*/  @!P5 IMAD R9, R2, R7.reuse, RZ ;  /* 0x000000070209d224 */ /* 0x080fe400078e02ff */
[-C--:B------:R-:W-:Y:S02]  /*9650*/  @!P4 IMAD R0, R12, R7.reuse, RZ ;  /* 0x000000070c00c224 */ /* 0x080fe400078e02ff */
[----:B------:R-:W-:Y:S01]  /*9660*/  @!P3 IMAD R2, R8, R7, RZ ;  /* 0x000000070802b224 */ /* 0x000fe200078e02ff */
[CC--:B--2---:R-:W-:Y:S01]  /*9670*/  @!P5 IADD3 R4, P0, R9.reuse, R13.reuse, RZ ;  /* 0x0000000d0904d210 */ /* 0x0c4fe20007f1e0ff */
[----:B------:R-:W-:Y:S01]  /*9680*/  @!P4 IMAD.MOV.U32 R11, RZ, RZ, 0x7f800000 ;  /* 0x7f800000ff0bc424 */ /* 0x000fe200078e00ff */
[----:B------:R-:W-:Y:S02]  /*9690*/  @!P4 IADD3 R3, P1, R0, R13, RZ ;  /* 0x0000000d0003c210 */ /* 0x000fe40007f3e0ff */
[----:B------:R-:W-:Y:S02]  /*96a0*/  @!P5 LEA.HI.X.SX32 R9, R9, R10, 0x1, P0 ;  /* 0x0000000a0909d211 */ /* 0x000fe400000f0eff */
[----:B------:R-:W-:-:S02]  /*96b0*/  @!P5 LEA R14, P2, R4, c[0x0][0x200], 0x2 ;  /* 0x00008000040eda11 */ /* 0x000fc400078410ff */
[----:B------:R-:W-:Y:S02]  /*96c0*/  @!P3 IADD3 R5, P0, R2, R13, RZ ;  /* 0x0000000d0205b210 */ /* 0x000fe40007f1e0ff */
[-C--:B------:R-:W-:Y:S02]  /*96d0*/  @!P4 LEA.HI.X.SX32 R0, R0, R10.reuse, 0x1, P1 ;  /* 0x0000000a0000c211 */ /* 0x080fe400008f0eff */
[----:B------:R-:W-:Y:S02]  /*96e0*/  @!P4 LEA R8, P1, R3, c[0x0][0x200], 0x2 ;  /* 0x000080000308ca11 */ /* 0x000fe400078210ff */
[----:B------:R-:W-:Y:S02]  /*96f0*/  @!P5 LEA.HI.X R15, R4, c[0x0][0x204], R9, 0x2, P2 ;  /* 0x00008100040fda11 */ /* 0x000fe400010f1409 */
[----:B------:R-:W-:Y:S02]  /*9700*/  @!P3 LEA.HI.X.SX32 R2, R2, R10, 0x1, P0 ;  /* 0x0000000a0202b211 */ /* 0x000fe400000f0eff */
[----:B------:R-:W-:-:S02]  /*9710*/  @!P3 LEA R4, P0, R5, c[0x0][0x200], 0x2 ;  /* 0x000080000504ba11 */ /* 0x000fc400078010ff */
[----:B------:R-:W-:Y:S01]  /*9720*/  @!P4 LEA.HI.X R9, R3, c[0x0][0x204], R0, 0x2, P1 ;  /* 0x000081000309ca11 */ /* 0x000fe200008f1400 */
[----:B------:R-:W-:Y:S01]  /*9730*/  @!P5 IMAD.MOV.U32 R0, RZ, RZ, 0x7f800000 ;  /* 0x7f800000ff00d424 */ /* 0x000fe200078e00ff */
[----:B------:R-:W-:Y:S01]  /*9740*/  @!P3 LEA.HI.X R5, R5, c[0x0][0x204], R2, 0x2, P0 ;  /* 0x000081000505ba11 */ /* 0x000fe200000f1402 */
[----:B------:R-:W-:-:S03]  /*9750*/  @!P3 IMAD.MOV.U32 R3, RZ, RZ, 0x7f800000 ;  /* 0x7f800000ff03b424 */ /* 0x000fc600078e00ff */
[----:B------:R2:W-:Y:S04]  /*9760*/  @!P5 STG.E [R14.64], R0 ;  /* 0x000000000e00d986 */ /* 0x0005e8000c101906 */
[----:B------:R2:W-:Y:S04]  /*9770*/  @!P4 STG.E [R8.64], R11 ;  /* 0x0000000b0800c986 */ /* 0x0005e8000c101906 */
[----:B------:R2:W-:Y:S01]  /*9780*/  @!P3 STG.E [R4.64], R3 ;  /* 0x000000030400b986 */ /* 0x0005e2000c101906 */
[----:B------:R-:W-:Y:S05]  /*9790*/  @P6 EXIT ;  /* 0x000000000000694d */ /* 0x000fea0003800000 */
[----:B------:R-:W-:Y:S02]  /*97a0*/  IMAD R6, R6, R7, RZ ;  /* 0x0000000706067224 */ /* 0x000fe400078e02ff */
[----:B--2---:R-:W-:-:S03]  /*97b0*/  IMAD.MOV.U32 R5, RZ, RZ, 0x7f800000 ;  /* 0x7f800000ff057424 */ /* 0x004fc600078e00ff */
[----:B------:R-:W-:-:S04]  /*97c0*/  IADD3 R13, P0, R6, R13, RZ ;  /* 0x0000000d060d7210 */ /* 0x000fc80007f1e0ff */
[----:B------:R-:W-:Y:S02]  /*97d0*/  LEA.HI.X.SX32 R6, R6, R10, 0x1, P0 ;  /* 0x0000000a06067211 */ /* 0x000fe400000f0eff */
[----:B------:R-:W-:-:S04]  /*97e0*/  LEA R2, P0, R13, c[0x0][0x200], 0x2 ;  /* 0x000080000d027a11 */ /* 0x000fc800078010ff */
[----:B------:R-:W-:-:S05]  /*97f0*/  LEA.HI.X R3, R13, c[0x0][0x204], R6, 0x2, P0 ;  /* 0x000081000d037a11 */ /* 0x000fca00000f1406 */
[----:B------:R-:W-:Y:S01]  /*9800*/  STG.E [R2.64], R5 ;  /* 0x0000000502007986 */ /* 0x000fe2000c101906 */
[----:B------:R-:W-:Y:S05]  /*9810*/  EXIT ;  /* 0x000000000000794d */ /* 0x000fea0003800000 */
.L_x_505:
        /* <DEDUP_REMOVED lines=14> */
.L_x_1402:


//--------------------- .text._ZN5flash16flash_fwd_kernelI23Flash_fwd_kernel_traitsILi128ELi64ELi64ELi4ELb0ELb0EN7cutlass6half_tE19Flash_kernel_traitsILi128ELi64ELi64ELi4ES3_EELb0ELb1ELb0ELb0ELb0ELb1ELb1ELb0EEEvNS_16Flash_fwd_paramsE --------------------------
	.section	.text._ZN5flash16flash_fwd_kernelI23Flash_fwd_kernel_traitsILi128ELi64ELi64ELi4ELb0ELb0EN7cutlass6half_tE19Flash_kernel_traitsILi128ELi64ELi64ELi4ES3_EELb0ELb1ELb0ELb0ELb0ELb1ELb1ELb0EEEvNS_16Flash_fwd_paramsE,"ax",@progbits
	.sectioninfo	@"SHI_REGISTERS=205"
	.align	128
        .global         _ZN5flash16flash_fwd_kernelI23Flash_fwd_kernel_traitsILi128ELi64ELi64ELi4ELb0ELb0EN7cutlass6half_tE19Flash_kernel_traitsILi128ELi64ELi64ELi4ES3_EELb0ELb1ELb0ELb0ELb0ELb1ELb1ELb0EEEvNS_16Flash_fwd_paramsE
        .type           _ZN5flash16flash_fwd_kernelI23Flash_fwd_kernel_traitsILi128ELi64ELi64ELi4ELb0ELb0EN7cutlass6half_tE19Flash_kernel_traitsILi128ELi64ELi64ELi4ES3_EELb0ELb1ELb0ELb0ELb0ELb1ELb1ELb0EEEvNS_16Flash_fwd_paramsE,@function
        .size           _ZN5flash16flash_fwd_kernelI23Flash_fwd_kernel_traitsILi128ELi64ELi64ELi4ELb0ELb0EN7cutlass6half_tE19Flash_kernel_traitsILi128ELi64ELi64ELi4ES3_EELb0ELb1ELb0ELb0ELb0ELb1ELb1ELb0EEEvNS_16Flash_fwd_paramsE,(.L_x_1403 - _ZN5flash16flash_fwd_kernelI23Flash_fwd_kernel_traitsILi128ELi64ELi64ELi4ELb0ELb0EN7cutlass6half_tE19Flash_kernel_traitsILi128ELi64ELi64ELi4ES3_EELb0ELb1ELb0ELb0ELb0ELb1ELb1ELb0EEEvNS_16Flash_fwd_paramsE)
        .other          _ZN5flash16flash_fwd_kernelI23Flash_fwd_kernel_traitsILi128ELi64ELi64ELi4ELb0ELb0EN7cutlass6half_tE19Flash_kernel_traitsILi128ELi64ELi64ELi4ES3_EELb0ELb1ELb0ELb0ELb0ELb1ELb1ELb0EEEvNS_16Flash_fwd_paramsE,@"STO_CUDA_ENTRY STV_DEFAULT"
_ZN5flash16flash_fwd_kernelI23Flash_fwd_kernel_traitsILi128ELi64ELi64ELi4ELb0ELb0EN7cutlass6half_tE19Flash_kernel_traitsILi128ELi64ELi64ELi4ES3_EELb0ELb1ELb0ELb0ELb0ELb1ELb1ELb0EEEvNS_16Flash_fwd_paramsE:
.text._ZN5flash16flash_fwd_kernelI23Flash_fwd_kernel_traitsILi128ELi64ELi64ELi4ELb0ELb0EN7cutlass6half_tE19Flash_kernel_traitsILi128ELi64ELi64ELi4ES3_EELb0ELb1ELb0ELb0ELb0ELb1ELb1ELb0EEEvNS_16Flash_fwd_paramsE:
        /* <DEDUP_REMOVED lines=34> */
.L_x_506:
[----:B-1-34-:R-:W-:Y:S02]  /*0220*/  MOV R4, c[0x0][0x218] ;  /* 0x0000860000047a02 */ /* 0x01afe40000000f00 */
.L_x_507:
        /* <DEDUP_REMOVED lines=48> */
.L_x_509:
[----:B------:R-:W-:Y:S01]  /*0530*/  IABS R5, c[0x0][0x1c8] ;  /* 0x0000720000057a13 */ /* 0x000fe20000000000 */
[----:B------:R-:W-:Y:S01]  /*0540*/  @P0 IMAD.IADD R7, R2, 0x1, R7 ;  /* 0x0000000102070824 */ /* 0x000fe200078e0207 */
[----:B------:R-:W-:Y:S02]  /*0550*/  SHF.R.S32.HI R13, RZ, 0x1f, R20 ;  /* 0x0000001fff0d7819 */ /* 0x000fe40000011414 */
        /* <DEDUP_REMOVED lines=20> */
[----:B------:R-:W-:-:S13]  /*06a0*/  ISETP.GE.U32.AND P3, PT, R4, R5, PT ;  /* 0x000000050400720c */ /* 0x000fda0003f66070 */
        /* <DEDUP_REMOVED lines=14> */
.L_x_510:
        /* <DEDUP_REMOVED lines=14> */
[----:B------:R-:W-:Y:S01]  /*0870*/  SHF.L.U64.HI R148, R116, R148, c[0x0][0x1a4] ;  /* 0x0000690074947619 */ /* 0x000fe20000010294 */
[C---:B------:R-:W-:Y:S01]  /*0880*/  IMAD.SHL.U32 R151, R26.reuse, 0x40, RZ ;  /* 0x000000401a977824 */ /* 0x040fe200078e00ff */
[C---:B------:R-:W-:Y:S01]  /*0890*/  IADD3 R156, R26.reuse, 0x10, RZ ;  /* 0x000000101a9c7810 */ /* 0x040fe20007ffe0ff */
[----:B------:R-:W-:Y:S01]  /*08a0*/  IMAD.SHL.U32 R162, R3, 0x8, RZ ;  /* 0x0000000803a27824 */ /* 0x000fe200078e00ff */
[----:B------:R-:W-:Y:S01]  /*08b0*/  IADD3 R154, R26, 0x20, RZ ;  /* 0x000000201a9a7810 */ /* 0x000fe20007ffe0ff */
[-C--:B------:R-:W-:Y:S01]  /*08c0*/  IMAD R5, R6, R126.reuse, RZ ;  /* 0x0000007e06057224 */ /* 0x080fe200078e02ff */
[----:B------:R-:W-:Y:S01]  /*08d0*/  ISETP.GE.AND P2, PT, R156, R147, PT ;  /* 0x000000939c00720c */ /* 0x000fe20003f46270 */
[----:B------:R-:W-:Y:S01]  /*08e0*/  IMAD R0, R148, R126, RZ ;  /* 0x0000007e94007224 */ /* 0x000fe200078e02ff */
[----:B------:R-:W-:Y:S01]  /*08f0*/  IADD3 R14, P0, R162, R14, RZ ;  /* 0x0000000ea20e7210 */ /* 0x000fe20007f1e0ff */
[----:B------:R-:W-:Y:S01]  /*0900*/  IMAD R13, R13, c[0x0][0x1a8], RZ ;  /* 0x00006a000d0d7a24 */ /* 0x000fe200078e02ff */
[----:B------:R-:W-:Y:S01]  /*0910*/  SHF.R.S32.HI R163, RZ, 0x1f, R162 ;  /* 0x0000001fffa37819 */ /* 0x000fe200000114a2 */
[C---:B------:R-:W-:Y:S01]  /*0920*/  IMAD R5, R8.reuse, R93, R5 ;  /* 0x0000005d08057224 */ /* 0x040fe200078e0205 */
[----:B------:R-:W-:Y:S01]  /*0930*/  LOP3.LUT R151, R151, 0x1c0, RZ, 0xc0, !PT ;  /* 0x000001c097977812 */ /* 0x000fe200078ec0ff */
[----:B------:R-:W-:Y:S01]  /*0940*/  IMAD R8, R8, R149, R0 ;  /* 0x0000009508087224 */ /* 0x000fe200078e0200 */
[----:B------:R-:W-:Y:S01]  /*0950*/  SHF.R.S32.HI R27, RZ, 0x1f, R26 ;  /* 0x0000001fff1b7819 */ /* 0x000fe2000001141a */
[----:B------:R-:W-:Y:S01]  /*0960*/  IMAD.X R15, R163, 0x1, R15, P0 ;  /* 0x00000001a30f7824 */ /* 0x000fe200000e060f */
[----:B------:R-:W-:Y:S01]  /*0970*/  LOP3.LUT R0, R151, 0x38, R162, 0xf8, !PT ;  /* 0x0000003897007812 */ /* 0x000fe200078ef8a2 */
[----:B------:R-:W-:Y:S01]  /*0980*/  IMAD R18, R20, c[0x0][0x1ac], R13 ;  /* 0x00006b0014127a24 */ /* 0x000fe200078e020d */
[----:B------:R-:W-:Y:S01]  /*0990*/  ISETP.GE.AND P1, PT, R154, R147, PT ;  /* 0x000000939a00720c */ /* 0x000fe20003f26270 */
[----:B------:R-:W-:Y:S01]  /*09a0*/  IMAD.WIDE.U32 R20, R20, c[0x0][0x1a8], R14 ;  /* 0x00006a0014147a25 */ /* 0x000fe200078e000e */
[----:B------:R-:W-:-:S02]  /*09b0*/  SHF.R.U32.HI R151, RZ, 0x3, R151 ;  /* 0x00000003ff977819 */ /* 0x000fc40000011697 */
[C---:B------:R-:W-:Y:S01]  /*09c0*/  IADD3 R152, R26.reuse, 0x30, RZ ;  /* 0x000000301a987810 */ /* 0x040fe20007ffe0ff */
[----:B------:R-:W-:Y:S01]  /*09d0*/  IMAD.WIDE R164, R165, 0x40, R26 ;  /* 0x00000040a5a47825 */ /* 0x000fe200078e021a */
[----:B------:R-:W-:Y:S02]  /*09e0*/  ISETP.GE.AND P3, PT, R26, R147, PT ;  /* 0x000000931a00720c */ /* 0x000fe40003f66270 */
[----:B------:R-:W-:Y:S01]  /*09f0*/  LOP3.LUT R151, R0, R151, RZ, 0x3c, !PT ;  /* 0x0000009700977212 */ /* 0x000fe200078e3cff */
[----:B------:R-:W-:Y:S01]  /*0a00*/  IMAD R13, R27, c[0x0][0x198], RZ ;  /* 0x000066001b0d7a24 */ /* 0x000fe200078e02ff */
[----:B------:R-:W-:Y:S01]  /*0a10*/  ISETP.GE.AND P0, PT, R152, R147, PT ;  /* 0x000000939800720c */ /* 0x000fe20003f06270 */
[----:B------:R-:W-:Y:S01]  /*0a20*/  IMAD.WIDE.U32 R14, R26, c[0x0][0x198], R162 ;  /* 0x000066001a0e7a25 */ /* 0x000fe200078e00a2 */
[----:B------:R-:W-:Y:S02]  /*0a30*/  @!P2 IADD3 R16, P5, R164, 0x10, RZ ;  /* 0x00000010a410a810 */ /* 0x000fe40007fbe0ff */
[----:B------:R-:W-:Y:S01]  /*0a40*/  LEA.HI R2, R97, R94, RZ, 0x6 ;  /* 0x0000005e61027211 */ /* 0x000fe200078f30ff */
[----:B------:R-:W-:Y:S01]  /*0a50*/  IMAD R0, R26, c[0x0][0x19c], R13 ;  /* 0x000067001a007a24 */ /* 0x000fe200078e020d */
[----:B------:R-:W-:Y:S01]  /*0a60*/  IADD3 R158, P4, R158, R14, RZ ;  /* 0x0000000e9e9e7210 */ /* 0x000fe20007f9e0ff */
[----:B------:R-:W-:Y:S01]  /*0a70*/  IMAD.IADD R19, R21, 0x1, R18 ;  /* 0x0000000115137824 */ /* 0x000fe200078e0212 */
[----:B------:R-:W-:Y:S01]  /*0a80*/  SHF.R.S32.HI R123, RZ, 0x1f, R118 ;  /* 0x0000001fff7b7819 */ /* 0x000fe20000011476 */
[----:B------:R-:W-:Y:S01]  /*0a90*/  @!P3 IMAD.MOV.U32 R18, RZ, RZ, R20 ;  /* 0x000000ffff12b224 */ /* 0x000fe200078e0014 */
[----:B------:R-:W-:Y:S01]  /*0aa0*/  IADD3.X R159, R9, R15, R0, P4, !PT ;  /* 0x0000000f099f7210 */ /* 0x000fe200027fe400 */
[----:B------:R-:W-:Y:S01]  /*0ab0*/  @!P2 IMAD.X R15, RZ, RZ, R165, P5 ;  /* 0x000000ffff0fa224 */ /* 0x000fe200028e06a5 */
[C---:B------:R-:W-:Y:S01]  /*0ac0*/  @!P1 IADD3 R12, P5, R164.reuse, 0x20, RZ ;  /* 0x00000020a40c9810 */ /* 0x040fe20007fbe0ff */
[----:B------:R-:W-:Y:S01]  /*0ad0*/  @!P3 IMAD R9, R165, c[0x0][0x190], RZ ;  /* 0x00006400a509ba24 */ /* 0x000fe200078e02ff */
[----:B------:R-:W-:Y:S01]  /*0ae0*/  @!P0 IADD3 R14, P4, R164, 0x30, RZ ;  /* 0x00000030a40e8810 */ /* 0x000fe20007f9e0ff */
[----:B------:R-:W-:-:S02]  /*0af0*/  IMAD.SHL.U32 R2, R2, 0x8, RZ ;  /* 0x0000000802027824 */ /* 0x000fc400078e00ff */
[----:B------:R-:W-:Y:S02]  /*0b00*/  @!P1 IMAD.X R13, RZ, RZ, R165, P5 ;  /* 0x000000ffff0d9224 */ /* 0x000fe400028e06a5 */
[--C-:B------:R-:W-:Y:S01]  /*0b10*/  @!P2 IMAD.MOV.U32 R29, RZ, RZ, R19.reuse ;  /* 0x000000ffff1da224 */ /* 0x100fe200078e0013 */
[----:B------:R-:W-:Y:S01]  /*0b20*/  LOP3.LUT R151, R151, 0xfffffe00, R2, 0xf8, !PT ;  /* 0xfffffe0097977812 */ /* 0x000fe200078ef802 */
[--C-:B------:R-:W-:Y:S02]  /*0b30*/  @!P1 IMAD.MOV.U32 R25, RZ, RZ, R19.reuse ;  /* 0x000000ffff199224 */ /* 0x100fe400078e0013 */
[----:B------:R-:W-:Y:S02]  /*0b40*/  @!P0 IMAD.MOV.U32 R21, RZ, RZ, R19 ;  /* 0x000000ffff158224 */ /* 0x000fe400078e0013 */
[C---:B------:R-:W-:Y:S02]  /*0b50*/  @!P3 IMAD R0, R164.reuse, c[0x0][0x194], R9 ;  /* 0x00006500a400ba24 */ /* 0x040fe400078e0209 */
[----:B------:R-:W-:-:S04]  /*0b60*/  @!P3 IMAD.WIDE.U32 R18, R164, c[0x0][0x190], R18 ;  /* 0x00006400a412ba25 */ /* 0x000fc800078e0012 */
[----:B------:R-:W-:Y:S02]  /*0b70*/  @!P1 IMAD R13, R13, c[0x0][0x190], RZ ;  /* 0x000064000d0d9a24 */ /* 0x000fe400078e02ff */
[----:B------:R-:W-:Y:S02]  /*0b80*/  @!P1 IMAD.MOV.U32 R24, RZ, RZ, R20 ;  /* 0x000000ffff189224 */ /* 0x000fe400078e0014 */
[----:B------:R-:W-:Y:S01]  /*0b90*/  @!P0 IMAD.X R9, RZ, RZ, R165, P4 ;  /* 0x000000ffff098224 */ /* 0x000fe200020e06a5 */
[----:B------:R-:W-:Y:S01]  /*0ba0*/  @!P3 LEA R30, P4, R18, c[0x0][0x160], 0x1 ;  /* 0x00005800121eba11 */ /* 0x000fe200078808ff */
[----:B------:R-:W-:Y:S02]  /*0bb0*/  @!P2 IMAD R15, R15, c[0x0][0x190], RZ ;  /* 0x000064000f0faa24 */ /* 0x000fe400078e02ff */
[----:B------:R-:W-:Y:S02]  /*0bc0*/  @!P3 IMAD.IADD R0, R19, 0x1, R0 ;  /* 0x000000011300b824 */ /* 0x000fe400078e0200 */
[----:B------:R-:W-:-:S02]  /*0bd0*/  @!P2 IMAD.MOV.U32 R28, RZ, RZ, R20 ;  /* 0x000000ffff1ca224 */ /* 0x000fc400078e0014 */
[----:B------:R-:W-:Y:S01]  /*0be0*/  @!P1 IMAD R2, R12, c[0x0][0x194], R13 ;  /* 0x000065000c029a24 */ /* 0x000fe200078e020d */
[----:B------:R-:W-:Y:S01]  /*0bf0*/  @!P3 LEA.HI.X R31, R18, c[0x0][0x164], R0, 0x1, P4 ;  /* 0x00005900121fba11 */ /* 0x000fe200020f0c00 */
[----:B------:R-:W-:Y:S02]  /*0c00*/  @!P0 IMAD R9, R9, c[0x0][0x190], RZ ;  /* 0x0000640009098a24 */ /* 0x000fe400078e02ff */
[----:B------:R-:W-:-:S04]  /*0c10*/  @!P1 IMAD.WIDE.U32 R12, R12, c[0x0][0x190], R24 ;  /* 0x000064000c0c9a25 */ /* 0x000fc800078e0018 */
[C---:B------:R-:W-:Y:S02]  /*0c20*/  @!P2 IMAD R4, R16.reuse, c[0x0][0x194], R15 ;  /* 0x000065001004aa24 */ /* 0x040fe400078e020f */
[----:B------:R-:W-:Y:S01]  /*0c30*/  @!P2 IMAD.WIDE.U32 R16, R16, c[0x0][0x190], R28 ;  /* 0x000064001010aa25 */ /* 0x000fe200078e001c */
[----:B------:R-:W-:-:S03]  /*0c40*/  @!P1 LEA R28, P4, R12, c[0x0][0x160], 0x1 ;  /* 0x000058000c1c9a11 */ /* 0x000fc600078808ff */
[----:B------:R-:W-:Y:S01]  /*0c50*/  @!P0 IMAD R0, R14, c[0x0][0x194], R9 ;  /* 0x000065000e008a24 */ /* 0x000fe200078e0209 */
[----:B------:R-:W-:Y:S01]  /*0c60*/  @!P2 LEA R18, P5, R16, c[0x0][0x160], 0x1 ;  /* 0x000058001012aa11 */ /* 0x000fe200078a08ff */
[----:B------:R-:W-:Y:S01]  /*0c70*/  @!P1 IMAD.IADD R2, R13, 0x1, R2 ;  /* 0x000000010d029824 */ /* 0x000fe200078e0202 */
[CC--:B------:R-:W-:Y:S01]  /*0c80*/  LEA.HI R13, R97.reuse, R94.reuse, RZ, 0x4 ;  /* 0x0000005e610d7211 */ /* 0x0c0fe200078f20ff */
[----:B------:R-:W-:Y:S01]  /*0c90*/  IMAD R9, R126, -0x40, R92 ;  /* 0xffffffc07e097824 */ /* 0x000fe200078e025c */
[----:B------:R-:W-:Y:S01]  /*0ca0*/  LEA.HI R97, R97, R94, RZ, 0x5 ;  /* 0x0000005e61617211 */ /* 0x000fe200078f28ff */
[----:B------:R-:W-:Y:S01]  /*0cb0*/  IMAD R161, R123, c[0x0][0x1b0], RZ ;  /* 0x00006c007ba17a24 */ /* 0x000fe200078e02ff */
[----:B------:R-:W-:Y:S01]  /*0cc0*/  @!P1 LEA.HI.X R29, R12, c[0x0][0x164], R2, 0x1, P4 ;  /* 0x000059000c1d9a11 */ /* 0x000fe200020f0c02 */
[----:B------:R-:W-:Y:S01]  /*0cd0*/  @!P2 IMAD.IADD R4, R17, 0x1, R4 ;  /* 0x000000011104a824 */ /* 0x000fe200078e0204 */
[----:B------:R-:W-:Y:S01]  /*0ce0*/  ISETP.GE.AND P4, PT, R156, R9, PT ;  /* 0x000000099c00720c */ /* 0x000fe20003f86270 */
[----:B------:R-:W-:Y:S01]  /*0cf0*/  @!P0 IMAD.WIDE.U32 R14, R14, c[0x0][0x190], R20 ;  /* 0x000064000e0e8a25 */ /* 0x000fe200078e0014 */
[----:B------:R-:W-:-:S02]  /*0d00*/  SHF.R.S32.HI R96, RZ, 0x5, R97 ;  /* 0x00000005ff607819 */ /* 0x000fc40000011461 */
[----:B------:R-:W-:Y:S01]  /*0d10*/  @!P2 LEA.HI.X R19, R16, c[0x0][0x164], R4, 0x1, P5 ;  /* 0x000059001013aa11 */ /* 0x000fe200028f0c04 */
[----:B------:R-:W-:Y:S01]  /*0d20*/  IMAD R161, R118, c[0x0][0x1b4], R161 ;  /* 0x00006d0076a17a24 */ /* 0x000fe200078e02a1 */
[----:B------:R-:W-:Y:S01]  /*0d30*/  @!P0 LEA R20, P5, R14, c[0x0][0x160], 0x1 ;  /* 0x000058000e148a11 */ /* 0x000fe200078a08ff */
[----:B------:R-:W-:Y:S01]  /*0d40*/  IMAD.WIDE.U32 R158, R118, c[0x0][0x1b0], R158 ;  /* 0x00006c00769e7a25 */ /* 0x000fe200078e009e */
[----:B------:R-:W-:-:S03]  /*0d50*/  SHF.R.S32.HI R4, RZ, 0x4, R13 ;  /* 0x00000004ff047819 */ /* 0x000fc6000001140d */
[----:B------:R-:W-:Y:S01]  /*0d60*/  @!P0 IMAD.IADD R0, R15, 0x1, R0 ;  /* 0x000000010f008824 */ /* 0x000fe200078e0200 */
[----:B------:R-:W-:Y:S01]  /*0d70*/  LEA.HI R10, R13, R4, RZ, 0x1 ;  /* 0x000000040d0a7211 */ /* 0x000fe200078f08ff */
[----:B------:R-:W-:Y:S01]  /*0d80*/  IMAD.IADD R161, R159, 0x1, R161 ;  /* 0x000000019fa17824 */ /* 0x000fe200078e02a1 */
[----:B------:R-:W-:Y:S01]  /*0d90*/  LOP3.LUT R13, R13, 0xfffffff0, RZ, 0xc0, !PT ;  /* 0xfffffff00d0d7812 */ /* 0x000fe200078ec0ff */
[----:B------:R-:W-:Y:S01]  /*0da0*/  IMAD.MOV.U32 R160, RZ, RZ, R158 ;  /* 0x000000ffffa07224 */ /* 0x000fe200078e009e */
[----:B------:R-:W-:Y:S01]  /*0db0*/  @!P0 LEA.HI.X R21, R14, c[0x0][0x164], R0, 0x1, P5 ;  /* 0x000059000e158a11 */ /* 0x000fe200028f0c00 */
[----:B------:R-:W-:Y:S01]  /*0dc0*/  IMAD R17, R27, c[0x0][0x1a0], RZ ;  /* 0x000068001b117a24 */ /* 0x000fe200078e02ff */
[----:B------:R-:W-:Y:S01]  /*0dd0*/  LOP3.LUT R10, R10, 0xfffffffe, RZ, 0xc0, !PT ;  /* 0xfffffffe0a0a7812 */ /* 0x000fe200078ec0ff */
[----:B------:R-:W-:-:S04]  /*0de0*/  IMAD.WIDE.U32 R24, R26, c[0x0][0x1a0], R162 ;  /* 0x000068001a187a25 */ /* 0x000fc800078e00a2 */
[----:B------:R-:W-:Y:S01]  /*0df0*/  IMAD.WIDE.U32 R14, R126, R93, R160 ;  /* 0x0000005d7e0e7225 */ /* 0x000fe200078e00a0 */
[----:B------:R-:W-:-:S03]  /*0e00*/  IADD3 R22, P6, R22, R24, RZ ;  /* 0x0000001816167210 */ /* 0x000fc60007fde0ff */
[----:B------:R-:W-:Y:S02]  /*0e10*/  IMAD R0, R26, c[0x0][0x1a4], R17 ;  /* 0x000069001a007a24 */ /* 0x000fe400078e0211 */
[----:B------:R-:W-:Y:S02]  /*0e20*/  IMAD.MOV.U32 R2, RZ, RZ, c[0x0][0x19c] ;  /* 0x00006700ff027624 */ /* 0x000fe400078e00ff */
[----:B------:R-:W-:Y:S01]  /*0e30*/  IMAD.IADD R15, R15, 0x1, R5 ;  /* 0x000000010f0f7824 */ /* 0x000fe200078e0205 */
[----:B------:R-:W-:Y:S01]  /*0e40*/  @!P4 LEA R5, P5, R7, R14, 0x4 ;  /* 0x0000000e0705c211 */ /* 0x000fe200078a20ff */
[----:B------:R-:W-:Y:S01]  /*0e50*/  IMAD.SHL.U32 R151, R151, 0x2, RZ ;  /* 0x0000000297977824 */ /* 0x000fe200078e00ff */
[----:B------:R-:W-:Y:S01]  /*0e60*/  IADD3.X R23, R11, R25, R0, P6, !PT ;  /* 0x000000190b177210 */ /* 0x000fe200037fe400 */
[C---:B------:R-:W-:Y:S01]  /*0e70*/  IMAD.WIDE.U32 R24, R7.reuse, 0x20, RZ ;  /* 0x0000002007187825 */ /* 0x040fe200078e00ff */
[----:B------:R-:W-:Y:S02]  /*0e80*/  @!P4 LEA.HI.X R0, R7, R15, R2, 0x4, P5 ;  /* 0x0000000f0700c211 */ /* 0x000fe400028f2402 */
[C---:B------:R-:W-:Y:S01]  /*0e90*/  @!P4 LEA R16, P5, R5.reuse, c[0x0][0x168], 0x1 ;  /* 0x00005a000510ca11 */ /* 0x040fe200078a08ff */
[----:B------:R-:W-:Y:S01]  /*0ea0*/  @!PT LDS RZ, [RZ] ;  /* 0x00000000fffff984 */ /* 0x000fe20000000800 */
[----:B------:R-:W-:Y:S01]  /*0eb0*/  @!PT LDS RZ, [RZ] ;  /* 0x00000000fffff984 */ /* 0x000fe20000000800 */
[----:B------:R-:W-:Y:S01]  /*0ec0*/  @!PT LDS RZ, [RZ] ;  /* 0x00000000fffff984 */ /* 0x000fe20000000800 */
[----:B------:R1:W-:Y:S01]  /*0ed0*/  @!P3 LDGSTS.E.BYPASS.LTC128B.128 [R151], [R30.64] ;  /* 0x000000001e97bfae */ /* 0x0003e2000b901d46 */
[----:B------:R-:W-:Y:S01]  /*0ee0*/  IMAD.IADD R10, R4, 0x1, -R10 ;  /* 0x00000001040a7824 */ /* 0x000fe200078e0a0a */
[-C--:B------:R-:W-:Y:S01]  /*0ef0*/  ISETP.GE.AND P6, PT, R26, R9.reuse, PT ;  /* 0x000000091a00720c */ /* 0x080fe20003fc6270 */
[----:B------:R-:W-:Y:S01]  /*0f00*/  IMAD.SHL.U32 R4, R2, 0x20, RZ ;  /* 0x0000002002047824 */ /* 0x000fe200078e00ff */
[----:B------:R-:W-:Y:S01]  /*0f10*/  @!P4 LEA.HI.X R17, R5, c[0x0][0x16c], R0, 0x1, P5 ;  /* 0x00005b000511ca11 */ /* 0x000fe200028f0c00 */
[----:B------:R1:W-:Y:S01]  /*0f20*/  @!P3 LDGSTS.E.BYPASS.LTC128B.128 [R151+0x2000], [R30.64+0x80] ;  /* 0x020000801e97bfae */ /* 0x0003e2000b901d46 */
[----:B------:R-:W-:Y:S01]  /*0f30*/  ISETP.GE.AND P5, PT, R26, R9, PT ;  /* 0x000000091a00720c */ /* 0x000fe20003fa6270 */
[----:B------:R-:W-:-:S02]  /*0f40*/  IMAD.IADD R13, R94, 0x1, -R13 ;  /* 0x000000015e0d7824 */ /* 0x000fc400078e0a0d */
[----:B------:R2:W-:Y:S01]  /*0f50*/  @!P2 LDGSTS.E.BYPASS.LTC128B.128 [R151+0x800], [R18.64] ;  /* 0x008000001297afae */ /* 0x0005e2000b901d46 */
[----:B------:R-:W-:Y:S02]  /*0f60*/  IMAD.SHL.U32 R145, R3, 0x40, RZ ;  /* 0x0000004003917824 */ /* 0x000fe400078e00ff */
[----:B------:R-:W-:Y:S01]  /*0f70*/  SHF.R.S32.HI R0, RZ, 0x1f, R13 ;  /* 0x0000001fff007819 */ /* 0x000fe2000001140d */
[----:B------:R2:W-:Y:S01]  /*0f80*/  @!P2 LDGSTS.E.BYPASS.LTC128B.128 [R151+0x2800], [R18.64+0x80] ;  /* 0x028000801297afae */ /* 0x0005e2000b901d46 */
[----:B------:R-:W-:Y:S01]  /*0f90*/  ISETP.GE.AND P2, PT, R154, R9, PT ;  /* 0x000000099a00720c */ /* 0x000fe20003f46270 */
[----:B------:R-:W-:Y:S01]  /*0fa0*/  IMAD R123, R123, c[0x0][0x1b8], RZ ;  /* 0x00006e007b7b7a24 */ /* 0x000fe200078e02ff */
[----:B------:R-:W-:Y:S01]  /*0fb0*/  LEA.HI R5, R0, R13, RZ, 0x3 ;  /* 0x0000000d00057211 */ /* 0x000fe200078f18ff */
[----:B------:R1:W-:Y:S01]  /*0fc0*/  @!P1 LDGSTS.E.BYPASS.LTC128B.128 [R151+0x1000], [R28.64] ;  /* 0x010000001c979fae */ /* 0x0003e2000b901d46 */
[----:B------:R-:W-:Y:S01]  /*0fd0*/  IMAD.SHL.U32 R12, R26, 0x8, RZ ;  /* 0x000000081a0c7824 */ /* 0x000fe200078e00ff */
[----:B------:R-:W-:Y:S01]  /*0fe0*/  LOP3.LUT R145, R145, 0x1c0, RZ, 0xc0, !PT ;  /* 0x000001c091917812 */ /* 0x000fe200078ec0ff */
[C---:B------:R-:W-:Y:S01]  /*0ff0*/  IMAD R123, R118.reuse, c[0x0][0x1bc], R123 ;  /* 0x00006f00767b7a24 */ /* 0x040fe200078e027b */
[----:B------:R1:W-:Y:S01]  /*1000*/  @!P1 LDGSTS.E.BYPASS.LTC128B.128 [R151+0x3000], [R28.64+0x80] ;  /* 0x030000801c979fae */ /* 0x0003e2000b901d46 */
[----:B------:R-:W-:Y:S01]  /*1010*/  LOP3.LUT R0, R5, 0xfffffff8, RZ, 0xc0, !PT ;  /* 0xfffffff805007812 */ /* 0x000fe200078ec0ff */
[----:B------:R-:W-:Y:S01]  /*1020*/  IMAD.WIDE.U32 R118, R118, c[0x0][0x1b8], R22 ;  /* 0x00006e0076767a25 */ /* 0x000fe200078e0016 */
[----:B------:R-:W-:Y:S01]  /*1030*/  LOP3.LUT R12, R145, 0x8, R12, 0xf8, !PT ;  /* 0x00000008910c7812 */ /* 0x000fe200078ef80c */
[----:B------:R3:W-:Y:S01]  /*1040*/  @!P0 LDGSTS.E.BYPASS.LTC128B.128 [R151+0x1800], [R20.64] ;  /* 0x0180000014978fae */ /* 0x0007e2000b901d46 */
[----:B------:R-:W-:Y:S01]  /*1050*/  SHF.R.U32.HI R145, RZ, 0x3, R145 ;  /* 0x00000003ff917819 */ /* 0x000fe20000011691 */
[----:B------:R-:W-:Y:S01]  /*1060*/  IMAD.IADD R0, R13, 0x1, -R0 ;  /* 0x000000010d007824 */ /* 0x000fe200078e0a00 */
[----:B------:R-:W-:Y:S01]  /*1070*/  @!P2 IADD3 R11, P3, R14, R24, RZ ;  /* 0x000000180e0ba210 */ /* 0x000fe20007f7e0ff */
[----:B------:R3:W-:Y:S01]  /*1080*/  @!P0 LDGSTS.E.BYPASS.LTC128B.128 [R151+0x3800], [R20.64+0x80] ;  /* 0x0380008014978fae */ /* 0x0007e2000b901d46 */
[----:B------:R-:W-:Y:S01]  /*1090*/  IMAD.IADD R123, R119, 0x1, R123 ;  /* 0x00000001777b7824 */ /* 0x000fe200078e027b */
[----:B------:R-:W-:Y:S01]  /*10a0*/  LOP3.LUT R145, R12, R145, RZ, 0x3c, !PT ;  /* 0x000000910c917212 */ /* 0x000fe200078e3cff */
[----:B------:R-:W-:Y:S01]  /*10b0*/  IMAD.MOV.U32 R122, RZ, RZ, R118 ;  /* 0x000000ffff7a7224 */ /* 0x000fe200078e0076 */
[----:B------:R-:W-:Y:S01]  /*10c0*/  @!P2 IADD3.X R4, R15, R25, R4, P3, !PT ;  /* 0x000000190f04a210 */ /* 0x000fe20001ffe404 */
[----:B------:R-:W-:Y:S01]  /*10d0*/  IMAD.SHL.U32 R12, R10, 0x8, RZ ;  /* 0x000000080a0c7824 */ /* 0x000fe200078e00ff */
[----:B------:R-:W-:Y:S01]  /*10e0*/  @!P2 LEA R24, P3, R11, c[0x0][0x168], 0x1 ;  /* 0x00005a000b18aa11 */ /* 0x000fe200078608ff */
[----:B------:R-:W-:-:S02]  /*10f0*/  IMAD.MOV.U32 R117, RZ, RZ, c[0x0][0x1a4] ;  /* 0x00006900ff757624 */ /* 0x000fc400078e00ff */
[----:B------:R-:W-:Y:S01]  /*1100*/  IMAD.SHL.U32 R95, R5, 0x40, RZ ;  /* 0x00000040055f7824 */ /* 0x000fe200078e00ff */
[----:B------:R-:W-:Y:S01]  /*1110*/  @!P2 LEA.HI.X R25, R11, c[0x0][0x16c], R4, 0x1, P3 ;  /* 0x00005b000b19aa11 */ /* 0x000fe200018f0c04 */
[----:B------:R-:W-:Y:S01]  /*1120*/  IMAD.SHL.U32 R4, R0, 0x40, RZ ;  /* 0x0000004000047824 */ /* 0x000fe200078e00ff */
[----:B--2---:R-:W-:Y:S01]  /*1130*/  @!P5 LEA R18, P1, R14, c[0x0][0x168], 0x1 ;  /* 0x00005a000e12da11 */ /* 0x004fe200078208ff */
[----:B------:R-:W-:Y:S01]  /*1140*/  IMAD R145, R10, 0x200, R145 ;  /* 0x000002000a917824 */ /* 0x000fe200078e0291 */
[-C--:B------:R-:W-:Y:S01]  /*1150*/  ISETP.GE.AND P3, PT, R152, R9.reuse, PT ;  /* 0x000000099800720c */ /* 0x080fe20003f66270 */
[----:B------:R-:W-:Y:S01]  /*1160*/  IMAD.SHL.U32 R125, R94, 0x2, RZ ;  /* 0x000000025e7d7824 */ /* 0x000fe200078e00ff */
[----:B------:R-:W-:Y:S01]  /*1170*/  @!P5 LEA.HI.X R19, R14, c[0x0][0x16c], R15, 0x1, P1 ;  /* 0x00005b000e13da11 */ /* 0x000fe200008f0c0f */
[----:B------:R-:W-:Y:S01]  /*1180*/  IMAD.SHL.U32 R145, R145, 0x2, RZ ;  /* 0x0000000291917824 */ /* 0x000fe200078e00ff */
[----:B------:R-:W-:Y:S02]  /*1190*/  ISETP.GE.AND P1, PT, R152, R9, PT ;  /* 0x000000099800720c */ /* 0x000fe40003f26270 */
[----:B------:R-:W-:Y:S01]  /*11a0*/  LOP3.LUT R13, R4, 0x1c0, RZ, 0xc0, !PT ;  /* 0x000001c0040d7812 */ /* 0x000fe200078ec0ff */
[----:B------:R2:W-:Y:S01]  /*11b0*/  @!P5 LDGSTS.E.BYPASS.LTC128B.128 [R151+0x4000], [R18.64] ;  /* 0x040000001297dfae */ /* 0x0005e2000b901d46 */
[----:B------:R-:W-:-:S02]  /*11c0*/  LOP3.LUT R95, R95, 0xfffffe00, RZ, 0xc0, !PT ;  /* 0xfffffe005f5f7812 */ /* 0x000fc400078ec0ff */
[----:B------:R-:W-:Y:S01]  /*11d0*/  LOP3.LUT R4, R13, 0x8, R12, 0xf8, !PT ;  /* 0x000000080d047812 */ /* 0x000fe200078ef80c */
[----:B------:R2:W-:Y:S01]  /*11e0*/  @!P5 LDGSTS.E.BYPASS.LTC128B.128 [R151+0x6000], [R18.64+0x80] ;  /* 0x060000801297dfae */ /* 0x0005e2000b901d46 */
[-C--:B------:R-:W-:Y:S01]  /*11f0*/  ISETP.GE.AND P5, PT, R156, R9.reuse, PT ;  /* 0x000000099c00720c */ /* 0x080fe20003fa6270 */
[----:B------:R-:W-:Y:S01]  /*1200*/  @!P3 IMAD R10, R117, 0x30, RZ ;  /* 0x00000030750ab824 */ /* 0x000fe200078e02ff */
[----:B------:R-:W-:Y:S01]  /*1210*/  SHF.R.U32.HI R13, RZ, 0x3, R13 ;  /* 0x00000003ff0d7819 */ /* 0x000fe2000001160d */
[----:B------:R4:W-:Y:S01]  /*1220*/  @!P4 LDGSTS.E.BYPASS.LTC128B.128 [R151+0x4800], [R16.64] ;  /* 0x048000001097cfae */ /* 0x0009e2000b901d46 */
[----:B------:R-:W-:Y:S01]  /*1230*/  IMAD R5, R96, 0x400, R95 ;  /* 0x0000040060057824 */ /* 0x000fe200078e025f */
[----:B------:R-:W-:Y:S01]  /*1240*/  IADD3 R143, R145, 0x4020, RZ ;  /* 0x00004020918f7810 */ /* 0x000fe20007ffe0ff */
[----:B------:R-:W-:Y:S01]  /*1250*/  @!P1 IMAD R11, R2, 0x30, RZ ;  /* 0x00000030020b9824 */ /* 0x000fe200078e02ff */
[----:B------:R4:W-:Y:S01]  /*1260*/  @!P4 LDGSTS.E.BYPASS.LTC128B.128 [R151+0x6800], [R16.64+0x80] ;  /* 0x068000801097cfae */ /* 0x0009e2000b901d46 */
[----:B------:R-:W-:Y:S01]  /*1270*/  @!P1 IMAD.WIDE.U32 R14, R7, 0x30, R14 ;  /* 0x00000030070e9825 */ /* 0x000fe200078e000e */
[----:B------:R-:W-:-:S02]  /*1280*/  ISETP.GE.AND P4, PT, R154, R9, PT ;  /* 0x000000099a00720c */ /* 0x000fc40003f86270 */
[----:B------:R5:W-:Y:S01]  /*1290*/  @!P2 LDGSTS.E.BYPASS.LTC128B.128 [R151+0x5000], [R24.64] ;  /* 0x050000001897afae */ /* 0x000be2000b901d46 */
[----:B------:R-:W-:Y:S01]  /*12a0*/  @!P1 IMAD.IADD R11, R15, 0x1, R11 ;  /* 0x000000010f0b9824 */ /* 0x000fe200078e020b */
[----:B---3--:R-:W-:Y:S01]  /*12b0*/  @!P1 LEA R20, P0, R14, c[0x0][0x168], 0x1 ;  /* 0x00005a000e149a11 */ /* 0x008fe200078008ff */
[----:B------:R-:W-:Y:S01]  /*12c0*/  IMAD.SHL.U32 R9, R117, 0x20, RZ ;  /* 0x0000002075097824 */ /* 0x000fe200078e00ff */
[----:B------:R5:W-:Y:S01]  /*12d0*/  @!P2 LDGSTS.E.BYPASS.LTC128B.128 [R151+0x7000], [R24.64+0x80] ;  /* 0x070000801897afae */ /* 0x000be2000b901d46 */
[----:B------:R-:W-:Y:S01]  /*12e0*/  LOP3.LUT R4, R4, R13, RZ, 0x3c, !PT ;  /* 0x0000000d04047212 */ /* 0x000fe200078e3cff */
[----:B------:R-:W-:Y:S01]  /*12f0*/  IMAD R96, R96, 0x10, R98 ;  /* 0x0000001060607824 */ /* 0x000fe200078e0262 */
[----:B------:R-:W-:Y:S01]  /*1300*/  @!P1 LEA.HI.X R21, R14, c[0x0][0x16c], R11, 0x1, P0 ;  /* 0x00005b000e159a11 */ /* 0x000fe200000f0c0b */
[----:B------:R-:W-:Y:S01]  /*1310*/  IMAD.WIDE.U32 R14, R116, 0x20, RZ ;  /* 0x00000020740e7825 */ /* 0x000fe200078e00ff */
[----:B------:R-:W-:-:S03]  /*1320*/  LOP3.LUT R125, R125, 0x6, RZ, 0xc0, !PT ;  /* 0x000000067d7d7812 */ /* 0x000fc600078ec0ff */
[----:B------:R3:W-:Y:S01]  /*1330*/  @!P1 LDGSTS.E.BYPASS.LTC128B.128 [R151+0x5800], [R20.64] ;  /* 0x0580000014979fae */ /* 0x0007e2000b901d46 */
[----:B------:R-:W-:Y:S02]  /*1340*/  IMAD.IADD R146, R4, 0x1, R5 ;  /* 0x0000000104927824 */ /* 0x000fe400078e0205 */
[----:B--2---:R-:W-:Y:S01]  /*1350*/  IMAD.WIDE.U32 R18, R126, R149, R122 ;  /* 0x000000957e127225 */ /* 0x004fe200078e007a */
[----:B------:R3:W-:Y:S03]  /*1360*/  @!P1 LDGSTS.E.BYPASS.LTC128B.128 [R151+0x7800], [R20.64+0x80] ;  /* 0x0780008014979fae */ /* 0x0007e6000b901d46 */
[----:B------:R-:W-:Y:S01]  /*1370*/  IMAD.IADD R19, R19, 0x1, R8 ;  /* 0x0000000113137824 */ /* 0x000fe200078e0208 */
[----:B------:R-:W0:Y:S01]  /*1380*/  LDGDEPBAR ;  /* 0x00000000000079af */ /* 0x000e220000000000 */
[----:B------:R-:W-:Y:S01]  /*1390*/  @!P5 LEA R12, P1, R116, R18, 0x4 ;  /* 0x00000012740cd211 */ /* 0x000fe200078220ff */
[----:B------:R-:W-:Y:S01]  /*13a0*/  IMAD.SHL.U32 R146, R146, 0x2, RZ ;  /* 0x0000000292927824 */ /* 0x000fe200078e00ff */
[C---:B----4-:R-:W-:Y:S01]  /*13b0*/  @!P6 LEA R16, P2, R18.reuse, c[0x0][0x170], 0x1 ;  /* 0x00005c001210ea11 */ /* 0x050fe200078408ff */
[----:B------:R-:W-:Y:S01]  /*13c0*/  IMAD.MOV.U32 R5, RZ, RZ, 0x10 ;  /* 0x00000010ff057424 */ /* 0x000fe200078e00ff */
[----:B------:R-:W-:Y:S01]  /*13d0*/  @!P4 IADD3 R8, P0, R18, R14, RZ ;  /* 0x0000000e1208c210 */ /* 0x000fe20007f1e0ff */
[----:B------:R-:W-:Y:S01]  /*13e0*/  IMAD.IADD R4, R95, 0x1, R4 ;  /* 0x000000015f047824 */ /* 0x000fe200078e0204 */
[----:B------:R-:W-:-:S02]  /*13f0*/  @!P5 LEA.HI.X R11, R116, R19, R117, 0x4, P1 ;  /* 0x00000013740bd211 */ /* 0x000fc400008f2475 */
[----:B------:R-:W-:Y:S02]  /*1400*/  @!P5 LEA R14, P1, R12, c[0x0][0x170], 0x1 ;  /* 0x00005c000c0eda11 */ /* 0x000fe400078208ff */
[----:B------:R-:W-:Y:S02]  /*1410*/  @!P4 IADD3.X R9, R19, R15, R9, P0, !PT ;  /* 0x0000000f1309c210 */ /* 0x000fe400007fe409 */
[----:B------:R-:W-:Y:S02]  /*1420*/  @!P6 LEA.HI.X R17, R18, c[0x0][0x174], R19, 0x1, P2 ;  /* 0x00005d001211ea11 */ /* 0x000fe400010f0c13 */
[----:B------:R-:W-:Y:S02]  /*1430*/  @!P5 LEA.HI.X R15, R12, c[0x0][0x174], R11, 0x1, P1 ;  /* 0x00005d000c0fda11 */ /* 0x000fe400008f0c0b */
[----:B-----5:R-:W-:-:S04]  /*1440*/  @!P4 LEA R24, P1, R8, c[0x0][0x170], 0x1 ;  /* 0x00005c000818ca11 */ /* 0x020fc800078208ff */
[----:B------:R-:W-:Y:S01]  /*1450*/  @!P4 LEA.HI.X R25, R8, c[0x0][0x174], R9, 0x1, P1 ;  /* 0x00005d000819ca11 */ /* 0x000fe200008f0c09 */
[----:B---3--:R-:W-:Y:S01]  /*1460*/  @!P3 IMAD.WIDE.U32 R20, R116, 0x30, R18 ;  /* 0x000000307414b825 */ /* 0x008fe200078e0012 */
        /* <DEDUP_REMOVED lines=10> */
[----:B------:R-:W-:Y:S01]  /*1510*/  IMAD R144, R5, 0x2, R146 ;  /* 0x0000000205907824 */ /* 0x000fe200078e0292 */
[----:B------:R-:W-:Y:S01]  /*1520*/  LOP3.LUT P0, RZ, R3, 0x4, RZ, 0xc0, !PT ;  /* 0x0000000403ff7812 */ /* 0x000fe2000780c0ff */
[----:B------:R-:W-:Y:S01]  /*1530*/  @P6 STS.128 [R151+0x8000], RZ ;  /* 0x008000ff97006388 */ /* 0x000fe20000000c00 */
[----:B------:R-:W-:Y:S01]  /*1540*/  IMAD.MOV.U32 R0, RZ, RZ, 0x20 ;  /* 0x00000020ff007424 */ /* 0x000fe200078e00ff */
[C---:B------:R-:W-:Y:S02]  /*1550*/  IADD3 R135, R143.reuse, 0x800, RZ ;  /* 0x000008008f877810 */ /* 0x040fe40007ffe0ff */
[----:B------:R-:W-:Y:S01]  /*1560*/  @P6 STS.128 [R151+0xa000], RZ ;  /* 0x00a000ff97006388 */ /* 0x000fe20000000c00 */
[----:B------:R-:W-:Y:S02]  /*1570*/  IADD3 R134, R143, 0x1000, RZ ;  /* 0x000010008f867810 */ /* 0x000fe40007ffe0ff */
[C---:B------:R-:W-:Y:S01]  /*1580*/  SEL R3, R0.reuse, 0xffffffe0, !P2 ;  /* 0xffffffe000037807 */ /* 0x040fe20005000000 */
[----:B------:R-:W-:Y:S01]  /*1590*/  @!PT LDS RZ, [RZ] ;  /* 0x00000000fffff984 */ /* 0x000fe20000000800 */
[----:B------:R-:W-:Y:S01]  /*15a0*/  @!PT LDS RZ, [RZ] ;  /* 0x00000000fffff984 */ /* 0x000fe20000000800 */
[----:B------:R-:W-:Y:S01]  /*15b0*/  @!PT LDS RZ, [RZ] ;  /* 0x00000000fffff984 */ /* 0x000fe20000000800 */
[----:B------:R2:W-:Y:S01]  /*15c0*/  @!P6 LDGSTS.E.BYPASS.LTC128B.128 [R151+0x8000], [R16.64] ;  /* 0x080000001097efae */ /* 0x0005e2000b901d46 */
[----:B------:R-:W-:-:S02]  /*15d0*/  SEL R0, R0, 0xffffffe0, !P0 ;  /* 0xffffffe000007807 */ /* 0x000fc40004000000 */
[----:B------:R-:W-:Y:S01]  /*15e0*/  IADD3 R133, R143, 0x1800, RZ ;  /* 0x000018008f857810 */ /* 0x000fe20007ffe0ff */
[----:B------:R2:W-:Y:S01]  /*15f0*/  @!P6 LDGSTS.E.BYPASS.LTC128B.128 [R151+0xa000], [R16.64+0x80] ;  /* 0x0a0000801097efae */ /* 0x0005e2000b901d46 */
[----:B------:R-:W-:Y:S01]  /*1600*/  IMAD R142, R3, 0x2, R146 ;  /* 0x00000002038e7824 */ /* 0x000fe200078e0292 */
[C---:B------:R-:W-:Y:S01]  /*1610*/  IADD3 R131, R143.reuse, 0x2000, RZ ;  /* 0x000020008f837810 */ /* 0x040fe20007ffe0ff */
[C---:B------:R-:W-:Y:S01]  /*1620*/  IMAD R139, R0.reuse, 0x2, R145 ;  /* 0x00000002008b7824 */ /* 0x040fe200078e0291 */
[----:B------:R-:W-:Y:S01]  /*1630*/  @P5 STS.128 [R151+0x8800], RZ ;  /* 0x008800ff97005388 */ /* 0x000fe20000000c00 */
[----:B------:R-:W-:Y:S01]  /*1640*/  IMAD R132, R0, 0x2, R143 ;  /* 0x0000000200847824 */ /* 0x000fe200078e028f */
[----:B------:R-:W-:Y:S01]  /*1650*/  IADD3 R130, R143, 0x2800, RZ ;  /* 0x000028008f827810 */ /* 0x000fe20007ffe0ff */
[----:B------:R-:W-:Y:S01]  /*1660*/  IMAD R141, R3, 0x2, R144 ;  /* 0x00000002038d7824 */ /* 0x000fe200078e0290 */
[----:B------:R-:W-:Y:S01]  /*1670*/  @P5 STS.128 [R151+0xa800], RZ ;  /* 0x00a800ff97005388 */ /* 0x000fe20000000c00 */
[----:B------:R-:W-:-:S02]  /*1680*/  IADD3 R129, R143, 0x3000, RZ ;  /* 0x000030008f817810 */ /* 0x000fc40007ffe0ff */
[----:B------:R-:W-:Y:S01]  /*1690*/  IADD3 R128, R143, 0x3800, RZ ;  /* 0x000038008f807810 */ /* 0x000fe20007ffe0ff */
        /* <DEDUP_REMOVED lines=19> */
[----:B---3--:R-:W-:Y:S04]  /*17d0*/  LDSM.16.M88.4 R12, [R146] ;  /* 0x00000000920c783b */ /* 0x008fe80000000200 */
[----:B------:R-:W2:Y:S04]  /*17e0*/  LDSM.16.M88.4 R20, [R145+0x4000] ;  /* 0x004000009114783b */ /* 0x000ea80000000200 */
[----:B------:R-:W-:Y:S04]  /*17f0*/  LDSM.16.M88.4 R56, [R144] ;  /* 0x000000009038783b */ /* 0x000fe80000000200 */
[----:B------:R-:W-:Y:S04]  /*1800*/  LDSM.16.M88.4 R32, [R143] ;  /* 0x000000008f20783b */ /* 0x000fe80000000200 */
[----:B------:R-:W1:Y:S04]  /*1810*/  LDSM.16.M88.4 R36, [R145+0x4800] ;  /* 0x004800009124783b */ /* 0x000e680000000200 */
[----:B------:R-:W3:Y:S04]  /*1820*/  LDSM.16.M88.4 R48, [R145+0x5000] ;  /* 0x005000009130783b */ /* 0x000ee80000000200 */
[----:B------:R-:W5:Y:S04]  /*1830*/  LDSM.16.M88.4 R8, [R145+0x5800] ;  /* 0x005800009108783b */ /* 0x000f680000000200 */
[----:B------:R-:W-:Y:S04]  /*1840*/  LDSM.16.M88.4 R64, [R142] ;  /* 0x000000008e40783b */ /* 0x000fe80000000200 */
[----:B------:R-:W3:Y:S04]  /*1850*/  LDSM.16.M88.4 R44, [R139+0x4000] ;  /* 0x004000008b2c783b */ /* 0x000ee80000000200 */
[----:B------:R-:W3:Y:S04]  /*1860*/  LDSM.16.M88.4 R72, [R143+0x800] ;  /* 0x000800008f48783b */ /* 0x000ee80000000200 */
[----:B----4-:R-:W4:Y:S01]  /*1870*/  LDSM.16.M88.4 R24, [R143+0x1000] ;  /* 0x001000008f18783b */ /* 0x010f220000000200 */
[C---:B--2---:R-:W-:Y:S03]  /*1880*/  HMMA.16816.F32 R16, R12.reuse, R20, RZ ;  /* 0x000000140c10723c */ /* 0x044fe600000018ff */
[----:B------:R-:W2:Y:S04]  /*1890*/  LDSM.16.M88.4 R60, [R143+0x1800] ;  /* 0x001800008f3c783b */ /* 0x000ea80000000200 */
[----:B------:R-:W-:Y:S01]  /*18a0*/  LDSM.16.M88.4 R76, [R141] ;  /* 0x000000008d4c783b */ /* 0x000fe20000000200 */
[C---:B------:R-:W-:Y:S03]  /*18b0*/  HMMA.16816.F32 R20, R12.reuse, R22, RZ ;  /* 0x000000160c14723c */ /* 0x040fe600000018ff */
[----:B------:R-:W-:Y:S04]  /*18c0*/  LDSM.16.M88.4 R40, [R139+0x5000] ;  /* 0x005000008b28783b */ /* 0x000fe80000000200 */
[----:B------:R-:W-:Y:S01]  /*18d0*/  LDSM.16.M88.4 R88, [R132+0x1000] ;  /* 0x001000008458783b */ /* 0x000fe20000000200 */
[----:B-1----:R-:W-:Y:S03]  /*18e0*/  HMMA.16816.F32 R28, R12, R36, RZ ;  /* 0x000000240c1c723c */ /* 0x002fe600000018ff */
[----:B------:R-:W-:Y:S04]  /*18f0*/  LDSM.16.M88.4 R84, [R143+0x2800] ;  /* 0x002800008f54783b */ /* 0x000fe80000000200 */
[----:B------:R-:W-:Y:S01]  /*1900*/  LDSM.16.M88.4 R80, [R132+0x2000] ;  /* 0x002000008450783b */ /* 0x000fe20000000200 */
[----:B------:R-:W-:Y:S03]  /*1910*/  HMMA.16816.F32 R16, R56, R32, R16 ;  /* 0x000000203810723c */ /* 0x000fe60000001810 */
[----:B------:R-:W0:Y:S05]  /*1920*/  LDGDEPBAR ;  /* 0x00000000000079af */ /* 0x000e2a0000000000 */
[----:B---3--:R-:W-:Y:S08]  /*1930*/  HMMA.16816.F32 R52, R12, R48, RZ ;  /* 0x000000300c34723c */ /* 0x008ff000000018ff */
[----:B------:R-:W-:Y:S01]  /*1940*/  HMMA.16816.F32 R20, R56, R34, R20 ;  /* 0x000000223814723c */ /* 0x000fe20000001814 */
[----:B------:R-:W1:Y:S07]  /*1950*/  LDSM.16.M88.4 R32, [R132] ;  /* 0x000000008420783b */ /* 0x000e6e0000000200 */
[C---:B------:R-:W-:Y:S08]  /*1960*/  HMMA.16816.F32 R36, R12.reuse, R38, RZ ;  /* 0x000000260c24723c */ /* 0x040ff000000018ff */
[C---:B------:R-:W-:Y:S08]  /*1970*/  HMMA.16816.F32 R48, R12.reuse, R50, RZ ;  /* 0x000000320c30723c */ /* 0x040ff000000018ff */
[C---:B-----5:R-:W-:Y:S08]  /*1980*/  HMMA.16816.F32 R68, R12.reuse, R8, RZ ;  /* 0x000000080c44723c */ /* 0x060ff000000018ff */
[----:B------:R-:W-:Y:S01]  /*1990*/  HMMA.16816.F32 R12, R12, R10, RZ ;  /* 0x0000000a0c0c723c */ /* 0x000fe200000018ff */
[----:B------:R-:W3:Y:S07]  /*19a0*/  LDSM.16.M88.4 R8, [R139+0x4800] ;  /* 0x004800008b08783b */ /* 0x000eee0000000200 */
[C---:B------:R-:W-:Y:S08]  /*19b0*/  HMMA.16816.F32 R16, R64.reuse, R44, R16 ;  /* 0x0000002c4010723c */ /* 0x040ff00000001810 */
[----:B------:R-:W-:Y:S01]  /*19c0*/  HMMA.16816.F32 R20, R64, R46, R20 ;  /* 0x0000002e4014723c */ /* 0x000fe20000001814 */
[----:B------:R-:W-:Y:S07]  /*19d0*/  LDSM.16.M88.4 R44, [R144+0x2000] ;  /* 0x00200000902c783b */ /* 0x000fee0000000200 */
[C---:B------:R-:W-:Y:S08]  /*19e0*/  HMMA.16816.F32 R28, R56.reuse, R72, R28 ;  /* 0x00000048381c723c */ /* 0x040ff0000000181c */
[C---:B------:R-:W-:Y:S01]  /*19f0*/  HMMA.16816.F32 R36, R56.reuse, R74, R36 ;  /* 0x0000004a3824723c */ /* 0x040fe20000001824 */
[----:B------:R-:W-:Y:S07]  /*1a00*/  LDSM.16.M88.4 R72, [R132+0x1800] ;  /* 0x001800008448783b */ /* 0x000fee0000000200 */
[C---:B----4-:R-:W-:Y:S08]  /*1a10*/  HMMA.16816.F32 R52, R56.reuse, R24, R52 ;  /* 0x000000183834723c */ /* 0x050ff00000001834 */
[C---:B------:R-:W-:Y:S01]  /*1a20*/  HMMA.16816.F32 R48, R56.reuse, R26, R48 ;  /* 0x0000001a3830723c */ /* 0x040fe20000001830 */
[----:B------:R-:W-:Y:S07]  /*1a30*/  LDSM.16.M88.4 R24, [R139+0x5800] ;  /* 0x005800008b18783b */ /* 0x000fee0000000200 */
[C---:B--2---:R-:W-:Y:S08]  /*1a40*/  HMMA.16816.F32 R68, R56.reuse, R60, R68 ;  /* 0x0000003c3844723c */ /* 0x044ff00000001844 */
[----:B------:R-:W-:Y:S01]  /*1a50*/  HMMA.16816.F32 R12, R56, R62, R12 ;  /* 0x0000003e380c723c */ /* 0x000fe2000000180c */
[----:B------:R-:W-:Y:S04]  /*1a60*/  LDSM.16.M88.4 R60, [R146+0x2000] ;  /* 0x00200000923c783b */ /* 0x000fe80000000200 */
[----:B------:R-:W2:Y:S03]  /*1a70*/  LDSM.16.M88.4 R56, [R145+0x6000] ;  /* 0x006000009138783b */ /* 0x000ea60000000200 */
[C---:B-1----:R-:W-:Y:S08]  /*1a80*/  HMMA.16816.F32 R16, R76.reuse, R32, R16 ;  /* 0x000000204c10723c */ /* 0x042ff00000001810 */
[----:B------:R-:W-:Y:S01]  /*1a90*/  HMMA.16816.F32 R20, R76, R34, R20 ;  /* 0x000000224c14723c */ /* 0x000fe20000001814 */
[----:B------:R-:W-:Y:S07]  /*1aa0*/  LDSM.16.M88.4 R32, [R145+0x6800] ;  /* 0x006800009120783b */ /* 0x000fee0000000200 */
[C---:B---3--:R-:W-:Y:S08]  /*1ab0*/  HMMA.16816.F32 R28, R64.reuse, R8, R28 ;  /* 0x00000008401c723c */ /* 0x048ff0000000181c */
[C---:B------:R-:W-:Y:S01]  /*1ac0*/  HMMA.16816.F32 R36, R64.reuse, R10, R36 ;  /* 0x0000000a4024723c */ /* 0x040fe20000001824 */
[----:B------:R-:W1:Y:S07]  /*1ad0*/  LDSM.16.M88.4 R8, [R132+0x800] ;  /* 0x000800008408783b */ /* 0x000e6e0000000200 */
[C---:B------:R-:W-:Y:S08]  /*1ae0*/  HMMA.16816.F32 R52, R64.reuse, R40, R52 ;  /* 0x000000284034723c */ /* 0x040ff00000001834 */
[----:B------:R-:W-:Y:S01]  /*1af0*/  HMMA.16816.F32 R48, R64, R42, R48 ;  /* 0x0000002a4030723c */ /* 0x000fe20000001830 */
[----:B------:R-:W3:Y:S07]  /*1b00*/  LDSM.16.M88.4 R40, [R143+0x2000] ;  /* 0x002000008f28783b */ /* 0x000eee0000000200 */
[C---:B--2---:R-:W-:Y:S08]  /*1b10*/  HMMA.16816.F32 R16, R60.reuse, R56, R16 ;  /* 0x000000383c10723c */ /* 0x044ff00000001810 */
[----:B------:R-:W-:Y:S01]  /*1b20*/  HMMA.16816.F32 R20, R60, R58, R20 ;  /* 0x0000003a3c14723c */ /* 0x000fe20000001814 */
[----:B------:R-:W-:Y:S07]  /*1b30*/  LDSM.16.M88.4 R56, [R145+0x7000] ;  /* 0x007000009138783b */ /* 0x000fee0000000200 */
[C---:B------:R-:W-:Y:S08]  /*1b40*/  HMMA.16816.F32 R68, R64.reuse, R24, R68 ;  /* 0x000000184044723c */ /* 0x040ff00000001844 */
[----:B------:R-:W-:Y:S01]  /*1b50*/  HMMA.16816.F32 R64, R64, R26, R12 ;  /* 0x0000001a4040723c */ /* 0x000fe2000000180c */
[----:B------:R-:W-:Y:S04]  /*1b60*/  LDSM.16.M88.4 R12, [R142+0x2000] ;  /* 0x002000008e0c783b */ /* 0x000fe80000000200 */
[----:B------:R-:W2:Y:S03]  /*1b70*/  LDSM.16.M88.4 R24, [R139+0x6000] ;  /* 0x006000008b18783b */ /* 0x000ea60000000200 */
[----:B-1----:R-:W-:Y:S08]  /*1b80*/  HMMA.16816.F32 R36, R76, R10, R36 ;  /* 0x0000000a4c24723c */ /* 0x002ff00000001824 */
[----:B---3--:R-:W-:Y:S08]  /*1b90*/  HMMA.16816.F32 R16, R44, R40, R16 ;  /* 0x000000282c10723c */ /* 0x008ff00000001810 */
[----:B------:R-:W-:Y:S01]  /*1ba0*/  HMMA.16816.F32 R28, R76, R8, R28 ;  /* 0x000000084c1c723c */ /* 0x000fe2000000181c */
[----:B------:R-:W1:Y:S07]  /*1bb0*/  LDSM.16.M88.4 R8, [R141+0x2000] ;  /* 0x002000008d08783b */ /* 0x000e6e0000000200 */
[----:B------:R-:W-:Y:S01]  /*1bc0*/  HMMA.16816.F32 R20, R44, R42, R20 ;  /* 0x0000002a2c14723c */ /* 0x000fe20000001814 */
[----:B------:R-:W3:Y:S07]  /*1bd0*/  LDSM.16.M88.4 R40, [R143+0x3000] ;  /* 0x003000008f28783b */ /* 0x000eee0000000200 */
[----:B------:R-:W-:Y:S08]  /*1be0*/  HMMA.16816.F32 R52, R76, R88, R52 ;  /* 0x000000584c34723c */ /* 0x000ff00000001834 */
[----:B------:R-:W-:Y:S08]  /*1bf0*/  HMMA.16816.F32 R36, R60, R34, R36 ;  /* 0x000000223c24723c */ /* 0x000ff00000001824 */
[----:B--2---:R-:W-:Y:S08]  /*1c00*/  HMMA.16816.F32 R16, R12, R24, R16 ;  /* 0x000000180c10723c */ /* 0x004ff00000001810 */
[----:B------:R-:W-:Y:S01]  /*1c10*/  HMMA.16816.F32 R28, R60, R32, R28 ;  /* 0x000000203c1c723c */ /* 0x000fe2000000181c */
[----:B------:R-:W2:Y:S07]  /*1c20*/  LDSM.16.M88.4 R32, [R139+0x6800] ;  /* 0x006800008b20783b */ /* 0x000eae0000000200 */
[----:B------:R-:W-:Y:S01]  /*1c30*/  HMMA.16816.F32 R20, R12, R26, R20 ;  /* 0x0000001a0c14723c */ /* 0x000fe20000001814 */
[----:B------:R-:W-:Y:S07]  /*1c40*/  LDSM.16.M88.4 R24, [R132+0x2800] ;  /* 0x002800008418783b */ /* 0x000fee0000000200 */
[----:B------:R-:W-:Y:S08]  /*1c50*/  HMMA.16816.F32 R52, R60, R56, R52 ;  /* 0x000000383c34723c */ /* 0x000ff00000001834 */
[----:B------:R-:W-:Y:S08]  /*1c60*/  HMMA.16816.F32 R36, R44, R86, R36 ;  /* 0x000000562c24723c */ /* 0x000ff00000001824 */
[----:B-1----:R-:W-:Y:S08]  /*1c70*/  HMMA.16816.F32 R16, R8, R80, R16 ;  /* 0x000000500810723c */ /* 0x002ff00000001810 */
[----:B------:R-:W-:Y:S01]  /*1c80*/  HMMA.16816.F32 R28, R44, R84, R28 ;  /* 0x000000542c1c723c */ /* 0x000fe2000000181c */
[----:B------:R-:W-:Y:S07]  /*1c90*/  LDSM.16.M88.4 R84, [R145+0x7800] ;  /* 0x007800009154783b */ /* 0x000fee0000000200 */
[----:B------:R-:W-:Y:S01]  /*1ca0*/  HMMA.16816.F32 R20, R8, R82, R20 ;  /* 0x000000520814723c */ /* 0x000fe20000001814 */
[----:B------:R-:W1:Y:S07]  /*1cb0*/  LDSM.16.M88.4 R80, [R139+0x7000] ;  /* 0x007000008b50783b */ /* 0x000e6e0000000200 */
[----:B---3--:R-:W-:Y:S01]  /*1cc0*/  HMMA.16816.F32 R52, R44, R40, R52 ;  /* 0x000000282c34723c */ /* 0x008fe20000001834 */
[----:B------:R-:W-:-:S02]  /*1cd0*/  FMUL.FTZ R17, R17, c[0x0][0x2ec] ;  /* 0x0000bb0011117a20 */ /* 0x000fc40000410000 */
[----:B------:R-:W-:Y:S02]  /*1ce0*/  FMUL.FTZ R18, R18, c[0x0][0x2ec] ;  /* 0x0000bb0012127a20 */ /* 0x000fe40000410000 */
[----:B------:R-:W-:-:S03]  /*1cf0*/  FMUL.FTZ R0, R16, c[0x0][0x2ec] ;  /* 0x0000bb0010007a20 */ /* 0x000fc60000410000 */
[----:B--2---:R-:W-:Y:S03]  /*1d00*/  HMMA.16816.F32 R36, R12, R34, R36 ;  /* 0x000000220c24723c */ /* 0x004fe60000001824 */
[----:B------:R-:W-:Y:S04]  /*1d10*/  MUFU.TANH R0, R0 ;  /* 0x0000000000007308 */ /* 0x000fe80000002400 */
[----:B------:R-:W-:Y:S01]  /*1d20*/  FMUL.FTZ R34, R19, c[0x0][0x2ec] ;  /* 0x0000bb0013227a20 */ /* 0x000fe20000410000 */
[----:B------:R-:W-:Y:S01]  /*1d30*/  HMMA.16816.F32 R48, R76, R90, R48 ;  /* 0x0000005a4c30723c */ /* 0x000fe20000001830 */
[----:B------:R-:W-:Y:S02]  /*1d40*/  FMUL.FTZ R20, R20, c[0x0][0x2ec] ;  /* 0x0000bb0014147a20 */ /* 0x000fe40000410000 */
[----:B------:R-:W-:-:S02]  /*1d50*/  FMUL.FTZ R21, R21, c[0x0][0x2ec] ;  /* 0x0000bb0015157a20 */ /* 0x000fc40000410000 */
[----:B------:R-:W-:Y:S01]  /*1d60*/  MUFU.TANH R35, R20 ;  /* 0x0000001400237308 */ /* 0x000fe20000002400 */
[----:B------:R-:W-:Y:S02]  /*1d70*/  FMUL.FTZ R41, R22, c[0x0][0x2ec] ;  /* 0x0000bb0016297a20 */ /* 0x000fe40000410000 */
[----:B------:R-:W-:Y:S01]  /*1d80*/  HMMA.16816.F32 R28, R12, R32, R28 ;  /* 0x000000200c1c723c */ /* 0x000fe2000000181c */
[----:B------:R-:W-:-:S04]  /*1d90*/  FMUL.FTZ R56, R23, c[0x0][0x2ec] ;  /* 0x0000bb0017387a20 */ /* 0x000fc80000410000 */
[----:B------:R-:W2:Y:S03]  /*1da0*/  MUFU.TANH R33, R17 ;  /* 0x0000001100217308 */ /* 0x000ea60000002400 */
[C---:B------:R-:W-:Y:S05]  /*1db0*/  HMMA.16816.F32 R68, R76.reuse, R72, R68 ;  /* 0x000000484c44723c */ /* 0x040fea0000001844 */
[----:B------:R3:W-:Y:S03]  /*1dc0*/  MUFU.TANH R32, R18 ;  /* 0x0000001200207308 */ /* 0x0007e60000002400 */
[----:B------:R-:W-:Y:S05]  /*1dd0*/  HMMA.16816.F32 R64, R76, R74, R64 ;  /* 0x0000004a4c40723c */ /* 0x000fea0000001840 */
[----:B------:R4:W-:Y:S03]  /*1de0*/  MUFU.TANH R40, R21 ;  /* 0x0000001500287308 */ /* 0x0009e60000002400 */
[----:B-1----:R-:W-:Y:S01]  /*1df0*/  HMMA.16816.F32 R52, R12, R80, R52 ;  /* 0x000000500c34723c */ /* 0x002fe20000001834 */
[----:B---3--:R-:W1:Y:S04]  /*1e00*/  LDSM.16.M88.4 R16, [R132+0x3000] ;  /* 0x003000008410783b */ /* 0x008e680000000200 */
[----:B------:R-:W3:Y:S03]  /*1e10*/  MUFU.TANH R41, R41 ;  /* 0x0000002900297308 */ /* 0x000ee60000002400 */
[----:B------:R-:W-:Y:S01]  /*1e20*/  HMMA.16816.F32 R36, R8, R26, R36 ;  /* 0x0000001a0824723c */ /* 0x000fe20000001824 */
[----:B----4-:R-:W4:Y:S04]  /*1e30*/  LDSM.16.M88.4 R20, [R143+0x3800] ;  /* 0x003800008f14783b */ /* 0x010f280000000200 */
[----:B------:R-:W5:Y:S03]  /*1e40*/  MUFU.TANH R34, R34 ;  /* 0x0000002200227308 */ /* 0x000f660000002400 */
[C---:B------:R-:W-:Y:S05]  /*1e50*/  HMMA.16816.F32 R48, R60.reuse, R58, R48 ;  /* 0x0000003a3c30723c */ /* 0x040fea0000001830 */
[----:B------:R-:W1:Y:S03]  /*1e60*/  MUFU.TANH R56, R56 ;  /* 0x0000003800387308 */ /* 0x000e660000002400 */
[----:B------:R-:W-:Y:S08]  /*1e70*/  HMMA.16816.F32 R68, R60, R84, R68 ;  /* 0x000000543c44723c */ /* 0x000ff00000001844 */
[----:B------:R-:W-:Y:S01]  /*1e80*/  HMMA.16816.F32 R28, R8, R24, R28 ;  /* 0x00000018081c723c */ /* 0x000fe2000000181c */
[----:B------:R-:W2:Y:S01]  /*1e90*/  LDSM.16.M88.4 R24, [R139+0x7800] ;  /* 0x007800008b18783b */ /* 0x000ea20000000200 */
[----:B------:R-:W-:-:S06]  /*1ea0*/  FMUL.FTZ R39, R39, c[0x0][0x2ec] ;  /* 0x0000bb0027277a20 */ /* 0x000fcc0000410000 */
[----:B------:R-:W-:Y:S08]  /*1eb0*/  HMMA.16816.F32 R64, R60, R86, R64 ;  /* 0x000000563c40723c */ /* 0x000ff00000001840 */
[----:B-1----:R-:W-:Y:S07]  /*1ec0*/  HMMA.16816.F32 R52, R8, R16, R52 ;  /* 0x000000100834723c */ /* 0x002fee0000001834 */
[----:B------:R-:W-:Y:S01]  /*1ed0*/  FMUL.FTZ R17, R37, c[0x0][0x2ec] ;  /* 0x0000bb0025117a20 */ /* 0x000fe20000410000 */
[----:B------:R-:W-:Y:S01]  /*1ee0*/  LOP3.LUT R37, R97, 0xffffffe0, RZ, 0xc0, !PT ;  /* 0xffffffe061257812 */ /* 0x000fe200078ec0ff */
[----:B------:R-:W-:Y:S01]  /*1ef0*/  HMMA.16816.F32 R48, R44, R42, R48 ;  /* 0x0000002a2c30723c */ /* 0x000fe20000001830 */
[----:B------:R-:W-:-:S02]  /*1f00*/  FMUL.FTZ R28, R28, c[0x0][0x2ec] ;  /* 0x0000bb001c1c7a20 */ /* 0x000fc40000410000 */
[----:B------:R-:W-:Y:S01]  /*1f10*/  FMUL.FTZ R30, R30, c[0x0][0x2ec] ;  /* 0x0000bb001e1e7a20 */ /* 0x000fe20000410000 */
[----:B------:R-:W-:Y:S01]  /*1f20*/  MUFU.TANH R17, R17 ;  /* 0x0000001100117308 */ /* 0x000fe20000002400 */
[----:B------:R-:W-:Y:S02]  /*1f30*/  IMAD.IADD R37, R94, 0x1, -R37 ;  /* 0x000000015e257824 */ /* 0x000fe400078e0a25 */
[----:B------:R-:W-:Y:S01]  /*1f40*/  FMUL.FTZ R31, R31, c[0x0][0x2ec] ;  /* 0x0000bb001f1f7a20 */ /* 0x000fe20000410000 */
[----:B----4-:R-:W-:Y:S01]  /*1f50*/  HMMA.16816.F32 R68, R44, R20, R68 ;  /* 0x000000142c44723c */ /* 0x010fe20000001844 */
[----:B------:R-:W-:Y:S02]  /*1f60*/  FMUL.FTZ R42, R36, c[0x0][0x2ec] ;  /* 0x0000bb00242a7a20 */ /* 0x000fe40000410000 */
[----:B------:R-:W-:Y:S01]  /*1f70*/  FMUL.FTZ R29, R29, c[0x0][0x2ec] ;  /* 0x0000bb001d1d7a20 */ /* 0x000fe20000410000 */
[----:B------:R-:W1:Y:S01]  /*1f80*/  MUFU.TANH R28, R28 ;  /* 0x0000001c001c7308 */ /* 0x000e620000002400 */
[----:B------:R-:W-:-:S02]  /*1f90*/  FMUL.FTZ R36, R38, c[0x0][0x2ec] ;  /* 0x0000bb0026247a20 */ /* 0x000fc40000410000 */
[----:B------:R-:W-:Y:S01]  /*1fa0*/  SHF.R.S32.HI R20, RZ, 0x1f, R37 ;  /* 0x0000001fff147819 */ /* 0x000fe20000011425 */
[----:B------:R-:W-:Y:S01]  /*1fb0*/  HMMA.16816.F32 R64, R44, R22, R64 ;  /* 0x000000162c40723c */ /* 0x000fe20000001840 */
[----:B------:R-:W-:Y:S02]  /*1fc0*/  FMUL.FTZ R52, R52, c[0x0][0x2ec] ;  /* 0x0000bb0034347a20 */ /* 0x000fe40000410000 */
[----:B------:R-:W-:Y:S01]  /*1fd0*/  LEA.HI R155, R20, R37, RZ, 0x2 ;  /* 0x00000025149b7211 */ /* 0x000fe200078f10ff */
[----:B------:R-:W4:Y:S01]  /*1fe0*/  MUFU.TANH R30, R30 ;  /* 0x0000001e001e7308 */ /* 0x000f220000002400 */
[----:B------:R-:W1:Y:S01]  /*1ff0*/  LDSM.16.M88.4 R20, [R132+0x3800] ;  /* 0x003800008414783b */ /* 0x000e620000000200 */
[----:B------:R-:W-:Y:S01]  /*2000*/  FMUL.FTZ R53, R53, c[0x0][0x2ec] ;  /* 0x0000bb0035357a20 */ /* 0x000fe20000410000 */
[----:B------:R-:W-:Y:S01]  /*2010*/  SHF.R.S32.HI R155, RZ, 0x2, R155 ;  /* 0x00000002ff9b7819 */ /* 0x000fe2000001149b */
[----:B------:R-:W-:Y:S01]  /*2020*/  HMMA.16816.F32 R48, R12, R82, R48 ;  /* 0x000000520c30723c */ /* 0x000fe20000001830 */
[----:B------:R-:W-:Y:S01]  /*2030*/  FMUL.FTZ R54, R54, c[0x0][0x2ec] ;  /* 0x0000bb0036367a20 */ /* 0x000fe20000410000 */
[----:B------:R-:W-:-:S04]  /*2040*/  DEPBAR.LE SB0, 0x0 ;  /* 0x000080000000791a */ /* 0x000fc80000000000 */
[----:B------:R-:W-:Y:S01]  /*2050*/  IADD3 R96, R96, 0x1, R155 ;  /* 0x0000000160607810 */ /* 0x000fe20007ffe09b */
[----:B------:R-:W1:Y:S01]  /*2060*/  MUFU.TANH R31, R31 ;  /* 0x0000001f001f7308 */ /* 0x000e620000002400 */
[----:B--2---:R-:W-:Y:S01]  /*2070*/  HMMA.16816.F32 R68, R12, R24, R68 ;  /* 0x000000180c44723c */ /* 0x004fe20000001844 */
[----:B------:R-:W-:-:S06]  /*2080*/  FMUL.FTZ R55, R55, c[0x0][0x2ec] ;  /* 0x0000bb0037377a20 */ /* 0x000fcc0000410000 */
[----:B------:R-:W2:Y:S01]  /*2090*/  MUFU.TANH R16, R42 ;  /* 0x0000002a00107308 */ /* 0x000ea20000002400 */
[----:B------:R-:W-:Y:S07]  /*20a0*/  HMMA.16816.F32 R64, R12, R26, R64 ;  /* 0x0000001a0c40723c */ /* 0x000fee0000001840 */
[----:B------:R-:W2:Y:S01]  /*20b0*/  MUFU.TANH R29, R29 ;  /* 0x0000001d001d7308 */ /* 0x000ea20000002400 */
[C---:B------:R-:W-:Y:S07]  /*20c0*/  HMMA.16816.F32 R48, R8.reuse, R18, R48 ;  /* 0x000000120830723c */ /* 0x040fee0000001830 */
[----:B------:R-:W-:Y:S01]  /*20d0*/  IADD3 R19, R92, R96, -R153 ;  /* 0x000000605c137210 */ /* 0x000fe20007ffe899 */
[----:B------:R-:W-:Y:S01]  /*20e0*/  IMAD R18, R126, 0x40, R125 ;  /* 0x000000407e127824 */ /* 0x000fe200078e027d */
[----:B------:R-:W2:Y:S02]  /*20f0*/  MUFU.TANH R36, R36 ;  /* 0x0000002400247308 */ /* 0x000ea40000002400 */
[----:B------:R-:W-:Y:S01]  /*2100*/  IADD3 R19, R19, c[0x0][0x2e8], RZ ;  /* 0x0000ba0013137a10 */ /* 0x000fe20007ffe0ff */
[----:B-1----:R-:W-:Y:S01]  /*2110*/  HMMA.16816.F32 R68, R8, R20, R68 ;  /* 0x000000140844723c */ /* 0x002fe20000001844 */
[----:B------:R-:W-:-:S02]  /*2120*/  IADD3 R24, R18, 0x8, RZ ;  /* 0x0000000812187810 */ /* 0x000fc40007ffe0ff */
[C---:B------:R-:W-:Y:S02]  /*2130*/  IADD3 R121, R19.reuse, 0x8, RZ ;  /* 0x0000000813797810 */ /* 0x040fe40007ffe0ff */
[----:B------:R-:W1:Y:S01]  /*2140*/  MUFU.TANH R37, R39 ;  /* 0x0000002700257308 */ /* 0x000e620000002400 */
[-C--:B------:R-:W-:Y:S02]  /*2150*/  IMNMX R124, R19, R92.reuse, PT ;  /* 0x0000005c137c7217 */ /* 0x080fe40003800200 */
[----:B------:R-:W-:Y:S01]  /*2160*/  IMNMX R121, R121, R92, PT ;  /* 0x0000005c79797217 */ /* 0x000fe20003800200 */
[----:B------:R-:W-:Y:S01]  /*2170*/  HMMA.16816.F32 R64, R8, R22, R64 ;  /* 0x000000160840723c */ /* 0x000fe20000001840 */
[C---:B------:R-:W-:Y:S02]  /*2180*/  IADD3 R19, R18.reuse, 0x1, RZ ;  /* 0x0000000112137810 */ /* 0x040fe40007ffe0ff */
[----:B------:R-:W-:Y:S01]  /*2190*/  IADD3 R12, R18, 0x10, RZ ;  /* 0x00000010120c7810 */ /* 0x000fe20007ffe0ff */
[----:B------:R-:W1:Y:S01]  /*21a0*/  MUFU.TANH R157, R52 ;  /* 0x00000034009d7308 */ /* 0x000e620000002400 */
[CC--:B------:R-:W-:Y:S01]  /*21b0*/  ISETP.GE.AND P6, PT, R19.reuse, R124.reuse, PT ;  /* 0x0000007c1300720c */ /* 0x0c0fe20003fc6270 */
[----:B------:R-:W-:Y:S01]  /*21c0*/  FMUL.FTZ R48, R48, c[0x0][0x2ec] ;  /* 0x0000bb0030307a20 */ /* 0x000fe20000410000 */
[-C--:B------:R-:W-:Y:S01]  /*21d0*/  ISETP.GE.AND P3, PT, R19, R121.reuse, PT ;  /* 0x000000791300720c */ /* 0x080fe20003f66270 */
[----:B------:R-:W-:Y:S01]  /*21e0*/  FMUL.FTZ R49, R49, c[0x0][0x2ec] ;  /* 0x0000bb0031317a20 */ /* 0x000fe20000410000 */
[----:B------:R-:W-:Y:S01]  /*21f0*/  IADD3 R19, R18, 0x9, RZ ;  /* 0x0000000912137810 */ /* 0x000fe20007ffe0ff */
[----:B------:R-:W-:Y:S01]  /*2200*/  FMUL.FTZ R50, R50, c[0x0][0x2ec] ;  /* 0x0000bb0032327a20 */ /* 0x000fe20000410000 */
[----:B------:R-:W-:Y:S01]  /*2210*/  FSEL R33, R33, -INF , !P6 ;  /* 0xff80000021217808 */ /* 0x000fe20007000000 */
[----:B------:R-:W1:Y:S01]  /*2220*/  MUFU.TANH R127, R48 ;  /* 0x00000030007f7308 */ /* 0x000e620000002400 */
[-C--:B------:R-:W-:Y:S01]  /*2230*/  ISETP.GE.AND P1, PT, R24, R121.reuse, PT ;  /* 0x000000791800720c */ /* 0x080fe20003f26270 */
[----:B------:R-:W-:Y:S01]  /*2240*/  FMUL.FTZ R51, R51, c[0x0][0x2ec] ;  /* 0x0000bb0033337a20 */ /* 0x000fe20000410000 */
[-C--:B------:R-:W-:Y:S01]  /*2250*/  ISETP.GE.AND P0, PT, R19, R124.reuse, PT ;  /* 0x0000007c1300720c */ /* 0x080fe20003f06270 */
[----:B------:R-:W-:Y:S01]  /*2260*/  FMUL.FTZ R71, R71, c[0x0][0x2ec] ;  /* 0x0000bb0047477a20 */ /* 0x000fe20000410000 */
[-C--:B------:R-:W-:Y:S01]  /*2270*/  ISETP.GE.AND P2, PT, R12, R124.reuse, PT ;  /* 0x0000007c0c00720c */ /* 0x080fe20003f46270 */
[----:B------:R-:W-:Y:S01]  /*2280*/  FMUL.FTZ R68, R68, c[0x0][0x2ec] ;  /* 0x0000bb0044447a20 */ /* 0x000fe20000410000 */
[-C--:B------:R-:W-:Y:S01]  /*2290*/  ISETP.GE.AND P6, PT, R12, R121.reuse, PT ;  /* 0x000000790c00720c */ /* 0x080fe20003fc6270 */
[----:B------:R-:W1:Y:S01]  /*22a0*/  MUFU.TANH R103, R71 ;  /* 0x0000004700677308 */ /* 0x000e620000002400 */
[----:B------:R-:W-:Y:S01]  /*22b0*/  IADD3 R12, R18, 0x18, RZ ;  /* 0x00000018120c7810 */ /* 0x000fe20007ffe0ff */
[----:B------:R-:W-:Y:S01]  /*22c0*/  FMUL.FTZ R69, R69, c[0x0][0x2ec] ;  /* 0x0000bb0045457a20 */ /* 0x000fe20000410000 */
[-C--:B------:R-:W-:Y:S01]  /*22d0*/  ISETP.GE.AND P4, PT, R24, R124.reuse, PT ;  /* 0x0000007c1800720c */ /* 0x080fe20003f86270 */
[----:B------:R-:W-:Y:S01]  /*22e0*/  FMUL.FTZ R70, R70, c[0x0][0x2ec] ;  /* 0x0000bb0046467a20 */ /* 0x000fe20000410000 */
[----:B------:R-:W-:Y:S01]  /*22f0*/  IADD3 R13, R18, 0x11, RZ ;  /* 0x00000011120d7810 */ /* 0x000fe20007ffe0ff */
[----:B------:R-:W-:Y:S01]  /*2300*/  FMUL.FTZ R64, R64, c[0x0][0x2ec] ;  /* 0x0000bb0040407a20 */ /* 0x000fe20000410000 */
[----:B---3--:R-:W-:Y:S01]  /*2310*/  FSEL R14, R41, -INF , !P1 ;  /* 0xff800000290e7808 */ /* 0x008fe20004800000 */
[----:B------:R-:W-:Y:S01]  /*2320*/  MUFU.TANH R113, R53 ;  /* 0x0000003500717308 */ /* 0x000fe20000002400 */
[----:B------:R-:W-:Y:S01]  /*2330*/  FSEL R15, R40, -INF , !P0 ;  /* 0xff800000280f7808 */ /* 0x000fe20004000000 */
[----:B------:R-:W-:Y:S01]  /*2340*/  FMUL.FTZ R65, R65, c[0x0][0x2ec] ;  /* 0x0000bb0041417a20 */ /* 0x000fe20000410000 */
[-C--:B------:R-:W-:Y:S01]  /*2350*/  ISETP.GE.AND P5, PT, R19, R121.reuse, PT ;  /* 0x000000791300720c */ /* 0x080fe20003fa6270 */
[----:B------:R-:W-:Y:S01]  /*2360*/  FMUL.FTZ R66, R66, c[0x0][0x2ec] ;  /* 0x0000bb0042427a20 */ /* 0x000fe20000410000 */
[C---:B------:R-:W-:Y:S01]  /*2370*/  ISETP.GE.AND P1, PT, R12.reuse, R124, PT ;  /* 0x0000007c0c00720c */ /* 0x040fe20003f26270 */
[----:B------:R-:W-:Y:S01]  /*2380*/  FMUL.FTZ R67, R67, c[0x0][0x2ec] ;  /* 0x0000bb0043437a20 */ /* 0x000fe20000410000 */
[----:B------:R-:W-:Y:S01]  /*2390*/  ISETP.GE.AND P0, PT, R12, R121, PT ;  /* 0x000000790c00720c */ /* 0x000fe20003f06270 */
[----:B------:R-:W3:Y:S01]  /*23a0*/  MUFU.TANH R174, R54 ;  /* 0x0000003600ae7308 */ /* 0x000ee20000002400 */
[----:B------:R-:W-:-:S02]  /*23b0*/  FSEL R19, R35, -INF , !P4 ;  /* 0xff80000023137808 */ /* 0x000fc40006000000 */
[C---:B------:R-:W-:Y:S02]  /*23c0*/  IADD3 R12, R18.reuse, 0x19, RZ ;  /* 0x00000019120c7810 */ /* 0x040fe40007ffe0ff */
[----:B------:R-:W-:Y:S02]  /*23d0*/  ISETP.GE.AND P4, PT, R13, R121, PT ;  /* 0x000000790d00720c */ /* 0x000fe40003f86270 */
[C---:B------:R-:W-:Y:S01]  /*23e0*/  IADD3 R20, R18.reuse, 0x20, RZ ;  /* 0x0000002012147810 */ /* 0x040fe20007ffe0ff */
[----:B------:R-:W1:Y:S01]  /*23f0*/  MUFU.TANH R172, R55 ;  /* 0x0000003700ac7308 */ /* 0x000e620000002400 */
[----:B------:R-:W-:Y:S02]  /*2400*/  IADD3 R11, R18, 0x21, RZ ;  /* 0x00000021120b7810 */ /* 0x000fe40007ffe0ff */
[----:B-----5:R-:W-:Y:S02]  /*2410*/  FSEL R34, R34, -INF , !P3 ;  /* 0xff80000022227808 */ /* 0x020fe40005800000 */
[----:B------:R-:W-:-:S02]  /*2420*/  FSEL R56, R56, -INF , !P5 ;  /* 0xff80000038387808 */ /* 0x000fc40006800000 */
[----:B------:R-:W-:Y:S01]  /*2430*/  FSEL R21, R28, -INF , !P2 ;  /* 0xff8000001c157808 */ /* 0x000fe20005000000 */
[----:B------:R-:W-:Y:S01]  /*2440*/  MUFU.TANH R115, R49 ;  /* 0x0000003100737308 */ /* 0x000fe20000002400 */
[-C--:B------:R-:W-:Y:S02]  /*2450*/  ISETP.GE.AND P3, PT, R13, R124.reuse, PT ;  /* 0x0000007c0d00720c */ /* 0x080fe40003f66270 */
[C---:B------:R-:W-:Y:S02]  /*2460*/  ISETP.GE.AND P5, PT, R12.reuse, R124, PT ;  /* 0x0000007c0c00720c */ /* 0x040fe40003fa6270 */
[----:B------:R-:W-:Y:S02]  /*2470*/  ISETP.GE.AND P2, PT, R12, R121, PT ;  /* 0x000000790c00720c */ /* 0x000fe40003f46270 */
[----:B----4-:R-:W-:Y:S01]  /*2480*/  FSEL R12, R30, -INF , !P6 ;  /* 0xff8000001e0c7808 */ /* 0x010fe20007000000 */
[----:B------:R-:W4:Y:S01]  /*2490*/  MUFU.TANH R170, R50 ;  /* 0x0000003200aa7308 */ /* 0x000f220000002400 */
[----:B------:R-:W-:-:S02]  /*24a0*/  FSEL R8, R31, -INF , !P4 ;  /* 0xff8000001f087808 */ /* 0x000fc40006000000 */
[----:B--2---:R-:W-:Y:S02]  /*24b0*/  FSEL R9, R16, -INF , !P1 ;  /* 0xff80000010097808 */ /* 0x004fe40004800000 */
[-C--:B------:R-:W-:Y:S02]  /*24c0*/  ISETP.GE.AND P6, PT, R20, R124.reuse, PT ;  /* 0x0000007c1400720c */ /* 0x080fe40003fc6270 */
[C---:B------:R-:W-:Y:S01]  /*24d0*/  ISETP.GE.AND P4, PT, R11.reuse, R124, PT ;  /* 0x0000007c0b00720c */ /* 0x040fe20003f86270 */
[----:B------:R-:W2:Y:S01]  /*24e0*/  MUFU.TANH R168, R51 ;  /* 0x0000003300a87308 */ /* 0x000ea20000002400 */
[----:B------:R-:W-:Y:S02]  /*24f0*/  ISETP.GE.AND P1, PT, R11, R121, PT ;  /* 0x000000790b00720c */ /* 0x000fe40003f26270 */
[C---:B------:R-:W-:Y:S02]  /*2500*/  IADD3 R10, R18.reuse, 0x28, RZ ;  /* 0x00000028120a7810 */ /* 0x040fe40007ffe0ff */
[----:B------:R-:W-:-:S02]  /*2510*/  IADD3 R11, R18, 0x29, RZ ;  /* 0x00000029120b7810 */ /* 0x000fc40007ffe0ff */
[----:B------:R-:W-:Y:S01]  /*2520*/  FSEL R13, R29, -INF , !P3 ;  /* 0xff8000001d0d7808 */ /* 0x000fe20005800000 */
[----:B------:R-:W5:Y:S01]  /*2530*/  MUFU.TANH R106, R68 ;  /* 0x00000044006a7308 */ /* 0x000f620000002400 */
[----:B------:R-:W-:Y:S02]  /*2540*/  ISETP.GE.AND P3, PT, R20, R121, PT ;  /* 0x000000791400720c */ /* 0x000fe40003f66270 */
[----:B------:R-:W-:Y:S02]  /*2550*/  FSEL R22, R36, -INF , !P0 ;  /* 0xff80000024167808 */ /* 0x000fe40004000000 */
[----:B-1----:R-:W-:Y:S02]  /*2560*/  FSEL R20, R37, -INF , !P2 ;  /* 0xff80000025147808 */ /* 0x002fe40005000000 */
[----:B------:R-:W-:Y:S01]  /*2570*/  FSEL R157, R157, -INF , !P6 ;  /* 0xff8000009d9d7808 */ /* 0x000fe20007000000 */
[----:B------:R-:W-:Y:S01]  /*2580*/  MUFU.TANH R105, R69 ;  /* 0x0000004500697308 */ /* 0x000fe20000002400 */
[----:B------:R-:W-:-:S02]  /*2590*/  ISETP.GE.AND P0, PT, R10, R124, PT ;  /* 0x0000007c0a00720c */ /* 0x000fc40003f06270 */
[C---:B------:R-:W-:Y:S02]  /*25a0*/  ISETP.GE.AND P2, PT, R11.reuse, R124, PT ;  /* 0x0000007c0b00720c */ /* 0x040fe40003f46270 */
[-C--:B------:R-:W-:Y:S02]  /*25b0*/  ISETP.GE.AND P6, PT, R11, R121.reuse, PT ;  /* 0x000000790b00720c */ /* 0x080fe40003fc6270 */
[----:B------:R-:W-:Y:S01]  /*25c0*/  IADD3 R11, R18, 0x31, RZ ;  /* 0x00000031120b7810 */ /* 0x000fe20007ffe0ff */
[----:B------:R-:W1:Y:S01]  /*25d0*/  MUFU.TANH R104, R70 ;  /* 0x0000004600687308 */ /* 0x000e620000002400 */
[----:B------:R-:W-:Y:S02]  /*25e0*/  FSEL R127, R127, -INF , !P0 ;  /* 0xff8000007f7f7808 */ /* 0x000fe40004000000 */
[----:B------:R-:W-:Y:S02]  /*25f0*/  FSEL R17, R17, -INF , !P5 ;  /* 0xff80000011117808 */ /* 0x000fe40006800000 */
[----:B------:R-:W-:-:S02]  /*2600*/  ISETP.GE.AND P0, PT, R11, R121, PT ;  /* 0x000000790b00720c */ /* 0x000fc40003f06270 */
[----:B------:R-:W-:Y:S01]  /*2610*/  ISETP.GE.AND P5, PT, R10, R121, PT ;  /* 0x000000790a00720c */ /* 0x000fe20003fa6270 */
[----:B------:R-:W1:Y:S01]  /*2620*/  MUFU.TANH R110, R64 ;  /* 0x00000040006e7308 */ /* 0x000e620000002400 */
[----:B------:R-:W-:Y:S02]  /*2630*/  IADD3 R10, R18, 0x30, RZ ;  /* 0x00000030120a7810 */ /* 0x000fe40007ffe0ff */
[----:B------:R-:W-:Y:S02]  /*2640*/  FSEL R103, R103, -INF , !P0 ;  /* 0xff80000067677808 */ /* 0x000fe40004000000 */
[----:B---3--:R-:W-:Y:S02]  /*2650*/  FSEL R174, R174, -INF , !P3 ;  /* 0xff800000aeae7808 */ /* 0x008fe40005800000 */
[----:B------:R-:W-:Y:S01]  /*2660*/  FSEL R113, R113, -INF , !P4 ;  /* 0xff80000071717808 */ /* 0x000fe20006000000 */
[----:B------:R-:W-:Y:S01]  /*2670*/  MUFU.TANH R109, R65 ;  /* 0x00000041006d7308 */ /* 0x000fe20000002400 */
[----:B------:R-:W-:-:S02]  /*2680*/  ISETP.GE.AND P0, PT, R120, 0x2, PT ;  /* 0x000000027800780c */ /* 0x000fc40003f06270 */
[CC--:B------:R-:W-:Y:S02]  /*2690*/  ISETP.GE.AND P3, PT, R10.reuse, R124.reuse, PT ;  /* 0x0000007c0a00720c */ /* 0x0c0fe40003f66270 */
[----:B------:R-:W-:Y:S02]  /*26a0*/  ISETP.GE.AND P4, PT, R10, R121, PT ;  /* 0x000000790a00720c */ /* 0x000fe40003f86270 */
[----:B------:R-:W-:Y:S01]  /*26b0*/  IADD3 R10, R18, 0x38, RZ ;  /* 0x00000038120a7810 */ /* 0x000fe20007ffe0ff */
[----:B------:R-:W3:Y:S01]  /*26c0*/  MUFU.TANH R108, R66 ;  /* 0x00000042006c7308 */ /* 0x000ee20000002400 */
[----:B------:R-:W-:Y:S02]  /*26d0*/  FSEL R172, R172, -INF , !P1 ;  /* 0xff800000acac7808 */ /* 0x000fe40004800000 */
[----:B----4-:R-:W-:Y:S02]  /*26e0*/  FSEL R170, R170, -INF , !P5 ;  /* 0xff800000aaaa7808 */ /* 0x010fe40006800000 */
[----:B------:R-:W-:Y:S01]  /*26f0*/  FSEL R115, R115, -INF , !P2 ;  /* 0xff80000073737808 */ /* 0x000fe20005000000 */
[----:B------:R-:W-:Y:S01]  /*2700*/  BAR.SYNC.DEFER_BLOCKING 0x0 ;  /* 0x0000000000007b1d */ /* 0x000fe20000010000 */
[----:B------:R-:W-:-:S02]  /*2710*/  ISETP.GE.AND P1, PT, R11, R124, PT ;  /* 0x0000007c0b00720c */ /* 0x000fc40003f26270 */
[C---:B------:R-:W-:Y:S02]  /*2720*/  ISETP.GE.AND P5, PT, R10.reuse, R124, PT ;  /* 0x0000007c0a00720c */ /* 0x040fe40003fa6270 */
[----:B------:R-:W-:Y:S01]  /*2730*/  ISETP.GE.AND P2, PT, R10, R121, PT ;  /* 0x000000790a00720c */ /* 0x000fe20003f46270 */
[----:B------:R-:W4:Y:S01]  /*2740*/  MUFU.TANH R107, R67 ;  /* 0x00000043006b7308 */ /* 0x000f220000002400 */
[----:B------:R-:W-:Y:S02]  /*2750*/  IADD3 R10, R18, 0x39, RZ ;  /* 0x00000039120a7810 */ /* 0x000fe40007ffe0ff */
[----:B--2---:R-:W-:Y:S02]  /*2760*/  FSEL R168, R168, -INF , !P6 ;  /* 0xff800000a8a87808 */ /* 0x004fe40007000000 */
[----:B-----5:R-:W-:Y:S02]  /*2770*/  FSEL R106, R106, -INF , !P3 ;  /* 0xff8000006a6a7808 */ /* 0x020fe40005800000 */
[----:B-1----:R-:W-:-:S02]  /*2780*/  FSEL R104, R104, -INF , !P4 ;  /* 0xff80000068687808 */ /* 0x002fc40006000000 */
[----:B------:R-:W-:Y:S02]  /*2790*/  FSEL R105, R105, -INF , !P1 ;  /* 0xff80000069697808 */ /* 0x000fe40004800000 */
[CC--:B------:R-:W-:Y:S02]  /*27a0*/  ISETP.GE.AND P6, PT, R18.reuse, R124.reuse, PT ;  /* 0x0000007c1200720c */ /* 0x0c0fe40003fc6270 */
[-C--:B------:R-:W-:Y:S02]  /*27b0*/  ISETP.GE.AND P3, PT, R18, R121.reuse, PT ;  /* 0x000000791200720c */ /* 0x080fe40003f66270 */
[C---:B------:R-:W-:Y:S02]  /*27c0*/  ISETP.GE.AND P4, PT, R10.reuse, R124, PT ;  /* 0x0000007c0a00720c */ /* 0x040fe40003f86270 */
[----:B------:R-:W-:Y:S02]  /*27d0*/  ISETP.GE.AND P1, PT, R10, R121, PT ;  /* 0x000000790a00720c */ /* 0x000fe40003f26270 */
[----:B------:R-:W-:-:S02]  /*27e0*/  FSEL R110, R110, -INF , !P5 ;  /* 0xff8000006e6e7808 */ /* 0x000fc40006800000 */
[----:B---3--:R-:W-:Y:S02]  /*27f0*/  FSEL R108, R108, -INF , !P2 ;  /* 0xff8000006c6c7808 */ /* 0x008fe40005000000 */
[----:B------:R-:W-:Y:S02]  /*2800*/  FSEL R0, R0, -INF , !P6 ;  /* 0xff80000000007808 */ /* 0x000fe40007000000 */
[----:B------:R-:W-:Y:S02]  /*2810*/  FSEL R32, R32, -INF , !P3 ;  /* 0xff80000020207808 */ /* 0x000fe40005800000 */
[----:B------:R-:W-:Y:S02]  /*2820*/  FSEL R109, R109, -INF , !P4 ;  /* 0xff8000006d6d7808 */ /* 0x000fe40006000000 */
[----:B----4-:R-:W-:Y:S01]  /*2830*/  FSEL R107, R107, -INF , !P1 ;  /* 0xff8000006b6b7808 */ /* 0x010fe20004800000 */
        /* <DEDUP_REMOVED lines=29> */
.L_x_511:
        /* <DEDUP_REMOVED lines=25> */
[----:B------:R-:W-:Y:S01]  /*2ba0*/  FMNMX.FTZ R2, R104, R7, !PT ;  /* 0x0000000768027209 */ /* 0x000fe20007810000 */
[----:B------:R-:W-:Y:S01]  /*2bb0*/  LDSM.16.MT88.4 R92, [R140+0x8000] ;  /* 0x008000008c5c783b */ /* 0x000fe20000004200 */
[----:B------:R-:W-:-:S02]  /*2bc0*/  FMNMX.FTZ R6, R110, R11, !PT ;  /* 0x0000000b6e067209 */ /* 0x000fc40007810000 */
[----:B------:R-:W-:Y:S01]  /*2bd0*/  FMNMX.FTZ R7, R103, R2, !PT ;  /* 0x0000000267077209 */ /* 0x000fe20007810000 */
[----:B------:R-:W-:Y:S01]  /*2be0*/  LDSM.16.MT88.4 R40, [R140+0xa000] ;  /* 0x00a000008c28783b */ /* 0x000fe20000004200 */
[----:B------:R-:W-:Y:S02]  /*2bf0*/  FMNMX.FTZ R6, R109, R6, !PT ;  /* 0x000000066d067209 */ /* 0x000fe40007810000 */
[----:B------:R-:W-:Y:S02]  /*2c00*/  FMNMX.FTZ R10, R108, R7, !PT ;  /* 0x000000076c0a7209 */ /* 0x000fe40007810000 */
[----:B------:R-:W-:Y:S01]  /*2c10*/  LEA R138, R5, R140, 0x1 ;  /* 0x0000008c058a7211 */ /* 0x000fe200078e08ff */
[----:B------:R-:W1:Y:S01]  /*2c20*/  SHFL.BFLY PT, R11, R6, 0x2, 0x1f ;  /* 0x0c401f00060b7f89 */ /* 0x000e6200000e0000 */
[----:B------:R-:W-:Y:S02]  /*2c30*/  FMNMX.FTZ R10, R107, R10, !PT ;  /* 0x0000000a6b0a7209 */ /* 0x000fe40007810000 */
[C---:B------:R-:W-:Y:S01]  /*2c40*/  LEA R137, R3.reuse, R140, 0x1 ;  /* 0x0000008c03897211 */ /* 0x040fe200078e08ff */
[----:B------:R-:W-:Y:S01]  /*2c50*/  LDSM.16.MT88.4 R84, [R138+0x8000] ;  /* 0x008000008a54783b */ /* 0x000fe20000004200 */
[----:B------:R-:W-:-:S03]  /*2c60*/  LEA R136, R3, R138, 0x1 ;  /* 0x0000008a03887211 */ /* 0x000fc600078e08ff */
[----:B------:R-:W2:Y:S04]  /*2c70*/  SHFL.BFLY PT, R7, R10, 0x2, 0x1f ;  /* 0x0c401f000a077f89 */ /* 0x000ea800000e0000 */
[----:B------:R-:W-:Y:S04]  /*2c80*/  LDSM.16.MT88.4 R76, [R137+0x8000] ;  /* 0x00800000894c783b */ /* 0x000fe80000004200 */
[----:B------:R-:W-:Y:S04]  /*2c90*/  LDSM.16.MT88.4 R68, [R136+0x8000] ;  /* 0x008000008844783b */ /* 0x000fe80000004200 */
[----:B------:R-:W-:Y:S01]  /*2ca0*/  LDSM.16.MT88.4 R48, [R138+0xa000] ;  /* 0x00a000008a30783b */ /* 0x000fe20000004200 */
[----:B-1----:R-:W-:-:S05]  /*2cb0*/  FMNMX.FTZ R11, R6, R11, !PT ;  /* 0x0000000b060b7209 */ /* 0x002fca0007810000 */
[----:B------:R-:W1:Y:S01]  /*2cc0*/  SHFL.BFLY PT, R2, R11, 0x1, 0x1f ;  /* 0x0c201f000b027f89 */ /* 0x000e6200000e0000 */
[----:B--2---:R-:W-:-:S05]  /*2cd0*/  FMNMX.FTZ R7, R10, R7, !PT ;  /* 0x000000070a077209 */ /* 0x004fca0007810000 */
[----:B------:R-:W2:Y:S01]  /*2ce0*/  SHFL.BFLY PT, R6, R7, 0x1, 0x1f ;  /* 0x0c201f0007067f89 */ /* 0x000ea200000e0000 */
[----:B-1----:R-:W-:-:S04]  /*2cf0*/  FMNMX.FTZ R2, R11, R2, !PT ;  /* 0x000000020b027209 */ /* 0x002fc80007810000 */
[C---:B------:R-:W-:Y:S01]  /*2d00*/  FSETP.NEU.FTZ.AND P1, PT, R2.reuse, -INF , PT ;  /* 0xff8000000200780b */ /* 0x040fe20003f3d000 */
[----:B------:R-:W-:-:S05]  /*2d10*/  FMUL.FTZ R112, R2, c[0x0][0x23c] ;  /* 0x00008f0002707a20 */ /* 0x000fca0000410000 */
[----:B------:R-:W-:-:S05]  /*2d20*/  FSEL R112, R112, RZ, P1 ;  /* 0x000000ff70707208 */ /* 0x000fca0000800000 */
[--C-:B------:R-:W-:Y:S01]  /*2d30*/  FFMA.FTZ R100, R0, c[0x0][0x23c], -R112.reuse ;  /* 0x00008f0000647a23 */ /* 0x100fe20000010870 */
[----:B--2---:R-:W-:Y:S01]  /*2d40*/  FMNMX.FTZ R0, R7, R6, !PT ;  /* 0x0000000607007209 */ /* 0x004fe20007810000 */
[--C-:B------:R-:W-:Y:S02]  /*2d50*/  FFMA.FTZ R35, R33, c[0x0][0x23c], -R112.reuse ;  /* 0x00008f0021237a23 */ /* 0x100fe40000010870 */
[--C-:B------:R-:W-:Y:S01]  /*2d60*/  FFMA.FTZ R33, R19, c[0x0][0x23c], -R112.reuse ;  /* 0x00008f0013217a23 */ /* 0x100fe20000010870 */
[C---:B------:R-:W-:Y:S01]  /*2d70*/  FSETP.NEU.FTZ.AND P1, PT, R0.reuse, -INF , PT ;  /* 0xff8000000000780b */ /* 0x040fe20003f3d000 */
[----:B------:R-:W-:Y:S01]  /*2d80*/  FMUL.FTZ R111, R0, c[0x0][0x23c] ;  /* 0x00008f00006f7a20 */ /* 0x000fe20000410000 */
[----:B------:R-:W-:Y:S01]  /*2d90*/  MUFU.EX2 R100, R100 ;  /* 0x0000006400647308 */ /* 0x000fe20000000800 */
[--C-:B------:R-:W-:Y:S02]  /*2da0*/  FFMA.FTZ R30, R15, c[0x0][0x23c], -R112.reuse ;  /* 0x00008f000f1e7a23 */ /* 0x100fe40000010870 */
[--C-:B------:R-:W-:Y:S01]  /*2db0*/  FFMA.FTZ R27, R9, c[0x0][0x23c], -R112.reuse ;  /* 0x00008f00091b7a23 */ /* 0x100fe20000010870 */
[----:B------:R-:W-:Y:S01]  /*2dc0*/  FSEL R111, R111, RZ, P1 ;  /* 0x000000ff6f6f7208 */ /* 0x000fe20000800000 */
[----:B------:R-:W-:-:S02]  /*2dd0*/  FFMA.FTZ R29, R21, c[0x0][0x23c], -R112 ;  /* 0x00008f00151d7a23 */ /* 0x000fc40000010870 */
[--C-:B------:R-:W-:Y:S01]  /*2de0*/  FFMA.FTZ R28, R13, c[0x0][0x23c], -R112.reuse ;  /* 0x00008f000d1c7a23 */ /* 0x100fe20000010870 */
[----:B------:R-:W1:Y:S01]  /*2df0*/  MUFU.EX2 R35, R35 ;  /* 0x0000002300237308 */ /* 0x000e620000000800 */
[--C-:B------:R-:W-:Y:S02]  /*2e00*/  FFMA.FTZ R101, R34, c[0x0][0x23c], -R111.reuse ;  /* 0x00008f0022657a23 */ /* 0x100fe4000001086f */
[--C-:B------:R-:W-:Y:S02]  /*2e10*/  FFMA.FTZ R102, R32, c[0x0][0x23c], -R111.reuse ;  /* 0x00008f0020667a23 */ /* 0x100fe4000001086f */
[--C-:B------:R-:W-:Y:S02]  /*2e20*/  FFMA.FTZ R34, R14, c[0x0][0x23c], -R111.reuse ;  /* 0x00008f000e227a23 */ /* 0x100fe4000001086f */
[--C-:B------:R-:W-:Y:S01]  /*2e30*/  FFMA.FTZ R31, R56, c[0x0][0x23c], -R111.reuse ;  /* 0x00008f00381f7a23 */ /* 0x100fe2000001086f */
[----:B------:R-:W-:Y:S01]  /*2e40*/  MUFU.EX2 R33, R33 ;  /* 0x0000002100217308 */ /* 0x000fe20000000800 */
[----:B------:R-:W-:Y:S01]  /*2e50*/  FFMA.FTZ R25, R8, c[0x0][0x23c], -R111 ;  /* 0x00008f0008197a23 */ /* 0x000fe2000001086f */
[----:B------:R-:W-:Y:S01]  /*2e60*/  LDSM.16.MT88.4 R56, [R137+0xa000] ;  /* 0x00a000008938783b */ /* 0x000fe20000004200 */
[----:B------:R-:W-:-:S02]  /*2e70*/  FFMA.FTZ R24, R17, c[0x0][0x23c], -R112 ;  /* 0x00008f0011187a23 */ /* 0x000fc40000010870 */
[--C-:B------:R-:W-:Y:S01]  /*2e80*/  FFMA.FTZ R32, R12, c[0x0][0x23c], -R111.reuse ;  /* 0x00008f000c207a23 */ /* 0x100fe2000001086f */
[----:B------:R-:W2:Y:S01]  /*2e90*/  LDSM.16.MT88.4 R8, [R138+0x8800] ;  /* 0x008800008a08783b */ /* 0x000ea20000004200 */
[--C-:B------:R-:W-:Y:S01]  /*2ea0*/  FFMA.FTZ R26, R22, c[0x0][0x23c], -R111.reuse ;  /* 0x00008f00161a7a23 */ /* 0x100fe2000001086f */
[----:B------:R-:W3:Y:S01]  /*2eb0*/  MUFU.EX2 R30, R30 ;  /* 0x0000001e001e7308 */ /* 0x000ee20000000800 */
[----:B-1----:R-:W-:Y:S01]  /*2ec0*/  F2FP.PACK_AB R64, R35, R100 ;  /* 0x000000642340723e */ /* 0x002fe200000000ff */
[----:B------:R-:W-:Y:S01]  /*2ed0*/  FFMA.FTZ R20, R20, c[0x0][0x23c], -R111 ;  /* 0x00008f0014147a23 */ /* 0x000fe2000001086f */
[----:B------:R-:W1:Y:S01]  /*2ee0*/  LDSM.16.MT88.4 R12, [R140+0x8800] ;  /* 0x008800008c0c783b */ /* 0x000e620000004200 */
[--C-:B------:R-:W-:Y:S02]  /*2ef0*/  FFMA.FTZ R166, R157, c[0x0][0x23c], -R112.reuse ;  /* 0x00008f009da67a23 */ /* 0x100fe40000010870 */
[--C-:B------:R-:W-:Y:S01]  /*2f00*/  FFMA.FTZ R113, R113, c[0x0][0x23c], -R112.reuse ;  /* 0x00008f0071717a23 */ /* 0x100fe20000010870 */
[----:B------:R-:W-:Y:S01]  /*2f10*/  LDSM.16.MT88.4 R16, [R137+0x8800] ;  /* 0x008800008910783b */ /* 0x000fe20000004200 */
[----:B------:R-:W-:Y:S01]  /*2f20*/  MUFU.EX2 R102, R102 ;  /* 0x0000006600667308 */ /* 0x000fe20000000800 */
[----:B------:R-:W-:-:S02]  /*2f30*/  FFMA.FTZ R114, R127, c[0x0][0x23c], -R112 ;  /* 0x00008f007f727a23 */ /* 0x000fc40000010870 */
[--C-:B------:R-:W-:Y:S02]  /*2f40*/  FFMA.FTZ R106, R106, c[0x0][0x23c], -R112.reuse ;  /* 0x00008f006a6a7a23 */ /* 0x100fe40000010870 */
[--C-:B------:R-:W-:Y:S02]  /*2f50*/  FFMA.FTZ R105, R105, c[0x0][0x23c], -R112.reuse ;  /* 0x00008f0069697a23 */ /* 0x100fe40000010870 */
[--C-:B------:R-:W-:Y:S01]  /*2f60*/  FFMA.FTZ R110, R110, c[0x0][0x23c], -R112.reuse ;  /* 0x00008f006e6e7a23 */ /* 0x100fe20000010870 */
[----:B------:R-:W4:Y:S01]  /*2f70*/  MUFU.EX2 R101, R101 ;  /* 0x0000006500657308 */ /* 0x000f220000000800 */
[----:B---3--:R-:W-:Y:S01]  /*2f80*/  F2FP.PACK_AB R66, R30, R33 ;  /* 0x000000211e42723e */ /* 0x008fe200000000ff */
[----:B------:R-:W-:Y:S02]  /*2f90*/  FFMA.FTZ R171, R109, c[0x0][0x23c], -R112 ;  /* 0x00008f006dab7a23 */ /* 0x000fe40000010870 */
[--C-:B------:R-:W-:Y:S02]  /*2fa0*/  FFMA.FTZ R104, R104, c[0x0][0x23c], -R111.reuse ;  /* 0x00008f0068687a23 */ /* 0x100fe4000001086f */
[----:B------:R-:W-:-:S02]  /*2fb0*/  FFMA.FTZ R103, R103, c[0x0][0x23c], -R111 ;  /* 0x00008f0067677a23 */ /* 0x000fc4000001086f */
[----:B------:R-:W-:Y:S01]  /*2fc0*/  MUFU.EX2 R34, R34 ;  /* 0x0000002200227308 */ /* 0x000fe20000000800 */
[----:B------:R-:W-:Y:S02]  /*2fd0*/  FFMA.FTZ R108, R108, c[0x0][0x23c], -R111 ;  /* 0x00008f006c6c7a23 */ /* 0x000fe4000001086f */
[----:B------:R-:W-:-:S04]  /*2fe0*/  FADD.FTZ R100, R100, R35 ;  /* 0x0000002364647221 */ /* 0x000fc80000010000 */
[----:B------:R-:W-:Y:S01]  /*2ff0*/  FADD.FTZ R33, R33, R100 ;  /* 0x0000006421217221 */ /* 0x000fe20000010000 */
[----:B------:R-:W3:Y:S01]  /*3000*/  MUFU.EX2 R31, R31 ;  /* 0x0000001f001f7308 */ /* 0x000ee20000000800 */
[----:B----4-:R-:W-:Y:S01]  /*3010*/  F2FP.PACK_AB R65, R101, R102 ;  /* 0x000000666541723e */ /* 0x010fe200000000ff */
[----:B------:R-:W-:Y:S02]  /*3020*/  FADD.FTZ R101, R102, R101 ;  /* 0x0000006566657221 */ /* 0x000fe40000010000 */
[----:B------:R-:W-:-:S04]  /*3030*/  FADD.FTZ R30, R30, R33 ;  /* 0x000000211e1e7221 */ /* 0x000fc80000010000 */
[----:B------:R-:W-:Y:S01]  /*3040*/  MUFU.EX2 R29, R29 ;  /* 0x0000001d001d7308 */ /* 0x000fe20000000800 */
[----:B---3--:R-:W-:-:S07]  /*3050*/  F2FP.PACK_AB R67, R31, R34 ;  /* 0x000000221f43723e */ /* 0x008fce00000000ff */
[----:B------:R-:W3:Y:S01]  /*3060*/  MUFU.EX2 R28, R28 ;  /* 0x0000001c001c7308 */ /* 0x000ee20000000800 */
[----:B------:R-:W-:-:S04]  /*3070*/  FADD.FTZ R34, R34, R101 ;  /* 0x0000006522227221 */ /* 0x000fc80000010000 */
[----:B------:R-:W-:Y:S01]  /*3080*/  FADD.FTZ R31, R31, R34 ;  /* 0x000000221f1f7221 */ /* 0x000fe20000010000 */
[C---:B------:R-:W-:Y:S02]  /*3090*/  HMMA.16816.F32 R88, R64.reuse, R84, RZ ;  /* 0x000000544058723c */ /* 0x040fe400000018ff */
[----:B------:R-:W-:Y:S06]  /*30a0*/  MUFU.EX2 R27, R27 ;  /* 0x0000001b001b7308 */ /* 0x000fec0000000800 */
[----:B------:R-:W-:Y:S02]  /*30b0*/  HMMA.16816.F32 R84, R64, R86, RZ ;  /* 0x000000564054723c */ /* 0x000fe400000018ff */
[----:B------:R-:W4:Y:S01]  /*30c0*/  MUFU.EX2 R24, R24 ;  /* 0x0000001800187308 */ /* 0x000f220000000800 */
[----:B---3--:R-:W-:Y:S01]  /*30d0*/  F2FP.PACK_AB R4, R28, R29 ;  /* 0x0000001d1c04723e */ /* 0x008fe200000000ff */
[----:B------:R-:W-:-:S04]  /*30e0*/  FADD.FTZ R29, R29, R30 ;  /* 0x0000001e1d1d7221 */ /* 0x000fc80000010000 */
[C---:B------:R-:W-:Y:S01]  /*30f0*/  HMMA.16816.F32 R96, R64.reuse, R92, RZ ;  /* 0x0000005c4060723c */ /* 0x040fe200000018ff */
[----:B------:R-:W-:Y:S01]  /*3100*/  FADD.FTZ R28, R28, R29 ;  /* 0x0000001d1c1c7221 */ /* 0x000fe20000010000 */
[----:B------:R-:W-:Y:S06]  /*3110*/  MUFU.EX2 R32, R32 ;  /* 0x0000002000207308 */ /* 0x000fec0000000800 */
[----:B------:R-:W-:Y:S02]  /*3120*/  HMMA.16816.F32 R92, R64, R94, RZ ;  /* 0x0000005e405c723c */ /* 0x000fe400000018ff */
[----:B------:R-:W3:Y:S01]  /*3130*/  MUFU.EX2 R25, R25 ;  /* 0x0000001900197308 */ /* 0x000ee20000000800 */
[----:B----4-:R-:W-:Y:S01]  /*3140*/  F2FP.PACK_AB R6, R24, R27 ;  /* 0x0000001b1806723e */ /* 0x010fe200000000ff */
[----:B------:R-:W-:-:S04]  /*3150*/  FADD.FTZ R27, R27, R28 ;  /* 0x0000001c1b1b7221 */ /* 0x000fc80000010000 */
[C---:B------:R-:W-:Y:S01]  /*3160*/  HMMA.16816.F32 R36, R64.reuse, R40, RZ ;  /* 0x000000284024723c */ /* 0x040fe200000018ff */
[----:B------:R-:W-:Y:S01]  /*3170*/  FADD.FTZ R27, R24, R27 ;  /* 0x0000001b181b7221 */ /* 0x000fe20000010000 */
        /* <DEDUP_REMOVED lines=8> */
[----:B------:R-:W-:Y:S01]  /*3200*/  HMMA.16816.F32 R76, R64, R78, RZ ;  /* 0x0000004e404c723c */ /* 0x000fe200000018ff */
[----:B----4-:R-:W-:Y:S01]  /*3210*/  F2FP.PACK_AB R7, R3, R26 ;  /* 0x0000001a0307723e */ /* 0x010fe200000000ff */
[----:B------:R-:W-:Y:S01]  /*3220*/  LDSM.16.MT88.4 R20, [R136+0x8800] ;  /* 0x008800008814783b */ /* 0x000fe20000004200 */
[----:B------:R-:W3:Y:S01]  /*3230*/  MUFU.EX2 R113, R113 ;  /* 0x0000007100717308 */ /* 0x000ee20000000800 */
[----:B------:R-:W-:-:S04]  /*3240*/  FADD.FTZ R26, R26, R25 ;  /* 0x000000191a1a7221 */ /* 0x000fc80000010000 */
[----:B------:R-:W-:Y:S01]  /*3250*/  HMMA.16816.F32 R72, R64, R68, RZ ;  /* 0x000000444048723c */ /* 0x000fe200000018ff */
[----:B------:R-:W-:Y:S02]  /*3260*/  FADD.FTZ R26, R3, R26 ;  /* 0x0000001a031a7221 */ /* 0x000fe40000010000 */
[----:B------:R-:W-:Y:S05]  /*3270*/  MUFU.EX2 R114, R114 ;  /* 0x0000007200727308 */ /* 0x000fea0000000800 */
[C---:B--2---:R-:W-:Y:S03]  /*3280*/  HMMA.16816.F32 R88, R4.reuse, R8, R88 ;  /* 0x000000080458723c */ /* 0x044fe60000001858 */
[----:B------:R-:W-:Y:S05]  /*3290*/  MUFU.EX2 R106, R106 ;  /* 0x0000006a006a7308 */ /* 0x000fea0000000800 */
[C---:B------:R-:W-:Y:S01]  /*32a0*/  HMMA.16816.F32 R84, R4.reuse, R10, R84 ;  /* 0x0000000a0454723c */ /* 0x040fe20000001854 */
[----:B------:R-:W2:Y:S02]  /*32b0*/  LDSM.16.MT88.4 R8, [R140+0xa800] ;  /* 0x00a800008c08783b */ /* 0x000ea40000004200 */
[----:B------:R-:W-:Y:S05]  /*32c0*/  MUFU.EX2 R105, R105 ;  /* 0x0000006900697308 */ /* 0x000fea0000000800 */
[C---:B-1----:R-:W-:Y:S03]  /*32d0*/  HMMA.16816.F32 R96, R4.reuse, R12, R96 ;  /* 0x0000000c0460723c */ /* 0x042fe60000001860 */
[----:B------:R-:W-:Y:S05]  /*32e0*/  MUFU.EX2 R110, R110 ;  /* 0x0000006e006e7308 */ /* 0x000fea0000000800 */
[----:B------:R-:W-:Y:S01]  /*32f0*/  HMMA.16816.F32 R92, R4, R14, R92 ;  /* 0x0000000e045c723c */ /* 0x000fe2000000185c */
[----:B------:R-:W1:Y:S02]  /*3300*/  LDSM.16.MT88.4 R12, [R136+0xa000] ;  /* 0x00a00000880c783b */ /* 0x000e640000004200 */
[----:B------:R-:W-:Y:S05]  /*3310*/  MUFU.EX2 R171, R171 ;  /* 0x000000ab00ab7308 */ /* 0x000fea0000000800 */
[C---:B------:R-:W-:Y:S03]  /*3320*/  HMMA.16816.F32 R44, R64.reuse, R48, RZ ;  /* 0x00000030402c723c */ /* 0x040fe600000018ff */
[----:B------:R-:W-:Y:S05]  /*3330*/  MUFU.EX2 R104, R104 ;  /* 0x0000006800687308 */ /* 0x000fea0000000800 */
[C---:B------:R-:W-:Y:S03]  /*3340*/  HMMA.16816.F32 R52, R64.reuse, R56, RZ ;  /* 0x000000384034723c */ /* 0x040fe600000018ff */
[----:B------:R-:W-:Y:S05]  /*3350*/  MUFU.EX2 R103, R103 ;  /* 0x0000006700677308 */ /* 0x000fea0000000800 */
[----:B------:R-:W-:Y:S08]  /*3360*/  HMMA.16816.F32 R68, R64, R70, RZ ;  /* 0x000000464044723c */ /* 0x000ff000000018ff */
[C---:B--2---:R-:W-:Y:S08]  /*3370*/  HMMA.16816.F32 R36, R4.reuse, R8, R36 ;  /* 0x000000080424723c */ /* 0x044ff00000001824 */
[----:B------:R-:W-:Y:S01]  /*3380*/  HMMA.16816.F32 R40, R4, R10, R40 ;  /* 0x0000000a0428723c */ /* 0x000fe20000001828 */
[----:B------:R-:W2:Y:S07]  /*3390*/  LDSM.16.MT88.4 R8, [R136+0xa800] ;  /* 0x00a800008808783b */ /* 0x000eae0000004200 */
[C---:B------:R-:W-:Y:S08]  /*33a0*/  HMMA.16816.F32 R48, R64.reuse, R50, RZ ;  /* 0x000000324030723c */ /* 0x040ff000000018ff */
[C---:B------:R-:W-:Y:S08]  /*33b0*/  HMMA.16816.F32 R56, R64.reuse, R58, RZ ;  /* 0x0000003a4038723c */ /* 0x040ff000000018ff */
[C---:B-1----:R-:W-:Y:S08]  /*33c0*/  HMMA.16816.F32 R60, R64.reuse, R12, RZ ;  /* 0x0000000c403c723c */ /* 0x042ff000000018ff */
[----:B------:R-:W-:Y:S01]  /*33d0*/  HMMA.16816.F32 R64, R64, R14, RZ ;  /* 0x0000000e4040723c */ /* 0x000fe200000018ff */
[----:B------:R-:W1:Y:S07]  /*33e0*/  LDSM.16.MT88.4 R12, [R137+0xa800] ;  /* 0x00a80000890c783b */ /* 0x000e6e0000004200 */
[C---:B------:R-:W-:Y:S08]  /*33f0*/  HMMA.16816.F32 R80, R4.reuse, R16, R80 ;  /* 0x000000100450723c */ /* 0x040ff00000001850 */
[C---:B------:R-:W-:Y:S01]  /*3400*/  HMMA.16816.F32 R76, R4.reuse, R18, R76 ;  /* 0x00000012044c723c */ /* 0x040fe2000000184c */
[----:B------:R-:W4:Y:S07]  /*3410*/  LDSM.16.MT88.4 R16, [R138+0xa800] ;  /* 0x00a800008a10783b */ /* 0x000f2e0000004200 */
[C---:B--2---:R-:W-:Y:S08]  /*3420*/  HMMA.16816.F32 R60, R4.reuse, R8, R60 ;  /* 0x00000008043c723c */ /* 0x044ff0000000183c */
[C---:B------:R-:W-:Y:S01]  /*3430*/  HMMA.16816.F32 R64, R4.reuse, R10, R64 ;  /* 0x0000000a0440723c */ /* 0x040fe20000001840 */
[----:B------:R-:W2:Y:S07]  /*3440*/  LDSM.16.MT88.4 R8, [R140+0x9000] ;  /* 0x009000008c08783b */ /* 0x000eae0000004200 */
[C---:B------:R-:W-:Y:S07]  /*3450*/  HMMA.16816.F32 R72, R4.reuse, R20, R72 ;  /* 0x000000140448723c */ /* 0x040fee0000001848 */
[----:B------:R-:W-:Y:S01]  /*3460*/  FFMA.FTZ R21, R115, c[0x0][0x23c], -R112 ;  /* 0x00008f0073157a23 */ /* 0x000fe20000010870 */
[----:B------:R-:W-:Y:S01]  /*3470*/  HMMA.16816.F32 R68, R4, R22, R68 ;  /* 0x000000160444723c */ /* 0x000fe20000001844 */
[----:B------:R-:W-:-:S02]  /*3480*/  FFMA.FTZ R115, R174, c[0x0][0x23c], -R111 ;  /* 0x00008f00ae737a23 */ /* 0x000fc4000001086f */
[--C-:B------:R-:W-:Y:S02]  /*3490*/  FFMA.FTZ R20, R168, c[0x0][0x23c], -R111.reuse ;  /* 0x00008f00a8147a23 */ /* 0x100fe4000001086f */
[----:B------:R-:W-:Y:S02]  /*34a0*/  MUFU.EX2 R21, R21 ;  /* 0x0000001500157308 */ /* 0x000fe40000000800 */
[--C-:B------:R-:W-:Y:S01]  /*34b0*/  FFMA.FTZ R22, R172, c[0x0][0x23c], -R111.reuse ;  /* 0x00008f00ac167a23 */ /* 0x100fe2000001086f */
[C---:B-1----:R-:W-:Y:S01]  /*34c0*/  HMMA.16816.F32 R52, R4.reuse, R12, R52 ;  /* 0x0000000c0434723c */ /* 0x042fe20000001834 */
[--C-:B------:R-:W-:Y:S02]  /*34d0*/  FFMA.FTZ R23, R170, c[0x0][0x23c], -R111.reuse ;  /* 0x00008f00aa177a23 */ /* 0x100fe4000001086f */
[----:B------:R-:W-:Y:S02]  /*34e0*/  FFMA.FTZ R170, R107, c[0x0][0x23c], -R111 ;  /* 0x00008f006baa7a23 */ /* 0x000fe4000001086f */
[----:B------:R-:W-:Y:S03]  /*34f0*/  MUFU.EX2 R115, R115 ;  /* 0x0000007300737308 */ /* 0x000fe60000000800 */
[C---:B----4-:R-:W-:Y:S05]  /*3500*/  HMMA.16816.F32 R44, R4.reuse, R16, R44 ;  /* 0x00000010042c723c */ /* 0x050fea000000182c */
[----:B------:R-:W1:Y:S03]  /*3510*/  MUFU.EX2 R22, R22 ;  /* 0x0000001600167308 */ /* 0x000e660000000800 */
[C---:B------:R-:W-:Y:S01]  /*3520*/  HMMA.16816.F32 R48, R4.reuse, R18, R48 ;  /* 0x000000120430723c */ /* 0x040fe20000001830 */
[----:B------:R-:W-:Y:S04]  /*3530*/  LDSM.16.MT88.4 R16, [R138+0x9000] ;  /* 0x009000008a10783b */ /* 0x000fe80000004200 */
[----:B------:R-:W-:Y:S03]  /*3540*/  MUFU.EX2 R23, R23 ;  /* 0x0000001700177308 */ /* 0x000fe60000000800 */
[----:B------:R-:W-:Y:S01]  /*3550*/  HMMA.16816.F32 R56, R4, R14, R56 ;  /* 0x0000000e0438723c */ /* 0x000fe20000001838 */
[----:B------:R-:W4:Y:S04]  /*3560*/  LDSM.16.MT88.4 R12, [R136+0x9000] ;  /* 0x00900000880c783b */ /* 0x000f280000004200 */
[----:B------:R-:W5:Y:S02]  /*3570*/  MUFU.EX2 R20, R20 ;  /* 0x0000001400147308 */ /* 0x000f640000000800 */
[----:B---3--:R-:W-:Y:S01]  /*3580*/  F2FP.PACK_AB R4, R113, R166 ;  /* 0x000000a67104723e */ /* 0x008fe200000000ff */
[----:B------:R-:W-:Y:S01]  /*3590*/  FADD.FTZ R166, R166, R27 ;  /* 0x0000001ba6a67221 */ /* 0x000fe20000010000 */
[C---:B-1----:R-:W-:Y:S01]  /*35a0*/  F2FP.PACK_AB R5, R22.reuse, R115 ;  /* 0x000000731605723e */ /* 0x042fe200000000ff */
[----:B------:R-:W-:Y:S01]  /*35b0*/  FADD.FTZ R115, R115, R26 ;  /* 0x0000001a73737221 */ /* 0x000fe20000010000 */
[----:B------:R-:W-:Y:S01]  /*35c0*/  F2FP.PACK_AB R6, R21, R114 ;  /* 0x000000721506723e */ /* 0x000fe200000000ff */
[----:B------:R-:W-:Y:S01]  /*35d0*/  FADD.FTZ R113, R113, R166 ;  /* 0x000000a671717221 */ /* 0x000fe20000010000 */
[----:B------:R-:W-:Y:S01]  /*35e0*/  MUFU.EX2 R107, R108 ;  /* 0x0000006c006b7308 */ /* 0x000fe20000000800 */
[----:B------:R-:W-:-:S02]  /*35f0*/  FADD.FTZ R22, R22, R115 ;  /* 0x0000007316167221 */ /* 0x000fc40000010000 */
[----:B------:R-:W-:-:S04]  /*3600*/  FADD.FTZ R114, R114, R113 ;  /* 0x0000007172727221 */ /* 0x000fc80000010000 */
[----:B------:R-:W-:Y:S01]  /*3610*/  FADD.FTZ R21, R21, R114 ;  /* 0x0000007215157221 */ /* 0x000fe20000010000 */
[----:B-----5:R-:W-:Y:S01]  /*3620*/  F2FP.PACK_AB R7, R20, R23 ;  /* 0x000000171407723e */ /* 0x020fe200000000ff */
[----:B------:R-:W1:Y:S01]  /*3630*/  MUFU.EX2 R170, R170 ;  /* 0x000000aa00aa7308 */ /* 0x000e620000000800 */
[----:B------:R-:W-:-:S04]  /*3640*/  FADD.FTZ R23, R23, R22 ;  /* 0x0000001617177221 */ /* 0x000fc80000010000 */
[----:B------:R-:W-:Y:S01]  /*3650*/  FADD.FTZ R23, R20, R23 ;  /* 0x0000001714177221 */ /* 0x000fe20000010000 */
[C---:B--2---:R-:W-:Y:S08]  /*3660*/  HMMA.16816.F32 R96, R4.reuse, R8, R96 ;  /* 0x000000080460723c */ /* 0x044ff00000001860 */
[C---:B------:R-:W-:Y:S01]  /*3670*/  HMMA.16816.F32 R92, R4.reuse, R10, R92 ;  /* 0x0000000a045c723c */ /* 0x040fe2000000185c */
[----:B------:R-:W2:Y:S07]  /*3680*/  LDSM.16.MT88.4 R8, [R137+0x9000] ;  /* 0x009000008908783b */ /* 0x000eae0000004200 */
[C---:B----4-:R-:W-:Y:S08]  /*3690*/  HMMA.16816.F32 R72, R4.reuse, R12, R72 ;  /* 0x0000000c0448723c */ /* 0x050ff00000001848 */
[C---:B------:R-:W-:Y:S01]  /*36a0*/  HMMA.16816.F32 R68, R4.reuse, R14, R68 ;  /* 0x0000000e0444723c */ /* 0x040fe20000001844 */
[----:B------:R-:W3:Y:S07]  /*36b0*/  LDSM.16.MT88.4 R12, [R137+0xb000] ;  /* 0x00b00000890c783b */ /* 0x000eee0000004200 */
[C---:B------:R-:W-:Y:S08]  /*36c0*/  HMMA.16816.F32 R88, R4.reuse, R16, R88 ;  /* 0x000000100458723c */ /* 0x040ff00000001858 */
[C---:B------:R-:W-:Y:S01]  /*36d0*/  HMMA.16816.F32 R84, R4.reuse, R18, R84 ;  /* 0x000000120454723c */ /* 0x040fe20000001854 */
[----:B------:R-:W4:Y:S07]  /*36e0*/  LDSM.16.MT88.4 R16, [R138+0xb000] ;  /* 0x00b000008a10783b */ /* 0x000f2e0000004200 */
[C---:B--2---:R-:W-:Y:S08]  /*36f0*/  HMMA.16816.F32 R80, R4.reuse, R8, R80 ;  /* 0x000000080450723c */ /* 0x044ff00000001850 */
[C---:B------:R-:W-:Y:S01]  /*3700*/  HMMA.16816.F32 R76, R4.reuse, R10, R76 ;  /* 0x0000000a044c723c */ /* 0x040fe2000000184c */
[----:B------:R-:W2:Y:S07]  /*3710*/  LDSM.16.MT88.4 R8, [R140+0xb000] ;  /* 0x00b000008c08783b */ /* 0x000eae0000004200 */
[C---:B---3--:R-:W-:Y:S08]  /*3720*/  HMMA.16816.F32 R52, R4.reuse, R12, R52 ;  /* 0x0000000c0434723c */ /* 0x048ff00000001834 */
[C---:B------:R-:W-:Y:S01]  /*3730*/  HMMA.16816.F32 R56, R4.reuse, R14, R56 ;  /* 0x0000000e0438723c */ /* 0x040fe20000001838 */
[----:B------:R-:W-:Y:S07]  /*3740*/  LDSM.16.MT88.4 R12, [R140+0x9800] ;  /* 0x009800008c0c783b */ /* 0x000fee0000004200 */
[C---:B----4-:R-:W-:Y:S08]  /*3750*/  HMMA.16816.F32 R44, R4.reuse, R16, R44 ;  /* 0x00000010042c723c */ /* 0x050ff0000000182c */
[C---:B------:R-:W-:Y:S01]  /*3760*/  HMMA.16816.F32 R48, R4.reuse, R18, R48 ;  /* 0x000000120430723c */ /* 0x040fe20000001830 */
[----:B------:R-:W-:Y:S07]  /*3770*/  LDSM.16.MT88.4 R16, [R137+0x9800] ;  /* 0x009800008910783b */ /* 0x000fee0000004200 */
[C---:B--2---:R-:W-:Y:S08]  /*3780*/  HMMA.16816.F32 R36, R4.reuse, R8, R36 ;  /* 0x000000080424723c */ /* 0x044ff00000001824 */
[C---:B------:R-:W-:Y:S01]  /*3790*/  HMMA.16816.F32 R40, R4.reuse, R10, R40 ;  /* 0x0000000a0428723c */ /* 0x040fe20000001828 */
[----:B------:R-:W2:Y:S07]  /*37a0*/  LDSM.16.MT88.4 R8, [R136+0xb000] ;  /* 0x00b000008808783b */ /* 0x000eae0000004200 */
        /* <DEDUP_REMOVED lines=9> */
[----:B-1----:R-:W-:Y:S01]  /*3840*/  F2FP.PACK_AB R7, R170, R107 ;  /* 0x0000006baa07723e */ /* 0x002fe200000000ff */
[----:B------:R-:W-:-:S02]  /*3850*/  FADD.FTZ R104, R103, R104 ;  /* 0x0000006867687221 */ /* 0x000fc40000010000 */
[----:B------:R-:W-:Y:S02]  /*3860*/  FADD.FTZ R110, R110, R105 ;  /* 0x000000696e6e7221 */ /* 0x000fe40000010000 */
[----:B------:R-:W-:Y:S02]  /*3870*/  FADD.FTZ R107, R107, R104 ;  /* 0x000000686b6b7221 */ /* 0x000fe40000010000 */
[----:B------:R-:W-:Y:S01]  /*3880*/  HMMA.16816.F32 R96, R4, R12, R96 ;  /* 0x0000000c0460723c */ /* 0x000fe20000001860 */
[----:B------:R-:W-:Y:S02]  /*3890*/  FADD.FTZ R171, R171, R110 ;  /* 0x0000006eabab7221 */ /* 0x000fe40000010000 */
[----:B------:R-:W-:-:S05]  /*38a0*/  FADD.FTZ R170, R170, R107 ;  /* 0x0000006baaaa7221 */ /* 0x000fca0000010000 */
[C---:B------:R-:W-:Y:S01]  /*38b0*/  HMMA.16816.F32 R92, R4.reuse, R14, R92 ;  /* 0x0000000e045c723c */ /* 0x040fe2000000185c */
[----:B------:R-:W1:Y:S07]  /*38c0*/  LDSM.16.MT88.4 R12, [R136+0x9800] ;  /* 0x00980000880c783b */ /* 0x000e6e0000004200 */
[C---:B------:R-:W-:Y:S08]  /*38d0*/  HMMA.16816.F32 R80, R4.reuse, R16, R80 ;  /* 0x000000100450723c */ /* 0x040ff00000001850 */
[C---:B--2---:R-:W-:Y:S08]  /*38e0*/  HMMA.16816.F32 R88, R4.reuse, R8, R88 ;  /* 0x000000080458723c */ /* 0x044ff00000001858 */
[C---:B------:R-:W-:Y:S01]  /*38f0*/  HMMA.16816.F32 R84, R4.reuse, R10, R84 ;  /* 0x0000000a0454723c */ /* 0x040fe20000001854 */
[----:B------:R-:W2:Y:S07]  /*3900*/  LDSM.16.MT88.4 R8, [R140+0xb800] ;  /* 0x00b800008c08783b */ /* 0x000eae0000004200 */
[C---:B------:R-:W-:Y:S01]  /*3910*/  HMMA.16816.F32 R76, R4.reuse, R18, R76 ;  /* 0x00000012044c723c */ /* 0x040fe2000000184c */
[----:B------:R-:W3:Y:S07]  /*3920*/  LDSM.16.MT88.4 R16, [R138+0xb800] ;  /* 0x00b800008a10783b */ /* 0x000eee0000004200 */
[C---:B-1----:R-:W-:Y:S08]  /*3930*/  HMMA.16816.F32 R72, R4.reuse, R12, R72 ;  /* 0x0000000c0448723c */ /* 0x042ff00000001848 */
[C---:B------:R-:W-:Y:S01]  /*3940*/  HMMA.16816.F32 R68, R4.reuse, R14, R68 ;  /* 0x0000000e0444723c */ /* 0x040fe20000001844 */
[----:B------:R-:W1:Y:S07]  /*3950*/  LDSM.16.MT88.4 R12, [R137+0xb800] ;  /* 0x00b80000890c783b */ /* 0x000e6e0000004200 */
[C---:B--2---:R-:W-:Y:S08]  /*3960*/  HMMA.16816.F32 R36, R4.reuse, R8, R36 ;  /* 0x000000080424723c */ /* 0x044ff00000001824 */
[C---:B------:R-:W-:Y:S01]  /*3970*/  HMMA.16816.F32 R40, R4.reuse, R10, R40 ;  /* 0x0000000a0428723c */ /* 0x040fe20000001828 */
[----:B------:R-:W2:Y:S07]  /*3980*/  LDSM.16.MT88.4 R8, [R136+0xb800] ;  /* 0x00b800008808783b */ /* 0x000eae0000004200 */
[C---:B---3--:R-:W-:Y:S08]  /*3990*/  HMMA.16816.F32 R44, R4.reuse, R16, R44 ;  /* 0x00000010042c723c */ /* 0x048ff0000000182c */
[C---:B------:R-:W-:Y:S08]  /*39a0*/  HMMA.16816.F32 R48, R4.reuse, R18, R48 ;  /* 0x000000120430723c */ /* 0x040ff00000001830 */
[C---:B-1----:R-:W-:Y:S08]  /*39b0*/  HMMA.16816.F32 R52, R4.reuse, R12, R52 ;  /* 0x0000000c0434723c */ /* 0x042ff00000001834 */
[C---:B------:R-:W-:Y:S08]  /*39c0*/  HMMA.16816.F32 R56, R4.reuse, R14, R56 ;  /* 0x0000000e0438723c */ /* 0x040ff00000001838 */
[C---:B--2---:R-:W-:Y:S08]  /*39d0*/  HMMA.16816.F32 R60, R4.reuse, R8, R60 ;  /* 0x00000008043c723c */ /* 0x044ff0000000183c */
        /* <DEDUP_REMOVED lines=15> */
[----:B------:R-:W-:-:S04]  /*3ad0*/  LEA R12, P1, R6, c[0x0][0x170], 0x1 ;  /* 0x00005c00060c7a11 */ /* 0x000fc800078208ff */
[----:B------:R-:W-:Y:S02]  /*3ae0*/  IADD3 R14, P0, R5, R12, RZ ;  /* 0x0000000c050e7210 */ /* 0x000fe40007f1e0ff */
[----:B------:R-:W-:Y:S02]  /*3af0*/  LEA.HI.X R13, R6, c[0x0][0x174], R3, 0x1, P1 ;  /* 0x00005d00060d7a11 */ /* 0x000fe400008f0c03 */
[----:B------:R-:W-:-:S03]  /*3b00*/  IADD3 R6, P1, R14, R5, RZ ;  /* 0x000000050e067210 */ /* 0x000fc60007f3e0ff */
[----:B------:R-:W-:Y:S01]  /*3b10*/  IMAD.X R15, R4, 0x1, R13, P0 ;  /* 0x00000001040f7824 */ /* 0x000fe200000e060d */
[----:B------:R-:W-:-:S03]  /*3b20*/  IADD3 R20, P0, R6, R5, RZ ;  /* 0x0000000506147210 */ /* 0x000fc60007f1e0ff */
[----:B------:R-:W-:-:S04]  /*3b30*/  IMAD.X R7, R15, 0x1, R4, P1 ;  /* 0x000000010f077824 */ /* 0x000fc800008e0604 */
[----:B------:R-:W-:Y:S01]  /*3b40*/  IMAD.X R21, R7, 0x1, R4, P0 ;  /* 0x0000000107157824 */ /* 0x000fe200000e0604 */
        /* <DEDUP_REMOVED lines=110> */
[----:B------:R-:W-:Y:S01]  /*4230*/  FMUL.FTZ R4, R4, c[0x0][0x2ec] ;  /* 0x0000bb0004047a20 */ /* 0x000fe20000410000 */
[C---:B-1----:R-:W-:Y:S01]  /*4240*/  HMMA.16816.F32 R12, R108.reuse, R100, R12 ;  /* 0x000000646c0c723c */ /* 0x042fe2000000180c */
[----:B------:R-:W-:Y:S02]  /*4250*/  FMUL.FTZ R5, R5, c[0x0][0x2ec] ;  /* 0x0000bb0005057a20 */ /* 0x000fe40000410000 */
[----:B------:R-:W-:Y:S01]  /*4260*/  MUFU.TANH R167, R4 ;  /* 0x0000000400a77308 */ /* 0x000fe20000002400 */
[----:B------:R-:W-:Y:S02]  /*4270*/  FMUL.FTZ R6, R6, c[0x0][0x2ec] ;  /* 0x0000bb0006067a20 */ /* 0x000fe40000410000 */
[----:B------:R-:W-:Y:S02]  /*4280*/  FMUL.FTZ R7, R7, c[0x0][0x2ec] ;  /* 0x0000bb0007077a20 */ /* 0x000fe40000410000 */
[----:B------:R-:W-:Y:S01]  /*4290*/  HMMA.16816.F32 R8, R108, R102, R8 ;  /* 0x000000666c08723c */ /* 0x000fe20000001808 */
[----:B------:R-:W1:Y:S01]  /*42a0*/  LDSM.16.M88.4 R100, [R132+0x3800] ;  /* 0x003800008464783b */ /* 0x000e620000000200 */
[----:B------:R-:W-:Y:S01]  /*42b0*/  FMUL.FTZ R32, R32, c[0x0][0x2ec] ;  /* 0x0000bb0020207a20 */ /* 0x000fe20000410000 */
[----:B------:R-:W-:Y:S01]  /*42c0*/  MUFU.TANH R157, R5 ;  /* 0x00000005009d7308 */ /* 0x000fe20000002400 */
[----:B------:R-:W-:Y:S01]  /*42d0*/  FMUL.FTZ R34, R34, c[0x0][0x2ec] ;  /* 0x0000bb0022227a20 */ /* 0x000fe20000410000 */
[----:B------:R-:W-:-:S04]  /*42e0*/  DEPBAR.LE SB0, 0x0 ;  /* 0x000080000000791a */ /* 0x000fc80000000000 */
[C---:B---3--:R-:W-:Y:S01]  /*42f0*/  HMMA.16816.F32 R28, R108.reuse, R104, R28 ;  /* 0x000000686c1c723c */ /* 0x048fe2000000181c */
[----:B------:R-:W-:Y:S01]  /*4300*/  FMUL.FTZ R35, R35, c[0x0][0x2ec] ;  /* 0x0000bb0023237a20 */ /* 0x000fe20000410000 */
[----:B------:R-:W-:Y:S05]  /*4310*/  MUFU.TANH R174, R6 ;  /* 0x0000000600ae7308 */ /* 0x000fea0000002400 */
[----:B------:R-:W-:Y:S01]  /*4320*/  FMUL.FTZ R3, R12, c[0x0][0x2ec] ;  /* 0x0000bb000c037a20 */ /* 0x000fe20000410000 */
[----:B------:R-:W-:Y:S01]  /*4330*/  HMMA.16816.F32 R24, R108, R106, R24 ;  /* 0x0000006a6c18723c */ /* 0x000fe20000001818 */
[----:B------:R-:W-:Y:S01]  /*4340*/  FMUL.FTZ R12, R14, c[0x0][0x2ec] ;  /* 0x0000bb000e0c7a20 */ /* 0x000fe20000410000 */
[----:B------:R-:W-:Y:S05]  /*4350*/  MUFU.TANH R188, R7 ;  /* 0x0000000700bc7308 */ /* 0x000fea0000002400 */
[----:B------:R-:W-:-:S02]  /*4360*/  FMUL.FTZ R10, R10, c[0x0][0x2ec] ;  /* 0x0000bb000a0a7a20 */ /* 0x000fc40000410000 */
[----:B------:R-:W-:Y:S01]  /*4370*/  FMUL.FTZ R8, R8, c[0x0][0x2ec] ;  /* 0x0000bb0008087a20 */ /* 0x000fe20000410000 */
[----:B------:R-:W-:Y:S01]  /*4380*/  MUFU.TANH R127, R32 ;  /* 0x00000020007f7308 */ /* 0x000fe20000002400 */
[----:B------:R-:W-:Y:S02]  /*4390*/  FMUL.FTZ R9, R9, c[0x0][0x2ec] ;  /* 0x0000bb0009097a20 */ /* 0x000fe40000410000 */
[----:B------:R-:W-:-:S03]  /*43a0*/  FMUL.FTZ R11, R11, c[0x0][0x2ec] ;  /* 0x0000bb000b0b7a20 */ /* 0x000fc60000410000 */
[----:B------:R-:W-:Y:S02]  /*43b0*/  FMUL.FTZ R28, R28, c[0x0][0x2ec] ;  /* 0x0000bb001c1c7a20 */ /* 0x000fe40000410000 */
[----:B------:R2:W-:Y:S01]  /*43c0*/  MUFU.TANH R14, R11 ;  /* 0x0000000b000e7308 */ /* 0x0005e20000002400 */
[----:B------:R-:W-:Y:S02]  /*43d0*/  FMUL.FTZ R31, R31, c[0x0][0x2ec] ;  /* 0x0000bb001f1f7a20 */ /* 0x000fe40000410000 */
[----:B------:R-:W-:Y:S02]  /*43e0*/  FMUL.FTZ R29, R29, c[0x0][0x2ec] ;  /* 0x0000bb001d1d7a20 */ /* 0x000fe40000410000 */
[----:B------:R-:W-:Y:S01]  /*43f0*/  FMUL.FTZ R30, R30, c[0x0][0x2ec] ;  /* 0x0000bb001e1e7a20 */ /* 0x000fe20000410000 */
[----:B-1----:R-:W-:Y:S01]  /*4400*/  HMMA.16816.F32 R20, R108, R100, R20 ;  /* 0x000000646c14723c */ /* 0x002fe20000001814 */
[----:B------:R-:W-:Y:S01]  /*4410*/  FMUL.FTZ R24, R24, c[0x0][0x2ec] ;  /* 0x0000bb0018187a20 */ /* 0x000fe20000410000 */
[----:B------:R-:W-:Y:S01]  /*4420*/  MUFU.TANH R168, R34 ;  /* 0x0000002200a87308 */ /* 0x000fe20000002400 */
[----:B------:R-:W-:-:S02]  /*4430*/  FMUL.FTZ R25, R25, c[0x0][0x2ec] ;  /* 0x0000bb0019197a20 */ /* 0x000fc40000410000 */
[----:B------:R-:W-:Y:S02]  /*4440*/  FMUL.FTZ R26, R26, c[0x0][0x2ec] ;  /* 0x0000bb001a1a7a20 */ /* 0x000fe40000410000 */
[----:B------:R-:W-:Y:S01]  /*4450*/  FMUL.FTZ R100, R13, c[0x0][0x2ec] ;  /* 0x0000bb000d647a20 */ /* 0x000fe20000410000 */
[----:B------:R-:W-:Y:S01]  /*4460*/  HMMA.16816.F32 R16, R108, R102, R16 ;  /* 0x000000666c10723c */ /* 0x000fe20000001810 */
[----:B------:R-:W-:Y:S01]  /*4470*/  FMUL.FTZ R101, R15, c[0x0][0x2ec] ;  /* 0x0000bb000f657a20 */ /* 0x000fe20000410000 */
[----:B------:R1:W3:Y:S01]  /*4480*/  MUFU.TANH R102, R10 ;  /* 0x0000000a00667308 */ /* 0x0002e20000002400 */
[----:B--2---:R-:W-:Y:S02]  /*4490*/  FMUL.FTZ R11, R33, c[0x0][0x2ec] ;  /* 0x0000bb00210b7a20 */ /* 0x004fe40000410000 */
[----:B------:R-:W-:-:S05]  /*44a0*/  FMUL.FTZ R27, R27, c[0x0][0x2ec] ;  /* 0x0000bb001b1b7a20 */ /* 0x000fca0000410000 */
[----:B------:R-:W-:Y:S06]  /*44b0*/  MUFU.TANH R100, R100 ;  /* 0x0000006400647308 */ /* 0x000fec0000002400 */
[----:B------:R-:W-:Y:S02]  /*44c0*/  FMUL.FTZ R23, R23, c[0x0][0x2ec] ;  /* 0x0000bb0017177a20 */ /* 0x000fe40000410000 */
[----:B-1----:R-:W-:Y:S01]  /*44d0*/  IMAD R10, R126, 0x40, R125 ;  /* 0x000000407e0a7824 */ /* 0x002fe200078e027d */
[----:B------:R-:W1:Y:S01]  /*44e0*/  MUFU.TANH R101, R101 ;  /* 0x0000006500657308 */ /* 0x000e620000002400 */
[----:B------:R-:W-:-:S02]  /*44f0*/  FMUL.FTZ R20, R20, c[0x0][0x2ec] ;  /* 0x0000bb0014147a20 */ /* 0x000fc40000410000 */
[----:B------:R-:W-:Y:S01]  /*4500*/  FMUL.FTZ R21, R21, c[0x0][0x2ec] ;  /* 0x0000bb0015157a20 */ /* 0x000fe20000410000 */
[----:B------:R-:W-:Y:S01]  /*4510*/  IADD3 R5, R10, 0x1, RZ ;  /* 0x000000010a057810 */ /* 0x000fe20007ffe0ff */
[----:B------:R-:W-:Y:S01]  /*4520*/  FMUL.FTZ R22, R22, c[0x0][0x2ec] ;  /* 0x0000bb0016167a20 */ /* 0x000fe20000410000 */
[----:B------:R-:W-:Y:S01]  /*4530*/  IADD3 R4, R10, 0x8, RZ ;  /* 0x000000080a047810 */ /* 0x000fe20007ffe0ff */
[----:B------:R-:W-:Y:S01]  /*4540*/  FMUL.FTZ R17, R17, c[0x0][0x2ec] ;  /* 0x0000bb0011117a20 */ /* 0x000fe20000410000 */
[----:B------:R1:W2:Y:S01]  /*4550*/  MUFU.TANH R15, R8 ;  /* 0x00000008000f7308 */ /* 0x0002a20000002400 */
[-C--:B------:R-:W-:Y:S01]  /*4560*/  ISETP.GE.AND P5, PT, R5, R124.reuse, PT ;  /* 0x0000007c0500720c */ /* 0x080fe20003fa6270 */
[----:B------:R-:W-:Y:S01]  /*4570*/  FMUL.FTZ R19, R19, c[0x0][0x2ec] ;  /* 0x0000bb0013137a20 */ /* 0x000fe20000410000 */
[C---:B------:R-:W-:Y:S02]  /*4580*/  ISETP.GE.AND P4, PT, R4.reuse, R124, PT ;  /* 0x0000007c0400720c */ /* 0x040fe40003f86270 */
[----:B------:R-:W-:-:S02]  /*4590*/  ISETP.GE.AND P1, PT, R4, R121, PT ;  /* 0x000000790400720c */ /* 0x000fc40003f26270 */
[----:B------:R-:W-:Y:S01]  /*45a0*/  IADD3 R4, R10, 0x10, RZ ;  /* 0x000000100a047810 */ /* 0x000fe20007ffe0ff */
[----:B------:R4:W5:Y:S01]  /*45b0*/  MUFU.TANH R13, R9 ;  /* 0x00000009000d7308 */ /* 0x0009620000002400 */
[----:B------:R-:W-:Y:S02]  /*45c0*/  ISETP.GE.AND P2, PT, R5, R121, PT ;  /* 0x000000790500720c */ /* 0x000fe40003f46270 */
[----:B------:R-:W-:Y:S02]  /*45d0*/  ISETP.GE.AND P3, PT, R4, R124, PT ;  /* 0x0000007c0400720c */ /* 0x000fe40003f66270 */
[----:B------:R-:W-:Y:S02]  /*45e0*/  IADD3 R5, R10, 0x9, RZ ;  /* 0x000000090a057810 */ /* 0x000fe40007ffe0ff */
[----:B---3--:R-:W-:Y:S01]  /*45f0*/  FSEL R6, R102, -INF , !P1 ;  /* 0xff80000066067808 */ /* 0x008fe20004800000 */
[----:B------:R-:W3:Y:S01]  /*4600*/  MUFU.TANH R186, R35 ;  /* 0x0000002300ba7308 */ /* 0x000ee20000002400 */
[----:B-1----:R-:W-:-:S02]  /*4610*/  FSEL R8, R101, -INF , !P2 ;  /* 0xff80000065087808 */ /* 0x002fc40005000000 */
[----:B--2---:R-:W-:Y:S02]  /*4620*/  FSEL R7, R15, -INF , !P4 ;  /* 0xff8000000f077808 */ /* 0x004fe40006000000 */
[C---:B------:R-:W-:Y:S02]  /*4630*/  ISETP.GE.AND P0, PT, R5.reuse, R124, PT ;  /* 0x0000007c0500720c */ /* 0x040fe40003f06270 */
[-C--:B------:R-:W-:Y:S01]  /*4640*/  ISETP.GE.AND P6, PT, R5, R121.reuse, PT ;  /* 0x000000790500720c */ /* 0x080fe20003fc6270 */
[----:B------:R-:W1:Y:S01]  /*4650*/  MUFU.TANH R169, R28 ;  /* 0x0000001c00a97308 */ /* 0x000e620000002400 */
[----:B----4-:R-:W-:Y:S02]  /*4660*/  FSEL R9, R100, -INF , !P5 ;  /* 0xff80000064097808 */ /* 0x010fe40006800000 */
[----:B------:R-:W-:Y:S02]  /*4670*/  ISETP.GE.AND P5, PT, R4, R121, PT ;  /* 0x000000790400720c */ /* 0x000fe40003fa6270 */
[----:B------:R-:W-:-:S02]  /*4680*/  IADD3 R4, R10, 0x11, RZ ;  /* 0x000000110a047810 */ /* 0x000fc40007ffe0ff */
[----:B-----5:R-:W-:Y:S01]  /*4690*/  FSEL R5, R13, -INF , !P0 ;  /* 0xff8000000d057808 */ /* 0x020fe20004000000 */
[----:B------:R-:W2:Y:S01]  /*46a0*/  MUFU.TANH R182, R31 ;  /* 0x0000001f00b67308 */ /* 0x000ea20000002400 */
[CC--:B------:R-:W-:Y:S02]  /*46b0*/  ISETP.GE.AND P2, PT, R4.reuse, R124.reuse, PT ;  /* 0x0000007c0400720c */ /* 0x0c0fe40003f46270 */
[----:B------:R-:W-:Y:S02]  /*46c0*/  ISETP.GE.AND P4, PT, R4, R121, PT ;  /* 0x000000790400720c */ /* 0x000fe40003f86270 */
[C---:B------:R-:W-:Y:S02]  /*46d0*/  IADD3 R4, R10.reuse, 0x18, RZ ;  /* 0x000000180a047810 */ /* 0x040fe40007ffe0ff */
[----:B------:R-:W-:Y:S01]  /*46e0*/  IADD3 R15, R10, 0x19, RZ ;  /* 0x000000190a0f7810 */ /* 0x000fe20007ffe0ff */
[----:B------:R-:W4:Y:S01]  /*46f0*/  MUFU.TANH R173, R24 ;  /* 0x0000001800ad7308 */ /* 0x000f220000002400 */
[----:B------:R-:W-:-:S02]  /*4700*/  ISETP.GE.AND P1, PT, R4, R124, PT ;  /* 0x0000007c0400720c */ /* 0x000fc40003f26270 */
[----:B------:R-:W-:Y:S02]  /*4710*/  ISETP.GE.AND P0, PT, R4, R121, PT ;  /* 0x000000790400720c */ /* 0x000fe40003f06270 */
[----:B------:R-:W-:Y:S02]  /*4720*/  FSEL R4, R14, -INF , !P6 ;  /* 0xff8000000e047808 */ /* 0x000fe40007000000 */
[C---:B------:R-:W-:Y:S01]  /*4730*/  IADD3 R14, R10.reuse, 0x20, RZ ;  /* 0x000000200a0e7810 */ /* 0x040fe20007ffe0ff */
[----:B------:R-:W5:Y:S01]  /*4740*/  MUFU.TANH R11, R11 ;  /* 0x0000000b000b7308 */ /* 0x000f620000002400 */
[----:B------:R-:W-:Y:S02]  /*4750*/  IADD3 R13, R10, 0x21, RZ ;  /* 0x000000210a0d7810 */ /* 0x000fe40007ffe0ff */
[----:B------:R-:W-:Y:S02]  /*4760*/  FSEL R167, R167, -INF , !P3 ;  /* 0xff800000a7a77808 */ /* 0x000fe40005800000 */
[----:B------:R-:W-:-:S02]  /*4770*/  FSEL R174, R174, -INF , !P5 ;  /* 0xff800000aeae7808 */ /* 0x000fc40006800000 */
[----:B------:R-:W-:Y:S01]  /*4780*/  FSEL R157, R157, -INF , !P2 ;  /* 0xff8000009d9d7808 */ /* 0x000fe20005000000 */
[----:B------:R-:W1:Y:S01]  /*4790*/  MUFU.TANH R114, R23 ;  /* 0x0000001700727308 */ /* 0x000e620000002400 */
[----:B------:R-:W-:Y:S02]  /*47a0*/  FSEL R188, R188, -INF , !P4 ;  /* 0xff800000bcbc7808 */ /* 0x000fe40006000000 */
[----:B------:R-:W-:Y:S02]  /*47b0*/  FSEL R127, R127, -INF , !P1 ;  /* 0xff8000007f7f7808 */ /* 0x000fe40004800000 */
[-C--:B------:R-:W-:Y:S02]  /*47c0*/  ISETP.GE.AND P3, PT, R15, R121.reuse, PT ;  /* 0x000000790f00720c */ /* 0x080fe40003f66270 */
[C---:B------:R-:W-:Y:S01]  /*47d0*/  ISETP.GE.AND P5, PT, R14.reuse, R124, PT ;  /* 0x0000007c0e00720c */ /* 0x040fe20003fa6270 */
[----:B------:R-:W-:Y:S01]  /*47e0*/  MUFU.TANH R175, R29 ;  /* 0x0000001d00af7308 */ /* 0x000fe20000002400 */
[----:B------:R-:W-:-:S02]  /*47f0*/  ISETP.GE.AND P2, PT, R14, R121, PT ;  /* 0x000000790e00720c */ /* 0x000fc40003f46270 */
[C---:B------:R-:W-:Y:S02]  /*4800*/  ISETP.GE.AND P4, PT, R13.reuse, R124, PT ;  /* 0x0000007c0d00720c */ /* 0x040fe40003f86270 */
[----:B------:R-:W-:Y:S02]  /*4810*/  ISETP.GE.AND P1, PT, R13, R121, PT ;  /* 0x000000790d00720c */ /* 0x000fe40003f26270 */
[C---:B------:R-:W-:Y:S01]  /*4820*/  IADD3 R14, R10.reuse, 0x28, RZ ;  /* 0x000000280a0e7810 */ /* 0x040fe20007ffe0ff */
[----:B------:R-:W2:Y:S01]  /*4830*/  MUFU.TANH R180, R30 ;  /* 0x0000001e00b47308 */ /* 0x000ea20000002400 */
[----:B------:R-:W-:Y:S02]  /*4840*/  IADD3 R13, R10, 0x29, RZ ;  /* 0x000000290a0d7810 */ /* 0x000fe40007ffe0ff */
[----:B------:R-:W-:Y:S02]  /*4850*/  FSEL R168, R168, -INF , !P0 ;  /* 0xff800000a8a87808 */ /* 0x000fe40004000000 */
[----:B---3--:R-:W-:-:S02]  /*4860*/  FSEL R186, R186, -INF , !P3 ;  /* 0xff800000baba7808 */ /* 0x008fc40005800000 */
[----:B-1----:R-:W-:Y:S01]  /*4870*/  FSEL R169, R169, -INF , !P5 ;  /* 0xff800000a9a97808 */ /* 0x002fe20006800000 */
[----:B------:R-:W-:Y:S01]  /*4880*/  MUFU.TANH R177, R25 ;  /* 0x0000001900b17308 */ /* 0x000fe20000002400 */
[-C--:B------:R-:W-:Y:S02]  /*4890*/  ISETP.GE.AND P0, PT, R14, R124.reuse, PT ;  /* 0x0000007c0e00720c */ /* 0x080fe40003f06270 */
[CC--:B------:R-:W-:Y:S02]  /*48a0*/  ISETP.GE.AND P3, PT, R13.reuse, R124.reuse, PT ;  /* 0x0000007c0d00720c */ /* 0x0c0fe40003f66270 */
[----:B------:R-:W-:Y:S02]  /*48b0*/  ISETP.GE.AND P5, PT, R13, R121, PT ;  /* 0x000000790d00720c */ /* 0x000fe40003fa6270 */
[----:B------:R-:W-:Y:S01]  /*48c0*/  ISETP.GE.AND P6, PT, R15, R124, PT ;  /* 0x0000007c0f00720c */ /* 0x000fe20003fc6270 */
[----:B------:R-:W1:Y:S01]  /*48d0*/  MUFU.TANH R184, R26 ;  /* 0x0000001a00b87308 */ /* 0x000e620000002400 */
[----:B------:R-:W-:-:S02]  /*48e0*/  IADD3 R13, R10, 0x31, RZ ;  /* 0x000000310a0d7810 */ /* 0x000fc40007ffe0ff */
[----:B--2---:R-:W-:Y:S02]  /*48f0*/  FSEL R182, R182, -INF , !P1 ;  /* 0xff800000b6b67808 */ /* 0x004fe40004800000 */
[----:B----4-:R-:W-:Y:S02]  /*4900*/  FSEL R173, R173, -INF , !P0 ;  /* 0xff800000adad7808 */ /* 0x010fe40004000000 */
[----:B-----5:R-:W-:Y:S01]  /*4910*/  FSEL R125, R11, -INF , !P6 ;  /* 0xff8000000b7d7808 */ /* 0x020fe20007000000 */
[----:B------:R-:W-:Y:S01]  /*4920*/  FMUL.FTZ R11, R16, c[0x0][0x2ec] ;  /* 0x0000bb00100b7a20 */ /* 0x000fe20000410000 */
[C---:B------:R-:W-:Y:S01]  /*4930*/  ISETP.GE.AND P1, PT, R13.reuse, R124, PT ;  /* 0x0000007c0d00720c */ /* 0x040fe20003f26270 */
[----:B------:R-:W2:Y:S01]  /*4940*/  MUFU.TANH R178, R27 ;  /* 0x0000001b00b27308 */ /* 0x000ea20000002400 */
[-C--:B------:R-:W-:Y:S01]  /*4950*/  ISETP.GE.AND P0, PT, R13, R121.reuse, PT ;  /* 0x000000790d00720c */ /* 0x080fe20003f06270 */
[----:B------:R-:W-:Y:S01]  /*4960*/  FMUL.FTZ R13, R18, c[0x0][0x2ec] ;  /* 0x0000bb00120d7a20 */ /* 0x000fe20000410000 */
[----:B------:R-:W-:-:S02]  /*4970*/  ISETP.GE.AND P6, PT, R14, R121, PT ;  /* 0x000000790e00720c */ /* 0x000fc40003fc6270 */
[----:B------:R-:W-:Y:S02]  /*4980*/  FSEL R114, R114, -INF , !P0 ;  /* 0xff80000072727808 */ /* 0x000fe40004000000 */
[----:B------:R-:W-:Y:S01]  /*4990*/  ISETP.NE.AND P0, PT, R120, 0x2, PT ;  /* 0x000000027800780c */ /* 0x000fe20003f05270 */
[----:B------:R-:W3:Y:S01]  /*49a0*/  MUFU.TANH R111, R20 ;  /* 0x00000014006f7308 */ /* 0x000ee20000002400 */
[----:B------:R-:W-:Y:S02]  /*49b0*/  IADD3 R14, R10, 0x30, RZ ;  /* 0x000000300a0e7810 */ /* 0x000fe40007ffe0ff */
[----:B------:R-:W-:Y:S02]  /*49c0*/  FSEL R180, R180, -INF , !P2 ;  /* 0xff800000b4b47808 */ /* 0x000fe40005000000 */
[----:B------:R-:W-:Y:S02]  /*49d0*/  FSEL R175, R175, -INF , !P4 ;  /* 0xff800000afaf7808 */ /* 0x000fe40006000000 */
[C---:B------:R-:W-:Y:S01]  /*49e0*/  ISETP.GE.AND P2, PT, R14.reuse, R124, PT ;  /* 0x0000007c0e00720c */ /* 0x040fe20003f46270 */
[----:B------:R-:W4:Y:S01]  /*49f0*/  MUFU.TANH R113, R21 ;  /* 0x0000001500717308 */ /* 0x000f220000002400 */
[----:B------:R-:W-:-:S02]  /*4a00*/  ISETP.GE.AND P4, PT, R14, R121, PT ;  /* 0x000000790e00720c */ /* 0x000fc40003f86270 */
[----:B-1----:R-:W-:Y:S02]  /*4a10*/  FSEL R184, R184, -INF , !P6 ;  /* 0xff800000b8b87808 */ /* 0x002fe40007000000 */
[----:B------:R-:W-:Y:S02]  /*4a20*/  FSEL R177, R177, -INF , !P3 ;  /* 0xff800000b1b17808 */ /* 0x000fe40005800000 */
[C---:B------:R-:W-:Y:S01]  /*4a30*/  ISETP.GE.AND P6, PT, R10.reuse, R124, PT ;  /* 0x0000007c0a00720c */ /* 0x040fe20003fc6270 */
[----:B------:R-:W1:Y:S01]  /*4a40*/  MUFU.TANH R112, R22 ;  /* 0x0000001600707308 */ /* 0x000e620000002400 */
[C---:B------:R-:W-:Y:S02]  /*4a50*/  ISETP.GE.AND P3, PT, R10.reuse, R121, PT ;  /* 0x000000790a00720c */ /* 0x040fe40003f66270 */
[C---:B------:R-:W-:Y:S02]  /*4a60*/  IADD3 R14, R10.reuse, 0x38, RZ ;  /* 0x000000380a0e7810 */ /* 0x040fe40007ffe0ff */
[----:B------:R-:W-:-:S02]  /*4a70*/  IADD3 R10, R10, 0x39, RZ ;  /* 0x000000390a0a7810 */ /* 0x000fc40007ffe0ff */
[----:B--2---:R-:W-:Y:S01]  /*4a80*/  FSEL R178, R178, -INF , !P5 ;  /* 0xff800000b2b27808 */ /* 0x004fe20006800000 */
[----:B------:R-:W2:Y:S01]  /*4a90*/  MUFU.TANH R3, R3 ;  /* 0x0000000300037308 */ /* 0x000ea20000002400 */
[----:B---3--:R-:W-:Y:S02]  /*4aa0*/  FSEL R111, R111, -INF , !P2 ;  /* 0xff8000006f6f7808 */ /* 0x008fe40005000000 */
[----:B----4-:R-:W-:Y:S02]  /*4ab0*/  FSEL R113, R113, -INF , !P1 ;  /* 0xff80000071717808 */ /* 0x010fe40004800000 */
[C---:B------:R-:W-:Y:S02]  /*4ac0*/  ISETP.GE.AND P5, PT, R14.reuse, R124, PT ;  /* 0x0000007c0e00720c */ /* 0x040fe40003fa6270 */
[----:B------:R-:W-:Y:S01]  /*4ad0*/  ISETP.GE.AND P2, PT, R14, R121, PT ;  /* 0x000000790e00720c */ /* 0x000fe20003f46270 */
[----:B------:R-:W3:Y:S01]  /*4ae0*/  MUFU.TANH R12, R12 ;  /* 0x0000000c000c7308 */ /* 0x000ee20000002400 */
[----:B-1----:R-:W-:-:S02]  /*4af0*/  FSEL R112, R112, -INF , !P4 ;  /* 0xff80000070707808 */ /* 0x002fc40006000000 */
[C---:B------:R-:W-:Y:S01]  /*4b00*/  ISETP.GE.AND P4, PT, R10.reuse, R124, PT ;  /* 0x0000007c0a00720c */ /* 0x040fe20003f86270 */
[----:B------:R-:W-:Y:S01]  /*4b10*/  BAR.SYNC.DEFER_BLOCKING 0x0 ;  /* 0x0000000000007b1d */ /* 0x000fe20000010000 */
[----:B------:R-:W-:Y:S02]  /*4b20*/  ISETP.GE.AND P1, PT, R10, R121, PT ;  /* 0x000000790a00720c */ /* 0x000fe40003f26270 */
[----:B--2---:R-:W-:-:S03]  /*4b30*/  FSEL R3, R3, -INF , !P6 ;  /* 0xff80000003037808 */ /* 0x004fc60007000000 */
[----:B------:R-:W1:Y:S01]  /*4b40*/  MUFU.TANH R11, R11 ;  /* 0x0000000b000b7308 */ /* 0x000e620000002400 */
[----:B---3--:R-:W-:-:S07]  /*4b50*/  FSEL R12, R12, -INF , !P3 ;  /* 0xff8000000c0c7808 */ /* 0x008fce0005800000 */
[----:B------:R-:W2:Y:S08]  /*4b60*/  MUFU.TANH R115, R17 ;  /* 0x0000001100737308 */ /* 0x000eb00000002400 */
[----:B------:R-:W3:Y:S01]  /*4b70*/  MUFU.TANH R13, R13 ;  /* 0x0000000d000d7308 */ /* 0x000ee20000002400 */
[----:B-1----:R-:W-:-:S07]  /*4b80*/  FSEL R121, R11, -INF , !P5 ;  /* 0xff8000000b797808 */ /* 0x002fce0006800000 */
[----:B------:R-:W1:Y:S01]  /*4b90*/  MUFU.TANH R100, R19 ;  /* 0x0000001300647308 */ /* 0x000e620000002400 */
[----:B--2---:R-:W-:Y:S02]  /*4ba0*/  FSEL R115, R115, -INF , !P4 ;  /* 0xff80000073737808 */ /* 0x004fe40006000000 */
[----:B---3--:R-:W-:Y:S02]  /*4bb0*/  FSEL R124, R13, -INF , !P2 ;  /* 0xff8000000d7c7808 */ /* 0x008fe40005000000 */
[----:B-1----:R-:W-:Y:S01]  /*4bc0*/  FSEL R100, R100, -INF , !P1 ;  /* 0xff80000064647808 */ /* 0x002fe20004800000 */
        /* <DEDUP_REMOVED lines=32> */
.L_x_513:
        /* <DEDUP_REMOVED lines=51> */
[----:B------:R-:W-:Y:S01]  /*5100*/  FSEL R5, R104, RZ, P1 ;  /* 0x000000ff68057208 */ /* 0x000fe20000800000 */
[----:B------:R-:W-:Y:S01]  /*5110*/  FFMA.FTZ R102, R9, c[0x0][0x23c], -R166 ;  /* 0x00008f0009667a23 */ /* 0x000fe200000108a6 */
[----:B------:R-:W-:Y:S01]  /*5120*/  FSEL R7, R3, RZ, P0 ;  /* 0x000000ff03077208 */ /* 0x000fe20000000000 */
[----:B------:R-:W-:Y:S01]  /*5130*/  MUFU.EX2 R108, R108 ;  /* 0x0000006c006c7308 */ /* 0x000fe20000000800 */
[----:B------:R-:W-:Y:S01]  /*5140*/  FSEL R103, R103, RZ, P0 ;  /* 0x000000ff67677208 */ /* 0x000fe20000000000 */
[----:B------:R-:W-:Y:S01]  /*5150*/  FADD.FTZ R5, R2, -R5 ;  /* 0x8000000502057221 */ /* 0x000fe20000010000 */
[----:B------:R-:W-:Y:S01]  /*5160*/  ISETP.GE.AND P0, PT, R120, 0x3, PT ;  /* 0x000000037800780c */ /* 0x000fe20003f06270 */
[----:B------:R-:W-:-:S02]  /*5170*/  FADD.FTZ R7, R0, -R7 ;  /* 0x8000000700077221 */ /* 0x000fc40000010000 */
[----:B------:R-:W-:Y:S02]  /*5180*/  FMUL.FTZ R110, R5, c[0x0][0x23c] ;  /* 0x00008f00056e7a20 */ /* 0x000fe40000410000 */
[----:B------:R-:W-:Y:S01]  /*5190*/  FMUL.FTZ R109, R7, c[0x0][0x23c] ;  /* 0x00008f00076d7a20 */ /* 0x000fe20000410000 */
[----:B------:R-:W-:Y:S01]  /*51a0*/  MUFU.EX2 R102, R102 ;  /* 0x0000006600667308 */ /* 0x000fe20000000800 */
[--C-:B------:R-:W-:Y:S02]  /*51b0*/  FFMA.FTZ R101, R12, c[0x0][0x23c], -R103.reuse ;  /* 0x00008f000c657a23 */ /* 0x100fe40000010867 */
[--C-:B------:R-:W-:Y:S02]  /*51c0*/  FFMA.FTZ R2, R8, c[0x0][0x23c], -R103.reuse ;  /* 0x00008f0008027a23 */ /* 0x100fe40000010867 */
[--C-:B------:R-:W-:Y:S01]  /*51d0*/  FFMA.FTZ R107, R6, c[0x0][0x23c], -R103.reuse ;  /* 0x00008f00066b7a23 */ /* 0x100fe20000010867 */
[----:B------:R-:W-:Y:S01]  /*51e0*/  LDSM.16.MT88.4 R8, [R140+0x8000] ;  /* 0x008000008c08783b */ /* 0x000fe20000004200 */
[----:B------:R-:W-:Y:S01]  /*51f0*/  FFMA.FTZ R0, R4, c[0x0][0x23c], -R103 ;  /* 0x00008f0004007a23 */ /* 0x000fe20000010867 */
[----:B------:R-:W1:Y:S01]  /*5200*/  MUFU.EX2 R110, R110 ;  /* 0x0000006e006e7308 */ /* 0x000e620000000800 */
[----:B------:R-:W-:-:S02]  /*5210*/  FFMA.FTZ R176, R167, c[0x0][0x23c], -R166 ;  /* 0x00008f00a7b07a23 */ /* 0x000fc400000108a6 */
[--C-:B------:R-:W-:Y:S02]  /*5220*/  FFMA.FTZ R172, R127, c[0x0][0x23c], -R166.reuse ;  /* 0x00008f007fac7a23 */ /* 0x100fe400000108a6 */
[--C-:B------:R-:W-:Y:S02]  /*5230*/  FFMA.FTZ R167, R157, c[0x0][0x23c], -R166.reuse ;  /* 0x00008f009da77a23 */ /* 0x100fe400000108a6 */
[----:B------:R-:W-:Y:S01]  /*5240*/  FFMA.FTZ R127, R125, c[0x0][0x23c], -R166 ;  /* 0x00008f007d7f7a23 */ /* 0x000fe200000108a6 */
[----:B------:R-:W2:Y:S01]  /*5250*/  MUFU.EX2 R109, R109 ;  /* 0x0000006d006d7308 */ /* 0x000ea20000000800 */
[--C-:B------:R-:W-:Y:S02]  /*5260*/  FFMA.FTZ R174, R174, c[0x0][0x23c], -R103.reuse ;  /* 0x00008f00aeae7a23 */ /* 0x100fe40000010867 */
[--C-:B------:R-:W-:Y:S02]  /*5270*/  FFMA.FTZ R157, R188, c[0x0][0x23c], -R103.reuse ;  /* 0x00008f00bc9d7a23 */ /* 0x100fe40000010867 */
[----:B------:R-:W-:-:S02]  /*5280*/  FFMA.FTZ R168, R168, c[0x0][0x23c], -R103 ;  /* 0x00008f00a8a87a23 */ /* 0x000fc40000010867 */
[----:B------:R-:W-:Y:S01]  /*5290*/  FFMA.FTZ R125, R186, c[0x0][0x23c], -R103 ;  /* 0x00008f00ba7d7a23 */ /* 0x000fe20000010867 */
[----:B------:R-:W-:Y:S01]  /*52a0*/  MUFU.EX2 R106, R106 ;  /* 0x0000006a006a7308 */ /* 0x000fe20000000800 */
[-C--:B-1----:R-:W-:Y:S02]  /*52b0*/  FMUL.FTZ R28, R72, R110.reuse ;  /* 0x0000006e481c7220 */ /* 0x082fe40000410000 */
[-C--:B------:R-:W-:Y:S02]  /*52c0*/  FMUL.FTZ R29, R73, R110.reuse ;  /* 0x0000006e491d7220 */ /* 0x080fe40000410000 */
[----:B------:R-:W-:Y:S01]  /*52d0*/  FMUL.FTZ R4, R96, R110 ;  /* 0x0000006e60047220 */ /* 0x000fe20000410000 */
[----:B------:R-:W-:Y:S01]  /*52e0*/  F2FP.PACK_AB R96, R102, R108 ;  /* 0x0000006c6660723e */ /* 0x000fe200000000ff */
[----:B------:R-:W-:Y:S01]  /*52f0*/  FMUL.FTZ R5, R97, R110 ;  /* 0x0000006e61057220 */ /* 0x000fe20000410000 */
[----:B------:R-:W1:Y:S01]  /*5300*/  MUFU.EX2 R105, R105 ;  /* 0x0000006900697308 */ /* 0x000e620000000800 */
[----:B--2---:R-:W-:-:S02]  /*5310*/  FMUL.FTZ R30, R74, R109 ;  /* 0x0000006d4a1e7220 */ /* 0x004fc40000410000 */
[-C--:B------:R-:W-:Y:S02]  /*5320*/  FMUL.FTZ R31, R75, R109.reuse ;  /* 0x0000006d4b1f7220 */ /* 0x080fe40000410000 */
[----:B------:R-:W2:Y:S01]  /*5330*/  LDSM.16.MT88.4 R72, [R140+0xa000] ;  /* 0x00a000008c48783b */ /* 0x000ea20000004200 */
[-C--:B------:R-:W-:Y:S02]  /*5340*/  FMUL.FTZ R6, R98, R109.reuse ;  /* 0x0000006d62067220 */ /* 0x080fe40000410000 */
[----:B------:R-:W-:Y:S01]  /*5350*/  MUFU.EX2 R101, R101 ;  /* 0x0000006500657308 */ /* 0x000fe20000000800 */
[----:B------:R-:W-:Y:S02]  /*5360*/  FMUL.FTZ R7, R99, R109 ;  /* 0x0000006d63077220 */ /* 0x000fe40000410000 */
[-C--:B------:R-:W-:Y:S02]  /*5370*/  FMUL.FTZ R68, R68, R110.reuse ;  /* 0x0000006e44447220 */ /* 0x080fe40000410000 */
[----:B------:R-:W-:-:S02]  /*5380*/  FMUL.FTZ R69, R69, R110 ;  /* 0x0000006e45457220 */ /* 0x000fc40000410000 */
[-C--:B------:R-:W-:Y:S01]  /*5390*/  FMUL.FTZ R70, R70, R109.reuse ;  /* 0x0000006d46467220 */ /* 0x080fe20000410000 */
[----:B------:R-:W3:Y:S01]  /*53a0*/  MUFU.EX2 R2, R2 ;  /* 0x0000000200027308 */ /* 0x000ee20000000800 */
[----:B-1----:R-:W-:Y:S01]  /*53b0*/  F2FP.PACK_AB R98, R105, R106 ;  /* 0x0000006a6962723e */ /* 0x002fe200000000ff */
[-C--:B------:R-:W-:Y:S02]  /*53c0*/  FMUL.FTZ R71, R71, R109.reuse ;  /* 0x0000006d47477220 */ /* 0x080fe40000410000 */
[-C--:B------:R-:W-:Y:S02]  /*53d0*/  FMUL.FTZ R36, R36, R110.reuse ;  /* 0x0000006e24247220 */ /* 0x080fe40000410000 */
[----:B------:R-:W-:Y:S02]  /*53e0*/  FMUL.FTZ R37, R37, R110 ;  /* 0x0000006e25257220 */ /* 0x000fe40000410000 */
[----:B------:R-:W-:Y:S01]  /*53f0*/  MUFU.EX2 R107, R107 ;  /* 0x0000006b006b7308 */ /* 0x000fe20000000800 */
[----:B------:R-:W-:-:S02]  /*5400*/  FMUL.FTZ R38, R38, R109 ;  /* 0x0000006d26267220 */ /* 0x000fc40000410000 */
[----:B------:R-:W-:Y:S02]  /*5410*/  FMUL.FTZ R39, R39, R109 ;  /* 0x0000006d27277220 */ /* 0x000fe40000410000 */
[-C--:B------:R-:W-:Y:S02]  /*5420*/  FMUL.FTZ R40, R40, R110.reuse ;  /* 0x0000006e28287220 */ /* 0x080fe40000410000 */
[-C--:B------:R-:W-:Y:S01]  /*5430*/  FMUL.FTZ R41, R41, R110.reuse ;  /* 0x0000006e29297220 */ /* 0x080fe20000410000 */
[----:B------:R-:W1:Y:S01]  /*5440*/  MUFU.EX2 R0, R0 ;  /* 0x0000000000007308 */ /* 0x000e620000000800 */
[----:B---3--:R-:W-:Y:S01]  /*5450*/  F2FP.PACK_AB R97, R2, R101 ;  /* 0x000000650261723e */ /* 0x008fe200000000ff */
[-C--:B------:R-:W-:Y:S02]  /*5460*/  FMUL.FTZ R42, R42, R109.reuse ;  /* 0x0000006d2a2a7220 */ /* 0x080fe40000410000 */
[----:B------:R-:W-:Y:S02]  /*5470*/  FMUL.FTZ R43, R43, R109 ;  /* 0x0000006d2b2b7220 */ /* 0x000fe40000410000 */
[----:B------:R-:W-:-:S02]  /*5480*/  FMUL.FTZ R44, R44, R110 ;  /* 0x0000006e2c2c7220 */ /* 0x000fc40000410000 */
[-C--:B------:R-:W-:Y:S01]  /*5490*/  FMUL.FTZ R45, R45, R110.reuse ;  /* 0x0000006e2d2d7220 */ /* 0x080fe20000410000 */
[----:B------:R-:W-:Y:S01]  /*54a0*/  MUFU.EX2 R176, R176 ;  /* 0x000000b000b07308 */ /* 0x000fe20000000800 */
[-C--:B------:R-:W-:Y:S02]  /*54b0*/  FMUL.FTZ R46, R46, R109.reuse ;  /* 0x0000006d2e2e7220 */ /* 0x080fe40000410000 */
[----:B------:R-:W-:Y:S02]  /*54c0*/  FMUL.FTZ R47, R47, R109 ;  /* 0x0000006d2f2f7220 */ /* 0x000fe40000410000 */
[-C--:B------:R-:W-:Y:S01]  /*54d0*/  FMUL.FTZ R48, R48, R110.reuse ;  /* 0x0000006e30307220 */ /* 0x080fe20000410000 */
[----:B-1----:R-:W-:Y:S01]  /*54e0*/  F2FP.PACK_AB R99, R0, R107 ;  /* 0x0000006b0063723e */ /* 0x002fe200000000ff */
[----:B------:R-:W-:Y:S01]  /*54f0*/  FMUL.FTZ R49, R49, R110 ;  /* 0x0000006e31317220 */ /* 0x000fe20000410000 */
[----:B------:R-:W1:Y:S01]  /*5500*/  MUFU.EX2 R167, R167 ;  /* 0x000000a700a77308 */ /* 0x000e620000000800 */
[----:B------:R-:W-:-:S02]  /*5510*/  FMUL.FTZ R50, R50, R109 ;  /* 0x0000006d32327220 */ /* 0x000fc40000410000 */
[-C--:B------:R-:W-:Y:S02]  /*5520*/  FMUL.FTZ R51, R51, R109.reuse ;  /* 0x0000006d33337220 */ /* 0x080fe40000410000 */
[C---:B------:R-:W-:Y:S01]  /*5530*/  HMMA.16816.F32 R28, R96.reuse, R32, R28 ;  /* 0x00000020601c723c */ /* 0x040fe2000000181c */
[-C--:B------:R-:W-:Y:S02]  /*5540*/  FMUL.FTZ R20, R80, R110.reuse ;  /* 0x0000006e50147220 */ /* 0x080fe40000410000 */
[-C--:B------:R-:W-:Y:S01]  /*5550*/  FMUL.FTZ R21, R81, R110.reuse ;  /* 0x0000006e51157220 */ /* 0x080fe20000410000 */
[----:B------:R-:W-:Y:S01]  /*5560*/  MUFU.EX2 R172, R172 ;  /* 0x000000ac00ac7308 */ /* 0x000fe20000000800 */
[-C--:B------:R-:W-:Y:S02]  /*5570*/  FMUL.FTZ R22, R82, R109.reuse ;  /* 0x0000006d52167220 */ /* 0x080fe40000410000 */
[----:B------:R-:W-:Y:S01]  /*5580*/  FMUL.FTZ R23, R83, R109 ;  /* 0x0000006d53177220 */ /* 0x000fe20000410000 */
[----:B------:R-:W-:Y:S01]  /*5590*/  HMMA.16816.F32 R32, R96, R34, R68 ;  /* 0x000000226020723c */ /* 0x000fe20000001844 */
[----:B------:R-:W3:Y:S01]  /*55a0*/  LDSM.16.MT88.4 R68, [R138+0xa000] ;  /* 0x00a000008a44783b */ /* 0x000ee20000004200 */
[----:B------:R-:W-:-:S02]  /*55b0*/  FMUL.FTZ R76, R76, R110 ;  /* 0x0000006e4c4c7220 */ /* 0x000fc40000410000 */
[-C--:B------:R-:W-:Y:S01]  /*55c0*/  FMUL.FTZ R77, R77, R110.reuse ;  /* 0x0000006e4d4d7220 */ /* 0x080fe20000410000 */
[----:B------:R-:W-:Y:S01]  /*55d0*/  MUFU.EX2 R127, R127 ;  /* 0x0000007f007f7308 */ /* 0x000fe20000000800 */
[-C--:B------:R-:W-:Y:S02]  /*55e0*/  FMUL.FTZ R78, R78, R109.reuse ;  /* 0x0000006d4e4e7220 */ /* 0x080fe40000410000 */
[C---:B--2---:R-:W-:Y:S01]  /*55f0*/  HMMA.16816.F32 R36, R96.reuse, R72, R36 ;  /* 0x000000486024723c */ /* 0x044fe20000001824 */
[-C--:B------:R-:W-:Y:S02]  /*5600*/  FMUL.FTZ R79, R79, R109.reuse ;  /* 0x0000006d4f4f7220 */ /* 0x080fe40000410000 */
[-C--:B------:R-:W-:Y:S02]  /*5610*/  FMUL.FTZ R52, R52, R110.reuse ;  /* 0x0000006e34347220 */ /* 0x080fe40000410000 */
[----:B------:R-:W-:Y:S01]  /*5620*/  FMUL.FTZ R53, R53, R110 ;  /* 0x0000006e35357220 */ /* 0x000fe20000410000 */
[----:B------:R-:W-:Y:S01]  /*5630*/  MUFU.EX2 R174, R174 ;  /* 0x000000ae00ae7308 */ /* 0x000fe20000000800 */
[-C--:B------:R-:W-:Y:S01]  /*5640*/  FMUL.FTZ R54, R54, R109.reuse ;  /* 0x0000006d36367220 */ /* 0x080fe20000410000 */
[----:B------:R-:W-:Y:S01]  /*5650*/  HMMA.16816.F32 R40, R96, R74, R40 ;  /* 0x0000004a6028723c */ /* 0x000fe20000001828 */
[----:B------:R-:W2:Y:S01]  /*5660*/  LDSM.16.MT88.4 R72, [R137+0xa000] ;  /* 0x00a000008948783b */ /* 0x000ea20000004200 */
[----:B------:R-:W-:-:S02]  /*5670*/  FMUL.FTZ R55, R55, R109 ;  /* 0x0000006d37377220 */ /* 0x000fc40000410000 */
[-C--:B------:R-:W-:Y:S02]  /*5680*/  FMUL.FTZ R56, R56, R110.reuse ;  /* 0x0000006e38387220 */ /* 0x080fe40000410000 */
[-C--:B------:R-:W-:Y:S01]  /*5690*/  FMUL.FTZ R57, R57, R110.reuse ;  /* 0x0000006e39397220 */ /* 0x080fe20000410000 */
[----:B------:R-:W4:Y:S01]  /*56a0*/  MUFU.EX2 R157, R157 ;  /* 0x0000009d009d7308 */ /* 0x000f220000000800 */
[-C--:B------:R-:W-:Y:S01]  /*56b0*/  FMUL.FTZ R58, R58, R109.reuse ;  /* 0x0000006d3a3a7220 */ /* 0x080fe20000410000 */
[C---:B------:R-:W-:Y:S01]  /*56c0*/  HMMA.16816.F32 R20, R96.reuse, R24, R20 ;  /* 0x000000186014723c */ /* 0x040fe20000001814 */
[-C--:B------:R-:W-:Y:S02]  /*56d0*/  FMUL.FTZ R59, R59, R109.reuse ;  /* 0x0000006d3b3b7220 */ /* 0x080fe40000410000 */
[-C--:B------:R-:W-:Y:S02]  /*56e0*/  FMUL.FTZ R12, R88, R110.reuse ;  /* 0x0000006e580c7220 */ /* 0x080fe40000410000 */
[----:B------:R-:W-:Y:S01]  /*56f0*/  FMUL.FTZ R13, R89, R110 ;  /* 0x0000006e590d7220 */ /* 0x000fe20000410000 */
[----:B------:R-:W-:Y:S01]  /*5700*/  MUFU.EX2 R168, R168 ;  /* 0x000000a800a87308 */ /* 0x000fe20000000800 */
[-C--:B------:R-:W-:Y:S01]  /*5710*/  FMUL.FTZ R14, R90, R109.reuse ;  /* 0x0000006d5a0e7220 */ /* 0x080fe20000410000 */
[----:B------:R-:W-:Y:S01]  /*5720*/  HMMA.16816.F32 R24, R96, R26, R76 ;  /* 0x0000001a6018723c */ /* 0x000fe2000000184c */
[----:B------:R-:W-:Y:S01]  /*5730*/  LDSM.16.MT88.4 R76, [R140+0x8800] ;  /* 0x008800008c4c783b */ /* 0x000fe20000004200 */
[----:B------:R-:W-:-:S02]  /*5740*/  FMUL.FTZ R15, R91, R109 ;  /* 0x0000006d5b0f7220 */ /* 0x000fc40000410000 */
[-C--:B------:R-:W-:Y:S02]  /*5750*/  FMUL.FTZ R92, R92, R110.reuse ;  /* 0x0000006e5c5c7220 */ /* 0x080fe40000410000 */
[-C--:B------:R-:W-:Y:S01]  /*5760*/  FMUL.FTZ R93, R93, R110.reuse ;  /* 0x0000006e5d5d7220 */ /* 0x080fe20000410000 */
[----:B------:R-:W5:Y:S01]  /*5770*/  MUFU.EX2 R125, R125 ;  /* 0x0000007d007d7308 */ /* 0x000f620000000800 */
[C---:B---3--:R-:W-:Y:S01]  /*5780*/  HMMA.16816.F32 R44, R96.reuse, R68, R44 ;  /* 0x00000044602c723c */ /* 0x048fe2000000182c */
[-C--:B------:R-:W-:Y:S02]  /*5790*/  FMUL.FTZ R94, R94, R109.reuse ;  /* 0x0000006d5e5e7220 */ /* 0x080fe40000410000 */
        /* <DEDUP_REMOVED lines=8> */
[C---:B--2---:R-:W-:Y:S01]  /*5820*/  HMMA.16816.F32 R52, R96.reuse, R72, R52 ;  /* 0x000000486034723c */ /* 0x044fe20000001834 */
[-C--:B------:R-:W-:Y:S02]  /*5830*/  FMUL.FTZ R61, R61, R110.reuse ;  /* 0x0000006e3d3d7220 */ /* 0x080fe40000410000 */
[-C--:B------:R-:W-:Y:S02]  /*5840*/  FMUL.FTZ R62, R62, R109.reuse ;  /* 0x0000006d3e3e7220 */ /* 0x080fe40000410000 */
[----:B------:R-:W-:Y:S02]  /*5850*/  FMUL.FTZ R63, R63, R109 ;  /* 0x0000006d3f3f7220 */ /* 0x000fe40000410000 */
[-C--:B------:R-:W-:Y:S01]  /*5860*/  FMUL.FTZ R64, R64, R110.reuse ;  /* 0x0000006e40407220 */ /* 0x080fe20000410000 */
[----:B------:R-:W-:Y:S01]  /*5870*/  HMMA.16816.F32 R56, R96, R74, R56 ;  /* 0x0000004a6038723c */ /* 0x000fe20000001838 */
[----:B------:R-:W2:Y:S01]  /*5880*/  LDSM.16.MT88.4 R72, [R138+0x8800] ;  /* 0x008800008a48783b */ /* 0x000ea20000004200 */
[----:B------:R-:W-:-:S02]  /*5890*/  FMUL.FTZ R65, R65, R110 ;  /* 0x0000006e41417220 */ /* 0x000fc40000410000 */
[-C--:B------:R-:W-:Y:S02]  /*58a0*/  FMUL.FTZ R66, R66, R109.reuse ;  /* 0x0000006d42427220 */ /* 0x080fe40000410000 */
[----:B------:R-:W-:Y:S02]  /*58b0*/  FMUL.FTZ R67, R67, R109 ;  /* 0x0000006d43437220 */ /* 0x000fe40000410000 */
[C---:B------:R-:W-:Y:S01]  /*58c0*/  HMMA.16816.F32 R4, R96.reuse, R8, R4 ;  /* 0x000000086004723c */ /* 0x040fe20000001804 */
[--C-:B------:R-:W-:Y:S02]  /*58d0*/  FFMA.FTZ R188, R169, c[0x0][0x23c], -R166.reuse ;  /* 0x00008f00a9bc7a23 */ /* 0x100fe400000108a6 */
[--C-:B------:R-:W-:Y:S02]  /*58e0*/  FFMA.FTZ R186, R173, c[0x0][0x23c], -R166.reuse ;  /* 0x00008f00adba7a23 */ /* 0x100fe400000108a6 */
[--C-:B------:R-:W-:Y:S02]  /*58f0*/  FFMA.FTZ R169, R177, c[0x0][0x23c], -R166.reuse ;  /* 0x00008f00b1a97a23 */ /* 0x100fe400000108a6 */
[--C-:B------:R-:W-:Y:S01]  /*5900*/  FFMA.FTZ R190, R180, c[0x0][0x23c], -R103.reuse ;  /* 0x00008f00b4be7a23 */ /* 0x100fe20000010867 */
[----:B------:R-:W-:Y:S01]  /*5910*/  HMMA.16816.F32 R12, R96, R16, R12 ;  /* 0x00000010600c723c */ /* 0x000fe2000000180c */
[----:B------:R-:W-:Y:S01]  /*5920*/  FFMA.FTZ R175, R175, c[0x0][0x23c], -R166 ;  /* 0x00008f00afaf7a23 */ /* 0x000fe200000108a6 */
[----:B------:R-:W-:Y:S01]  /*5930*/  MUFU.EX2 R188, R188 ;  /* 0x000000bc00bc7308 */ /* 0x000fe20000000800 */
[----:B------:R-:W-:-:S02]  /*5940*/  FFMA.FTZ R177, R182, c[0x0][0x23c], -R103 ;  /* 0x00008f00b6b17a23 */ /* 0x000fc40000010867 */
[--C-:B------:R-:W-:Y:S02]  /*5950*/  FFMA.FTZ R180, R184, c[0x0][0x23c], -R103.reuse ;  /* 0x00008f00b8b47a23 */ /* 0x100fe40000010867 */
[--C-:B------:R-:W-:Y:S01]  /*5960*/  FFMA.FTZ R173, R178, c[0x0][0x23c], -R103.reuse ;  /* 0x00008f00b2ad7a23 */ /* 0x100fe20000010867 */
[C---:B------:R-:W-:Y:S01]  /*5970*/  HMMA.16816.F32 R8, R96.reuse, R10, R92 ;  /* 0x0000000a6008723c */ /* 0x040fe2000000185c */
[----:B------:R-:W-:Y:S01]  /*5980*/  LDSM.16.MT88.4 R92, [R140+0x9800] ;  /* 0x009800008c5c783b */ /* 0x000fe20000004200 */
[----:B------:R-:W-:Y:S01]  /*5990*/  MUFU.EX2 R175, R175 ;  /* 0x000000af00af7308 */ /* 0x000fe20000000800 */
[--C-:B------:R-:W-:Y:S02]  /*59a0*/  FFMA.FTZ R178, R111, c[0x0][0x23c], -R166.reuse ;  /* 0x00008f006fb27a23 */ /* 0x100fe400000108a6 */
[--C-:B------:R-:W-:Y:S02]  /*59b0*/  FFMA.FTZ R113, R113, c[0x0][0x23c], -R166.reuse ;  /* 0x00008f0071717a23 */ /* 0x100fe400000108a6 */
[--C-:B------:R-:W-:Y:S01]  /*59c0*/  FFMA.FTZ R111, R121, c[0x0][0x23c], -R166.reuse ;  /* 0x00008f00796f7a23 */ /* 0x100fe200000108a6 */
[----:B------:R-:W-:Y:S01]  /*59d0*/  HMMA.16816.F32 R16, R96, R18, R84 ;  /* 0x000000126010723c */ /* 0x000fe20000001854 */
[----:B------:R-:W-:Y:S01]  /*59e0*/  FFMA.FTZ R166, R115, c[0x0][0x23c], -R166 ;  /* 0x00008f0073a67a23 */ /* 0x000fe200000108a6 */
[----:B------:R-:W-:Y:S01]  /*59f0*/  MUFU.EX2 R186, R186 ;  /* 0x000000ba00ba7308 */ /* 0x000fe20000000800 */
[--C-:B------:R-:W-:Y:S01]  /*5a00*/  FFMA.FTZ R115, R112, c[0x0][0x23c], -R103.reuse ;  /* 0x00008f0070737a23 */ /* 0x100fe20000010867 */
[----:B------:R-:W-:Y:S01]  /*5a10*/  LDSM.16.MT88.4 R84, [R138+0x9800] ;  /* 0x009800008a54783b */ /* 0x000fe20000004200 */
[----:B------:R-:W-:-:S02]  /*5a20*/  FFMA.FTZ R114, R114, c[0x0][0x23c], -R103 ;  /* 0x00008f0072727a23 */ /* 0x000fc40000010867 */
[--C-:B------:R-:W-:Y:S01]  /*5a30*/  FFMA.FTZ R112, R124, c[0x0][0x23c], -R103.reuse ;  /* 0x00008f007c707a23 */ /* 0x100fe20000010867 */
[C---:B---3--:R-:W-:Y:S01]  /*5a40*/  HMMA.16816.F32 R60, R96.reuse, R68, R60 ;  /* 0x00000044603c723c */ /* 0x048fe2000000183c */
[----:B------:R-:W-:Y:S01]  /*5a50*/  FFMA.FTZ R121, R100, c[0x0][0x23c], -R103 ;  /* 0x00008f0064797a23 */ /* 0x000fe20000010867 */
[----:B------:R-:W-:Y:S01]  /*5a60*/  MUFU.EX2 R169, R169 ;  /* 0x000000a900a97308 */ /* 0x000fe20000000800 */
[----:B------:R-:W-:Y:S02]  /*5a70*/  FFMA.FTZ R171, R171, R110, R108 ;  /* 0x0000006eabab7223 */ /* 0x000fe4000001006c */
[----:B------:R-:W-:Y:S02]  /*5a80*/  FFMA.FTZ R109, R170, R109, R101 ;  /* 0x0000006daa6d7223 */ /* 0x000fe40000010065 */
[----:B-1----:R-:W-:Y:S01]  /*5a90*/  F2FP.PACK_AB R68, R167, R176 ;  /* 0x000000b0a744723e */ /* 0x002fe200000000ff */
[----:B------:R-:W-:Y:S01]  /*5aa0*/  HMMA.16816.F32 R64, R96, R70, R64 ;  /* 0x000000466040723c */ /* 0x000fe20000001840 */
[----:B----4-:R-:W-:Y:S01]  /*5ab0*/  F2FP.PACK_AB R69, R157, R174 ;  /* 0x000000ae9d45723e */ /* 0x010fe200000000ff */
[----:B------:R-:W-:Y:S01]  /*5ac0*/  MUFU.EX2 R190, R190 ;  /* 0x000000be00be7308 */ /* 0x000fe20000000800 */
[----:B------:R-:W-:-:S02]  /*5ad0*/  FADD.FTZ R171, R102, R171 ;  /* 0x000000ab66ab7221 */ /* 0x000fc40000010000 */
[----:B------:R-:W-:Y:S02]  /*5ae0*/  FADD.FTZ R2, R2, R109 ;  /* 0x0000006d02027221 */ /* 0x000fe40000010000 */
[----:B------:R-:W-:Y:S01]  /*5af0*/  F2FP.PACK_AB R70, R127, R172 ;  /* 0x000000ac7f46723e */ /* 0x000fe200000000ff */
[----:B------:R-:W-:Y:S01]  /*5b00*/  FADD.FTZ R106, R106, R171 ;  /* 0x000000ab6a6a7221 */ /* 0x000fe20000010000 */
[----:B-----5:R-:W-:Y:S01]  /*5b10*/  F2FP.PACK_AB R71, R125, R168 ;  /* 0x000000a87d47723e */ /* 0x020fe200000000ff */
[----:B------:R-:W-:Y:S01]  /*5b20*/  MUFU.EX2 R177, R177 ;  /* 0x000000b100b17308 */ /* 0x000fe20000000800 */
[----:B------:R-:W-:Y:S01]  /*5b30*/  FADD.FTZ R107, R107, R2 ;  /* 0x000000026b6b7221 */ /* 0x000fe20000010000 */
[-C--:B------:R-:W-:Y:S01]  /*5b40*/  MOV R2, R104.reuse ;  /* 0x0000006800027202 */ /* 0x080fe20000000f00 */
[----:B------:R-:W-:Y:S01]  /*5b50*/  FADD.FTZ R105, R105, R106 ;  /* 0x0000006a69697221 */ /* 0x000fe20000010000 */
[----:B------:R-:W-:Y:S01]  /*5b60*/  @P0 MOV R2, R104 ;  /* 0x0000006800020202 */ /* 0x000fe20000000f00 */
[----:B------:R-:W-:Y:S01]  /*5b70*/  FADD.FTZ R107, R0, R107 ;  /* 0x0000006b006b7221 */ /* 0x000fe20000010000 */
[C---:B------:R-:W-:Y:S01]  /*5b80*/  HMMA.16816.F32 R4, R68.reuse, R76, R4 ;  /* 0x0000004c4404723c */ /* 0x040fe20000001804 */
[----:B------:R-:W-:Y:S01]  /*5b90*/  FADD.FTZ R176, R176, R105 ;  /* 0x00000069b0b07221 */ /* 0x000fe20000010000 */
[----:B------:R-:W-:Y:S01]  /*5ba0*/  MUFU.EX2 R180, R180 ;  /* 0x000000b400b47308 */ /* 0x000fe20000000800 */
[----:B------:R-:W-:Y:S01]  /*5bb0*/  FADD.FTZ R174, R174, R107 ;  /* 0x0000006baeae7221 */ /* 0x000fe20000010000 */
[-C--:B------:R-:W-:Y:S01]  /*5bc0*/  MOV R0, R3.reuse ;  /* 0x0000000300007202 */ /* 0x080fe20000000f00 */
[----:B------:R-:W-:Y:S01]  /*5bd0*/  FADD.FTZ R167, R167, R176 ;  /* 0x000000b0a7a77221 */ /* 0x000fe20000010000 */
[----:B------:R-:W-:Y:S01]  /*5be0*/  @P0 MOV R0, R3 ;  /* 0x0000000300000202 */ /* 0x000fe20000000f00 */
[----:B------:R-:W-:Y:S01]  /*5bf0*/  FADD.FTZ R157, R157, R174 ;  /* 0x000000ae9d9d7221 */ /* 0x000fe20000010000 */
[----:B------:R-:W-:Y:S01]  /*5c00*/  HMMA.16816.F32 R8, R68, R78, R8 ;  /* 0x0000004e4408723c */ /* 0x000fe20000001808 */
[----:B------:R-:W1:Y:S01]  /*5c10*/  LDSM.16.MT88.4 R76, [R137+0x8800] ;  /* 0x00880000894c783b */ /* 0x000e620000004200 */
[----:B------:R-:W-:Y:S01]  /*5c20*/  MUFU.EX2 R173, R173 ;  /* 0x000000ad00ad7308 */ /* 0x000fe20000000800 */
[----:B------:R-:W-:Y:S01]  /*5c30*/  FADD.FTZ R172, R172, R167 ;  /* 0x000000a7acac7221 */ /* 0x000fe20000010000 */
[----:B------:R-:W-:Y:S01]  /*5c40*/  @P0 IADD3 R167, R120, -0x3, RZ ;  /* 0xfffffffd78a70810 */ /* 0x000fe20007ffe0ff */
[----:B------:R-:W-:-:S02]  /*5c50*/  FADD.FTZ R168, R168, R157 ;  /* 0x0000009da8a87221 */ /* 0x000fc40000010000 */
[----:B------:R-:W-:Y:S01]  /*5c60*/  FADD.FTZ R127, R127, R172 ;  /* 0x000000ac7f7f7221 */ /* 0x000fe20000010000 */
[C---:B--2---:R-:W-:Y:S01]  /*5c70*/  HMMA.16816.F32 R12, R68.reuse, R72, R12 ;  /* 0x00000048440c723c */ /* 0x044fe2000000180c */
[----:B------:R-:W-:Y:S01]  /*5c80*/  FADD.FTZ R125, R125, R168 ;  /* 0x000000a87d7d7221 */ /* 0x000fe20000010000 */
[----:B------:R-:W-:Y:S06]  /*5c90*/  MUFU.EX2 R178, R178 ;  /* 0x000000b200b27308 */ /* 0x000fec0000000800 */
[C---:B------:R-:W-:Y:S01]  /*5ca0*/  HMMA.16816.F32 R16, R68.reuse, R74, R16 ;  /* 0x0000004a4410723c */ /* 0x040fe20000001810 */
[----:B------:R-:W2:Y:S01]  /*5cb0*/  LDSM.16.MT88.4 R72, [R136+0x8800] ;  /* 0x008800008848783b */ /* 0x000ea20000004200 */
[----:B------:R-:W3:Y:S08]  /*5cc0*/  MUFU.EX2 R113, R113 ;  /* 0x0000007100717308 */ /* 0x000ef00000000800 */
[----:B------:R-:W-:Y:S08]  /*5cd0*/  MUFU.EX2 R111, R111 ;  /* 0x0000006f006f7308 */ /* 0x000ff00000000800 */
[----:B------:R-:W4:Y:S01]  /*5ce0*/  MUFU.EX2 R166, R166 ;  /* 0x000000a600a67308 */ /* 0x000f220000000800 */
[----:B---3--:R-:W-:Y:S01]  /*5cf0*/  F2FP.PACK_AB R100, R113, R178 ;  /* 0x000000b27164723e */ /* 0x008fe200000000ff */
[C---:B-1----:R-:W-:Y:S06]  /*5d00*/  HMMA.16816.F32 R20, R68.reuse, R76, R20 ;  /* 0x0000004c4414723c */ /* 0x042fec0000001814 */
[----:B------:R-:W-:Y:S02]  /*5d10*/  MUFU.EX2 R115, R115 ;  /* 0x0000007300737308 */ /* 0x000fe40000000800 */
[C---:B------:R-:W-:Y:S01]  /*5d20*/  HMMA.16816.F32 R24, R68.reuse, R78, R24 ;  /* 0x0000004e4418723c */ /* 0x040fe20000001818 */
[----:B------:R-:W1:Y:S05]  /*5d30*/  LDSM.16.MT88.4 R76, [R140+0xa800] ;  /* 0x00a800008c4c783b */ /* 0x000e6a0000004200 */
[----:B------:R-:W3:Y:S01]  /*5d40*/  MUFU.EX2 R114, R114 ;  /* 0x0000007200727308 */ /* 0x000ee20000000800 */
[----:B----4-:R-:W-:Y:S01]  /*5d50*/  F2FP.PACK_AB R102, R166, R111 ;  /* 0x0000006fa666723e */ /* 0x010fe200000000ff */
[C---:B--2---:R-:W-:Y:S06]  /*5d60*/  HMMA.16816.F32 R28, R68.reuse, R72, R28 ;  /* 0x00000048441c723c */ /* 0x044fec000000181c */
[----:B------:R-:W-:Y:S02]  /*5d70*/  MUFU.EX2 R112, R112 ;  /* 0x0000007000707308 */ /* 0x000fe40000000800 */
[----:B------:R-:W-:Y:S01]  /*5d80*/  HMMA.16816.F32 R32, R68, R74, R32 ;  /* 0x0000004a4420723c */ /* 0x000fe20000001820 */
[----:B------:R-:W2:Y:S05]  /*5d90*/  LDSM.16.MT88.4 R72, [R138+0xa800] ;  /* 0x00a800008a48783b */ /* 0x000eaa0000004200 */
[----:B------:R-:W4:Y:S01]  /*5da0*/  MUFU.EX2 R121, R121 ;  /* 0x0000007900797308 */ /* 0x000f220000000800 */
[----:B---3--:R-:W-:-:S02]  /*5db0*/  F2FP.PACK_AB R101, R114, R115 ;  /* 0x000000737265723e */ /* 0x008fc400000000ff */
[----:B----4-:R-:W-:Y:S01]  /*5dc0*/  F2FP.PACK_AB R103, R121, R112 ;  /* 0x000000707967723e */ /* 0x010fe200000000ff */
[C---:B-1----:R-:W-:Y:S08]  /*5dd0*/  HMMA.16816.F32 R36, R68.reuse, R76, R36 ;  /* 0x0000004c4424723c */ /* 0x042ff00000001824 */
[C---:B------:R-:W-:Y:S01]  /*5de0*/  HMMA.16816.F32 R40, R68.reuse, R78, R40 ;  /* 0x0000004e4428723c */ /* 0x040fe20000001828 */
[----:B------:R-:W1:Y:S07]  /*5df0*/  LDSM.16.MT88.4 R76, [R137+0xa800] ;  /* 0x00a80000894c783b */ /* 0x000e6e0000004200 */
[C---:B--2---:R-:W-:Y:S08]  /*5e00*/  HMMA.16816.F32 R44, R68.reuse, R72, R44 ;  /* 0x00000048442c723c */ /* 0x044ff0000000182c */
[C---:B------:R-:W-:Y:S01]  /*5e10*/  HMMA.16816.F32 R48, R68.reuse, R74, R48 ;  /* 0x0000004a4430723c */ /* 0x040fe20000001830 */
[----:B------:R-:W2:Y:S07]  /*5e20*/  LDSM.16.MT88.4 R72, [R136+0xa800] ;  /* 0x00a800008848783b */ /* 0x000eae0000004200 */
        /* <DEDUP_REMOVED lines=16> */
[----:B------:R-:W-:Y:S02]  /*5f30*/  FADD.FTZ R169, R169, R186 ;  /* 0x000000baa9a97221 */ /* 0x000fe40000010000 */
[----:B------:R-:W-:Y:S02]  /*5f40*/  FADD.FTZ R180, R173, R180 ;  /* 0x000000b4adb47221 */ /* 0x000fe40000010000 */
[----:B------:R-:W-:Y:S01]  /*5f50*/  FADD.FTZ R178, R178, R169 ;  /* 0x000000a9b2b27221 */ /* 0x000fe20000010000 */
[----:B-1----:R-:W-:Y:S01]  /*5f60*/  HMMA.16816.F32 R4, R68, R76, R4 ;  /* 0x0000004c4404723c */ /* 0x002fe20000001804 */
[----:B------:R-:W-:-:S02]  /*5f70*/  FADD.FTZ R115, R115, R180 ;  /* 0x000000b473737221 */ /* 0x000fc40000010000 */
[----:B------:R-:W-:Y:S02]  /*5f80*/  FADD.FTZ R178, R113, R178 ;  /* 0x000000b271b27221 */ /* 0x000fe40000010000 */
[----:B------:R-:W-:Y:S02]  /*5f90*/  FADD.FTZ R115, R114, R115 ;  /* 0x0000007372737221 */ /* 0x000fe40000010000 */
[----:B------:R-:W-:Y:S01]  /*5fa0*/  FADD.FTZ R111, R111, R178 ;  /* 0x000000b26f6f7221 */ /* 0x000fe20000010000 */
[----:B------:R-:W-:Y:S01]  /*5fb0*/  HMMA.16816.F32 R8, R68, R78, R8 ;  /* 0x0000004e4408723c */ /* 0x000fe20000001808 */
[----:B------:R-:W1:Y:S01]  /*5fc0*/  LDSM.16.MT88.4 R76, [R137+0x9000] ;  /* 0x00900000894c783b */ /* 0x000e620000004200 */
[----:B------:R-:W-:Y:S02]  /*5fd0*/  FADD.FTZ R112, R112, R115 ;  /* 0x0000007370707221 */ /* 0x000fe40000010000 */
[----:B------:R-:W-:Y:S02]  /*5fe0*/  FADD.FTZ R171, R166, R111 ;  /* 0x0000006fa6ab7221 */ /* 0x000fe40000010000 */
[----:B------:R-:W-:-:S02]  /*5ff0*/  FADD.FTZ R170, R121, R112 ;  /* 0x0000007079aa7221 */ /* 0x000fc40000010000 */
[C---:B--2---:R-:W-:Y:S08]  /*6000*/  HMMA.16816.F32 R12, R68.reuse, R72, R12 ;  /* 0x00000048440c723c */ /* 0x044ff0000000180c */
[----:B------:R-:W-:Y:S01]  /*6010*/  HMMA.16816.F32 R16, R68, R74, R16 ;  /* 0x0000004a4410723c */ /* 0x000fe20000001810 */
[----:B------:R-:W2:Y:S07]  /*6020*/  LDSM.16.MT88.4 R72, [R136+0x9000] ;  /* 0x009000008848783b */ /* 0x000eae0000004200 */
[C---:B------:R-:W-:Y:S01]  /*6030*/  HMMA.16816.F32 R96, R100.reuse, R92, R4 ;  /* 0x0000005c6460723c */ /* 0x040fe20000001804 */
[----:B------:R-:W-:Y:S07]  /*6040*/  LDSM.16.MT88.4 R4, [R138+0xb800] ;  /* 0x00b800008a04783b */ /* 0x000fee0000004200 */
[C---:B------:R-:W-:Y:S01]  /*6050*/  HMMA.16816.F32 R92, R100.reuse, R94, R8 ;  /* 0x0000005e645c723c */ /* 0x040fe20000001808 */
[----:B------:R-:W-:Y:S07]  /*6060*/  LDSM.16.MT88.4 R8, [R140+0xb800] ;  /* 0x00b800008c08783b */ /* 0x000fee0000004200 */
[----:B------:R-:W-:Y:S01]  /*6070*/  HMMA.16816.F32 R88, R100, R84, R12 ;  /* 0x000000546458723c */ /* 0x000fe2000000180c */
[----:B------:R-:W-:Y:S07]  /*6080*/  LDSM.16.MT88.4 R12, [R137+0xb800] ;  /* 0x00b80000890c783b */ /* 0x000fee0000004200 */
[C---:B-1----:R-:W-:Y:S08]  /*6090*/  HMMA.16816.F32 R20, R68.reuse, R76, R20 ;  /* 0x0000004c4414723c */ /* 0x042ff00000001814 */
[C---:B------:R-:W-:Y:S01]  /*60a0*/  HMMA.16816.F32 R24, R68.reuse, R78, R24 ;  /* 0x0000004e4418723c */ /* 0x040fe20000001818 */
[----:B------:R-:W1:Y:S07]  /*60b0*/  LDSM.16.MT88.4 R76, [R140+0xb000] ;  /* 0x00b000008c4c783b */ /* 0x000e6e0000004200 */
[C---:B--2---:R-:W-:Y:S08]  /*60c0*/  HMMA.16816.F32 R28, R68.reuse, R72, R28 ;  /* 0x00000048441c723c */ /* 0x044ff0000000181c */
[----:B------:R-:W-:Y:S01]  /*60d0*/  HMMA.16816.F32 R32, R68, R74, R32 ;  /* 0x0000004a4420723c */ /* 0x000fe20000001820 */
[----:B------:R-:W2:Y:S07]  /*60e0*/  LDSM.16.MT88.4 R72, [R138+0xb000] ;  /* 0x00b000008a48783b */ /* 0x000eae0000004200 */
[----:B------:R-:W-:Y:S08]  /*60f0*/  HMMA.16816.F32 R84, R100, R86, R16 ;  /* 0x000000566454723c */ /* 0x000ff00000001810 */
[C---:B-1----:R-:W-:Y:S08]  /*6100*/  HMMA.16816.F32 R36, R68.reuse, R76, R36 ;  /* 0x0000004c4424723c */ /* 0x042ff00000001824 */
[C---:B------:R-:W-:Y:S01]  /*6110*/  HMMA.16816.F32 R40, R68.reuse, R78, R40 ;  /* 0x0000004e4428723c */ /* 0x040fe20000001828 */
[----:B------:R-:W1:Y:S07]  /*6120*/  LDSM.16.MT88.4 R76, [R137+0xb000] ;  /* 0x00b00000894c783b */ /* 0x000e6e0000004200 */
[C---:B--2---:R-:W-:Y:S08]  /*6130*/  HMMA.16816.F32 R44, R68.reuse, R72, R44 ;  /* 0x00000048442c723c */ /* 0x044ff0000000182c */
[----:B------:R-:W-:Y:S01]  /*6140*/  HMMA.16816.F32 R48, R68, R74, R48 ;  /* 0x0000004a4430723c */ /* 0x000fe20000001830 */
[----:B------:R-:W2:Y:S07]  /*6150*/  LDSM.16.MT88.4 R72, [R136+0xb000] ;  /* 0x00b000008848783b */ /* 0x000eae0000004200 */
[C---:B------:R-:W-:Y:S08]  /*6160*/  HMMA.16816.F32 R36, R100.reuse, R8, R36 ;  /* 0x000000086424723c */ /* 0x040ff00000001824 */
[C---:B------:R-:W-:Y:S01]  /*6170*/  HMMA.16816.F32 R40, R100.reuse, R10, R40 ;  /* 0x0000000a6428723c */ /* 0x040fe20000001828 */
[----:B------:R-:W-:Y:S07]  /*6180*/  LDSM.16.MT88.4 R8, [R136+0xb800] ;  /* 0x00b800008808783b */ /* 0x000fee0000004200 */
        /* <DEDUP_REMOVED lines=8> */
[C---:B------:R-:W-:Y:S08]  /*6210*/  HMMA.16816.F32 R52, R100.reuse, R12, R52 ;  /* 0x0000000c6434723c */ /* 0x040ff00000001834 */
[C---:B------:R-:W-:Y:S08]  /*6220*/  HMMA.16816.F32 R56, R100.reuse, R14, R56 ;  /* 0x0000000e6438723c */ /* 0x040ff00000001838 */
[C---:B-1----:R-:W-:Y:S08]  /*6230*/  HMMA.16816.F32 R80, R100.reuse, R76, R20 ;  /* 0x0000004c6450723c */ /* 0x042ff00000001814 */
[C---:B------:R-:W-:Y:S08]  /*6240*/  HMMA.16816.F32 R76, R100.reuse, R78, R24 ;  /* 0x0000004e644c723c */ /* 0x040ff00000001818 */
[C---:B--2---:R-:W-:Y:S08]  /*6250*/  HMMA.16816.F32 R72, R100.reuse, R68, R28 ;  /* 0x000000446448723c */ /* 0x044ff0000000181c */
[C---:B------:R-:W-:Y:S08]  /*6260*/  HMMA.16816.F32 R68, R100.reuse, R70, R32 ;  /* 0x000000466444723c */ /* 0x040ff00000001820 */
[C---:B------:R-:W-:Y:S08]  /*6270*/  HMMA.16816.F32 R60, R100.reuse, R8, R60 ;  /* 0x00000008643c723c */ /* 0x040ff0000000183c */
[----:B------:R-:W-:Y:S01]  /*6280*/  HMMA.16816.F32 R64, R100, R10, R64 ;  /* 0x0000000a6440723c */ /* 0x000fe20000001840 */
[----:B------:R-:W-:Y:S05]  /*6290*/  @!UPT UIADD3 URZ, URZ, URZ, URZ ;  /* 0x0000003f3f3ff290 */ /* 0x000fea000fffe03f */
[----:B------:R-:W-:Y:S11]  /*62a0*/  @P0 BRA `(.L_x_514) ;  /* 0x0000001000000947 */ /* 0x000ff60003800000 */
.L_x_512:
[----:B------:R-:W-:-:S07]  /*62b0*/  IADD3 R167, R126, -0x1, RZ ;  /* 0xffffffff7ea77810 */ /* 0x000fce0007ffe0ff */
.L_x_514:
        /* <DEDUP_REMOVED lines=12> */
.L_x_518:
        /* <DEDUP_REMOVED lines=29> */
.L_x_516:
[----:B------:R-:W-:Y:S04]  /*6550*/  DEPBAR.LE SB0, 0x0 ;  /* 0x000080000000791a */ /* 0x000fe80000000000 */
[----:B------:R-:W-:Y:S01]  /*6560*/  BAR.SYNC.DEFER_BLOCKING 0x0 ;  /* 0x0000000000007b1d */ /* 0x000fe20000010000 */
[----:B------:R-:W-:Y:S01]  /*6570*/  SHF.R.S32.HI R2, RZ, 0x1f, R167 ;  /* 0x0000001fff027819 */ /* 0x000fe200000114a7 */
[----:B------:R-:W-:Y:S02]  /*6580*/  IMAD R0, R148, R167, RZ ;  /* 0x000000a794007224 */ /* 0x000fe400078e02ff */
[-C--:B------:R-:W-:Y:S04]  /*6590*/  IMAD.WIDE.U32 R100, R167, R149.reuse, R168 ;  /* 0x00000095a7647225 */ /* 0x080fe800078e00a8 */
[----:B------:R-:W-:Y:S01]  /*65a0*/  IMAD R0, R2, R149, R0 ;  /* 0x0000009502007224 */ /* 0x000fe200078e0200 */
[----:B------:R-:W-:Y:S04]  /*65b0*/  LEA R172, P1, R100, c[0x0][0x170], 0x1 ;  /* 0x00005c0064ac7a11 */ /* 0x000fe800078208ff */
[----:B------:R-:W-:Y:S02]  /*65c0*/  IADD3 R0, R101, R0, RZ ;  /* 0x0000000065007210 */ /* 0x000fe40007ffe0ff */
[-C--:B------:R-:W-:Y:S02]  /*65d0*/  IADD3 R174, P0, R172, R157.reuse, RZ ;  /* 0x0000009dacae7210 */ /* 0x080fe40007f1e0ff */
[----:B------:R-:W-:Y:S02]  /*65e0*/  LEA.HI.X R173, R100, c[0x0][0x174], R0, 0x1, P1 ;  /* 0x00005d0064ad7a11 */ /* 0x000fe400008f0c00 */
[-C--:B------:R-:W-:Y:S02]  /*65f0*/  IADD3 R100, P1, R174, R157.reuse, RZ ;  /* 0x0000009dae647210 */ /* 0x080fe40007f3e0ff */
[-C--:B------:R-:W-:Y:S02]  /*6600*/  IADD3.X R175, R173, R166.reuse, RZ, P0, !PT ;  /* 0x000000a6adaf7210 */ /* 0x080fe400007fe4ff */
[----:B------:R-:W-:Y:S01]  /*6610*/  IADD3 R176, P0, R100, R157, RZ ;  /* 0x0000009d64b07210 */ /* 0x000fe20007f1e0ff */
[----:B------:R-:W-:Y:S01]  /*6620*/  @!PT LDS RZ, [RZ] ;  /* 0x00000000fffff984 */ /* 0x000fe20000000800 */
[----:B------:R-:W-:Y:S01]  /*6630*/  @!PT LDS RZ, [RZ] ;  /* 0x00000000fffff984 */ /* 0x000fe20000000800 */
[----:B------:R-:W-:Y:S01]  /*6640*/  @!PT LDS RZ, [RZ] ;  /* 0x00000000fffff984 */ /* 0x000fe20000000800 */
[----:B------:R1:W-:Y:S01]  /*6650*/  LDGSTS.E.BYPASS.LTC128B.128 [R151+0x8000], [R172.64] ;  /* 0x08000000ac977fae */ /* 0x0003e2000b901d46 */
[-C--:B------:R-:W-:Y:S04]  /*6660*/  IADD3.X R101, R175, R166.reuse, RZ, P1, !PT ;  /* 0x000000a6af657210 */ /* 0x080fe80000ffe4ff */
[----:B------:R-:W-:Y:S02]  /*6670*/  IADD3.X R177, R101, R166, RZ, P0, !PT ;  /* 0x000000a665b17210 */ /* 0x000fe400007fe4ff */
[----:B------:R1:W-:Y:S01]  /*6680*/  LDGSTS.E.BYPASS.LTC128B.128 [R151+0xa000], [R172.64+0x80] ;  /* 0x0a000080ac977fae */ /* 0x0003e2000b901d46 */
[----:B------:R-:W-:Y:S06]  /*6690*/  ISETP.GT.AND P0, PT, R167, RZ, PT ;  /* 0x000000ffa700720c */ /* 0x000fec0003f04270 */
[----:B------:R2:W-:Y:S07]  /*66a0*/  LDGSTS.E.BYPASS.LTC128B.128 [R151+0x8800], [R174.64] ;  /* 0x08800000ae977fae */ /* 0x0005ee000b901d46 */
[----:B------:R2:W-:Y:S07]  /*66b0*/  LDGSTS.E.BYPASS.LTC128B.128 [R151+0xa800], [R174.64+0x80] ;  /* 0x0a800080ae977fae */ /* 0x0005ee000b901d46 */
[----:B------:R3:W-:Y:S07]  /*66c0*/  LDGSTS.E.BYPASS.LTC128B.128 [R151+0x9000], [R100.64] ;  /* 0x0900000064977fae */ /* 0x0007ee000b901d46 */
[----:B------:R3:W-:Y:S07]  /*66d0*/  LDGSTS.E.BYPASS.LTC128B.128 [R151+0xb000], [R100.64+0x80] ;  /* 0x0b00008064977fae */ /* 0x0007ee000b901d46 */
[----:B------:R4:W-:Y:S07]  /*66e0*/  LDGSTS.E.BYPASS.LTC128B.128 [R151+0x9800], [R176.64] ;  /* 0x09800000b0977fae */ /* 0x0009ee000b901d46 */
[----:B------:R4:W-:Y:S07]  /*66f0*/  LDGSTS.E.BYPASS.LTC128B.128 [R151+0xb800], [R176.64+0x80] ;  /* 0x0b800080b0977fae */ /* 0x0009ee000b901d46 */
[----:B------:R-:W-:Y:S07]  /*6700*/  LDSM.16.M88.4 R104, [R146] ;  /* 0x000000009268783b */ /* 0x000fee0000000200 */
[----:B------:R-:W5:Y:S07]  /*6710*/  LDSM.16.M88.4 R108, [R145+0x4000] ;  /* 0x00400000916c783b */ /* 0x000f6e0000000200 */
[----:B------:R-:W1:Y:S07]  /*6720*/  LDSM.16.M88.4 R112, [R145+0x4800] ;  /* 0x004800009170783b */ /* 0x000e6e0000000200 */
[----:B------:R-:W1:Y:S07]  /*6730*/  LDSM.16.M88.4 R116, [R145+0x5000] ;  /* 0x005000009174783b */ /* 0x000e6e0000000200 */
[----:B------:R-:W0:Y:S07]  /*6740*/  LDGDEPBAR ;  /* 0x00000000000079af */ /* 0x000e2e0000000000 */
[----:B------:R-:W2:Y:S07]  /*6750*/  LDSM.16.M88.4 R120, [R145+0x5800] ;  /* 0x005800009178783b */ /* 0x000eae0000000200 */
[----:B------:R-:W-:Y:S01]  /*6760*/  LDSM.16.M88.4 R124, [R134] ;  /* 0x00000000867c783b */ /* 0x000fe20000000200 */
[C---:B-----5:R-:W-:Y:S08]  /*6770*/  HMMA.16816.F32 R4, R104.reuse, R108, RZ ;  /* 0x0000006c6804723c */ /* 0x060ff000000018ff */
[C---:B------:R-:W-:Y:S01]  /*6780*/  HMMA.16816.F32 R8, R104.reuse, R110, RZ ;  /* 0x0000006e6808723c */ /* 0x040fe200000018ff */
[----:B------:R-:W-:Y:S07]  /*6790*/  LDSM.16.M88.4 R108, [R144] ;  /* 0x00000000906c783b */ /* 0x000fee0000000200 */
[C---:B-1----:R-:W-:Y:S08]  /*67a0*/  HMMA.16816.F32 R12, R104.reuse, R112, RZ ;  /* 0x00000070680c723c */ /* 0x042ff000000018ff */
[C---:B------:R-:W-:Y:S01]  /*67b0*/  HMMA.16816.F32 R16, R104.reuse, R114, RZ ;  /* 0x000000726810723c */ /* 0x040fe200000018ff */
[----:B------:R-:W1:Y:S07]  /*67c0*/  LDSM.16.M88.4 R112, [R143] ;  /* 0x000000008f70783b */ /* 0x000e6e0000000200 */
[C---:B------:R-:W-:Y:S08]  /*67d0*/  HMMA.16816.F32 R20, R104.reuse, R116, RZ ;  /* 0x000000746814723c */ /* 0x040ff000000018ff */
[C---:B------:R-:W-:Y:S01]  /*67e0*/  HMMA.16816.F32 R24, R104.reuse, R118, RZ ;  /* 0x000000766818723c */ /* 0x040fe200000018ff */
[----:B------:R-:W5:Y:S07]  /*67f0*/  LDSM.16.M88.4 R116, [R135] ;  /* 0x000000008774783b */ /* 0x000f6e0000000200 */
[C---:B--2---:R-:W-:Y:S08]  /*6800*/  HMMA.16816.F32 R28, R104.reuse, R120, RZ ;  /* 0x00000078681c723c */ /* 0x044ff000000018ff */
[----:B------:R-:W-:Y:S01]  /*6810*/  HMMA.16816.F32 R32, R104, R122, RZ ;  /* 0x0000007a6820723c */ /* 0x000fe200000018ff */
[----:B------:R-:W2:Y:S07]  /*6820*/  LDSM.16.M88.4 R104, [R133] ;  /* 0x000000008568783b */ /* 0x000eae0000000200 */
[----:B------:R-:W-:Y:S01]  /*6830*/  LDSM.16.M88.4 R120, [R139+0x4800] ;  /* 0x004800008b78783b */ /* 0x000fe20000000200 */
[C---:B-1----:R-:W-:Y:S08]  /*6840*/  HMMA.16816.F32 R4, R108.reuse, R112, R4 ;  /* 0x000000706c04723c */ /* 0x042ff00000001804 */
[C---:B------:R-:W-:Y:S01]  /*6850*/  HMMA.16816.F32 R8, R108.reuse, R114, R8 ;  /* 0x000000726c08723c */ /* 0x040fe20000001808 */
[----:B------:R-:W-:Y:S07]  /*6860*/  LDSM.16.M88.4 R112, [R142] ;  /* 0x000000008e70783b */ /* 0x000fee0000000200 */
[C---:B-----5:R-:W-:Y:S08]  /*6870*/  HMMA.16816.F32 R12, R108.reuse, R116, R12 ;  /* 0x000000746c0c723c */ /* 0x060ff0000000180c */
[C---:B------:R-:W-:Y:S01]  /*6880*/  HMMA.16816.F32 R16, R108.reuse, R118, R16 ;  /* 0x000000766c10723c */ /* 0x040fe20000001810 */
[----:B------:R-:W1:Y:S07]  /*6890*/  LDSM.16.M88.4 R116, [R139+0x4000] ;  /* 0x004000008b74783b */ /* 0x000e6e0000000200 */
[C---:B------:R-:W-:Y:S08]  /*68a0*/  HMMA.16816.F32 R20, R108.reuse, R124, R20 ;  /* 0x0000007c6c14723c */ /* 0x040ff00000001814 */
[C---:B------:R-:W-:Y:S08]  /*68b0*/  HMMA.16816.F32 R24, R108.reuse, R126, R24 ;  /* 0x0000007e6c18723c */ /* 0x040ff00000001818 */
[C---:B--2---:R-:W-:Y:S08]  /*68c0*/  HMMA.16816.F32 R28, R108.reuse, R104, R28 ;  /* 0x000000686c1c723c */ /* 0x044ff0000000181c */
[----:B------:R-:W-:Y:S01]  /*68d0*/  HMMA.16816.F32 R32, R108, R106, R32 ;  /* 0x0000006a6c20723c */ /* 0x000fe20000001820 */
[----:B------:R-:W2:Y:S07]  /*68e0*/  LDSM.16.M88.4 R104, [R139+0x5000] ;  /* 0x005000008b68783b */ /* 0x000eae0000000200 */
[----:B------:R-:W5:Y:S01]  /*68f0*/  LDSM.16.M88.4 R108, [R139+0x5800] ;  /* 0x005800008b6c783b */ /* 0x000f620000000200 */
[C---:B-1----:R-:W-:Y:S08]  /*6900*/  HMMA.16816.F32 R4, R112.reuse, R116, R4 ;  /* 0x000000747004723c */ /* 0x042ff00000001804 */
[C---:B------:R-:W-:Y:S01]  /*6910*/  HMMA.16816.F32 R8, R112.reuse, R118, R8 ;  /* 0x000000767008723c */ /* 0x040fe20000001808 */
[----:B------:R-:W-:Y:S07]  /*6920*/  LDSM.16.M88.4 R116, [R132] ;  /* 0x000000008474783b */ /* 0x000fee0000000200 */
[C---:B------:R-:W-:Y:S08]  /*6930*/  HMMA.16816.F32 R12, R112.reuse, R120, R12 ;  /* 0x00000078700c723c */ /* 0x040ff0000000180c */
[C---:B------:R-:W-:Y:S01]  /*6940*/  HMMA.16816.F32 R16, R112.reuse, R122, R16 ;  /* 0x0000007a7010723c */ /* 0x040fe20000001810 */
[----:B------:R-:W-:Y:S07]  /*6950*/  LDSM.16.M88.4 R120, [R132+0x800] ;  /* 0x000800008478783b */ /* 0x000fee0000000200 */
[C---:B--2---:R-:W-:Y:S08]  /*6960*/  HMMA.16816.F32 R20, R112.reuse, R104, R20 ;  /* 0x000000687014723c */ /* 0x044ff00000001814 */
[C---:B------:R-:W-:Y:S01]  /*6970*/  HMMA.16816.F32 R24, R112.reuse, R106, R24 ;  /* 0x0000006a7018723c */ /* 0x040fe20000001818 */
[----:B------:R-:W1:Y:S07]  /*6980*/  LDSM.16.M88.4 R104, [R141] ;  /* 0x000000008d68783b */ /* 0x000e6e0000000200 */
[C---:B-----5:R-:W-:Y:S08]  /*6990*/  HMMA.16816.F32 R28, R112.reuse, R108, R28 ;  /* 0x0000006c701c723c */ /* 0x060ff0000000181c */
[----:B------:R-:W-:Y:S01]  /*69a0*/  HMMA.16816.F32 R32, R112, R110, R32 ;  /* 0x0000006e7020723c */ /* 0x000fe20000001820 */
[----:B------:R-:W2:Y:S07]  /*69b0*/  LDSM.16.M88.4 R108, [R132+0x1000] ;  /* 0x00100000846c783b */ /* 0x000eae0000000200 */
[----:B------:R-:W5:Y:S01]  /*69c0*/  LDSM.16.M88.4 R112, [R132+0x1800] ;  /* 0x001800008470783b */ /* 0x000f620000000200 */
[C---:B-1----:R-:W-:Y:S08]  /*69d0*/  HMMA.16816.F32 R4, R104.reuse, R116, R4 ;  /* 0x000000746804723c */ /* 0x042ff00000001804 */
[C---:B------:R-:W-:Y:S01]  /*69e0*/  HMMA.16816.F32 R8, R104.reuse, R118, R8 ;  /* 0x000000766808723c */ /* 0x040fe20000001808 */
[----:B------:R-:W-:Y:S07]  /*69f0*/  LDSM.16.M88.4 R116, [R145+0x6000] ;  /* 0x006000009174783b */ /* 0x000fee0000000200 */
[C---:B------:R-:W-:Y:S08]  /*6a00*/  HMMA.16816.F32 R12, R104.reuse, R120, R12 ;  /* 0x00000078680c723c */ /* 0x040ff0000000180c */
[C---:B------:R-:W-:Y:S01]  /*6a10*/  HMMA.16816.F32 R16, R104.reuse, R122, R16 ;  /* 0x0000007a6810723c */ /* 0x040fe20000001810 */
[----:B------:R-:W-:Y:S07]  /*6a20*/  LDSM.16.M88.4 R120, [R145+0x6800] ;  /* 0x006800009178783b */ /* 0x000fee0000000200 */
[C---:B--2---:R-:W-:Y:S08]  /*6a30*/  HMMA.16816.F32 R20, R104.reuse, R108, R20 ;  /* 0x0000006c6814723c */ /* 0x044ff00000001814 */
[C---:B------:R-:W-:Y:S01]  /*6a40*/  HMMA.16816.F32 R24, R104.reuse, R110, R24 ;  /* 0x0000006e6818723c */ /* 0x040fe20000001818 */
[----:B------:R-:W1:Y:S07]  /*6a50*/  LDSM.16.M88.4 R108, [R146+0x2000] ;  /* 0x00200000926c783b */ /* 0x000e6e0000000200 */
[C---:B-----5:R-:W-:Y:S08]  /*6a60*/  HMMA.16816.F32 R28, R104.reuse, R112, R28 ;  /* 0x00000070681c723c */ /* 0x060ff0000000181c */
        /* <DEDUP_REMOVED lines=8> */
[----:B------:R-:W-:Y:S07]  /*6af0*/  LDSM.16.M88.4 R120, [R130] ;  /* 0x000000008278783b */ /* 0x000fee0000000200 */
[C---:B--2---:R-:W-:Y:S08]  /*6b00*/  HMMA.16816.F32 R20, R108.reuse, R104, R20 ;  /* 0x000000686c14723c */ /* 0x044ff00000001814 */
[C---:B------:R-:W-:Y:S01]  /*6b10*/  HMMA.16816.F32 R24, R108.reuse, R106, R24 ;  /* 0x0000006a6c18723c */ /* 0x040fe20000001818 */
[----:B------:R-:W1:Y:S07]  /*6b20*/  LDSM.16.M88.4 R104, [R144+0x2000] ;  /* 0x002000009068783b */ /* 0x000e6e0000000200 */
[C---:B-----5:R-:W-:Y:S08]  /*6b30*/  HMMA.16816.F32 R28, R108.reuse, R112, R28 ;  /* 0x000000706c1c723c */ /* 0x060ff0000000181c */
[----:B------:R-:W-:Y:S01]  /*6b40*/  HMMA.16816.F32 R32, R108, R114, R32 ;  /* 0x000000726c20723c */ /* 0x000fe20000001820 */
[----:B------:R-:W2:Y:S07]  /*6b50*/  LDSM.16.M88.4 R108, [R129] ;  /* 0x00000000816c783b */ /* 0x000eae0000000200 */
[----:B------:R-:W5:Y:S01]  /*6b60*/  LDSM.16.M88.4 R112, [R128] ;  /* 0x000000008070783b */ /* 0x000f620000000200 */
        /* <DEDUP_REMOVED lines=18> */
[----:B------:R-:W1:Y:S07]  /*6c90*/  LDSM.16.M88.4 R120, [R132+0x2000] ;  /* 0x002000008478783b */ /* 0x000e6e0000000200 */
[C---:B--2---:R-:W-:Y:S08]  /*6ca0*/  HMMA.16816.F32 R20, R108.reuse, R104, R20 ;  /* 0x000000686c14723c */ /* 0x044ff00000001814 */
[C---:B------:R-:W-:Y:S01]  /*6cb0*/  HMMA.16816.F32 R24, R108.reuse, R106, R24 ;  /* 0x0000006a6c18723c */ /* 0x040fe20000001818 */
[----:B------:R-:W2:Y:S07]  /*6cc0*/  LDSM.16.M88.4 R104, [R132+0x2800] ;  /* 0x002800008468783b */ /* 0x000eae0000000200 */
[C---:B-----5:R-:W-:Y:S08]  /*6cd0*/  HMMA.16816.F32 R28, R108.reuse, R112, R28 ;  /* 0x000000706c1c723c */ /* 0x060ff0000000181c */
[----:B------:R-:W-:Y:S01]  /*6ce0*/  HMMA.16816.F32 R32, R108, R114, R32 ;  /* 0x000000726c20723c */ /* 0x000fe20000001820 */
[----:B------:R-:W5:Y:S07]  /*6cf0*/  LDSM.16.M88.4 R108, [R132+0x3000] ;  /* 0x00300000846c783b */ /* 0x000f6e0000000200 */
[C---:B-1----:R-:W-:Y:S08]  /*6d00*/  HMMA.16816.F32 R4, R116.reuse, R120, R4 ;  /* 0x000000787404723c */ /* 0x042ff00000001804 */
[C---:B------:R-:W-:Y:S08]  /*6d10*/  HMMA.16816.F32 R8, R116.reuse, R122, R8 ;  /* 0x0000007a7408723c */ /* 0x040ff00000001808 */
[C---:B--2---:R-:W-:Y:S08]  /*6d20*/  HMMA.16816.F32 R12, R116.reuse, R104, R12 ;  /* 0x00000068740c723c */ /* 0x044ff0000000180c */
[C---:B------:R-:W-:Y:S01]  /*6d30*/  HMMA.16816.F32 R16, R116.reuse, R106, R16 ;  /* 0x0000006a7410723c */ /* 0x040fe20000001810 */
[----:B------:R-:W1:Y:S01]  /*6d40*/  LDSM.16.M88.4 R104, [R132+0x3800] ;  /* 0x003800008468783b */ /* 0x000e620000000200 */
[----:B------:R-:W-:Y:S04]  /*6d50*/  DEPBAR.LE SB0, 0x0 ;  /* 0x000080000000791a */ /* 0x000fe80000000000 */
[----:B------:R-:W-:Y:S02]  /*6d60*/  FMUL.FTZ R200, R4, c[0x0][0x2ec] ;  /* 0x0000bb0004c87a20 */ /* 0x000fe40000410000 */
[C---:B-----5:R-:W-:Y:S04]  /*6d70*/  HMMA.16816.F32 R20, R116.reuse, R108, R20 ;  /* 0x0000006c7414723c */ /* 0x060fe80000001814 */
[----:B------:R-:W2:Y:S01]  /*6d80*/  MUFU.TANH R200, R200 ;  /* 0x000000c800c87308 */ /* 0x000ea20000002400 */
[----:B------:R-:W-:Y:S01]  /*6d90*/  BAR.SYNC.DEFER_BLOCKING 0x0 ;  /* 0x0000000000007b1d */ /* 0x000fe20000010000 */
[----:B------:R-:W-:Y:S02]  /*6da0*/  FMUL.FTZ R198, R5, c[0x0][0x2ec] ;  /* 0x0000bb0005c67a20 */ /* 0x000fe40000410000 */
[C---:B------:R-:W-:Y:S04]  /*6db0*/  HMMA.16816.F32 R24, R116.reuse, R110, R24 ;  /* 0x0000006e7418723c */ /* 0x040fe80000001818 */
[----:B------:R-:W-:Y:S02]  /*6dc0*/  FMUL.FTZ R196, R6, c[0x0][0x2ec] ;  /* 0x0000bb0006c47a20 */ /* 0x000fe40000410000 */
[----:B------:R-:W2:Y:S01]  /*6dd0*/  MUFU.TANH R198, R198 ;  /* 0x000000c600c67308 */ /* 0x000ea20000002400 */
[----:B------:R-:W-:Y:S02]  /*6de0*/  FMUL.FTZ R195, R7, c[0x0][0x2ec] ;  /* 0x0000bb0007c37a20 */ /* 0x000fe40000410000 */
[----:B------:R-:W-:Y:S03]  /*6df0*/  FMUL.FTZ R194, R8, c[0x0][0x2ec] ;  /* 0x0000bb0008c27a20 */ /* 0x000fe60000410000 */
[----:B------:R-:W-:Y:S02]  /*6e00*/  FMUL.FTZ R202, R9, c[0x0][0x2ec] ;  /* 0x0000bb0009ca7a20 */ /* 0x000fe40000410000 */
[----:B------:R-:W-:Y:S02]  /*6e10*/  FMUL.FTZ R199, R10, c[0x0][0x2ec] ;  /* 0x0000bb000ac77a20 */ /* 0x000fe40000410000 */
[----:B------:R-:W2:Y:S01]  /*6e20*/  MUFU.TANH R196, R196 ;  /* 0x000000c400c47308 */ /* 0x000ea20000002400 */
[----:B------:R-:W-:Y:S02]  /*6e30*/  FMUL.FTZ R197, R11, c[0x0][0x2ec] ;  /* 0x0000bb000bc57a20 */ /* 0x000fe40000410000 */
[----:B------:R-:W-:Y:S02]  /*6e40*/  FMUL.FTZ R192, R12, c[0x0][0x2ec] ;  /* 0x0000bb000cc07a20 */ /* 0x000fe40000410000 */
[----:B------:R-:W-:Y:S02]  /*6e50*/  FMUL.FTZ R190, R13, c[0x0][0x2ec] ;  /* 0x0000bb000dbe7a20 */ /* 0x000fe40000410000 */
[----:B------:R-:W-:Y:S01]  /*6e60*/  FMUL.FTZ R193, R14, c[0x0][0x2ec] ;  /* 0x0000bb000ec17a20 */ /* 0x000fe20000410000 */
[C---:B-1----:R-:W-:Y:S02]  /*6e70*/  HMMA.16816.F32 R28, R116.reuse, R104, R28 ;  /* 0x00000068741c723c */ /* 0x042fe4000000181c */
[----:B------:R-:W1:Y:S01]  /*6e80*/  MUFU.TANH R195, R195 ;  /* 0x000000c300c37308 */ /* 0x000e620000002400 */
[----:B------:R-:W-:Y:S02]  /*6e90*/  FMUL.FTZ R191, R15, c[0x0][0x2ec] ;  /* 0x0000bb000fbf7a20 */ /* 0x000fe40000410000 */
[----:B------:R-:W-:Y:S02]  /*6ea0*/  FMUL.FTZ R188, R16, c[0x0][0x2ec] ;  /* 0x0000bb0010bc7a20 */ /* 0x000fe40000410000 */
[----:B------:R-:W-:Y:S01]  /*6eb0*/  FMUL.FTZ R186, R17, c[0x0][0x2ec] ;  /* 0x0000bb0011ba7a20 */ /* 0x000fe20000410000 */
[----:B------:R-:W-:Y:S04]  /*6ec0*/  HMMA.16816.F32 R32, R116, R106, R32 ;  /* 0x0000006a7420723c */ /* 0x000fe80000001820 */
[----:B------:R-:W1:Y:S01]  /*6ed0*/  MUFU.TANH R194, R194 ;  /* 0x000000c200c27308 */ /* 0x000e620000002400 */
[----:B------:R-:W-:Y:S02]  /*6ee0*/  FMUL.FTZ R189, R18, c[0x0][0x2ec] ;  /* 0x0000bb0012bd7a20 */ /* 0x000fe40000410000 */
[----:B------:R-:W-:Y:S02]  /*6ef0*/  FMUL.FTZ R187, R19, c[0x0][0x2ec] ;  /* 0x0000bb0013bb7a20 */ /* 0x000fe40000410000 */
[----:B------:R-:W-:Y:S03]  /*6f00*/  FMUL.FTZ R178, R20, c[0x0][0x2ec] ;  /* 0x0000bb0014b27a20 */ /* 0x000fe60000410000 */
        /* <DEDUP_REMOVED lines=8> */
[----:B------:R-:W-:Y:S02]  /*6f90*/  FMUL.FTZ R179, R27, c[0x0][0x2ec] ;  /* 0x0000bb001bb37a20 */ /* 0x000fe40000410000 */
[----:B----4-:R-:W-:Y:S02]  /*6fa0*/  FMUL.FTZ R176, R28, c[0x0][0x2ec] ;  /* 0x0000bb001cb07a20 */ /* 0x010fe40000410000 */
[----:B------:R-:W-:Y:S02]  /*6fb0*/  FMUL.FTZ R177, R29, c[0x0][0x2ec] ;  /* 0x0000bb001db17a20 */ /* 0x000fe40000410000 */
[----:B------:R-:W-:Y:S02]  /*6fc0*/  FMUL.FTZ R173, R30, c[0x0][0x2ec] ;  /* 0x0000bb001ead7a20 */ /* 0x000fe40000410000 */
[----:B------:R-:W-:Y:S01]  /*6fd0*/  FMUL.FTZ R175, R31, c[0x0][0x2ec] ;  /* 0x0000bb001faf7a20 */ /* 0x000fe20000410000 */
[----:B------:R-:W4:Y:S01]  /*6fe0*/  MUFU.TANH R197, R197 ;  /* 0x000000c500c57308 */ /* 0x000f220000002400 */
[----:B------:R-:W-:Y:S02]  /*6ff0*/  FMUL.FTZ R172, R32, c[0x0][0x2ec] ;  /* 0x0000bb0020ac7a20 */ /* 0x000fe40000410000 */
[----:B------:R-:W-:Y:S02]  /*7000*/  FMUL.FTZ R174, R33, c[0x0][0x2ec] ;  /* 0x0000bb0021ae7a20 */ /* 0x000fe40000410000 */
[----:B------:R-:W-:Y:S02]  /*7010*/  FMUL.FTZ R102, R34, c[0x0][0x2ec] ;  /* 0x0000bb0022667a20 */ /* 0x000fe40000410000 */
[----:B------:R-:W-:Y:S03]  /*7020*/  FMUL.FTZ R35, R35, c[0x0][0x2ec] ;  /* 0x0000bb0023237a20 */ /* 0x000fe60000410000 */
        /* <DEDUP_REMOVED lines=23> */
[----:B---3--:R3:W1:Y:S02]  /*71a0*/  MUFU.TANH R101, R35 ;  /* 0x0000002300657308 */ /* 0x0086640000002400 */
[----:B-1234-:R-:W-:-:S05]  /*71b0*/  @P0 BRA `(.L_x_518) ;  /* 0xfffff1c000000947 */ /* 0x01efca000383ffff */
.L_x_517:
        /* <DEDUP_REMOVED lines=34> */
[----:B------:R-:W-:Y:S01]  /*73e0*/  LDSM.16.MT88.4 R12, [R140+0x8000] ;  /* 0x008000008c0c783b */ /* 0x000fe20000004200 */
[----:B------:R-:W-:Y:S07]  /*73f0*/  IADD3 R167, R167, -0x1, RZ ;  /* 0xffffffffa7a77810 */ /* 0x000fee0007ffe0ff */
[----:B------:R-:W-:Y:S08]  /*7400*/  SHFL.BFLY PT, R9, R6, 0x2, 0x1f ;  /* 0x0c401f0006097f89 */ /* 0x000ff000000e0000 */
[----:B------:R-:W1:Y:S02]  /*7410*/  SHFL.BFLY PT, R0, R7, 0x2, 0x1f ;  /* 0x0c401f0007007f89 */ /* 0x000e6400000e0000 */
[----:B-1----:R-:W-:Y:S02]  /*7420*/  FMNMX.FTZ R5, R7, R0, !PT ;  /* 0x0000000007057209 */ /* 0x002fe40007810000 */
[----:B------:R-:W-:Y:S04]  /*7430*/  FMNMX.FTZ R11, R6, R9, !PT ;  /* 0x00000009060b7209 */ /* 0x000fe80007810000 */
[----:B------:R-:W1:Y:S08]  /*7440*/  SHFL.BFLY PT, R0, R5, 0x1, 0x1f ;  /* 0x0c201f0005007f89 */ /* 0x000e7000000e0000 */
[----:B------:R-:W2:Y:S01]  /*7450*/  SHFL.BFLY PT, R2, R11, 0x1, 0x1f ;  /* 0x0c201f000b027f89 */ /* 0x000ea200000e0000 */
[----:B-1----:R-:W-:Y:S05]  /*7460*/  FMNMX.FTZ R0, R5, R0, !PT ;  /* 0x0000000005007209 */ /* 0x002fea0007810000 */
[----:B------:R-:W-:Y:S01]  /*7470*/  FMUL.FTZ R106, R0, c[0x0][0x23c] ;  /* 0x00008f00006a7a20 */ /* 0x000fe20000410000 */
[----:B--2---:R-:W-:Y:S04]  /*7480*/  FMNMX.FTZ R2, R11, R2, !PT ;  /* 0x000000020b027209 */ /* 0x004fe80007810000 */
[C---:B------:R-:W-:Y:S01]  /*7490*/  FSETP.NEU.FTZ.AND P1, PT, R2.reuse, -INF , PT ;  /* 0xff8000000200780b */ /* 0x040fe20003f3d000 */
[C---:B------:R-:W-:Y:S02]  /*74a0*/  FMUL.FTZ R107, R2.reuse, c[0x0][0x23c] ;  /* 0x00008f00026b7a20 */ /* 0x040fe40000410000 */
[----:B------:R-:W-:Y:S01]  /*74b0*/  FADD.FTZ R4, -R2, R103 ;  /* 0x0000006702047221 */ /* 0x000fe20000010100 */
[----:B------:R-:W-:Y:S02]  /*74c0*/  MOV R103, R2 ;  /* 0x0000000200677202 */ /* 0x000fe40000000f00 */
[----:B------:R-:W-:Y:S01]  /*74d0*/  FSEL R107, R107, RZ, P1 ;  /* 0x000000ff6b6b7208 */ /* 0x000fe20000800000 */
[----:B------:R-:W-:Y:S01]  /*74e0*/  FMUL.FTZ R100, R4, c[0x0][0x23c] ;  /* 0x00008f0004647a20 */ /* 0x000fe20000410000 */
[C---:B------:R-:W-:Y:S01]  /*74f0*/  FSETP.NEU.FTZ.AND P1, PT, R0.reuse, -INF , PT ;  /* 0xff8000000000780b */ /* 0x040fe20003f3d000 */
[----:B------:R-:W-:Y:S02]  /*7500*/  FADD.FTZ R4, -R0, R3 ;  /* 0x0000000300047221 */ /* 0x000fe40000010100 */
[--C-:B------:R-:W-:Y:S01]  /*7510*/  FFMA.FTZ R104, R200, c[0x0][0x23c], -R107.reuse ;  /* 0x00008f00c8687a23 */ /* 0x100fe2000001086b */
[----:B------:R-:W-:Y:S01]  /*7520*/  FSEL R106, R106, RZ, P1 ;  /* 0x000000ff6a6a7208 */ /* 0x000fe20000800000 */
[----:B------:R-:W-:Y:S01]  /*7530*/  FMUL.FTZ R3, R4, c[0x0][0x23c] ;  /* 0x00008f0004037a20 */ /* 0x000fe20000410000 */
[----:B------:R-:W1:Y:S01]  /*7540*/  MUFU.EX2 R100, R100 ;  /* 0x0000006400647308 */ /* 0x000e620000000800 */
        /* <DEDUP_REMOVED lines=13> */
[--C-:B------:R-:W-:Y:S02]  /*7620*/  FFMA.FTZ R126, R184, c[0x0][0x23c], -R107.reuse ;  /* 0x00008f00b87e7a23 */ /* 0x100fe4000001086b */
[C---:B-1----:R-:W-:Y:S02]  /*7630*/  FMUL.FTZ R4, R100.reuse, R96 ;  /* 0x0000006064047220 */ /* 0x042fe40000410000 */
[C---:B------:R-:W-:Y:S02]  /*7640*/  FMUL.FTZ R5, R100.reuse, R97 ;  /* 0x0000006164057220 */ /* 0x040fe40000410000 */
[C---:B------:R-:W-:Y:S01]  /*7650*/  FMUL.FTZ R8, R100.reuse, R92 ;  /* 0x0000005c64087220 */ /* 0x040fe20000410000 */
[----:B------:R-:W1:Y:S01]  /*7660*/  MUFU.EX2 R113, R113 ;  /* 0x0000007100717308 */ /* 0x000e620000000800 */
[C---:B------:R-:W-:Y:S02]  /*7670*/  FMUL.FTZ R9, R100.reuse, R93 ;  /* 0x0000005d64097220 */ /* 0x040fe40000410000 */
[C---:B------:R-:W-:Y:S02]  /*7680*/  FMUL.FTZ R16, R100.reuse, R84 ;  /* 0x0000005464107220 */ /* 0x040fe40000410000 */
[C---:B--2---:R-:W-:Y:S02]  /*7690*/  FMUL.FTZ R6, R3.reuse, R98 ;  /* 0x0000006203067220 */ /* 0x044fe40000410000 */
[C---:B------:R-:W-:Y:S02]  /*76a0*/  FMUL.FTZ R7, R3.reuse, R99 ;  /* 0x0000006303077220 */ /* 0x040fe40000410000 */
[C---:B------:R-:W-:Y:S01]  /*76b0*/  FMUL.FTZ R10, R3.reuse, R94 ;  /* 0x0000005e030a7220 */ /* 0x040fe20000410000 */
[----:B------:R-:W-:Y:S01]  /*76c0*/  MUFU.EX2 R105, R105 ;  /* 0x0000006900697308 */ /* 0x000fe20000000800 */
[C---:B------:R-:W-:Y:S02]  /*76d0*/  FMUL.FTZ R11, R3.reuse, R95 ;  /* 0x0000005f030b7220 */ /* 0x040fe40000410000 */
[C---:B------:R-:W-:Y:S01]  /*76e0*/  FMUL.FTZ R17, R100.reuse, R85 ;  /* 0x0000005564117220 */ /* 0x040fe20000410000 */
[----:B------:R-:W-:Y:S01]  /*76f0*/  LDSM.16.MT88.4 R92, [R140+0x9800] ;  /* 0x009800008c5c783b */ /* 0x000fe20000004200 */
[C---:B------:R-:W-:Y:S02]  /*7700*/  FMUL.FTZ R18, R3.reuse, R86 ;  /* 0x0000005603127220 */ /* 0x040fe40000410000 */
[C---:B------:R-:W-:Y:S02]  /*7710*/  FMUL.FTZ R19, R3.reuse, R87 ;  /* 0x0000005703137220 */ /* 0x040fe40000410000 */
[C---:B------:R-:W-:Y:S01]  /*7720*/  FMUL.FTZ R24, R100.reuse, R76 ;  /* 0x0000004c64187220 */ /* 0x040fe20000410000 */
[----:B------:R-:W2:Y:S01]  /*7730*/  MUFU.EX2 R110, R110 ;  /* 0x0000006e006e7308 */ /* 0x000ea20000000800 */
[C---:B------:R-:W-:Y:S01]  /*7740*/  FMUL.FTZ R25, R100.reuse, R77 ;  /* 0x0000004d64197220 */ /* 0x040fe20000410000 */
[----:B------:R-:W-:Y:S01]  /*7750*/  LDSM.16.MT88.4 R84, [R138+0x9800] ;  /* 0x009800008a54783b */ /* 0x000fe20000004200 */
[----:B------:R-:W-:Y:S01]  /*7760*/  FMUL.FTZ R26, R3, R78 ;  /* 0x0000004e031a7220 */ /* 0x000fe20000410000 */
[----:B-1----:R-:W-:Y:S01]  /*7770*/  F2FP.PACK_AB R96, R113, R104 ;  /* 0x000000687160723e */ /* 0x002fe200000000ff */
[C---:B------:R-:W-:Y:S02]  /*7780*/  FMUL.FTZ R27, R3.reuse, R79 ;  /* 0x0000004f031b7220 */ /* 0x040fe40000410000 */
[C---:B------:R-:W-:Y:S02]  /*7790*/  FMUL.FTZ R32, R100.reuse, R68 ;  /* 0x0000004464207220 */ /* 0x040fe40000410000 */
[C---:B------:R-:W-:Y:S01]  /*77a0*/  FMUL.FTZ R33, R100.reuse, R69 ;  /* 0x0000004564217220 */ /* 0x040fe20000410000 */
[----:B------:R-:W-:Y:S01]  /*77b0*/  MUFU.EX2 R112, R112 ;  /* 0x0000007000707308 */ /* 0x000fe20000000800 */
[----:B------:R-:W-:Y:S01]  /*77c0*/  LDSM.16.MT88.4 R76, [R140+0xa000] ;  /* 0x00a000008c4c783b */ /* 0x000fe20000004200 */
[C---:B------:R-:W-:Y:S02]  /*77d0*/  FMUL.FTZ R34, R3.reuse, R70 ;  /* 0x0000004603227220 */ /* 0x040fe40000410000 */
[C---:B------:R-:W-:Y:S02]  /*77e0*/  FMUL.FTZ R35, R3.reuse, R71 ;  /* 0x0000004703237220 */ /* 0x040fe40000410000 */
[C---:B------:R-:W-:Y:S02]  /*77f0*/  FMUL.FTZ R36, R100.reuse, R36 ;  /* 0x0000002464247220 */ /* 0x040fe40000410000 */
[----:B------:R-:W-:Y:S01]  /*7800*/  FMUL.FTZ R37, R100, R37 ;  /* 0x0000002564257220 */ /* 0x000fe20000410000 */
[----:B------:R-:W-:Y:S01]  /*7810*/  LDSM.16.MT88.4 R68, [R137+0xa000] ;  /* 0x00a000008944783b */ /* 0x000fe20000004200 */
[----:B------:R-:W1:Y:S01]  /*7820*/  MUFU.EX2 R111, R111 ;  /* 0x0000006f006f7308 */ /* 0x000e620000000800 */
[C---:B------:R-:W-:Y:S02]  /*7830*/  FMUL.FTZ R38, R3.reuse, R38 ;  /* 0x0000002603267220 */ /* 0x040fe40000410000 */
[C---:B------:R-:W-:Y:S01]  /*7840*/  FMUL.FTZ R39, R3.reuse, R39 ;  /* 0x0000002703277220 */ /* 0x040fe20000410000 */
        /* <DEDUP_REMOVED lines=9> */
[----:B------:R-:W-:Y:S01]  /*78e0*/  FMUL.FTZ R47, R3, R47 ;  /* 0x0000002f032f7220 */ /* 0x000fe20000410000 */
[----:B------:R-:W2:Y:S01]  /*78f0*/  MUFU.EX2 R108, R108 ;  /* 0x0000006c006c7308 */ /* 0x000ea20000000800 */
[C---:B------:R-:W-:Y:S02]  /*7900*/  FMUL.FTZ R48, R100.reuse, R48 ;  /* 0x0000003064307220 */ /* 0x040fe40000410000 */
[C---:B------:R-:W-:Y:S01]  /*7910*/  FMUL.FTZ R49, R100.reuse, R49 ;  /* 0x0000003164317220 */ /* 0x040fe20000410000 */
[----:B-1----:R-:W-:Y:S01]  /*7920*/  F2FP.PACK_AB R98, R111, R112 ;  /* 0x000000706f62723e */ /* 0x002fe200000000ff */
        /* <DEDUP_REMOVED lines=9> */
[----:B------:R-:W-:Y:S01]  /*79c0*/  MUFU.EX2 R122, R122 ;  /* 0x0000007a007a7308 */ /* 0x000fe20000000800 */
[C---:B------:R-:W-:Y:S02]  /*79d0*/  FMUL.FTZ R66, R3.reuse, R66 ;  /* 0x0000004203427220 */ /* 0x040fe40000410000 */
[C---:B------:R-:W-:Y:S01]  /*79e0*/  FMUL.FTZ R67, R3.reuse, R67 ;  /* 0x0000004303437220 */ /* 0x040fe20000410000 */
[----:B--2---:R-:W-:Y:S01]  /*79f0*/  F2FP.PACK_AB R99, R108, R109 ;  /* 0x0000006d6c63723e */ /* 0x004fe200000000ff */
[C---:B------:R-:W-:Y:S02]  /*7a00*/  FMUL.FTZ R52, R100.reuse, R52 ;  /* 0x0000003464347220 */ /* 0x040fe40000410000 */
[C---:B------:R-:W-:Y:S02]  /*7a10*/  FMUL.FTZ R53, R100.reuse, R53 ;  /* 0x0000003564357220 */ /* 0x040fe40000410000 */
[C---:B------:R-:W-:Y:S01]  /*7a20*/  FMUL.FTZ R54, R3.reuse, R54 ;  /* 0x0000003603367220 */ /* 0x040fe20000410000 */
[----:B------:R-:W-:Y:S01]  /*7a30*/  MUFU.EX2 R123, R123 ;  /* 0x0000007b007b7308 */ /* 0x000fe20000000800 */
[C---:B------:R-:W-:Y:S05]  /*7a40*/  HMMA.16816.F32 R4, R96.reuse, R12, R4 ;  /* 0x0000000c6004723c */ /* 0x040fea0000001804 */
[C---:B------:R-:W-:Y:S02]  /*7a50*/  FMUL.FTZ R55, R3.reuse, R55 ;  /* 0x0000003703377220 */ /* 0x040fe40000410000 */
[C---:B------:R-:W-:Y:S01]  /*7a60*/  FMUL.FTZ R12, R100.reuse, R88 ;  /* 0x00000058640c7220 */ /* 0x040fe20000410000 */
[C---:B------:R-:W-:Y:S01]  /*7a70*/  HMMA.16816.F32 R8, R96.reuse, R14, R8 ;  /* 0x0000000e6008723c */ /* 0x040fe20000001808 */
[----:B------:R-:W-:Y:S03]  /*7a80*/  MUFU.EX2 R124, R124 ;  /* 0x0000007c007c7308 */ /* 0x000fe60000000800 */
[C---:B------:R-:W-:Y:S02]  /*7a90*/  FMUL.FTZ R13, R100.reuse, R89 ;  /* 0x00000059640d7220 */ /* 0x040fe40000410000 */
[C---:B------:R-:W-:Y:S02]  /*7aa0*/  FMUL.FTZ R56, R100.reuse, R56 ;  /* 0x0000003864387220 */ /* 0x040fe40000410000 */
[C---:B------:R-:W-:Y:S03]  /*7ab0*/  FMUL.FTZ R14, R3.reuse, R90 ;  /* 0x0000005a030e7220 */ /* 0x040fe60000410000 */
[----:B------:R-:W-:Y:S01]  /*7ac0*/  MUFU.EX2 R126, R126 ;  /* 0x0000007e007e7308 */ /* 0x000fe20000000800 */
[C---:B------:R-:W-:Y:S02]  /*7ad0*/  FMUL.FTZ R15, R3.reuse, R91 ;  /* 0x0000005b030f7220 */ /* 0x040fe40000410000 */
[----:B------:R-:W1:Y:S01]  /*7ae0*/  LDSM.16.MT88.4 R88, [R136+0x8000] ;  /* 0x008000008858783b */ /* 0x000e620000004200 */
[----:B------:R-:W-:Y:S02]  /*7af0*/  FMUL.FTZ R57, R100, R57 ;  /* 0x0000003964397220 */ /* 0x000fe40000410000 */
[C---:B------:R-:W-:Y:S02]  /*7b00*/  FMUL.FTZ R58, R3.reuse, R58 ;  /* 0x0000003a033a7220 */ /* 0x040fe40000410000 */
[C---:B------:R-:W-:Y:S03]  /*7b10*/  HMMA.16816.F32 R12, R96.reuse, R20, R12 ;  /* 0x00000014600c723c */ /* 0x040fe6000000180c */
[----:B------:R-:W-:Y:S02]  /*7b20*/  FMUL.FTZ R59, R3, R59 ;  /* 0x0000003b033b7220 */ /* 0x000fe40000410000 */
[--C-:B------:R-:W-:Y:S02]  /*7b30*/  FFMA.FTZ R127, R182, c[0x0][0x23c], -R107.reuse ;  /* 0x00008f00b67f7a23 */ /* 0x100fe4000001086b */
[C---:B------:R-:W-:Y:S01]  /*7b40*/  FMUL.FTZ R20, R100.reuse, R80 ;  /* 0x0000005064147220 */ /* 0x040fe20000410000 */
[C---:B------:R-:W-:Y:S03]  /*7b50*/  HMMA.16816.F32 R16, R96.reuse, R22, R16 ;  /* 0x000000166010723c */ /* 0x040fe60000001810 */
[----:B------:R-:W-:Y:S01]  /*7b60*/  MUFU.EX2 R127, R127 ;  /* 0x0000007f007f7308 */ /* 0x000fe20000000800 */
[----:B------:R-:W-:Y:S02]  /*7b70*/  FMUL.FTZ R21, R100, R81 ;  /* 0x0000005164157220 */ /* 0x000fe40000410000 */
[--C-:B------:R-:W-:Y:S02]  /*7b80*/  FFMA.FTZ R178, R181, c[0x0][0x23c], -R106.reuse ;  /* 0x00008f00b5b27a23 */ /* 0x100fe4000001086a */
[C---:B------:R-:W-:Y:S04]  /*7b90*/  FMUL.FTZ R22, R3.reuse, R82 ;  /* 0x0000005203167220 */ /* 0x040fe80000410000 */
[----:B------:R-:W-:Y:S01]  /*7ba0*/  FMUL.FTZ R23, R3, R83 ;  /* 0x0000005303177220 */ /* 0x000fe20000410000 */
[----:B------:R-:W-:Y:S01]  /*7bb0*/  MUFU.EX2 R178, R178 ;  /* 0x000000b200b27308 */ /* 0x000fe20000000800 */
[----:B------:R-:W-:Y:S01]  /*7bc0*/  LDSM.16.MT88.4 R80, [R138+0x8800] ;  /* 0x008800008a50783b */ /* 0x000fe20000004200 */
[--C-:B------:R-:W-:Y:S02]  /*7bd0*/  FFMA.FTZ R179, R179, c[0x0][0x23c], -R106.reuse ;  /* 0x00008f00b3b37a23 */ /* 0x100fe4000001086a */
[--C-:B------:R-:W-:Y:S02]  /*7be0*/  FFMA.FTZ R115, R192, c[0x0][0x23c], -R107.reuse ;  /* 0x00008f00c0737a23 */ /* 0x100fe4000001086b */
[C---:B------:R-:W-:Y:S03]  /*7bf0*/  HMMA.16816.F32 R20, R96.reuse, R28, R20 ;  /* 0x0000001c6014723c */ /* 0x040fe60000001814 */
[----:B------:R-:W-:Y:S01]  /*7c00*/  FFMA.FTZ R114, R190, c[0x0][0x23c], -R107 ;  /* 0x00008f00be727a23 */ /* 0x000fe2000001086b */
[----:B------:R-:W-:Y:S01]  /*7c10*/  MUFU.EX2 R179, R179 ;  /* 0x000000b300b37308 */ /* 0x000fe20000000800 */
[--C-:B------:R-:W-:Y:S02]  /*7c20*/  FFMA.FTZ R116, R193, c[0x0][0x23c], -R106.reuse ;  /* 0x00008f00c1747a23 */ /* 0x100fe4000001086a */
[C---:B------:R-:W-:Y:S01]  /*7c30*/  FMUL.FTZ R28, R100.reuse, R72 ;  /* 0x00000048641c7220 */ /* 0x040fe20000410000 */
[C---:B------:R-:W-:Y:S04]  /*7c40*/  HMMA.16816.F32 R24, R96.reuse, R30, R24 ;  /* 0x0000001e6018723c */ /* 0x040fe80000001818 */
[C---:B------:R-:W-:Y:S02]  /*7c50*/  FMUL.FTZ R29, R100.reuse, R73 ;  /* 0x00000049641d7220 */ /* 0x040fe40000410000 */
[----:B------:R-:W-:Y:S01]  /*7c60*/  FFMA.FTZ R117, R191, c[0x0][0x23c], -R106 ;  /* 0x00008f00bf757a23 */ /* 0x000fe2000001086a */
[----:B------:R-:W-:Y:S01]  /*7c70*/  MUFU.EX2 R115, R115 ;  /* 0x0000007300737308 */ /* 0x000fe20000000800 */
[C---:B------:R-:W-:Y:S04]  /*7c80*/  FMUL.FTZ R30, R3.reuse, R74 ;  /* 0x0000004a031e7220 */ /* 0x040fe80000410000 */
[C---:B------:R-:W-:Y:S02]  /*7c90*/  FMUL.FTZ R31, R3.reuse, R75 ;  /* 0x0000004b031f7220 */ /* 0x040fe40000410000 */
[----:B------:R-:W2:Y:S01]  /*7ca0*/  LDSM.16.MT88.4 R72, [R138+0xa000] ;  /* 0x00a000008a48783b */ /* 0x000ea20000004200 */
[----:B------:R-:W-:Y:S02]  /*7cb0*/  FFMA.FTZ R100, R100, R171, R104 ;  /* 0x000000ab64647223 */ /* 0x000fe40000010068 */
[----:B------:R-:W3:Y:S01]  /*7cc0*/  MUFU.EX2 R114, R114 ;  /* 0x0000007200727308 */ /* 0x000ee20000000800 */
[----:B------:R-:W-:Y:S01]  /*7cd0*/  FFMA.FTZ R3, R3, R170, R105 ;  /* 0x000000aa03037223 */ /* 0x000fe20000010069 */
[C---:B-1----:R-:W-:Y:S03]  /*7ce0*/  HMMA.16816.F32 R28, R96.reuse, R88, R28 ;  /* 0x00000058601c723c */ /* 0x042fe6000000181c */
[--C-:B------:R-:W-:Y:S02]  /*7cf0*/  FFMA.FTZ R119, R188, c[0x0][0x23c], -R107.reuse ;  /* 0x00008f00bc777a23 */ /* 0x100fe4000001086b */
[--C-:B------:R-:W-:Y:S02]  /*7d00*/  FFMA.FTZ R118, R186, c[0x0][0x23c], -R107.reuse ;  /* 0x00008f00ba767a23 */ /* 0x100fe4000001086b */
[--C-:B------:R-:W-:Y:S01]  /*7d10*/  FFMA.FTZ R120, R189, c[0x0][0x23c], -R106.reuse ;  /* 0x00008f00bd787a23 */ /* 0x100fe2000001086a */
[C---:B------:R-:W-:Y:S01]  /*7d20*/  HMMA.16816.F32 R32, R96.reuse, R90, R32 ;  /* 0x0000005a6020723c */ /* 0x040fe20000001820 */
[----:B------:R-:W-:Y:S03]  /*7d30*/  MUFU.EX2 R116, R116 ;  /* 0x0000007400747308 */ /* 0x000fe60000000800 */
[--C-:B------:R-:W-:Y:S02]  /*7d40*/  FFMA.FTZ R121, R187, c[0x0][0x23c], -R106.reuse ;  /* 0x00008f00bb797a23 */ /* 0x100fe4000001086a */
[--C-:B------:R-:W-:Y:S02]  /*7d50*/  FFMA.FTZ R176, R176, c[0x0][0x23c], -R107.reuse ;  /* 0x00008f00b0b07a23 */ /* 0x100fe4000001086b */
[C---:B------:R-:W-:Y:S03]  /*7d60*/  HMMA.16816.F32 R36, R96.reuse, R76, R36 ;  /* 0x0000004c6024723c */ /* 0x040fe60000001824 */
[----:B------:R-:W1:Y:S01]  /*7d70*/  MUFU.EX2 R117, R117 ;  /* 0x0000007500757308 */ /* 0x000e620000000800 */
[--C-:B------:R-:W-:Y:S02]  /*7d80*/  FFMA.FTZ R177, R177, c[0x0][0x23c], -R107.reuse ;  /* 0x00008f00b1b17a23 */ /* 0x100fe4000001086b */
[--C-:B------:R-:W-:Y:S02]  /*7d90*/  FFMA.FTZ R173, R173, c[0x0][0x23c], -R106.reuse ;  /* 0x00008f00adad7a23 */ /* 0x100fe4000001086a */
[C---:B------:R-:W-:Y:S01]  /*7da0*/  HMMA.16816.F32 R40, R96.reuse, R78, R40 ;  /* 0x0000004e6028723c */ /* 0x040fe20000001828 */
[----:B------:R-:W4:Y:S03]  /*7db0*/  LDSM.16.MT88.4 R76, [R136+0xa000] ;  /* 0x00a00000884c783b */ /* 0x000f260000004200 */
[--C-:B------:R-:W-:Y:S01]  /*7dc0*/  FFMA.FTZ R180, R175, c[0x0][0x23c], -R106.reuse ;  /* 0x00008f00afb47a23 */ /* 0x100fe2000001086a */
[----:B------:R-:W-:Y:S01]  /*7dd0*/  MUFU.EX2 R119, R119 ;  /* 0x0000007700777308 */ /* 0x000fe20000000800 */
[--C-:B------:R-:W-:Y:S02]  /*7de0*/  FFMA.FTZ R172, R172, c[0x0][0x23c], -R107.reuse ;  /* 0x00008f00acac7a23 */ /* 0x100fe4000001086b */
[----:B------:R-:W-:Y:S01]  /*7df0*/  FFMA.FTZ R107, R174, c[0x0][0x23c], -R107 ;  /* 0x00008f00ae6b7a23 */ /* 0x000fe2000001086b */
[C---:B--2---:R-:W-:Y:S03]  /*7e00*/  HMMA.16816.F32 R44, R96.reuse, R72, R44 ;  /* 0x00000048602c723c */ /* 0x044fe6000000182c */
[--C-:B------:R-:W-:Y:S03]  /*7e10*/  FFMA.FTZ R102, R102, c[0x0][0x23c], -R106.reuse ;  /* 0x00008f0066667a23 */ /* 0x100fe6000001086a */
[----:B------:R-:W2:Y:S01]  /*7e20*/  MUFU.EX2 R118, R118 ;  /* 0x0000007600767308 */ /* 0x000ea20000000800 */
[----:B------:R-:W-:Y:S02]  /*7e30*/  FFMA.FTZ R106, R101, c[0x0][0x23c], -R106 ;  /* 0x00008f00656a7a23 */ /* 0x000fe4000001086a */
[----:B------:R-:W-:Y:S01]  /*7e40*/  FADD.FTZ R113, R113, R100 ;  /* 0x0000006471717221 */ /* 0x000fe20000010000 */
[C---:B------:R-:W-:Y:S01]  /*7e50*/  HMMA.16816.F32 R48, R96.reuse, R74, R48 ;  /* 0x0000004a6030723c */ /* 0x040fe20000001830 */
[----:B------:R-:W5:Y:S02]  /*7e60*/  LDSM.16.MT88.4 R72, [R140+0x8800] ;  /* 0x008800008c48783b */ /* 0x000f640000004200 */
[----:B------:R-:W-:Y:S03]  /*7e70*/  FADD.FTZ R110, R110, R3 ;  /* 0x000000036e6e7221 */ /* 0x000fe60000010000 */
[----:B------:R-:W-:Y:S01]  /*7e80*/  MUFU.EX2 R120, R120 ;  /* 0x0000007800787308 */ /* 0x000fe20000000800 */
[----:B------:R-:W-:Y:S01]  /*7e90*/  FADD.FTZ R112, R112, R113 ;  /* 0x0000007170707221 */ /* 0x000fe20000010000 */
[C---:B------:R-:W-:Y:S04]  /*7ea0*/  HMMA.16816.F32 R52, R96.reuse, R68, R52 ;  /* 0x000000446034723c */ /* 0x040fe80000001834 */
[----:B------:R-:W-:Y:S02]  /*7eb0*/  FADD.FTZ R3, R109, R110 ;  /* 0x0000006e6d037221 */ /* 0x000fe40000010000 */
[----:B------:R-:W-:Y:S01]  /*7ec0*/  FADD.FTZ R112, R111, R112 ;  /* 0x000000706f707221 */ /* 0x000fe20000010000 */
[----:B---3--:R-:W-:Y:S01]  /*7ed0*/  F2FP.PACK_AB R68, R114, R115 ;  /* 0x000000737244723e */ /* 0x008fe200000000ff */
[C---:B------:R-:W-:Y:S01]  /*7ee0*/  HMMA.16816.F32 R56, R96.reuse, R70, R56 ;  /* 0x000000466038723c */ /* 0x040fe20000001838 */
[----:B------:R-:W3:Y:S03]  /*7ef0*/  MUFU.EX2 R121, R121 ;  /* 0x0000007900797308 */ /* 0x000ee60000000800 */
[----:B-1----:R-:W-:Y:S01]  /*7f00*/  F2FP.PACK_AB R69, R117, R116 ;  /* 0x000000747545723e */ /* 0x002fe200000000ff */
[----:B------:R-:W-:Y:S02]  /*7f10*/  FADD.FTZ R3, R108, R3 ;  /* 0x000000036c037221 */ /* 0x000fe40000010000 */
[----:B--2---:R-:W-:Y:S01]  /*7f20*/  F2FP.PACK_AB R70, R118, R119 ;  /* 0x000000777646723e */ /* 0x004fe200000000ff */
[C---:B----4-:R-:W-:Y:S03]  /*7f30*/  HMMA.16816.F32 R60, R96.reuse, R76, R60 ;  /* 0x0000004c603c723c */ /* 0x050fe6000000183c */
[----:B------:R-:W-:Y:S01]  /*7f40*/  MUFU.EX2 R176, R176 ;  /* 0x000000b000b07308 */ /* 0x000fe20000000800 */
[----:B------:R-:W-:Y:S02]  /*7f50*/  FADD.FTZ R115, R115, R112 ;  /* 0x0000007073737221 */ /* 0x000fe40000010000 */
[----:B------:R-:W-:Y:S02]  /*7f60*/  FADD.FTZ R116, R116, R3 ;  /* 0x0000000374747221 */ /* 0x000fe40000010000 */
[----:B------:R-:W-:Y:S01]  /*7f70*/  HMMA.16816.F32 R64, R96, R78, R64 ;  /* 0x0000004e6040723c */ /* 0x000fe20000001840 */
[----:B------:R-:W1:Y:S03]  /*7f80*/  LDSM.16.MT88.4 R76, [R137+0x8800] ;  /* 0x00880000894c783b */ /* 0x000e660000004200 */
[----:B------:R-:W-:Y:S01]  /*7f90*/  FADD.FTZ R114, R114, R115 ;  /* 0x0000007372727221 */ /* 0x000fe20000010000 */
[----:B------:R-:W2:Y:S01]  /*7fa0*/  MUFU.EX2 R177, R177 ;  /* 0x000000b100b17308 */ /* 0x000ea20000000800 */
[----:B------:R-:W-:Y:S02]  /*7fb0*/  FADD.FTZ R117, R117, R116 ;  /* 0x0000007475757221 */ /* 0x000fe40000010000 */
[----:B------:R-:W-:Y:S01]  /*7fc0*/  FADD.FTZ R119, R119, R114 ;  /* 0x0000007277777221 */ /* 0x000fe20000010000 */
[----:B---3--:R-:W-:Y:S03]  /*7fd0*/  F2FP.PACK_AB R71, R121, R120 ;  /* 0x000000787947723e */ /* 0x008fe600000000ff */
[----:B------:R-:W-:Y:S03]  /*7fe0*/  FADD.FTZ R118, R118, R119 ;  /* 0x0000007776767221 */ /* 0x000fe60000010000 */
[----:B------:R-:W-:Y:S01]  /*7ff0*/  MUFU.EX2 R173, R173 ;  /* 0x000000ad00ad7308 */ /* 0x000fe20000000800 */
[C---:B-----5:R-:W-:Y:S08]  /*8000*/  HMMA.16816.F32 R4, R68.reuse, R72, R4 ;  /* 0x000000484404723c */ /* 0x060ff00000001804 */
[C---:B------:R-:W-:Y:S01]  /*8010*/  HMMA.16816.F32 R8, R68.reuse, R74, R8 ;  /* 0x0000004a4408723c */ /* 0x040fe20000001808 */
[----:B------:R-:W3:Y:S01]  /*8020*/  LDSM.16.MT88.4 R72, [R136+0x8800] ;  /* 0x008800008848783b */ /* 0x000ee20000004200 */
[----:B------:R-:W4:Y:S02]  /*8030*/  MUFU.EX2 R180, R180 ;  /* 0x000000b400b47308 */ /* 0x000f240000000800 */
[----:B--2---:R-:W-:Y:S04]  /*8040*/  F2FP.PACK_AB R104, R177, R176 ;  /* 0x000000b0b168723e */ /* 0x004fe800000000ff */
[C---:B------:R-:W-:Y:S04]  /*8050*/  HMMA.16816.F32 R12, R68.reuse, R80, R12 ;  /* 0x00000050440c723c */ /* 0x040fe8000000180c */
[----:B------:R-:W-:Y:S04]  /*8060*/  MUFU.EX2 R172, R172 ;  /* 0x000000ac00ac7308 */ /* 0x000fe80000000800 */
[C---:B------:R-:W-:Y:S01]  /*8070*/  HMMA.16816.F32 R16, R68.reuse, R82, R16 ;  /* 0x000000524410723c */ /* 0x040fe20000001810 */
[----:B------:R-:W2:Y:S05]  /*8080*/  LDSM.16.MT88.4 R80, [R140+0xa800] ;  /* 0x00a800008c50783b */ /* 0x000eaa0000004200 */
[----:B------:R-:W5:Y:S02]  /*8090*/  MUFU.EX2 R175, R107 ;  /* 0x0000006b00af7308 */ /* 0x000f640000000800 */
[C---:B-1----:R-:W-:Y:S04]  /*80a0*/  HMMA.16816.F32 R20, R68.reuse, R76, R20 ;  /* 0x0000004c4414723c */ /* 0x042fe80000001814 */
[----:B----4-:R-:W-:Y:S04]  /*80b0*/  F2FP.PACK_AB R105, R180, R173 ;  /* 0x000000adb469723e */ /* 0x010fe800000000ff */
[C---:B------:R-:W-:Y:S01]  /*80c0*/  HMMA.16816.F32 R24, R68.reuse, R78, R24 ;  /* 0x0000004e4418723c */ /* 0x040fe20000001818 */
[----:B------:R-:W1:Y:S01]  /*80d0*/  LDSM.16.MT88.4 R76, [R138+0xa800] ;  /* 0x00a800008a4c783b */ /* 0x000e620000004200 */
[----:B------:R-:W-:Y:S06]  /*80e0*/  MUFU.EX2 R102, R102 ;  /* 0x0000006600667308 */ /* 0x000fec0000000800 */
[C---:B---3--:R-:W-:Y:S04]  /*80f0*/  HMMA.16816.F32 R28, R68.reuse, R72, R28 ;  /* 0x00000048441c723c */ /* 0x048fe8000000181c */
[----:B------:R5:W3:Y:S04]  /*8100*/  MUFU.EX2 R101, R106 ;  /* 0x0000006a00657308 */ /* 0x000ae80000000800 */
[C---:B------:R-:W-:Y:S01]  /*8110*/  HMMA.16816.F32 R32, R68.reuse, R74, R32 ;  /* 0x0000004a4420723c */ /* 0x040fe20000001820 */
[----:B------:R-:W4:Y:S07]  /*8120*/  LDSM.16.MT88.4 R72, [R137+0xa800] ;  /* 0x00a800008948783b */ /* 0x000f2e0000004200 */
[C---:B--2---:R-:W-:Y:S08]  /*8130*/  HMMA.16816.F32 R36, R68.reuse, R80, R36 ;  /* 0x000000504424723c */ /* 0x044ff00000001824 */
[C---:B------:R-:W-:Y:S01]  /*8140*/  HMMA.16816.F32 R40, R68.reuse, R82, R40 ;  /* 0x000000524428723c */ /* 0x040fe20000001828 */
[----:B------:R-:W2:Y:S03]  /*8150*/  LDSM.16.MT88.4 R80, [R136+0xa800] ;  /* 0x00a800008850783b */ /* 0x000ea60000004200 */
[----:B-----5:R-:W-:Y:S02]  /*8160*/  F2FP.PACK_AB R106, R175, R172 ;  /* 0x000000acaf6a723e */ /* 0x020fe400000000ff */
[----:B---3--:R-:W-:Y:S02]  /*8170*/  F2FP.PACK_AB R107, R101, R102 ;  /* 0x00000066656b723e */ /* 0x008fe400000000ff */
[C---:B-1----:R-:W-:Y:S08]  /*8180*/  HMMA.16816.F32 R44, R68.reuse, R76, R44 ;  /* 0x0000004c442c723c */ /* 0x042ff0000000182c */
[C---:B------:R-:W-:Y:S01]  /*8190*/  HMMA.16816.F32 R48, R68.reuse, R78, R48 ;  /* 0x0000004e4430723c */ /* 0x040fe20000001830 */
[----:B------:R-:W-:Y:S07]  /*81a0*/  LDSM.16.MT88.4 R76, [R138+0x9000] ;  /* 0x009000008a4c783b */ /* 0x000fee0000004200 */
[C---:B----4-:R-:W-:Y:S08]  /*81b0*/  HMMA.16816.F32 R52, R68.reuse, R72, R52 ;  /* 0x000000484434723c */ /* 0x050ff00000001834 */
[C---:B------:R-:W-:Y:S01]  /*81c0*/  HMMA.16816.F32 R56, R68.reuse, R74, R56 ;  /* 0x0000004a4438723c */ /* 0x040fe20000001838 */
[----:B------:R-:W1:Y:S07]  /*81d0*/  LDSM.16.MT88.4 R72, [R140+0x9000] ;  /* 0x009000008c48783b */ /* 0x000e6e0000004200 */
[C---:B--2---:R-:W-:Y:S08]  /*81e0*/  HMMA.16816.F32 R60, R68.reuse, R80, R60 ;  /* 0x00000050443c723c */ /* 0x044ff0000000183c */
[----:B------:R-:W-:Y:S01]  /*81f0*/  HMMA.16816.F32 R64, R68, R82, R64 ;  /* 0x000000524440723c */ /* 0x000fe20000001840 */
[----:B------:R-:W2:Y:S06]  /*8200*/  LDSM.16.MT88.4 R80, [R137+0x9000] ;  /* 0x009000008950783b */ /* 0x000eac0000004200 */
[----:B------:R-:W-:Y:S01]  /*8210*/  F2FP.PACK_AB R68, R122, R125 ;  /* 0x0000007d7a44723e */ /* 0x000fe200000000ff */
[----:B------:R-:W-:Y:S01]  /*8220*/  FADD.FTZ R125, R125, R118 ;  /* 0x000000767d7d7221 */ /* 0x000fe20000010000 */
[----:B------:R-:W-:Y:S03]  /*8230*/  F2FP.PACK_AB R69, R124, R123 ;  /* 0x0000007b7c45723e */ /* 0x000fe600000000ff */
[----:B------:R-:W-:Y:S01]  /*8240*/  F2FP.PACK_AB R70, R127, R126 ;  /* 0x0000007e7f46723e */ /* 0x000fe200000000ff */
[----:B------:R-:W-:Y:S01]  /*8250*/  FADD.FTZ R125, R122, R125 ;  /* 0x0000007d7a7d7221 */ /* 0x000fe20000010000 */
[----:B------:R-:W-:Y:S03]  /*8260*/  F2FP.PACK_AB R71, R179, R178 ;  /* 0x000000b2b347723e */ /* 0x000fe600000000ff */
[----:B------:R-:W-:Y:S04]  /*8270*/  FADD.FTZ R126, R126, R125 ;  /* 0x0000007d7e7e7221 */ /* 0x000fe80000010000 */
[----:B------:R-:W-:Y:S01]  /*8280*/  FADD.FTZ R127, R127, R126 ;  /* 0x0000007e7f7f7221 */ /* 0x000fe20000010000 */
[C---:B-1----:R-:W-:Y:S03]  /*8290*/  HMMA.16816.F32 R4, R68.reuse, R72, R4 ;  /* 0x000000484404723c */ /* 0x042fe60000001804 */
[----:B------:R-:W-:Y:S04]  /*82a0*/  FADD.FTZ R176, R176, R127 ;  /* 0x0000007fb0b07221 */ /* 0x000fe80000010000 */
[----:B------:R-:W-:Y:S01]  /*82b0*/  FADD.FTZ R177, R177, R176 ;  /* 0x000000b0b1b17221 */ /* 0x000fe20000010000 */
[C---:B------:R-:W-:Y:S01]  /*82c0*/  HMMA.16816.F32 R8, R68.reuse, R74, R8 ;  /* 0x0000004a4408723c */ /* 0x040fe20000001808 */
[----:B------:R-:W1:Y:S03]  /*82d0*/  LDSM.16.MT88.4 R72, [R136+0x9000] ;  /* 0x009000008848783b */ /* 0x000e660000004200 */
[----:B------:R-:W-:Y:S04]  /*82e0*/  FADD.FTZ R172, R172, R177 ;  /* 0x000000b1acac7221 */ /* 0x000fe80000010000 */
[C---:B------:R-:W-:Y:S04]  /*82f0*/  HMMA.16816.F32 R12, R68.reuse, R76, R12 ;  /* 0x0000004c440c723c */ /* 0x040fe8000000180c */
[----:B------:R-:W-:Y:S04]  /*8300*/  FADD.FTZ R171, R175, R172 ;  /* 0x000000acafab7221 */ /* 0x000fe80000010000 */
[C---:B------:R-:W-:Y:S01]  /*8310*/  HMMA.16816.F32 R16, R68.reuse, R78, R16 ;  /* 0x0000004e4410723c */ /* 0x040fe20000001810 */
[----:B------:R-:W3:Y:S07]  /*8320*/  LDSM.16.MT88.4 R76, [R140+0xb000] ;  /* 0x00b000008c4c783b */ /* 0x000eee0000004200 */
[C---:B--2---:R-:W-:Y:S08]  /*8330*/  HMMA.16816.F32 R20, R68.reuse, R80, R20 ;  /* 0x000000504414723c */ /* 0x044ff00000001814 */
[C---:B------:R-:W-:Y:S01]  /*8340*/  HMMA.16816.F32 R24, R68.reuse, R82, R24 ;  /* 0x000000524418723c */ /* 0x040fe20000001818 */
[----:B------:R-:W-:Y:S07]  /*8350*/  LDSM.16.MT88.4 R80, [R137+0xb000] ;  /* 0x00b000008950783b */ /* 0x000fee0000004200 */
[C---:B-1----:R-:W-:Y:S08]  /*8360*/  HMMA.16816.F32 R28, R68.reuse, R72, R28 ;  /* 0x00000048441c723c */ /* 0x042ff0000000181c */
[C---:B------:R-:W-:Y:S01]  /*8370*/  HMMA.16816.F32 R32, R68.reuse, R74, R32 ;  /* 0x0000004a4420723c */ /* 0x040fe20000001820 */
[----:B------:R-:W1:Y:S07]  /*8380*/  LDSM.16.MT88.4 R72, [R138+0xb000] ;  /* 0x00b000008a48783b */ /* 0x000e6e0000004200 */
[C---:B---3--:R-:W-:Y:S08]  /*8390*/  HMMA.16816.F32 R36, R68.reuse, R76, R36 ;  /* 0x0000004c4424723c */ /* 0x048ff00000001824 */
[C---:B------:R-:W-:Y:S01]  /*83a0*/  HMMA.16816.F32 R40, R68.reuse, R78, R40 ;  /* 0x0000004e4428723c */ /* 0x040fe20000001828 */
[----:B------:R-:W2:Y:S07]  /*83b0*/  LDSM.16.MT88.4 R76, [R136+0xb000] ;  /* 0x00b00000884c783b */ /* 0x000eae0000004200 */
[C---:B-1----:R-:W-:Y:S08]  /*83c0*/  HMMA.16816.F32 R44, R68.reuse, R72, R44 ;  /* 0x00000048442c723c */ /* 0x042ff0000000182c */
[C---:B------:R-:W-:Y:S01]  /*83d0*/  HMMA.16816.F32 R48, R68.reuse, R74, R48 ;  /* 0x0000004a4430723c */ /* 0x040fe20000001830 */
[----:B------:R-:W1:Y:S07]  /*83e0*/  LDSM.16.MT88.4 R72, [R137+0x9800] ;  /* 0x009800008948783b */ /* 0x000e6e0000004200 */
[C---:B------:R-:W-:Y:S08]  /*83f0*/  HMMA.16816.F32 R52, R68.reuse, R80, R52 ;  /* 0x000000504434723c */ /* 0x040ff00000001834 */
[C---:B------:R-:W-:Y:S08]  /*8400*/  HMMA.16816.F32 R56, R68.reuse, R82, R56 ;  /* 0x000000524438723c */ /* 0x040ff00000001838 */
[C---:B--2---:R-:W-:Y:S08]  /*8410*/  HMMA.16816.F32 R60, R68.reuse, R76, R60 ;  /* 0x0000004c443c723c */ /* 0x044ff0000000183c */
[----:B------:R-:W-:Y:S01]  /*8420*/  HMMA.16816.F32 R64, R68, R78, R64 ;  /* 0x0000004e4440723c */ /* 0x000fe20000001840 */
[----:B------:R-:W2:Y:S07]  /*8430*/  LDSM.16.MT88.4 R68, [R136+0x9800] ;  /* 0x009800008844783b */ /* 0x000eae0000004200 */
[C---:B------:R-:W-:Y:S01]  /*8440*/  HMMA.16816.F32 R96, R104.reuse, R92, R4 ;  /* 0x0000005c6860723c */ /* 0x040fe20000001804 */
[----:B------:R-:W3:Y:S07]  /*8450*/  LDSM.16.MT88.4 R4, [R140+0xb800] ;  /* 0x00b800008c04783b */ /* 0x000eee0000004200 */
[C---:B------:R-:W-:Y:S01]  /*8460*/  HMMA.16816.F32 R92, R104.reuse, R94, R8 ;  /* 0x0000005e685c723c */ /* 0x040fe20000001808 */
[----:B------:R-:W4:Y:S07]  /*8470*/  LDSM.16.MT88.4 R8, [R138+0xb800] ;  /* 0x00b800008a08783b */ /* 0x000f2e0000004200 */
[C---:B------:R-:W-:Y:S01]  /*8480*/  HMMA.16816.F32 R88, R104.reuse, R84, R12 ;  /* 0x000000546858723c */ /* 0x040fe2000000180c */
[----:B------:R-:W5:Y:S07]  /*8490*/  LDSM.16.MT88.4 R12, [R137+0xb800] ;  /* 0x00b80000890c783b */ /* 0x000f6e0000004200 */
[C---:B------:R-:W-:Y:S08]  /*84a0*/  HMMA.16816.F32 R84, R104.reuse, R86, R16 ;  /* 0x000000566854723c */ /* 0x040ff00000001810 */
[C---:B-1----:R-:W-:Y:S08]  /*84b0*/  HMMA.16816.F32 R80, R104.reuse, R72, R20 ;  /* 0x000000486850723c */ /* 0x042ff00000001814 */
[C---:B------:R-:W-:Y:S08]  /*84c0*/  HMMA.16816.F32 R76, R104.reuse, R74, R24 ;  /* 0x0000004a684c723c */ /* 0x040ff00000001818 */
[C---:B--2---:R-:W-:Y:S08]  /*84d0*/  HMMA.16816.F32 R72, R104.reuse, R68, R28 ;  /* 0x000000446848723c */ /* 0x044ff0000000181c */
[C---:B------:R-:W-:Y:S08]  /*84e0*/  HMMA.16816.F32 R68, R104.reuse, R70, R32 ;  /* 0x000000466844723c */ /* 0x040ff00000001820 */
[C---:B---3--:R-:W-:Y:S08]  /*84f0*/  HMMA.16816.F32 R36, R104.reuse, R4, R36 ;  /* 0x000000046824723c */ /* 0x048ff00000001824 */
[C---:B------:R-:W-:Y:S01]  /*8500*/  HMMA.16816.F32 R40, R104.reuse, R6, R40 ;  /* 0x000000066828723c */ /* 0x040fe20000001828 */
[----:B------:R-:W1:Y:S07]  /*8510*/  LDSM.16.MT88.4 R4, [R136+0xb800] ;  /* 0x00b800008804783b */ /* 0x000e6e0000004200 */
[C---:B----4-:R-:W-:Y:S07]  /*8520*/  HMMA.16816.F32 R44, R104.reuse, R8, R44 ;  /* 0x00000008682c723c */ /* 0x050fee000000182c */
[----:B------:R-:W-:Y:S01]  /*8530*/  FADD.FTZ R8, R120, R117 ;  /* 0x0000007578087221 */ /* 0x000fe20000010000 */
[C---:B------:R-:W-:Y:S04]  /*8540*/  HMMA.16816.F32 R48, R104.reuse, R10, R48 ;  /* 0x0000000a6830723c */ /* 0x040fe80000001830 */
[----:B------:R-:W-:Y:S04]  /*8550*/  FADD.FTZ R8, R121, R8 ;  /* 0x0000000879087221 */ /* 0x000fe80000010000 */
[C---:B-----5:R-:W-:Y:S04]  /*8560*/  HMMA.16816.F32 R52, R104.reuse, R12, R52 ;  /* 0x0000000c6834723c */ /* 0x060fe80000001834 */
[----:B------:R-:W-:Y:S04]  /*8570*/  FADD.FTZ R3, R123, R8 ;  /* 0x000000087b037221 */ /* 0x000fe80000010000 */
[C---:B------:R-:W-:Y:S04]  /*8580*/  HMMA.16816.F32 R56, R104.reuse, R14, R56 ;  /* 0x0000000e6838723c */ /* 0x040fe80000001838 */
[----:B------:R-:W-:Y:S04]  /*8590*/  FADD.FTZ R3, R124, R3 ;  /* 0x000000037c037221 */ /* 0x000fe80000010000 */
[C---:B-1----:R-:W-:Y:S07]  /*85a0*/  HMMA.16816.F32 R60, R104.reuse, R4, R60 ;  /* 0x00000004683c723c */ /* 0x042fee000000183c */
[----:B------:R-:W-:Y:S01]  /*85b0*/  FADD.FTZ R4, R178, R3 ;  /* 0x00000003b2047221 */ /* 0x000fe20000010000 */
[----:B------:R-:W-:Y:S04]  /*85c0*/  HMMA.16816.F32 R64, R104, R6, R64 ;  /* 0x000000066840723c */ /* 0x000fe80000001840 */
[----:B------:R-:W-:Y:S01]  /*85d0*/  FADD.FTZ R4, R179, R4 ;  /* 0x00000004b3047221 */ /* 0x000fe20000010000 */
[----:B------:R-:W-:Y:S03]  /*85e0*/  MOV R3, R0 ;  /* 0x0000000000037202 */ /* 0x000fe60000000f00 */
[----:B------:R-:W-:Y:S04]  /*85f0*/  FADD.FTZ R173, R173, R4 ;  /* 0x00000004adad7221 */ /* 0x000fe80000010000 */
[----:B------:R-:W-:Y:S04]  /*8600*/  FADD.FTZ R173, R180, R173 ;  /* 0x000000adb4ad7221 */ /* 0x000fe80000010000 */
[----:B------:R-:W-:Y:S04]  /*8610*/  FADD.FTZ R102, R102, R173 ;  /* 0x000000ad66667221 */ /* 0x000fe80000010000 */
[----:B------:R-:W-:Y:S01]  /*8620*/  FADD.FTZ R170, R101, R102 ;  /* 0x0000006665aa7221 */ /* 0x000fe20000010000 */
[----:B------:R-:W-:-:S05]  /*8630*/  @P0 BRA `(.L_x_516) ;  /* 0xffffdf1000000947 */ /* 0x000fca000383ffff */
.L_x_515:
        /* <DEDUP_REMOVED lines=162> */
[----:B------:R-:W-:Y:S04]  /*9060*/  STS [R17+0x400], R86 ;  /* 0x0004005611007388 */ /* 0x000fe80000000800 */
[----:B------:R-:W-:Y:S02]  /*9070*/  STS [R19], R80 ;  /* 0x0000005013007388 */ /* 0x000fe40000000800 */
[----:B------:R-:W-:-:S02]  /*9080*/  @P1 IMAD.MOV.U32 R45, RZ, RZ, 0x1 ;  /* 0x00000001ff2d1424 */ /* 0x000fc400078e00ff */
[----:B------:R-:W-:Y:S04]  /*9090*/  STS [R19+0x400], R82 ;  /* 0x0004005213007388 */ /* 0x000fe80000000800 */
[----:B------:R-:W-:Y:S04]  /*90a0*/  STS [R21], R76 ;  /* 0x0000004c15007388 */ /* 0x000fe80000000800 */
[----:B------:R-:W-:Y:S04]  /*90b0*/  STS [R21+0x400], R78 ;  /* 0x0004004e15007388 */ /* 0x000fe80000000800 */
[----:B------:R-:W1:Y:S04]  /*90c0*/  S2R R10, SR_CTAID.Y ;  /* 0x00000000000a7919 */ /* 0x000e680000002600 */
[----:B------:R-:W-:Y:S04]  /*90d0*/  STS [R23], R72 ;  /* 0x0000004817007388 */ /* 0x000fe80000000800 */
[----:B------:R-:W-:Y:S04]  /*90e0*/  STS [R23+0x400], R74 ;  /* 0x0004004a17007388 */ /* 0x000fe80000000800 */
[----:B------:R-:W-:Y:S04]  /*90f0*/  STS [R25], R68 ;  /* 0x0000004419007388 */ /* 0x000fe80000000800 */
[----:B------:R-:W-:Y:S04]  /*9100*/  STS [R25+0x400], R70 ;  /* 0x0004004619007388 */ /* 0x000fe80000000800 */
[----:B------:R-:W-:Y:S04]  /*9110*/  STS [R13+0x2000], R36 ;  /* 0x002000240d007388 */ /* 0x000fe80000000800 */
[----:B------:R2:W-:Y:S01]  /*9120*/  STS [R13+0x2400], R38 ;  /* 0x002400260d007388 */ /* 0x0005e20000000800 */
[----:B-1----:R-:W-:-:S03]  /*9130*/  @!P3 IMAD R47, R10, c[0x0][0x214], RZ ;  /* 0x000085000a2fba24 */ /* 0x002fc600078e02ff */
[----:B------:R-:W-:Y:S02]  /*9140*/  STS [R11+0x2000], R40 ;  /* 0x002000280b007388 */ /* 0x000fe40000000800 */
[----:B------:R-:W-:Y:S02]  /*9150*/  @!P3 SEL R47, R47, R150, !P0 ;  /* 0x000000962f2fb207 */ /* 0x000fe40004000000 */
[----:B------:R1:W-:Y:S04]  /*9160*/  STS [R11+0x2400], R42 ;  /* 0x0024002a0b007388 */ /* 0x0003e80000000800 */
[----:B------:R-:W-:Y:S04]  /*9170*/  STS [R15+0x2000], R44 ;  /* 0x0020002c0f007388 */ /* 0x000fe80000000800 */
[----:B------:R3:W-:Y:S04]  /*9180*/  STS [R15+0x2400], R46 ;  /* 0x0024002e0f007388 */ /* 0x0007e80000000800 */
[----:B------:R4:W-:Y:S04]  /*9190*/  STS [R17+0x2000], R48 ;  /* 0x0020003011007388 */ /* 0x0009e80000000800 */
[----:B------:R5:W-:Y:S01]  /*91a0*/  STS [R17+0x2400], R50 ;  /* 0x0024003211007388 */ /* 0x000be20000000800 */
[----:B--2---:R-:W-:-:S03]  /*91b0*/  @P1 MOV R13, c[0x0][0x210] ;  /* 0x00008400000d1a02 */ /* 0x004fc60000000f00 */
[----:B------:R2:W-:Y:S04]  /*91c0*/  STS [R19+0x2000], R52 ;  /* 0x0020003413007388 */ /* 0x0005e80000000800 */
[----:B------:R2:W-:Y:S01]  /*91d0*/  STS [R19+0x2400], R54 ;  /* 0x0024003613007388 */ /* 0x0005e20000000800 */
[----:B-1----:R-:W-:-:S03]  /*91e0*/  @!P1 MOV R11, c[0x0][0x214] ;  /* 0x00008500000b9a02 */ /* 0x002fc60000000f00 */
[----:B------:R2:W-:Y:S04]  /*91f0*/  STS [R21+0x2000], R56 ;  /* 0x0020003815007388 */ /* 0x0005e80000000800 */
[----:B------:R2:W-:Y:S01]  /*9200*/  STS [R21+0x2400], R58 ;  /* 0x0024003a15007388 */ /* 0x0005e20000000800 */
[----:B---3--:R-:W-:Y:S01]  /*9210*/  @P1 IMAD R46, R13, c[0x0][0x214], RZ ;  /* 0x000085000d2e1a24 */ /* 0x008fe200078e02ff */
[----:B------:R-:W-:Y:S02]  /*9220*/  @!P0 SHF.R.S32.HI R13, RZ, 0x1f, R10 ;  /* 0x0000001fff0d8819 */ /* 0x000fe4000001140a */
[----:B------:R2:W-:Y:S01]  /*9230*/  STS [R23+0x2000], R60 ;  /* 0x0020003c17007388 */ /* 0x0005e20000000800 */
[----:B----4-:R-:W-:Y:S02]  /*9240*/  LOP3.LUT R48, R9, 0xffffffe0, RZ, 0xc0, !PT ;  /* 0xffffffe009307812 */ /* 0x010fe400078ec0ff */
[----:B------:R-:W-:Y:S01]  /*9250*/  @!P0 IMAD R13, R13, c[0x0][0x1e0], RZ ;  /* 0x000078000d0d8a24 */ /* 0x000fe200078e02ff */
[----:B------:R2:W-:Y:S01]  /*9260*/  STS [R23+0x2400], R62 ;  /* 0x0024003e17007388 */ /* 0x0005e20000000800 */
[----:B------:R-:W-:Y:S01]  /*9270*/  @!P1 SEL R46, R11, c[0x0][0x234], !P2 ;  /* 0x00008d000b2e9a07 */ /* 0x000fe20005000000 */
[----:B-----5:R-:W-:Y:S01]  /*9280*/  @!P0 IMAD.WIDE.U32 R50, R10, c[0x0][0x1e0], RZ ;  /* 0x000078000a328a25 */ /* 0x020fe200078e00ff */
[----:B------:R-:W-:Y:S01]  /*9290*/  IADD3 R48, -R48, R3, RZ ;  /* 0x0000000330307210 */ /* 0x000fe20007ffe1ff */
[----:B------:R2:W-:Y:S01]  /*92a0*/  STS [R25+0x2000], R64 ;  /* 0x0020004019007388 */ /* 0x0005e20000000800 */
[----:B------:R-:W-:Y:S01]  /*92b0*/  SHF.R.S32.HI R3, RZ, 0x1f, R8 ;  /* 0x0000001fff037819 */ /* 0x000fe20000011408 */
[----:B------:R-:W-:Y:S01]  /*92c0*/  @!P0 IMAD R9, R10, c[0x0][0x1e4], R13 ;  /* 0x000079000a098a24 */ /* 0x000fe200078e020d */
[----:B------:R-:W-:Y:S01]  /*92d0*/  @!P0 MOV R6, R50 ;  /* 0x0000003200068202 */ /* 0x000fe20000000f00 */
[----:B------:R2:W-:Y:S01]  /*92e0*/  STS [R25+0x2400], R66 ;  /* 0x0024004219007388 */ /* 0x0005e20000000800 */
[----:B------:R-:W-:Y:S01]  /*92f0*/  @!P1 IMAD R45, R46, c[0x0][0x1c0], RZ ;  /* 0x000070002e2d9a24 */ /* 0x000fe200078e02ff */
[----:B------:R-:W-:-:S02]  /*9300*/  LEA.HI R3, R3, R8, RZ, 0x2 ;  /* 0x0000000803037211 */ /* 0x000fc400078f10ff */
[----:B------:R-:W-:Y:S01]  /*9310*/  BAR.SYNC.DEFER_BLOCKING 0x0 ;  /* 0x0000000000007b1d */ /* 0x000fe20000010000 */
[----:B------:R-:W-:Y:S01]  /*9320*/  @!P0 IADD3 R7, R51, R9, RZ ;  /* 0x0000000933078210 */ /* 0x000fe20007ffe0ff */
[----:B------:R-:W-:Y:S01]  /*9330*/  IMAD R45, R10, R45, RZ ;  /* 0x0000002d0a2d7224 */ /* 0x000fe200078e02ff */
[----:B------:R-:W-:Y:S01]  /*9340*/  LOP3.LUT P0, RZ, R48, 0x3, RZ, 0xc0, !PT ;  /* 0x0000000330ff7812 */ /* 0x000fe2000780c0ff */
[----:B------:R-:W-:Y:S01]  /*9350*/  @P1 IMAD.MOV.U32 R9, RZ, RZ, c[0x0][0x210] ;  /* 0x00008400ff091624 */ /* 0x000fe200078e00ff */
[----:B------:R-:W-:Y:S01]  /*9360*/  @!P1 MOV R9, 0x1 ;  /* 0x0000000100099802 */ /* 0x000fe20000000f00 */
[----:B------:R-:W1:Y:S01]  /*9370*/  S2R R44, SR_CTAID.X ;  /* 0x00000000002c7919 */ /* 0x000e620000002500 */
[----:B------:R-:W-:Y:S01]  /*9380*/  SEL R45, R45, RZ, P3 ;  /* 0x000000ff2d2d7207 */ /* 0x000fe20001800000 */
[----:B------:R-:W-:Y:S01]  /*9390*/  CS2R R50, SRZ ;  /* 0x0000000000327805 */ /* 0x000fe2000001ff00 */
[----:B------:R-:W-:Y:S01]  /*93a0*/  LOP3.LUT R3, R3, 0xffffffc, RZ, 0xc0, !PT ;  /* 0x0ffffffc03037812 */ /* 0x000fe200078ec0ff */
[----:B------:R-:W3:Y:S01]  /*93b0*/  S2R R11, SR_CTAID.Z ;  /* 0x00000000000b7919 */ /* 0x000ee20000002700 */
[----:B------:R-:W-:-:S02]  /*93c0*/  @!P3 MOV R50, R47 ;  /* 0x0000002f0032b202 */ /* 0x000fc40000000f00 */
[----:B------:R-:W-:Y:S01]  /*93d0*/  @!P3 SHF.R.S32.HI R51, RZ, 0x1f, R47 ;  /* 0x0000001fff33b819 */ /* 0x000fe2000001142f */
[----:B------:R-:W-:Y:S01]  /*93e0*/  @P4 FMUL.FTZ R47, R4, 0.69314718246459960938 ;  /* 0x3f317218042f4820 */ /* 0x000fe20000410000 */
[----:B------:R-:W-:Y:S01]  /*93f0*/  IADD3 R8, R8, -R3, RZ ;  /* 0x8000000308087210 */ /* 0x000fe20007ffe0ff */
[----:B------:R-:W-:Y:S02]  /*9400*/  IMAD.MOV.U32 R3, RZ, RZ, 0x7f800000 ;  /* 0x7f800000ff037424 */ /* 0x000fe400078e00ff */
[----:B------:R-:W-:Y:S01]  /*9410*/  @P5 FFMA.FTZ R3, R2, c[0x0][0x238], R5 ;  /* 0x00008e0002035a23 */ /* 0x000fe20000010005 */
[----:B------:R-:W-:Y:S01]  /*9420*/  LEA R8, R8, R155, 0x4 ;  /* 0x0000009b08087211 */ /* 0x000fe200078e20ff */
[----:B------:R2:W4:Y:S04]  /*9430*/  LDS.128 R36, [R151] ;  /* 0x0000000097247984 */ /* 0x0005280000000c00 */
[----:B------:R2:W2:Y:S01]  /*9440*/  LDS.128 R32, [R151+0x800] ;  /* 0x0008000097207984 */ /* 0x0004a20000000c00 */
[----:B-1----:R-:W-:-:S03]  /*9450*/  IMAD R10, R44, R9, RZ ;  /* 0x000000092c0a7224 */ /* 0x002fc600078e02ff */
[----:B------:R1:W1:Y:S01]  /*9460*/  LDS.128 R28, [R151+0x1000] ;  /* 0x00100000971c7984 */ /* 0x0002620000000c00 */
[----:B---3--:R-:W-:Y:S01]  /*9470*/  IMAD R45, R11, R46, R45 ;  /* 0x0000002e0b2d7224 */ /* 0x008fe200078e022d */
        /* <DEDUP_REMOVED lines=29> */
.L_x_520:
[----:B------:R-:W-:Y:S05]  /*9650*/  BSYNC B0 ;  /* 0x0000000000007941 */ /* 0x000fea0003800000 */
.L_x_519:
[----:B---3--:R-:W3:Y:S01]  /*9660*/  S2R R3, SR_TID.X ;  /* 0x0000000000037919 */ /* 0x008ee20000002100 */
        /* <DEDUP_REMOVED lines=8> */
[----:B---3--:R-:W-:-:S04]  /*96f0*/  SHF.R.S32.HI R0, RZ, 0x1f, R3 ;  /* 0x0000001fff007819 */ /* 0x008fc80000011403 */
        /* <DEDUP_REMOVED lines=13> */
.L_x_522:
[----:B------:R-:W-:Y:S05]  /*97d0*/  BSYNC B0 ;  /* 0x0000000000007941 */ /* 0x000fea0003800000 */
.L_x_521:
[----:B------:R-:W-:Y:S01]  /*97e0*/  ISETP.GE.AND P0, PT, R156, R147, PT ;  /* 0x000000939c00720c */ /* 0x000fe20003f06270 */
[----:B------:R-:W-:-:S12]  /*97f0*/  BSSY B0, `(.L_x_523) ;  /* 0x000000e000007945 */ /* 0x000fd80003800000 */
[----:B------:R-:W-:Y:S05]  /*9800*/  @P0 BRA `(.L_x_524) ;  /* 0x000000c000000947 */ /* 0x000fea0003800000 */
[----:B---3--:R-:W-:Y:S01]  /*9810*/  IADD3 R2, P0, R164, 0x10, RZ ;  /* 0x00000010a4027810 */ /* 0x008fe20007f1e0ff */
        /* <DEDUP_REMOVED lines=9> */
[----:B--2---:R2:W-:Y:S04]  /*98b0*/  STG.E.128 [R2.64], R32 ;  /* 0x0000002002007986 */ /* 0x0045e8000c101d06 */
[----:B-1----:R2:W-:Y:S02]  /*98c0*/  STG.E.128 [R2.64+0x80], R16 ;  /* 0x0000801002007986 */ /* 0x0025e4000c101d06 */
.L_x_524:
[----:B------:R-:W-:Y:S05]  /*98d0*/  BSYNC B0 ;  /* 0x0000000000007941 */ /* 0x000fea0003800000 */
.L_x_523:
[----:B------:R-:W-:Y:S01]  /*98e0*/  ISETP.GE.AND P0, PT, R154, R147, PT ;  /* 0x000000939a00720c */ /* 0x000fe20003f06270 */
[----:B------:R-:W-:-:S12]  /*98f0*/  BSSY B0, `(.L_x_525) ;  /* 0x000000e000007945 */ /* 0x000fd80003800000 */
[----:B------:R-:W-:Y:S05]  /*9900*/  @P0 BRA `(.L_x_526) ;  /* 0x000000c000000947 */ /* 0x000fea0003800000 */
[----:B--23--:R-:W-:Y:S01]  /*9910*/  IADD3 R2, P0, R164, 0x20, RZ ;  /* 0x00000020a4027810 */ /* 0x00cfe20007f1e0ff */
        /* <DEDUP_REMOVED lines=11> */
.L_x_526:
[----:B------:R-:W-:Y:S05]  /*99d0*/  BSYNC B0 ;  /* 0x0000000000007941 */ /* 0x000fea0003800000 */
.L_x_525:
[----:B------:R-:W-:-:S13]  /*99e0*/  ISETP.GE.AND P0, PT, R152, R147, PT ;  /* 0x000000939800720c */ /* 0x000fda0003f06270 */
[----:B------:R-:W-:Y:S05]  /*99f0*/  @P0 EXIT ;  /* 0x000000000000094d */ /* 0x000fea0003800000 */
[----:B------:R-:W-:Y:S02]  /*9a00*/  IADD3 R0, P0, R164, 0x30, RZ ;  /* 0x00000030a4007810 */ /* 0x000fe40007f1e0ff */
[----:B------:R-:W-:Y:S02]  /*9a10*/  MOV R5, R7 ;  /* 0x0000000700057202 */ /* 0x000fe40000000f00 */
[----:B------:R-:W-:-:S03]  /*9a20*/  IADD3.X R164, RZ, R165, RZ, P0, !PT ;  /* 0x000000a5ffa47210 */ /* 0x000fc600007fe4ff */
[----:B------:R-:W-:-:S04]  /*9a30*/  IMAD.WIDE.U32 R4, R0, c[0x0][0x1e8], R4 ;  /* 0x00007a0000047a25 */ /* 0x000fc800078e0004 */
[----:B-123--:R-:W-:Y:S01]  /*9a40*/  IMAD R3, R164, c[0x0][0x1e8], RZ ;  /* 0x00007a00a4037a24 */ /* 0x00efe200078e02ff */
[----:B------:R-:W-:-:S03]  /*9a50*/  LEA R2, P0, R4, c[0x0][0x1d0], 0x1 ;  /* 0x0000740004027a11 */ /* 0x000fc600078008ff */
[----:B------:R-:W-:-:S05]  /*9a60*/  IMAD R3, R0, c[0x0][0x1ec], R3 ;  /* 0x00007b0000037a24 */ /* 0x000fca00078e0203 */
[----:B------:R-:W-:-:S04]  /*9a70*/  IADD3 R3, R5, R3, RZ ;  /* 0x0000000305037210 */ /* 0x000fc80007ffe0ff */
[----:B------:R-:W-:-:S05]  /*9a80*/  LEA.HI.X R3, R4, c[0x0][0x1d4], R3, 0x1, P0 ;  /* 0x0000750004037a11 */ /* 0x000fca00000f0c03 */
[----:B------:R-:W-:Y:S04]  /*9a90*/  STG.E.128 [R2.64], R24 ;  /* 0x0000001802007986 */ /* 0x000fe8000c101d06 */
[----:B------:R-:W-:Y:S01]  /*9aa0*/  STG.E.128 [R2.64+0x80], R40 ;  /* 0x0000802802007986 */ /* 0x000fe2000c101d06 */
[----:B------:R-:W-:Y:S05]  /*9ab0*/  EXIT ;  /* 0x000000000000794d */ /* 0x000fea0003800000 */
.L_x_508:
        /* <DEDUP_REMOVED lines=63> */
.L_x_528:
[----:B------:R-:W-:Y:S05]  /*9eb0*/  BSYNC B0 ;  /* 0x0000000000007941 */ /* 0x000fea0003800000 */
.L_x_527:
        /* <DEDUP_REMOVED lines=16> */
.L_x_530:
[----:B------:R-:W-:Y:S05]  /*9fc0*/  BSYNC B0 ;  /* 0x0000000000007941 */ /* 0x000fea0003800000 */
.L_x_529:
        /* <DEDUP_REMOVED lines=16> */
.L_x_532:
[----:B------:R-:W-:Y:S05]  /*a0d0*/  BSYNC B0 ;  /* 0x0000000000007941 */ /* 0x000fea0003800000 */
.L_x_531:
        /* <DEDUP_REMOVED lines=16> */
.L_x_534:
[----:B------:R-:W-:Y:S05]  /*a1e0*/  BSYNC B0 ;  /* 0x0000000000007941 */ /* 0x000fea0003800000 */
.L_x_533:
        /* <DEDUP_REMOVED lines=35> */
.L_x_535:
        /* <DEDUP_REMOVED lines=14> */
.L_x_1403:


//--------------------- .text._ZN5flash16flash_fwd_kernelI23Flash_fwd_kernel_traitsILi128ELi64ELi64ELi4ELb0ELb0EN7cutlass6half_tE19Flash_kernel_traitsILi128ELi64ELi64ELi4ES3_EELb0ELb1ELb0ELb0ELb0ELb0ELb0ELb0EEEvNS_16Flash_fwd_paramsE --------------------------
	.section	.text._ZN5flash16flash_fwd_kernelI23Flash_fwd_kernel_traitsILi128ELi64ELi64ELi4ELb0ELb0EN7cutlass6half_tE19Flash_kernel_traitsILi128ELi64ELi64ELi4ES3_EELb0ELb1ELb0ELb0ELb0ELb0ELb0ELb0EEEvNS_16Flash_fwd_paramsE,"ax",@progbits
	.sectioninfo	@"SHI_REGISTERS=190"
	.align	128
        .global         _ZN5flash16flash_fwd_kernelI23Flash_fwd_kernel_traitsILi128ELi64ELi64ELi4ELb0ELb0EN7cutlass6half_tE19Flash_kernel_traitsILi128ELi64ELi64ELi4ES3_EELb0ELb1ELb0ELb0ELb0ELb0ELb0ELb0EEEvNS_16Flash_fwd_paramsE
        .type           _ZN5flash16flash_fwd_kernelI23Flash_fwd_kernel_traitsILi128ELi64ELi64ELi4ELb0ELb0EN7cutlass6half_tE19Flash_kernel_traitsILi128ELi64ELi64ELi4ES3_EELb0ELb1ELb0ELb0ELb0ELb0ELb0ELb0EEEvNS_16Flash_fwd_paramsE,@function
        .size           _ZN5flash16flash_fwd_kernelI23Flash_fwd_kernel_traitsILi128ELi64ELi64ELi4ELb0ELb0EN7cutlass6half_tE19Flash_kernel_traitsILi128ELi64ELi64ELi4ES3_EELb0ELb1ELb0ELb0ELb0ELb0ELb0ELb0EEEvNS_16Flash_fwd_paramsE,(.L_x_1404 - _ZN5flash16flash_fwd_kernelI23Flash_fwd_kernel_traitsILi128ELi64ELi64ELi4ELb0ELb0EN7cutlass6half_tE19Flash_kernel_traitsILi128ELi64ELi64ELi4ES3_EELb0ELb1ELb0ELb0ELb0ELb0ELb0ELb0EEEvNS_16Flash_fwd_paramsE)
        .other          _ZN5flash16flash_fwd_kernelI23Flash_fwd_kernel_traitsILi128ELi64ELi64ELi4ELb0ELb0EN7cutlass6half_tE19Flash_kernel_traitsILi128ELi64ELi64ELi4ES3_EELb0ELb1ELb0ELb0ELb0ELb0ELb0ELb0EEEvNS_16Flash_fwd_paramsE,@"STO_CUDA_ENTRY STV_DEFAULT"
_ZN5flash16flash_fwd_kernelI23Flash_fwd_kernel_traitsILi128ELi64ELi64ELi4ELb0ELb0EN7cutlass6half_tE19Flash_kernel_traitsILi128ELi64ELi64ELi4ES3_EELb0ELb1ELb0ELb0ELb0ELb0ELb0ELb0EEEvNS_16Flash_fwd_paramsE:
.text._ZN5flash16flash_fwd_kernelI23Flash_fwd_kernel_traitsILi128ELi64ELi64ELi4ELb0ELb0EN7cutlass6half_tE19Flash_kernel_traitsILi128ELi64ELi64ELi4ES3_EELb0ELb1ELb0ELb0ELb0ELb0ELb0ELb0EEEvNS_16Flash_fwd_paramsE:
        /* <DEDUP_REMOVED lines=24> */
[----:B------:R-:W4:Y:S01]  /*0180*/  S2R R26, SR_CTAID.Z ;  /* 0x00000000001a7919 */ /* 0x000f220000002700 */
[----:B------:R-:W-:Y:S01]  /*0190*/  ISETP.NE.AND.EX P0, PT, RZ, c[0x0][0x24c], PT, P0 ;  /* 0x00009300ff007a0c */ /* 0x000fe20003f05300 */
[----:B--2---:R-:W-:Y:S02]  /*01a0*/  @P2 IMAD.IADD R157, R157, 0x1, -R152 ;  /* 0x000000019d9d2824 */ /* 0x004fe400078e0a98 */
[----:B------:R-:W-:-:S10]  /*01b0*/  @!P2 IMAD.MOV.U32 R157, RZ, RZ, c[0x0][0x214] ;  /* 0x00008500ff9da624 */ /* 0x000fd400078e00ff */
[----:B------:R-:W-:Y:S05]  /*01c0*/  @!P0 BRA `(.L_x_536) ;  /* 0x0000004000008947 */ /* 0x000fea0003800000 */
[----:B-1-34-:R-:W2:Y:S02]  /*01d0*/  @P3 LDG.E R2, [R6.64+0x4] ;  /* 0x0000040606023981 */ /* 0x01aea4000c1e1900 */
[----:B--2--5:R-:W-:-:S06]  /*01e0*/  @P3 IADD3 R2, R2, -R9, RZ ;  /* 0x8000000902023210 */ /* 0x024fcc0007ffe0ff */
[----:B------:R1:W5:Y:S01]  /*01f0*/  @!P3 LDG.E R2, [R6.64] ;  /* 0x000000060602b981 */ /* 0x000362000c1e1900 */
[----:B------:R-:W-:Y:S05]  /*0200*/  BRA `(.L_x_537) ;  /* 0x0000001000007947 */ /* 0x000fea0003800000 */
.L_x_536:
[----:B-1-34-:R-:W-:Y:S02]  /*0210*/  MOV R2, c[0x0][0x218] ;  /* 0x0000860000027a02 */ /* 0x01afe40000000f00 */
.L_x_537:
        /* <DEDUP_REMOVED lines=12> */
[----:B------:R-:W-:Y:S01]  /*02e0*/  IADD3 R3, -R157, 0x7f, R18 ;  /* 0x0000007f9d037810 */ /* 0x000fe20007ffe112 */
[----:B------:R-:W1:Y:S01]  /*02f0*/  S2R R92, SR_TID.X ;  /* 0x00000000005c7919 */ /* 0x000e620000002100 */
        /* <DEDUP_REMOVED lines=11> */
[----:B-1----:R-:W-:Y:S02]  /*03b0*/  ISETP.NE.AND P1, PT, R152, -0x1, PT ;  /* 0xffffffff9800780c */ /* 0x002fe40003f25270 */
        /* <DEDUP_REMOVED lines=23> */
.L_x_539:
[----:B------:R-:W-:Y:S01]  /*0530*/  IABS R5, c[0x0][0x1c8] ;  /* 0x0000720000057a13 */ /* 0x000fe20000000000 */
[----:B------:R-:W-:Y:S01]  /*0540*/  IMAD.MOV.U32 R12, RZ, RZ, RZ ;  /* 0x000000ffff0c7224 */ /* 0x000fe200078e00ff */
[----:B------:R-:W-:Y:S02]  /*0550*/  SHF.R.S32.HI R33, RZ, 0x1f, R26 ;  /* 0x0000001fff217819 */ /* 0x000fe4000001141a */
[----:B------:R-:W1:Y:S08]  /*0560*/  I2F.RP R6, R5 ;  /* 0x0000000500067306 */ /* 0x000e700000209400 */
[----:B-1----:R-:W1:Y:S02]  /*0570*/  MUFU.RCP R13, R6 ;  /* 0x00000006000d7308 */ /* 0x002e640000001000 */
[----:B-1----:R-:W-:-:S06]  /*0580*/  IADD3 R13, R13, 0xffffffe, RZ ;  /* 0x0ffffffe0d0d7810 */ /* 0x002fcc0007ffe0ff */
[----:B------:R-:W1:Y:S02]  /*0590*/  F2I.FTZ.U32.TRUNC.NTZ R13, R13 ;  /* 0x0000000d000d7305 */ /* 0x000e64000021f000 */
[----:B-1----:R-:W-:-:S04]  /*05a0*/  IMAD.MOV R2, RZ, RZ, -R13 ;  /* 0x000000ffff027224 */ /* 0x002fc800078e0a0d */
[----:B------:R-:W-:Y:S01]  /*05b0*/  IMAD R3, R2, R5, RZ ;  /* 0x0000000502037224 */ /* 0x000fe200078e02ff */
[----:B------:R-:W-:-:S03]  /*05c0*/  IABS R2, R26 ;  /* 0x0000001a00027213 */ /* 0x000fc60000000000 */
[----:B------:R-:W-:-:S04]  /*05d0*/  IMAD.HI.U32 R12, R13, R3, R12 ;  /* 0x000000030d0c7227 */ /* 0x000fc800078e000c */
[----:B------:R-:W-:-:S04]  /*05e0*/  IMAD.MOV.U32 R3, RZ, RZ, R2 ;  /* 0x000000ffff037224 */ /* 0x000fc800078e0002 */
[----:B------:R-:W-:-:S04]  /*05f0*/  IMAD.HI.U32 R102, R12, R3, RZ ;  /* 0x000000030c667227 */ /* 0x000fc800078e00ff */
[----:B------:R-:W-:-:S04]  /*0600*/  IMAD.MOV R2, RZ, RZ, -R102 ;  /* 0x000000ffff027224 */ /* 0x000fc800078e0a66 */
[----:B------:R-:W-:Y:S02]  /*0610*/  IMAD R2, R5, R2, R3 ;  /* 0x0000000205027224 */ /* 0x000fe400078e0203 */
[----:B------:R-:W-:-:S03]  /*0620*/  @P0 IMAD.IADD R3, R4, 0x1, R9 ;  /* 0x0000000104030824 */ /* 0x000fc600078e0209 */
[----:B------:R-:W-:Y:S01]  /*0630*/  ISETP.GT.U32.AND P2, PT, R5, R2, PT ;  /* 0x000000020500720c */ /* 0x000fe20003f44070 */
[----:B------:R-:W-:-:S04]  /*0640*/  @P0 IMAD.WIDE.U32 R8, R3, c[0x0][0x1a0], RZ ;  /* 0x0000680003080a25 */ /* 0x000fc800078e00ff */
[----:B------:R-:W-:-:S08]  /*0650*/  @P0 IMAD R3, R3, c[0x0][0x1a4], R9 ;  /* 0x0000690003030a24 */ /* 0x000fd000078e0209 */
[-C--:B------:R-:W-:Y:S02]  /*0660*/  @!P2 IADD3 R2, R2, -R5.reuse, RZ ;  /* 0x800000050202a210 */ /* 0x080fe40007ffe0ff */
[----:B------:R-:W-:Y:S02]  /*0670*/  @!P2 IADD3 R102, R102, 0x1, RZ ;  /* 0x000000016666a810 */ /* 0x000fe40007ffe0ff */
[----:B------:R-:W-:Y:S02]  /*0680*/  ISETP.GE.U32.AND P3, PT, R2, R5, PT ;  /* 0x000000050200720c */ /* 0x000fe40003f66070 */
[----:B------:R-:W-:Y:S02]  /*0690*/  LOP3.LUT R2, R26, c[0x0][0x1c8], RZ, 0x3c, !PT ;  /* 0x000072001a027a12 */ /* 0x000fe400078e3cff */
[----:B------:R-:W-:Y:S02]  /*06a0*/  ISETP.NE.AND P2, PT, RZ, c[0x0][0x1c8], PT ;  /* 0x00007200ff007a0c */ /* 0x000fe40003f45270 */
[----:B------:R-:W-:-:S02]  /*06b0*/  ISETP.GE.AND P1, PT, R2, RZ, PT ;  /* 0x000000ff0200720c */ /* 0x000fc40003f26270 */
[----:B------:R-:W-:-:S05]  /*06c0*/  @P0 MOV R2, R8 ;  /* 0x0000000800020202 */ /* 0x000fca0000000f00 */
[----:B------:R-:W-:-:S06]  /*06d0*/  @P3 IADD3 R102, R102, 0x1, RZ ;  /* 0x0000000166663810 */ /* 0x000fcc0007ffe0ff */
        /* <DEDUP_REMOVED lines=13> */
.L_x_540:
[----:B------:R-:W-:Y:S01]  /*07b0*/  SHF.R.S32.HI R5, RZ, 0x1f, R92 ;  /* 0x0000001fff057819 */ /* 0x000fe2000001145c */
[----:B------:R-:W-:Y:S01]  /*07c0*/  IMAD R33, R33, c[0x0][0x1a8], RZ ;  /* 0x00006a0021217a24 */ /* 0x000fe200078e02ff */
[----:B------:R-:W-:Y:S01]  /*07d0*/  SHF.R.S32.HI R129, RZ, 0x1f, R102 ;  /* 0x0000001fff817819 */ /* 0x000fe20000011466 */
[----:B------:R-:W-:Y:S01]  /*07e0*/  IMAD.MOV.U32 R8, RZ, RZ, 0x10 ;  /* 0x00000010ff087424 */ /* 0x000fe200078e00ff */
[CC--:B------:R-:W-:Y:S01]  /*07f0*/  LEA.HI R9, R5.reuse, R92.reuse, RZ, 0x3 ;  /* 0x0000005c05097211 */ /* 0x0c0fe200078f18ff */
[----:B------:R-:W-:Y:S01]  /*0800*/  IMAD R33, R26, c[0x0][0x1ac], R33 ;  /* 0x00006b001a217a24 */ /* 0x000fe200078e0221 */
[-C--:B------:R-:W-:Y:S01]  /*0810*/  LEA.HI R15, R5, R92.reuse, RZ, 0x4 ;  /* 0x0000005c050f7211 */ /* 0x080fe200078f20ff */
[C---:B------:R-:W-:Y:S01]  /*0820*/  IMAD R163, R129.reuse, c[0x0][0x1b0], RZ ;  /* 0x00006c0081a37a24 */ /* 0x040fe200078e02ff */
[----:B------:R-:W-:Y:S01]  /*0830*/  SHF.R.S32.HI R24, RZ, 0x3, R9 ;  /* 0x00000003ff187819 */ /* 0x000fe20000011409 */
[----:B------:R-:W-:Y:S01]  /*0840*/  IMAD R129, R129, c[0x0][0x1b8], RZ ;  /* 0x00006e0081817a24 */ /* 0x000fe200078e02ff */
[----:B------:R-:W-:Y:S01]  /*0850*/  LOP3.LUT R9, R9, 0xfffffff8, RZ, 0xc0, !PT ;  /* 0xfffffff809097812 */ /* 0x000fe200078ec0ff */
[----:B------:R-:W-:Y:S01]  /*0860*/  IMAD R163, R102, c[0x0][0x1b4], R163 ;  /* 0x00006d0066a37a24 */ /* 0x000fe200078e02a3 */
[----:B------:R-:W-:Y:S01]  /*0870*/  LOP3.LUT R19, R15, 0xfffffff0, RZ, 0xc0, !PT ;  /* 0xfffffff00f137812 */ /* 0x000fe200078ec0ff */
[----:B------:R-:W-:Y:S01]  /*0880*/  IMAD.SHL.U32 R155, R24, 0x40, RZ ;  /* 0x00000040189b7824 */ /* 0x000fe200078e00ff */
[-C--:B------:R-:W-:Y:S01]  /*0890*/  LEA.HI R0, R5, R92.reuse, RZ, 0x6 ;  /* 0x0000005c05007211 */ /* 0x080fe200078f30ff */
[C---:B------:R-:W-:Y:S01]  /*08a0*/  IMAD.IADD R9, R92.reuse, 0x1, -R9 ;  /* 0x000000015c097824 */ /* 0x040fe200078e0a09 */
[----:B------:R-:W-:Y:S01]  /*08b0*/  SHF.R.S32.HI R25, RZ, 0x1f, R24 ;  /* 0x0000001fff197819 */ /* 0x000fe20000011418 */
[----:B------:R-:W-:Y:S01]  /*08c0*/  IMAD.IADD R19, R92, 0x1, -R19 ;  /* 0x000000015c137824 */ /* 0x000fe200078e0a13 */
[----:B------:R-:W-:Y:S01]  /*08d0*/  LOP3.LUT R155, R155, 0x1c0, RZ, 0xc0, !PT ;  /* 0x000001c09b9b7812 */ /* 0x000fe200078ec0ff */
[----:B------:R-:W-:Y:S01]  /*08e0*/  IMAD.SHL.U32 R164, R9, 0x8, RZ ;  /* 0x0000000809a47824 */ /* 0x000fe200078e00ff */
[----:B------:R-:W-:Y:S01]  /*08f0*/  LEA.HI R16, R5, R92, RZ, 0x5 ;  /* 0x0000005c05107211 */ /* 0x000fe200078f28ff */
[----:B------:R-:W-:Y:S01]  /*0900*/  IMAD.SHL.U32 R0, R0, 0x8, RZ ;  /* 0x0000000800007824 */ /* 0x000fe200078e00ff */
[----:B------:R-:W-:Y:S01]  /*0910*/  SHF.R.S32.HI R6, RZ, 0x1f, R19 ;  /* 0x0000001fff067819 */ /* 0x000fe20000011413 */
[----:B------:R-:W-:Y:S01]  /*0920*/  IMAD.IADD R5, R157, 0x1, -R18 ;  /* 0x000000019d057824 */ /* 0x000fe200078e0a12 */
[----:B------:R-:W-:Y:S01]  /*0930*/  LOP3.LUT R4, R155, 0x38, R164, 0xf8, !PT ;  /* 0x000000389b047812 */ /* 0x000fe200078ef8a4 */
[----:B------:R-:W-:Y:S01]  /*0940*/  IMAD R129, R102, c[0x0][0x1bc], R129 ;  /* 0x00006f0066817a24 */ /* 0x000fe200078e0281 */
[----:B------:R-:W-:Y:S01]  /*0950*/  SHF.R.U32.HI R155, RZ, 0x3, R155 ;  /* 0x00000003ff9b7819 */ /* 0x000fe2000001169b */
[----:B------:R-:W-:Y:S01]  /*0960*/  BSSY B0, `(.L_x_541) ;  /* 0x000003b000007945 */ /* 0x000fe20003800000 */
[----:B------:R-:W-:Y:S01]  /*0970*/  LEA.HI R13, R6, R19, RZ, 0x3 ;  /* 0x00000013060d7211 */ /* 0x000fe200078f18ff */
[----:B------:R-:W-:Y:S01]  /*0980*/  IMAD.WIDE R166, R167, 0x40, R24 ;  /* 0x00000040a7a67825 */ /* 0x000fe200078e0218 */
[----:B------:R-:W-:-:S02]  /*0990*/  LOP3.LUT R155, R4, R155, RZ, 0x3c, !PT ;  /* 0x0000009b049b7212 */ /* 0x000fc400078e3cff */
[----:B------:R-:W-:Y:S02]  /*09a0*/  LOP3.LUT R4, R13, 0xfffffff8, RZ, 0xc0, !PT ;  /* 0xfffffff80d047812 */ /* 0x000fe400078ec0ff */
[C---:B------:R-:W-:Y:S02]  /*09b0*/  IADD3 R28, P0, R164.reuse, R28, RZ ;  /* 0x0000001ca41c7210 */ /* 0x040fe40007f1e0ff */
[----:B------:R-:W-:Y:S01]  /*09c0*/  SHF.R.S32.HI R165, RZ, 0x1f, R164 ;  /* 0x0000001fffa57819 */ /* 0x000fe200000114a4 */
[----:B------:R-:W-:Y:S01]  /*09d0*/  IMAD.IADD R4, R19, 0x1, -R4 ;  /* 0x0000000113047824 */ /* 0x000fe200078e0a04 */
[----:B------:R-:W-:Y:S01]  /*09e0*/  LOP3.LUT R155, R155, 0xfffffe00, R0, 0xf8, !PT ;  /* 0xfffffe009b9b7812 */ /* 0x000fe200078ef800 */
[----:B------:R-:W-:Y:S01]  /*09f0*/  IMAD R19, R25, c[0x0][0x198], RZ ;  /* 0x0000660019137a24 */ /* 0x000fe200078e02ff */
[----:B------:R-:W-:Y:S01]  /*0a00*/  IADD3 R156, R164, 0x40, RZ ;  /* 0x00000040a49c7810 */ /* 0x000fe20007ffe0ff */
[----:B------:R-:W-:Y:S02]  /*0a10*/  IMAD.X R29, R165, 0x1, R17, P0 ;  /* 0x00000001a51d7824 */ /* 0x000fe400000e0611 */
[----:B------:R-:W-:-:S04]  /*0a20*/  IMAD.WIDE.U32 R22, R24, c[0x0][0x198], R164 ;  /* 0x0000660018167a25 */ /* 0x000fc800078e00a4 */
[----:B------:R-:W-:Y:S01]  /*0a30*/  IMAD R17, R25, c[0x0][0x1a0], RZ ;  /* 0x0000680019117a24 */ /* 0x000fe200078e02ff */
[----:B------:R-:W-:Y:S01]  /*0a40*/  IADD3 R158, P1, R158, R22, RZ ;  /* 0x000000169e9e7210 */ /* 0x000fe20007f3e0ff */
[----:B------:R-:W-:-:S04]  /*0a50*/  IMAD.WIDE.U32 R20, R24, c[0x0][0x1a0], R164 ;  /* 0x0000680018147a25 */ /* 0x000fc800078e00a4 */
[----:B------:R-:W-:Y:S01]  /*0a60*/  IMAD R6, R24, c[0x0][0x19c], R19 ;  /* 0x0000670018067a24 */ /* 0x000fe200078e0213 */
[----:B------:R-:W-:Y:S01]  /*0a70*/  IADD3 R2, P0, R2, R20, RZ ;  /* 0x0000001402027210 */ /* 0x000fe20007f1e0ff */
[----:B------:R-:W-:Y:S02]  /*0a80*/  IMAD R0, R24, c[0x0][0x1a4], R17 ;  /* 0x0000690018007a24 */ /* 0x000fe400078e0211 */
[----:B------:R-:W-:Y:S01]  /*0a90*/  IMAD.WIDE.U32 R26, R26, c[0x0][0x1a8], R28 ;  /* 0x00006a001a1a7a25 */ /* 0x000fe200078e001c */
[----:B------:R-:W-:Y:S02]  /*0aa0*/  IADD3.X R159, R7, R23, R6, P1, !PT ;  /* 0x00000017079f7210 */ /* 0x000fe40000ffe406 */
[----:B------:R-:W-:Y:S01]  /*0ab0*/  IADD3.X R3, R3, R21, R0, P0, !PT ;  /* 0x0000001503037210 */ /* 0x000fe200007fe400 */
[----:B------:R-:W-:Y:S01]  /*0ac0*/  IMAD.SHL.U32 R155, R155, 0x2, RZ ;  /* 0x000000029b9b7824 */ /* 0x000fe200078e00ff */
[----:B------:R-:W-:Y:S01]  /*0ad0*/  R2P PR, R4, 0x6 ;  /* 0x0000000604007804 */ /* 0x000fe20000000000 */
[----:B------:R-:W-:Y:S01]  /*0ae0*/  IMAD.WIDE.U32 R158, R102, c[0x0][0x1b0], R158 ;  /* 0x00006c00669e7a25 */ /* 0x000fe200078e009e */
[----:B------:R-:W-:-:S02]  /*0af0*/  ISETP.GE.AND P0, PT, R24, R5, PT ;  /* 0x000000051800720c */ /* 0x000fc40003f06270 */
[----:B------:R-:W-:Y:S01]  /*0b00*/  LOP3.LUT R21, R16, 0xffffffe0, RZ, 0xc0, !PT ;  /* 0xffffffe010157812 */ /* 0x000fe200078ec0ff */
[----:B------:R-:W-:Y:S01]  /*0b10*/  IMAD.WIDE.U32 R102, R102, c[0x0][0x1b8], R2 ;  /* 0x00006e0066667a25 */ /* 0x000fe200078e0002 */
[----:B------:R-:W-:Y:S02]  /*0b20*/  SHF.R.S32.HI R16, RZ, 0x5, R16 ;  /* 0x00000005ff107819 */ /* 0x000fe40000011410 */
[----:B------:R-:W-:Y:S01]  /*0b30*/  SEL R2, R8, 0xfffffff0, !P1 ;  /* 0xfffffff008027807 */ /* 0x000fe20004800000 */
[----:B------:R-:W-:Y:S02]  /*0b40*/  IMAD.MOV.U32 R3, RZ, RZ, 0x20 ;  /* 0x00000020ff037424 */ /* 0x000fe400078e00ff */
[----:B------:R-:W-:Y:S02]  /*0b50*/  IMAD.IADD R21, R92, 0x1, -R21 ;  /* 0x000000015c157824 */ /* 0x000fe400078e0a15 */
[----:B------:R-:W-:Y:S01]  /*0b60*/  IMAD.IADD R33, R27, 0x1, R33 ;  /* 0x000000011b217824 */ /* 0x000fe200078e0221 */
[----:B------:R-:W-:Y:S01]  /*0b70*/  SEL R0, R3, 0xffffffe0, !P2 ;  /* 0xffffffe003007807 */ /* 0x000fe20005000000 */
[----:B------:R-:W-:-:S02]  /*0b80*/  IMAD.IADD R163, R159, 0x1, R163 ;  /* 0x000000019fa37824 */ /* 0x000fc400078e02a3 */
[----:B------:R-:W-:Y:S01]  /*0b90*/  IMAD.IADD R129, R103, 0x1, R129 ;  /* 0x0000000167817824 */ /* 0x000fe200078e0281 */
[----:B------:R-:W-:Y:S05]  /*0ba0*/  @P0 BRA `(.L_x_542) ;  /* 0x0000016000000947 */ /* 0x000fea0003800000 */
[----:B------:R-:W-:Y:S01]  /*0bb0*/  ISETP.GE.AND P2, PT, R164, c[0x0][0x220], PT ;  /* 0x00008800a4007a0c */ /* 0x000fe20003f46270 */
[----:B------:R-:W-:Y:S01]  /*0bc0*/  IMAD R7, R167, c[0x0][0x190], RZ ;  /* 0x00006400a7077a24 */ /* 0x000fe200078e02ff */
[----:B------:R-:W-:Y:S01]  /*0bd0*/  ISETP.GE.AND P1, PT, R156, c[0x0][0x220], PT ;  /* 0x000088009c007a0c */ /* 0x000fe20003f26270 */
[----:B------:R-:W-:Y:S02]  /*0be0*/  IMAD.MOV.U32 R32, RZ, RZ, R26 ;  /* 0x000000ffff207224 */ /* 0x000fe400078e001a */
        /* <DEDUP_REMOVED lines=18> */
.L_x_542:
[----:B------:R-:W-:Y:S05]  /*0d10*/  BSYNC B0 ;  /* 0x0000000000007941 */ /* 0x000fea0003800000 */
.L_x_541:
[----:B------:R-:W-:Y:S01]  /*0d20*/  IADD3 R14, R24, 0x10, RZ ;  /* 0x00000010180e7810 */ /* 0x000fe20007ffe0ff */
[----:B------:R-:W-:Y:S03]  /*0d30*/  BSSY B0, `(.L_x_543) ;  /* 0x000001c000007945 */ /* 0x000fe60003800000 */
[----:B------:R-:W-:-:S13]  /*0d40*/  ISETP.GE.AND P0, PT, R14, R5, PT ;  /* 0x000000050e00720c */ /* 0x000fda0003f06270 */
[----:B------:R-:W-:Y:S05]  /*0d50*/  @P0 BRA `(.L_x_544) ;  /* 0x0000019000000947 */ /* 0x000fea0003800000 */
[----:B------:R-:W-:Y:S01]  /*0d60*/  IADD3 R7, P0, R166, 0x10, RZ ;  /* 0x00000010a6077810 */ /* 0x000fe20007f1e0ff */
[----:B------:R-:W-:Y:S01]  /*0d70*/  IMAD.MOV.U32 R22, RZ, RZ, R26 ;  /* 0x000000ffff167224 */ /* 0x000fe200078e001a */
[----:B------:R-:W-:Y:S02]  /*0d80*/  ISETP.GE.AND P1, PT, R164, c[0x0][0x220], PT ;  /* 0x00008800a4007a0c */ /* 0x000fe40003f26270 */
[----:B------:R-:W-:Y:S01]  /*0d90*/  MOV R23, R33 ;  /* 0x0000002100177202 */ /* 0x000fe20000000f00 */
[----:B------:R-:W-:Y:S01]  /*0da0*/  IMAD.X R6, RZ, RZ, R167, P0 ;  /* 0x000000ffff067224 */ /* 0x000fe200000e06a7 */
[----:B------:R-:W-:-:S03]  /*0db0*/  ISETP.GE.AND P0, PT, R156, c[0x0][0x220], PT ;  /* 0x000088009c007a0c */ /* 0x000fc60003f06270 */
[----:B------:R-:W-:Y:S02]  /*0dc0*/  IMAD R6, R6, c[0x0][0x190], RZ ;  /* 0x0000640006067a24 */ /* 0x000fe400078e02ff */
[----:B------:R-:W-:-:S04]  /*0dd0*/  IMAD.WIDE.U32 R22, R7, c[0x0][0x190], R22 ;  /* 0x0000640007167a25 */ /* 0x000fc800078e0016 */
[----:B------:R-:W-:Y:S01]  /*0de0*/  IMAD R6, R7, c[0x0][0x194], R6 ;  /* 0x0000650007067a24 */ /* 0x000fe200078e0206 */
[----:B-1----:R-:W-:Y:S01]  /*0df0*/  @!P1 LEA R28, P2, R22, c[0x0][0x160], 0x1 ;  /* 0x00005800161c9a11 */ /* 0x002fe200078408ff */
        /* <DEDUP_REMOVED lines=15> */
.L_x_544:
[----:B------:R-:W-:Y:S05]  /*0ef0*/  BSYNC B0 ;  /* 0x0000000000007941 */ /* 0x000fea0003800000 */
.L_x_543:
        /* <DEDUP_REMOVED lines=29> */
.L_x_546:
[----:B------:R-:W-:Y:S05]  /*10d0*/  BSYNC B0 ;  /* 0x0000000000007941 */ /* 0x000fea0003800000 */
.L_x_545:
[----:B------:R-:W-:Y:S01]  /*10e0*/  IADD3 R10, R24, 0x30, RZ ;  /* 0x00000030180a7810 */ /* 0x000fe20007ffe0ff */
[----:B------:R-:W-:Y:S01]  /*10f0*/  IMAD.MOV.U32 R22, RZ, RZ, c[0x0][0x198] ;  /* 0x00006600ff167624 */ /* 0x000fe200078e00ff */
[----:B------:R-:W-:Y:S01]  /*1100*/  BSSY B0, `(.L_x_547) ;  /* 0x000001e000007945 */ /* 0x000fe20003800000 */
[----:B------:R-:W-:Y:S01]  /*1110*/  IMAD.MOV.U32 R17, RZ, RZ, 0x6 ;  /* 0x00000006ff117424 */ /* 0x000fe200078e00ff */
[----:B------:R-:W-:Y:S01]  /*1120*/  ISETP.GE.AND P0, PT, R10, R5, PT ;  /* 0x000000050a00720c */ /* 0x000fe20003f06270 */
[----:B-1----:R-:W-:-:S03]  /*1130*/  IMAD.SHL.U32 R29, R22, 0x40, RZ ;  /* 0x00000040161d7824 */ /* 0x002fc600078e00ff */
[----:B------:R-:W-:-:S09]  /*1140*/  SHF.L.U64.HI R7, R22, R17, c[0x0][0x19c] ;  /* 0x0000670016077619 */ /* 0x000fd20000010211 */
        /* <DEDUP_REMOVED lines=25> */
.L_x_548:
[----:B------:R-:W-:Y:S05]  /*12e0*/  BSYNC B0 ;  /* 0x0000000000007941 */ /* 0x000fea0003800000 */
.L_x_547:
[----:B------:R-:W-:Y:S01]  /*12f0*/  IADD3 R28, R101, -0x1, RZ ;  /* 0xffffffff651c7810 */ /* 0x000fe20007ffe0ff */
[----:B------:R-:W-:Y:S01]  /*1300*/  BSSY B0, `(.L_x_549) ;  /* 0x000001b000007945 */ /* 0x000fe20003800000 */
[----:B------:R-:W-:Y:S02]  /*1310*/  MOV R162, R158 ;  /* 0x0000009e00a27202 */ /* 0x000fe40000000f00 */
[----:B------:R-:W-:Y:S01]  /*1320*/  SHF.R.S32.HI R20, RZ, 0x1f, R28 ;  /* 0x0000001fff147819 */ /* 0x000fe2000001141c */
[C---:B------:R-:W-:Y:S02]  /*1330*/  IMAD R5, R28.reuse, -0x40, R30 ;  /* 0xffffffc01c057824 */ /* 0x040fe400078e021e */
[----:B-1----:R-:W-:Y:S02]  /*1340*/  IMAD R33, R7, R28, RZ ;  /* 0x0000001c07217224 */ /* 0x002fe400078e02ff */
[----:B------:R-:W-:Y:S01]  /*1350*/  IMAD.WIDE.U32 R26, R28, R29, R162 ;  /* 0x0000001d1c1a7225 */ /* 0x000fe200078e00a2 */
[----:B------:R-:W-:-:S03]  /*1360*/  ISETP.GE.AND P0, PT, R24, R5, PT ;  /* 0x000000051800720c */ /* 0x000fc60003f06270 */
[----:B------:R-:W-:-:S05]  /*1370*/  IMAD R33, R20, R29, R33 ;  /* 0x0000001d14217224 */ /* 0x000fca00078e0221 */
[----:B------:R-:W-:-:S05]  /*1380*/  IADD3 R33, R27, R33, RZ ;  /* 0x000000211b217210 */ /* 0x000fca0007ffe0ff */
        /* <DEDUP_REMOVED lines=18> */
.L_x_550:
[----:B------:R-:W-:Y:S05]  /*14b0*/  BSYNC B0 ;  /* 0x0000000000007941 */ /* 0x000fea0003800000 */
.L_x_549:
[----:B------:R-:W-:Y:S01]  /*14c0*/  ISETP.GE.AND P0, PT, R14, R5, PT ;  /* 0x000000050e00720c */ /* 0x000fe20003f06270 */
[----:B------:R-:W-:Y:S01]  /*14d0*/  BSSY B0, `(.L_x_551) ;  /* 0x0000017000007945 */ /* 0x000fe20003800000 */
[C---:B------:R-:W-:Y:S01]  /*14e0*/  SHF.L.U64.HI R148, R22.reuse, R11, c[0x0][0x19c] ;  /* 0x0000670016947619 */ /* 0x040fe2000001020b */
[----:B------:R-:W-:-:S10]  /*14f0*/  IMAD.SHL.U32 R149, R22, 0x10, RZ ;  /* 0x0000001016957824 */ /* 0x000fd400078e00ff */
[----:B------:R-:W-:Y:S05]  /*1500*/  @P0 BRA `(.L_x_552) ;  /* 0x0000013000000947 */ /* 0x000fea0003800000 */
[----:B------:R-:W-:Y:S02]  /*1510*/  ISETP.GE.AND P1, PT, R164, c[0x0][0x220], PT ;  /* 0x00008800a4007a0c */ /* 0x000fe40003f26270 */
[----:B------:R-:W-:Y:S02]  /*1520*/  IADD3 R19, P2, R149, R26, RZ ;  /* 0x0000001a95137210 */ /* 0x000fe40007f5e0ff */
[----:B------:R-:W-:-:S03]  /*1530*/  ISETP.GE.AND P0, PT, R156, c[0x0][0x220], PT ;  /* 0x000088009c007a0c */ /* 0x000fc60003f06270 */
[----:B------:R-:W-:-:S06]  /*1540*/  IMAD.X R6, R148, 0x1, R33, P2 ;  /* 0x0000000194067824 */ /* 0x000fcc00010e0621 */
        /* <DEDUP_REMOVED lines=15> */
.L_x_552:
[----:B------:R-:W-:Y:S05]  /*1640*/  BSYNC B0 ;  /* 0x0000000000007941 */ /* 0x000fea0003800000 */
.L_x_551:
[----:B------:R-:W-:Y:S01]  /*1650*/  ISETP.GE.AND P0, PT, R12, R5, PT ;  /* 0x000000050c00720c */ /* 0x000fe20003f06270 */
[----:B------:R-:W-:-:S12]  /*1660*/  BSSY B0, `(.L_x_553) ;  /* 0x0000016000007945 */ /* 0x000fd80003800000 */
[----:B------:R-:W-:Y:S05]  /*1670*/  @P0 BRA `(.L_x_554) ;  /* 0x0000014000000947 */ /* 0x000fea0003800000 */
[----:B------:R-:W-:Y:S01]  /*1680*/  ISETP.GE.AND P1, PT, R164, c[0x0][0x220], PT ;  /* 0x00008800a4007a0c */ /* 0x000fe20003f26270 */
[----:B------:R-:W-:Y:S01]  /*1690*/  IMAD.MOV.U32 R23, RZ, RZ, c[0x0][0x19c] ;  /* 0x00006700ff177624 */ /* 0x000fe200078e00ff */
[----:B------:R-:W-:Y:S02]  /*16a0*/  LEA R19, P2, R22, R26, 0x5 ;  /* 0x0000001a16137211 */ /* 0x000fe400078428ff */
[----:B------:R-:W-:Y:S02]  /*16b0*/  ISETP.GE.AND P0, PT, R156, c[0x0][0x220], PT ;  /* 0x000088009c007a0c */ /* 0x000fe40003f06270 */
[----:B------:R-:W-:-:S07]  /*16c0*/  LEA.HI.X R6, R22, R33, R23, 0x5, P2 ;  /* 0x0000002116067211 */ /* 0x000fce00010f2c17 */
        /* <DEDUP_REMOVED lines=15> */
.L_x_554:
[----:B------:R-:W-:Y:S05]  /*17c0*/  BSYNC B0 ;  /* 0x0000000000007941 */ /* 0x000fea0003800000 */
.L_x_553:
[----:B------:R-:W-:Y:S01]  /*17d0*/  ISETP.GE.AND P0, PT, R10, R5, PT ;  /* 0x000000050a00720c */ /* 0x000fe20003f06270 */
[----:B------:R-:W-:Y:S01]  /*17e0*/  IMAD.MOV.U32 R6, RZ, RZ, c[0x0][0x1a0] ;  /* 0x00006800ff067624 */ /* 0x000fe200078e00ff */
[----:B------:R-:W-:Y:S03]  /*17f0*/  BSSY B0, `(.L_x_555) ;  /* 0x000001a000007945 */ /* 0x000fe60003800000 */
[C---:B------:R-:W-:Y:S01]  /*1800*/  IMAD.SHL.U32 R151, R6.reuse, 0x40, RZ ;  /* 0x0000004006977824 */ /* 0x040fe200078e00ff */
[----:B------:R-:W-:-:S07]  /*1810*/  SHF.L.U64.HI R150, R6, R17, c[0x0][0x1a4] ;  /* 0x0000690006967619 */ /* 0x000fce0000010211 */
[----:B------:R-:W-:Y:S05]  /*1820*/  @P0 BRA `(.L_x_556) ;  /* 0x0000016000000947 */ /* 0x000fea0003800000 */
[----:B------:R-:W-:Y:S01]  /*1830*/  ISETP.GE.AND P1, PT, R164, c[0x0][0x220], PT ;  /* 0x00008800a4007a0c */ /* 0x000fe20003f26270 */
[----:B------:R-:W-:Y:S01]  /*1840*/  IMAD.MOV.U32 R32, RZ, RZ, R26 ;  /* 0x000000ffff207224 */ /* 0x000fe200078e001a */
[----:B------:R-:W-:Y:S01]  /*1850*/  ULDC UR4, c[0x0][0x19c] ;  /* 0x0000670000047ab9 */ /* 0x000fe20000000800 */
[----:B------:R-:W-:Y:S01]  /*1860*/  ISETP.GE.AND P0, PT, R156, c[0x0][0x220], PT ;  /* 0x000088009c007a0c */ /* 0x000fe20003f06270 */
[----:B------:R-:W-:Y:S01]  /*1870*/  UIMAD UR4, UR4, 0x30, URZ ;  /* 0x00000030040478a4 */ /* 0x000fe2000f8e023f */
[----:B------:R-:W-:-:S05]  /*1880*/  IMAD.WIDE.U32 R32, R22, 0x30, R32 ;  /* 0x0000003016207825 */ /* 0x000fca00078e0020 */
[----:B------:R-:W-:-:S03]  /*1890*/  IADD3 R17, R33, UR4, RZ ;  /* 0x0000000421117c10 */ /* 0x000fc6000fffe0ff */
        /* <DEDUP_REMOVED lines=9> */
[----:B--2---:R-:W-:-:S04]  /*1930*/  LEA R22, P0, R32, c[0x0][0x168], 0x1 ;  /* 0x00005a0020167a11 */ /* 0x004fc800078008ff */
[----:B------:R-:W-:-:S05]  /*1940*/  LEA.HI.X R23, R32, c[0x0][0x16c], R17, 0x1, P0 ;  /* 0x00005b0020177a11 */ /* 0x000fca00000f0c11 */
[----:B------:R-:W-:Y:S01]  /*1950*/  @!PT LDS RZ, [RZ] ;  /* 0x00000000fffff984 */ /* 0x000fe20000000800 */
[----:B------:R-:W-:Y:S01]  /*1960*/  @!PT LDS RZ, [RZ] ;  /* 0x00000000fffff984 */ /* 0x000fe20000000800 */
[----:B------:R-:W-:Y:S01]  /*1970*/  @!PT LDS RZ, [RZ] ;  /* 0x00000000fffff984 */ /* 0x000fe20000000800 */
[----:B------:R2:W-:Y:S04]  /*1980*/  LDGSTS.E.BYPASS.LTC128B.128 [R155+0x7800], [R22.64+0x80] ;  /* 0x07800080169b7fae */ /* 0x0005e8000b901d46 */
.L_x_556:
[----:B------:R-:W-:Y:S05]  /*1990*/  BSYNC B0 ;  /* 0x0000000000007941 */ /* 0x000fea0003800000 */
.L_x_555:
[----:B------:R-:W0:Y:S01]  /*19a0*/  LDGDEPBAR ;  /* 0x00000000000079af */ /* 0x000e220000000000 */
[----:B--2---:R-:W-:Y:S01]  /*19b0*/  SHF.R.S32.HI R22, RZ, 0x4, R15 ;  /* 0x00000004ff167819 */ /* 0x004fe2000001140f */
[----:B------:R-:W-:Y:S01]  /*19c0*/  IMAD.SHL.U32 R146, R9, 0x40, RZ ;  /* 0x0000004009927824 */ /* 0x000fe200078e00ff */
[----:B------:R-:W-:Y:S01]  /*19d0*/  ISETP.GE.AND P0, PT, R24, R5, PT ;  /* 0x000000051800720c */ /* 0x000fe20003f06270 */
[----:B------:R-:W-:Y:S01]  /*19e0*/  IMAD.SHL.U32 R4, R4, 0x40, RZ ;  /* 0x0000004004047824 */ /* 0x000fe200078e00ff */
[----:B------:R-:W-:Y:S01]  /*19f0*/  LEA.HI R17, R15, R22, RZ, 0x1 ;  /* 0x000000160f117211 */ /* 0x000fe200078f08ff */
[----:B------:R-:W-:Y:S01]  /*1a00*/  IMAD.SHL.U32 R19, R24, 0x8, RZ ;  /* 0x0000000818137824 */ /* 0x000fe200078e00ff */
[----:B------:R-:W-:Y:S01]  /*1a10*/  SHF.R.S32.HI R154, RZ, 0x1f, R21 ;  /* 0x0000001fff9a7819 */ /* 0x000fe20000011415 */
[----:B------:R-:W-:Y:S01]  /*1a20*/  IMAD.SHL.U32 R13, R13, 0x40, RZ ;  /* 0x000000400d0d7824 */ /* 0x000fe200078e00ff */
[----:B------:R-:W-:Y:S01]  /*1a30*/  LOP3.LUT R17, R17, 0xfffffffe, RZ, 0xc0, !PT ;  /* 0xfffffffe11117812 */ /* 0x000fe200078ec0ff */
[----:B------:R-:W-:Y:S01]  /*1a40*/  IMAD R31, R16, 0x10, R18 ;  /* 0x00000010101f7824 */ /* 0x000fe200078e0212 */
[----:B------:R-:W-:Y:S01]  /*1a50*/  LOP3.LUT R146, R146, 0x1c0, RZ, 0xc0, !PT ;  /* 0x000001c092927812 */ /* 0x000fe200078ec0ff */
[----:B------:R-:W-:Y:S01]  /*1a60*/  IMAD.MOV.U32 R128, RZ, RZ, R102 ;  /* 0x000000ffff807224 */ /* 0x000fe200078e0066 */
[----:B------:R-:W-:Y:S01]  /*1a70*/  LOP3.LUT R4, R4, 0x1c0, RZ, 0xc0, !PT ;  /* 0x000001c004047812 */ /* 0x000fe200078ec0ff */
[----:B------:R-:W-:Y:S01]  /*1a80*/  IMAD.IADD R17, R22, 0x1, -R17 ;  /* 0x0000000116117824 */ /* 0x000fe200078e0a11 */
[----:B------:R-:W-:Y:S01]  /*1a90*/  SHF.R.S32.HI R153, RZ, 0x1f, R16 ;  /* 0x0000001fff997819 */ /* 0x000fe20000011410 */
[----:B------:R-:W-:Y:S01]  /*1aa0*/  IMAD.SHL.U32 R92, R92, 0x2, RZ ;  /* 0x000000025c5c7824 */ /* 0x000fe200078e00ff */
[----:B------:R-:W-:Y:S01]  /*1ab0*/  LEA.HI R154, R154, R21, RZ, 0x2 ;  /* 0x000000159a9a7211 */ /* 0x000fe200078f10ff */
[----:B------:R-:W-:Y:S01]  /*1ac0*/  IMAD.SHL.U32 R15, R17, 0x8, RZ ;  /* 0x00000008110f7824 */ /* 0x000fe200078e00ff */
[----:B------:R-:W-:Y:S01]  /*1ad0*/  LOP3.LUT R19, R146, 0x8, R19, 0xf8, !PT ;  /* 0x0000000892137812 */ /* 0x000fe200078ef813 */
[----:B------:R-:W-:Y:S01]  /*1ae0*/  BSSY B0, `(.L_x_557) ;  /* 0x000002e000007945 */ /* 0x000fe20003800000 */
[----:B------:R-:W-:-:S02]  /*1af0*/  SHF.R.U32.HI R146, RZ, 0x3, R146 ;  /* 0x00000003ff927819 */ /* 0x000fc40000011692 */
[----:B------:R-:W-:Y:S01]  /*1b00*/  LOP3.LUT R15, R4, 0x8, R15, 0xf8, !PT ;  /* 0x00000008040f7812 */ /* 0x000fe200078ef80f */
[----:B------:R-:W-:-:S04]  /*1b10*/  DEPBAR.LE SB0, 0x0 ;  /* 0x000080000000791a */ /* 0x000fc80000000000 */
[----:B------:R-:W-:Y:S01]  /*1b20*/  BAR.SYNC.DEFER_BLOCKING 0x0 ;  /* 0x0000000000007b1d */ /* 0x000fe20000010000 */
[----:B------:R-:W-:Y:S02]  /*1b30*/  LEA.HI R153, R153, R16, RZ, 0x2 ;  /* 0x0000001099997211 */ /* 0x000fe400078f10ff */
[----:B------:R-:W-:Y:S02]  /*1b40*/  SHF.R.U32.HI R4, RZ, 0x3, R4 ;  /* 0x00000003ff047819 */ /* 0x000fe40000011604 */
[----:B------:R-:W-:Y:S02]  /*1b50*/  LOP3.LUT R13, R13, 0xfffffe00, RZ, 0xc0, !PT ;  /* 0xfffffe000d0d7812 */ /* 0x000fe400078ec0ff */
[----:B------:R-:W-:Y:S02]  /*1b60*/  SHF.R.S32.HI R154, RZ, 0x2, R154 ;  /* 0x00000002ff9a7819 */ /* 0x000fe4000001149a */
[----:B------:R-:W-:Y:S01]  /*1b70*/  LOP3.LUT R146, R19, R146, RZ, 0x3c, !PT ;  /* 0x0000009213927212 */ /* 0x000fe200078e3cff */
[----:B------:R-:W-:Y:S01]  /*1b80*/  IMAD R19, R150, R28, RZ ;  /* 0x0000001c96137224 */ /* 0x000fe200078e02ff */
[----:B------:R-:W-:Y:S01]  /*1b90*/  LOP3.LUT R153, R153, 0xfffffffc, RZ, 0xc0, !PT ;  /* 0xfffffffc99997812 */ /* 0x000fe200078ec0ff */
[C---:B------:R-:W-:Y:S01]  /*1ba0*/  IMAD R147, R16.reuse, 0x400, R13 ;  /* 0x0000040010937824 */ /* 0x040fe200078e020d */
[----:B------:R-:W-:Y:S01]  /*1bb0*/  LOP3.LUT R4, R15, R4, RZ, 0x3c, !PT ;  /* 0x000000040f047212 */ /* 0x000fe200078e3cff */
[----:B------:R-:W-:Y:S01]  /*1bc0*/  IMAD R146, R17, 0x200, R146 ;  /* 0x0000020011927824 */ /* 0x000fe200078e0292 */
[----:B------:R-:W-:Y:S01]  /*1bd0*/  IADD3 R31, R31, 0x1, R154 ;  /* 0x000000011f1f7810 */ /* 0x000fe20007ffe09a */
[----:B------:R-:W-:Y:S01]  /*1be0*/  IMAD.IADD R153, R16, 0x1, -R153 ;  /* 0x0000000110997824 */ /* 0x000fe200078e0a99 */
[----:B------:R-:W-:Y:S01]  /*1bf0*/  LOP3.LUT R92, R92, 0x6, RZ, 0xc0, !PT ;  /* 0x000000065c5c7812 */ /* 0x000fe200078ec0ff */
[----:B------:R-:W-:Y:S01]  /*1c00*/  IMAD R19, R20, R151, R19 ;  /* 0x0000009714137224 */ /* 0x000fe200078e0213 */
[----:B------:R-:W-:Y:S01]  /*1c10*/  IADD3 R31, R30, R31, -R157 ;  /* 0x0000001f1e1f7210 */ /* 0x000fe20007ffe89d */
[----:B------:R-:W-:-:S03]  /*1c20*/  IMAD.WIDE.U32 R16, R28, R151, R128 ;  /* 0x000000971c107225 */ /* 0x000fc600078e0080 */
[----:B------:R-:W-:Y:S01]  /*1c30*/  IADD3 R31, R31, c[0x0][0x2e8], RZ ;  /* 0x0000ba001f1f7a10 */ /* 0x000fe20007ffe0ff */
[----:B------:R2:W-:Y:S01]  /*1c40*/  @P0 STS.128 [R155+0x8000], RZ ;  /* 0x008000ff9b000388 */ /* 0x0005e20000000c00 */
[C---:B------:R-:W-:Y:S01]  /*1c50*/  IMAD.IADD R147, R4.reuse, 0x1, R147 ;  /* 0x0000000104937824 */ /* 0x040fe200078e0293 */
[----:B------:R-:W-:Y:S01]  /*1c60*/  LOP3.LUT R4, R4, R13, RZ, 0xfc, !PT ;  /* 0x0000000d04047212 */ /* 0x000fe200078efcff */
[----:B------:R-:W-:Y:S01]  /*1c70*/  IMAD.IADD R19, R17, 0x1, R19 ;  /* 0x0000000111137824 */ /* 0x000fe200078e0213 */
[----:B------:R2:W-:Y:S01]  /*1c80*/  @P0 STS.128 [R155+0xa000], RZ ;  /* 0x00a000ff9b000388 */ /* 0x0005e20000000c00 */
[----:B------:R-:W-:Y:S01]  /*1c90*/  IMAD.SHL.U32 R147, R147, 0x2, RZ ;  /* 0x0000000293937824 */ /* 0x000fe200078e00ff */
        /* <DEDUP_REMOVED lines=18> */
.L_x_558:
[----:B------:R-:W-:Y:S05]  /*1dc0*/  BSYNC B0 ;  /* 0x0000000000007941 */ /* 0x000fea0003800000 */
.L_x_557:
[----:B------:R-:W-:Y:S01]  /*1dd0*/  ISETP.GE.AND P0, PT, R14, R5, PT ;  /* 0x000000050e00720c */ /* 0x000fe20003f06270 */
[----:B------:R-:W-:Y:S01]  /*1de0*/  BSSY B0, `(.L_x_559) ;  /* 0x0000019000007945 */ /* 0x000fe20003800000 */
[C---:B------:R-:W-:Y:S01]  /*1df0*/  SHF.L.U64.HI R160, R6.reuse, R11, c[0x0][0x1a4] ;  /* 0x0000690006a07619 */ /* 0x040fe2000001020b */
[----:B------:R-:W-:-:S10]  /*1e00*/  IMAD.SHL.U32 R161, R6, 0x10, RZ ;  /* 0x0000001006a17824 */ /* 0x000fd400078e00ff */
[----:B------:R4:W-:Y:S04]  /*1e10*/  @P0 STS.128 [R155+0x8800], RZ ;  /* 0x008800ff9b000388 */ /* 0x0009e80000000c00 */
[----:B------:R4:W-:Y:S01]  /*1e20*/  @P0 STS.128 [R155+0xa800], RZ ;  /* 0x00a800ff9b000388 */ /* 0x0009e20000000c00 */
[----:B------:R-:W-:Y:S05]  /*1e30*/  @P0 BRA `(.L_x_560) ;  /* 0x0000013000000947 */ /* 0x000fea0003800000 */
[----:B------:R-:W-:Y:S02]  /*1e40*/  ISETP.GE.AND P1, PT, R164, c[0x0][0x220], PT ;  /* 0x00008800a4007a0c */ /* 0x000fe40003f26270 */
[----:B------:R-:W-:Y:S02]  /*1e50*/  IADD3 R14, P2, R161, R16, RZ ;  /* 0x00000010a10e7210 */ /* 0x000fe40007f5e0ff */
[----:B------:R-:W-:-:S03]  /*1e60*/  ISETP.GE.AND P0, PT, R156, c[0x0][0x220], PT ;  /* 0x000088009c007a0c */ /* 0x000fc60003f06270 */
[----:B------:R-:W-:-:S06]  /*1e70*/  IMAD.X R11, R160, 0x1, R19, P2 ;  /* 0x00000001a00b7824 */ /* 0x000fcc00010e0613 */
[C---:B---3--:R-:W-:Y:S01]  /*1e80*/  @!P1 LEA R20, P2, R14.reuse, c[0x0][0x170], 0x1 ;  /* 0x00005c000e149a11 */ /* 0x048fe200078408ff */
        /* <DEDUP_REMOVED lines=14> */
.L_x_560:
[----:B------:R-:W-:Y:S05]  /*1f70*/  BSYNC B0 ;  /* 0x0000000000007941 */ /* 0x000fea0003800000 */
.L_x_559:
[----:B------:R-:W-:Y:S01]  /*1f80*/  ISETP.GE.AND P0, PT, R12, R5, PT ;  /* 0x000000050c00720c */ /* 0x000fe20003f06270 */
[----:B------:R-:W-:-:S12]  /*1f90*/  BSSY B0, `(.L_x_561) ;  /* 0x0000018000007945 */ /* 0x000fd80003800000 */
[----:B------:R1:W-:Y:S04]  /*1fa0*/  @P0 STS.128 [R155+0x9000], RZ ;  /* 0x009000ff9b000388 */ /* 0x0003e80000000c00 */
[----:B------:R1:W-:Y:S01]  /*1fb0*/  @P0 STS.128 [R155+0xb000], RZ ;  /* 0x00b000ff9b000388 */ /* 0x0003e20000000c00 */
[----:B------:R-:W-:Y:S05]  /*1fc0*/  @P0 BRA `(.L_x_562) ;  /* 0x0000014000000947 */ /* 0x000fea0003800000 */
[----:B------:R-:W-:Y:S01]  /*1fd0*/  ISETP.GE.AND P1, PT, R164, c[0x0][0x220], PT ;  /* 0x00008800a4007a0c */ /* 0x000fe20003f26270 */
[----:B------:R-:W-:Y:S01]  /*1fe0*/  IMAD.MOV.U32 R11, RZ, RZ, c[0x0][0x1a4] ;  /* 0x00006900ff0b7624 */ /* 0x000fe200078e00ff */
[----:B------:R-:W-:Y:S02]  /*1ff0*/  LEA R12, P2, R6, R16, 0x5 ;  /* 0x00000010060c7211 */ /* 0x000fe400078428ff */
[----:B------:R-:W-:Y:S02]  /*2000*/  ISETP.GE.AND P0, PT, R156, c[0x0][0x220], PT ;  /* 0x000088009c007a0c */ /* 0x000fe40003f06270 */
[----:B------:R-:W-:-:S07]  /*2010*/  LEA.HI.X R11, R6, R19, R11, 0x5, P2 ;  /* 0x00000013060b7211 */ /* 0x000fce00010f2c0b */
        /* <DEDUP_REMOVED lines=15> */
.L_x_562:
[----:B------:R-:W-:Y:S05]  /*2110*/  BSYNC B0 ;  /* 0x0000000000007941 */ /* 0x000fea0003800000 */
.L_x_561:
[----:B------:R-:W-:Y:S01]  /*2120*/  ISETP.GE.AND P0, PT, R10, R5, PT ;  /* 0x000000050a00720c */ /* 0x000fe20003f06270 */
[----:B------:R-:W-:Y:S03]  /*2130*/  BSSY B0, `(.L_x_563) ;  /* 0x000001d000007945 */ /* 0x000fe60003800000 */
[----:B------:R-:W-:-:S05]  /*2140*/  R2P PR, R9, 0x6 ;  /* 0x0000000609007804 */ /* 0x000fca0000000000 */
[----:B------:R-:W-:Y:S02]  /*2150*/  SEL R5, R8, 0xfffffff0, !P1 ;  /* 0xfffffff008057807 */ /* 0x000fe40004800000 */
[----:B------:R-:W-:Y:S02]  /*2160*/  SEL R3, R3, 0xffffffe0, !P2 ;  /* 0xffffffe003037807 */ /* 0x000fe40005000000 */
[----:B------:R1:W-:Y:S04]  /*2170*/  @P0 STS.128 [R155+0x9800], RZ ;  /* 0x009800ff9b000388 */ /* 0x0003e80000000c00 */
[----:B------:R1:W-:Y:S01]  /*2180*/  @P0 STS.128 [R155+0xb800], RZ ;  /* 0x00b800ff9b000388 */ /* 0x0003e20000000c00 */
        /* <DEDUP_REMOVED lines=23> */
.L_x_564:
[----:B------:R-:W-:Y:S05]  /*2300*/  BSYNC B0 ;  /* 0x0000000000007941 */ /* 0x000fea0003800000 */
.L_x_563:
[----:B------:R-:W-:Y:S01]  /*2310*/  IMAD.SHL.U32 R146, R146, 0x2, RZ ;  /* 0x0000000292927824 */ /* 0x000fe200078e00ff */
[----:B------:R-:W-:Y:S01]  /*2320*/  LDSM.16.M88.4 R16, [R147] ;  /* 0x000000009310783b */ /* 0x000fe20000000200 */
[--C-:B------:R-:W-:Y:S01]  /*2330*/  IMAD R145, R2, 0x2, R147.reuse ;  /* 0x0000000202917824 */ /* 0x100fe200078e0293 */
[----:B------:R-:W-:Y:S01]  /*2340*/  IMNMX R131, R31, R30, PT ;  /* 0x0000001e1f837217 */ /* 0x000fe20003800200 */
[--C-:B------:R-:W-:Y:S01]  /*2350*/  IMAD R93, R5, 0x2, R146.reuse ;  /* 0x00000002055d7824 */ /* 0x100fe200078e0292 */
[----:B------:R-:W5:Y:S01]  /*2360*/  LDSM.16.M88.4 R44, [R146+0x4000] ;  /* 0x00400000922c783b */ /* 0x000f620000000200 */
[----:B------:R-:W-:Y:S01]  /*2370*/  IMAD R143, R0, 0x2, R147 ;  /* 0x00000002008f7824 */ /* 0x000fe200078e0293 */
[----:B------:R-:W-:Y:S01]  /*2380*/  IADD3 R6, R146, 0x4000, RZ ;  /* 0x0000400092067810 */ /* 0x000fe20007ffe0ff */
[----:B------:R-:W-:Y:S01]  /*2390*/  IMAD R139, R3, 0x2, R146 ;  /* 0x00000002038b7824 */ /* 0x000fe200078e0292 */
[----:B------:R-:W1:Y:S01]  /*23a0*/  LDSM.16.M88.4 R36, [R146+0x4800] ;  /* 0x004800009224783b */ /* 0x000e620000000200 */
[----:B------:R-:W-:-:S02]  /*23b0*/  IMAD R142, R0, 0x2, R145 ;  /* 0x00000002008e7824 */ /* 0x000fc400078e0291 */
[----:B------:R-:W-:Y:S01]  /*23c0*/  IMAD R144, R5, 0x2, R6 ;  /* 0x0000000205907824 */ /* 0x000fe200078e0206 */
[----:B------:R-:W2:Y:S01]  /*23d0*/  LDSM.16.M88.4 R24, [R146+0x5000] ;  /* 0x005000009218783b */ /* 0x000ea20000000200 */
[----:B------:R-:W-:Y:S02]  /*23e0*/  IMAD R92, R28, 0x40, R92 ;  /* 0x000000401c5c7824 */ /* 0x000fe400078e025c */
[----:B------:R-:W-:Y:S01]  /*23f0*/  IMAD R141, R3, 0x2, R144 ;  /* 0x00000002038d7824 */ /* 0x000fe200078e0290 */
[----:B------:R-:W3:Y:S01]  /*2400*/  LDSM.16.M88.4 R68, [R146+0x5800] ;  /* 0x005800009244783b */ /* 0x000ee20000000200 */
[----:B------:R-:W-:Y:S02]  /*2410*/  IADD3 R3, R31, 0x8, RZ ;  /* 0x000000081f037810 */ /* 0x000fe40007ffe0ff */
[----:B------:R-:W-:Y:S01]  /*2420*/  IADD3 R5, R92, 0x1, RZ ;  /* 0x000000015c057810 */ /* 0x000fe20007ffe0ff */
[----:B------:R-:W-:Y:S01]  /*2430*/  LDSM.16.M88.4 R60, [R145] ;  /* 0x00000000913c783b */ /* 0x000fe20000000200 */
[----:B------:R-:W-:-:S02]  /*2440*/  IMNMX R130, R3, R30, PT ;  /* 0x0000001e03827217 */ /* 0x000fc40003800200 */
[C---:B------:R-:W-:Y:S01]  /*2450*/  IADD3 R3, R92.reuse, 0x8, RZ ;  /* 0x000000085c037810 */ /* 0x040fe20007ffe0ff */
[----:B------:R-:W4:Y:S01]  /*2460*/  LDSM.16.M88.4 R88, [R93+0x4000] ;  /* 0x004000005d58783b */ /* 0x000f220000000200 */
[CC--:B------:R-:W-:Y:S02]  /*2470*/  ISETP.GE.AND P3, PT, R5.reuse, R131.reuse, PT ;  /* 0x000000830500720c */ /* 0x0c0fe40003f66270 */
[----:B------:R-:W-:Y:S01]  /*2480*/  ISETP.GE.AND P4, PT, R5, R130, PT ;  /* 0x000000820500720c */ /* 0x000fe20003f86270 */
[----:B------:R-:W2:Y:S01]  /*2490*/  LDSM.16.M88.4 R56, [R93+0x4800] ;  /* 0x004800005d38783b */ /* 0x000ea20000000200 */
[C---:B------:R-:W-:Y:S02]  /*24a0*/  IADD3 R6, R92.reuse, 0x9, RZ ;  /* 0x000000095c067810 */ /* 0x040fe40007ffe0ff */
[----:B------:R-:W-:Y:S01]  /*24b0*/  IADD3 R5, R92, 0x10, RZ ;  /* 0x000000105c057810 */ /* 0x000fe20007ffe0ff */
[----:B------:R-:W2:Y:S01]  /*24c0*/  LDSM.16.M88.4 R52, [R93+0x5000] ;  /* 0x005000005d34783b */ /* 0x000ea20000000200 */
[----:B------:R-:W-:-:S02]  /*24d0*/  ISETP.GE.AND P5, PT, R3, R131, PT ;  /* 0x000000830300720c */ /* 0x000fc40003fa6270 */
[-C--:B------:R-:W-:Y:S01]  /*24e0*/  ISETP.GE.AND P0, PT, R3, R130.reuse, PT ;  /* 0x000000820300720c */ /* 0x080fe20003f06270 */
[----:B-1----:R-:W-:Y:S01]  /*24f0*/  LDSM.16.M88.4 R12, [R143] ;  /* 0x000000008f0c783b */ /* 0x002fe20000000200 */
[----:B------:R-:W-:Y:S02]  /*2500*/  IADD3 R3, R92, 0x11, RZ ;  /* 0x000000115c037810 */ /* 0x000fe40007ffe0ff */
[CC--:B------:R-:W-:Y:S01]  /*2510*/  ISETP.GE.AND P2, PT, R6.reuse, R131.reuse, PT ;  /* 0x000000830600720c */ /* 0x0c0fe20003f46270 */
[----:B------:R-:W1:Y:S01]  /*2520*/  LDSM.16.M88.4 R8, [R139+0x4000] ;  /* 0x004000008b08783b */ /* 0x000e620000000200 */
[----:B------:R-:W-:Y:S02]  /*2530*/  ISETP.GE.AND P1, PT, R5, R131, PT ;  /* 0x000000830500720c */ /* 0x000fe40003f26270 */
[----:B------:R-:W-:Y:S01]  /*2540*/  ISETP.GE.AND P6, PT, R6, R130, PT ;  /* 0x000000820600720c */ /* 0x000fe20003fc6270 */
[C---:B-----5:R-:W-:Y:S01]  /*2550*/  HMMA.16816.F32 R64, R16.reuse, R44, RZ ;  /* 0x0000002c1040723c */ /* 0x060fe200000018ff */
[----:B------:R-:W5:Y:S04]  /*2560*/  LDSM.16.M88.4 R48, [R93+0x5800] ;  /* 0x005800005d30783b */ /* 0x000f680000000200 */
[----:B------:R-:W-:Y:S03]  /*2570*/  LDSM.16.M88.4 R84, [R139+0x5000] ;  /* 0x005000008b54783b */ /* 0x000fe60000000200 */
[C---:B------:R-:W-:Y:S01]  /*2580*/  HMMA.16816.F32 R44, R16.reuse, R46, RZ ;  /* 0x0000002e102c723c */ /* 0x040fe200000018ff */
[----:B------:R-:W-:Y:S04]  /*2590*/  LDSM.16.M88.4 R76, [R142] ;  /* 0x000000008e4c783b */ /* 0x000fe80000000200 */
[----:B------:R-:W-:Y:S03]  /*25a0*/  LDSM.16.M88.4 R72, [R141] ;  /* 0x000000008d48783b */ /* 0x000fe60000000200 */
[C---:B------:R-:W-:Y:S01]  /*25b0*/  HMMA.16816.F32 R40, R16.reuse, R36, RZ ;  /* 0x000000241028723c */ /* 0x040fe200000018ff */
[----:B------:R-:W-:Y:S04]  /*25c0*/  LDSM.16.M88.4 R80, [R139+0x5800] ;  /* 0x005800008b50783b */ /* 0x000fe80000000200 */
[----:B------:R-:W0:Y:S03]  /*25d0*/  LDGDEPBAR ;  /* 0x00000000000079af */ /* 0x000e260000000000 */
[C---:B------:R-:W-:Y:S08]  /*25e0*/  HMMA.16816.F32 R36, R16.reuse, R38, RZ ;  /* 0x000000261024723c */ /* 0x040ff000000018ff */
[C---:B--2---:R-:W-:Y:S08]  /*25f0*/  HMMA.16816.F32 R32, R16.reuse, R24, RZ ;  /* 0x000000181020723c */ /* 0x044ff000000018ff */
[C---:B------:R-:W-:Y:S08]  /*2600*/  HMMA.16816.F32 R24, R16.reuse, R26, RZ ;  /* 0x0000001a1018723c */ /* 0x040ff000000018ff */
[C---:B---3--:R-:W-:Y:S08]  /*2610*/  HMMA.16816.F32 R20, R16.reuse, R68, RZ ;  /* 0x000000441014723c */ /* 0x048ff000000018ff */
[----:B------:R-:W-:Y:S01]  /*2620*/  HMMA.16816.F32 R16, R16, R70, RZ ;  /* 0x000000461010723c */ /* 0x000fe200000018ff */
[----:B------:R-:W2:Y:S07]  /*2630*/  LDSM.16.M88.4 R68, [R139+0x4800] ;  /* 0x004800008b44783b */ /* 0x000eae0000000200 */
[C---:B----4-:R-:W-:Y:S08]  /*2640*/  HMMA.16816.F32 R64, R60.reuse, R88, R64 ;  /* 0x000000583c40723c */ /* 0x050ff00000001840 */
[C---:B------:R-:W-:Y:S01]  /*2650*/  HMMA.16816.F32 R44, R60.reuse, R90, R44 ;  /* 0x0000005a3c2c723c */ /* 0x040fe2000000182c */
[----:B------:R-:W3:Y:S07]  /*2660*/  LDSM.16.M88.4 R88, [R141+0x800] ;  /* 0x000800008d58783b */ /* 0x000eee0000000200 */
[C---:B------:R-:W-:Y:S08]  /*2670*/  HMMA.16816.F32 R40, R60.reuse, R56, R40 ;  /* 0x000000383c28723c */ /* 0x040ff00000001828 */
[C---:B------:R-:W-:Y:S01]  /*2680*/  HMMA.16816.F32 R36, R60.reuse, R58, R36 ;  /* 0x0000003a3c24723c */ /* 0x040fe20000001824 */
[----:B------:R-:W-:Y:S07]  /*2690*/  LDSM.16.M88.4 R56, [R141+0x1800] ;  /* 0x001800008d38783b */ /* 0x000fee0000000200 */
[C---:B------:R-:W-:Y:S08]  /*26a0*/  HMMA.16816.F32 R32, R60.reuse, R52, R32 ;  /* 0x000000343c20723c */ /* 0x040ff00000001820 */
[----:B------:R-:W-:Y:S01]  /*26b0*/  HMMA.16816.F32 R24, R60, R54, R24 ;  /* 0x000000363c18723c */ /* 0x000fe20000001818 */
[----:B------:R-:W-:Y:S07]  /*26c0*/  LDSM.16.M88.4 R52, [R147+0x2000] ;  /* 0x002000009334783b */ /* 0x000fee0000000200 */
[C---:B-1----:R-:W-:Y:S08]  /*26d0*/  HMMA.16816.F32 R64, R12.reuse, R8, R64 ;  /* 0x000000080c40723c */ /* 0x042ff00000001840 */
[----:B------:R-:W-:Y:S01]  /*26e0*/  HMMA.16816.F32 R44, R12, R10, R44 ;  /* 0x0000000a0c2c723c */ /* 0x000fe2000000182c */
[----:B------:R-:W-:Y:S07]  /*26f0*/  LDSM.16.M88.4 R8, [R93+0x6000] ;  /* 0x006000005d08783b */ /* 0x000fee0000000200 */
[C---:B-----5:R-:W-:Y:S08]  /*2700*/  HMMA.16816.F32 R20, R60.reuse, R48, R20 ;  /* 0x000000303c14723c */ /* 0x060ff00000001814 */
[----:B------:R-:W-:Y:S01]  /*2710*/  HMMA.16816.F32 R16, R60, R50, R16 ;  /* 0x000000323c10723c */ /* 0x000fe20000001810 */
[----:B------:R-:W1:Y:S04]  /*2720*/  LDSM.16.M88.4 R60, [R141+0x1000] ;  /* 0x001000008d3c783b */ /* 0x000e680000000200 */
[----:B------:R-:W4:Y:S03]  /*2730*/  LDSM.16.M88.4 R48, [R146+0x6000] ;  /* 0x006000009230783b */ /* 0x000f260000000200 */
[C---:B--2---:R-:W-:Y:S08]  /*2740*/  HMMA.16816.F32 R40, R12.reuse, R68, R40 ;  /* 0x000000440c28723c */ /* 0x044ff00000001828 */
[C---:B------:R-:W-:Y:S01]  /*2750*/  HMMA.16816.F32 R36, R12.reuse, R70, R36 ;  /* 0x000000460c24723c */ /* 0x040fe20000001824 */
[----:B------:R-:W-:Y:S07]  /*2760*/  LDSM.16.M88.4 R68, [R146+0x7800] ;  /* 0x007800009244783b */ /* 0x000fee0000000200 */
[C---:B------:R-:W-:Y:S08]  /*2770*/  HMMA.16816.F32 R32, R12.reuse, R84, R32 ;  /* 0x000000540c20723c */ /* 0x040ff00000001820 */
[----:B------:R-:W-:Y:S01]  /*2780*/  HMMA.16816.F32 R24, R12, R86, R24 ;  /* 0x000000560c18723c */ /* 0x000fe20000001818 */
[----:B------:R-:W2:Y:S07]  /*2790*/  LDSM.16.M88.4 R84, [R146+0x6800] ;  /* 0x006800009254783b */ /* 0x000eae0000000200 */
[C---:B------:R-:W-:Y:S08]  /*27a0*/  HMMA.16816.F32 R64, R76.reuse, R72, R64 ;  /* 0x000000484c40723c */ /* 0x040ff00000001840 */
[----:B------:R-:W-:Y:S01]  /*27b0*/  HMMA.16816.F32 R44, R76, R74, R44 ;  /* 0x0000004a4c2c723c */ /* 0x000fe2000000182c */
[----:B------:R-:W-:Y:S07]  /*27c0*/  LDSM.16.M88.4 R72, [R93+0x7800] ;  /* 0x007800005d48783b */ /* 0x000fee0000000200 */
        /* <DEDUP_REMOVED lines=8> */
[----:B------:R-:W-:Y:S01]  /*2850*/  HMMA.16816.F32 R24, R76, R62, R24 ;  /* 0x0000003e4c18723c */ /* 0x000fe20000001818 */
[----:B------:R-:W-:Y:S07]  /*2860*/  LDSM.16.M88.4 R60, [R143+0x2000] ;  /* 0x002000008f3c783b */ /* 0x000fee0000000200 */
[C---:B----4-:R-:W-:Y:S08]  /*2870*/  HMMA.16816.F32 R64, R52.reuse, R48, R64 ;  /* 0x000000303440723c */ /* 0x050ff00000001840 */
[----:B------:R-:W-:Y:S01]  /*2880*/  HMMA.16816.F32 R44, R52, R50, R44 ;  /* 0x00000032342c723c */ /* 0x000fe2000000182c */
[----:B------:R-:W-:Y:S07]  /*2890*/  LDSM.16.M88.4 R48, [R142+0x2000] ;  /* 0x002000008e30783b */ /* 0x000fee0000000200 */
[C---:B------:R-:W-:Y:S08]  /*28a0*/  HMMA.16816.F32 R20, R76.reuse, R56, R20 ;  /* 0x000000384c14723c */ /* 0x040ff00000001814 */
[----:B------:R-:W-:Y:S01]  /*28b0*/  HMMA.16816.F32 R16, R76, R58, R16 ;  /* 0x0000003a4c10723c */ /* 0x000fe20000001810 */
[----:B------:R-:W1:Y:S04]  /*28c0*/  LDSM.16.M88.4 R76, [R93+0x7000] ;  /* 0x007000005d4c783b */ /* 0x000e680000000200 */
[----:B------:R-:W4:Y:S03]  /*28d0*/  LDSM.16.M88.4 R56, [R139+0x6000] ;  /* 0x006000008b38783b */ /* 0x000f260000000200 */
[C---:B--2---:R-:W-:Y:S08]  /*28e0*/  HMMA.16816.F32 R40, R52.reuse, R84, R40 ;  /* 0x000000543428723c */ /* 0x044ff00000001828 */
[C---:B------:R-:W-:Y:S01]  /*28f0*/  HMMA.16816.F32 R36, R52.reuse, R86, R36 ;  /* 0x000000563424723c */ /* 0x040fe20000001824 */
[----:B------:R-:W2:Y:S07]  /*2900*/  LDSM.16.M88.4 R84, [R139+0x6800] ;  /* 0x006800008b54783b */ /* 0x000eae0000000200 */
[C---:B-----5:R-:W-:Y:S08]  /*2910*/  HMMA.16816.F32 R32, R52.reuse, R80, R32 ;  /* 0x000000503420723c */ /* 0x060ff00000001820 */
[----:B------:R-:W-:Y:S01]  /*2920*/  HMMA.16816.F32 R24, R52, R82, R24 ;  /* 0x000000523418723c */ /* 0x000fe20000001818 */
[----:B------:R-:W5:Y:S07]  /*2930*/  LDSM.16.M88.4 R80, [R139+0x7000] ;  /* 0x007000008b50783b */ /* 0x000f6e0000000200 */
[C---:B------:R-:W-:Y:S08]  /*2940*/  HMMA.16816.F32 R64, R12.reuse, R8, R64 ;  /* 0x000000080c40723c */ /* 0x040ff00000001840 */
[----:B------:R-:W-:Y:S01]  /*2950*/  HMMA.16816.F32 R44, R12, R10, R44 ;  /* 0x0000000a0c2c723c */ /* 0x000fe2000000182c */
[----:B------:R-:W-:Y:S07]  /*2960*/  LDSM.16.M88.4 R8, [R141+0x2800] ;  /* 0x002800008d08783b */ /* 0x000fee0000000200 */
[C---:B------:R-:W-:Y:S08]  /*2970*/  HMMA.16816.F32 R20, R52.reuse, R68, R20 ;  /* 0x000000443414723c */ /* 0x040ff00000001814 */
[----:B------:R-:W-:Y:S01]  /*2980*/  HMMA.16816.F32 R16, R52, R70, R16 ;  /* 0x000000463410723c */ /* 0x000fe20000001810 */
[----:B------:R-:W2:Y:S04]  /*2990*/  LDSM.16.M88.4 R52, [R141+0x2000] ;  /* 0x002000008d34783b */ /* 0x000ea80000000200 */
[----:B------:R-:W2:Y:S03]  /*29a0*/  LDSM.16.M88.4 R68, [R139+0x7800] ;  /* 0x007800008b44783b */ /* 0x000ea60000000200 */
[C---:B---3--:R-:W-:Y:S08]  /*29b0*/  HMMA.16816.F32 R40, R12.reuse, R88, R40 ;  /* 0x000000580c28723c */ /* 0x048ff00000001828 */
[C---:B------:R-:W-:Y:S08]  /*29c0*/  HMMA.16816.F32 R36, R12.reuse, R90, R36 ;  /* 0x0000005a0c24723c */ /* 0x040ff00000001824 */
[C---:B-1----:R-:W-:Y:S08]  /*29d0*/  HMMA.16816.F32 R32, R12.reuse, R76, R32 ;  /* 0x0000004c0c20723c */ /* 0x042ff00000001820 */
[----:B------:R-:W-:Y:S08]  /*29e0*/  HMMA.16816.F32 R24, R12, R78, R24 ;  /* 0x0000004e0c18723c */ /* 0x000ff00000001818 */
[C---:B----4-:R-:W-:Y:S08]  /*29f0*/  HMMA.16816.F32 R64, R60.reuse, R56, R64 ;  /* 0x000000383c40723c */ /* 0x050ff00000001840 */
[----:B------:R-:W-:Y:S08]  /*2a00*/  HMMA.16816.F32 R44, R60, R58, R44 ;  /* 0x0000003a3c2c723c */ /* 0x000ff0000000182c */
[C---:B------:R-:W-:Y:S08]  /*2a10*/  HMMA.16816.F32 R20, R12.reuse, R72, R20 ;  /* 0x000000480c14723c */ /* 0x040ff00000001814 */
[----:B------:R-:W-:Y:S01]  /*2a20*/  HMMA.16816.F32 R16, R12, R74, R16 ;  /* 0x0000004a0c10723c */ /* 0x000fe20000001810 */
[----:B------:R-:W1:Y:S07]  /*2a30*/  LDSM.16.M88.4 R12, [R141+0x3000] ;  /* 0x003000008d0c783b */ /* 0x000e6e0000000200 */
[C---:B--2---:R-:W-:Y:S08]  /*2a40*/  HMMA.16816.F32 R40, R60.reuse, R84, R40 ;  /* 0x000000543c28723c */ /* 0x044ff00000001828 */
[C---:B------:R-:W-:Y:S08]  /*2a50*/  HMMA.16816.F32 R36, R60.reuse, R86, R36 ;  /* 0x000000563c24723c */ /* 0x040ff00000001824 */
[C---:B-----5:R-:W-:Y:S08]  /*2a60*/  HMMA.16816.F32 R32, R60.reuse, R80, R32 ;  /* 0x000000503c20723c */ /* 0x060ff00000001820 */
[----:B------:R-:W-:Y:S08]  /*2a70*/  HMMA.16816.F32 R24, R60, R82, R24 ;  /* 0x000000523c18723c */ /* 0x000ff00000001818 */
[C---:B------:R-:W-:Y:S08]  /*2a80*/  HMMA.16816.F32 R64, R48.reuse, R52, R64 ;  /* 0x000000343040723c */ /* 0x040ff00000001840 */
[----:B------:R-:W-:Y:S01]  /*2a90*/  HMMA.16816.F32 R44, R48, R54, R44 ;  /* 0x00000036302c723c */ /* 0x000fe2000000182c */
[----:B------:R-:W2:Y:S01]  /*2aa0*/  LDSM.16.M88.4 R52, [R141+0x3800] ;  /* 0x003800008d34783b */ /* 0x000ea20000000200 */
[----:B------:R-:W-:-:S06]  /*2ab0*/  DEPBAR.LE SB0, 0x0 ;  /* 0x000080000000791a */ /* 0x000fcc0000000000 */
[----:B------:R-:W-:Y:S07]  /*2ac0*/  HMMA.16816.F32 R40, R48, R8, R40 ;  /* 0x000000083028723c */ /* 0x000fee0000001828 */
[----:B------:R-:W-:Y:S01]  /*2ad0*/  IADD3 R8, R92, 0x20, RZ ;  /* 0x000000205c087810 */ /* 0x000fe20007ffe0ff */
[----:B------:R-:W-:Y:S01]  /*2ae0*/  HMMA.16816.F32 R20, R60, R68, R20 ;  /* 0x000000443c14723c */ /* 0x000fe20000001814 */
[----:B------:R-:W-:Y:S02]  /*2af0*/  FSEL R65, R65, -INF , !P3 ;  /* 0xff80000041417808 */ /* 0x000fe40005800000 */
[----:B------:R-:W-:-:S02]  /*2b00*/  ISETP.GE.AND P3, PT, R5, R130, PT ;  /* 0x000000820500720c */ /* 0x000fc40003f66270 */
[----:B------:R-:W-:Y:S02]  /*2b10*/  IADD3 R5, R92, 0x18, RZ ;  /* 0x000000185c057810 */ /* 0x000fe40007ffe0ff */
[----:B------:R-:W-:Y:S01]  /*2b20*/  FSEL R56, R67, -INF , !P4 ;  /* 0xff80000043387808 */ /* 0x000fe20006000000 */
[C---:B------:R-:W-:Y:S01]  /*2b30*/  HMMA.16816.F32 R36, R48.reuse, R10, R36 ;  /* 0x0000000a3024723c */ /* 0x040fe20000001824 */
[----:B------:R-:W-:Y:S02]  /*2b40*/  ISETP.GE.AND P4, PT, R3, R131, PT ;  /* 0x000000830300720c */ /* 0x000fe40003f86270 */
[----:B------:R-:W-:Y:S02]  /*2b50*/  FSEL R45, R45, -INF , !P2 ;  /* 0xff8000002d2d7808 */ /* 0x000fe40005000000 */
[----:B------:R-:W-:Y:S02]  /*2b60*/  FSEL R6, R46, -INF , !P0 ;  /* 0xff8000002e067808 */ /* 0x000fe40004000000 */
[----:B------:R-:W-:Y:S01]  /*2b70*/  ISETP.GE.AND P2, PT, R5, R130, PT ;  /* 0x000000820500720c */ /* 0x000fe20003f46270 */
[----:B-1----:R-:W-:Y:S01]  /*2b80*/  HMMA.16816.F32 R32, R48, R12, R32 ;  /* 0x0000000c3020723c */ /* 0x002fe20000001820 */
[----:B------:R-:W-:-:S02]  /*2b90*/  FSEL R72, R42, -INF , !P3 ;  /* 0xff8000002a487808 */ /* 0x000fc40005800000 */
[----:B------:R-:W-:Y:S02]  /*2ba0*/  FSEL R31, R44, -INF , !P5 ;  /* 0xff8000002c1f7808 */ /* 0x000fe40006800000 */
[-C--:B------:R-:W-:Y:S02]  /*2bb0*/  ISETP.GE.AND P0, PT, R5, R131.reuse, PT ;  /* 0x000000830500720c */ /* 0x080fe40003f06270 */
[----:B------:R-:W-:Y:S01]  /*2bc0*/  ISETP.GE.AND P3, PT, R8, R131, PT ;  /* 0x000000830800720c */ /* 0x000fe20003f66270 */
[----:B------:R-:W-:Y:S01]  /*2bd0*/  HMMA.16816.F32 R16, R60, R70, R16 ;  /* 0x000000463c10723c */ /* 0x000fe20000001810 */
[----:B------:R-:W-:Y:S02]  /*2be0*/  IADD3 R10, R92, 0x28, RZ ;  /* 0x000000285c0a7810 */ /* 0x000fe40007ffe0ff */
[----:B------:R-:W-:Y:S02]  /*2bf0*/  ISETP.GE.AND P5, PT, R3, R130, PT ;  /* 0x000000820300720c */ /* 0x000fe40003fa6270 */
[----:B------:R-:W-:-:S02]  /*2c00*/  FSEL R5, R41, -INF , !P4 ;  /* 0xff80000029057808 */ /* 0x000fc40006000000 */
[----:B------:R-:W-:Y:S01]  /*2c10*/  IADD3 R3, R92, 0x19, RZ ;  /* 0x000000195c037810 */ /* 0x000fe20007ffe0ff */
[C---:B------:R-:W-:Y:S01]  /*2c20*/  HMMA.16816.F32 R24, R48.reuse, R14, R24 ;  /* 0x0000000e3018723c */ /* 0x040fe20000001818 */
[----:B------:R-:W-:Y:S02]  /*2c30*/  ISETP.GE.AND P4, PT, R8, R130, PT ;  /* 0x000000820800720c */ /* 0x000fe40003f86270 */
[----:B------:R-:W-:Y:S02]  /*2c40*/  FSEL R8, R38, -INF , !P2 ;  /* 0xff80000026087808 */ /* 0x000fe40005000000 */
[----:B------:R-:W-:Y:S02]  /*2c50*/  ISETP.GE.AND P2, PT, R10, R131, PT ;  /* 0x000000830a00720c */ /* 0x000fe40003f46270 */
[----:B------:R-:W-:Y:S01]  /*2c60*/  IADD3 R14, R92, 0x29, RZ ;  /* 0x000000295c0e7810 */ /* 0x000fe20007ffe0ff */
[----:B--2---:R-:W-:Y:S01]  /*2c70*/  HMMA.16816.F32 R20, R48, R52, R20 ;  /* 0x000000343014723c */ /* 0x004fe20000001814 */
[----:B------:R-:W-:-:S02]  /*2c80*/  FSEL R117, R32, -INF , !P3 ;  /* 0xff80000020757808 */ /* 0x000fc40005800000 */
[----:B------:R-:W-:Y:S02]  /*2c90*/  FSEL R58, R47, -INF , !P6 ;  /* 0xff8000002f3a7808 */ /* 0x000fe40007000000 */
[----:B------:R-:W-:Y:S02]  /*2ca0*/  FSEL R13, R40, -INF , !P1 ;  /* 0xff800000280d7808 */ /* 0x000fe40004800000 */
[-C--:B------:R-:W-:Y:S01]  /*2cb0*/  ISETP.GE.AND P3, PT, R14, R130.reuse, PT ;  /* 0x000000820e00720c */ /* 0x080fe20003f66270 */
[----:B------:R-:W-:Y:S01]  /*2cc0*/  HMMA.16816.F32 R16, R48, R54, R16 ;  /* 0x000000363010723c */ /* 0x000fe20000001810 */
[----:B------:R-:W-:Y:S01]  /*2cd0*/  BAR.SYNC.DEFER_BLOCKING 0x0 ;  /* 0x0000000000007b1d */ /* 0x000fe20000010000 */
[C---:B------:R-:W-:Y:S02]  /*2ce0*/  ISETP.GE.AND P6, PT, R3.reuse, R131, PT ;  /* 0x000000830300720c */ /* 0x040fe40003fc6270 */
[----:B------:R-:W-:Y:S02]  /*2cf0*/  ISETP.GE.AND P1, PT, R3, R130, PT ;  /* 0x000000820300720c */ /* 0x000fe40003f26270 */
[----:B------:R-:W-:-:S02]  /*2d00*/  IADD3 R3, R92, 0x21, RZ ;  /* 0x000000215c037810 */ /* 0x000fc40007ffe0ff */
[----:B------:R-:W-:Y:S02]  /*2d10*/  FSEL R123, R24, -INF , !P2 ;  /* 0xff800000187b7808 */ /* 0x000fe40005000000 */
[----:B------:R-:W-:Y:S02]  /*2d20*/  FSEL R24, R27, -INF , !P3 ;  /* 0xff8000001b187808 */ /* 0x000fe40005800000 */
[----:B------:R-:W-:Y:S02]  /*2d30*/  FSEL R12, R43, -INF , !P5 ;  /* 0xff8000002b0c7808 */ /* 0x000fe40006800000 */
[----:B------:R-:W-:Y:S02]  /*2d40*/  FSEL R11, R36, -INF , !P0 ;  /* 0xff800000240b7808 */ /* 0x000fe40004000000 */
[-C--:B------:R-:W-:Y:S02]  /*2d50*/  ISETP.GE.AND P3, PT, R92, R131.reuse, PT ;  /* 0x000000835c00720c */ /* 0x080fe40003f66270 */
[----:B------:R-:W-:-:S02]  /*2d60*/  ISETP.GE.AND P5, PT, R3, R131, PT ;  /* 0x000000830300720c */ /* 0x000fc40003fa6270 */
[----:B------:R-:W-:Y:S02]  /*2d70*/  ISETP.GE.AND P0, PT, R3, R130, PT ;  /* 0x000000820300720c */ /* 0x000fe40003f06270 */
[----:B------:R-:W-:Y:S02]  /*2d80*/  IADD3 R3, R92, 0x30, RZ ;  /* 0x000000305c037810 */ /* 0x000fe40007ffe0ff */
[----:B------:R-:W-:Y:S02]  /*2d90*/  FSEL R64, R64, -INF , !P3 ;  /* 0xff80000040407808 */ /* 0x000fe40005800000 */
[----:B------:R-:W-:Y:S02]  /*2da0*/  FSEL R126, R34, -INF , !P4 ;  /* 0xff800000227e7808 */ /* 0x000fe40006000000 */
[----:B------:R-:W-:Y:S02]  /*2db0*/  FSEL R115, R33, -INF , !P5 ;  /* 0xff80000021737808 */ /* 0x000fe40006800000 */
[----:B------:R-:W-:-:S02]  /*2dc0*/  ISETP.GE.AND P3, PT, R101, 0x2, PT ;  /* 0x000000026500780c */ /* 0x000fc40003f66270 */
[C---:B------:R-:W-:Y:S02]  /*2dd0*/  ISETP.GE.AND P4, PT, R3.reuse, R131, PT ;  /* 0x000000830300720c */ /* 0x040fe40003f86270 */
[-C--:B------:R-:W-:Y:S02]  /*2de0*/  ISETP.GE.AND P5, PT, R3, R130.reuse, PT ;  /* 0x000000820300720c */ /* 0x080fe40003fa6270 */
[----:B------:R-:W-:Y:S02]  /*2df0*/  IADD3 R3, R92, 0x31, RZ ;  /* 0x000000315c037810 */ /* 0x000fe40007ffe0ff */
[----:B------:R-:W-:Y:S02]  /*2e00*/  FSEL R9, R37, -INF , !P6 ;  /* 0xff80000025097808 */ /* 0x000fe40007000000 */
[----:B------:R-:W-:Y:S02]  /*2e10*/  ISETP.GE.AND P6, PT, R10, R130, PT ;  /* 0x000000820a00720c */ /* 0x000fe40003fc6270 */
[----:B------:R-:W-:-:S02]  /*2e20*/  FSEL R10, R39, -INF , !P1 ;  /* 0xff800000270a7808 */ /* 0x000fc40004800000 */
[----:B------:R-:W-:Y:S02]  /*2e30*/  FSEL R134, R35, -INF , !P0 ;  /* 0xff80000023867808 */ /* 0x000fe40004000000 */
[-C--:B------:R-:W-:Y:S02]  /*2e40*/  ISETP.GE.AND P1, PT, R14, R131.reuse, PT ;  /* 0x000000830e00720c */ /* 0x080fe40003f26270 */
[C---:B------:R-:W-:Y:S02]  /*2e50*/  ISETP.GE.AND P0, PT, R3.reuse, R131, PT ;  /* 0x000000830300720c */ /* 0x040fe40003f06270 */
[----:B------:R-:W-:Y:S02]  /*2e60*/  ISETP.GE.AND P2, PT, R3, R130, PT ;  /* 0x000000820300720c */ /* 0x000fe40003f46270 */
[C---:B------:R-:W-:Y:S02]  /*2e70*/  IADD3 R14, R92.reuse, 0x38, RZ ;  /* 0x000000385c0e7810 */ /* 0x040fe40007ffe0ff */
        /* <DEDUP_REMOVED lines=19> */
[----:B------:R-:W-:Y:S01]  /*2fb0*/  BSSY B0, `(.L_x_566) ;  /* 0x0000047000007945 */ /* 0x000fe20003800000 */
[----:B------:R-:W-:Y:S02]  /*2fc0*/  ISETP.GE.AND P2, PT, R164, c[0x0][0x220], PT ;  /* 0x00008800a4007a0c */ /* 0x000fe40003f46270 */
[----:B------:R-:W-:Y:S01]  /*2fd0*/  ISETP.GE.AND P1, PT, R156, c[0x0][0x220], PT ;  /* 0x000088009c007a0c */ /* 0x000fe20003f26270 */
[----:B------:R-:W-:Y:S01]  /*2fe0*/  IMAD R7, R7, R16, RZ ;  /* 0x0000001007077224 */ /* 0x000fe200078e02ff */
[----:B------:R-:W-:Y:S01]  /*2ff0*/  SHF.R.S32.HI R14, RZ, 0x1f, R16 ;  /* 0x0000001fff0e7819 */ /* 0x000fe20000011410 */
[----:B------:R-:W-:-:S04]  /*3000*/  IMAD.WIDE.U32 R18, R16, R29, R162 ;  /* 0x0000001d10127225 */ /* 0x000fc800078e00a2 */
[----:B------:R-:W-:Y:S01]  /*3010*/  IMAD R7, R14, R29, R7 ;  /* 0x0000001d0e077224 */ /* 0x000fe200078e0207 */
[----:B------:R-:W-:-:S03]  /*3020*/  IADD3 R16, P0, R149, R18, RZ ;  /* 0x0000001295107210 */ /* 0x000fc60007f1e0ff */
[----:B------:R-:W-:Y:S01]  /*3030*/  IMAD.IADD R7, R19, 0x1, R7 ;  /* 0x0000000113077824 */ /* 0x000fe200078e0207 */
[C---:B------:R-:W-:Y:S01]  /*3040*/  @!P2 LEA R32, P5, R18.reuse, c[0x0][0x168], 0x1 ;  /* 0x00005a001220aa11 */ /* 0x040fe200078a08ff */
[----:B------:R1:W-:Y:S01]  /*3050*/  @P2 STS.128 [R155+0x4000], RZ ;  /* 0x004000ff9b002388 */ /* 0x0003e20000000c00 */
[C---:B------:R-:W-:Y:S02]  /*3060*/  @!P1 LEA R34, P4, R18.reuse, c[0x0][0x168], 0x1 ;  /* 0x00005a0012229a11 */ /* 0x040fe400078808ff */
[C-C-:B------:R-:W-:Y:S02]  /*3070*/  @!P2 LEA.HI.X R33, R18.reuse, c[0x0][0x16c], R7.reuse, 0x1, P5 ;  /* 0x00005b001221aa11 */ /* 0x140fe400028f0c07 */
[--C-:B------:R-:W-:Y:S01]  /*3080*/  @!P1 LEA.HI.X R35, R18, c[0x0][0x16c], R7.reuse, 0x1, P4 ;  /* 0x00005b0012239a11 */ /* 0x100fe200020f0c07 */
[----:B------:R-:W-:Y:S01]  /*3090*/  IMAD.X R7, R148, 0x1, R7, P0 ;  /* 0x0000000194077824 */ /* 0x000fe200000e0607 */
[----:B------:R-:W-:Y:S01]  /*30a0*/  @!P2 LEA R18, P5, R16, c[0x0][0x168], 0x1 ;  /* 0x00005a001012aa11 */ /* 0x000fe200078a08ff */
[----:B------:R-:W-:Y:S01]  /*30b0*/  @!PT LDS RZ, [RZ] ;  /* 0x00000000fffff984 */ /* 0x000fe20000000800 */
[----:B------:R-:W-:Y:S01]  /*30c0*/  @!PT LDS RZ, [RZ] ;  /* 0x00000000fffff984 */ /* 0x000fe20000000800 */
[----:B------:R-:W-:Y:S01]  /*30d0*/  @!PT LDS RZ, [RZ] ;  /* 0x00000000fffff984 */ /* 0x000fe20000000800 */
[----:B------:R2:W-:Y:S01]  /*30e0*/  @!P2 LDGSTS.E.BYPASS.LTC128B.128 [R155+0x4000], [R32.64] ;  /* 0x04000000209bafae */ /* 0x0005e2000b901d46 */
[----:B------:R-:W-:-:S02]  /*30f0*/  IADD3 R14, P4, R149, R16, RZ ;  /* 0x00000010950e7210 */ /* 0x000fc40007f9e0ff */
[C---:B------:R-:W-:Y:S01]  /*3100*/  @!P1 LEA R20, P0, R16.reuse, c[0x0][0x168], 0x1 ;  /* 0x00005a0010149a11 */ /* 0x040fe200078008ff */
[----:B------:R1:W-:Y:S01]  /*3110*/  @P1 STS.128 [R155+0x6000], RZ ;  /* 0x006000ff9b001388 */ /* 0x0003e20000000c00 */
[C-C-:B------:R-:W-:Y:S02]  /*3120*/  @!P2 LEA.HI.X R19, R16.reuse, c[0x0][0x16c], R7.reuse, 0x1, P5 ;  /* 0x00005b001013aa11 */ /* 0x140fe400028f0c07 */
[--C-:B------:R-:W-:Y:S01]  /*3130*/  @!P1 LEA.HI.X R21, R16, c[0x0][0x16c], R7.reuse, 0x1, P0 ;  /* 0x00005b0010159a11 */ /* 0x100fe200000f0c07 */
[----:B------:R-:W-:Y:S01]  /*3140*/  IMAD.X R7, R148, 0x1, R7, P4 ;  /* 0x0000000194077824 */ /* 0x000fe200020e0607 */
[C---:B------:R-:W-:Y:S01]  /*3150*/  @!P2 LEA R22, P6, R14.reuse, c[0x0][0x168], 0x1 ;  /* 0x00005a000e16aa11 */ /* 0x040fe200078c08ff */
[----:B------:R-:W-:Y:S01]  /*3160*/  @!PT LDS RZ, [RZ] ;  /* 0x00000000fffff984 */ /* 0x000fe20000000800 */
[----:B------:R-:W-:Y:S01]  /*3170*/  @!PT LDS RZ, [RZ] ;  /* 0x00000000fffff984 */ /* 0x000fe20000000800 */
[----:B------:R-:W-:Y:S01]  /*3180*/  @!PT LDS RZ, [RZ] ;  /* 0x00000000fffff984 */ /* 0x000fe20000000800 */
[----:B------:R1:W-:Y:S01]  /*3190*/  @!P1 LDGSTS.E.BYPASS.LTC128B.128 [R155+0x6000], [R34.64+0x80] ;  /* 0x06000080229b9fae */ /* 0x0003e2000b901d46 */
[----:B------:R-:W-:Y:S02]  /*31a0*/  IADD3 R3, P5, R149, R14, RZ ;  /* 0x0000000e95037210 */ /* 0x000fe40007fbe0ff */
[C---:B------:R-:W-:Y:S01]  /*31b0*/  @!P1 LEA R16, P0, R14.reuse, c[0x0][0x168], 0x1 ;  /* 0x00005a000e109a11 */ /* 0x040fe200078008ff */
[----:B------:R1:W-:Y:S01]  /*31c0*/  @P2 STS.128 [R155+0x4800], RZ ;  /* 0x004800ff9b002388 */ /* 0x0003e20000000c00 */
[----:B------:R-:W-:-:S02]  /*31d0*/  @!P2 LEA.HI.X R23, R14, c[0x0][0x16c], R7, 0x1, P6 ;  /* 0x00005b000e17aa11 */ /* 0x000fc400030f0c07 */
[--C-:B------:R-:W-:Y:S01]  /*31e0*/  @!P1 LEA.HI.X R17, R14, c[0x0][0x16c], R7.reuse, 0x1, P0 ;  /* 0x00005b000e119a11 */ /* 0x100fe200000f0c07 */
[----:B------:R-:W-:Y:S01]  /*31f0*/  IMAD.X R14, R148, 0x1, R7, P5 ;  /* 0x00000001940e7824 */ /* 0x000fe200028e0607 */
[----:B------:R-:W-:Y:S01]  /*3200*/  @!PT LDS RZ, [RZ] ;  /* 0x00000000fffff984 */ /* 0x000fe20000000800 */
[----:B------:R-:W-:Y:S01]  /*3210*/  @!PT LDS RZ, [RZ] ;  /* 0x00000000fffff984 */ /* 0x000fe20000000800 */
[----:B------:R-:W-:Y:S01]  /*3220*/  @!PT LDS RZ, [RZ] ;  /* 0x00000000fffff984 */ /* 0x000fe20000000800 */
[----:B------:R1:W-:Y:S04]  /*3230*/  @!P2 LDGSTS.E.BYPASS.LTC128B.128 [R155+0x4800], [R18.64] ;  /* 0x04800000129bafae */ /* 0x0003e8000b901d46 */
[----:B------:R1:W-:Y:S01]  /*3240*/  @P1 STS.128 [R155+0x6800], RZ ;  /* 0x006800ff9b001388 */ /* 0x0003e20000000c00 */
[----:B--2---:R-:W-:-:S03]  /*3250*/  @!P2 LEA R32, P4, R3, c[0x0][0x168], 0x1 ;  /* 0x00005a000320aa11 */ /* 0x004fc600078808ff */
[----:B------:R-:W-:Y:S01]  /*3260*/  @!PT LDS RZ, [RZ] ;  /* 0x00000000fffff984 */ /* 0x000fe20000000800 */
[----:B------:R-:W-:Y:S01]  /*3270*/  @!PT LDS RZ, [RZ] ;  /* 0x00000000fffff984 */ /* 0x000fe20000000800 */
[----:B------:R-:W-:Y:S01]  /*3280*/  @!PT LDS RZ, [RZ] ;  /* 0x00000000fffff984 */ /* 0x000fe20000000800 */
[----:B------:R1:W-:Y:S01]  /*3290*/  @!P1 LDGSTS.E.BYPASS.LTC128B.128 [R155+0x6800], [R20.64+0x80] ;  /* 0x06800080149b9fae */ /* 0x0003e2000b901d46 */
[----:B------:R-:W-:-:S03]  /*32a0*/  @!P2 LEA.HI.X R33, R3, c[0x0][0x16c], R14, 0x1, P4 ;  /* 0x00005b000321aa11 */ /* 0x000fc600020f0c0e */
        /* <DEDUP_REMOVED lines=23> */
.L_x_567:
[----:B------:R-:W-:Y:S05]  /*3420*/  BSYNC B0 ;  /* 0x0000000000007941 */ /* 0x000fea0003800000 */
.L_x_566:
[----:B------:R-:W0:Y:S02]  /*3430*/  LDGDEPBAR ;  /* 0x00000000000079af */ /* 0x000e240000000000 */
.L_x_565:
        /* <DEDUP_REMOVED lines=26> */
[----:B-1----:R-:W-:Y:S02]  /*35e0*/  FMNMX.FTZ R16, R122, R3, !PT ;  /* 0x000000037a107209 */ /* 0x002fe40007810000 */
[----:B------:R-:W-:Y:S02]  /*35f0*/  FMNMX.FTZ R15, R112, R15, !PT ;  /* 0x0000000f700f7209 */ /* 0x000fe40007810000 */
[----:B------:R-:W-:Y:S02]  /*3600*/  FMNMX.FTZ R16, R121, R16, !PT ;  /* 0x0000001079107209 */ /* 0x000fe40007810000 */
[----:B------:R-:W-:-:S02]  /*3610*/  FMNMX.FTZ R15, R110, R15, !PT ;  /* 0x0000000f6e0f7209 */ /* 0x000fc40007810000 */
[----:B------:R-:W-:Y:S01]  /*3620*/  SHF.L.U32 R140, R4, 0x1, RZ ;  /* 0x00000001048c7819 */ /* 0x000fe200000006ff */
[----:B------:R-:W1:Y:S03]  /*3630*/  SHFL.BFLY PT, R7, R16, 0x2, 0x1f ;  /* 0x0c401f0010077f89 */ /* 0x000e6600000e0000 */
[-C--:B------:R-:W-:Y:S01]  /*3640*/  LEA R138, R2, R140.reuse, 0x1 ;  /* 0x0000008c028a7211 */ /* 0x080fe200078e08ff */
[----:B------:R-:W2:Y:S01]  /*3650*/  SHFL.BFLY PT, R14, R15, 0x2, 0x1f ;  /* 0x0c401f000f0e7f89 */ /* 0x000ea200000e0000 */
[C---:B------:R-:W-:Y:S02]  /*3660*/  LEA R137, R0.reuse, R140, 0x1 ;  /* 0x0000008c00897211 */ /* 0x040fe400078e08ff */
[----:B------:R-:W-:Y:S01]  /*3670*/  LEA R136, R0, R138, 0x1 ;  /* 0x0000008a00887211 */ /* 0x000fe200078e08ff */
        /* <DEDUP_REMOVED lines=9> */
[----:B------:R-:W-:Y:S04]  /*3710*/  LDSM.16.MT88.4 R80, [R137+0xa000] ;  /* 0x00a000008950783b */ /* 0x000fe80000004200 */
[----:B------:R-:W-:Y:S04]  /*3720*/  LDSM.16.MT88.4 R16, [R140+0x8800] ;  /* 0x008800008c10783b */ /* 0x000fe80000004200 */
[----:B------:R-:W-:Y:S01]  /*3730*/  LDSM.16.MT88.4 R20, [R136+0x8800] ;  /* 0x008800008814783b */ /* 0x000fe20000004200 */
        /* <DEDUP_REMOVED lines=9> */
[----:B------:R-:W1:Y:S01]  /*37d0*/  LDSM.16.MT88.4 R44, [R138+0x8000] ;  /* 0x008000008a2c783b */ /* 0x000e620000004200 */
[--C-:B------:R-:W-:Y:S02]  /*37e0*/  FFMA.FTZ R107, R64, c[0x0][0x23c], -R124.reuse ;  /* 0x00008f00406b7a23 */ /* 0x100fe4000001087c */
[--C-:B------:R-:W-:Y:S01]  /*37f0*/  FFMA.FTZ R34, R65, c[0x0][0x23c], -R124.reuse ;  /* 0x00008f0041227a23 */ /* 0x100fe2000001087c */
[----:B------:R-:W-:Y:S01]  /*3800*/  MUFU.EX2 R30, R30 ;  /* 0x0000001e001e7308 */ /* 0x000fe20000000800 */
[----:B------:R-:W-:Y:S02]  /*3810*/  FFMA.FTZ R105, R31, c[0x0][0x23c], -R124 ;  /* 0x00008f001f697a23 */ /* 0x000fe4000001087c */
[--C-:B------:R-:W-:Y:S02]  /*3820*/  FFMA.FTZ R109, R66, c[0x0][0x23c], -R113.reuse ;  /* 0x00008f00426d7a23 */ /* 0x100fe40000010871 */
[----:B------:R-:W-:-:S02]  /*3830*/  FFMA.FTZ R106, R56, c[0x0][0x23c], -R113 ;  /* 0x00008f00386a7a23 */ /* 0x000fc40000010871 */
[--C-:B------:R-:W-:Y:S01]  /*3840*/  FFMA.FTZ R104, R6, c[0x0][0x23c], -R113.reuse ;  /* 0x00008f0006687a23 */ /* 0x100fe20000010871 */
[----:B------:R-:W-:Y:S01]  /*3850*/  MUFU.EX2 R107, R107 ;  /* 0x0000006b006b7308 */ /* 0x000fe20000000800 */
[--C-:B------:R-:W-:Y:S02]  /*3860*/  FFMA.FTZ R33, R58, c[0x0][0x23c], -R113.reuse ;  /* 0x00008f003a217a23 */ /* 0x100fe40000010871 */
[--C-:B------:R-:W-:Y:S02]  /*3870*/  FFMA.FTZ R2, R5, c[0x0][0x23c], -R124.reuse ;  /* 0x00008f0005027a23 */ /* 0x100fe4000001087c */
[----:B------:R-:W2:Y:S01]  /*3880*/  LDSM.16.MT88.4 R4, [R136+0xa000] ;  /* 0x00a000008804783b */ /* 0x000ea20000004200 */
[----:B------:R-:W-:Y:S02]  /*3890*/  FFMA.FTZ R35, R13, c[0x0][0x23c], -R124 ;  /* 0x00008f000d237a23 */ /* 0x000fe4000001087c */
[----:B------:R-:W3:Y:S01]  /*38a0*/  MUFU.EX2 R34, R34 ;  /* 0x0000002200227308 */ /* 0x000ee20000000800 */
[----:B------:R-:W-:-:S02]  /*38b0*/  FFMA.FTZ R32, R12, c[0x0][0x23c], -R113 ;  /* 0x00008f000c207a23 */ /* 0x000fc40000010871 */
[----:B------:R-:W4:Y:S01]  /*38c0*/  LDSM.16.MT88.4 R12, [R138+0x8800] ;  /* 0x008800008a0c783b */ /* 0x000f220000004200 */
[--C-:B------:R-:W-:Y:S02]  /*38d0*/  FFMA.FTZ R29, R11, c[0x0][0x23c], -R124.reuse ;  /* 0x00008f000b1d7a23 */ /* 0x100fe4000001087c */
[----:B------:R-:W-:Y:S02]  /*38e0*/  FFMA.FTZ R0, R9, c[0x0][0x23c], -R124 ;  /* 0x00008f0009007a23 */ /* 0x000fe4000001087c */
[----:B------:R-:W5:Y:S01]  /*38f0*/  MUFU.EX2 R105, R105 ;  /* 0x0000006900697308 */ /* 0x000f620000000800 */
[--C-:B------:R-:W-:Y:S02]  /*3900*/  FFMA.FTZ R108, R8, c[0x0][0x23c], -R113.reuse ;  /* 0x00008f00086c7a23 */ /* 0x100fe40000010871 */
[--C-:B------:R-:W-:Y:S02]  /*3910*/  FFMA.FTZ R31, R10, c[0x0][0x23c], -R113.reuse ;  /* 0x00008f000a1f7a23 */ /* 0x100fe40000010871 */
[----:B------:R-:W1:Y:S01]  /*3920*/  LDSM.16.MT88.4 R8, [R137+0x8800] ;  /* 0x008800008908783b */ /* 0x000e620000004200 */
[----:B------:R-:W-:-:S02]  /*3930*/  FFMA.FTZ R111, R72, c[0x0][0x23c], -R113 ;  /* 0x00008f00486f7a23 */ /* 0x000fc40000010871 */
[----:B------:R-:W-:Y:S01]  /*3940*/  MUFU.EX2 R109, R109 ;  /* 0x0000006d006d7308 */ /* 0x000fe20000000800 */
[----:B---3--:R-:W-:Y:S01]  /*3950*/  F2FP.PACK_AB R84, R34, R107 ;  /* 0x0000006b2254723e */ /* 0x008fe200000000ff */
[--C-:B------:R-:W-:Y:S02]  /*3960*/  FFMA.FTZ R114, R117, c[0x0][0x23c], -R124.reuse ;  /* 0x00008f0075727a23 */ /* 0x100fe4000001087c */
[--C-:B------:R-:W-:Y:S02]  /*3970*/  FFMA.FTZ R117, R115, c[0x0][0x23c], -R124.reuse ;  /* 0x00008f0073757a23 */ /* 0x100fe4000001087c */
[----:B------:R-:W-:Y:S02]  /*3980*/  FFMA.FTZ R115, R123, c[0x0][0x23c], -R124 ;  /* 0x00008f007b737a23 */ /* 0x000fe4000001087c */
[----:B------:R-:W3:Y:S01]  /*3990*/  MUFU.EX2 R106, R106 ;  /* 0x0000006a006a7308 */ /* 0x000ee20000000800 */
[----:B-----5:R-:W-:Y:S01]  /*39a0*/  F2FP.PACK_AB R86, R30, R105 ;  /* 0x000000691e56723e */ /* 0x020fe200000000ff */
[----:B------:R-:W-:-:S02]  /*39b0*/  FFMA.FTZ R132, R126, c[0x0][0x23c], -R113 ;  /* 0x00008f007e847a23 */ /* 0x000fc40000010871 */
[--C-:B------:R-:W-:Y:S02]  /*39c0*/  FFMA.FTZ R118, R25, c[0x0][0x23c], -R124.reuse ;  /* 0x00008f0019767a23 */ /* 0x100fe4000001087c */
[--C-:B------:R-:W-:Y:S02]  /*39d0*/  FFMA.FTZ R125, R134, c[0x0][0x23c], -R113.reuse ;  /* 0x00008f00867d7a23 */ /* 0x100fe40000010871 */
[----:B------:R-:W-:Y:S01]  /*39e0*/  MUFU.EX2 R104, R104 ;  /* 0x0000006800687308 */ /* 0x000fe20000000800 */
[--C-:B------:R-:W-:Y:S02]  /*39f0*/  FFMA.FTZ R126, R26, c[0x0][0x23c], -R113.reuse ;  /* 0x00008f001a7e7a23 */ /* 0x100fe40000010871 */
[----:B------:R-:W-:Y:S02]  /*3a00*/  FFMA.FTZ R123, R24, c[0x0][0x23c], -R113 ;  /* 0x00008f00187b7a23 */ /* 0x000fe40000010871 */
[----:B------:R-:W-:Y:S01]  /*3a10*/  LDSM.16.MT88.4 R24, [R138+0x9000] ;  /* 0x009000008a18783b */ /* 0x000fe20000004200 */
[----:B------:R-:W-:-:S02]  /*3a20*/  FFMA.FTZ R171, R121, c[0x0][0x23c], -R124 ;  /* 0x00008f0079ab7a23 */ /* 0x000fc4000001087c */
[----:B------:R-:W5:Y:S01]  /*3a30*/  MUFU.EX2 R33, R33 ;  /* 0x0000002100217308 */ /* 0x000f620000000800 */
[----:B---3--:R-:W-:Y:S01]  /*3a40*/  F2FP.PACK_AB R85, R106, R109 ;  /* 0x0000006d6a55723e */ /* 0x008fe200000000ff */
[--C-:B------:R-:W-:Y:S02]  /*3a50*/  FFMA.FTZ R116, R116, c[0x0][0x23c], -R113.reuse ;  /* 0x00008f0074747a23 */ /* 0x100fe40000010871 */
[--C-:B------:R-:W-:Y:S02]  /*3a60*/  FFMA.FTZ R112, R112, c[0x0][0x23c], -R113.reuse ;  /* 0x00008f0070707a23 */ /* 0x100fe40000010871 */
[----:B------:R-:W-:Y:S02]  /*3a70*/  FFMA.FTZ R169, R110, c[0x0][0x23c], -R113 ;  /* 0x00008f006ea97a23 */ /* 0x000fe40000010871 */
[----:B------:R-:W-:Y:S01]  /*3a80*/  MUFU.EX2 R35, R35 ;  /* 0x0000002300237308 */ /* 0x000fe20000000800 */
[----:B------:R-:W-:Y:S02]  /*3a90*/  FADD.FTZ R34, R107, R34 ;  /* 0x000000226b227221 */ /* 0x000fe40000010000 */
[----:B------:R-:W-:-:S02]  /*3aa0*/  FADD.FTZ R109, R109, R106 ;  /* 0x0000006a6d6d7221 */ /* 0x000fc40000010000 */
[----:B------:R-:W-:Y:S01]  /*3ab0*/  FADD.FTZ R105, R105, R34 ;  /* 0x0000002269697221 */ /* 0x000fe20000010000 */
[C---:B-----5:R-:W-:Y:S02]  /*3ac0*/  F2FP.PACK_AB R87, R33.reuse, R104 ;  /* 0x000000682157723e */ /* 0x060fe400000000ff */
[----:B------:R-:W3:Y:S01]  /*3ad0*/  MUFU.EX2 R2, R2 ;  /* 0x0000000200027308 */ /* 0x000ee20000000800 */
[----:B------:R-:W-:Y:S02]  /*3ae0*/  FADD.FTZ R104, R104, R109 ;  /* 0x0000006d68687221 */ /* 0x000fe40000010000 */
[----:B------:R-:W-:Y:S02]  /*3af0*/  FADD.FTZ R30, R30, R105 ;  /* 0x000000691e1e7221 */ /* 0x000fe40000010000 */
[----:B------:R-:W-:Y:S01]  /*3b00*/  FADD.FTZ R104, R33, R104 ;  /* 0x0000006821687221 */ /* 0x000fe20000010000 */
[C---:B-1----:R-:W-:Y:S02]  /*3b10*/  HMMA.16816.F32 R40, R84.reuse, R44, RZ ;  /* 0x0000002c5428723c */ /* 0x042fe400000018ff */
        /* <DEDUP_REMOVED lines=26> */
[----:B------:R-:W4:Y:S06]  /*3cc0*/  MUFU.EX2 R123, R123 ;  /* 0x0000007b007b7308 */ /* 0x000f2c0000000800 */
[C---:B--2---:R-:W-:Y:S02]  /*3cd0*/  HMMA.16816.F32 R88, R84.reuse, R4, RZ ;  /* 0x000000045458723c */ /* 0x044fe400000018ff */
[----:B------:R-:W-:Y:S05]  /*3ce0*/  MUFU.EX2 R171, R171 ;  /* 0x000000ab00ab7308 */ /* 0x000fea0000000800 */
[----:B---3--:R-:W-:Y:S01]  /*3cf0*/  F2FP.PACK_AB R4, R2, R35 ;  /* 0x000000230204723e */ /* 0x008fe200000000ff */
[----:B------:R-:W-:Y:S01]  /*3d00*/  HMMA.16816.F32 R84, R84, R6, RZ ;  /* 0x000000065454723c */ /* 0x000fe200000018ff */
[----:B-1----:R-:W-:Y:S01]  /*3d10*/  F2FP.PACK_AB R5, R32, R111 ;  /* 0x0000006f2005723e */ /* 0x002fe200000000ff */
[----:B------:R-:W-:Y:S01]  /*3d20*/  MUFU.EX2 R116, R116 ;  /* 0x0000007400747308 */ /* 0x000fe20000000800 */
[----:B------:R-:W-:-:S02]  /*3d30*/  FADD.FTZ R35, R35, R30 ;  /* 0x0000001e23237221 */ /* 0x000fc40000010000 */
[----:B------:R-:W-:Y:S02]  /*3d40*/  FADD.FTZ R111, R111, R104 ;  /* 0x000000686f6f7221 */ /* 0x000fe40000010000 */
[----:B------:R-:W-:Y:S01]  /*3d50*/  F2FP.PACK_AB R6, R0, R29 ;  /* 0x0000001d0006723e */ /* 0x000fe200000000ff */
[----:B------:R-:W-:Y:S01]  /*3d60*/  FADD.FTZ R2, R2, R35 ;  /* 0x0000002302027221 */ /* 0x000fe20000010000 */
[----:B-----5:R-:W-:Y:S01]  /*3d70*/  F2FP.PACK_AB R7, R31, R108 ;  /* 0x0000006c1f07723e */ /* 0x020fe200000000ff */
        /* <DEDUP_REMOVED lines=9> */
[----:B------:R-:W1:Y:S07]  /*3e10*/  LDSM.16.MT88.4 R12, [R138+0xa800] ;  /* 0x00a800008a0c783b */ /* 0x000e6e0000004200 */
[C---:B------:R-:W-:Y:S08]  /*3e20*/  HMMA.16816.F32 R48, R4.reuse, R8, R48 ;  /* 0x000000080430723c */ /* 0x040ff00000001830 */
[C---:B------:R-:W-:Y:S01]  /*3e30*/  HMMA.16816.F32 R52, R4.reuse, R10, R52 ;  /* 0x0000000a0434723c */ /* 0x040fe20000001834 */
[----:B------:R-:W2:Y:S07]  /*3e40*/  LDSM.16.MT88.4 R8, [R137+0xa800] ;  /* 0x00a800008908783b */ /* 0x000eae0000004200 */
[C---:B------:R-:W-:Y:S08]  /*3e50*/  HMMA.16816.F32 R96, R4.reuse, R16, R96 ;  /* 0x000000100460723c */ /* 0x040ff00000001860 */
[C---:B------:R-:W-:Y:S01]  /*3e60*/  HMMA.16816.F32 R36, R4.reuse, R18, R36 ;  /* 0x000000120424723c */ /* 0x040fe20000001824 */
[----:B------:R-:W3:Y:S07]  /*3e70*/  LDSM.16.MT88.4 R16, [R140+0xa800] ;  /* 0x00a800008c10783b */ /* 0x000eee0000004200 */
[C---:B------:R-:W-:Y:S08]  /*3e80*/  HMMA.16816.F32 R56, R4.reuse, R20, R56 ;  /* 0x000000140438723c */ /* 0x040ff00000001838 */
[C---:B-1----:R-:W-:Y:S08]  /*3e90*/  HMMA.16816.F32 R72, R4.reuse, R12, R72 ;  /* 0x0000000c0448723c */ /* 0x042ff00000001848 */
[C---:B------:R-:W-:Y:S01]  /*3ea0*/  HMMA.16816.F32 R92, R4.reuse, R14, R92 ;  /* 0x0000000e045c723c */ /* 0x040fe2000000185c */
[----:B------:R-:W1:Y:S07]  /*3eb0*/  LDSM.16.MT88.4 R12, [R136+0xa800] ;  /* 0x00a80000880c783b */ /* 0x000e6e0000004200 */
[C---:B--2---:R-:W-:Y:S08]  /*3ec0*/  HMMA.16816.F32 R76, R4.reuse, R8, R76 ;  /* 0x00000008044c723c */ /* 0x044ff0000000184c */
[C---:B------:R-:W-:Y:S01]  /*3ed0*/  HMMA.16816.F32 R80, R4.reuse, R10, R80 ;  /* 0x0000000a0450723c */ /* 0x040fe20000001850 */
[----:B------:R-:W2:Y:S07]  /*3ee0*/  LDSM.16.MT88.4 R8, [R140+0x9000] ;  /* 0x009000008c08783b */ /* 0x000eae0000004200 */
[C---:B------:R-:W-:Y:S01]  /*3ef0*/  HMMA.16816.F32 R60, R4.reuse, R22, R60 ;  /* 0x00000016043c723c */ /* 0x040fe2000000183c */
[----:B------:R-:W4:Y:S07]  /*3f00*/  LDSM.16.MT88.4 R20, [R137+0x9000] ;  /* 0x009000008914783b */ /* 0x000f2e0000004200 */
        /* <DEDUP_REMOVED lines=16> */
[----:B--2---:R-:W-:Y:S01]  /*4010*/  HMMA.16816.F32 R96, R4, R8, R96 ;  /* 0x000000080460723c */ /* 0x004fe20000001860 */
[----:B------:R-:W-:Y:S02]  /*4020*/  FADD.FTZ R115, R118, R115 ;  /* 0x0000007376737221 */ /* 0x000fe40000010000 */
[----:B------:R-:W-:-:S05]  /*4030*/  FADD.FTZ R126, R123, R126 ;  /* 0x0000007e7b7e7221 */ /* 0x000fca0000010000 */
[C---:B------:R-:W-:Y:S01]  /*4040*/  HMMA.16816.F32 R36, R4.reuse, R10, R36 ;  /* 0x0000000a0424723c */ /* 0x040fe20000001824 */
[----:B------:R-:W2:Y:S07]  /*4050*/  LDSM.16.MT88.4 R8, [R136+0x9000] ;  /* 0x009000008808783b */ /* 0x000eae0000004200 */
[C---:B----4-:R-:W-:Y:S08]  /*4060*/  HMMA.16816.F32 R48, R4.reuse, R20, R48 ;  /* 0x000000140430723c */ /* 0x050ff00000001830 */
[C---:B------:R-:W-:Y:S01]  /*4070*/  HMMA.16816.F32 R52, R4.reuse, R22, R52 ;  /* 0x000000160434723c */ /* 0x040fe20000001834 */
[----:B------:R-:W3:Y:S07]  /*4080*/  LDSM.16.MT88.4 R20, [R136+0xb000] ;  /* 0x00b000008814783b */ /* 0x000eee0000004200 */
[C---:B-1----:R-:W-:Y:S08]  /*4090*/  HMMA.16816.F32 R72, R4.reuse, R12, R72 ;  /* 0x0000000c0448723c */ /* 0x042ff00000001848 */
[C---:B------:R-:W-:Y:S01]  /*40a0*/  HMMA.16816.F32 R92, R4.reuse, R14, R92 ;  /* 0x0000000e045c723c */ /* 0x040fe2000000185c */
[----:B------:R-:W-:Y:S07]  /*40b0*/  LDSM.16.MT88.4 R12, [R140+0x9800] ;  /* 0x009800008c0c783b */ /* 0x000fee0000004200 */
[C---:B------:R-:W-:Y:S07]  /*40c0*/  HMMA.16816.F32 R40, R4.reuse, R24, R40 ;  /* 0x000000180428723c */ /* 0x040fee0000001828 */
[--C-:B------:R-:W-:Y:S01]  /*40d0*/  FFMA.FTZ R24, R127, c[0x0][0x23c], -R124.reuse ;  /* 0x00008f007f187a23 */ /* 0x100fe2000001087c */
[----:B--2---:R-:W-:Y:S01]  /*40e0*/  HMMA.16816.F32 R56, R4, R8, R56 ;  /* 0x000000080438723c */ /* 0x004fe20000001838 */
[----:B------:R-:W-:-:S04]  /*40f0*/  FFMA.FTZ R25, R119, c[0x0][0x23c], -R124 ;  /* 0x00008f0077197a23 */ /* 0x000fc8000001087c */
[----:B------:R-:W-:Y:S03]  /*4100*/  MUFU.EX2 R24, R24 ;  /* 0x0000001800187308 */ /* 0x000fe60000000800 */
[C---:B------:R-:W-:Y:S01]  /*4110*/  HMMA.16816.F32 R60, R4.reuse, R10, R60 ;  /* 0x0000000a043c723c */ /* 0x040fe2000000183c */
[----:B------:R-:W1:Y:S04]  /*4120*/  LDSM.16.MT88.4 R8, [R137+0xb000] ;  /* 0x00b000008908783b */ /* 0x000e680000004200 */
[----:B------:R-:W2:Y:S03]  /*4130*/  MUFU.EX2 R25, R25 ;  /* 0x0000001900197308 */ /* 0x000ea60000000800 */
[C---:B------:R-:W-:Y:S07]  /*4140*/  HMMA.16816.F32 R44, R4.reuse, R26, R44 ;  /* 0x0000001a042c723c */ /* 0x040fee000000182c */
[----:B------:R-:W-:Y:S01]  /*4150*/  FFMA.FTZ R26, R122, c[0x0][0x23c], -R124 ;  /* 0x00008f007a1a7a23 */ /* 0x000fe2000001087c */
[----:B------:R-:W-:Y:S01]  /*4160*/  HMMA.16816.F32 R64, R4, R16, R64 ;  /* 0x000000100440723c */ /* 0x000fe20000001840 */
[----:B------:R-:W-:-:S04]  /*4170*/  FFMA.FTZ R27, R120, c[0x0][0x23c], -R113 ;  /* 0x00008f00781b7a23 */ /* 0x000fc80000010871 */
[----:B------:R-:W-:Y:S03]  /*4180*/  MUFU.EX2 R26, R26 ;  /* 0x0000001a001a7308 */ /* 0x000fe60000000800 */
[C---:B------:R-:W-:Y:S01]  /*4190*/  HMMA.16816.F32 R68, R4.reuse, R18, R68 ;  /* 0x000000120444723c */ /* 0x040fe20000001844 */
[----:B------:R-:W4:Y:S04]  /*41a0*/  LDSM.16.MT88.4 R16, [R137+0x9800] ;  /* 0x009800008910783b */ /* 0x000f280000004200 */
[----:B------:R-:W5:Y:S03]  /*41b0*/  MUFU.EX2 R27, R27 ;  /* 0x0000001b001b7308 */ /* 0x000f660000000800 */
[C---:B---3--:R-:W-:Y:S08]  /*41c0*/  HMMA.16816.F32 R88, R4.reuse, R20, R88 ;  /* 0x000000140458723c */ /* 0x048ff00000001858 */
[C---:B------:R-:W-:Y:S08]  /*41d0*/  HMMA.16816.F32 R84, R4.reuse, R22, R84 ;  /* 0x000000160454723c */ /* 0x040ff00000001854 */
[C---:B-1----:R-:W-:Y:S08]  /*41e0*/  HMMA.16816.F32 R76, R4.reuse, R8, R76 ;  /* 0x00000008044c723c */ /* 0x042ff0000000184c */
[----:B------:R-:W-:Y:S01]  /*41f0*/  HMMA.16816.F32 R80, R4, R10, R80 ;  /* 0x0000000a0450723c */ /* 0x000fe20000001850 */
[----:B------:R-:W1:Y:S06]  /*4200*/  LDSM.16.MT88.4 R8, [R138+0x9800] ;  /* 0x009800008a08783b */ /* 0x000e6c0000004200 */
[----:B--2---:R-:W-:Y:S01]  /*4210*/  F2FP.PACK_AB R4, R25, R24 ;  /* 0x000000181904723e */ /* 0x004fe200000000ff */
[----:B------:R-:W-:Y:S01]  /*4220*/  FADD.FTZ R24, R24, R115 ;  /* 0x0000007318187221 */ /* 0x000fe20000010000 */
[C---:B-----5:R-:W-:Y:S01]  /*4230*/  F2FP.PACK_AB R5, R116.reuse, R27 ;  /* 0x0000001b7405723e */ /* 0x060fe200000000ff */
        /* <DEDUP_REMOVED lines=12> */
[C---:B----4-:R-:W-:Y:S08]  /*4300*/  HMMA.16816.F32 R48, R4.reuse, R16, R48 ;  /* 0x000000100430723c */ /* 0x050ff00000001830 */
        /* <DEDUP_REMOVED lines=20> */
[----:B------:R-:W-:-:S04]  /*4450*/  DEPBAR.LE SB0, 0x0 ;  /* 0x000080000000791a */ /* 0x000fc80000000000 */
[----:B------:R-:W-:Y:S01]  /*4460*/  BAR.SYNC.DEFER_BLOCKING 0x0 ;  /* 0x0000000000007b1d */ /* 0x000fe20000010000 */
[----:B------:R-:W-:Y:S01]  /*4470*/  ISETP.GE.AND P2, PT, R164, c[0x0][0x220], PT ;  /* 0x00008800a4007a0c */ /* 0x000fe20003f46270 */
[----:B------:R-:W-:Y:S01]  /*4480*/  IMAD R2, R150, R0, RZ ;  /* 0x0000000096027224 */ /* 0x000fe200078e02ff */
[----:B------:R-:W-:Y:S01]  /*4490*/  ISETP.GE.AND P1, PT, R156, c[0x0][0x220], PT ;  /* 0x000088009c007a0c */ /* 0x000fe20003f26270 */
[----:B------:R-:W-:Y:S01]  /*44a0*/  IMAD.MOV.U32 R4, RZ, RZ, R102 ;  /* 0x000000ffff047224 */ /* 0x000fe200078e0066 */
[----:B------:R-:W-:Y:S01]  /*44b0*/  SHF.R.S32.HI R7, RZ, 0x1f, R0 ;  /* 0x0000001fff077819 */ /* 0x000fe20000011400 */
[----:B------:R-:W-:-:S04]  /*44c0*/  IMAD.MOV.U32 R5, RZ, RZ, R129 ;  /* 0x000000ffff057224 */ /* 0x000fc800078e0081 */
[----:B------:R-:W-:-:S04]  /*44d0*/  IMAD.WIDE.U32 R4, R0, R151, R4 ;  /* 0x0000009700047225 */ /* 0x000fc800078e0004 */
[----:B------:R-:W-:Y:S01]  /*44e0*/  IMAD R7, R7, R151, R2 ;  /* 0x0000009707077224 */ /* 0x000fe200078e0202 */
[C---:B------:R-:W-:Y:S02]  /*44f0*/  @!P2 LEA R16, P4, R4.reuse, c[0x0][0x170], 0x1 ;  /* 0x00005c000410aa11 */ /* 0x040fe400078808ff */
[----:B------:R-:W-:Y:S01]  /*4500*/  @!P1 LEA R10, P3, R4, c[0x0][0x170], 0x1 ;  /* 0x00005c00040a9a11 */ /* 0x000fe200078608ff */
[----:B------:R-:W-:Y:S01]  /*4510*/  IMAD.IADD R7, R5, 0x1, R7 ;  /* 0x0000000105077824 */ /* 0x000fe200078e0207 */
[----:B------:R-:W-:-:S04]  /*4520*/  IADD3 R2, P0, R161, R4, RZ ;  /* 0x00000004a1027210 */ /* 0x000fc80007f1e0ff */
[C-C-:B------:R-:W-:Y:S01]  /*4530*/  @!P2 LEA.HI.X R17, R4.reuse, c[0x0][0x174], R7.reuse, 0x1, P4 ;  /* 0x00005d000411aa11 */ /* 0x140fe200020f0c07 */
[----:B------:R-:W-:Y:S01]  /*4540*/  @P2 STS.128 [R155+0x8000], RZ ;  /* 0x008000ff9b002388 */ /* 0x000fe20000000c00 */
[--C-:B------:R-:W-:Y:S01]  /*4550*/  @!P1 LEA.HI.X R11, R4, c[0x0][0x174], R7.reuse, 0x1, P3 ;  /* 0x00005d00040b9a11 */ /* 0x100fe200018f0c07 */
[----:B------:R-:W-:Y:S01]  /*4560*/  IMAD.X R7, R160, 0x1, R7, P0 ;  /* 0x00000001a0077824 */ /* 0x000fe200000e0607 */
[C---:B------:R-:W-:Y:S01]  /*4570*/  @!P2 LEA R12, P5, R2.reuse, c[0x0][0x170], 0x1 ;  /* 0x00005c00020caa11 */ /* 0x040fe200078a08ff */
[----:B------:R-:W-:Y:S01]  /*4580*/  @!PT LDS RZ, [RZ] ;  /* 0x00000000fffff984 */ /* 0x000fe20000000800 */
[----:B------:R-:W-:Y:S01]  /*4590*/  @!PT LDS RZ, [RZ] ;  /* 0x00000000fffff984 */ /* 0x000fe20000000800 */
[----:B------:R-:W-:Y:S01]  /*45a0*/  @!PT LDS RZ, [RZ] ;  /* 0x00000000fffff984 */ /* 0x000fe20000000800 */
[----:B------:R1:W-:Y:S01]  /*45b0*/  @!P2 LDGSTS.E.BYPASS.LTC128B.128 [R155+0x8000], [R16.64] ;  /* 0x08000000109bafae */ /* 0x0003e2000b901d46 */
[C---:B------:R-:W-:Y:S02]  /*45c0*/  @!P1 LEA R8, P3, R2.reuse, c[0x0][0x170], 0x1 ;  /* 0x00005c0002089a11 */ /* 0x040fe400078608ff */
[----:B------:R-:W-:Y:S01]  /*45d0*/  IADD3 R4, P4, R161, R2, RZ ;  /* 0x00000002a1047210 */ /* 0x000fe20007f9e0ff */
[----:B------:R-:W-:Y:S01]  /*45e0*/  @P1 STS.128 [R155+0xa000], RZ ;  /* 0x00a000ff9b001388 */ /* 0x000fe20000000c00 */
[----:B------:R-:W-:-:S02]  /*45f0*/  @!P2 LEA.HI.X R13, R2, c[0x0][0x174], R7, 0x1, P5 ;  /* 0x00005d00020daa11 */ /* 0x000fc400028f0c07 */
[----:B------:R-:W-:Y:S01]  /*4600*/  IADD3 R5, P0, R161, R4, RZ ;  /* 0x00000004a1057210 */ /* 0x000fe20007f1e0ff */
[----:B------:R-:W-:Y:S01]  /*4610*/  @!PT LDS RZ, [RZ] ;  /* 0x00000000fffff984 */ /* 0x000fe20000000800 */
[----:B------:R-:W-:Y:S01]  /*4620*/  @!PT LDS RZ, [RZ] ;  /* 0x00000000fffff984 */ /* 0x000fe20000000800 */
[----:B------:R-:W-:Y:S01]  /*4630*/  @!PT LDS RZ, [RZ] ;  /* 0x00000000fffff984 */ /* 0x000fe20000000800 */
[----:B------:R2:W-:Y:S01]  /*4640*/  @!P1 LDGSTS.E.BYPASS.LTC128B.128 [R155+0xa000], [R10.64+0x80] ;  /* 0x0a0000800a9b9fae */ /* 0x0005e2000b901d46 */
[--C-:B------:R-:W-:Y:S01]  /*4650*/  @!P1 LEA.HI.X R9, R2, c[0x0][0x174], R7.reuse, 0x1, P3 ;  /* 0x00005d0002099a11 */ /* 0x100fe200018f0c07 */
[----:B------:R-:W-:Y:S01]  /*4660*/  IMAD.X R7, R160, 0x1, R7, P4 ;  /* 0x00000001a0077824 */ /* 0x000fe200020e0607 */
[C---:B------:R-:W-:Y:S01]  /*4670*/  @!P2 LEA R22, P5, R4.reuse, c[0x0][0x170], 0x1 ;  /* 0x00005c000416aa11 */ /* 0x040fe200078a08ff */
[----:B------:R-:W-:Y:S01]  /*4680*/  @P2 STS.128 [R155+0x8800], RZ ;  /* 0x008800ff9b002388 */ /* 0x000fe20000000c00 */
[----:B------:R-:W-:Y:S01]  /*4690*/  @!P1 LEA R14, P3, R4, c[0x0][0x170], 0x1 ;  /* 0x00005c00040e9a11 */ /* 0x000fe200078608ff */
[--C-:B------:R-:W-:Y:S01]  /*46a0*/  IMAD.X R2, R160, 0x1, R7.reuse, P0 ;  /* 0x00000001a0027824 */ /* 0x100fe200000e0607 */
[----:B------:R-:W-:Y:S01]  /*46b0*/  @!P2 LEA R20, P4, R5, c[0x0][0x170], 0x1 ;  /* 0x00005c000514aa11 */ /* 0x000fe200078808ff */
[----:B------:R-:W-:Y:S01]  /*46c0*/  @!PT LDS RZ, [RZ] ;  /* 0x00000000fffff984 */ /* 0x000fe20000000800 */
[----:B------:R-:W-:Y:S01]  /*46d0*/  @!PT LDS RZ, [RZ] ;  /* 0x00000000fffff984 */ /* 0x000fe20000000800 */
[----:B------:R-:W-:Y:S01]  /*46e0*/  @!PT LDS RZ, [RZ] ;  /* 0x00000000fffff984 */ /* 0x000fe20000000800 */
[----:B------:R3:W-:Y:S01]  /*46f0*/  @!P2 LDGSTS.E.BYPASS.LTC128B.128 [R155+0x8800], [R12.64] ;  /* 0x088000000c9bafae */ /* 0x0007e2000b901d46 */
[----:B------:R-:W-:-:S02]  /*4700*/  @!P2 LEA.HI.X R23, R4, c[0x0][0x174], R7, 0x1, P5 ;  /* 0x00005d000417aa11 */ /* 0x000fc400028f0c07 */
[C---:B------:R-:W-:Y:S01]  /*4710*/  @!P1 LEA R6, P0, R5.reuse, c[0x0][0x170], 0x1 ;  /* 0x00005c0005069a11 */ /* 0x040fe200078008ff */
[----:B------:R-:W-:Y:S01]  /*4720*/  @P1 STS.128 [R155+0xa800], RZ ;  /* 0x00a800ff9b001388 */ /* 0x000fe20000000c00 */
[----:B------:R-:W-:Y:S02]  /*4730*/  @!P1 LEA.HI.X R15, R4, c[0x0][0x174], R7, 0x1, P3 ;  /* 0x00005d00040f9a11 */ /* 0x000fe400018f0c07 */
[C-C-:B------:R-:W-:Y:S01]  /*4740*/  @!P2 LEA.HI.X R21, R5.reuse, c[0x0][0x174], R2.reuse, 0x1, P4 ;  /* 0x00005d000515aa11 */ /* 0x140fe200020f0c02 */
        /* <DEDUP_REMOVED lines=26> */
[----:B------:R-:W3:Y:S04]  /*48f0*/  LDSM.16.M88.4 R24, [R146+0x4000] ;  /* 0x004000009218783b */ /* 0x000ee80000000200 */
[----:B-1----:R-:W4:Y:S04]  /*4900*/  LDSM.16.M88.4 R16, [R146+0x4800] ;  /* 0x004800009210783b */ /* 0x002f280000000200 */
[----:B--2---:R-:W1:Y:S04]  /*4910*/  LDSM.16.M88.4 R8, [R146+0x5000] ;  /* 0x005000009208783b */ /* 0x004e680000000200 */
[----:B------:R-:W5:Y:S04]  /*4920*/  LDSM.16.M88.4 R124, [R146+0x5800] ;  /* 0x00580000927c783b */ /* 0x000f680000000200 */
[----:B------:R-:W-:Y:S04]  /*4930*/  LDSM.16.M88.4 R116, [R145] ;  /* 0x000000009174783b */ /* 0x000fe80000000200 */
[----:B------:R-:W2:Y:S04]  /*4940*/  LDSM.16.M88.4 R112, [R144] ;  /* 0x000000009070783b */ /* 0x000ea80000000200 */
[----:B------:R-:W2:Y:S04]  /*4950*/  LDSM.16.M88.4 R108, [R144+0x800] ;  /* 0x00080000906c783b */ /* 0x000ea80000000200 */
[----:B------:R-:W2:Y:S04]  /*4960*/  LDSM.16.M88.4 R104, [R144+0x1000] ;  /* 0x001000009068783b */ /* 0x000ea80000000200 */
[----:B------:R-:W2:Y:S04]  /*4970*/  LDSM.16.M88.4 R32, [R144+0x1800] ;  /* 0x001800009020783b */ /* 0x000ea80000000200 */
[----:B------:R-:W5:Y:S01]  /*4980*/  S2R R2, SR_TID.X ;  /* 0x0000000000027919 */ /* 0x000f620000002100 */
[C---:B---3--:R-:W-:Y:S03]  /*4990*/  HMMA.16816.F32 R28, R120.reuse, R24, RZ ;  /* 0x00000018781c723c */ /* 0x048fe600000018ff */
[----:B------:R-:W0:Y:S05]  /*49a0*/  LDGDEPBAR ;  /* 0x00000000000079af */ /* 0x000e2a0000000000 */
[C---:B----4-:R-:W-:Y:S08]  /*49b0*/  HMMA.16816.F32 R20, R120.reuse, R16, RZ ;  /* 0x000000107814723c */ /* 0x050ff000000018ff */
[----:B-1----:R-:W-:Y:S01]  /*49c0*/  HMMA.16816.F32 R12, R120, R8, RZ ;  /* 0x00000008780c723c */ /* 0x002fe200000018ff */
[----:B-----5:R-:W-:-:S07]  /*49d0*/  IMAD.SHL.U32 R2, R2, 0x2, RZ ;  /* 0x0000000202027824 */ /* 0x020fce00078e00ff */
[C---:B------:R-:W-:Y:S08]  /*49e0*/  HMMA.16816.F32 R24, R120.reuse, R26, RZ ;  /* 0x0000001a7818723c */ /* 0x040ff000000018ff */
[C---:B------:R-:W-:Y:S08]  /*49f0*/  HMMA.16816.F32 R16, R120.reuse, R18, RZ ;  /* 0x000000127810723c */ /* 0x040ff000000018ff */
[C---:B------:R-:W-:Y:S08]  /*4a00*/  HMMA.16816.F32 R8, R120.reuse, R10, RZ ;  /* 0x0000000a7808723c */ /* 0x040ff000000018ff */
[C---:B------:R-:W-:Y:S08]  /*4a10*/  HMMA.16816.F32 R4, R120.reuse, R124, RZ ;  /* 0x0000007c7804723c */ /* 0x040ff000000018ff */
[----:B------:R-:W-:Y:S08]  /*4a20*/  HMMA.16816.F32 R120, R120, R126, RZ ;  /* 0x0000007e7878723c */ /* 0x000ff000000018ff */
[C---:B--2---:R-:W-:Y:S08]  /*4a30*/  HMMA.16816.F32 R28, R116.reuse, R112, R28 ;  /* 0x00000070741c723c */ /* 0x044ff0000000181c */
[C---:B------:R-:W-:Y:S01]  /*4a40*/  HMMA.16816.F32 R24, R116.reuse, R114, R24 ;  /* 0x000000727418723c */ /* 0x040fe20000001818 */
[----:B------:R-:W-:Y:S07]  /*4a50*/  LDSM.16.M88.4 R112, [R139+0x4000] ;  /* 0x004000008b70783b */ /* 0x000fee0000000200 */
[C---:B------:R-:W-:Y:S08]  /*4a60*/  HMMA.16816.F32 R20, R116.reuse, R108, R20 ;  /* 0x0000006c7414723c */ /* 0x040ff00000001814 */
[C---:B------:R-:W-:Y:S01]  /*4a70*/  HMMA.16816.F32 R16, R116.reuse, R110, R16 ;  /* 0x0000006e7410723c */ /* 0x040fe20000001810 */
[----:B------:R-:W-:Y:S07]  /*4a80*/  LDSM.16.M88.4 R108, [R139+0x4800] ;  /* 0x004800008b6c783b */ /* 0x000fee0000000200 */
[C---:B------:R-:W-:Y:S08]  /*4a90*/  HMMA.16816.F32 R12, R116.reuse, R104, R12 ;  /* 0x00000068740c723c */ /* 0x040ff0000000180c */
[C---:B------:R-:W-:Y:S01]  /*4aa0*/  HMMA.16816.F32 R8, R116.reuse, R106, R8 ;  /* 0x0000006a7408723c */ /* 0x040fe20000001808 */
[----:B------:R-:W-:Y:S07]  /*4ab0*/  LDSM.16.M88.4 R104, [R139+0x5000] ;  /* 0x005000008b68783b */ /* 0x000fee0000000200 */
[C---:B------:R-:W-:Y:S08]  /*4ac0*/  HMMA.16816.F32 R4, R116.reuse, R32, R4 ;  /* 0x000000207404723c */ /* 0x040ff00000001804 */
[----:B------:R-:W-:Y:S01]  /*4ad0*/  HMMA.16816.F32 R120, R116, R34, R120 ;  /* 0x000000227478723c */ /* 0x000fe20000001878 */
[----:B------:R-:W1:Y:S04]  /*4ae0*/  LDSM.16.M88.4 R116, [R143] ;  /* 0x000000008f74783b */ /* 0x000e680000000200 */
[----:B------:R-:W2:Y:S03]  /*4af0*/  LDSM.16.M88.4 R32, [R139+0x5800] ;  /* 0x005800008b20783b */ /* 0x000ea60000000200 */
[C---:B-1----:R-:W-:Y:S08]  /*4b00*/  HMMA.16816.F32 R28, R116.reuse, R112, R28 ;  /* 0x00000070741c723c */ /* 0x042ff0000000181c */
[C---:B------:R-:W-:Y:S01]  /*4b10*/  HMMA.16816.F32 R24, R116.reuse, R114, R24 ;  /* 0x000000727418723c */ /* 0x040fe20000001818 */
[----:B------:R-:W-:Y:S07]  /*4b20*/  LDSM.16.M88.4 R112, [R141] ;  /* 0x000000008d70783b */ /* 0x000fee0000000200 */
[C---:B------:R-:W-:Y:S08]  /*4b30*/  HMMA.16816.F32 R20, R116.reuse, R108, R20 ;  /* 0x0000006c7414723c */ /* 0x040ff00000001814 */
[C---:B------:R-:W-:Y:S01]  /*4b40*/  HMMA.16816.F32 R16, R116.reuse, R110, R16 ;  /* 0x0000006e7410723c */ /* 0x040fe20000001810 */
[----:B------:R-:W-:Y:S07]  /*4b50*/  LDSM.16.M88.4 R108, [R141+0x800] ;  /* 0x000800008d6c783b */ /* 0x000fee0000000200 */
[C---:B------:R-:W-:Y:S08]  /*4b60*/  HMMA.16816.F32 R12, R116.reuse, R104, R12 ;  /* 0x00000068740c723c */ /* 0x040ff0000000180c */
[C---:B------:R-:W-:Y:S01]  /*4b70*/  HMMA.16816.F32 R8, R116.reuse, R106, R8 ;  /* 0x0000006a7408723c */ /* 0x040fe20000001808 */
[----:B------:R-:W-:Y:S07]  /*4b80*/  LDSM.16.M88.4 R104, [R141+0x1000] ;  /* 0x001000008d68783b */ /* 0x000fee0000000200 */
[C---:B--2---:R-:W-:Y:S08]  /*4b90*/  HMMA.16816.F32 R4, R116.reuse, R32, R4 ;  /* 0x000000207404723c */ /* 0x044ff00000001804 */
[----:B------:R-:W-:Y:S01]  /*4ba0*/  HMMA.16816.F32 R120, R116, R34, R120 ;  /* 0x000000227478723c */ /* 0x000fe20000001878 */
[----:B------:R-:W1:Y:S04]  /*4bb0*/  LDSM.16.M88.4 R116, [R142] ;  /* 0x000000008e74783b */ /* 0x000e680000000200 */
[----:B------:R-:W2:Y:S03]  /*4bc0*/  LDSM.16.M88.4 R32, [R141+0x1800] ;  /* 0x001800008d20783b */ /* 0x000ea60000000200 */
[C---:B-1----:R-:W-:Y:S08]  /*4bd0*/  HMMA.16816.F32 R28, R116.reuse, R112, R28 ;  /* 0x00000070741c723c */ /* 0x042ff0000000181c */
        /* <DEDUP_REMOVED lines=10> */
[----:B------:R-:W1:Y:S04]  /*4c80*/  LDSM.16.M88.4 R116, [R147+0x2000] ;  /* 0x002000009374783b */ /* 0x000e680000000200 */
        /* <DEDUP_REMOVED lines=32> */
[----:B------:R-:W1:Y:S07]  /*4e90*/  LDSM.16.M88.4 R104, [R141+0x2800] ;  /* 0x002800008d68783b */ /* 0x000e6e0000000200 */
[C---:B------:R-:W-:Y:S08]  /*4ea0*/  HMMA.16816.F32 R20, R116.reuse, R108, R20 ;  /* 0x0000006c7414723c */ /* 0x040ff00000001814 */
[C---:B------:R-:W-:Y:S01]  /*4eb0*/  HMMA.16816.F32 R16, R116.reuse, R110, R16 ;  /* 0x0000006e7410723c */ /* 0x040fe20000001810 */
[----:B------:R-:W3:Y:S07]  /*4ec0*/  LDSM.16.M88.4 R108, [R141+0x2000] ;  /* 0x002000008d6c783b */ /* 0x000eee0000000200 */
[C---:B--2---:R-:W-:Y:S08]  /*4ed0*/  HMMA.16816.F32 R4, R116.reuse, R32, R4 ;  /* 0x000000207404723c */ /* 0x044ff00000001804 */
[----:B------:R-:W-:Y:S01]  /*4ee0*/  HMMA.16816.F32 R120, R116, R34, R120 ;  /* 0x000000227478723c */ /* 0x000fe20000001878 */
[----:B------:R-:W2:Y:S07]  /*4ef0*/  LDSM.16.M88.4 R32, [R141+0x3000] ;  /* 0x003000008d20783b */ /* 0x000eae0000000200 */
[C---:B-1----:R-:W-:Y:S07]  /*4f00*/  HMMA.16816.F32 R20, R112.reuse, R104, R20 ;  /* 0x000000687014723c */ /* 0x042fee0000001814 */
[----:B------:R-:W-:Y:S01]  /*4f10*/  LOP3.LUT R105, R2, 0x6, RZ, 0xc0, !PT ;  /* 0x0000000602697812 */ /* 0x000fe200078ec0ff */
[----:B------:R-:W-:Y:S04]  /*4f20*/  HMMA.16816.F32 R16, R112, R106, R16 ;  /* 0x0000006a7010723c */ /* 0x000fe80000001810 */
[----:B------:R-:W-:-:S04]  /*4f30*/  IMAD R2, R0, 0x40, R105 ;  /* 0x0000004000027824 */ /* 0x000fc800078e0269 */
[----:B---3--:R-:W-:Y:S01]  /*4f40*/  HMMA.16816.F32 R28, R112, R108, R28 ;  /* 0x0000006c701c723c */ /* 0x008fe2000000181c */
[----:B------:R-:W-:-:S04]  /*4f50*/  IADD3 R104, R2, 0x1, RZ ;  /* 0x0000000102687810 */ /* 0x000fc80007ffe0ff */
[C---:B------:R-:W-:Y:S02]  /*4f60*/  ISETP.GE.AND P6, PT, R104.reuse, R131, PT ;  /* 0x000000836800720c */ /* 0x040fe40003fc6270 */
[----:B------:R-:W-:Y:S01]  /*4f70*/  ISETP.GE.AND P3, PT, R104, R130, PT ;  /* 0x000000826800720c */ /* 0x000fe20003f66270 */
[----:B------:R-:W-:Y:S01]  /*4f80*/  HMMA.16816.F32 R24, R112, R110, R24 ;  /* 0x0000006e7018723c */ /* 0x000fe20000001818 */
[----:B------:R-:W1:Y:S01]  /*4f90*/  LDSM.16.M88.4 R104, [R141+0x3800] ;  /* 0x003800008d68783b */ /* 0x000e620000000200 */
[----:B------:R-:W-:Y:S01]  /*4fa0*/  IADD3 R108, R2, 0x10, RZ ;  /* 0x00000010026c7810 */ /* 0x000fe20007ffe0ff */
[----:B------:R-:W-:-:S05]  /*4fb0*/  DEPBAR.LE SB0, 0x0 ;  /* 0x000080000000791a */ /* 0x000fca0000000000 */
[C---:B--2---:R-:W-:Y:S07]  /*4fc0*/  HMMA.16816.F32 R12, R112.reuse, R32, R12 ;  /* 0x00000020700c723c */ /* 0x044fee000000180c */
[C---:B------:R-:W-:Y:S01]  /*4fd0*/  IADD3 R32, R2.reuse, 0x8, RZ ;  /* 0x0000000802207810 */ /* 0x040fe20007ffe0ff */
[----:B------:R-:W-:Y:S01]  /*4fe0*/  HMMA.16816.F32 R8, R112, R34, R8 ;  /* 0x000000227008723c */ /* 0x000fe20000001808 */
[----:B------:R-:W-:Y:S01]  /*4ff0*/  IADD3 R33, R2, 0x9, RZ ;  /* 0x0000000902217810 */ /* 0x000fe20007ffe0ff */
[----:B------:R-:W-:Y:S01]  /*5000*/  BAR.SYNC.DEFER_BLOCKING 0x0 ;  /* 0x0000000000007b1d */ /* 0x000fe20000010000 */
[----:B------:R-:W-:-:S02]  /*5010*/  ISETP.GE.AND P5, PT, R32, R131, PT ;  /* 0x000000832000720c */ /* 0x000fc40003fa6270 */
[-C--:B------:R-:W-:Y:S02]  /*5020*/  ISETP.GE.AND P0, PT, R32, R130.reuse, PT ;  /* 0x000000822000720c */ /* 0x080fe40003f06270 */
[----:B------:R-:W-:Y:S02]  /*5030*/  FSEL R32, R29, -INF , !P6 ;  /* 0xff8000001d207808 */ /* 0x000fe40007000000 */
[C---:B------:R-:W-:Y:S02]  /*5040*/  ISETP.GE.AND P4, PT, R33.reuse, R131, PT ;  /* 0x000000832100720c */ /* 0x040fe40003f86270 */
        /* <DEDUP_REMOVED lines=8> */
[----:B-1----:R-:W-:Y:S01]  /*50d0*/  HMMA.16816.F32 R4, R112, R104, R4 ;  /* 0x000000687004723c */ /* 0x002fe20000001804 */
[----:B------:R-:W-:-:S02]  /*50e0*/  ISETP.GE.AND P5, PT, R108, R130, PT ;  /* 0x000000826c00720c */ /* 0x000fc40003fa6270 */
[----:B------:R-:W-:Y:S02]  /*50f0*/  ISETP.GE.AND P4, PT, R33, R130, PT ;  /* 0x000000822100720c */ /* 0x000fe40003f86270 */
[----:B------:R-:W-:Y:S02]  /*5100*/  IADD3 R24, R2, 0x19, RZ ;  /* 0x0000001902187810 */ /* 0x000fe40007ffe0ff */
[----:B------:R-:W-:Y:S01]  /*5110*/  FSEL R109, R27, -INF , !P6 ;  /* 0xff8000001b6d7808 */ /* 0x000fe20007000000 */
[----:B------:R-:W-:Y:S01]  /*5120*/  HMMA.16816.F32 R120, R112, R106, R120 ;  /* 0x0000006a7078723c */ /* 0x000fe20000001878 */
[-C--:B------:R-:W-:Y:S02]  /*5130*/  ISETP.GE.AND P0, PT, R33, R131.reuse, PT ;  /* 0x000000832100720c */ /* 0x080fe40003f06270 */
[----:B------:R-:W-:Y:S02]  /*5140*/  ISETP.GE.AND P6, PT, R31, R131, PT ;  /* 0x000000831f00720c */ /* 0x000fe40003fc6270 */
[----:B------:R-:W-:-:S02]  /*5150*/  FSEL R110, R20, -INF , !P3 ;  /* 0xff800000146e7808 */ /* 0x000fc40005800000 */
[----:B------:R-:W-:Y:S02]  /*5160*/  ISETP.GE.AND P3, PT, R31, R130, PT ;  /* 0x000000821f00720c */ /* 0x000fe40003f66270 */
[----:B------:R-:W-:Y:S02]  /*5170*/  FSEL R133, R22, -INF , !P5 ;  /* 0xff80000016857808 */ /* 0x000fe40006800000 */
[----:B------:R-:W-:Y:S02]  /*5180*/  IADD3 R20, R2, 0x20, RZ ;  /* 0x0000002002147810 */ /* 0x000fe40007ffe0ff */
[----:B------:R-:W-:Y:S02]  /*5190*/  FSEL R135, R23, -INF , !P4 ;  /* 0xff80000017877808 */ /* 0x000fe40006000000 */
[----:B------:R-:W-:Y:S02]  /*51a0*/  ISETP.GE.AND P5, PT, R24, R131, PT ;  /* 0x000000831800720c */ /* 0x000fe40003fa6270 */
[----:B------:R-:W-:-:S02]  /*51b0*/  IADD3 R23, R2, 0x21, RZ ;  /* 0x0000002102177810 */ /* 0x000fc40007ffe0ff */
[----:B------:R-:W-:Y:S02]  /*51c0*/  FSEL R108, R21, -INF , !P0 ;  /* 0xff800000156c7808 */ /* 0x000fe40004000000 */
[----:B------:R-:W-:Y:S02]  /*51d0*/  FSEL R22, R16, -INF , !P6 ;  /* 0xff80000010167808 */ /* 0x000fe40007000000 */
[CC--:B------:R-:W-:Y:S02]  /*51e0*/  ISETP.GE.AND P4, PT, R20.reuse, R131.reuse, PT ;  /* 0x000000831400720c */ /* 0x0c0fe40003f86270 */
[----:B------:R-:W-:Y:S02]  /*51f0*/  ISETP.GE.AND P6, PT, R20, R130, PT ;  /* 0x000000821400720c */ /* 0x000fe40003fc6270 */
[----:B------:R-:W-:Y:S02]  /*5200*/  FSEL R21, R18, -INF , !P3 ;  /* 0xff80000012157808 */ /* 0x000fe40005800000 */
[----:B------:R-:W-:-:S02]  /*5210*/  ISETP.GE.AND P3, PT, R23, R131, PT ;  /* 0x000000831700720c */ /* 0x000fc40003f66270 */
[----:B------:R-:W-:Y:S02]  /*5220*/  FSEL R20, R17, -INF , !P5 ;  /* 0xff80000011147808 */ /* 0x000fe40006800000 */
[----:B------:R-:W-:Y:S02]  /*5230*/  IADD3 R17, R2, 0x29, RZ ;  /* 0x0000002902117810 */ /* 0x000fe40007ffe0ff */
[----:B------:R-:W-:Y:S02]  /*5240*/  FSEL R116, R13, -INF , !P3 ;  /* 0xff8000000d747808 */ /* 0x000fe40005800000 */
[-C--:B------:R-:W-:Y:S02]  /*5250*/  ISETP.GE.AND P3, PT, R17, R130.reuse, PT ;  /* 0x000000821100720c */ /* 0x080fe40003f66270 */
[-C--:B------:R-:W-:Y:S02]  /*5260*/  ISETP.GE.AND P0, PT, R24, R130.reuse, PT ;  /* 0x000000821800720c */ /* 0x080fe40003f06270 */
[----:B------:R-:W-:-:S02]  /*5270*/  ISETP.GE.AND P5, PT, R23, R130, PT ;  /* 0x000000821700720c */ /* 0x000fc40003fa6270 */
[----:B------:R-:W-:Y:S02]  /*5280*/  IADD3 R16, R2, 0x28, RZ ;  /* 0x0000002802107810 */ /* 0x000fe40007ffe0ff */
[----:B------:R-:W-:Y:S02]  /*5290*/  FSEL R118, R12, -INF , !P4 ;  /* 0xff8000000c767808 */ /* 0x000fe40006000000 */
[C---:B------:R-:W-:Y:S02]  /*52a0*/  IADD3 R12, R2.reuse, 0x30, RZ ;  /* 0x00000030020c7810 */ /* 0x040fe40007ffe0ff */
[----:B------:R-:W-:Y:S02]  /*52b0*/  FSEL R119, R11, -INF , !P3 ;  /* 0xff8000000b777808 */ /* 0x000fe40005800000 */
[----:B------:R-:W-:Y:S02]  /*52c0*/  FSEL R23, R19, -INF , !P0 ;  /* 0xff80000013177808 */ /* 0x000fe40004000000 */
[----:B------:R-:W-:-:S02]  /*52d0*/  ISETP.GE.AND P3, PT, R2, R131, PT ;  /* 0x000000830200720c */ /* 0x000fc40003f66270 */
[-C--:B------:R-:W-:Y:S02]  /*52e0*/  ISETP.GE.AND P0, PT, R16, R131.reuse, PT ;  /* 0x000000831000720c */ /* 0x080fe40003f06270 */
[----:B------:R-:W-:Y:S02]  /*52f0*/  FSEL R127, R15, -INF , !P5 ;  /* 0xff8000000f7f7808 */ /* 0x000fe40006800000 */
[----:B------:R-:W-:Y:S02]  /*5300*/  ISETP.GE.AND P5, PT, R12, R131, PT ;  /* 0x000000830c00720c */ /* 0x000fe40003fa6270 */
[----:B------:R-:W-:Y:S02]  /*5310*/  FSEL R28, R28, -INF , !P3 ;  /* 0xff8000001c1c7808 */ /* 0x000fe40005800000 */
[----:B------:R-:W-:Y:S02]  /*5320*/  FSEL R125, R14, -INF , !P6 ;  /* 0xff8000000e7d7808 */ /* 0x000fe40007000000 */
[----:B------:R-:W-:-:S02]  /*5330*/  FSEL R124, R8, -INF , !P0 ;  /* 0xff800000087c7808 */ /* 0x000fc40004000000 */
[----:B------:R-:W-:Y:S02]  /*5340*/  ISETP.GE.AND P3, PT, R101, 0x3, PT ;  /* 0x000000036500780c */ /* 0x000fe40003f66270 */
[-C--:B------:R-:W-:Y:S02]  /*5350*/  ISETP.GE.AND P4, PT, R16, R130.reuse, PT ;  /* 0x000000821000720c */ /* 0x080fe40003f86270 */
[----:B------:R-:W-:Y:S02]  /*5360*/  ISETP.GE.AND P6, PT, R17, R131, PT ;  /* 0x000000831100720c */ /* 0x000fe40003fc6270 */
[----:B------:R-:W-:Y:S02]  /*5370*/  ISETP.GE.AND P0, PT, R12, R130, PT ;  /* 0x000000820c00720c */ /* 0x000fe40003f06270 */
[----:B------:R-:W-:Y:S02]  /*5380*/  FSEL R105, R4, -INF , !P5 ;  /* 0xff80000004697808 */ /* 0x000fe40006800000 */
[----:B------:R-:W-:-:S02]  /*5390*/  IADD3 R13, R2, 0x31, RZ ;  /* 0x00000031020d7810 */ /* 0x000fc40007ffe0ff */
[----:B------:R-:W-:Y:S02]  /*53a0*/  IADD3 R4, R2, 0x38, RZ ;  /* 0x0000003802047810 */ /* 0x000fe40007ffe0ff */
[----:B------:R-:W-:Y:S02]  /*53b0*/  FSEL R117, R10, -INF , !P4 ;  /* 0xff8000000a757808 */ /* 0x000fe40006000000 */
[----:B------:R-:W-:Y:S02]  /*53c0*/  FSEL R114, R9, -INF , !P6 ;  /* 0xff80000009727808 */ /* 0x000fe40007000000 */
[----:B------:R-:W-:Y:S02]  /*53d0*/  FSEL R35, R6, -INF , !P0 ;  /* 0xff80000006237808 */ /* 0x000fe40004000000 */
[C---:B------:R-:W-:Y:S02]  /*53e0*/  ISETP.GE.AND P4, PT, R13.reuse, R131, PT ;  /* 0x000000830d00720c */ /* 0x040fe40003f86270 */
[----:B------:R-:W-:-:S02]  /*53f0*/  ISETP.GE.AND P6, PT, R13, R130, PT ;  /* 0x000000820d00720c */ /* 0x000fc40003fc6270 */
[----:B------:R-:W-:Y:S02]  /*5400*/  ISETP.GE.AND P5, PT, R2, R130, PT ;  /* 0x000000820200720c */ /* 0x000fe40003fa6270 */
[----:B------:R-:W-:Y:S02]  /*5410*/  ISETP.GE.AND P0, PT, R4, R131, PT ;  /* 0x000000830400720c */ /* 0x000fe40003f06270 */
[----:B------:R-:W-:Y:S02]  /*5420*/  IADD3 R2, R2, 0x39, RZ ;  /* 0x0000003902027810 */ /* 0x000fe40007ffe0ff */
[----:B------:R-:W-:Y:S02]  /*5430*/  FSEL R106, R5, -INF , !P4 ;  /* 0xff800000056a7808 */ /* 0x000fe40006000000 */
[----:B------:R-:W-:Y:S02]  /*5440*/  FSEL R33, R7, -INF , !P6 ;  /* 0xff80000007217808 */ /* 0x000fe40007000000 */
[----:B------:R-:W-:-:S02]  /*5450*/  FSEL R120, R120, -INF , !P0 ;  /* 0xff80000078787808 */ /* 0x000fc40004000000 */
[-C--:B------:R-:W-:Y:S02]  /*5460*/  ISETP.GE.AND P4, PT, R4, R130.reuse, PT ;  /* 0x000000820400720c */ /* 0x080fe40003f86270 */
[C---:B------:R-:W-:Y:S02]  /*5470*/  ISETP.GE.AND P6, PT, R2.reuse, R131, PT ;  /* 0x000000830200720c */ /* 0x040fe40003fc6270 */
[----:B------:R-:W-:Y:S02]  /*5480*/  ISETP.GE.AND P0, PT, R2, R130, PT ;  /* 0x000000820200720c */ /* 0x000fe40003f06270 */
[----:B------:R-:W-:Y:S02]  /*5490*/  FSEL R30, R30, -INF , !P5 ;  /* 0xff8000001e1e7808 */ /* 0x000fe40006800000 */
[----:B------:R-:W-:Y:S02]  /*54a0*/  FSEL R122, R122, -INF , !P4 ;  /* 0xff8000007a7a7808 */ /* 0x000fe40006000000 */
[----:B------:R-:W-:-:S02]  /*54b0*/  FSEL R121, R121, -INF , !P6 ;  /* 0xff80000079797808 */ /* 0x000fc40007000000 */
[----:B------:R-:W-:Y:S01]  /*54c0*/  FSEL R123, R123, -INF , !P0 ;  /* 0xff8000007b7b7808 */ /* 0x000fe20004000000 */
[----:B------:R-:W-:Y:S05]  /*54d0*/  @!P3 BRA `(.L_x_569) ;  /* 0x000004a00000b947 */ /* 0x000fea0003800000 */
[----:B------:R-:W-:Y:S01]  /*54e0*/  IADD3 R5, R101, -0x3, RZ ;  /* 0xfffffffd65057810 */ /* 0x000fe20007ffe0ff */
[----:B------:R1:W-:Y:S01]  /*54f0*/  @P2 STS.128 [R155+0x4000], RZ ;  /* 0x004000ff9b002388 */ /* 0x0003e20000000c00 */
[----:B------:R-:W-:Y:S02]  /*5500*/  BSSY B0, `(.L_x_570) ;  /* 0x0000046000007945 */ /* 0x000fe40003800000 */
[----:B------:R-:W-:Y:S01]  /*5510*/  SHF.R.S32.HI R4, RZ, 0x1f, R5 ;  /* 0x0000001fff047819 */ /* 0x000fe20000011405 */
[----:B------:R-:W-:-:S04]  /*5520*/  IMAD.WIDE.U32 R6, R5, c[0x0][0x198], RZ ;  /* 0x0000660005067a25 */ /* 0x000fc800078e00ff */
[----:B------:R-:W-:Y:S01]  /*5530*/  IMAD R4, R4, c[0x0][0x198], RZ ;  /* 0x0000660004047a24 */ /* 0x000fe200078e02ff */
[----:B------:R-:W-:-:S03]  /*5540*/  LEA R2, P0, R6, R158, 0x6 ;  /* 0x0000009e06027211 */ /* 0x000fc600078030ff */
[----:B------:R-:W-:Y:S01]  /*5550*/  IMAD R4, R5, c[0x0][0x19c], R4 ;  /* 0x0000670005047a24 */ /* 0x000fe200078e0204 */
[C---:B------:R-:W-:Y:S02]  /*5560*/  @!P2 LEA R14, P5, R2.reuse, c[0x0][0x168], 0x1 ;  /* 0x00005a00020eaa11 */ /* 0x040fe400078a08ff */
[----:B------:R-:W-:Y:S01]  /*5570*/  @!P1 LEA R16, P4, R2, c[0x0][0x168], 0x1 ;  /* 0x00005a0002109a11 */ /* 0x000fe200078808ff */
[----:B------:R-:W-:-:S05]  /*5580*/  IMAD.IADD R5, R7, 0x1, R4 ;  /* 0x0000000107057824 */ /* 0x000fca00078e0204 */
[----:B------:R-:W-:Y:S02]  /*5590*/  LEA.HI.X R5, R6, R163, R5, 0x6, P0 ;  /* 0x000000a306057211 */ /* 0x000fe400000f3405 */
[C---:B------:R-:W-:Y:S02]  /*55a0*/  IADD3 R6, P0, R149.reuse, R2, RZ ;  /* 0x0000000295067210 */ /* 0x040fe40007f1e0ff */
        /* <DEDUP_REMOVED lines=59> */
.L_x_571:
[----:B------:R-:W-:Y:S05]  /*5960*/  BSYNC B0 ;  /* 0x0000000000007941 */ /* 0x000fea0003800000 */
.L_x_570:
[----:B------:R-:W0:Y:S02]  /*5970*/  LDGDEPBAR ;  /* 0x00000000000079af */ /* 0x000e240000000000 */
.L_x_569:
[----:B--2---:R-:W-:Y:S01]  /*5980*/  FMNMX.FTZ R5, R100, R28, !PT ;  /* 0x0000001c64057209 */ /* 0x004fe20007810000 */
[----:B-1----:R-:W-:Y:S01]  /*5990*/  LDSM.16.MT88.4 R8, [R140+0x8000] ;  /* 0x008000008c08783b */ /* 0x002fe20000004200 */
[----:B------:R-:W-:Y:S02]  /*59a0*/  FMNMX.FTZ R2, R3, R30, !PT ;  /* 0x0000001e03027209 */ /* 0x000fe40007810000 */
[----:B------:R-:W-:Y:S01]  /*59b0*/  FMNMX.FTZ R5, R32, R5, !PT ;  /* 0x0000000520057209 */ /* 0x000fe20007810000 */
[----:B------:R-:W-:Y:S01]  /*59c0*/  LDSM.16.MT88.4 R12, [R138+0x8000] ;  /* 0x008000008a0c783b */ /* 0x000fe20000004200 */
[----:B------:R-:W-:Y:S02]  /*59d0*/  FMNMX.FTZ R2, R29, R2, !PT ;  /* 0x000000021d027209 */ /* 0x000fe40007810000 */
[----:B------:R-:W-:Y:S01]  /*59e0*/  FMNMX.FTZ R5, R126, R5, !PT ;  /* 0x000000057e057209 */ /* 0x000fe20007810000 */
[----:B------:R-:W-:Y:S01]  /*59f0*/  LDSM.16.MT88.4 R16, [R136+0xa000] ;  /* 0x00a000008810783b */ /* 0x000fe20000004200 */
        /* <DEDUP_REMOVED lines=22> */
[----:B------:R-:W-:Y:S02]  /*5b60*/  @P3 IADD3 R168, R101, -0x3, RZ ;  /* 0xfffffffd65a83810 */ /* 0x000fe40007ffe0ff */
[----:B------:R-:W-:Y:S02]  /*5b70*/  FMNMX.FTZ R6, R120, R5, !PT ;  /* 0x0000000578067209 */ /* 0x000fe40007810000 */
[----:B------:R-:W-:-:S02]  /*5b80*/  FMNMX.FTZ R5, R33, R2, !PT ;  /* 0x0000000221057209 */ /* 0x000fc40007810000 */
[----:B------:R-:W-:Y:S02]  /*5b90*/  FMNMX.FTZ R6, R121, R6, !PT ;  /* 0x0000000679067209 */ /* 0x000fe40007810000 */
[----:B------:R-:W-:-:S03]  /*5ba0*/  FMNMX.FTZ R4, R122, R5, !PT ;  /* 0x000000057a047209 */ /* 0x000fc60007810000 */
[----:B------:R-:W1:Y:S01]  /*5bb0*/  SHFL.BFLY PT, R7, R6, 0x2, 0x1f ;  /* 0x0c401f0006077f89 */ /* 0x000e6200000e0000 */
[----:B------:R-:W-:-:S05]  /*5bc0*/  FMNMX.FTZ R4, R123, R4, !PT ;  /* 0x000000047b047209 */ /* 0x000fca0007810000 */
[----:B------:R-:W2:Y:S01]  /*5bd0*/  SHFL.BFLY PT, R5, R4, 0x2, 0x1f ;  /* 0x0c401f0004057f89 */ /* 0x000ea200000e0000 */
[----:B-1----:R-:W-:-:S05]  /*5be0*/  FMNMX.FTZ R7, R6, R7, !PT ;  /* 0x0000000706077209 */ /* 0x002fca0007810000 */
[----:B------:R-:W1:Y:S01]  /*5bf0*/  SHFL.BFLY PT, R24, R7, 0x1, 0x1f ;  /* 0x0c201f0007187f89 */ /* 0x000e6200000e0000 */
[----:B--2---:R-:W-:-:S05]  /*5c00*/  FMNMX.FTZ R5, R4, R5, !PT ;  /* 0x0000000504057209 */ /* 0x004fca0007810000 */
[----:B------:R-:W2:Y:S01]  /*5c10*/  SHFL.BFLY PT, R2, R5, 0x1, 0x1f ;  /* 0x0c201f0005027f89 */ /* 0x000ea200000e0000 */
[----:B-1----:R-:W-:-:S04]  /*5c20*/  FMNMX.FTZ R24, R7, R24, !PT ;  /* 0x0000001807187209 */ /* 0x002fc80007810000 */
[C---:B------:R-:W-:Y:S01]  /*5c30*/  FSETP.NEU.FTZ.AND P1, PT, R24.reuse, -INF , PT ;  /* 0xff8000001800780b */ /* 0x040fe20003f3d000 */
[C---:B------:R-:W-:Y:S01]  /*5c40*/  FMUL.FTZ R107, R24.reuse, c[0x0][0x23c] ;  /* 0x00008f00186b7a20 */ /* 0x040fe20000410000 */
[----:B--2---:R-:W-:Y:S02]  /*5c50*/  FMNMX.FTZ R2, R5, R2, !PT ;  /* 0x0000000205027209 */ /* 0x004fe40007810000 */
[----:B------:R-:W-:Y:S02]  /*5c60*/  FSEL R5, R24, RZ, P1 ;  /* 0x000000ff18057208 */ /* 0x000fe40000800000 */
[C---:B------:R-:W-:Y:S01]  /*5c70*/  FSETP.NEU.FTZ.AND P0, PT, R2.reuse, -INF , PT ;  /* 0xff8000000200780b */ /* 0x040fe20003f1d000 */
[----:B------:R-:W-:Y:S01]  /*5c80*/  FMUL.FTZ R104, R2, c[0x0][0x23c] ;  /* 0x00008f0002687a20 */ /* 0x000fe20000410000 */
[----:B------:R-:W-:Y:S01]  /*5c90*/  FSEL R107, R107, RZ, P1 ;  /* 0x000000ff6b6b7208 */ /* 0x000fe20000800000 */
[----:B------:R-:W-:Y:S01]  /*5ca0*/  FADD.FTZ R34, R100, -R5 ;  /* 0x8000000564227221 */ /* 0x000fe20000010000 */
[----:B------:R-:W-:-:S02]  /*5cb0*/  FSEL R4, R2, RZ, P0 ;  /* 0x000000ff02047208 */ /* 0x000fc40000000000 */
[----:B------:R-:W-:Y:S01]  /*5cc0*/  FSEL R104, R104, RZ, P0 ;  /* 0x000000ff68687208 */ /* 0x000fe20000000000 */
[--C-:B------:R-:W-:Y:S02]  /*5cd0*/  FFMA.FTZ R31, R28, c[0x0][0x23c], -R107.reuse ;  /* 0x00008f001c1f7a23 */ /* 0x100fe4000001086b */
[----:B------:R-:W-:Y:S02]  /*5ce0*/  FADD.FTZ R3, R3, -R4 ;  /* 0x8000000403037221 */ /* 0x000fe40000010000 */
[--C-:B------:R-:W-:Y:S02]  /*5cf0*/  FFMA.FTZ R28, R32, c[0x0][0x23c], -R107.reuse ;  /* 0x00008f00201c7a23 */ /* 0x100fe4000001086b */
[--C-:B------:R-:W-:Y:S01]  /*5d00*/  FFMA.FTZ R32, R30, c[0x0][0x23c], -R104.reuse ;  /* 0x00008f001e207a23 */ /* 0x100fe20000010868 */
[----:B------:R-:W-:Y:S01]  /*5d10*/  MUFU.EX2 R31, R31 ;  /* 0x0000001f001f7308 */ /* 0x000fe20000000800 */
[----:B------:R-:W-:Y:S02]  /*5d20*/  FFMA.FTZ R25, R29, c[0x0][0x23c], -R104 ;  /* 0x00008f001d197a23 */ /* 0x000fe40000010868 */
[----:B------:R-:W-:-:S02]  /*5d30*/  FFMA.FTZ R27, R126, c[0x0][0x23c], -R107 ;  /* 0x00008f007e1b7a23 */ /* 0x000fc4000001086b */
[--C-:B------:R-:W-:Y:S02]  /*5d40*/  FFMA.FTZ R26, R26, c[0x0][0x23c], -R107.reuse ;  /* 0x00008f001a1a7a23 */ /* 0x100fe4000001086b */
[--C-:B------:R-:W-:Y:S01]  /*5d50*/  FFMA.FTZ R29, R111, c[0x0][0x23c], -R104.reuse ;  /* 0x00008f006f1d7a23 */ /* 0x100fe20000010868 */
[----:B------:R-:W1:Y:S01]  /*5d60*/  MUFU.EX2 R28, R28 ;  /* 0x0000001c001c7308 */ /* 0x000e620000000800 */
[----:B------:R-:W-:Y:S02]  /*5d70*/  FMUL.FTZ R34, R34, c[0x0][0x23c] ;  /* 0x00008f0022227a20 */ /* 0x000fe40000410000 */
[----:B------:R-:W-:Y:S02]  /*5d80*/  FMUL.FTZ R3, R3, c[0x0][0x23c] ;  /* 0x00008f0003037a20 */ /* 0x000fe40000410000 */
[----:B------:R-:W-:Y:S02]  /*5d90*/  FFMA.FTZ R30, R109, c[0x0][0x23c], -R104 ;  /* 0x00008f006d1e7a23 */ /* 0x000fe40000010868 */
[--C-:B------:R-:W-:Y:S01]  /*5da0*/  FFMA.FTZ R100, R110, c[0x0][0x23c], -R107.reuse ;  /* 0x00008f006e647a23 */ /* 0x100fe2000001086b */
[----:B------:R-:W-:Y:S01]  /*5db0*/  MUFU.EX2 R27, R27 ;  /* 0x0000001b001b7308 */ /* 0x000fe20000000800 */
[----:B------:R-:W-:-:S02]  /*5dc0*/  FFMA.FTZ R109, R108, c[0x0][0x23c], -R107 ;  /* 0x00008f006c6d7a23 */ /* 0x000fc4000001086b */
[--C-:B------:R-:W-:Y:S02]  /*5dd0*/  FFMA.FTZ R108, R22, c[0x0][0x23c], -R107.reuse ;  /* 0x00008f00166c7a23 */ /* 0x100fe4000001086b */
[----:B------:R-:W-:Y:S02]  /*5de0*/  FFMA.FTZ R111, R20, c[0x0][0x23c], -R107 ;  /* 0x00008f00146f7a23 */ /* 0x000fe4000001086b */
[--C-:B------:R-:W-:Y:S01]  /*5df0*/  FFMA.FTZ R110, R133, c[0x0][0x23c], -R104.reuse ;  /* 0x00008f00856e7a23 */ /* 0x100fe20000010868 */
[----:B------:R-:W2:Y:S01]  /*5e00*/  MUFU.EX2 R26, R26 ;  /* 0x0000001a001a7308 */ /* 0x000ea20000000800 */
[----:B-1----:R-:W-:Y:S01]  /*5e10*/  F2FP.PACK_AB R4, R28, R31 ;  /* 0x0000001f1c04723e */ /* 0x002fe200000000ff */
[--C-:B------:R-:W-:Y:S02]  /*5e20*/  FFMA.FTZ R115, R135, c[0x0][0x23c], -R104.reuse ;  /* 0x00008f0087737a23 */ /* 0x100fe40000010868 */
[--C-:B------:R-:W-:Y:S02]  /*5e30*/  FFMA.FTZ R113, R21, c[0x0][0x23c], -R104.reuse ;  /* 0x00008f0015717a23 */ /* 0x100fe40000010868 */
[----:B------:R-:W-:-:S02]  /*5e40*/  FFMA.FTZ R112, R23, c[0x0][0x23c], -R104 ;  /* 0x00008f0017707a23 */ /* 0x000fc40000010868 */
[----:B------:R-:W-:Y:S01]  /*5e50*/  MUFU.EX2 R32, R32 ;  /* 0x0000002000207308 */ /* 0x000fe20000000800 */
[----:B------:R-:W-:Y:S01]  /*5e60*/  LDSM.16.MT88.4 R20, [R137+0x8800] ;  /* 0x008800008914783b */ /* 0x000fe20000004200 */
[--C-:B------:R-:W-:Y:S02]  /*5e70*/  FFMA.FTZ R131, R116, c[0x0][0x23c], -R107.reuse ;  /* 0x00008f0074837a23 */ /* 0x100fe4000001086b */
[--C-:B------:R-:W-:Y:S02]  /*5e80*/  FFMA.FTZ R133, R114, c[0x0][0x23c], -R107.reuse ;  /* 0x00008f0072857a23 */ /* 0x100fe4000001086b */
[----:B------:R-:W-:Y:S02]  /*5e90*/  FFMA.FTZ R116, R124, c[0x0][0x23c], -R107 ;  /* 0x00008f007c747a23 */ /* 0x000fe4000001086b */
[----:B------:R-:W1:Y:S01]  /*5ea0*/  MUFU.EX2 R25, R25 ;  /* 0x0000001900197308 */ /* 0x000e620000000800 */
[----:B--2---:R-:W-:Y:S01]  /*5eb0*/  F2FP.PACK_AB R6, R26, R27 ;  /* 0x0000001b1a06723e */ /* 0x004fe200000000ff */
        /* <DEDUP_REMOVED lines=8> */
[----:B------:R-:W2:Y:S01]  /*5f40*/  MUFU.EX2 R34, R34 ;  /* 0x0000002200227308 */ /* 0x000ea20000000800 */
[----:B-1----:R-:W-:Y:S01]  /*5f50*/  F2FP.PACK_AB R5, R25, R32 ;  /* 0x000000201905723e */ /* 0x002fe200000000ff */
[----:B------:R-:W-:-:S02]  /*5f60*/  FFMA.FTZ R126, R33, c[0x0][0x23c], -R104 ;  /* 0x00008f00217e7a23 */ /* 0x000fc40000010868 */
[--C-:B------:R-:W-:Y:S02]  /*5f70*/  FFMA.FTZ R35, R35, c[0x0][0x23c], -R104.reuse ;  /* 0x00008f0023237a23 */ /* 0x100fe40000010868 */
[--C-:B------:R-:W-:Y:S02]  /*5f80*/  FFMA.FTZ R33, R122, c[0x0][0x23c], -R104.reuse ;  /* 0x00008f007a217a23 */ /* 0x100fe40000010868 */
[----:B------:R-:W1:Y:S01]  /*5f90*/  MUFU.EX2 R3, R3 ;  /* 0x0000000300037308 */ /* 0x000e620000000800 */
[----:B------:R-:W-:-:S07]  /*5fa0*/  FFMA.FTZ R104, R123, c[0x0][0x23c], -R104 ;  /* 0x00008f007b687a23 */ /* 0x000fce0000010868 */
[----:B------:R-:W3:Y:S01]  /*5fb0*/  MUFU.EX2 R30, R30 ;  /* 0x0000001e001e7308 */ /* 0x000ee20000000800 */
[-C--:B--2---:R-:W-:Y:S02]  /*5fc0*/  FMUL.FTZ R96, R96, R34.reuse ;  /* 0x0000002260607220 */ /* 0x084fe40000410000 */
[-C--:B------:R-:W-:Y:S02]  /*5fd0*/  FMUL.FTZ R97, R97, R34.reuse ;  /* 0x0000002261617220 */ /* 0x080fe40000410000 */
[-C--:B------:R-:W-:Y:S02]  /*5fe0*/  FMUL.FTZ R36, R36, R34.reuse ;  /* 0x0000002224247220 */ /* 0x080fe40000410000 */
[----:B------:R-:W-:Y:S01]  /*5ff0*/  FMUL.FTZ R37, R37, R34 ;  /* 0x0000002225257220 */ /* 0x000fe20000410000 */
[----:B------:R-:W-:Y:S01]  /*6000*/  MUFU.EX2 R100, R100 ;  /* 0x0000006400647308 */ /* 0x000fe20000000800 */
[-C--:B-1----:R-:W-:Y:S02]  /*6010*/  FMUL.FTZ R98, R98, R3.reuse ;  /* 0x0000000362627220 */ /* 0x082fe40000410000 */
[----:B------:R-:W-:-:S02]  /*6020*/  FMUL.FTZ R99, R99, R3 ;  /* 0x0000000363637220 */ /* 0x000fc40000410000 */
[-C--:B------:R-:W-:Y:S02]  /*6030*/  FMUL.FTZ R38, R38, R3.reuse ;  /* 0x0000000326267220 */ /* 0x080fe40000410000 */
[----:B------:R-:W-:Y:S01]  /*6040*/  FMUL.FTZ R39, R39, R3 ;  /* 0x0000000327277220 */ /* 0x000fe20000410000 */
[----:B---3--:R-:W-:Y:S01]  /*6050*/  F2FP.PACK_AB R7, R30, R29 ;  /* 0x0000001d1e07723e */ /* 0x008fe200000000ff */
[-C--:B------:R-:W-:Y:S01]  /*6060*/  FMUL.FTZ R40, R40, R34.reuse ;  /* 0x0000002228287220 */ /* 0x080fe20000410000 */
[----:B------:R-:W1:Y:S01]  /*6070*/  MUFU.EX2 R109, R109 ;  /* 0x0000006d006d7308 */ /* 0x000e620000000800 */
[----:B------:R-:W-:Y:S02]  /*6080*/  FMUL.FTZ R41, R41, R34 ;  /* 0x0000002229297220 */ /* 0x000fe40000410000 */
[-C--:B------:R-:W-:Y:S02]  /*6090*/  FMUL.FTZ R42, R42, R3.reuse ;  /* 0x000000032a2a7220 */ /* 0x080fe40000410000 */
[----:B------:R-:W-:Y:S01]  /*60a0*/  HMMA.16816.F32 R96, R4, R8, R96 ;  /* 0x000000080460723c */ /* 0x000fe20000001860 */
[----:B------:R-:W-:-:S02]  /*60b0*/  FMUL.FTZ R43, R43, R3 ;  /* 0x000000032b2b7220 */ /* 0x000fc40000410000 */
[-C--:B------:R-:W-:Y:S01]  /*60c0*/  FMUL.FTZ R44, R44, R34.reuse ;  /* 0x000000222c2c7220 */ /* 0x080fe20000410000 */
[----:B------:R-:W-:Y:S01]  /*60d0*/  MUFU.EX2 R108, R108 ;  /* 0x0000006c006c7308 */ /* 0x000fe20000000800 */
[-C--:B------:R-:W-:Y:S02]  /*60e0*/  FMUL.FTZ R45, R45, R34.reuse ;  /* 0x000000222d2d7220 */ /* 0x080fe40000410000 */
[-C--:B------:R-:W-:Y:S01]  /*60f0*/  FMUL.FTZ R46, R46, R3.reuse ;  /* 0x000000032e2e7220 */ /* 0x080fe20000410000 */
[----:B------:R-:W-:Y:S01]  /*6100*/  HMMA.16816.F32 R36, R4, R10, R36 ;  /* 0x0000000a0424723c */ /* 0x000fe20000001824 */
[----:B------:R-:W2:Y:S01]  /*6110*/  LDSM.16.MT88.4 R8, [R137+0x8000] ;  /* 0x008000008908783b */ /* 0x000ea20000004200 */
[----:B------:R-:W-:Y:S02]  /*6120*/  FMUL.FTZ R47, R47, R3 ;  /* 0x000000032f2f7220 */ /* 0x000fe40000410000 */
[-C--:B------:R-:W-:Y:S01]  /*6130*/  FMUL.FTZ R48, R48, R34.reuse ;  /* 0x0000002230307220 */ /* 0x080fe20000410000 */
[----:B------:R-:W-:Y:S01]  /*6140*/  MUFU.EX2 R111, R111 ;  /* 0x0000006f006f7308 */ /* 0x000fe20000000800 */
[----:B------:R-:W-:-:S02]  /*6150*/  FMUL.FTZ R49, R49, R34 ;  /* 0x0000002231317220 */ /* 0x000fc40000410000 */
[C---:B------:R-:W-:Y:S01]  /*6160*/  HMMA.16816.F32 R40, R4.reuse, R12, R40 ;  /* 0x0000000c0428723c */ /* 0x040fe20000001828 */
[-C--:B------:R-:W-:Y:S02]  /*6170*/  FMUL.FTZ R50, R50, R3.reuse ;  /* 0x0000000332327220 */ /* 0x080fe40000410000 */
[-C--:B------:R-:W-:Y:S02]  /*6180*/  FMUL.FTZ R51, R51, R3.reuse ;  /* 0x0000000333337220 */ /* 0x080fe40000410000 */
[-C--:B------:R-:W-:Y:S01]  /*6190*/  FMUL.FTZ R52, R52, R34.reuse ;  /* 0x0000002234347220 */ /* 0x080fe20000410000 */
[----:B------:R-:W-:Y:S01]  /*61a0*/  MUFU.EX2 R110, R110 ;  /* 0x0000006e006e7308 */ /* 0x000fe20000000800 */
[----:B------:R-:W-:Y:S01]  /*61b0*/  FMUL.FTZ R53, R53, R34 ;  /* 0x0000002235357220 */ /* 0x000fe20000410000 */
[----:B------:R-:W-:Y:S01]  /*61c0*/  HMMA.16816.F32 R44, R4, R14, R44 ;  /* 0x0000000e042c723c */ /* 0x000fe2000000182c */
[----:B------:R-:W3:Y:S01]  /*61d0*/  LDSM.16.MT88.4 R12, [R136+0x8000] ;  /* 0x00800000880c783b */ /* 0x000ee20000004200 */
[----:B------:R-:W-:-:S02]  /*61e0*/  FMUL.FTZ R54, R54, R3 ;  /* 0x0000000336367220 */ /* 0x000fc40000410000 */
[-C--:B------:R-:W-:Y:S02]  /*61f0*/  FMUL.FTZ R55, R55, R3.reuse ;  /* 0x0000000337377220 */ /* 0x080fe40000410000 */
[-C--:B------:R-:W-:Y:S01]  /*6200*/  FMUL.FTZ R56, R56, R34.reuse ;  /* 0x0000002238387220 */ /* 0x080fe20000410000 */
[----:B------:R-:W4:Y:S01]  /*6210*/  MUFU.EX2 R115, R115 ;  /* 0x0000007300737308 */ /* 0x000f220000000800 */
[-C--:B------:R-:W-:Y:S02]  /*6220*/  FMUL.FTZ R57, R57, R34.reuse ;  /* 0x0000002239397220 */ /* 0x080fe40000410000 */
[-C--:B------:R-:W-:Y:S02]  /*6230*/  FMUL.FTZ R58, R58, R3.reuse ;  /* 0x000000033a3a7220 */ /* 0x080fe40000410000 */
[----:B------:R-:W-:Y:S02]  /*6240*/  FMUL.FTZ R59, R59, R3 ;  /* 0x000000033b3b7220 */ /* 0x000fe40000410000 */
[-C--:B------:R-:W-:Y:S01]  /*6250*/  FMUL.FTZ R60, R60, R34.reuse ;  /* 0x000000223c3c7220 */ /* 0x080fe20000410000 */
[----:B------:R-:W-:Y:S01]  /*6260*/  MUFU.EX2 R113, R113 ;  /* 0x0000007100717308 */ /* 0x000fe20000000800 */
[----:B------:R-:W-:-:S02]  /*6270*/  FMUL.FTZ R61, R61, R34 ;  /* 0x000000223d3d7220 */ /* 0x000fc40000410000 */
[-C--:B------:R-:W-:Y:S02]  /*6280*/  FMUL.FTZ R62, R62, R3.reuse ;  /* 0x000000033e3e7220 */ /* 0x080fe40000410000 */
[-C--:B------:R-:W-:Y:S02]  /*6290*/  FMUL.FTZ R63, R63, R3.reuse ;  /* 0x000000033f3f7220 */ /* 0x080fe40000410000 */
[-C--:B------:R-:W-:Y:S01]  /*62a0*/  FMUL.FTZ R64, R64, R34.reuse ;  /* 0x0000002240407220 */ /* 0x080fe20000410000 */
[----:B------:R-:W5:Y:S01]  /*62b0*/  MUFU.EX2 R112, R112 ;  /* 0x0000007000707308 */ /* 0x000f620000000800 */
[----:B------:R-:W-:Y:S01]  /*62c0*/  FMUL.FTZ R65, R65, R34 ;  /* 0x0000002241417220 */ /* 0x000fe20000410000 */
[----:B--2---:R-:W-:Y:S01]  /*62d0*/  HMMA.16816.F32 R48, R4, R8, R48 ;  /* 0x000000080430723c */ /* 0x004fe20000001830 */
[-C--:B------:R-:W-:Y:S02]  /*62e0*/  FMUL.FTZ R66, R66, R3.reuse ;  /* 0x0000000342427220 */ /* 0x080fe40000410000 */
[----:B------:R-:W-:-:S02]  /*62f0*/  FMUL.FTZ R67, R67, R3 ;  /* 0x0000000343437220 */ /* 0x000fc40000410000 */
[-C--:B------:R-:W-:Y:S01]  /*6300*/  FMUL.FTZ R68, R68, R34.reuse ;  /* 0x0000002244447220 */ /* 0x080fe20000410000 */
[----:B------:R-:W-:Y:S01]  /*6310*/  MUFU.EX2 R118, R118 ;  /* 0x0000007600767308 */ /* 0x000fe20000000800 */
[-C--:B------:R-:W-:Y:S01]  /*6320*/  FMUL.FTZ R69, R69, R34.reuse ;  /* 0x0000002245457220 */ /* 0x080fe20000410000 */
[C---:B------:R-:W-:Y:S01]  /*6330*/  HMMA.16816.F32 R52, R4.reuse, R10, R52 ;  /* 0x0000000a0434723c */ /* 0x040fe20000001834 */
[----:B------:R-:W2:Y:S01]  /*6340*/  LDSM.16.MT88.4 R8, [R140+0xa000] ;  /* 0x00a000008c08783b */ /* 0x000ea20000004200 */
[-C--:B------:R-:W-:Y:S02]  /*6350*/  FMUL.FTZ R70, R70, R3.reuse ;  /* 0x0000000346467220 */ /* 0x080fe40000410000 */
[----:B------:R-:W-:Y:S02]  /*6360*/  FMUL.FTZ R71, R71, R3 ;  /* 0x0000000347477220 */ /* 0x000fe40000410000 */
[-C--:B------:R-:W-:Y:S01]  /*6370*/  FMUL.FTZ R72, R72, R34.reuse ;  /* 0x0000002248487220 */ /* 0x080fe20000410000 */
[----:B------:R-:W1:Y:S01]  /*6380*/  MUFU.EX2 R131, R131 ;  /* 0x0000008300837308 */ /* 0x000e620000000800 */
[----:B---3--:R-:W-:Y:S01]  /*6390*/  HMMA.16816.F32 R56, R4, R12, R56 ;  /* 0x0000000c0438723c */ /* 0x008fe20000001838 */
[----:B------:R-:W-:-:S02]  /*63a0*/  FMUL.FTZ R73, R73, R34 ;  /* 0x0000002249497220 */ /* 0x000fc40000410000 */
[-C--:B------:R-:W-:Y:S02]  /*63b0*/  FMUL.FTZ R74, R74, R3.reuse ;  /* 0x000000034a4a7220 */ /* 0x080fe40000410000 */
[-C--:B------:R-:W-:Y:S02]  /*63c0*/  FMUL.FTZ R75, R75, R3.reuse ;  /* 0x000000034b4b7220 */ /* 0x080fe40000410000 */
[-C--:B------:R-:W-:Y:S01]  /*63d0*/  FMUL.FTZ R92, R92, R34.reuse ;  /* 0x000000225c5c7220 */ /* 0x080fe20000410000 */
[----:B------:R-:W-:Y:S01]  /*63e0*/  HMMA.16816.F32 R60, R4, R14, R60 ;  /* 0x0000000e043c723c */ /* 0x000fe2000000183c */
[----:B------:R-:W3:Y:S01]  /*63f0*/  LDSM.16.MT88.4 R12, [R138+0xa000] ;  /* 0x00a000008a0c783b */ /* 0x000ee20000004200 */
[----:B------:R-:W-:Y:S01]  /*6400*/  FMUL.FTZ R93, R93, R34 ;  /* 0x000000225d5d7220 */ /* 0x000fe20000410000 */
[----:B------:R-:W-:Y:S01]  /*6410*/  MUFU.EX2 R116, R116 ;  /* 0x0000007400747308 */ /* 0x000fe20000000800 */
[-C--:B------:R-:W-:Y:S02]  /*6420*/  FMUL.FTZ R94, R94, R3.reuse ;  /* 0x000000035e5e7220 */ /* 0x080fe40000410000 */
[----:B------:R-:W-:-:S02]  /*6430*/  FMUL.FTZ R95, R95, R3 ;  /* 0x000000035f5f7220 */ /* 0x000fc40000410000 */
[-C--:B------:R-:W-:Y:S02]  /*6440*/  FMUL.FTZ R76, R76, R34.reuse ;  /* 0x000000224c4c7220 */ /* 0x080fe40000410000 */
[-C--:B------:R-:W-:Y:S01]  /*6450*/  FMUL.FTZ R77, R77, R34.reuse ;  /* 0x000000224d4d7220 */ /* 0x080fe20000410000 */
[----:B------:R-:W-:Y:S01]  /*6460*/  MUFU.EX2 R133, R133 ;  /* 0x0000008500857308 */ /* 0x000fe20000000800 */
[-C--:B------:R-:W-:Y:S02]  /*6470*/  FMUL.FTZ R78, R78, R3.reuse ;  /* 0x000000034e4e7220 */ /* 0x080fe40000410000 */
[-C--:B------:R-:W-:Y:S02]  /*6480*/  FMUL.FTZ R79, R79, R3.reuse ;  /* 0x000000034f4f7220 */ /* 0x080fe40000410000 */
[-C--:B------:R-:W-:Y:S02]  /*6490*/  FMUL.FTZ R80, R80, R34.reuse ;  /* 0x0000002250507220 */ /* 0x080fe40000410000 */
[----:B------:R-:W-:Y:S01]  /*64a0*/  FMUL.FTZ R81, R81, R34 ;  /* 0x0000002251517220 */ /* 0x000fe20000410000 */
[----:B------:R-:W-:Y:S01]  /*64b0*/  MUFU.EX2 R114, R114 ;  /* 0x0000007200727308 */ /* 0x000fe20000000800 */
[----:B------:R-:W-:-:S02]  /*64c0*/  FMUL.FTZ R82, R82, R3 ;  /* 0x0000000352527220 */ /* 0x000fc40000410000 */
[-C--:B------:R-:W-:Y:S02]  /*64d0*/  FMUL.FTZ R83, R83, R3.reuse ;  /* 0x0000000353537220 */ /* 0x080fe40000410000 */
[-C--:B------:R-:W-:Y:S01]  /*64e0*/  FMUL.FTZ R88, R88, R34.reuse ;  /* 0x0000002258587220 */ /* 0x080fe20000410000 */
[C---:B--2---:R-:W-:Y:S01]  /*64f0*/  HMMA.16816.F32 R64, R4.reuse, R8, R64 ;  /* 0x000000080440723c */ /* 0x044fe20000001840 */
[-C--:B------:R-:W-:Y:S01]  /*6500*/  FMUL.FTZ R89, R89, R34.reuse ;  /* 0x0000002259597220 */ /* 0x080fe20000410000 */
[----:B------:R-:W2:Y:S01]  /*6510*/  MUFU.EX2 R125, R125 ;  /* 0x0000007d007d7308 */ /* 0x000ea20000000800 */
[-C--:B------:R-:W-:Y:S02]  /*6520*/  FMUL.FTZ R90, R90, R3.reuse ;  /* 0x000000035a5a7220 */ /* 0x080fe40000410000 */
[-C--:B------:R-:W-:Y:S02]  /*6530*/  FMUL.FTZ R91, R91, R3.reuse ;  /* 0x000000035b5b7220 */ /* 0x080fe40000410000 */
[-C--:B------:R-:W-:Y:S01]  /*6540*/  FMUL.FTZ R84, R84, R34.reuse ;  /* 0x0000002254547220 */ /* 0x080fe20000410000 */
[----:B------:R-:W-:Y:S01]  /*6550*/  HMMA.16816.F32 R68, R4, R10, R68 ;  /* 0x0000000a0444723c */ /* 0x000fe20000001844 */
[----:B------:R-:W1:Y:S01]  /*6560*/  LDSM.16.MT88.4 R8, [R137+0xa000] ;  /* 0x00a000008908783b */ /* 0x000e620000004200 */
[----:B------:R-:W-:Y:S01]  /*6570*/  FMUL.FTZ R85, R85, R34 ;  /* 0x0000002255557220 */ /* 0x000fe20000410000 */
[----:B------:R-:W-:Y:S01]  /*6580*/  MUFU.EX2 R117, R117 ;  /* 0x0000007500757308 */ /* 0x000fe20000000800 */
[----:B------:R-:W-:-:S02]  /*6590*/  FMUL.FTZ R86, R86, R3 ;  /* 0x0000000356567220 */ /* 0x000fc40000410000 */
[-C--:B------:R-:W-:Y:S02]  /*65a0*/  FMUL.FTZ R87, R87, R3.reuse ;  /* 0x0000000357577220 */ /* 0x080fe40000410000 */
[C---:B---3--:R-:W-:Y:S01]  /*65b0*/  HMMA.16816.F32 R72, R4.reuse, R12, R72 ;  /* 0x0000000c0448723c */ /* 0x048fe20000001848 */
[----:B------:R-:W-:Y:S02]  /*65c0*/  FFMA.FTZ R31, R171, R34, R31 ;  /* 0x00000022ab1f7223 */ /* 0x000fe4000001001f */
[----:B------:R-:W3:Y:S01]  /*65d0*/  MUFU.EX2 R124, R124 ;  /* 0x0000007c007c7308 */ /* 0x000ee20000000800 */
[----:B------:R-:W-:Y:S02]  /*65e0*/  FFMA.FTZ R32, R169, R3, R32 ;  /* 0x00000003a9207223 */ /* 0x000fe40000010020 */
[----:B------:R-:W-:Y:S02]  /*65f0*/  FADD.FTZ R28, R28, R31 ;  /* 0x0000001f1c1c7221 */ /* 0x000fe40000010000 */
[----:B------:R-:W-:Y:S01]  /*6600*/  HMMA.16816.F32 R92, R4, R14, R92 ;  /* 0x0000000e045c723c */ /* 0x000fe2000000185c */
[----:B------:R-:W2:Y:S01]  /*6610*/  LDSM.16.MT88.4 R12, [R140+0x8800] ;  /* 0x008800008c0c783b */ /* 0x000ea20000004200 */
[----:B------:R-:W-:Y:S01]  /*6620*/  FADD.FTZ R32, R25, R32 ;  /* 0x0000002019207221 */ /* 0x000fe20000010000 */
[----:B------:R-:W-:Y:S01]  /*6630*/  MUFU.EX2 R105, R105 ;  /* 0x0000006900697308 */ /* 0x000fe20000000800 */
[----:B------:R-:W-:Y:S01]  /*6640*/  FADD.FTZ R3, R27, R28 ;  /* 0x0000001c1b037221 */ /* 0x000fe20000010000 */
[----:B------:R-:W-:-:S03]  /*6650*/  MOV R28, R0 ;  /* 0x00000000001c7202 */ /* 0x000fc60000000f00 */
[C---:B------:R-:W-:Y:S01]  /*6660*/  HMMA.16816.F32 R88, R4.reuse, R16, R88 ;  /* 0x000000100458723c */ /* 0x040fe20000001858 */
[----:B------:R-:W-:Y:S02]  /*6670*/  FADD.FTZ R3, R26, R3 ;  /* 0x000000031a037221 */ /* 0x000fe40000010000 */
[----:B------:R-:W2:Y:S05]  /*6680*/  MUFU.EX2 R106, R106 ;  /* 0x0000006a006a7308 */ /* 0x000eaa0000000800 */
[C---:B------:R-:W-:Y:S01]  /*6690*/  HMMA.16816.F32 R84, R4.reuse, R18, R84 ;  /* 0x000000120454723c */ /* 0x040fe20000001854 */
[----:B------:R-:W3:Y:S02]  /*66a0*/  LDSM.16.MT88.4 R16, [R136+0x8800] ;  /* 0x008800008810783b */ /* 0x000ee40000004200 */
[----:B------:R-:W-:Y:S05]  /*66b0*/  MUFU.EX2 R35, R35 ;  /* 0x0000002300237308 */ /* 0x000fea0000000800 */
[C---:B-1----:R-:W-:Y:S03]  /*66c0*/  HMMA.16816.F32 R76, R4.reuse, R8, R76 ;  /* 0x00000008044c723c */ /* 0x042fe6000000184c */
[----:B------:R-:W1:Y:S05]  /*66d0*/  MUFU.EX2 R126, R126 ;  /* 0x0000007e007e7308 */ /* 0x000e6a0000000800 */
[----:B------:R-:W-:Y:S01]  /*66e0*/  HMMA.16816.F32 R80, R4, R10, R80 ;  /* 0x0000000a0450723c */ /* 0x000fe20000001850 */
[----:B------:R-:W1:Y:S02]  /*66f0*/  LDSM.16.MT88.4 R8, [R138+0x8800] ;  /* 0x008800008a08783b */ /* 0x000e640000004200 */
[----:B------:R-:W-:Y:S04]  /*6700*/  MUFU.EX2 R33, R33 ;  /* 0x0000002100217308 */ /* 0x000fe80000000800 */
[----:B------:R-:W-:Y:S01]  /*6710*/  F2FP.PACK_AB R4, R109, R100 ;  /* 0x000000646d04723e */ /* 0x000fe200000000ff */
[----:B------:R-:W-:Y:S01]  /*6720*/  FADD.FTZ R100, R100, R3 ;  /* 0x0000000364647221 */ /* 0x000fe20000010000 */
[----:B----4-:R-:W-:-:S02]  /*6730*/  F2FP.PACK_AB R5, R115, R110 ;  /* 0x0000006e7305723e */ /* 0x010fc400000000ff */
[----:B------:R-:W-:Y:S01]  /*6740*/  F2FP.PACK_AB R6, R111, R108 ;  /* 0x0000006c6f06723e */ /* 0x000fe200000000ff */
[----:B------:R-:W-:Y:S01]  /*6750*/  FADD.FTZ R109, R109, R100 ;  /* 0x000000646d6d7221 */ /* 0x000fe20000010000 */
[----:B-----5:R-:W-:Y:S02]  /*6760*/  F2FP.PACK_AB R7, R112, R113 ;  /* 0x000000717007723e */ /* 0x020fe400000000ff */
[-C--:B------:R-:W-:Y:S01]  /*6770*/  MOV R100, R24.reuse ;  /* 0x0000001800647202 */ /* 0x080fe20000000f00 */
[----:B------:R-:W-:Y:S01]  /*6780*/  FADD.FTZ R108, R108, R109 ;  /* 0x0000006d6c6c7221 */ /* 0x000fe20000010000 */
[----:B------:R-:W-:-:S03]  /*6790*/  @P3 MOV R100, R24 ;  /* 0x0000001800643202 */ /* 0x000fc60000000f00 */
[----:B--2---:R-:W-:Y:S01]  /*67a0*/  HMMA.16816.F32 R96, R4, R12, R96 ;  /* 0x0000000c0460723c */ /* 0x004fe20000001860 */
[----:B------:R-:W-:-:S07]  /*67b0*/  FADD.FTZ R111, R111, R108 ;  /* 0x0000006c6f6f7221 */ /* 0x000fce0000010000 */
[C---:B------:R-:W-:Y:S01]  /*67c0*/  HMMA.16816.F32 R36, R4.reuse, R14, R36 ;  /* 0x0000000e0424723c */ /* 0x040fe20000001824 */
[----:B------:R-:W2:Y:S07]  /*67d0*/  LDSM.16.MT88.4 R12, [R140+0xa800] ;  /* 0x00a800008c0c783b */ /* 0x000eae0000004200 */
[C---:B---3--:R-:W-:Y:S08]  /*67e0*/  HMMA.16816.F32 R56, R4.reuse, R16, R56 ;  /* 0x000000100438723c */ /* 0x048ff00000001838 */
[C---:B-1----:R-:W-:Y:S08]  /*67f0*/  HMMA.16816.F32 R40, R4.reuse, R8, R40 ;  /* 0x000000080428723c */ /* 0x042ff00000001828 */
[C---:B------:R-:W-:Y:S01]  /*6800*/  HMMA.16816.F32 R44, R4.reuse, R10, R44 ;  /* 0x0000000a042c723c */ /* 0x040fe2000000182c */
[----:B------:R-:W1:Y:S07]  /*6810*/  LDSM.16.MT88.4 R8, [R138+0xa800] ;  /* 0x00a800008a08783b */ /* 0x000e6e0000004200 */
[C---:B------:R-:W-:Y:S01]  /*6820*/  HMMA.16816.F32 R60, R4.reuse, R18, R60 ;  /* 0x00000012043c723c */ /* 0x040fe2000000183c */
[----:B------:R-:W3:Y:S07]  /*6830*/  LDSM.16.MT88.4 R16, [R137+0xa800] ;  /* 0x00a800008910783b */ /* 0x000eee0000004200 */
[C---:B------:R-:W-:Y:S08]  /*6840*/  HMMA.16816.F32 R48, R4.reuse, R20, R48 ;  /* 0x000000140430723c */ /* 0x040ff00000001830 */
[C---:B--2---:R-:W-:Y:S08]  /*6850*/  HMMA.16816.F32 R64, R4.reuse, R12, R64 ;  /* 0x0000000c0440723c */ /* 0x044ff00000001840 */
[C---:B------:R-:W-:Y:S01]  /*6860*/  HMMA.16816.F32 R68, R4.reuse, R14, R68 ;  /* 0x0000000e0444723c */ /* 0x040fe20000001844 */
[----:B------:R-:W2:Y:S07]  /*6870*/  LDSM.16.MT88.4 R12, [R136+0xa800] ;  /* 0x00a80000880c783b */ /* 0x000eae0000004200 */
[C---:B------:R-:W-:Y:S01]  /*6880*/  HMMA.16816.F32 R52, R4.reuse, R22, R52 ;  /* 0x000000160434723c */ /* 0x040fe20000001834 */
[----:B------:R-:W-:Y:S07]  /*6890*/  LDSM.16.MT88.4 R20, [R136+0xb000] ;  /* 0x00b000008814783b */ /* 0x000fee0000004200 */
[C---:B-1----:R-:W-:Y:S08]  /*68a0*/  HMMA.16816.F32 R72, R4.reuse, R8, R72 ;  /* 0x000000080448723c */ /* 0x042ff00000001848 */
[C---:B------:R-:W-:Y:S01]  /*68b0*/  HMMA.16816.F32 R92, R4.reuse, R10, R92 ;  /* 0x0000000a045c723c */ /* 0x040fe2000000185c */
[----:B------:R-:W1:Y:S07]  /*68c0*/  LDSM.16.MT88.4 R8, [R137+0x9000] ;  /* 0x009000008908783b */ /* 0x000e6e0000004200 */
[C---:B---3--:R-:W-:Y:S08]  /*68d0*/  HMMA.16816.F32 R76, R4.reuse, R16, R76 ;  /* 0x00000010044c723c */ /* 0x048ff0000000184c */
[C---:B------:R-:W-:Y:S01]  /*68e0*/  HMMA.16816.F32 R80, R4.reuse, R18, R80 ;  /* 0x000000120450723c */ /* 0x040fe20000001850 */
[----:B------:R-:W3:Y:S07]  /*68f0*/  LDSM.16.MT88.4 R16, [R140+0x9000] ;  /* 0x009000008c10783b */ /* 0x000eee0000004200 */
[C---:B--2---:R-:W-:Y:S08]  /*6900*/  HMMA.16816.F32 R88, R4.reuse, R12, R88 ;  /* 0x0000000c0458723c */ /* 0x044ff00000001858 */
[----:B------:R-:W-:Y:S01]  /*6910*/  HMMA.16816.F32 R84, R4, R14, R84 ;  /* 0x0000000e0454723c */ /* 0x000fe20000001854 */
[----:B------:R-:W2:Y:S06]  /*6920*/  LDSM.16.MT88.4 R12, [R138+0x9000] ;  /* 0x009000008a0c783b */ /* 0x000eac0000004200 */
[----:B------:R-:W-:Y:S01]  /*6930*/  F2FP.PACK_AB R4, R131, R118 ;  /* 0x000000768304723e */ /* 0x000fe200000000ff */
[----:B------:R-:W-:Y:S01]  /*6940*/  FADD.FTZ R118, R118, R111 ;  /* 0x0000006f76767221 */ /* 0x000fe20000010000 */
[----:B------:R-:W-:-:S02]  /*6950*/  F2FP.PACK_AB R5, R125, R114 ;  /* 0x000000727d05723e */ /* 0x000fc400000000ff */
[----:B------:R-:W-:Y:S01]  /*6960*/  F2FP.PACK_AB R6, R133, R116 ;  /* 0x000000748506723e */ /* 0x000fe200000000ff */
[----:B------:R-:W-:Y:S01]  /*6970*/  FADD.FTZ R131, R131, R118 ;  /* 0x0000007683837221 */ /* 0x000fe20000010000 */
[----:B------:R-:W-:-:S03]  /*6980*/  F2FP.PACK_AB R7, R124, R117 ;  /* 0x000000757c07723e */ /* 0x000fc600000000ff */
[----:B------:R-:W-:-:S04]  /*6990*/  FADD.FTZ R116, R116, R131 ;  /* 0x0000008374747221 */ /* 0x000fc80000010000 */
[C---:B-1----:R-:W-:Y:S08]  /*69a0*/  HMMA.16816.F32 R48, R4.reuse, R8, R48 ;  /* 0x000000080430723c */ /* 0x042ff00000001830 */
[C---:B------:R-:W-:Y:S01]  /*69b0*/  HMMA.16816.F32 R52, R4.reuse, R10, R52 ;  /* 0x0000000a0434723c */ /* 0x040fe20000001834 */
[----:B------:R-:W1:Y:S07]  /*69c0*/  LDSM.16.MT88.4 R8, [R138+0xb000] ;  /* 0x00b000008a08783b */ /* 0x000e6e0000004200 */
[C---:B---3--:R-:W-:Y:S08]  /*69d0*/  HMMA.16816.F32 R96, R4.reuse, R16, R96 ;  /* 0x000000100460723c */ /* 0x048ff00000001860 */
[C---:B--2---:R-:W-:Y:S08]  /*69e0*/  HMMA.16816.F32 R40, R4.reuse, R12, R40 ;  /* 0x0000000c0428723c */ /* 0x044ff00000001828 */
[C---:B------:R-:W-:Y:S01]  /*69f0*/  HMMA.16816.F32 R44, R4.reuse, R14, R44 ;  /* 0x0000000e042c723c */ /* 0x040fe2000000182c */
[----:B------:R-:W2:Y:S07]  /*6a00*/  LDSM.16.MT88.4 R12, [R140+0xb000] ;  /* 0x00b000008c0c783b */ /* 0x000eae0000004200 */
[C---:B------:R-:W-:Y:S01]  /*6a10*/  HMMA.16816.F32 R36, R4.reuse, R18, R36 ;  /* 0x000000120424723c */ /* 0x040fe20000001824 */
[----:B------:R-:W3:Y:S07]  /*6a20*/  LDSM.16.MT88.4 R16, [R136+0x9000] ;  /* 0x009000008810783b */ /* 0x000eee0000004200 */
[C---:B------:R-:W-:Y:S01]  /*6a30*/  HMMA.16816.F32 R88, R4.reuse, R20, R88 ;  /* 0x000000140458723c */ /* 0x040fe20000001858 */
[----:B------:R-:W-:Y:S07]  /*6a40*/  MUFU.EX2 R20, R104 ;  /* 0x0000006800147308 */ /* 0x000fee0000000800 */
[C---:B-1----:R-:W-:Y:S07]  /*6a50*/  HMMA.16816.F32 R72, R4.reuse, R8, R72 ;  /* 0x000000080448723c */ /* 0x042fee0000001848 */
[--C-:B------:R-:W-:Y:S01]  /*6a60*/  FFMA.FTZ R8, R120, c[0x0][0x23c], -R107.reuse ;  /* 0x00008f0078087a23 */ /* 0x100fe2000001086b */
[----:B------:R-:W-:Y:S01]  /*6a70*/  HMMA.16816.F32 R92, R4, R10, R92 ;  /* 0x0000000a045c723c */ /* 0x000fe2000000185c */
[----:B------:R-:W-:-:S02]  /*6a80*/  FFMA.FTZ R120, R121, c[0x0][0x23c], -R107 ;  /* 0x00008f0079787a23 */ /* 0x000fc4000001086b */
[----:B------:R1:W-:Y:S05]  /*6a90*/  MUFU.EX2 R107, R8 ;  /* 0x00000008006b7308 */ /* 0x0003ea0000000800 */
[C---:B------:R-:W-:Y:S03]  /*6aa0*/  HMMA.16816.F32 R84, R4.reuse, R22, R84 ;  /* 0x000000160454723c */ /* 0x040fe60000001854 */
[----:B------:R-:W4:Y:S05]  /*6ab0*/  MUFU.EX2 R120, R120 ;  /* 0x0000007800787308 */ /* 0x000f2a0000000800 */
[C---:B--2---:R-:W-:Y:S01]  /*6ac0*/  HMMA.16816.F32 R64, R4.reuse, R12, R64 ;  /* 0x0000000c0440723c */ /* 0x044fe20000001840 */
[----:B-1----:R-:W-:Y:S07]  /*6ad0*/  LDSM.16.MT88.4 R8, [R137+0x9800] ;  /* 0x009800008908783b */ /* 0x002fee0000004200 */
[C---:B------:R-:W-:Y:S01]  /*6ae0*/  HMMA.16816.F32 R68, R4.reuse, R14, R68 ;  /* 0x0000000e0444723c */ /* 0x040fe20000001844 */
[----:B------:R-:W1:Y:S07]  /*6af0*/  LDSM.16.MT88.4 R12, [R137+0xb000] ;  /* 0x00b00000890c783b */ /* 0x000e6e0000004200 */
[C---:B---3--:R-:W-:Y:S08]  /*6b00*/  HMMA.16816.F32 R56, R4.reuse, R16, R56 ;  /* 0x000000100438723c */ /* 0x048ff00000001838 */
[C---:B------:R-:W-:Y:S01]  /*6b10*/  HMMA.16816.F32 R60, R4.reuse, R18, R60 ;  /* 0x00000012043c723c */ /* 0x040fe2000000183c */
[----:B------:R-:W2:Y:S07]  /*6b20*/  LDSM.16.MT88.4 R16, [R140+0x9800] ;  /* 0x009800008c10783b */ /* 0x000eae0000004200 */
[C---:B-1----:R-:W-:Y:S08]  /*6b30*/  HMMA.16816.F32 R76, R4.reuse, R12, R76 ;  /* 0x0000000c044c723c */ /* 0x042ff0000000184c */
[----:B------:R-:W-:Y:S01]  /*6b40*/  HMMA.16816.F32 R80, R4, R14, R80 ;  /* 0x0000000e0450723c */ /* 0x000fe20000001850 */
[----:B------:R-:W1:Y:S06]  /*6b50*/  LDSM.16.MT88.4 R12, [R138+0x9800] ;  /* 0x009800008a0c783b */ /* 0x000e6c0000004200 */
[----:B------:R-:W-:-:S02]  /*6b60*/  F2FP.PACK_AB R4, R106, R105 ;  /* 0x000000696a04723e */ /* 0x000fc400000000ff */
[----:B------:R-:W-:Y:S02]  /*6b70*/  F2FP.PACK_AB R5, R126, R35 ;  /* 0x000000237e05723e */ /* 0x000fe400000000ff */
[----:B----4-:R-:W-:Y:S02]  /*6b80*/  F2FP.PACK_AB R6, R120, R107 ;  /* 0x0000006b7806723e */ /* 0x010fe400000000ff */
[----:B------:R-:W-:-:S07]  /*6b90*/  F2FP.PACK_AB R7, R20, R33 ;  /* 0x000000211407723e */ /* 0x000fce00000000ff */
[C---:B------:R-:W-:Y:S08]  /*6ba0*/  HMMA.16816.F32 R48, R4.reuse, R8, R48 ;  /* 0x000000080430723c */ /* 0x040ff00000001830 */
        /* <DEDUP_REMOVED lines=8> */
[C---:B---3--:R-:W-:Y:S07]  /*6c30*/  HMMA.16816.F32 R72, R4.reuse, R8, R72 ;  /* 0x000000080448723c */ /* 0x048fee0000001848 */
[----:B------:R-:W-:Y:S01]  /*6c40*/  FADD.FTZ R9, R29, R32 ;  /* 0x000000201d097221 */ /* 0x000fe20000010000 */
[----:B------:R-:W-:Y:S03]  /*6c50*/  HMMA.16816.F32 R92, R4, R10, R92 ;  /* 0x0000000a045c723c */ /* 0x000fe6000000185c */
[----:B------:R-:W-:-:S04]  /*6c60*/  FADD.FTZ R9, R30, R9 ;  /* 0x000000091e097221 */ /* 0x000fc80000010000 */
[----:B------:R-:W-:Y:S01]  /*6c70*/  FADD.FTZ R8, R110, R9 ;  /* 0x000000096e087221 */ /* 0x000fe20000010000 */
[----:B--2---:R-:W-:Y:S03]  /*6c80*/  HMMA.16816.F32 R56, R4, R16, R56 ;  /* 0x000000100438723c */ /* 0x004fe60000001838 */
[----:B------:R-:W-:-:S04]  /*6c90*/  FADD.FTZ R8, R115, R8 ;  /* 0x0000000873087221 */ /* 0x000fc80000010000 */
[----:B------:R-:W-:Y:S01]  /*6ca0*/  FADD.FTZ R3, R113, R8 ;  /* 0x0000000871037221 */ /* 0x000fe20000010000 */
[----:B------:R-:W-:Y:S01]  /*6cb0*/  HMMA.16816.F32 R60, R4, R18, R60 ;  /* 0x00000012043c723c */ /* 0x000fe2000000183c */
[----:B------:R-:W2:Y:S02]  /*6cc0*/  LDSM.16.MT88.4 R16, [R137+0xb800] ;  /* 0x00b800008910783b */ /* 0x000ea40000004200 */
[----:B------:R-:W-:-:S04]  /*6cd0*/  FADD.FTZ R3, R112, R3 ;  /* 0x0000000370037221 */ /* 0x000fc80000010000 */
[----:B------:R-:W-:Y:S01]  /*6ce0*/  FADD.FTZ R8, R114, R3 ;  /* 0x0000000372087221 */ /* 0x000fe20000010000 */
[----:B-1----:R-:W-:Y:S01]  /*6cf0*/  HMMA.16816.F32 R64, R4, R12, R64 ;  /* 0x0000000c0440723c */ /* 0x002fe20000001840 */
[-C--:B------:R-:W-:Y:S02]  /*6d00*/  MOV R3, R2.reuse ;  /* 0x0000000200037202 */ /* 0x080fe40000000f00 */
[----:B------:R-:W-:Y:S01]  /*6d10*/  FADD.FTZ R8, R125, R8 ;  /* 0x000000087d087221 */ /* 0x000fe20000010000 */
[----:B------:R-:W-:-:S03]  /*6d20*/  @P3 MOV R3, R2 ;  /* 0x0000000200033202 */ /* 0x000fc60000000f00 */
[----:B------:R-:W-:Y:S01]  /*6d30*/  FADD.FTZ R117, R117, R8 ;  /* 0x0000000875757221 */ /* 0x000fe20000010000 */
[----:B------:R-:W-:Y:S01]  /*6d40*/  HMMA.16816.F32 R68, R4, R14, R68 ;  /* 0x0000000e0444723c */ /* 0x000fe20000001844 */
[----:B------:R-:W1:Y:S01]  /*6d50*/  LDSM.16.MT88.4 R12, [R136+0xb800] ;  /* 0x00b80000880c783b */ /* 0x000e620000004200 */
        /* <DEDUP_REMOVED lines=10> */
[C---:B--2---:R-:W-:Y:S08]  /*6e00*/  HMMA.16816.F32 R76, R4.reuse, R16, R76 ;  /* 0x00000010044c723c */ /* 0x044ff0000000184c */
[C---:B------:R-:W-:Y:S08]  /*6e10*/  HMMA.16816.F32 R80, R4.reuse, R18, R80 ;  /* 0x000000120450723c */ /* 0x040ff00000001850 */
[C---:B-1----:R-:W-:Y:S08]  /*6e20*/  HMMA.16816.F32 R88, R4.reuse, R12, R88 ;  /* 0x0000000c0458723c */ /* 0x042ff00000001858 */
[----:B------:R-:W-:Y:S01]  /*6e30*/  HMMA.16816.F32 R84, R4, R14, R84 ;  /* 0x0000000e0454723c */ /* 0x000fe20000001854 */
[----:B------:R-:W-:Y:S05]  /*6e40*/  @!UPT UIADD3 URZ, URZ, URZ, URZ ;  /* 0x0000003f3f3ff290 */ /* 0x000fea000fffe03f */
[----:B------:R-:W-:Y:S11]  /*6e50*/  @P3 BRA `(.L_x_572) ;  /* 0x0000001000003947 */ /* 0x000ff60003800000 */
.L_x_568:
[----:B------:R-:W-:-:S07]  /*6e60*/  IADD3 R168, R28, -0x1, RZ ;  /* 0xffffffff1ca87810 */ /* 0x000fce0007ffe0ff */
.L_x_572:
[----:B------:R-:W-:-:S13]  /*6e70*/  ISETP.GE.AND P0, PT, R168, RZ, PT ;  /* 0x000000ffa800720c */ /* 0x000fda0003f06270 */
[----:B------:R-:W-:Y:S05]  /*6e80*/  @!P0 BRA `(.L_x_573) ;  /* 0x0000249000008947 */ /* 0x000fea0003800000 */
[----:B------:R-:W-:Y:S01]  /*6e90*/  IMAD.MOV.U32 R0, RZ, RZ, R3 ;  /* 0x000000ffff007224 */ /* 0x000fe200078e0003 */
[----:B------:R-:W-:Y:S01]  /*6ea0*/  ISETP.GE.AND P3, PT, R164, c[0x0][0x220], PT ;  /* 0x00008800a4007a0c */ /* 0x000fe20003f66270 */
[----:B------:R-:W-:Y:S01]  /*6eb0*/  IMAD.MOV.U32 R101, RZ, RZ, R100 ;  /* 0x000000ffff657224 */ /* 0x000fe200078e0064 */
[----:B------:R-:W-:Y:S01]  /*6ec0*/  ISETP.GE.AND P2, PT, R156, c[0x0][0x220], PT ;  /* 0x000088009c007a0c */ /* 0x000fe20003f46270 */
[----:B------:R-:W-:Y:S01]  /*6ed0*/  IMAD.MOV.U32 R173, RZ, RZ, R129 ;  /* 0x000000ffffad7224 */ /* 0x000fe200078e0081 */
[----:B------:R-:W-:Y:S01]  /*6ee0*/  MOV R172, R102 ;  /* 0x0000006600ac7202 */ /* 0x000fe20000000f00 */
[----:B------:R-:W-:Y:S05]  /*6ef0*/  BRA `(.L_x_574) ;  /* 0x0000048000007947 */ /* 0x000fea0003800000 */
.L_x_576:
[----:B------:R1:W-:Y:S01]  /*6f00*/  @P3 STS.128 [R155+0x4000], RZ ;  /* 0x004000ff9b003388 */ /* 0x0003e20000000c00 */
[----:B------:R-:W-:Y:S04]  /*6f10*/  IADD3 R2, R168, -0x1, RZ ;  /* 0xffffffffa8027810 */ /* 0x000fe80007ffe0ff */
[----:B------:R-:W-:Y:S01]  /*6f20*/  SHF.R.S32.HI R103, RZ, 0x1f, R2 ;  /* 0x0000001fff677819 */ /* 0x000fe20000011402 */
[----:B------:R-:W-:Y:S04]  /*6f30*/  IMAD.WIDE.U32 R104, R2, c[0x0][0x198], RZ ;  /* 0x0000660002687a25 */ /* 0x000fe800078e00ff */
[----:B------:R-:W-:Y:S01]  /*6f40*/  IMAD R103, R103, c[0x0][0x198], RZ ;  /* 0x0000660067677a24 */ /* 0x000fe200078e02ff */
[----:B------:R-:W-:Y:S03]  /*6f50*/  LEA R102, P1, R104, R158, 0x6 ;  /* 0x0000009e68667211 */ /* 0x000fe600078230ff */
[----:B------:R-:W-:Y:S01]  /*6f60*/  IMAD R103, R2, c[0x0][0x19c], R103 ;  /* 0x0000670002677a24 */ /* 0x000fe200078e0267 */
[----:B------:R-:W-:Y:S02]  /*6f70*/  @!P3 LEA R116, P6, R102, c[0x0][0x168], 0x1 ;  /* 0x00005a006674ba11 */ /* 0x000fe400078c08ff */
[----:B------:R-:W-:Y:S01]  /*6f80*/  IADD3 R2, P0, R149, R102, RZ ;  /* 0x0000006695027210 */ /* 0x000fe20007f1e0ff */
[----:B------:R-:W-:Y:S03]  /*6f90*/  IMAD.IADD R103, R105, 0x1, R103 ;  /* 0x0000000169677824 */ /* 0x000fe600078e0267 */
[C---:B------:R-:W-:Y:S02]  /*6fa0*/  IADD3 R100, P5, R149.reuse, R2, RZ ;  /* 0x0000000295647210 */ /* 0x040fe40007fbe0ff */
[----:B------:R-:W-:Y:S02]  /*6fb0*/  LEA.HI.X R103, R104, R163, R103, 0x6, P1 ;  /* 0x000000a368677211 */ /* 0x000fe400008f3467 */
[C---:B------:R-:W-:Y:S02]  /*6fc0*/  @!P2 LEA R104, P1, R102.reuse, c[0x0][0x168], 0x1 ;  /* 0x00005a006668aa11 */ /* 0x040fe400078208ff */
[C-C-:B------:R-:W-:Y:S02]  /*6fd0*/  @!P3 LEA.HI.X R117, R102.reuse, c[0x0][0x16c], R103.reuse, 0x1, P6 ;  /* 0x00005b006675ba11 */ /* 0x140fe400030f0c67 */
        /* <DEDUP_REMOVED lines=8> */
[C-C-:B------:R-:W-:Y:S01]  /*7060*/  @!P3 LEA.HI.X R107, R2.reuse, c[0x0][0x16c], R103.reuse, 0x1, P6 ;  /* 0x00005b00026bba11 */ /* 0x140fe200030f0c67 */
[----:B------:R1:W-:Y:S01]  /*7070*/  @P2 STS.128 [R155+0x6000], RZ ;  /* 0x006000ff9b002388 */ /* 0x0003e20000000c00 */
[--C-:B------:R-:W-:Y:S01]  /*7080*/  @!P2 LEA.HI.X R109, R2, c[0x0][0x16c], R103.reuse, 0x1, P1 ;  /* 0x00005b00026daa11 */ /* 0x100fe200008f0c67 */
[----:B------:R-:W-:Y:S01]  /*7090*/  IMAD.X R103, R148, 0x1, R103, P5 ;  /* 0x0000000194677824 */ /* 0x000fe200028e0667 */
[C---:B------:R-:W-:Y:S01]  /*70a0*/  @!P3 LEA R114, P6, R100.reuse, c[0x0][0x168], 0x1 ;  /* 0x00005a006472ba11 */ /* 0x040fe200078c08ff */
[----:B------:R-:W-:Y:S01]  /*70b0*/  @!PT LDS RZ, [RZ] ;  /* 0x00000000fffff984 */ /* 0x000fe20000000800 */
[----:B------:R-:W-:Y:S01]  /*70c0*/  @!PT LDS RZ, [RZ] ;  /* 0x00000000fffff984 */ /* 0x000fe20000000800 */
[----:B------:R-:W-:Y:S01]  /*70d0*/  @!PT LDS RZ, [RZ] ;  /* 0x00000000fffff984 */ /* 0x000fe20000000800 */
[----:B------:R1:W-:Y:S01]  /*70e0*/  @!P2 LDGSTS.E.BYPASS.LTC128B.128 [R155+0x6000], [R104.64+0x80] ;  /* 0x06000080689bafae */ /* 0x0003e2000b901d46 */
[C---:B------:R-:W-:Y:S02]  /*70f0*/  @!P2 LEA R110, P1, R100.reuse, c[0x0][0x168], 0x1 ;  /* 0x00005a00646eaa11 */ /* 0x040fe400078208ff */
[C-C-:B------:R-:W-:Y:S01]  /*7100*/  @!P3 LEA.HI.X R115, R100.reuse, c[0x0][0x16c], R103.reuse, 0x1, P6 ;  /* 0x00005b006473ba11 */ /* 0x140fe200030f0c67 */
[----:B------:R1:W-:Y:S01]  /*7110*/  @P3 STS.128 [R155+0x4800], RZ ;  /* 0x004800ff9b003388 */ /* 0x0003e20000000c00 */
[--C-:B------:R-:W-:Y:S02]  /*7120*/  @!P2 LEA.HI.X R111, R100, c[0x0][0x16c], R103.reuse, 0x1, P1 ;  /* 0x00005b00646faa11 */ /* 0x100fe400008f0c67 */
[----:B------:R-:W-:Y:S01]  /*7130*/  IADD3 R3, P0, R149, R100, RZ ;  /* 0x0000006495037210 */ /* 0x000fe20007f1e0ff */
[----:B------:R-:W-:Y:S01]  /*7140*/  @!PT LDS RZ, [RZ] ;  /* 0x00000000fffff984 */ /* 0x000fe20000000800 */
[----:B------:R-:W-:Y:S01]  /*7150*/  @!PT LDS RZ, [RZ] ;  /* 0x00000000fffff984 */ /* 0x000fe20000000800 */
[----:B------:R-:W-:Y:S01]  /*7160*/  @!PT LDS RZ, [RZ] ;  /* 0x00000000fffff984 */ /* 0x000fe20000000800 */
[----:B------:R1:W-:Y:S03]  /*7170*/  @!P3 LDGSTS.E.BYPASS.LTC128B.128 [R155+0x4800], [R106.64] ;  /* 0x048000006a9bbfae */ /* 0x0003e6000b901d46 */
[C---:B------:R-:W-:Y:S01]  /*7180*/  @!P3 LEA R112, P5, R3.reuse, c[0x0][0x168], 0x1 ;  /* 0x00005a000370ba11 */ /* 0x040fe200078a08ff */
[----:B------:R1:W-:Y:S01]  /*7190*/  @P2 STS.128 [R155+0x6800], RZ ;  /* 0x006800ff9b002388 */ /* 0x0003e20000000c00 */
[----:B------:R-:W-:Y:S01]  /*71a0*/  IMAD.X R2, R148, 0x1, R103, P0 ;  /* 0x0000000194027824 */ /* 0x000fe200000e0667 */
[C---:B------:R-:W-:Y:S02]  /*71b0*/  @!P2 LEA R102, P0, R3.reuse, c[0x0][0x168], 0x1 ;  /* 0x00005a000366aa11 */ /* 0x040fe400078008ff */
[----:B------:R-:W-:Y:S01]  /*71c0*/  @!PT LDS RZ, [RZ] ;  /* 0x00000000fffff984 */ /* 0x000fe20000000800 */
[----:B------:R-:W-:Y:S01]  /*71d0*/  @!PT LDS RZ, [RZ] ;  /* 0x00000000fffff984 */ /* 0x000fe20000000800 */
[----:B------:R-:W-:Y:S01]  /*71e0*/  @!PT LDS RZ, [RZ] ;  /* 0x00000000fffff984 */ /* 0x000fe20000000800 */
[----:B------:R1:W-:Y:S02]  /*71f0*/  @!P2 LDGSTS.E.BYPASS.LTC128B.128 [R155+0x6800], [R108.64+0x80] ;  /* 0x068000806c9bafae */ /* 0x0003e4000b901d46 */
[C-C-:B------:R-:W-:Y:S02]  /*7200*/  @!P3 LEA.HI.X R113, R3.reuse, c[0x0][0x16c], R2.reuse, 0x1, P5 ;  /* 0x00005b000371ba11 */ /* 0x140fe400028f0c02 */
[----:B------:R1:W-:Y:S01]  /*7210*/  @P3 STS.128 [R155+0x5000], RZ ;  /* 0x005000ff9b003388 */ /* 0x0003e20000000c00 */
[----:B------:R-:W-:Y:S03]  /*7220*/  @!P2 LEA.HI.X R103, R3, c[0x0][0x16c], R2, 0x1, P0 ;  /* 0x00005b000367aa11 */ /* 0x000fe600000f0c02 */
        /* <DEDUP_REMOVED lines=21> */
.L_x_574:
[----:B------:R-:W-:Y:S04]  /*7380*/  DEPBAR.LE SB0, 0x0 ;  /* 0x000080000000791a */ /* 0x000fe80000000000 */
[----:B------:R-:W-:Y:S01]  /*7390*/  BAR.SYNC.DEFER_BLOCKING 0x0 ;  /* 0x0000000000007b1d */ /* 0x000fe20000010000 */
[----:B------:R-:W-:Y:S01]  /*73a0*/  SHF.R.S32.HI R2, RZ, 0x1f, R168 ;  /* 0x0000001fff027819 */ /* 0x000fe200000114a8 */
[----:B------:R-:W-:Y:S02]  /*73b0*/  IMAD R103, R150, R168, RZ ;  /* 0x000000a896677224 */ /* 0x000fe400078e02ff */
[-C--:B------:R-:W-:Y:S04]  /*73c0*/  IMAD.WIDE.U32 R174, R168, R151.reuse, R172 ;  /* 0x00000097a8ae7225 */ /* 0x080fe800078e00ac */
[----:B------:R-:W-:Y:S01]  /*73d0*/  IMAD R103, R2, R151, R103 ;  /* 0x0000009702677224 */ /* 0x000fe200078e0267 */
[C---:B------:R-:W-:Y:S02]  /*73e0*/  @!P3 LEA R186, P4, R174.reuse, c[0x0][0x170], 0x1 ;  /* 0x00005c00aebaba11 */ /* 0x040fe400078808ff */
[C---:B------:R-:W-:Y:S01]  /*73f0*/  @!P2 LEA R176, P1, R174.reuse, c[0x0][0x170], 0x1 ;  /* 0x00005c00aeb0aa11 */ /* 0x040fe200078208ff */
[----:B------:R-:W-:Y:S01]  /*7400*/  IMAD.IADD R103, R175, 0x1, R103 ;  /* 0x00000001af677824 */ /* 0x000fe200078e0267 */
[C---:B------:R-:W-:Y:S04]  /*7410*/  IADD3 R2, P0, R161.reuse, R174, RZ ;  /* 0x000000aea1027210 */ /* 0x040fe80007f1e0ff */
[C-C-:B------:R-:W-:Y:S02]  /*7420*/  @!P3 LEA.HI.X R187, R174.reuse, c[0x0][0x174], R103.reuse, 0x1, P4 ;  /* 0x00005d00aebbba11 */ /* 0x140fe400020f0c67 */
[--C-:B------:R-:W-:Y:S01]  /*7430*/  @!P2 LEA.HI.X R177, R174, c[0x0][0x174], R103.reuse, 0x1, P1 ;  /* 0x00005d00aeb1aa11 */ /* 0x100fe200008f0c67 */
[----:B------:R-:W-:Y:S01]  /*7440*/  IMAD.X R103, R160, 0x1, R103, P0 ;  /* 0x00000001a0677824 */ /* 0x000fe200000e0667 */
[C---:B------:R-:W-:Y:S02]  /*7450*/  @!P3 LEA R178, P5, R2.reuse, c[0x0][0x170], 0x1 ;  /* 0x00005c0002b2ba11 */ /* 0x040fe400078a08ff */
[C---:B------:R-:W-:Y:S01]  /*7460*/  @!P2 LEA R174, P1, R2.reuse, c[0x0][0x170], 0x1 ;  /* 0x00005c0002aeaa11 */ /* 0x040fe200078208ff */
[----:B------:R-:W-:Y:S01]  /*7470*/  @P3 STS.128 [R155+0x8000], RZ ;  /* 0x008000ff9b003388 */ /* 0x000fe20000000c00 */
[C-C-:B------:R-:W-:Y:S02]  /*7480*/  @!P3 LEA.HI.X R179, R2.reuse, c[0x0][0x174], R103.reuse, 0x1, P5 ;  /* 0x00005d0002b3ba11 */ /* 0x140fe400028f0c67 */
[C---:B------:R-:W-:Y:S01]  /*7490*/  IADD3 R100, P4, R161.reuse, R2, RZ ;  /* 0x00000002a1647210 */ /* 0x040fe20007f9e0ff */
[----:B------:R-:W-:Y:S01]  /*74a0*/  @!PT LDS RZ, [RZ] ;  /* 0x00000000fffff984 */ /* 0x000fe20000000800 */
[----:B------:R-:W-:Y:S01]  /*74b0*/  @!PT LDS RZ, [RZ] ;  /* 0x00000000fffff984 */ /* 0x000fe20000000800 */
[----:B------:R-:W-:Y:S01]  /*74c0*/  @!PT LDS RZ, [RZ] ;  /* 0x00000000fffff984 */ /* 0x000fe20000000800 */
[----:B------:R1:W-:Y:S01]  /*74d0*/  @!P3 LDGSTS.E.BYPASS.LTC128B.128 [R155+0x8000], [R186.64] ;  /* 0x08000000ba9bbfae */ /* 0x0003e2000b901d46 */
[--C-:B------:R-:W-:Y:S02]  /*74e0*/  @!P2 LEA.HI.X R175, R2, c[0x0][0x174], R103.reuse, 0x1, P1 ;  /* 0x00005d0002afaa11 */ /* 0x100fe400008f0c67 */
[----:B------:R-:W-:Y:S01]  /*74f0*/  @!P3 LEA R184, P5, R100, c[0x0][0x170], 0x1 ;  /* 0x00005c0064b8ba11 */ /* 0x000fe200078a08ff */
[----:B------:R-:W-:Y:S01]  /*7500*/  @P2 STS.128 [R155+0xa000], RZ ;  /* 0x00a000ff9b002388 */ /* 0x000fe20000000c00 */
[----:B------:R-:W-:Y:S01]  /*7510*/  IMAD.X R103, R160, 0x1, R103, P4 ;  /* 0x00000001a0677824 */ /* 0x000fe200020e0667 */
[C---:B------:R-:W-:Y:S02]  /*7520*/  @!P2 LEA R180, P1, R100.reuse, c[0x0][0x170], 0x1 ;  /* 0x00005c0064b4aa11 */ /* 0x040fe400078208ff */
[----:B------:R-:W-:Y:S01]  /*7530*/  @!PT LDS RZ, [RZ] ;  /* 0x00000000fffff984 */ /* 0x000fe20000000800 */
[----:B------:R-:W-:Y:S01]  /*7540*/  @!PT LDS RZ, [RZ] ;  /* 0x00000000fffff984 */ /* 0x000fe20000000800 */
[----:B------:R-:W-:Y:S01]  /*7550*/  @!PT LDS RZ, [RZ] ;  /* 0x00000000fffff984 */ /* 0x000fe20000000800 */
[----:B------:R1:W-:Y:S01]  /*7560*/  @!P2 LDGSTS.E.BYPASS.LTC128B.128 [R155+0xa000], [R176.64+0x80] ;  /* 0x0a000080b09bafae */ /* 0x0003e2000b901d46 */
[----:B------:R-:W-:Y:S02]  /*7570*/  IADD3 R3, P0, R161, R100, RZ ;  /* 0x00000064a1037210 */ /* 0x000fe40007f1e0ff */
        /* <DEDUP_REMOVED lines=11> */
[----:B------:R-:W-:Y:S01]  /*7630*/  @P2 STS.128 [R155+0xa800], RZ ;  /* 0x00a800ff9b002388 */ /* 0x000fe20000000c00 */
[----:B------:R-:W-:Y:S02]  /*7640*/  @!P2 LEA.HI.X R103, R3, c[0x0][0x174], R2, 0x1, P0 ;  /* 0x00005d000367aa11 */ /* 0x000fe400000f0c02 */
[----:B------:R-:W-:Y:S01]  /*7650*/  ISETP.GT.AND P4, PT, R168, RZ, PT ;  /* 0x000000ffa800720c */ /* 0x000fe20003f84270 */
        /* <DEDUP_REMOVED lines=25> */
[----:B------:R-:W2:Y:S04]  /*77f0*/  LDSM.16.M88.4 R108, [R146+0x4000] ;  /* 0x00400000926c783b */ /* 0x000ea80000000200 */
[----:B------:R-:W3:Y:S04]  /*7800*/  LDSM.16.M88.4 R112, [R146+0x4800] ;  /* 0x004800009270783b */ /* 0x000ee80000000200 */
[----:B------:R-:W4:Y:S04]  /*7810*/  LDSM.16.M88.4 R116, [R146+0x5000] ;  /* 0x005000009274783b */ /* 0x000f280000000200 */
[----:B------:R-:W0:Y:S04]  /*7820*/  LDGDEPBAR ;  /* 0x00000000000079af */ /* 0x000e280000000000 */
[----:B------:R-:W5:Y:S04]  /*7830*/  LDSM.16.M88.4 R120, [R146+0x5800] ;  /* 0x005800009278783b */ /* 0x000f680000000200 */
[----:B------:R-:W-:Y:S04]  /*7840*/  LDSM.16.M88.4 R124, [R145] ;  /* 0x00000000917c783b */ /* 0x000fe80000000200 */
[----:B------:R-:W1:Y:S04]  /*7850*/  LDSM.16.M88.4 R128, [R144] ;  /* 0x000000009080783b */ /* 0x000e680000000200 */
[----:B------:R-:W1:Y:S01]  /*7860*/  LDSM.16.M88.4 R132, [R144+0x800] ;  /* 0x000800009084783b */ /* 0x000e620000000200 */
[C---:B--2---:R-:W-:Y:S08]  /*7870*/  HMMA.16816.F32 R4, R104.reuse, R108, RZ ;  /* 0x0000006c6804723c */ /* 0x044ff000000018ff */
[C---:B------:R-:W-:Y:S01]  /*7880*/  HMMA.16816.F32 R8, R104.reuse, R110, RZ ;  /* 0x0000006e6808723c */ /* 0x040fe200000018ff */
[----:B------:R-:W2:Y:S07]  /*7890*/  LDSM.16.M88.4 R108, [R144+0x1000] ;  /* 0x00100000906c783b */ /* 0x000eae0000000200 */
[C---:B---3--:R-:W-:Y:S08]  /*78a0*/  HMMA.16816.F32 R12, R104.reuse, R112, RZ ;  /* 0x00000070680c723c */ /* 0x048ff000000018ff */
[C---:B------:R-:W-:Y:S01]  /*78b0*/  HMMA.16816.F32 R16, R104.reuse, R114, RZ ;  /* 0x000000726810723c */ /* 0x040fe200000018ff */
[----:B------:R-:W3:Y:S07]  /*78c0*/  LDSM.16.M88.4 R112, [R144+0x1800] ;  /* 0x001800009070783b */ /* 0x000eee0000000200 */
[C---:B----4-:R-:W-:Y:S08]  /*78d0*/  HMMA.16816.F32 R20, R104.reuse, R116, RZ ;  /* 0x000000746814723c */ /* 0x050ff000000018ff */
[C---:B------:R-:W-:Y:S01]  /*78e0*/  HMMA.16816.F32 R24, R104.reuse, R118, RZ ;  /* 0x000000766818723c */ /* 0x040fe200000018ff */
[----:B------:R-:W-:Y:S07]  /*78f0*/  LDSM.16.M88.4 R116, [R139+0x4000] ;  /* 0x004000008b74783b */ /* 0x000fee0000000200 */
[C---:B-----5:R-:W-:Y:S08]  /*7900*/  HMMA.16816.F32 R28, R104.reuse, R120, RZ ;  /* 0x00000078681c723c */ /* 0x060ff000000018ff */
[----:B------:R-:W-:Y:S01]  /*7910*/  HMMA.16816.F32 R32, R104, R122, RZ ;  /* 0x0000007a6820723c */ /* 0x000fe200000018ff */
[----:B------:R-:W4:Y:S04]  /*7920*/  LDSM.16.M88.4 R104, [R143] ;  /* 0x000000008f68783b */ /* 0x000f280000000200 */
[----:B------:R-:W5:Y:S03]  /*7930*/  LDSM.16.M88.4 R120, [R139+0x4800] ;  /* 0x004800008b78783b */ /* 0x000f660000000200 */
[C---:B-1----:R-:W-:Y:S08]  /*7940*/  HMMA.16816.F32 R4, R124.reuse, R128, R4 ;  /* 0x000000807c04723c */ /* 0x042ff00000001804 */
[C---:B------:R-:W-:Y:S01]  /*7950*/  HMMA.16816.F32 R8, R124.reuse, R130, R8 ;  /* 0x000000827c08723c */ /* 0x040fe20000001808 */
[----:B------:R-:W1:Y:S07]  /*7960*/  LDSM.16.M88.4 R128, [R139+0x5000] ;  /* 0x005000008b80783b */ /* 0x000e6e0000000200 */
[C---:B------:R-:W-:Y:S08]  /*7970*/  HMMA.16816.F32 R12, R124.reuse, R132, R12 ;  /* 0x000000847c0c723c */ /* 0x040ff0000000180c */
[C---:B------:R-:W-:Y:S08]  /*7980*/  HMMA.16816.F32 R16, R124.reuse, R134, R16 ;  /* 0x000000867c10723c */ /* 0x040ff00000001810 */
[C---:B--2---:R-:W-:Y:S08]  /*7990*/  HMMA.16816.F32 R20, R124.reuse, R108, R20 ;  /* 0x0000006c7c14723c */ /* 0x044ff00000001814 */
[C---:B------:R-:W-:Y:S01]  /*79a0*/  HMMA.16816.F32 R24, R124.reuse, R110, R24 ;  /* 0x0000006e7c18723c */ /* 0x040fe20000001818 */
[----:B------:R-:W2:Y:S07]  /*79b0*/  LDSM.16.M88.4 R108, [R139+0x5800] ;  /* 0x005800008b6c783b */ /* 0x000eae0000000200 */
[C---:B---3--:R-:W-:Y:S08]  /*79c0*/  HMMA.16816.F32 R28, R124.reuse, R112, R28 ;  /* 0x000000707c1c723c */ /* 0x048ff0000000181c */
[----:B------:R-:W-:Y:S01]  /*79d0*/  HMMA.16816.F32 R32, R124, R114, R32 ;  /* 0x000000727c20723c */ /* 0x000fe20000001820 */
[----:B------:R-:W-:Y:S04]  /*79e0*/  LDSM.16.M88.4 R112, [R142] ;  /* 0x000000008e70783b */ /* 0x000fe80000000200 */
[----:B------:R-:W-:Y:S03]  /*79f0*/  LDSM.16.M88.4 R124, [R141+0x800] ;  /* 0x000800008d7c783b */ /* 0x000fe60000000200 */
[C---:B----4-:R-:W-:Y:S08]  /*7a00*/  HMMA.16816.F32 R4, R104.reuse, R116, R4 ;  /* 0x000000746804723c */ /* 0x050ff00000001804 */
[C---:B------:R-:W-:Y:S01]  /*7a10*/  HMMA.16816.F32 R8, R104.reuse, R118, R8 ;  /* 0x000000766808723c */ /* 0x040fe20000001808 */
[----:B------:R-:W3:Y:S07]  /*7a20*/  LDSM.16.M88.4 R116, [R141] ;  /* 0x000000008d74783b */ /* 0x000eee0000000200 */
[C---:B-----5:R-:W-:Y:S08]  /*7a30*/  HMMA.16816.F32 R12, R104.reuse, R120, R12 ;  /* 0x00000078680c723c */ /* 0x060ff0000000180c */
[C---:B------:R-:W-:Y:S01]  /*7a40*/  HMMA.16816.F32 R16, R104.reuse, R122, R16 ;  /* 0x0000007a6810723c */ /* 0x040fe20000001810 */
[----:B------:R-:W4:Y:S07]  /*7a50*/  LDSM.16.M88.4 R120, [R141+0x1000] ;  /* 0x001000008d78783b */ /* 0x000f2e0000000200 */
[C---:B-1----:R-:W-:Y:S08]  /*7a60*/  HMMA.16816.F32 R20, R104.reuse, R128, R20 ;  /* 0x000000806814723c */ /* 0x042ff00000001814 */
[C---:B------:R-:W-:Y:S01]  /*7a70*/  HMMA.16816.F32 R24, R104.reuse, R130, R24 ;  /* 0x000000826818723c */ /* 0x040fe20000001818 */
[----:B------:R-:W1:Y:S07]  /*7a80*/  LDSM.16.M88.4 R128, [R141+0x1800] ;  /* 0x001800008d80783b */ /* 0x000e6e0000000200 */
[C---:B--2---:R-:W-:Y:S08]  /*7a90*/  HMMA.16816.F32 R28, R104.reuse, R108, R28 ;  /* 0x0000006c681c723c */ /* 0x044ff0000000181c */
[----:B------:R-:W-:Y:S01]  /*7aa0*/  HMMA.16816.F32 R32, R104, R110, R32 ;  /* 0x0000006e6820723c */ /* 0x000fe20000001820 */
[----:B------:R-:W-:Y:S04]  /*7ab0*/  LDSM.16.M88.4 R104, [R147+0x2000] ;  /* 0x002000009368783b */ /* 0x000fe80000000200 */
[----:B------:R-:W2:Y:S03]  /*7ac0*/  LDSM.16.M88.4 R108, [R146+0x6000] ;  /* 0x00600000926c783b */ /* 0x000ea60000000200 */
        /* <DEDUP_REMOVED lines=8> */
[----:B------:R-:W4:Y:S07]  /*7b50*/  LDSM.16.M88.4 R120, [R146+0x7800] ;  /* 0x007800009278783b */ /* 0x000f2e0000000200 */
[C---:B-1----:R-:W-:Y:S08]  /*7b60*/  HMMA.16816.F32 R28, R112.reuse, R128, R28 ;  /* 0x00000080701c723c */ /* 0x042ff0000000181c */
[----:B------:R-:W-:Y:S01]  /*7b70*/  HMMA.16816.F32 R32, R112, R130, R32 ;  /* 0x000000827020723c */ /* 0x000fe20000001820 */
[----:B------:R-:W-:Y:S04]  /*7b80*/  LDSM.16.M88.4 R112, [R144+0x2000] ;  /* 0x002000009070783b */ /* 0x000fe80000000200 */
[----:B------:R-:W-:Y:S03]  /*7b90*/  LDSM.16.M88.4 R128, [R144+0x3000] ;  /* 0x003000009080783b */ /* 0x000fe60000000200 */
[C---:B--2---:R-:W-:Y:S08]  /*7ba0*/  HMMA.16816.F32 R4, R104.reuse, R108, R4 ;  /* 0x0000006c6804723c */ /* 0x044ff00000001804 */
[C---:B------:R-:W-:Y:S01]  /*7bb0*/  HMMA.16816.F32 R8, R104.reuse, R110, R8 ;  /* 0x0000006e6808723c */ /* 0x040fe20000001808 */
[----:B------:R-:W1:Y:S07]  /*7bc0*/  LDSM.16.M88.4 R108, [R145+0x2000] ;  /* 0x00200000916c783b */ /* 0x000e6e0000000200 */
[C---:B---3--:R-:W-:Y:S08]  /*7bd0*/  HMMA.16816.F32 R12, R104.reuse, R116, R12 ;  /* 0x00000074680c723c */ /* 0x048ff0000000180c */
[C---:B------:R-:W-:Y:S01]  /*7be0*/  HMMA.16816.F32 R16, R104.reuse, R118, R16 ;  /* 0x000000766810723c */ /* 0x040fe20000001810 */
[----:B------:R-:W2:Y:S07]  /*7bf0*/  LDSM.16.M88.4 R116, [R144+0x2800] ;  /* 0x002800009074783b */ /* 0x000eae0000000200 */
[C---:B-----5:R-:W-:Y:S08]  /*7c00*/  HMMA.16816.F32 R20, R104.reuse, R124, R20 ;  /* 0x0000007c6814723c */ /* 0x060ff00000001814 */
[C---:B------:R-:W-:Y:S01]  /*7c10*/  HMMA.16816.F32 R24, R104.reuse, R126, R24 ;  /* 0x0000007e6818723c */ /* 0x040fe20000001818 */
[----:B------:R-:W3:Y:S07]  /*7c20*/  LDSM.16.M88.4 R124, [R144+0x3800] ;  /* 0x00380000907c783b */ /* 0x000eee0000000200 */
[C---:B----4-:R-:W-:Y:S08]  /*7c30*/  HMMA.16816.F32 R28, R104.reuse, R120, R28 ;  /* 0x00000078681c723c */ /* 0x050ff0000000181c */
[----:B------:R-:W-:Y:S01]  /*7c40*/  HMMA.16816.F32 R32, R104, R122, R32 ;  /* 0x0000007a6820723c */ /* 0x000fe20000001820 */
[----:B------:R-:W-:Y:S04]  /*7c50*/  LDSM.16.M88.4 R104, [R143+0x2000] ;  /* 0x002000008f68783b */ /* 0x000fe80000000200 */
[----:B------:R-:W-:Y:S03]  /*7c60*/  LDSM.16.M88.4 R120, [R139+0x7000] ;  /* 0x007000008b78783b */ /* 0x000fe60000000200 */
[C---:B-1----:R-:W-:Y:S08]  /*7c70*/  HMMA.16816.F32 R4, R108.reuse, R112, R4 ;  /* 0x000000706c04723c */ /* 0x042ff00000001804 */
[C---:B------:R-:W-:Y:S01]  /*7c80*/  HMMA.16816.F32 R8, R108.reuse, R114, R8 ;  /* 0x000000726c08723c */ /* 0x040fe20000001808 */
[----:B------:R-:W1:Y:S07]  /*7c90*/  LDSM.16.M88.4 R112, [R139+0x6000] ;  /* 0x006000008b70783b */ /* 0x000e6e0000000200 */
[C---:B--2---:R-:W-:Y:S08]  /*7ca0*/  HMMA.16816.F32 R12, R108.reuse, R116, R12 ;  /* 0x000000746c0c723c */ /* 0x044ff0000000180c */
[C---:B------:R-:W-:Y:S01]  /*7cb0*/  HMMA.16816.F32 R16, R108.reuse, R118, R16 ;  /* 0x000000766c10723c */ /* 0x040fe20000001810 */
[----:B------:R-:W2:Y:S07]  /*7cc0*/  LDSM.16.M88.4 R116, [R139+0x6800] ;  /* 0x006800008b74783b */ /* 0x000eae0000000200 */
[C---:B------:R-:W-:Y:S08]  /*7cd0*/  HMMA.16816.F32 R20, R108.reuse, R128, R20 ;  /* 0x000000806c14723c */ /* 0x040ff00000001814 */
[C---:B------:R-:W-:Y:S01]  /*7ce0*/  HMMA.16816.F32 R24, R108.reuse, R130, R24 ;  /* 0x000000826c18723c */ /* 0x040fe20000001818 */
[----:B------:R-:W4:Y:S07]  /*7cf0*/  LDSM.16.M88.4 R128, [R139+0x7800] ;  /* 0x007800008b80783b */ /* 0x000f2e0000000200 */
[C---:B---3--:R-:W-:Y:S08]  /*7d00*/  HMMA.16816.F32 R28, R108.reuse, R124, R28 ;  /* 0x0000007c6c1c723c */ /* 0x048ff0000000181c */
        /* <DEDUP_REMOVED lines=11> */
[----:B------:R-:W3:Y:S01]  /*7dc0*/  LDSM.16.M88.4 R120, [R141+0x3000] ;  /* 0x003000008d78783b */ /* 0x000ee20000000200 */
[----:B------:R-:W-:Y:S04]  /*7dd0*/  DEPBAR.LE SB0, 0x0 ;  /* 0x000080000000791a */ /* 0x000fe80000000000 */
[----:B------:R-:W-:Y:S02]  /*7de0*/  BAR.SYNC.DEFER_BLOCKING 0x0 ;  /* 0x0000000000007b1d */ /* 0x000fe40000010000 */
[C---:B----4-:R-:W-:Y:S08]  /*7df0*/  HMMA.16816.F32 R28, R104.reuse, R128, R28 ;  /* 0x00000080681c723c */ /* 0x050ff0000000181c */
[----:B------:R-:W-:Y:S08]  /*7e00*/  HMMA.16816.F32 R32, R104, R130, R32 ;  /* 0x000000826820723c */ /* 0x000ff00000001820 */
[C---:B-1----:R-:W-:Y:S08]  /*7e10*/  HMMA.16816.F32 R4, R108.reuse, R112, R4 ;  /* 0x000000706c04723c */ /* 0x042ff00000001804 */
[C---:B------:R-:W-:Y:S08]  /*7e20*/  HMMA.16816.F32 R8, R108.reuse, R114, R8 ;  /* 0x000000726c08723c */ /* 0x040ff00000001808 */
[C---:B--2---:R-:W-:Y:S08]  /*7e30*/  HMMA.16816.F32 R12, R108.reuse, R116, R12 ;  /* 0x000000746c0c723c */ /* 0x044ff0000000180c */
[C---:B------:R-:W-:Y:S08]  /*7e40*/  HMMA.16816.F32 R16, R108.reuse, R118, R16 ;  /* 0x000000766c10723c */ /* 0x040ff00000001810 */
[C---:B---3--:R-:W-:Y:S08]  /*7e50*/  HMMA.16816.F32 R20, R108.reuse, R120, R20 ;  /* 0x000000786c14723c */ /* 0x048ff00000001814 */
[C---:B------:R-:W-:Y:S08]  /*7e60*/  HMMA.16816.F32 R24, R108.reuse, R122, R24 ;  /* 0x0000007a6c18723c */ /* 0x040ff00000001818 */
[C---:B------:R-:W-:Y:S08]  /*7e70*/  HMMA.16816.F32 R28, R108.reuse, R124, R28 ;  /* 0x0000007c6c1c723c */ /* 0x040ff0000000181c */
[----:B------:R-:W-:Y:S01]  /*7e80*/  HMMA.16816.F32 R32, R108, R126, R32 ;  /* 0x0000007e6c20723c */ /* 0x000fe20000001820 */
[----:B------:R-:W-:-:S07]  /*7e90*/  @P4 BRA `(.L_x_576) ;  /* 0xfffff06000004947 */ /* 0x000fce000383ffff */
.L_x_575:
[----:B------:R-:W-:Y:S01]  /*7ea0*/  FMNMX.FTZ R2, R4, R101, !PT ;  /* 0x0000006504027209 */ /* 0x000fe20007810000 */
[----:B-1----:R-:W-:Y:S01]  /*7eb0*/  LDSM.16.MT88.4 R108, [R138+0x8000] ;  /* 0x008000008a6c783b */ /* 0x002fe20000004200 */
        /* <DEDUP_REMOVED lines=87> */
[--C-:B------:R-:W-:Y:S02]  /*8430*/  FFMA.FTZ R132, R27, c[0x0][0x23c], -R119.reuse ;  /* 0x00008f001b847a23 */ /* 0x100fe40000010877 */
        /* <DEDUP_REMOVED lines=32> */
[C---:B------:R-:W-:Y:S01]  /*8640*/  FMUL.FTZ R12, R2.reuse, R92 ;  /* 0x0000005c020c7220 */ /* 0x040fe20000410000 */
[----:B------:R-:W-:Y:S01]  /*8650*/  MUFU.EX2 R130, R130 ;  /* 0x0000008200827308 */ /* 0x000fe20000000800 */
[--C-:B------:R-:W-:Y:S02]  /*8660*/  FFMA.FTZ R121, R13, c[0x0][0x23c], -R122.reuse ;  /* 0x00008f000d797a23 */ /* 0x100fe4000001087a */
[----:B------:R-:W-:Y:S01]  /*8670*/  FMUL.FTZ R13, R2, R93 ;  /* 0x0000005d020d7220 */ /* 0x000fe20000410000 */
[----:B---3--:R-:W-:Y:S01]  /*8680*/  F2FP.PACK_AB R99, R118, R117 ;  /* 0x000000757663723e */ /* 0x008fe200000000ff */
[--C-:B------:R-:W-:Y:S02]  /*8690*/  FFMA.FTZ R123, R14, c[0x0][0x23c], -R119.reuse ;  /* 0x00008f000e7b7a23 */ /* 0x100fe40000010877 */
[C---:B------:R-:W-:Y:S02]  /*86a0*/  FMUL.FTZ R14, R0.reuse, R94 ;  /* 0x0000005e000e7220 */ /* 0x040fe40000410000 */
[--C-:B------:R-:W-:Y:S01]  /*86b0*/  FFMA.FTZ R124, R15, c[0x0][0x23c], -R119.reuse ;  /* 0x00008f000f7c7a23 */ /* 0x100fe20000010877 */
[----:B------:R-:W-:Y:S01]  /*86c0*/  MUFU.EX2 R120, R120 ;  /* 0x0000007800787308 */ /* 0x000fe20000000800 */
[C---:B-1----:R-:W-:Y:S05]  /*86d0*/  HMMA.16816.F32 R8, R96.reuse, R104, R8 ;  /* 0x000000686008723c */ /* 0x042fea0000001808 */
[----:B------:R-:W-:Y:S02]  /*86e0*/  FMUL.FTZ R15, R0, R95 ;  /* 0x0000005f000f7220 */ /* 0x000fe40000410000 */
[----:B------:R-:W-:Y:S01]  /*86f0*/  LDSM.16.MT88.4 R92, [R136+0xa000] ;  /* 0x00a00000885c783b */ /* 0x000fe20000004200 */
[C---:B------:R-:W-:Y:S01]  /*8700*/  HMMA.16816.F32 R36, R96.reuse, R106, R36 ;  /* 0x0000006a6024723c */ /* 0x040fe20000001824 */
[----:B------:R-:W1:Y:S03]  /*8710*/  MUFU.EX2 R121, R121 ;  /* 0x0000007900797308 */ /* 0x000e660000000800 */
[C---:B------:R-:W-:Y:S02]  /*8720*/  FMUL.FTZ R72, R2.reuse, R72 ;  /* 0x0000004802487220 */ /* 0x040fe40000410000 */
[----:B------:R-:W-:Y:S01]  /*8730*/  FMUL.FTZ R73, R2, R73 ;  /* 0x0000004902497220 */ /* 0x000fe20000410000 */
[----:B------:R-:W2:Y:S01]  /*8740*/  LDSM.16.MT88.4 R104, [R136+0x8000] ;  /* 0x008000008868783b */ /* 0x000ea20000004200 */
[C---:B------:R-:W-:Y:S03]  /*8750*/  HMMA.16816.F32 R40, R96.reuse, R108, R40 ;  /* 0x0000006c6028723c */ /* 0x040fe60000001828 */
[----:B------:R-:W-:Y:S01]  /*8760*/  MUFU.EX2 R123, R123 ;  /* 0x0000007b007b7308 */ /* 0x000fe20000000800 */
[C---:B------:R-:W-:Y:S02]  /*8770*/  FMUL.FTZ R74, R0.reuse, R74 ;  /* 0x0000004a004a7220 */ /* 0x040fe40000410000 */
[----:B------:R-:W-:Y:S02]  /*8780*/  FMUL.FTZ R75, R0, R75 ;  /* 0x0000004b004b7220 */ /* 0x000fe40000410000 */
[C---:B------:R-:W-:Y:S01]  /*8790*/  HMMA.16816.F32 R44, R96.reuse, R110, R44 ;  /* 0x0000006e602c723c */ /* 0x040fe2000000182c */
[----:B------:R-:W3:Y:S03]  /*87a0*/  LDSM.16.MT88.4 R108, [R140+0xa000] ;  /* 0x00a000008c6c783b */ /* 0x000ee60000004200 */
[C---:B------:R-:W-:Y:S01]  /*87b0*/  FMUL.FTZ R76, R2.reuse, R76 ;  /* 0x0000004c024c7220 */ /* 0x040fe20000410000 */
[----:B------:R-:W4:Y:S01]  /*87c0*/  MUFU.EX2 R124, R124 ;  /* 0x0000007c007c7308 */ /* 0x000f220000000800 */
[----:B------:R-:W-:Y:S02]  /*87d0*/  FMUL.FTZ R77, R2, R77 ;  /* 0x0000004d024d7220 */ /* 0x000fe40000410000 */
[C---:B------:R-:W-:Y:S04]  /*87e0*/  HMMA.16816.F32 R48, R96.reuse, R112, R48 ;  /* 0x000000706030723c */ /* 0x040fe80000001830 */
[C---:B------:R-:W-:Y:S02]  /*87f0*/  FMUL.FTZ R78, R0.reuse, R78 ;  /* 0x0000004e004e7220 */ /* 0x040fe40000410000 */
[----:B------:R-:W-:Y:S01]  /*8800*/  FMUL.FTZ R79, R0, R79 ;  /* 0x0000004f004f7220 */ /* 0x000fe20000410000 */
[----:B------:R-:W-:Y:S01]  /*8810*/  MUFU.EX2 R131, R131 ;  /* 0x0000008300837308 */ /* 0x000fe20000000800 */
[C---:B------:R-:W-:Y:S01]  /*8820*/  HMMA.16816.F32 R52, R96.reuse, R114, R52 ;  /* 0x000000726034723c */ /* 0x040fe20000001834 */
[----:B------:R-:W5:Y:S03]  /*8830*/  LDSM.16.MT88.4 R112, [R138+0xa000] ;  /* 0x00a000008a70783b */ /* 0x000f660000004200 */
[--C-:B------:R-:W-:Y:S02]  /*8840*/  FFMA.FTZ R125, R16, c[0x0][0x23c], -R122.reuse ;  /* 0x00008f00107d7a23 */ /* 0x100fe4000001087a */
[----:B------:R-:W-:Y:S02]  /*8850*/  FFMA.FTZ R126, R17, c[0x0][0x23c], -R122 ;  /* 0x00008f00117e7a23 */ /* 0x000fe4000001087a */
[--C-:B------:R-:W-:Y:S01]  /*8860*/  FFMA.FTZ R127, R18, c[0x0][0x23c], -R119.reuse ;  /* 0x00008f00127f7a23 */ /* 0x100fe20000010877 */
[----:B------:R-:W-:Y:S03]  /*8870*/  MUFU.EX2 R132, R132 ;  /* 0x0000008400847308 */ /* 0x000fe60000000800 */
[----:B------:R-:W-:Y:S02]  /*8880*/  FFMA.FTZ R128, R19, c[0x0][0x23c], -R119 ;  /* 0x00008f0013807a23 */ /* 0x000fe40000010877 */
[C---:B------:R-:W-:Y:S01]  /*8890*/  FMUL.FTZ R80, R2.reuse, R80 ;  /* 0x0000005002507220 */ /* 0x040fe20000410000 */
[C---:B--2---:R-:W-:Y:S03]  /*88a0*/  HMMA.16816.F32 R56, R96.reuse, R104, R56 ;  /* 0x000000686038723c */ /* 0x044fe60000001838 */
[----:B------:R-:W-:Y:S01]  /*88b0*/  FMUL.FTZ R81, R2, R81 ;  /* 0x0000005102517220 */ /* 0x000fe20000410000 */
[----:B------:R-:W-:Y:S01]  /*88c0*/  MUFU.EX2 R125, R125 ;  /* 0x0000007d007d7308 */ /* 0x000fe20000000800 */
[C---:B------:R-:W-:Y:S02]  /*88d0*/  FMUL.FTZ R82, R0.reuse, R82 ;  /* 0x0000005200527220 */ /* 0x040fe40000410000 */
[----:B------:R-:W-:Y:S01]  /*88e0*/  FMUL.FTZ R83, R0, R83 ;  /* 0x0000005300537220 */ /* 0x000fe20000410000 */
[C---:B------:R-:W-:Y:S01]  /*88f0*/  HMMA.16816.F32 R60, R96.reuse, R106, R60 ;  /* 0x0000006a603c723c */ /* 0x040fe2000000183c */
[----:B------:R-:W2:Y:S03]  /*8900*/  LDSM.16.MT88.4 R104, [R137+0xa000] ;  /* 0x00a000008968783b */ /* 0x000ea60000004200 */
[C---:B------:R-:W-:Y:S01]  /*8910*/  FMUL.FTZ R16, R2.reuse, R88 ;  /* 0x0000005802107220 */ /* 0x040fe20000410000 */
[----:B-1----:R-:W-:Y:S01]  /*8920*/  F2FP.PACK_AB R88, R121, R120 ;  /* 0x000000787958723e */ /* 0x002fe200000000ff */
[----:B------:R-:W1:Y:S01]  /*8930*/  MUFU.EX2 R126, R126 ;  /* 0x0000007e007e7308 */ /* 0x000e620000000800 */
[----:B------:R-:W-:Y:S01]  /*8940*/  FMUL.FTZ R17, R2, R89 ;  /* 0x0000005902117220 */ /* 0x000fe20000410000 */
[C---:B---3--:R-:W-:Y:S04]  /*8950*/  HMMA.16816.F32 R64, R96.reuse, R108, R64 ;  /* 0x0000006c6040723c */ /* 0x048fe80000001840 */
[----:B----4-:R-:W-:Y:S01]  /*8960*/  F2FP.PACK_AB R89, R124, R123 ;  /* 0x0000007b7c59723e */ /* 0x010fe200000000ff */
[C---:B------:R-:W-:Y:S02]  /*8970*/  FMUL.FTZ R18, R0.reuse, R90 ;  /* 0x0000005a00127220 */ /* 0x040fe40000410000 */
[----:B------:R-:W-:Y:S01]  /*8980*/  FMUL.FTZ R19, R0, R91 ;  /* 0x0000005b00137220 */ /* 0x000fe20000410000 */
[C---:B------:R-:W-:Y:S01]  /*8990*/  HMMA.16816.F32 R68, R96.reuse, R110, R68 ;  /* 0x0000006e6044723c */ /* 0x040fe20000001844 */
[----:B------:R-:W3:Y:S01]  /*89a0*/  LDSM.16.MT88.4 R108, [R140+0x8800] ;  /* 0x008800008c6c783b */ /* 0x000ee20000004200 */
[----:B------:R-:W-:Y:S02]  /*89b0*/  MUFU.EX2 R127, R127 ;  /* 0x0000007f007f7308 */ /* 0x000fe40000000800 */
[C---:B------:R-:W-:Y:S02]  /*89c0*/  FMUL.FTZ R84, R2.reuse, R84 ;  /* 0x0000005402547220 */ /* 0x040fe40000410000 */
[----:B------:R-:W-:Y:S02]  /*89d0*/  FMUL.FTZ R85, R2, R85 ;  /* 0x0000005502557220 */ /* 0x000fe40000410000 */
[C---:B-----5:R-:W-:Y:S04]  /*89e0*/  HMMA.16816.F32 R72, R96.reuse, R112, R72 ;  /* 0x000000706048723c */ /* 0x060fe80000001848 */
[----:B------:R-:W4:Y:S01]  /*89f0*/  MUFU.EX2 R128, R128 ;  /* 0x0000008000807308 */ /* 0x000f220000000800 */
[----:B------:R-:W-:Y:S01]  /*8a00*/  FMUL.FTZ R86, R0, R86 ;  /* 0x0000005600567220 */ /* 0x000fe20000410000 */
[----:B-1----:R-:W-:Y:S01]  /*8a10*/  F2FP.PACK_AB R90, R126, R125 ;  /* 0x0000007d7e5a723e */ /* 0x002fe200000000ff */
[----:B------:R-:W-:Y:S01]  /*8a20*/  FMUL.FTZ R87, R0, R87 ;  /* 0x0000005700577220 */ /* 0x000fe20000410000 */
[C---:B------:R-:W-:Y:S01]  /*8a30*/  HMMA.16816.F32 R12, R96.reuse, R114, R12 ;  /* 0x00000072600c723c */ /* 0x040fe2000000180c */
[----:B------:R-:W-:Y:S03]  /*8a40*/  LDSM.16.MT88.4 R112, [R137+0x8800] ;  /* 0x008800008970783b */ /* 0x000fe60000004200 */
[----:B------:R-:W-:Y:S02]  /*8a50*/  FFMA.FTZ R116, R2, R171, R116 ;  /* 0x000000ab02747223 */ /* 0x000fe40000010074 */
[----:B------:R-:W-:Y:S02]  /*8a60*/  FFMA.FTZ R6, R0, R169, R6 ;  /* 0x000000a900067223 */ /* 0x000fe40000010006 */
[----:B------:R-:W-:Y:S01]  /*8a70*/  FADD.FTZ R5, R5, R116 ;  /* 0x0000007405057221 */ /* 0x000fe20000010000 */
[C---:B--2---:R-:W-:Y:S03]  /*8a80*/  HMMA.16816.F32 R76, R96.reuse, R104, R76 ;  /* 0x00000068604c723c */ /* 0x044fe6000000184c */
[----:B------:R-:W-:Y:S02]  /*8a90*/  FADD.FTZ R6, R7, R6 ;  /* 0x0000000607067221 */ /* 0x000fe40000010000 */
[----:B------:R-:W-:Y:S02]  /*8aa0*/  FADD.FTZ R102, R102, R5 ;  /* 0x0000000566667221 */ /* 0x000fe40000010000 */
[----:B------:R-:W-:Y:S01]  /*8ab0*/  FADD.FTZ R117, R117, R6 ;  /* 0x0000000675757221 */ /* 0x000fe20000010000 */
[C---:B------:R-:W-:Y:S01]  /*8ac0*/  HMMA.16816.F32 R80, R96.reuse, R106, R80 ;  /* 0x0000006a6050723c */ /* 0x040fe20000001850 */
[----:B------:R-:W1:Y:S03]  /*8ad0*/  LDSM.16.MT88.4 R104, [R138+0x8800] ;  /* 0x008800008a68783b */ /* 0x000e660000004200 */
[----:B----4-:R-:W-:Y:S01]  /*8ae0*/  F2FP.PACK_AB R91, R128, R127 ;  /* 0x0000007f805b723e */ /* 0x010fe200000000ff */
[----:B------:R-:W-:Y:S02]  /*8af0*/  FADD.FTZ R103, R103, R102 ;  /* 0x0000006667677221 */ /* 0x000fe40000010000 */
[----:B------:R-:W-:Y:S01]  /*8b00*/  FADD.FTZ R118, R118, R117 ;  /* 0x0000007576767221 */ /* 0x000fe20000010000 */
[C---:B------:R-:W-:Y:S04]  /*8b10*/  HMMA.16816.F32 R16, R96.reuse, R92, R16 ;  /* 0x0000005c6010723c */ /* 0x040fe80000001810 */
[----:B------:R-:W-:Y:S02]  /*8b20*/  FADD.FTZ R120, R120, R103 ;  /* 0x0000006778787221 */ /* 0x000fe40000010000 */
[----:B------:R-:W-:Y:S02]  /*8b30*/  FADD.FTZ R123, R123, R118 ;  /* 0x000000767b7b7221 */ /* 0x000fe40000010000 */
[----:B------:R-:W-:Y:S01]  /*8b40*/  HMMA.16816.F32 R84, R96, R94, R84 ;  /* 0x0000005e6054723c */ /* 0x000fe20000001854 */
[----:B------:R-:W2:Y:S03]  /*8b50*/  LDSM.16.MT88.4 R92, [R136+0x8800] ;  /* 0x00880000885c783b */ /* 0x000ea60000004200 */
[----:B------:R-:W-:Y:S02]  /*8b60*/  FADD.FTZ R120, R121, R120 ;  /* 0x0000007879787221 */ /* 0x000fe40000010000 */
[----:B------:R-:W-:Y:S02]  /*8b70*/  FADD.FTZ R124, R124, R123 ;  /* 0x0000007b7c7c7221 */ /* 0x000fe40000010000 */
[C---:B---3--:R-:W-:Y:S01]  /*8b80*/  HMMA.16816.F32 R8, R88.reuse, R108, R8 ;  /* 0x0000006c5808723c */ /* 0x048fe20000001808 */
[----:B------:R-:W3:Y:S04]  /*8b90*/  LDSM.16.MT88.4 R96, [R140+0xa800] ;  /* 0x00a800008c60783b */ /* 0x000ee80000004200 */
[----:B------:R-:W-:Y:S02]  /*8ba0*/  FADD.FTZ R125, R125, R120 ;  /* 0x000000787d7d7221 */ /* 0x000fe40000010000 */
[----:B------:R-:W-:Y:S01]  /*8bb0*/  FADD.FTZ R5, R127, R124 ;  /* 0x0000007c7f057221 */ /* 0x000fe20000010000 */
[C---:B------:R-:W-:Y:S01]  /*8bc0*/  HMMA.16816.F32 R36, R88.reuse, R110, R36 ;  /* 0x0000006e5824723c */ /* 0x040fe20000001824 */
[----:B------:R-:W-:Y:S03]  /*8bd0*/  LDSM.16.MT88.4 R108, [R138+0x9000] ;  /* 0x009000008a6c783b */ /* 0x000fe60000004200 */
[----:B------:R-:W-:Y:S02]  /*8be0*/  FADD.FTZ R126, R126, R125 ;  /* 0x0000007d7e7e7221 */ /* 0x000fe40000010000 */
[----:B------:R-:W-:Y:S02]  /*8bf0*/  FADD.FTZ R5, R128, R5 ;  /* 0x0000000580057221 */ /* 0x000fe40000010000 */
[C---:B-1----:R-:W-:Y:S08]  /*8c00*/  HMMA.16816.F32 R40, R88.reuse, R104, R40 ;  /* 0x000000685828723c */ /* 0x042ff00000001828 */
[C---:B------:R-:W-:Y:S01]  /*8c10*/  HMMA.16816.F32 R44, R88.reuse, R106, R44 ;  /* 0x0000006a582c723c */ /* 0x040fe2000000182c */
[----:B------:R-:W1:Y:S07]  /*8c20*/  LDSM.16.MT88.4 R104, [R138+0xa800] ;  /* 0x00a800008a68783b */ /* 0x000e6e0000004200 */
[C---:B------:R-:W-:Y:S07]  /*8c30*/  HMMA.16816.F32 R48, R88.reuse, R112, R48 ;  /* 0x000000705830723c */ /* 0x040fee0000001830 */
[--C-:B------:R-:W-:Y:S01]  /*8c40*/  FFMA.FTZ R112, R22, c[0x0][0x23c], -R119.reuse ;  /* 0x00008f0016707a23 */ /* 0x100fe20000010877 */
[C---:B------:R-:W-:Y:S04]  /*8c50*/  HMMA.16816.F32 R52, R88.reuse, R114, R52 ;  /* 0x000000725834723c */ /* 0x040fe80000001834 */
[----:B------:R-:W-:Y:S01]  /*8c60*/  FFMA.FTZ R113, R23, c[0x0][0x23c], -R119 ;  /* 0x00008f0017717a23 */ /* 0x000fe20000010877 */
[----:B------:R-:W4:Y:S01]  /*8c70*/  MUFU.EX2 R112, R112 ;  /* 0x0000007000707308 */ /* 0x000f220000000800 */
[----:B------:R-:W5:Y:S01]  /*8c80*/  LDSM.16.MT88.4 R20, [R137+0xa800] ;  /* 0x00a800008914783b */ /* 0x000f620000004200 */
[--C-:B------:R-:W-:Y:S01]  /*8c90*/  FFMA.FTZ R114, R24, c[0x0][0x23c], -R122.reuse ;  /* 0x00008f0018727a23 */ /* 0x100fe2000001087a */
[C---:B--2---:R-:W-:Y:S04]  /*8ca0*/  HMMA.16816.F32 R56, R88.reuse, R92, R56 ;  /* 0x0000005c5838723c */ /* 0x044fe80000001838 */
[----:B------:R-:W-:Y:S02]  /*8cb0*/  FFMA.FTZ R115, R25, c[0x0][0x23c], -R122 ;  /* 0x00008f0019737a23 */ /* 0x000fe4000001087a */
[----:B------:R-:W-:Y:S01]  /*8cc0*/  LDSM.16.MT88.4 R24, [R137+0x9000] ;  /* 0x009000008918783b */ /* 0x000fe20000004200 */
[----:B------:R-:W2:Y:S01]  /*8cd0*/  MUFU.EX2 R113, R113 ;  /* 0x0000007100717308 */ /* 0x000ea20000000800 */
[C---:B------:R-:W-:Y:S06]  /*8ce0*/  HMMA.16816.F32 R60, R88.reuse, R94, R60 ;  /* 0x0000005e583c723c */ /* 0x040fec000000183c */
[----:B------:R-:W5:Y:S02]  /*8cf0*/  LDSM.16.MT88.4 R92, [R136+0xa800] ;  /* 0x00a80000885c783b */ /* 0x000f640000004200 */
[C---:B---3--:R-:W-:Y:S01]  /*8d00*/  HMMA.16816.F32 R64, R88.reuse, R96, R64 ;  /* 0x000000605840723c */ /* 0x048fe20000001840 */
[----:B------:R-:W-:Y:S03]  /*8d10*/  MUFU.EX2 R114, R114 ;  /* 0x0000007200727308 */ /* 0x000fe60000000800 */
[----:B----4-:R-:W-:Y:S04]  /*8d20*/  FADD.FTZ R0, R112, R5 ;  /* 0x0000000570007221 */ /* 0x010fe80000010000 */
[C---:B------:R-:W-:Y:S01]  /*8d30*/  HMMA.16816.F32 R68, R88.reuse, R98, R68 ;  /* 0x000000625844723c */ /* 0x040fe20000001844 */
[----:B------:R-:W3:Y:S02]  /*8d40*/  LDSM.16.MT88.4 R96, [R140+0x9000] ;  /* 0x009000008c60783b */ /* 0x000ee40000004200 */
[----:B------:R-:W4:Y:S01]  /*8d50*/  MUFU.EX2 R115, R115 ;  /* 0x0000007300737308 */ /* 0x000f220000000800 */
[----:B--2---:R-:W-:Y:S04]  /*8d60*/  FADD.FTZ R0, R113, R0 ;  /* 0x0000000071007221 */ /* 0x004fe80000010000 */
[C---:B-1----:R-:W-:Y:S04]  /*8d70*/  HMMA.16816.F32 R72, R88.reuse, R104, R72 ;  /* 0x000000685848723c */ /* 0x042fe80000001848 */
[----:B------:R-:W-:Y:S01]  /*8d80*/  FADD.FTZ R5, R131, R0 ;  /* 0x0000000083057221 */ /* 0x000fe20000010000 */
[----:B------:R-:W-:Y:S03]  /*8d90*/  MOV R0, R3 ;  /* 0x0000000300007202 */ /* 0x000fe60000000f00 */
[C---:B------:R-:W-:Y:S01]  /*8da0*/  HMMA.16816.F32 R12, R88.reuse, R106, R12 ;  /* 0x0000006a580c723c */ /* 0x040fe2000000180c */
[----:B------:R-:W1:Y:S03]  /*8db0*/  LDSM.16.MT88.4 R104, [R136+0x9000] ;  /* 0x009000008868783b */ /* 0x000e660000004200 */
[----:B------:R-:W-:Y:S04]  /*8dc0*/  FADD.FTZ R5, R132, R5 ;  /* 0x0000000584057221 */ /* 0x000fe80000010000 */
[C---:B-----5:R-:W-:Y:S07]  /*8dd0*/  HMMA.16816.F32 R76, R88.reuse, R20, R76 ;  /* 0x00000014584c723c */ /* 0x060fee000000184c */
[----:B------:R-:W-:Y:S01]  /*8de0*/  F2FP.PACK_AB R20, R130, R129 ;  /* 0x000000818214723e */ /* 0x000fe200000000ff */
[C---:B------:R-:W-:Y:S04]  /*8df0*/  HMMA.16816.F32 R80, R88.reuse, R22, R80 ;  /* 0x000000165850723c */ /* 0x040fe80000001850 */
[----:B------:R-:W-:Y:S01]  /*8e00*/  F2FP.PACK_AB R21, R113, R112 ;  /* 0x000000707115723e */ /* 0x000fe200000000ff */
[----:B------:R-:W-:Y:S02]  /*8e10*/  FADD.FTZ R129, R129, R126 ;  /* 0x0000007e81817221 */ /* 0x000fe40000010000 */
[C---:B----4-:R-:W-:Y:S01]  /*8e20*/  F2FP.PACK_AB R22, R115.reuse, R114 ;  /* 0x000000727316723e */ /* 0x050fe200000000ff */
[C---:B------:R-:W-:Y:S04]  /*8e30*/  HMMA.16816.F32 R16, R88.reuse, R92, R16 ;  /* 0x0000005c5810723c */ /* 0x040fe80000001810 */
[----:B------:R-:W-:Y:S01]  /*8e40*/  F2FP.PACK_AB R23, R132, R131 ;  /* 0x000000838417723e */ /* 0x000fe200000000ff */
[----:B------:R-:W-:Y:S03]  /*8e50*/  FADD.FTZ R129, R130, R129 ;  /* 0x0000008182817221 */ /* 0x000fe60000010000 */
[----:B------:R-:W-:Y:S01]  /*8e60*/  HMMA.16816.F32 R84, R88, R94, R84 ;  /* 0x0000005e5854723c */ /* 0x000fe20000001854 */
[----:B------:R-:W2:Y:S03]  /*8e70*/  LDSM.16.MT88.4 R88, [R140+0xb000] ;  /* 0x00b000008c58783b */ /* 0x000ea60000004200 */
[----:B------:R-:W-:Y:S04]  /*8e80*/  FADD.FTZ R114, R114, R129 ;  /* 0x0000008172727221 */ /* 0x000fe80000010000 */
[C---:B---3--:R-:W-:Y:S01]  /*8e90*/  HMMA.16816.F32 R8, R20.reuse, R96, R8 ;  /* 0x000000601408723c */ /* 0x048fe20000001808 */
[----:B------:R-:W3:Y:S04]  /*8ea0*/  LDSM.16.MT88.4 R92, [R138+0xb000] ;  /* 0x00b000008a5c783b */ /* 0x000ee80000004200 */
[----:B------:R-:W-:Y:S02]  /*8eb0*/  FADD.FTZ R115, R115, R114 ;  /* 0x0000007273737221 */ /* 0x000fe40000010000 */
[--C-:B------:R-:W-:Y:S01]  /*8ec0*/  FFMA.FTZ R96, R31, c[0x0][0x23c], -R119.reuse ;  /* 0x00008f001f607a23 */ /* 0x100fe20000010877 */
[C---:B------:R-:W-:Y:S08]  /*8ed0*/  HMMA.16816.F32 R36, R20.reuse, R98, R36 ;  /* 0x000000621424723c */ /* 0x040ff00000001824 */
[C---:B------:R-:W-:Y:S07]  /*8ee0*/  HMMA.16816.F32 R40, R20.reuse, R108, R40 ;  /* 0x0000006c1428723c */ /* 0x040fee0000001828 */
[--C-:B------:R-:W-:Y:S01]  /*8ef0*/  FFMA.FTZ R108, R28, c[0x0][0x23c], -R122.reuse ;  /* 0x00008f001c6c7a23 */ /* 0x100fe2000001087a */
[C---:B------:R-:W-:Y:S04]  /*8f00*/  HMMA.16816.F32 R44, R20.reuse, R110, R44 ;  /* 0x0000006e142c723c */ /* 0x040fe8000000182c */
[--C-:B------:R-:W-:Y:S01]  /*8f10*/  FFMA.FTZ R109, R29, c[0x0][0x23c], -R122.reuse ;  /* 0x00008f001d6d7a23 */ /* 0x100fe2000001087a */
[----:B------:R-:W-:Y:S02]  /*8f20*/  MUFU.EX2 R108, R108 ;  /* 0x0000006c006c7308 */ /* 0x000fe40000000800 */
[--C-:B------:R-:W-:Y:S01]  /*8f30*/  FFMA.FTZ R110, R30, c[0x0][0x23c], -R119.reuse ;  /* 0x00008f001e6e7a23 */ /* 0x100fe20000010877 */
[C---:B------:R-:W-:Y:S01]  /*8f40*/  HMMA.16816.F32 R48, R20.reuse, R24, R48 ;  /* 0x000000181430723c */ /* 0x040fe20000001830 */
[----:B------:R-:W-:Y:S06]  /*8f50*/  LDSM.16.MT88.4 R28, [R136+0xb000] ;  /* 0x00b00000881c783b */ /* 0x000fec0000004200 */
[----:B------:R-:W4:Y:S01]  /*8f60*/  MUFU.EX2 R109, R109 ;  /* 0x0000006d006d7308 */ /* 0x000f220000000800 */
[C---:B------:R-:W-:Y:S01]  /*8f70*/  HMMA.16816.F32 R52, R20.reuse, R26, R52 ;  /* 0x0000001a1434723c */ /* 0x040fe20000001834 */
[----:B------:R-:W5:Y:S07]  /*8f80*/  LDSM.16.MT88.4 R24, [R137+0xb000] ;  /* 0x00b000008918783b */ /* 0x000f6e0000004200 */
[C---:B-1----:R-:W-:Y:S01]  /*8f90*/  HMMA.16816.F32 R56, R20.reuse, R104, R56 ;  /* 0x000000681438723c */ /* 0x042fe20000001838 */
[----:B------:R-:W-:Y:S06]  /*8fa0*/  MUFU.EX2 R105, R96 ;  /* 0x0000006000697308 */ /* 0x000fec0000000800 */
[--C-:B------:R-:W-:Y:S01]  /*8fb0*/  FFMA.FTZ R104, R32, c[0x0][0x23c], -R122.reuse ;  /* 0x00008f0020687a23 */ /* 0x100fe2000001087a */
[C---:B------:R-:W-:Y:S03]  /*8fc0*/  HMMA.16816.F32 R60, R20.reuse, R106, R60 ;  /* 0x0000006a143c723c */ /* 0x040fe6000000183c */
[----:B------:R-:W1:Y:S01]  /*8fd0*/  MUFU.EX2 R110, R110 ;  /* 0x0000006e006e7308 */ /* 0x000e620000000800 */
[----:B------:R-:W-:Y:S03]  /*8fe0*/  FFMA.FTZ R122, R33, c[0x0][0x23c], -R122 ;  /* 0x00008f00217a7a23 */ /* 0x000fe6000001087a */
[--C-:B------:R-:W-:Y:S01]  /*8ff0*/  FFMA.FTZ R106, R34, c[0x0][0x23c], -R119.reuse ;  /* 0x00008f00226a7a23 */ /* 0x100fe20000010877 */
[C---:B--2---:R-:W-:Y:S04]  /*9000*/  HMMA.16816.F32 R64, R20.reuse, R88, R64 ;  /* 0x000000581440723c */ /* 0x044fe80000001840 */
[----:B------:R-:W-:Y:S01]  /*9010*/  FFMA.FTZ R119, R35, c[0x0][0x23c], -R119 ;  /* 0x00008f0023777a23 */ /* 0x000fe20000010877 */
[----:B------:R-:W-:Y:S01]  /*9020*/  MUFU.EX2 R104, R104 ;  /* 0x0000006800687308 */ /* 0x000fe20000000800 */
[----:B------:R-:W-:Y:S02]  /*9030*/  LDSM.16.MT88.4 R32, [R138+0x9800] ;  /* 0x009800008a20783b */ /* 0x000fe40000004200 */
[C---:B------:R-:W-:Y:S06]  /*9040*/  HMMA.16816.F32 R68, R20.reuse, R90, R68 ;  /* 0x0000005a1444723c */ /* 0x040fec0000001844 */
[----:B------:R-:W2:Y:S01]  /*9050*/  LDSM.16.MT88.4 R88, [R140+0x9800] ;  /* 0x009800008c58783b */ /* 0x000ea20000004200 */
[----:B------:R-:W1:Y:S01]  /*9060*/  MUFU.EX2 R107, R122 ;  /* 0x0000007a006b7308 */ /* 0x000e620000000800 */
[C---:B---3--:R-:W-:Y:S08]  /*9070*/  HMMA.16816.F32 R72, R20.reuse, R92, R72 ;  /* 0x0000005c1448723c */ /* 0x048ff00000001848 */
[C---:B------:R-:W-:Y:S01]  /*9080*/  HMMA.16816.F32 R12, R20.reuse, R94, R12 ;  /* 0x0000005e140c723c */ /* 0x040fe2000000180c */
[----:B------:R-:W-:Y:S01]  /*9090*/  LDSM.16.MT88.4 R92, [R140+0xb800] ;  /* 0x00b800008c5c783b */ /* 0x000fe20000004200 */
[----:B------:R-:W-:Y:S06]  /*90a0*/  MUFU.EX2 R106, R106 ;  /* 0x0000006a006a7308 */ /* 0x000fec0000000800 */
[C---:B-----5:R-:W-:Y:S04]  /*90b0*/  HMMA.16816.F32 R76, R20.reuse, R24, R76 ;  /* 0x00000018144c723c */ /* 0x060fe8000000184c */
[----:B------:R-:W3:Y:S04]  /*90c0*/  MUFU.EX2 R119, R119 ;  /* 0x0000007700777308 */ /* 0x000ee80000000800 */
[C---:B------:R-:W-:Y:S01]  /*90d0*/  HMMA.16816.F32 R80, R20.reuse, R26, R80 ;  /* 0x0000001a1450723c */ /* 0x040fe20000001850 */
[----:B------:R-:W5:Y:S07]  /*90e0*/  LDSM.16.MT88.4 R24, [R137+0x9800] ;  /* 0x009800008918783b */ /* 0x000f6e0000004200 */
[C---:B------:R-:W-:Y:S08]  /*90f0*/  HMMA.16816.F32 R16, R20.reuse, R28, R16 ;  /* 0x0000001c1410723c */ /* 0x040ff00000001810 */
[----:B------:R-:W-:Y:S01]  /*9100*/  HMMA.16816.F32 R84, R20, R30, R84 ;  /* 0x0000001e1454723c */ /* 0x000fe20000001854 */
[----:B------:R-:W5:Y:S06]  /*9110*/  LDSM.16.MT88.4 R28, [R136+0x9800] ;  /* 0x00980000881c783b */ /* 0x000f6c0000004200 */
[----:B----4-:R-:W-:Y:S01]  /*9120*/  F2FP.PACK_AB R20, R109, R108 ;  /* 0x0000006c6d14723e */ /* 0x010fe200000000ff */
[----:B------:R-:W-:Y:S01]  /*9130*/  FADD.FTZ R108, R108, R115 ;  /* 0x000000736c6c7221 */ /* 0x000fe20000010000 */
[----:B-1----:R-:W-:Y:S03]  /*9140*/  F2FP.PACK_AB R21, R105, R110 ;  /* 0x0000006e6915723e */ /* 0x002fe600000000ff */
[----:B------:R-:W-:Y:S01]  /*9150*/  F2FP.PACK_AB R22, R107, R104 ;  /* 0x000000686b16723e */ /* 0x000fe200000000ff */
[----:B------:R-:W-:Y:S01]  /*9160*/  FADD.FTZ R110, R110, R5 ;  /* 0x000000056e6e7221 */ /* 0x000fe20000010000 */
[----:B---3--:R-:W-:Y:S01]  /*9170*/  F2FP.PACK_AB R23, R119, R106 ;  /* 0x0000006a7717723e */ /* 0x008fe200000000ff */
[----:B------:R-:W-:Y:S02]  /*9180*/  FADD.FTZ R109, R109, R108 ;  /* 0x0000006c6d6d7221 */ /* 0x000fe40000010000 */
[----:B------:R-:W-:Y:S02]  /*9190*/  FADD.FTZ R105, R105, R110 ;  /* 0x0000006e69697221 */ /* 0x000fe40000010000 */
[----:B------:R-:W-:Y:S02]  /*91a0*/  FADD.FTZ R104, R104, R109 ;  /* 0x0000006d68687221 */ /* 0x000fe40000010000 */
[C---:B--2---:R-:W-:Y:S01]  /*91b0*/  HMMA.16816.F32 R96, R20.reuse, R88, R8 ;  /* 0x000000581460723c */ /* 0x044fe20000001808 */
[----:B------:R-:W1:Y:S02]  /*91c0*/  LDSM.16.MT88.4 R8, [R138+0xb800] ;  /* 0x00b800008a08783b */ /* 0x000e640000004200 */
[----:B------:R-:W-:Y:S02]  /*91d0*/  FADD.FTZ R106, R106, R105 ;  /* 0x000000696a6a7221 */ /* 0x000fe40000010000 */
[----:B------:R-:W-:Y:S02]  /*91e0*/  FADD.FTZ R171, R107, R104 ;  /* 0x000000686bab7221 */ /* 0x000fe40000010000 */
[----:B------:R-:W-:Y:S01]  /*91f0*/  FADD.FTZ R169, R119, R106 ;  /* 0x0000006a77a97221 */ /* 0x000fe20000010000 */
[C---:B------:R-:W-:Y:S08]  /*9200*/  HMMA.16816.F32 R36, R20.reuse, R90, R36 ;  /* 0x0000005a1424723c */ /* 0x040ff00000001824 */
[C---:B------:R-:W-:Y:S08]  /*9210*/  HMMA.16816.F32 R40, R20.reuse, R32, R40 ;  /* 0x000000201428723c */ /* 0x040ff00000001828 */
[C---:B------:R-:W-:Y:S01]  /*9220*/  HMMA.16816.F32 R44, R20.reuse, R34, R44 ;  /* 0x00000022142c723c */ /* 0x040fe2000000182c */
[----:B------:R-:W2:Y:S07]  /*9230*/  LDSM.16.MT88.4 R32, [R137+0xb800] ;  /* 0x00b800008920783b */ /* 0x000eae0000004200 */
[C---:B-----5:R-:W-:Y:S08]  /*9240*/  HMMA.16816.F32 R48, R20.reuse, R24, R48 ;  /* 0x000000181430723c */ /* 0x060ff00000001830 */
[C---:B------:R-:W-:Y:S01]  /*9250*/  HMMA.16816.F32 R52, R20.reuse, R26, R52 ;  /* 0x0000001a1434723c */ /* 0x040fe20000001834 */
[----:B------:R-:W3:Y:S07]  /*9260*/  LDSM.16.MT88.4 R24, [R136+0xb800] ;  /* 0x00b800008818783b */ /* 0x000eee0000004200 */
[C---:B------:R-:W-:Y:S08]  /*9270*/  HMMA.16816.F32 R56, R20.reuse, R28, R56 ;  /* 0x0000001c1438723c */ /* 0x040ff00000001838 */
[C---:B------:R-:W-:Y:S08]  /*9280*/  HMMA.16816.F32 R60, R20.reuse, R30, R60 ;  /* 0x0000001e143c723c */ /* 0x040ff0000000183c */
[C---:B------:R-:W-:Y:S08]  /*9290*/  HMMA.16816.F32 R64, R20.reuse, R92, R64 ;  /* 0x0000005c1440723c */ /* 0x040ff00000001840 */
[C---:B------:R-:W-:Y:S08]  /*92a0*/  HMMA.16816.F32 R68, R20.reuse, R94, R68 ;  /* 0x0000005e1444723c */ /* 0x040ff00000001844 */
[C---:B-1----:R-:W-:Y:S08]  /*92b0*/  HMMA.16816.F32 R72, R20.reuse, R8, R72 ;  /* 0x000000081448723c */ /* 0x042ff00000001848 */
[C---:B------:R-:W-:Y:S08]  /*92c0*/  HMMA.16816.F32 R92, R20.reuse, R10, R12 ;  /* 0x0000000a145c723c */ /* 0x040ff0000000180c */
[C---:B--2---:R-:W-:Y:S08]  /*92d0*/  HMMA.16816.F32 R76, R20.reuse, R32, R76 ;  /* 0x00000020144c723c */ /* 0x044ff0000000184c */
[C---:B------:R-:W-:Y:S08]  /*92e0*/  HMMA.16816.F32 R80, R20.reuse, R34, R80 ;  /* 0x000000221450723c */ /* 0x040ff00000001850 */
[C---:B---3--:R-:W-:Y:S08]  /*92f0*/  HMMA.16816.F32 R88, R20.reuse, R24, R16 ;  /* 0x000000181458723c */ /* 0x048ff00000001810 */
[----:B------:R-:W-:Y:S01]  /*9300*/  HMMA.16816.F32 R84, R20, R26, R84 ;  /* 0x0000001a1454723c */ /* 0x000fe20000001854 */
[----:B------:R-:W-:-:S07]  /*9310*/  @P4 BRA `(.L_x_574) ;  /* 0xffffe06000004947 */ /* 0x000fce000383ffff */
.L_x_573:
[----:B------:R-:W1:Y:S01]  /*9320*/  SHFL.BFLY PT, R2, R171, 0x2, 0x1f ;  /* 0x0c401f00ab027f89 */ /* 0x000e6200000e0000 */
[----:B------:R-:W-:Y:S01]  /*9330*/  MOV R8, 0x3f800000 ;  /* 0x3f80000000087802 */ /* 0x000fe20000000f00 */
[----:B------:R-:W-:Y:S01]  /*9340*/  IMAD.MOV.U32 R13, RZ, RZ, 0x3f800000 ;  /* 0x3f800000ff0d7424 */ /* 0x000fe200078e00ff */
[----:B------:R-:W-:Y:S01]  /*9350*/  ISETP.NE.AND P0, PT, R152, -0x1, PT ;  /* 0xffffffff9800780c */ /* 0x000fe20003f05270 */
[----:B------:R-:W2:Y:S01]  /*9360*/  SHFL.BFLY PT, R0, R169, 0x2, 0x1f ;  /* 0x0c401f00a9007f89 */ /* 0x000ea200000e0000 */
[----:B------:R-:W-:Y:S01]  /*9370*/  BSSY B0, `(.L_x_577) ;  /* 0x00000f9000007945 */ /* 0x000fe20003800000 */
[----:B------:R-:W-:-:S02]  /*9380*/  LEA R12, R153, R154, 0x4 ;  /* 0x0000009a990c7211 */ /* 0x000fc400078e20ff */
[----:B------:R-:W3:Y:S08]  /*9390*/  S2R R5, SR_TID.X ;  /* 0x0000000000057919 */ /* 0x000ef00000002100 */
[----:B------:R-:W-:-:S04]  /*93a0*/  @P0 IMAD.WIDE.U32 R16, R152, c[0x0][0x1e8], RZ ;  /* 0x00007a0098100a25 */ /* 0x000fc800078e00ff */
[----:B------:R-:W-:Y:S01]  /*93b0*/  @P0 IMAD R10, R152, c[0x0][0x1ec], R17 ;  /* 0x00007b00980a0a24 */ /* 0x000fe200078e0211 */
[----:B------:R-:W-:Y:S01]  /*93c0*/  @P0 MOV R11, R16 ;  /* 0x00000010000b0202 */ /* 0x000fe20000000f00 */
[----:B-1----:R-:W-:Y:S02]  /*93d0*/  FADD.FTZ R7, R2, R171 ;  /* 0x000000ab02077221 */ /* 0x002fe40000010000 */
[----:B--2---:R-:W-:-:S03]  /*93e0*/  FADD.FTZ R9, R0, R169 ;  /* 0x000000a900097221 */ /* 0x004fc60000010000 */
[----:B------:R-:W1:Y:S01]  /*93f0*/  SHFL.BFLY PT, R6, R7, 0x1, 0x1f ;  /* 0x0c201f0007067f89 */ /* 0x000e6200000e0000 */
[----:B---3--:R-:W-:-:S03]  /*9400*/  SHF.R.S32.HI R2, RZ, 0x1f, R5 ;  /* 0x0000001fff027819 */ /* 0x008fc60000011405 */
[----:B------:R-:W2:Y:S01]  /*9410*/  SHFL.BFLY PT, R4, R9, 0x1, 0x1f ;  /* 0x0c201f0009047f89 */ /* 0x000ea200000e0000 */
[CC--:B------:R-:W-:Y:S01]  /*9420*/  LEA.HI R0, R2.reuse, R5.reuse, RZ, 0x5 ;  /* 0x0000000502007211 */ /* 0x0c0fe200078f28ff */
[----:B-1----:R-:W-:Y:S01]  /*9430*/  FADD.FTZ R6, R7, R6 ;  /* 0x0000000607067221 */ /* 0x002fe20000010000 */
[----:B------:R-:W-:Y:S01]  /*9440*/  LEA.HI R7, R2, R5, RZ, 0x2 ;  /* 0x0000000502077211 */ /* 0x000fe200078f10ff */
[----:B--2---:R-:W-:-:S03]  /*9450*/  FADD.FTZ R4, R9, R4 ;  /* 0x0000000409047221 */ /* 0x004fc60000010000 */
[----:B------:R-:W-:Y:S02]  /*9460*/  FSETP.NE.FTZ.AND P4, PT, R6, RZ, PT ;  /* 0x000000ff0600720b */ /* 0x000fe40003f95000 */
[----:B------:R-:W-:Y:S02]  /*9470*/  LOP3.LUT R14, R7, 0x3ffffffc, RZ, 0xc0, !PT ;  /* 0x3ffffffc070e7812 */ /* 0x000fe400078ec0ff */
[----:B------:R-:W-:Y:S02]  /*9480*/  FSETP.NE.FTZ.AND P3, PT, R4, RZ, PT ;  /* 0x000000ff0400720b */ /* 0x000fe40003f75000 */
[----:B------:R-:W-:Y:S02]  /*9490*/  SHF.R.S32.HI R9, RZ, 0x5, R0 ;  /* 0x00000005ff097819 */ /* 0x000fe40000011400 */
[----:B------:R-:W-:Y:S02]  /*94a0*/  IADD3 R14, -R14, R5, RZ ;  /* 0x000000050e0e7210 */ /* 0x000fe40007ffe1ff */
[----:B------:R-:W-:-:S02]  /*94b0*/  LOP3.LUT R0, R0, 0xffffffe0, RZ, 0xc0, !PT ;  /* 0xffffffe000007812 */ /* 0x000fc400078ec0ff */
[----:B------:R-:W-:Y:S01]  /*94c0*/  LEA R9, R9, R14, 0x9 ;  /* 0x0000000e09097211 */ /* 0x000fe200078e48ff */
[----:B------:R-:W1:Y:S02]  /*94d0*/  @P4 MUFU.RCP R8, R6 ;  /* 0x0000000600084308 */ /* 0x000e640000001000 */
[----:B------:R-:W-:-:S06]  /*94e0*/  IMAD.IADD R0, R5, 0x1, -R0 ;  /* 0x0000000105007824 */ /* 0x000fcc00078e0a00 */
[----:B------:R-:W2:Y:S01]  /*94f0*/  @P3 MUFU.RCP R13, R4 ;  /* 0x00000004000d3308 */ /* 0x000ea20000001000 */
[----:B-1----:R-:W-:-:S07]  /*9500*/  FMUL.FTZ R96, R8, R96 ;  /* 0x0000006008607220 */ /* 0x002fce0000410000 */
[----:B------:R-:W1:Y:S01]  /*9510*/  @P4 MUFU.LG2 R6, R6 ;  /* 0x0000000600064308 */ /* 0x000e620000000c00 */
        /* <DEDUP_REMOVED lines=46> */
[--C-:B------:R-:W-:Y:S01]  /*9800*/  SHF.R.S32.HI R8, RZ, 0x2, R7.reuse ;  /* 0x00000002ff087819 */ /* 0x100fe20000011407 */
[C---:B--2---:R-:W-:Y:S01]  /*9810*/  FMUL.FTZ R99, R13.reuse, R99 ;  /* 0x000000630d637220 */ /* 0x044fe20000410000 */
[----:B------:R-:W-:Y:S01]  /*9820*/  SHF.R.S32.HI R7, RZ, 0x1f, R7 ;  /* 0x0000001fff077819 */ /* 0x000fe20000011407 */
[----:B------:R-:W-:Y:S01]  /*9830*/  FMUL.FTZ R98, R13, R98 ;  /* 0x000000620d627220 */ /* 0x000fe20000410000 */
[----:B------:R-:W-:Y:S01]  /*9840*/  F2FP.PACK_AB R88, R89, R88 ;  /* 0x000000585958723e */ /* 0x000fe200000000ff */
[----:B------:R-:W-:Y:S01]  /*9850*/  FMUL.FTZ R39, R13, R39 ;  /* 0x000000270d277220 */ /* 0x000fe20000410000 */
[----:B------:R-:W-:Y:S01]  /*9860*/  LEA.HI R7, R7, R8, RZ, 0x3 ;  /* 0x0000000807077211 */ /* 0x000fe200078f18ff */
[----:B------:R-:W-:Y:S01]  /*9870*/  FMUL.FTZ R38, R13, R38 ;  /* 0x000000260d267220 */ /* 0x000fe20000410000 */
[----:B------:R-:W-:Y:S01]  /*9880*/  F2FP.PACK_AB R98, R99, R98 ;  /* 0x000000626362723e */ /* 0x000fe200000000ff */
        /* <DEDUP_REMOVED lines=8> */
[----:B------:R-:W-:-:S02]  /*9910*/  FMUL.FTZ R46, R13, R46 ;  /* 0x0000002e0d2e7220 */ /* 0x000fc40000410000 */
[----:B------:R-:W-:Y:S01]  /*9920*/  FMUL.FTZ R51, R13, R51 ;  /* 0x000000330d337220 */ /* 0x000fe20000410000 */
[----:B------:R-:W-:Y:S01]  /*9930*/  SHF.L.U32 R8, R7, 0x6, RZ ;  /* 0x0000000607087819 */ /* 0x000fe200000006ff */
[----:B------:R-:W-:Y:S01]  /*9940*/  FMUL.FTZ R50, R13, R50 ;  /* 0x000000320d327220 */ /* 0x000fe20000410000 */
[----:B------:R-:W-:Y:S01]  /*9950*/  F2FP.PACK_AB R46, R47, R46 ;  /* 0x0000002e2f2e723e */ /* 0x000fe200000000ff */
[C---:B------:R-:W-:Y:S01]  /*9960*/  FMUL.FTZ R55, R13.reuse, R55 ;  /* 0x000000370d377220 */ /* 0x040fe20000410000 */
[----:B------:R-:W-:Y:S01]  /*9970*/  LOP3.LUT R8, R8, 0x1c0, RZ, 0xc0, !PT ;  /* 0x000001c008087812 */ /* 0x000fe200078ec0ff */
[----:B------:R-:W-:Y:S01]  /*9980*/  FMUL.FTZ R54, R13, R54 ;  /* 0x000000360d367220 */ /* 0x000fe20000410000 */
[----:B------:R-:W-:Y:S01]  /*9990*/  F2FP.PACK_AB R50, R51, R50 ;  /* 0x000000323332723e */ /* 0x000fe200000000ff */
[C---:B------:R-:W-:Y:S01]  /*99a0*/  FMUL.FTZ R59, R13.reuse, R59 ;  /* 0x0000003b0d3b7220 */ /* 0x040fe20000410000 */
[----:B------:R-:W-:Y:S01]  /*99b0*/  LEA.HI R8, R8, R8, RZ, 0x1d ;  /* 0x0000000808087211 */ /* 0x000fe200078fe8ff */
[----:B------:R-:W-:Y:S01]  /*99c0*/  FMUL.FTZ R58, R13, R58 ;  /* 0x0000003a0d3a7220 */ /* 0x000fe20000410000 */
[----:B------:R-:W-:Y:S01]  /*99d0*/  F2FP.PACK_AB R54, R55, R54 ;  /* 0x000000363736723e */ /* 0x000fe200000000ff */
[----:B------:R-:W-:Y:S01]  /*99e0*/  FMUL.FTZ R63, R13, R63 ;  /* 0x0000003f0d3f7220 */ /* 0x000fe20000410000 */
[----:B------:R-:W-:Y:S01]  /*99f0*/  LEA R8, R9, R8, 0x1 ;  /* 0x0000000809087211 */ /* 0x000fe200078e08ff */
[----:B------:R-:W-:Y:S01]  /*9a00*/  FMUL.FTZ R62, R13, R62 ;  /* 0x0000003e0d3e7220 */ /* 0x000fe20000410000 */
[----:B------:R-:W-:Y:S01]  /*9a10*/  F2FP.PACK_AB R58, R59, R58 ;  /* 0x0000003a3b3a723e */ /* 0x000fe200000000ff */
[C---:B------:R-:W-:Y:S01]  /*9a20*/  FMUL.FTZ R67, R13.reuse, R67 ;  /* 0x000000430d437220 */ /* 0x040fe20000410000 */
[----:B------:R-:W-:Y:S01]  /*9a30*/  SHF.L.U32 R9, R8, 0x1, RZ ;  /* 0x0000000108097819 */ /* 0x000fe200000006ff */
[C---:B------:R-:W-:Y:S01]  /*9a40*/  FMUL.FTZ R66, R13.reuse, R66 ;  /* 0x000000420d427220 */ /* 0x040fe20000410000 */
[----:B------:R-:W2:Y:S01]  /*9a50*/  LDC.U8 R8, c[0x0][0x329] ;  /* 0x0000ca40ff087b82 */ /* 0x000ea20000000000 */
[----:B------:R-:W-:Y:S01]  /*9a60*/  FMUL.FTZ R71, R13, R71 ;  /* 0x000000470d477220 */ /* 0x000fe20000410000 */
        /* <DEDUP_REMOVED lines=22> */
[----:B------:R-:W-:Y:S01]  /*9bd0*/  LOP3.LUT R13, R7, 0x1, RZ, 0xc0, !PT ;  /* 0x00000001070d7812 */ /* 0x000fe200078ec0ff */
[----:B-1----:R-:W-:Y:S01]  /*9be0*/  @P4 FMUL.FTZ R51, R6, 0.69314718246459960938 ;  /* 0x3f31721806334820 */ /* 0x002fe20000410000 */
[----:B------:R-:W-:Y:S01]  /*9bf0*/  F2FP.PACK_AB R90, R91, R90 ;  /* 0x0000005a5b5a723e */ /* 0x000fe200000000ff */
[----:B---3--:R-:W-:Y:S01]  /*9c00*/  @P3 FMUL.FTZ R4, R4, 0.69314718246459960938 ;  /* 0x3f31721804043820 */ /* 0x008fe20000410000 */
[----:B------:R-:W-:Y:S02]  /*9c10*/  ISETP.NE.U32.AND P5, PT, R13, 0x1, PT ;  /* 0x000000010d00780c */ /* 0x000fe40003fa5070 */
[----:B------:R-:W-:Y:S02]  /*9c20*/  IADD3 R13, R9, -0x10, RZ ;  /* 0xfffffff0090d7810 */ /* 0x000fe40007ffe0ff */
[----:B------:R-:W-:Y:S01]  /*9c30*/  R2P PR, R7, 0x6 ;  /* 0x0000000607007804 */ /* 0x000fe20000000000 */
[----:B------:R-:W-:Y:S01]  /*9c40*/  IMAD.MOV.U32 R7, RZ, RZ, 0x20 ;  /* 0x00000020ff077424 */ /* 0x000fe200078e00ff */
[----:B------:R-:W-:-:S04]  /*9c50*/  F2FP.PACK_AB R86, R87, R86 ;  /* 0x000000565756723e */ /* 0x000fc800000000ff */
[----:B------:R-:W-:Y:S02]  /*9c60*/  SEL R14, R7, 0xffffffe0, !P1 ;  /* 0xffffffe0070e7807 */ /* 0x000fe40004800000 */
[----:B------:R-:W-:Y:S02]  /*9c70*/  MOV R7, 0x40 ;  /* 0x0000004000077802 */ /* 0x000fe40000000f00 */
[----:B------:R-:W-:Y:S02]  /*9c80*/  @P5 IADD3 R13, R9, 0x10, RZ ;  /* 0x00000010090d5810 */ /* 0x000fe40007ffe0ff */
[----:B------:R-:W-:Y:S02]  /*9c90*/  SEL R16, R7, 0xffffffc0, !P2 ;  /* 0xffffffc007107807 */ /* 0x000fe40005000000 */
[C---:B------:R-:W-:Y:S01]  /*9ca0*/  IADD3 R15, R9.reuse, R14, RZ ;  /* 0x0000000e090f7210 */ /* 0x040fe20007ffe0ff */
[----:B------:R-:W-:Y:S01]  /*9cb0*/  STS [R13], R36 ;  /* 0x000000240d007388 */ /* 0x000fe20000000800 */
[-C--:B------:R-:W-:Y:S01]  /*9cc0*/  IADD3 R17, R14, R13.reuse, RZ ;  /* 0x0000000d0e117210 */ /* 0x080fe20007ffe0ff */
[----:B------:R-:W-:Y:S01]  /*9cd0*/  IMAD.IADD R19, R9, 0x1, R16 ;  /* 0x0000000109137824 */ /* 0x000fe200078e0210 */
[----:B------:R-:W-:Y:S01]  /*9ce0*/  IADD3 R23, R16, R13, RZ ;  /* 0x0000000d10177210 */ /* 0x000fe20007ffe0ff */
[----:B------:R-:W-:Y:S01]  /*9cf0*/  STS [R13+0x400], R38 ;  /* 0x000400260d007388 */ /* 0x000fe20000000800 */
[-C--:B------:R-:W-:Y:S01]  /*9d00*/  IADD3 R21, R15, R16.reuse, RZ ;  /* 0x000000100f157210 */ /* 0x080fe20007ffe0ff */
[----:B------:R-:W1:Y:S01]  /*9d10*/  LDC.U8 R14, c[0x0][0x328] ;  /* 0x0000ca00ff0e7b82 */ /* 0x000e620000000000 */
[----:B------:R-:W-:Y:S01]  /*9d20*/  IADD3 R25, R17, R16, RZ ;  /* 0x0000001011197210 */ /* 0x000fe20007ffe0ff */
[----:B------:R-:W-:Y:S01]  /*9d30*/  STS [R15], R40 ;  /* 0x000000280f007388 */ /* 0x000fe20000000800 */
[----:B--2---:R-:W-:-:S03]  /*9d40*/  ISETP.NE.AND P2, PT, R8, RZ, PT ;  /* 0x000000ff0800720c */ /* 0x004fc60003f45270 */
[----:B------:R-:W-:Y:S04]  /*9d50*/  STS [R15+0x400], R42 ;  /* 0x0004002a0f007388 */ /* 0x000fe80000000800 */
[----:B------:R-:W-:Y:S04]  /*9d60*/  STS [R17], R44 ;  /* 0x0000002c11007388 */ /* 0x000fe80000000800 */
[----:B------:R-:W-:Y:S02]  /*9d70*/  STS [R17+0x400], R46 ;  /* 0x0004002e11007388 */ /* 0x000fe40000000800 */
[----:B------:R-:W-:-:S02]  /*9d80*/  @P2 MOV R49, c[0x0][0x210] ;  /* 0x0000840000312a02 */ /* 0x000fc40000000f00 */
[----:B------:R2:W-:Y:S01]  /*9d90*/  STS [R19], R48 ;  /* 0x0000003013007388 */ /* 0x0005e20000000800 */
[----:B------:R-:W-:-:S03]  /*9da0*/  @!P2 MOV R49, 0x1 ;  /* 0x000000010031a802 */ /* 0x000fc60000000f00 */
[----:B------:R-:W-:Y:S01]  /*9db0*/  STS [R19+0x400], R50 ;  /* 0x0004003213007388 */ /* 0x000fe20000000800 */
[----:B-1----:R-:W-:Y:S01]  /*9dc0*/  ISETP.NE.AND P5, PT, R14, RZ, PT ;  /* 0x000000ff0e00720c */ /* 0x002fe20003fa5270 */
[----:B------:R-:W-:Y:S02]  /*9dd0*/  @P2 IMAD.MOV.U32 R14, RZ, RZ, c[0x0][0x210] ;  /* 0x00008400ff0e2624 */ /* 0x000fe400078e00ff */
[----:B------:R1:W-:Y:S01]  /*9de0*/  STS [R23], R52 ;  /* 0x0000003417007388 */ /* 0x0003e20000000800 */
[----:B------:R-:W-:Y:S01]  /*9df0*/  ISETP.NE.OR P1, PT, R8, RZ, !P5 ;  /* 0x000000ff0800720c */ /* 0x000fe20006f25670 */
[----:B------:R-:W-:Y:S02]  /*9e00*/  @P2 IMAD R14, R14, c[0x0][0x214], RZ ;  /* 0x000085000e0e2a24 */ /* 0x000fe400078e02ff */
[----:B------:R-:W-:Y:S01]  /*9e10*/  STS [R23+0x400], R54 ;  /* 0x0004003617007388 */ /* 0x000fe20000000800 */
[----:B------:R-:W-:-:S03]  /*9e20*/  @!P2 MOV R8, c[0x0][0x214] ;  /* 0x000085000008aa02 */ /* 0x000fc60000000f00 */
[----:B------:R-:W-:Y:S01]  /*9e30*/  STS [R21], R56 ;  /* 0x0000003815007388 */ /* 0x000fe20000000800 */
[----:B------:R-:W-:Y:S02]  /*9e40*/  @!P2 SEL R14, R8, c[0x0][0x234], !P5 ;  /* 0x00008d00080eaa07 */ /* 0x000fe40006800000 */
[----:B------:R-:W-:Y:S01]  /*9e50*/  LOP3.LUT P5, RZ, R0, 0x3, RZ, 0xc0, !PT ;  /* 0x0000000300ff7812 */ /* 0x000fe200078ac0ff */
[----:B------:R-:W-:Y:S04]  /*9e60*/  STS [R21+0x400], R58 ;  /* 0x0004003a15007388 */ /* 0x000fe80000000800 */
[----:B------:R-:W-:Y:S01]  /*9e70*/  STS [R25], R60 ;  /* 0x0000003c19007388 */ /* 0x000fe20000000800 */
[----:B--2---:R-:W-:Y:S01]  /*9e80*/  @P2 MOV R48, 0x1 ;  /* 0x0000000100302802 */ /* 0x004fe20000000f00 */
[----:B------:R-:W-:-:S02]  /*9e90*/  @!P2 IMAD R48, R14, c[0x0][0x1c0], RZ ;  /* 0x000070000e30aa24 */ /* 0x000fc400078e02ff */
[----:B------:R-:W-:Y:S04]  /*9ea0*/  STS [R25+0x400], R62 ;  /* 0x0004003e19007388 */ /* 0x000fe80000000800 */
[----:B------:R-:W-:Y:S01]  /*9eb0*/  STS [R9+0x2000], R64 ;  /* 0x0020004009007388 */ /* 0x000fe20000000800 */
[----:B-1----:R-:W-:-:S03]  /*9ec0*/  CS2R R52, SRZ ;  /* 0x0000000000347805 */ /* 0x002fc6000001ff00 */
[----:B------:R1:W-:Y:S04]  /*9ed0*/  STS [R9+0x2400], R66 ;  /* 0x0024004209007388 */ /* 0x0003e80000000800 */
[----:B------:R-:W-:Y:S04]  /*9ee0*/  STS [R13+0x2000], R68 ;  /* 0x002000440d007388 */ /* 0x000fe80000000800 */
[----:B------:R-:W-:Y:S04]  /*9ef0*/  STS [R13+0x2400], R70 ;  /* 0x002400460d007388 */ /* 0x000fe80000000800 */
[----:B------:R-:W-:Y:S04]  /*9f00*/  STS [R15+0x2000], R72 ;  /* 0x002000480f007388 */ /* 0x000fe80000000800 */
        /* <DEDUP_REMOVED lines=12> */
[----:B------:R-:W4:Y:S04]  /*9fd0*/  S2R R7, SR_CTAID.Y ;  /* 0x0000000000077919 */ /* 0x000f280000002600 */
[----:B------:R-:W5:Y:S04]  /*9fe0*/  S2R R8, SR_CTAID.X ;  /* 0x0000000000087919 */ /* 0x000f680000002500 */
[----:B-1----:R-:W1:Y:S04]  /*9ff0*/  S2R R9, SR_CTAID.Z ;  /* 0x0000000000097919 */ /* 0x002e680000002700 */
[----:B------:R3:W3:Y:S04]  /*a000*/  LDS.128 R40, [R155] ;  /* 0x000000009b287984 */ /* 0x0006e80000000c00 */
[----:B------:R3:W3:Y:S01]  /*a010*/  LDS.128 R36, [R155+0x800] ;  /* 0x000800009b247984 */ /* 0x0006e20000000c00 */
[----:B----4-:R-:W-:Y:S01]  /*a020*/  IMAD R48, R7, R48, RZ ;  /* 0x0000003007307224 */ /* 0x010fe200078e02ff */
[----:B--2---:R-:W-:-:S02]  /*a030*/  @!P0 SHF.R.S32.HI R15, RZ, 0x1f, R7 ;  /* 0x0000001fff0f8819 */ /* 0x004fc40000011407 */
[----:B------:R2:W4:Y:S01]  /*a040*/  LDS.128 R32, [R155+0x1000] ;  /* 0x001000009b207984 */ /* 0x0005220000000c00 */
[----:B------:R-:W-:Y:S01]  /*a050*/  @!P1 IMAD R13, R7, c[0x0][0x214], RZ ;  /* 0x00008500070d9a24 */ /* 0x000fe200078e02ff */
[----:B------:R-:W-:Y:S02]  /*a060*/  SEL R48, R48, RZ, P1 ;  /* 0x000000ff30307207 */ /* 0x000fe40000800000 */
[----:B------:R2:W2:Y:S01]  /*a070*/  LDS.128 R28, [R155+0x1800] ;  /* 0x001800009b1c7984 */ /* 0x0004a20000000c00 */
[----:B-----5:R-:W-:Y:S01]  /*a080*/  IMAD R0, R8, R49, RZ ;  /* 0x0000003108007224 */ /* 0x020fe200078e02ff */
[----:B------:R-:W-:Y:S01]  /*a090*/  @!P1 SEL R13, R13, R152, !P0 ;  /* 0x000000980d0d9207 */ /* 0x000fe20004000000 */
[----:B------:R-:W-:Y:S01]  /*a0a0*/  @!P0 IMAD R50, R15, c[0x0][0x1e0], RZ ;  /* 0x000078000f328a24 */ /* 0x000fe200078e02ff */
[----:B------:R2:W2:Y:S01]  /*a0b0*/  LDS.128 R24, [R155+0x2000] ;  /* 0x002000009b187984 */ /* 0x0004a20000000c00 */
[----:B-1----:R-:W-:Y:S01]  /*a0c0*/  IMAD R48, R9, R14, R48 ;  /* 0x0000000e09307224 */ /* 0x002fe200078e0230 */
[----:B------:R-:W-:Y:S01]  /*a0d0*/  @!P1 MOV R52, R13 ;  /* 0x0000000d00349202 */ /* 0x000fe20000000f00 */
[C---:B------:R-:W-:Y:S01]  /*a0e0*/  @!P0 IMAD R50, R7.reuse, c[0x0][0x1e4], R50 ;  /* 0x0000790007328a24 */ /* 0x040fe200078e0232 */
[----:B------:R1:W1:Y:S01]  /*a0f0*/  LDS.128 R20, [R155+0x2800] ;  /* 0x002800009b147984 */ /* 0x0002620000000c00 */
[----:B------:R-:W-:Y:S01]  /*a100*/  SHF.L.U32 R15, R0, 0x6, RZ ;  /* 0x00000006000f7819 */ /* 0x000fe200000006ff */
[----:B------:R-:W-:Y:S01]  /*a110*/  @!P0 IMAD.WIDE.U32 R54, R7, c[0x0][0x1e0], RZ ;  /* 0x0000780007368a25 */ /* 0x000fe200078e00ff */
[----:B------:R-:W-:Y:S01]  /*a120*/  @!P1 SHF.R.S32.HI R53, RZ, 0x1f, R13 ;  /* 0x0000001fff359819 */ /* 0x000fe2000001140d */
[----:B------:R1:W1:Y:S01]  /*a130*/  LDS.128 R16, [R155+0x3000] ;  /* 0x003000009b107984 */ /* 0x0002620000000c00 */
[--C-:B------:R-:W-:Y:S01]  /*a140*/  IADD3 R0, P2, P1, R15, R52, R48.reuse ;  /* 0x000000340f007210 */ /* 0x100fe2000795e030 */
[----:B------:R-:W-:Y:S01]  /*a150*/  IMAD.MOV.U32 R13, RZ, RZ, 0x7f800000 ;  /* 0x7f800000ff0d7424 */ /* 0x000fe200078e00ff */
[----:B------:R-:W-:Y:S01]  /*a160*/  SHF.R.S32.HI R15, RZ, 0x1f, R15 ;  /* 0x0000001fff0f7819 */ /* 0x000fe2000001140f */
[----:B------:R1:W1:Y:S01]  /*a170*/  LDS.128 R44, [R155+0x3800] ;  /* 0x003800009b2c7984 */ /* 0x0002620000000c00 */
[----:B------:R-:W-:Y:S01]  /*a180*/  SHF.R.S32.HI R48, RZ, 0x1f, R48 ;  /* 0x0000001fff307819 */ /* 0x000fe20000011430 */
[----:B------:R-:W-:Y:S01]  /*a190*/  @P3 FFMA.FTZ R13, R3, c[0x0][0x238], R4 ;  /* 0x00008e00030d3a23 */ /* 0x000fe20000010004 */
[----:B------:R-:W-:Y:S01]  /*a1a0*/  MOV R7, 0x7f800000 ;  /* 0x7f80000000077802 */ /* 0x000fe20000000f00 */
[----:B------:R-:W-:Y:S01]  /*a1b0*/  @P4 FFMA.FTZ R7, R100, c[0x0][0x238], R51 ;  /* 0x00008e0064074a23 */ /* 0x000fe20000010033 */
[----:B------:R-:W-:-:S02]  /*a1c0*/  @!P0 MOV R11, R54 ;  /* 0x00000036000b8202 */ /* 0x000fc40000000f00 */
[----:B------:R-:W-:Y:S02]  /*a1d0*/  @!P0 IADD3 R10, R55, R50, RZ ;  /* 0x00000032370a8210 */ /* 0x000fe40007ffe0ff */
[----:B------:R-:W-:Y:S01]  /*a1e0*/  IADD3.X R15, R15, R53, R48, P2, P1 ;  /* 0x000000350f0f7210 */ /* 0x000fe200017e2430 */
        /* <DEDUP_REMOVED lines=17> */
.L_x_578:
[----:B------:R-:W-:Y:S05]  /*a300*/  BSYNC B0 ;  /* 0x0000000000007941 */ /* 0x000fea0003800000 */
.L_x_577:
[----:B------:R-:W-:Y:S01]  /*a310*/  IADD3 R4, P0, R164, R11, RZ ;  /* 0x0000000ba4047210 */ /* 0x000fe20007f1e0ff */
[----:B------:R-:W-:Y:S01]  /*a320*/  IMAD R8, R8, -0x40, R157 ;  /* 0xffffffc008087824 */ /* 0x000fe200078e029d */
[----:B------:R-:W-:Y:S01]  /*a330*/  SHF.R.S32.HI R3, RZ, 0x1f, R164 ;  /* 0x0000001fff037819 */ /* 0x000fe200000114a4 */
[----:B------:R-:W-:Y:S01]  /*a340*/  BSSY B0, `(.L_x_579) ;  /* 0x0000016000007945 */ /* 0x000fe20003800000 */
[----:B------:R-:W-:Y:S02]  /*a350*/  LEA.HI R2, R2, R5, RZ, 0x3 ;  /* 0x0000000502027211 */ /* 0x000fe400078f18ff */
[----:B------:R-:W-:Y:S01]  /*a360*/  SHF.R.S32.HI R0, RZ, 0x1f, R9 ;  /* 0x0000001fff007819 */ /* 0x000fe20000011409 */
[----:B------:R-:W-:Y:S01]  /*a370*/  IMAD.X R5, R3, 0x1, R10, P0 ;  /* 0x0000000103057824 */ /* 0x000fe200000e060a */
[----:B------:R-:W-:-:S03]  /*a380*/  SHF.R.S32.HI R3, RZ, 0x3, R2 ;  /* 0x00000003ff037819 */ /* 0x000fc60000011402 */
[----:B------:R-:W-:Y:S01]  /*a390*/  IMAD R0, R0, c[0x0][0x1f0], RZ ;  /* 0x00007c0000007a24 */ /* 0x000fe200078e02ff */
[----:B------:R-:W-:Y:S01]  /*a3a0*/  ISETP.GE.AND P0, PT, R3, R8, PT ;  /* 0x000000080300720c */ /* 0x000fe20003f06270 */
[----:B------:R-:W-:-:S04]  /*a3b0*/  IMAD.WIDE.U32 R4, R9, c[0x0][0x1f0], R4 ;  /* 0x00007c0009047a25 */ /* 0x000fc800078e0004 */
[----:B------:R-:W-:-:S04]  /*a3c0*/  IMAD R0, R9, c[0x0][0x1f4], R0 ;  /* 0x00007d0009007a24 */ /* 0x000fc800078e0200 */
[----:B----4-:R-:W-:-:S04]  /*a3d0*/  IMAD.IADD R7, R5, 0x1, R0 ;  /* 0x0000000105077824 */ /* 0x010fc800078e0200 */
[----:B------:R-:W-:Y:S05]  /*a3e0*/  @P0 BRA `(.L_x_580) ;  /* 0x000000b000000947 */ /* 0x000fea0003800000 */
        /* <DEDUP_REMOVED lines=9> */
[----:B---3--:R3:W-:Y:S04]  /*a480*/  @!P2 STG.E.128 [R12.64], R40 ;  /* 0x000000280c00a986 */ /* 0x0087e8000c101d06 */
[----:B--2---:R3:W-:Y:S02]  /*a490*/  @!P1 STG.E.128 [R12.64+0x80], R24 ;  /* 0x000080180c009986 */ /* 0x0047e4000c101d06 */
.L_x_580:
[----:B------:R-:W-:Y:S05]  /*a4a0*/  BSYNC B0 ;  /* 0x0000000000007941 */ /* 0x000fea0003800000 */
.L_x_579:
[----:B------:R-:W-:Y:S01]  /*a4b0*/  LEA.HI.SX32 R3, R2, 0x10, 0x1d ;  /* 0x0000001002037811 */ /* 0x000fe200078feaff */
[----:B------:R-:W-:Y:S03]  /*a4c0*/  BSSY B0, `(.L_x_581) ;  /* 0x0000011000007945 */ /* 0x000fe60003800000 */
[----:B------:R-:W-:-:S13]  /*a4d0*/  ISETP.GE.AND P0, PT, R3, R8, PT ;  /* 0x000000080300720c */ /* 0x000fda0003f06270 */
[----:B------:R-:W-:Y:S05]  /*a4e0*/  @P0 BRA `(.L_x_582) ;  /* 0x000000e000000947 */ /* 0x000fea0003800000 */
[----:B------:R-:W-:Y:S01]  /*a4f0*/  IADD3 R3, P0, R166, 0x10, RZ ;  /* 0x00000010a6037810 */ /* 0x000fe20007f1e0ff */
[----:B------:R-:W-:Y:S01]  /*a500*/  IMAD.MOV.U32 R10, RZ, RZ, R4 ;  /* 0x000000ffff0a7224 */ /* 0x000fe200078e0004 */
[----:B------:R-:W-:Y:S02]  /*a510*/  MOV R11, R7 ;  /* 0x00000007000b7202 */ /* 0x000fe40000000f00 */
[----:B------:R-:W-:Y:S01]  /*a520*/  ISETP.GE.AND P1, PT, R164, c[0x0][0x220], PT ;  /* 0x00008800a4007a0c */ /* 0x000fe20003f26270 */
[----:B------:R-:W-:Y:S01]  /*a530*/  IMAD.X R0, RZ, RZ, R167, P0 ;  /* 0x000000ffff007224 */ /* 0x000fe200000e06a7 */
[----:B------:R-:W-:Y:S01]  /*a540*/  ISETP.GE.AND P0, PT, R156, c[0x0][0x220], PT ;  /* 0x000088009c007a0c */ /* 0x000fe20003f06270 */
[----:B------:R-:W-:-:S04]  /*a550*/  IMAD.WIDE.U32 R10, R3, c[0x0][0x1e8], R10 ;  /* 0x00007a00030a7a25 */ /* 0x000fc800078e000a */
[----:B------:R-:W-:Y:S01]  /*a560*/  IMAD R0, R0, c[0x0][0x1e8], RZ ;  /* 0x00007a0000007a24 */ /* 0x000fe200078e02ff */
[----:B---3--:R-:W-:-:S03]  /*a570*/  LEA R12, P2, R10, c[0x0][0x1d0], 0x1 ;  /* 0x000074000a0c7a11 */ /* 0x008fc600078408ff */
[----:B------:R-:W-:-:S04]  /*a580*/  IMAD R0, R3, c[0x0][0x1ec], R0 ;  /* 0x00007b0003007a24 */ /* 0x000fc800078e0200 */
[----:B------:R-:W-:-:S05]  /*a590*/  IMAD.IADD R0, R11, 0x1, R0 ;  /* 0x000000010b007824 */ /* 0x000fca00078e0200 */
[----:B------:R-:W-:-:S05]  /*a5a0*/  LEA.HI.X R13, R10, c[0x0][0x1d4], R0, 0x1, P2 ;  /* 0x000075000a0d7a11 */ /* 0x000fca00010f0c00 */
[----:B------:R3:W-:Y:S04]  /*a5b0*/  @!P1 STG.E.128 [R12.64], R36 ;  /* 0x000000240c009986 */ /* 0x0007e8000c101d06 */
[----:B-1----:R3:W-:Y:S02]  /*a5c0*/  @!P0 STG.E.128 [R12.64+0x80], R20 ;  /* 0x000080140c008986 */ /* 0x0027e4000c101d06 */
.L_x_582:
[----:B------:R-:W-:Y:S05]  /*a5d0*/  BSYNC B0 ;  /* 0x0000000000007941 */ /* 0x000fea0003800000 */
.L_x_581:
        /* <DEDUP_REMOVED lines=18> */
.L_x_584:
[----:B------:R-:W-:Y:S05]  /*a700*/  BSYNC B0 ;  /* 0x0000000000007941 */ /* 0x000fea0003800000 */
.L_x_583:
[----:B------:R-:W-:-:S04]  /*a710*/  LEA.HI.SX32 R3, R2, 0x30, 0x1d ;  /* 0x0000003002037811 */ /* 0x000fc800078feaff */
[----:B------:R-:W-:-:S13]  /*a720*/  ISETP.GE.AND P0, PT, R3, R8, PT ;  /* 0x000000080300720c */ /* 0x000fda0003f06270 */
[----:B------:R-:W-:Y:S05]  /*a730*/  @P0 EXIT ;  /* 0x000000000000094d */ /* 0x000fea0003800000 */
[----:B------:R-:W-:Y:S02]  /*a740*/  IADD3 R0, P0, R166, 0x30, RZ ;  /* 0x00000030a6007810 */ /* 0x000fe40007f1e0ff */
        /* <DEDUP_REMOVED lines=9> */
[----:B--2---:R2:W-:Y:S01]  /*a7e0*/  @!P0 STG.E.128 [R2.64], R28 ;  /* 0x0000001c02008986 */ /* 0x0045e2000c101d06 */
[----:B------:R-:W-:-:S13]  /*a7f0*/  ISETP.GE.AND P0, PT, R156, c[0x0][0x220], PT ;  /* 0x000088009c007a0c */ /* 0x000fda0003f06270 */
[----:B------:R-:W-:Y:S05]  /*a800*/  @P0 EXIT ;  /* 0x000000000000094d */ /* 0x000fea0003800000 */
[----:B-1----:R-:W-:Y:S01]  /*a810*/  STG.E.128 [R2.64+0x80], R44 ;  /* 0x0000802c02007986 */ /* 0x002fe2000c101d06 */
[----:B------:R-:W-:Y:S05]  /*a820*/  EXIT ;  /* 0x000000000000794d */ /* 0x000fea0003800000 */
.L_x_538:
[----:B-1----:R-:W1:Y:S01]  /*a830*/  LDC.U8 R2, c[0x0][0x329] ;  /* 0x0000ca40ff027b82 */ /* 0x002e620000000000 */
[----:B------:R-:W-:Y:S01]  /*a840*/  ISETP.NE.AND P4, PT, R152, -0x1, PT ;  /* 0xffffffff9800780c */ /* 0x000fe20003f85270 */
[----:B------:R-:W-:Y:S01]  /*a850*/  BSSY B0, `(.L_x_585) ;  /* 0x0000040000007945 */ /* 0x000fe20003800000 */
[----:B------:R-:W-:-:S05]  /*a860*/  IADD3 R157, -R18, R157, RZ ;  /* 0x0000009d129d7210 */ /* 0x000fca0007ffe1ff */
[----:B------:R-:W2:Y:S06]  /*a870*/  LDC.U8 R3, c[0x0][0x328] ;  /* 0x0000ca00ff037b82 */ /* 0x000eac0000000000 */
[----:B------:R-:W-:Y:S01]  /*a880*/  @!P4 SHF.R.S32.HI R13, RZ, 0x1f, R0 ;  /* 0x0000001fff0dc819 */ /* 0x000fe20000011400 */
[----:B------:R-:W-:-:S04]  /*a890*/  @P4 IMAD.WIDE.U32 R14, R152, c[0x0][0x1e8], RZ ;  /* 0x00007a00980e4a25 */ /* 0x000fc800078e00ff */
[----:B------:R-:W-:Y:S02]  /*a8a0*/  @!P4 IMAD R13, R13, c[0x0][0x1e0], RZ ;  /* 0x000078000d0dca24 */ /* 0x000fe400078e02ff */
[----:B------:R-:W-:Y:S02]  /*a8b0*/  @P4 IMAD R5, R152, c[0x0][0x1ec], R15 ;  /* 0x00007b0098054a24 */ /* 0x000fe400078e020f */
[----:B------:R-:W-:Y:S01]  /*a8c0*/  @!P4 IMAD.WIDE.U32 R8, R0, c[0x0][0x1e0], RZ ;  /* 0x000078000008ca25 */ /* 0x000fe200078e00ff */
[----:B-1----:R-:W-:-:S04]  /*a8d0*/  ISETP.NE.AND P1, PT, R2, RZ, PT ;  /* 0x000000ff0200720c */ /* 0x002fc80003f25270 */
[----:B------:R-:W-:Y:S02]  /*a8e0*/  @!P4 MOV R14, R8 ;  /* 0x00000008000ec202 */ /* 0x000fe40000000f00 */
[----:B--2---:R-:W-:Y:S02]  /*a8f0*/  ISETP.NE.AND P3, PT, R3, RZ, PT ;  /* 0x000000ff0300720c */ /* 0x004fe40003f65270 */
[----:B------:R-:W-:Y:S02]  /*a900*/  SHF.R.S32.HI R3, RZ, 0x1f, R92 ;  /* 0x0000001fff037819 */ /* 0x000fe4000001145c */
[----:B------:R-:W-:-:S03]  /*a910*/  ISETP.NE.OR P2, PT, R2, RZ, !P3 ;  /* 0x000000ff0200720c */ /* 0x000fc60005f45670 */
[----:B------:R-:W-:Y:S01]  /*a920*/  @P1 IMAD.MOV.U32 R11, RZ, RZ, c[0x0][0x210] ;  /* 0x00008400ff0b1624 */ /* 0x000fe200078e00ff */
[----:B------:R-:W-:Y:S01]  /*a930*/  LEA.HI R4, R3, R92, RZ, 0x3 ;  /* 0x0000005c03047211 */ /* 0x000fe200078f18ff */
[----:B------:R-:W-:Y:S01]  /*a940*/  @!P1 IMAD.MOV.U32 R2, RZ, RZ, c[0x0][0x214] ;  /* 0x00008500ff029624 */ /* 0x000fe200078e00ff */
[----:B------:R-:W-:Y:S01]  /*a950*/  ISETP.NE.OR P0, PT, R152, -0x1, P2 ;  /* 0xffffffff9800780c */ /* 0x000fe20001705670 */
[----:B------:R-:W-:Y:S01]  /*a960*/  @P1 IMAD R11, R11, c[0x0][0x214], RZ ;  /* 0x000085000b0b1a24 */ /* 0x000fe200078e02ff */
[----:B------:R-:W-:Y:S01]  /*a970*/  LOP3.LUT R3, R4, 0xfffffff8, RZ, 0xc0, !PT ;  /* 0xfffffff804037812 */ /* 0x000fe200078ec0ff */
[----:B------:R-:W-:Y:S01]  /*a980*/  @P1 IMAD.MOV.U32 R7, RZ, RZ, 0x1 ;  /* 0x00000001ff071424 */ /* 0x000fe200078e00ff */
[----:B------:R-:W-:Y:S01]  /*a990*/  @!P1 SEL R11, R2, c[0x0][0x234], !P3 ;  /* 0x00008d00020b9a07 */ /* 0x000fe20005800000 */
[----:B------:R-:W-:Y:S01]  /*a9a0*/  @!P4 IMAD R2, R0, c[0x0][0x1e4], R13 ;  /* 0x000079000002ca24 */ /* 0x000fe200078e020d */
[----:B------:R-:W-:Y:S01]  /*a9b0*/  SHF.R.S32.HI R4, RZ, 0x3, R4 ;  /* 0x00000003ff047819 */ /* 0x000fe20000011404 */
[----:B------:R-:W-:Y:S01]  /*a9c0*/  IMAD.IADD R92, R92, 0x1, -R3 ;  /* 0x000000015c5c7824 */ /* 0x000fe200078e0a03 */
[----:B------:R-:W-:Y:S01]  /*a9d0*/  @P1 MOV R3, c[0x0][0x210] ;  /* 0x0000840000031a02 */ /* 0x000fe20000000f00 */
[----:B------:R-:W-:Y:S01]  /*a9e0*/  @!P1 IMAD R7, R11, c[0x0][0x1c0], RZ ;  /* 0x000070000b079a24 */ /* 0x000fe200078e02ff */
[----:B------:R-:W-:Y:S01]  /*a9f0*/  SHF.R.S32.HI R13, RZ, 0x1f, R26 ;  /* 0x0000001fff0d7819 */ /* 0x000fe2000001141a */
[----:B------:R-:W-:-:S02]  /*aa00*/  @!P4 IMAD.IADD R5, R9, 0x1, R2 ;  /* 0x000000010905c824 */ /* 0x000fc400078e0202 */
[C---:B------:R-:W-:Y:S02]  /*aa10*/  @!P0 IMAD R152, R0.reuse, c[0x0][0x214], RZ ;  /* 0x0000850000988a24 */ /* 0x040fe400078e02ff */
[----:B------:R-:W-:Y:S02]  /*aa20*/  IMAD R0, R0, R7, RZ ;  /* 0x0000000700007224 */ /* 0x000fe400078e02ff */
[----:B------:R-:W-:Y:S01]  /*aa30*/  CS2R R6, SRZ ;  /* 0x0000000000067805 */ /* 0x000fe2000001ff00 */
[----:B------:R-:W-:Y:S01]  /*aa40*/  @!P1 IMAD.MOV.U32 R3, RZ, RZ, 0x1 ;  /* 0x00000001ff039424 */ /* 0x000fe200078e00ff */
[--C-:B------:R-:W-:Y:S01]  /*aa50*/  @!P2 SHF.R.S32.HI R7, RZ, 0x1f, R152.reuse ;  /* 0x0000001fff07a819 */ /* 0x100fe20000011498 */
[----:B------:R-:W-:Y:S01]  /*aa60*/  @!P2 IMAD.MOV.U32 R6, RZ, RZ, R152 ;  /* 0x000000ffff06a224 */ /* 0x000fe200078e0098 */
[----:B------:R-:W-:Y:S01]  /*aa70*/  SEL R2, R0, RZ, P2 ;  /* 0x000000ff00027207 */ /* 0x000fe20001000000 */
[----:B------:R-:W-:Y:S01]  /*aa80*/  IMAD.SHL.U32 R0, R92, 0x8, RZ ;  /* 0x000000085c007824 */ /* 0x000fe200078e00ff */
[----:B------:R-:W-:Y:S01]  /*aa90*/  ISETP.GE.AND P2, PT, R4, R157, PT ;  /* 0x0000009d0400720c */ /* 0x000fe20003f46270 */
[----:B------:R-:W-:-:S02]  /*aaa0*/  IMAD R13, R13, c[0x0][0x1f0], RZ ;  /* 0x00007c000d0d7a24 */ /* 0x000fc400078e02ff */
[----:B------:R-:W-:Y:S01]  /*aab0*/  IMAD R11, R26, R11, R2 ;  /* 0x0000000b1a0b7224 */ /* 0x000fe200078e0202 */
[----:B------:R-:W-:Y:S01]  /*aac0*/  IADD3 R14, P0, R0, R14, RZ ;  /* 0x0000000e000e7210 */ /* 0x000fe20007f1e0ff */
[----:B------:R-:W-:Y:S02]  /*aad0*/  IMAD R2, R18, R3, RZ ;  /* 0x0000000312027224 */ /* 0x000fe400078e02ff */
[----:B------:R-:W-:Y:S01]  /*aae0*/  IMAD R13, R26, c[0x0][0x1f4], R13 ;  /* 0x00007d001a0d7a24 */ /* 0x000fe200078e020d */
[----:B------:R-:W-:Y:S02]  /*aaf0*/  LEA.HI.X.SX32 R15, R0, R5, 0x1, P0 ;  /* 0x00000005000f7211 */ /* 0x000fe400000f0eff */
[----:B------:R-:W-:Y:S02]  /*ab00*/  SHF.R.S32.HI R9, RZ, 0x1f, R2 ;  /* 0x0000001fff097819 */ /* 0x000fe40000011402 */
[----:B------:R-:W-:Y:S01]  /*ab10*/  IADD3 R2, P1, P0, R2, R6, R11 ;  /* 0x0000000602027210 */ /* 0x000fe2000783e00b */
[----:B------:R-:W-:Y:S01]  /*ab20*/  IMAD.WIDE.U32 R26, R26, c[0x0][0x1f0], R14 ;  /* 0x00007c001a1a7a25 */ /* 0x000fe200078e000e */
[----:B------:R-:W-:-:S02]  /*ab30*/  SHF.R.S32.HI R5, RZ, 0x1f, R4 ;  /* 0x0000001fff057819 */ /* 0x000fc40000011404 */
[----:B------:R-:W-:Y:S01]  /*ab40*/  SHF.R.S32.HI R6, RZ, 0x1f, R11 ;  /* 0x0000001fff067819 */ /* 0x000fe2000001140b */
[----:B------:R-:W-:Y:S02]  /*ab50*/  IMAD.IADD R13, R13, 0x1, R27 ;  /* 0x000000010d0d7824 */ /* 0x000fe400078e021b */
[----:B------:R-:W-:Y:S01]  /*ab60*/  IMAD.WIDE R14, R167, 0x40, R4 ;  /* 0x00000040a70e7825 */ /* 0x000fe200078e0204 */
[----:B------:R-:W-:Y:S02]  /*ab70*/  IADD3.X R9, R9, R7, R6, P1, P0 ;  /* 0x0000000709097210 */ /* 0x000fe40000fe0406 */
[----:B------:R-:W-:Y:S01]  /*ab80*/  IADD3 R7, R0, 0x40, RZ ;  /* 0x0000004000077810 */ /* 0x000fe20007ffe0ff */
[----:B------:R-:W-:Y:S05]  /*ab90*/  @P2 BRA `(.L_x_586) ;  /* 0x000000b000002947 */ /* 0x000fea0003800000 */
[----:B------:R-:W-:Y:S01]  /*aba0*/  IMAD R11, R15, c[0x0][0x1e8], RZ ;  /* 0x00007a000f0b7a24 */ /* 0x000fe200078e02ff */
[----:B------:R-:W-:Y:S01]  /*abb0*/  ISETP.GE.AND P1, PT, R0, c[0x0][0x220], PT ;  /* 0x0000880000007a0c */ /* 0x000fe20003f26270 */
[----:B------:R-:W-:Y:S01]  /*abc0*/  IMAD.MOV.U32 R12, RZ, RZ, R26 ;  /* 0x000000ffff0c7224 */ /* 0x000fe200078e001a */
[----:B------:R-:W-:Y:S01]  /*abd0*/  ISETP.GE.AND P0, PT, R7, c[0x0][0x220], PT ;  /* 0x0000880007007a0c */ /* 0x000fe20003f06270 */
[----:B------:R-:W-:-:S02]  /*abe0*/  IMAD R6, R14, c[0x0][0x1ec], R11 ;  /* 0x00007b000e067a24 */ /* 0x000fc400078e020b */
[----:B------:R-:W-:-:S05]  /*abf0*/  IMAD.WIDE.U32 R16, R14, c[0x0][0x1e8], R12 ;  /* 0x00007a000e107a25 */ /* 0x000fca00078e000c */
[----:B------:R-:W-:Y:S02]  /*ac00*/  IADD3 R6, R17, R6, RZ ;  /* 0x0000000611067210 */ /* 0x000fe40007ffe0ff */
[----:B------:R-:W-:-:S04]  /*ac10*/  LEA R10, P2, R16, c[0x0][0x1d0], 0x1 ;  /* 0x00007400100a7a11 */ /* 0x000fc800078408ff */
[----:B------:R-:W-:-:S05]  /*ac20*/  LEA.HI.X R11, R16, c[0x0][0x1d4], R6, 0x1, P2 ;  /* 0x00007500100b7a11 */ /* 0x000fca00010f0c06 */
[----:B------:R1:W-:Y:S04]  /*ac30*/  @!P1 STG.E.128 [R10.64], RZ ;  /* 0x000000ff0a009986 */ /* 0x0003e8000c101d06 */
[----:B------:R1:W-:Y:S02]  /*ac40*/  @!P0 STG.E.128 [R10.64+0x80], RZ ;  /* 0x000080ff0a008986 */ /* 0x0003e4000c101d06 */
.L_x_586:
[----:B------:R-:W-:Y:S05]  /*ac50*/  BSYNC B0 ;  /* 0x0000000000007941 */ /* 0x000fea0003800000 */
.L_x_585:
[----:B-1----:R-:W-:Y:S01]  /*ac60*/  IADD3 R10, R4, 0x10, RZ ;  /* 0x00000010040a7810 */ /* 0x002fe20007ffe0ff */
        /* <DEDUP_REMOVED lines=17> */
.L_x_588:
[----:B------:R-:W-:Y:S05]  /*ad80*/  BSYNC B0 ;  /* 0x0000000000007941 */ /* 0x000fea0003800000 */
.L_x_587:
[----:B------:R-:W-:Y:S01]  /*ad90*/  IADD3 R8, R4, 0x20, RZ ;  /* 0x0000002004087810 */ /* 0x000fe20007ffe0ff */
        /* <DEDUP_REMOVED lines=11> */
[----:B-1----:R-:W-:-:S03]  /*ae50*/  LEA R18, P2, R16, c[0x0][0x1d0], 0x1 ;  /* 0x0000740010127a11 */ /* 0x002fc600078408ff */
[----:B------:R-:W-:-:S04]  /*ae60*/  IMAD R6, R11, c[0x0][0x1ec], R6 ;  /* 0x00007b000b067a24 */ /* 0x000fc800078e0206 */
[----:B------:R-:W-:-:S05]  /*ae70*/  IMAD.IADD R6, R17, 0x1, R6 ;  /* 0x0000000111067824 */ /* 0x000fca00078e0206 */
[----:B------:R-:W-:-:S05]  /*ae80*/  LEA.HI.X R19, R16, c[0x0][0x1d4], R6, 0x1, P2 ;  /* 0x0000750010137a11 */ /* 0x000fca00010f0c06 */
[----:B------:R1:W-:Y:S04]  /*ae90*/  @!P1 STG.E.128 [R18.64], RZ ;  /* 0x000000ff12009986 */ /* 0x0003e8000c101d06 */
[----:B------:R1:W-:Y:S02]  /*aea0*/  @!P0 STG.E.128 [R18.64+0x80], RZ ;  /* 0x000080ff12008986 */ /* 0x0003e4000c101d06 */
.L_x_590:
[----:B------:R-:W-:Y:S05]  /*aeb0*/  BSYNC B0 ;  /* 0x0000000000007941 */ /* 0x000fea0003800000 */
.L_x_589:
[----:B------:R-:W-:Y:S01]  /*aec0*/  IADD3 R6, R4, 0x30, RZ ;  /* 0x0000003004067810 */ /* 0x000fe20007ffe0ff */
[----:B------:R-:W-:Y:S03]  /*aed0*/  BSSY B0, `(.L_x_591) ;  /* 0x0000011000007945 */ /* 0x000fe60003800000 */
[----:B------:R-:W-:-:S13]  /*aee0*/  ISETP.GE.AND P0, PT, R6, R157, PT ;  /* 0x0000009d0600720c */ /* 0x000fda0003f06270 */
[----:B------:R-:W-:Y:S05]  /*aef0*/  @P0 BRA `(.L_x_592) ;  /* 0x000000e000000947 */ /* 0x000fea0003800000 */
[----:B------:R-:W-:Y:S01]  /*af00*/  IADD3 R12, P0, R14, 0x30, RZ ;  /* 0x000000300e0c7810 */ /* 0x000fe20007f1e0ff */
[----:B------:R-:W-:Y:S01]  /*af10*/  IMAD.MOV.U32 R14, RZ, RZ, R26 ;  /* 0x000000ffff0e7224 */ /* 0x000fe200078e001a */
[----:B------:R-:W-:-:S03]  /*af20*/  ISETP.GE.AND P1, PT, R0, c[0x0][0x220], PT ;  /* 0x0000880000007a0c */ /* 0x000fc60003f26270 */
[----:B------:R-:W-:Y:S01]  /*af30*/  IMAD.X R11, RZ, RZ, R15, P0 ;  /* 0x000000ffff0b7224 */ /* 0x000fe200000e060f */
[----:B------:R-:W-:Y:S02]  /*af40*/  MOV R15, R13 ;  /* 0x0000000d000f7202 */ /* 0x000fe40000000f00 */
[----:B------:R-:W-:Y:S01]  /*af50*/  ISETP.GE.AND P0, PT, R7, c[0x0][0x220], PT ;  /* 0x0000880007007a0c */ /* 0x000fe20003f06270 */
[----:B------:R-:W-:Y:S02]  /*af60*/  IMAD R11, R11, c[0x0][0x1e8], RZ ;  /* 0x00007a000b0b7a24 */ /* 0x000fe400078e02ff */
[----:B------:R-:W-:-:S04]  /*af70*/  IMAD.WIDE.U32 R14, R12, c[0x0][0x1e8], R14 ;  /* 0x00007a000c0e7a25 */ /* 0x000fc800078e000e */
[----:B------:R-:W-:Y:S01]  /*af80*/  IMAD R11, R12, c[0x0][0x1ec], R11 ;  /* 0x00007b000c0b7a24 */ /* 0x000fe200078e020b */
[----:B------:R-:W-:-:S03]  /*af90*/  LEA R12, P2, R14, c[0x0][0x1d0], 0x1 ;  /* 0x000074000e0c7a11 */ /* 0x000fc600078408ff */
[----:B------:R-:W-:-:S05]  /*afa0*/  IMAD.IADD R11, R15, 0x1, R11 ;  /* 0x000000010f0b7824 */ /* 0x000fca00078e020b */
[----:B------:R-:W-:-:S05]  /*afb0*/  LEA.HI.X R13, R14, c[0x0][0x1d4], R11, 0x1, P2 ;  /* 0x000075000e0d7a11 */ /* 0x000fca00010f0c0b */
[----:B------:R2:W-:Y:S04]  /*afc0*/  @!P1 STG.E.128 [R12.64], RZ ;  /* 0x000000ff0c009986 */ /* 0x0005e8000c101d06 */
[----:B------:R2:W-:Y:S02]  /*afd0*/  @!P0 STG.E.128 [R12.64+0x80], RZ ;  /* 0x000080ff0c008986 */ /* 0x0005e4000c101d06 */
.L_x_592:
[----:B------:R-:W-:Y:S05]  /*afe0*/  BSYNC B0 ;  /* 0x0000000000007941 */ /* 0x000fea0003800000 */
.L_x_591:
[----:B------:R-:W-:-:S04]  /*aff0*/  ISETP.NE.AND P6, PT, R92, RZ, PT ;  /* 0x000000ff5c00720c */ /* 0x000fc80003fc5270 */
[-C--:B------:R-:W-:Y:S02]  /*b000*/  ISETP.GE.OR P5, PT, R4, R157.reuse, P6 ;  /* 0x0000009d0400720c */ /* 0x080fe400037a6670 */
[-C--:B------:R-:W-:Y:S02]  /*b010*/  ISETP.GE.OR P4, PT, R10, R157.reuse, P6 ;  /* 0x0000009d0a00720c */ /* 0x080fe40003786670 */
[-C--:B------:R-:W-:Y:S02]  /*b020*/  ISETP.GE.OR P3, PT, R8, R157.reuse, P6 ;  /* 0x0000009d0800720c */ /* 0x080fe40003766670 */
[----:B------:R-:W-:-:S07]  /*b030*/  ISETP.GE.OR P6, PT, R6, R157, P6 ;  /* 0x0000009d0600720c */ /* 0x000fce00037c6670 */
[-C--:B------:R-:W-:Y:S02]  /*b040*/  @!P5 IMAD R11, R4, R3.reuse, RZ ;  /* 0x00000003040bd224 */ /* 0x080fe400078e02ff */
[-C--:B------:R-:W-:Y:S02]  /*b050*/  @!P4 IMAD R0, R10, R3.reuse, RZ ;  /* 0x000000030a00c224 */ /* 0x080fe400078e02ff */
[----:B------:R-:W-:Y:S01]  /*b060*/  @!P3 IMAD R4, R8, R3, RZ ;  /* 0x000000030804b224 */ /* 0x000fe200078e02ff */
[CC--:B------:R-:W-:Y:S02]  /*b070*/  @!P5 IADD3 R10, P0, R11.reuse, R2.reuse, RZ ;  /* 0x000000020b0ad210 */ /* 0x0c0fe40007f1e0ff */
[----:B------:R-:W-:Y:S02]  /*b080*/  @!P4 IADD3 R5, P1, R0, R2, RZ ;  /* 0x000000020005c210 */ /* 0x000fe40007f3e0ff */
[----:B------:R-:W-:Y:S02]  /*b090*/  @!P5 LEA.HI.X.SX32 R11, R11, R9, 0x1, P0 ;  /* 0x000000090b0bd211 */ /* 0x000fe400000f0eff */
[----:B------:R-:W-:-:S02]  /*b0a0*/  @!P5 LEA R14, P2, R10, c[0x0][0x200], 0x2 ;  /* 0x000080000a0eda11 */ /* 0x000fc400078410ff */
[----:B------:R-:W-:Y:S02]  /*b0b0*/  @!P3 IADD3 R7, P0, R4, R2, RZ ;  /* 0x000000020407b210 */ /* 0x000fe40007f1e0ff */
[-C--:B------:R-:W-:Y:S02]  /*b0c0*/  @!P4 LEA.HI.X.SX32 R0, R0, R9.reuse, 0x1, P1 ;  /* 0x000000090000c211 */ /* 0x080fe400008f0eff */
[----:B------:R-:W-:Y:S02]  /*b0d0*/  @!P5 LEA.HI.X R15, R10, c[0x0][0x204], R11, 0x2, P2 ;  /* 0x000081000a0fda11 */ /* 0x000fe400010f140b */
[----:B--2---:R-:W-:Y:S02]  /*b0e0*/  @!P4 LEA R12, P1, R5, c[0x0][0x200], 0x2 ;  /* 0x00008000050cca11 */ /* 0x004fe400078210ff */
[----:B------:R-:W-:Y:S02]  /*b0f0*/  @!P3 LEA.HI.X.SX32 R4, R4, R9, 0x1, P0 ;  /* 0x000000090404b211 */ /* 0x000fe400000f0eff */
[----:B------:R-:W-:-:S02]  /*b100*/  @!P3 LEA R10, P0, R7, c[0x0][0x200], 0x2 ;  /* 0x00008000070aba11 */ /* 0x000fc400078010ff */
[----:B------:R-:W-:Y:S01]  /*b110*/  @!P4 LEA.HI.X R13, R5, c[0x0][0x204], R0, 0x2, P1 ;  /* 0x00008100050dca11 */ /* 0x000fe200008f1400 */
[----:B------:R-:W-:Y:S01]  /*b120*/  @!P5 IMAD.MOV.U32 R0, RZ, RZ, 0x7f800000 ;  /* 0x7f800000ff00d424 */ /* 0x000fe200078e00ff */
[----:B------:R-:W-:Y:S01]  /*b130*/  @!P3 LEA.HI.X R11, R7, c[0x0][0x204], R4, 0x2, P0 ;  /* 0x00008100070bba11 */ /* 0x000fe200000f1404 */
[----:B------:R-:W-:Y:S02]  /*b140*/  @!P4 IMAD.MOV.U32 R7, RZ, RZ, 0x7f800000 ;  /* 0x7f800000ff07c424 */ /* 0x000fe400078e00ff */
[----:B------:R-:W-:Y:S01]  /*b150*/  @!P3 IMAD.MOV.U32 R5, RZ, RZ, 0x7f800000 ;  /* 0x7f800000ff05b424 */ /* 0x000fe200078e00ff */
[----:B------:R2:W-:Y:S04]  /*b160*/  @!P5 STG.E [R14.64], R0 ;  /* 0x000000000e00d986 */ /* 0x0005e8000c101906 */
[----:B------:R2:W-:Y:S04]  /*b170*/  @!P4 STG.E [R12.64], R7 ;  /* 0x000000070c00c986 */ /* 0x0005e8000c101906 */
[----:B------:R2:W-:Y:S01]  /*b180*/  @!P3 STG.E [R10.64], R5 ;  /* 0x000000050a00b986 */ /* 0x0005e2000c101906 */
[----:B------:R-:W-:Y:S05]  /*b190*/  @P6 EXIT ;  /* 0x000000000000694d */ /* 0x000fea0003800000 */
[----:B------:R-:W-:-:S05]  /*b1a0*/  IMAD R3, R6, R3, RZ ;  /* 0x0000000306037224 */ /* 0x000fca00078e02ff */
[----:B------:R-:W-:-:S04]  /*b1b0*/  IADD3 R2, P0, R3, R2, RZ ;  /* 0x0000000203027210 */ /* 0x000fc80007f1e0ff */
[----:B------:R-:W-:Y:S02]  /*b1c0*/  LEA.HI.X.SX32 R3, R3, R9, 0x1, P0 ;  /* 0x0000000903037211 */ /* 0x000fe400000f0eff */
[----:B------:R-:W-:-:S04]  /*b1d0*/  LEA R4, P0, R2, c[0x0][0x200], 0x2 ;  /* 0x0000800002047a11 */ /* 0x000fc800078010ff */
[----:B--2---:R-:W-:Y:S01]  /*b1e0*/  LEA.HI.X R5, R2, c[0x0][0x204], R3, 0x2, P0 ;  /* 0x0000810002057a11 */ /* 0x004fe200000f1403 */
[----:B------:R-:W-:-:S05]  /*b1f0*/  IMAD.MOV.U32 R3, RZ, RZ, 0x7f800000 ;  /* 0x7f800000ff037424 */ /* 0x000fca00078e00ff */
[----:B------:R-:W-:Y:S01]  /*b200*/  STG.E [R4.64], R3 ;  /* 0x0000000304007986 */ /* 0x000fe2000c101906 */
[----:B------:R-:W-:Y:S05]  /*b210*/  EXIT ;  /* 0x000000000000794d */ /* 0x000fea0003800000 */
.L_x_593:
        /* <DEDUP_REMOVED lines=14> */
.L_x_1404:


//--------------------- .text._ZN5flash16flash_fwd_kernelI23Flash_fwd_kernel_traitsILi128ELi64ELi64ELi4ELb0ELb0EN7cutlass6half_tE19Flash_kernel_traitsILi128ELi64ELi64ELi4ES3_EELb0ELb1ELb0ELb0ELb0ELb0ELb1ELb0EEEvNS_16Flash_fwd_paramsE --------------------------
	.section	.text._ZN5flash16flash_fwd_kernelI23Flash_fwd_kernel_traitsILi128ELi64ELi64ELi4ELb0ELb0EN7cutlass6half_tE19Flash_kernel_traitsILi128ELi64ELi64ELi4ES3_EELb0ELb1ELb0ELb0ELb0ELb0ELb1ELb0EEEvNS_16Flash_fwd_paramsE,"ax",@progbits
	.sectioninfo	@"SHI_REGISTERS=205"
	.align	128
        .global         _ZN5flash16flash_fwd_kernelI23Flash_fwd_kernel_traitsILi128ELi64ELi64ELi4ELb0ELb0EN7cutlass6half_tE19Flash_kernel_traitsILi128ELi64ELi64ELi4ES3_EELb0ELb1ELb0ELb0ELb0ELb0ELb1ELb0EEEvNS_16Flash_fwd_paramsE
        .type           _ZN5flash16flash_fwd_kernelI23Flash_fwd_kernel_traitsILi128ELi64ELi64ELi4ELb0ELb0EN7cutlass6half_tE19Flash_kernel_traitsILi128ELi64ELi64ELi4ES3_EELb0ELb1ELb0ELb0ELb0ELb0ELb1ELb0EEEvNS_16Flash_fwd_paramsE,@function
        .size           _ZN5flash16flash_fwd_kernelI23Flash_fwd_kernel_traitsILi128ELi64ELi64ELi4ELb0ELb0EN7cutlass6half_tE19Flash_kernel_traitsILi128ELi64ELi64ELi4ES3_EELb0ELb1ELb0ELb0ELb0ELb0ELb1ELb0EEEvNS_16Flash_fwd_paramsE,(.L_x_1405 - _ZN5flash16flash_fwd_kernelI23Flash_fwd_kernel_traitsILi128ELi64ELi64ELi4ELb0ELb0EN7cutlass6half_tE19Flash_kernel_traitsILi128ELi64ELi64ELi4ES3_EELb0ELb1ELb0ELb0ELb0ELb0ELb1ELb0EEEvNS_16Flash_fwd_paramsE)
        .other          _ZN5flash16flash_fwd_kernelI23Flash_fwd_kernel_traitsILi128ELi64ELi64ELi4ELb0ELb0EN7cutlass6half_tE19Flash_kernel_traitsILi128ELi64ELi64ELi4ES3_EELb0ELb1ELb0ELb0ELb0ELb0ELb1ELb0EEEvNS_16Flash_fwd_paramsE,@"STO_CUDA_ENTRY STV_DEFAULT"
_ZN5flash16flash_fwd_kernelI23Flash_fwd_kernel_traitsILi128ELi64ELi64ELi4ELb0ELb0EN7cutlass6half_tE19Flash_kernel_traitsILi128ELi64ELi64ELi4ES3_EELb0ELb1ELb0ELb0ELb0ELb0ELb1ELb0EEEvNS_16Flash_fwd_paramsE:
.text._ZN5flash16flash_fwd_kernelI23Flash_fwd_kernel_traitsILi128ELi64ELi64ELi4ELb0ELb0EN7cutlass6half_tE19Flash_kernel_traitsILi128ELi64ELi64ELi4ES3_EELb0ELb1ELb0ELb0ELb0ELb0ELb1ELb0EEEvNS_16Flash_fwd_paramsE:
        /* <DEDUP_REMOVED lines=33> */
.L_x_594:
[----:B-1-34-:R-:W-:Y:S02]  /*0210*/  MOV R2, c[0x0][0x218] ;  /* 0x0000860000027a02 */ /* 0x01afe40000000f00 */
.L_x_595:
        /* <DEDUP_REMOVED lines=49> */
.L_x_597:
        /* <DEDUP_REMOVED lines=40> */
.L_x_598:
        /* <DEDUP_REMOVED lines=86> */
.L_x_600:
[----:B------:R-:W-:Y:S05]  /*0d10*/  BSYNC B0 ;  /* 0x0000000000007941 */ /* 0x000fea0003800000 */
.L_x_599:
        /* <DEDUP_REMOVED lines=29> */
.L_x_602:
[----:B------:R-:W-:Y:S05]  /*0ef0*/  BSYNC B0 ;  /* 0x0000000000007941 */ /* 0x000fea0003800000 */
.L_x_601:
        /* <DEDUP_REMOVED lines=29> */
.L_x_604:
[----:B------:R-:W-:Y:S05]  /*10d0*/  BSYNC B0 ;  /* 0x0000000000007941 */ /* 0x000fea0003800000 */
.L_x_603:
        /* <DEDUP_REMOVED lines=32> */
.L_x_606:
[----:B------:R-:W-:Y:S05]  /*12e0*/  BSYNC B0 ;  /* 0x0000000000007941 */ /* 0x000fea0003800000 */
.L_x_605:
        /* <DEDUP_REMOVED lines=28> */
.L_x_608:
[----:B------:R-:W-:Y:S05]  /*14b0*/  BSYNC B0 ;  /* 0x0000000000007941 */ /* 0x000fea0003800000 */
.L_x_607:
        /* <DEDUP_REMOVED lines=24> */
.L_x_610:
[----:B------:R-:W-:Y:S05]  /*1640*/  BSYNC B0 ;  /* 0x0000000000007941 */ /* 0x000fea0003800000 */
.L_x_609:
        /* <DEDUP_REMOVED lines=23> */
.L_x_612:
[----:B------:R-:W-:Y:S05]  /*17c0*/  BSYNC B0 ;  /* 0x0000000000007941 */ /* 0x000fea0003800000 */
.L_x_611:
        /* <DEDUP_REMOVED lines=28> */
.L_x_614:
[----:B------:R-:W-:Y:S05]  /*1990*/  BSYNC B0 ;  /* 0x0000000000007941 */ /* 0x000fea0003800000 */
.L_x_613:
        /* <DEDUP_REMOVED lines=66> */
.L_x_616:
[----:B------:R-:W-:Y:S05]  /*1dc0*/  BSYNC B0 ;  /* 0x0000000000007941 */ /* 0x000fea0003800000 */
.L_x_615:
        /* <DEDUP_REMOVED lines=26> */
.L_x_618:
[----:B------:R-:W-:Y:S05]  /*1f70*/  BSYNC B0 ;  /* 0x0000000000007941 */ /* 0x000fea0003800000 */
.L_x_617:
        /* <DEDUP_REMOVED lines=25> */
.L_x_620:
[----:B------:R-:W-:Y:S05]  /*2110*/  BSYNC B0 ;  /* 0x0000000000007941 */ /* 0x000fea0003800000 */
.L_x_619:
        /* <DEDUP_REMOVED lines=30> */
.L_x_622:
[----:B------:R-:W-:Y:S05]  /*2300*/  BSYNC B0 ;  /* 0x0000000000007941 */ /* 0x000fea0003800000 */
.L_x_621:
        /* <DEDUP_REMOVED lines=15> */
[----:B-1----:R-:W1:Y:S04]  /*2400*/  LDSM.16.M88.4 R8, [R146+0x5800] ;  /* 0x005800009208783b */ /* 0x002e680000000200 */
[----:B---3--:R-:W-:Y:S04]  /*2410*/  LDSM.16.M88.4 R20, [R145] ;  /* 0x000000009114783b */ /* 0x008fe80000000200 */
[----:B------:R-:W3:Y:S04]  /*2420*/  LDSM.16.M88.4 R16, [R102+0x4000] ;  /* 0x004000006610783b */ /* 0x000ee80000000200 */
[----:B------:R-:W-:Y:S04]  /*2430*/  LDSM.16.M88.4 R44, [R139+0x4000] ;  /* 0x004000008b2c783b */ /* 0x000fe80000000200 */
[----:B------:R-:W4:Y:S04]  /*2440*/  LDSM.16.M88.4 R36, [R102+0x4800] ;  /* 0x004800006624783b */ /* 0x000f280000000200 */
[----:B------:R-:W1:Y:S04]  /*2450*/  LDSM.16.M88.4 R12, [R102+0x5000] ;  /* 0x00500000660c783b */ /* 0x000e680000000200 */
[----:B------:R-:W-:Y:S01]  /*2460*/  LDSM.16.M88.4 R80, [R142] ;  /* 0x000000008e50783b */ /* 0x000fe20000000200 */
[C---:B-----5:R-:W-:Y:S03]  /*2470*/  HMMA.16816.F32 R32, R84.reuse, R24, RZ ;  /* 0x000000185420723c */ /* 0x060fe600000018ff */
[----:B------:R-:W-:Y:S04]  /*2480*/  LDSM.16.M88.4 R48, [R102+0x5800] ;  /* 0x005800006630783b */ /* 0x000fe80000000200 */
[----:B------:R-:W-:Y:S01]  /*2490*/  LDSM.16.M88.4 R60, [R147+0x2000] ;  /* 0x00200000933c783b */ /* 0x000fe20000000200 */
[C---:B------:R-:W-:Y:S03]  /*24a0*/  HMMA.16816.F32 R40, R84.reuse, R52, RZ ;  /* 0x000000345428723c */ /* 0x040fe600000018ff */
[----:B------:R-:W-:Y:S04]  /*24b0*/  LDSM.16.M88.4 R96, [R141+0x800] ;  /* 0x000800008d60783b */ /* 0x000fe80000000200 */
[----:B------:R-:W-:Y:S01]  /*24c0*/  LDSM.16.M88.4 R56, [R102+0x6000] ;  /* 0x006000006638783b */ /* 0x000fe20000000200 */
[C---:B--2---:R-:W-:Y:S03]  /*24d0*/  HMMA.16816.F32 R72, R84.reuse, R68, RZ ;  /* 0x000000445448723c */ /* 0x044fe600000018ff */
[----:B------:R-:W-:Y:S04]  /*24e0*/  LDSM.16.M88.4 R76, [R141+0x1000] ;  /* 0x001000008d4c783b */ /* 0x000fe80000000200 */
[----:B------:R-:W-:Y:S01]  /*24f0*/  LDSM.16.M88.4 R88, [R146+0x6800] ;  /* 0x006800009258783b */ /* 0x000fe20000000200 */
[C---:B------:R-:W-:Y:S03]  /*2500*/  HMMA.16816.F32 R24, R84.reuse, R26, RZ ;  /* 0x0000001a5418723c */ /* 0x040fe600000018ff */
[----:B------:R-:W-:Y:S04]  /*2510*/  LDSM.16.M88.4 R92, [R139+0x5800] ;  /* 0x005800008b5c783b */ /* 0x000fe80000000200 */
[----:B------:R-:W0:Y:S01]  /*2520*/  LDGDEPBAR ;  /* 0x00000000000079af */ /* 0x000e220000000000 */
[C---:B------:R-:W-:Y:S08]  /*2530*/  HMMA.16816.F32 R52, R84.reuse, R54, RZ ;  /* 0x000000365434723c */ /* 0x040ff000000018ff */
[C---:B------:R-:W-:Y:S08]  /*2540*/  HMMA.16816.F32 R68, R84.reuse, R70, RZ ;  /* 0x000000465444723c */ /* 0x040ff000000018ff */
[C---:B-1----:R-:W-:Y:S08]  /*2550*/  HMMA.16816.F32 R64, R84.reuse, R8, RZ ;  /* 0x000000085440723c */ /* 0x042ff000000018ff */
[----:B------:R-:W-:Y:S01]  /*2560*/  HMMA.16816.F32 R84, R84, R10, RZ ;  /* 0x0000000a5454723c */ /* 0x000fe200000018ff */
[----:B------:R-:W1:Y:S07]  /*2570*/  LDSM.16.M88.4 R8, [R143] ;  /* 0x000000008f08783b */ /* 0x000e6e0000000200 */
[C---:B---3--:R-:W-:Y:S08]  /*2580*/  HMMA.16816.F32 R32, R20.reuse, R16, R32 ;  /* 0x000000101420723c */ /* 0x048ff00000001820 */
[C---:B------:R-:W-:Y:S01]  /*2590*/  HMMA.16816.F32 R24, R20.reuse, R18, R24 ;  /* 0x000000121418723c */ /* 0x040fe20000001818 */
[----:B------:R-:W2:Y:S07]  /*25a0*/  LDSM.16.M88.4 R16, [R141] ;  /* 0x000000008d10783b */ /* 0x000eae0000000200 */
[C---:B----4-:R-:W-:Y:S08]  /*25b0*/  HMMA.16816.F32 R40, R20.reuse, R36, R40 ;  /* 0x000000241428723c */ /* 0x050ff00000001828 */
[C---:B------:R-:W-:Y:S01]  /*25c0*/  HMMA.16816.F32 R52, R20.reuse, R38, R52 ;  /* 0x000000261434723c */ /* 0x040fe20000001834 */
[----:B------:R-:W3:Y:S07]  /*25d0*/  LDSM.16.M88.4 R36, [R139+0x4800] ;  /* 0x004800008b24783b */ /* 0x000eee0000000200 */
[----:B------:R-:W-:Y:S08]  /*25e0*/  HMMA.16816.F32 R72, R20, R12, R72 ;  /* 0x0000000c1448723c */ /* 0x000ff00000001848 */
[C---:B-1----:R-:W-:Y:S08]  /*25f0*/  HMMA.16816.F32 R32, R8.reuse, R44, R32 ;  /* 0x0000002c0820723c */ /* 0x042ff00000001820 */
[----:B------:R-:W-:Y:S01]  /*2600*/  HMMA.16816.F32 R24, R8, R46, R24 ;  /* 0x0000002e0818723c */ /* 0x000fe20000001818 */
[----:B------:R-:W-:Y:S07]  /*2610*/  LDSM.16.M88.4 R44, [R102+0x6800] ;  /* 0x00680000662c783b */ /* 0x000fee0000000200 */
[----:B------:R-:W-:Y:S01]  /*2620*/  HMMA.16816.F32 R68, R20, R14, R68 ;  /* 0x0000000e1444723c */ /* 0x000fe20000001844 */
[----:B------:R-:W1:Y:S07]  /*2630*/  LDSM.16.M88.4 R12, [R146+0x6000] ;  /* 0x00600000920c783b */ /* 0x000e6e0000000200 */
[----:B--2---:R-:W-:Y:S08]  /*2640*/  HMMA.16816.F32 R32, R80, R16, R32 ;  /* 0x000000105020723c */ /* 0x004ff00000001820 */
[C---:B------:R-:W-:Y:S08]  /*2650*/  HMMA.16816.F32 R64, R20.reuse, R48, R64 ;  /* 0x000000301440723c */ /* 0x040ff00000001840 */
[----:B------:R-:W-:Y:S01]  /*2660*/  HMMA.16816.F32 R84, R20, R50, R84 ;  /* 0x000000321454723c */ /* 0x000fe20000001854 */
[----:B------:R-:W2:Y:S04]  /*2670*/  LDSM.16.M88.4 R20, [R139+0x5000] ;  /* 0x005000008b14783b */ /* 0x000ea80000000200 */
[----:B------:R-:W4:Y:S03]  /*2680*/  LDSM.16.M88.4 R48, [R145+0x2000] ;  /* 0x002000009130783b */ /* 0x000f260000000200 */
[----:B------:R-:W-:Y:S01]  /*2690*/  HMMA.16816.F32 R24, R80, R18, R24 ;  /* 0x000000125018723c */ /* 0x000fe20000001818 */
[----:B------:R-:W-:Y:S07]  /*26a0*/  LDSM.16.M88.4 R16, [R143+0x2000] ;  /* 0x002000008f10783b */ /* 0x000fee0000000200 */
[C---:B---3--:R-:W-:Y:S08]  /*26b0*/  HMMA.16816.F32 R40, R8.reuse, R36, R40 ;  /* 0x000000240828723c */ /* 0x048ff00000001828 */
[----:B------:R-:W-:Y:S01]  /*26c0*/  HMMA.16816.F32 R52, R8, R38, R52 ;  /* 0x000000260834723c */ /* 0x000fe20000001834 */
[----:B------:R-:W3:Y:S07]  /*26d0*/  LDSM.16.M88.4 R36, [R139+0x6000] ;  /* 0x006000008b24783b */ /* 0x000eee0000000200 */
[C---:B-1----:R-:W-:Y:S08]  /*26e0*/  HMMA.16816.F32 R32, R60.reuse, R12, R32 ;  /* 0x0000000c3c20723c */ /* 0x042ff00000001820 */
[----:B------:R-:W-:Y:S01]  /*26f0*/  HMMA.16816.F32 R24, R60, R14, R24 ;  /* 0x0000000e3c18723c */ /* 0x000fe20000001818 */
[----:B------:R-:W-:Y:S07]  /*2700*/  LDSM.16.M88.4 R12, [R142+0x2000] ;  /* 0x002000008e0c783b */ /* 0x000fee0000000200 */
[----:B--2---:R-:W-:Y:S08]  /*2710*/  HMMA.16816.F32 R72, R8, R20, R72 ;  /* 0x000000140848723c */ /* 0x004ff00000001848 */
[----:B------:R-:W-:Y:S08]  /*2720*/  HMMA.16816.F32 R40, R80, R96, R40 ;  /* 0x000000605028723c */ /* 0x000ff00000001828 */
[----:B----4-:R-:W-:Y:S08]  /*2730*/  HMMA.16816.F32 R32, R48, R56, R32 ;  /* 0x000000383020723c */ /* 0x010ff00000001820 */
[----:B------:R-:W-:Y:S08]  /*2740*/  HMMA.16816.F32 R52, R80, R98, R52 ;  /* 0x000000625034723c */ /* 0x000ff00000001834 */
[----:B------:R-:W-:Y:S01]  /*2750*/  HMMA.16816.F32 R24, R48, R58, R24 ;  /* 0x0000003a3018723c */ /* 0x000fe20000001818 */
[----:B------:R-:W1:Y:S07]  /*2760*/  LDSM.16.M88.4 R56, [R146+0x7000] ;  /* 0x007000009238783b */ /* 0x000e6e0000000200 */
[----:B------:R-:W-:Y:S01]  /*2770*/  HMMA.16816.F32 R68, R8, R22, R68 ;  /* 0x000000160844723c */ /* 0x000fe20000001844 */
[----:B------:R-:W2:Y:S07]  /*2780*/  LDSM.16.M88.4 R20, [R141+0x2000] ;  /* 0x002000008d14783b */ /* 0x000eae0000000200 */
[----:B------:R-:W-:Y:S08]  /*2790*/  HMMA.16816.F32 R72, R80, R76, R72 ;  /* 0x0000004c5048723c */ /* 0x000ff00000001848 */
[----:B------:R-:W-:Y:S08]  /*27a0*/  HMMA.16816.F32 R40, R60, R88, R40 ;  /* 0x000000583c28723c */ /* 0x000ff00000001828 */
[----:B---3--:R-:W-:Y:S08]  /*27b0*/  HMMA.16816.F32 R32, R16, R36, R32 ;  /* 0x000000241020723c */ /* 0x008ff00000001820 */
[----:B------:R-:W-:Y:S01]  /*27c0*/  HMMA.16816.F32 R52, R60, R90, R52 ;  /* 0x0000005a3c34723c */ /* 0x000fe20000001834 */
[----:B------:R-:W3:Y:S07]  /*27d0*/  LDSM.16.M88.4 R88, [R141+0x1800] ;  /* 0x001800008d58783b */ /* 0x000eee0000000200 */
[----:B------:R-:W-:Y:S01]  /*27e0*/  HMMA.16816.F32 R24, R16, R38, R24 ;  /* 0x000000261018723c */ /* 0x000fe20000001818 */
[----:B------:R-:W4:Y:S07]  /*27f0*/  LDSM.16.M88.4 R36, [R102+0x7000] ;  /* 0x007000006624783b */ /* 0x000f2e0000000200 */
[----:B------:R-:W-:Y:S08]  /*2800*/  HMMA.16816.F32 R64, R8, R92, R64 ;  /* 0x0000005c0840723c */ /* 0x000ff00000001840 */
[----:B------:R-:W-:Y:S01]  /*2810*/  HMMA.16816.F32 R76, R80, R78, R68 ;  /* 0x0000004e504c723c */ /* 0x000fe20000001844 */
[----:B------:R-:W-:Y:S07]  /*2820*/  LDSM.16.M88.4 R68, [R141+0x2800] ;  /* 0x002800008d44783b */ /* 0x000fee0000000200 */
[----:B-1----:R-:W-:Y:S08]  /*2830*/  HMMA.16816.F32 R72, R60, R56, R72 ;  /* 0x000000383c48723c */ /* 0x002ff00000001848 */
[----:B------:R-:W-:Y:S08]  /*2840*/  HMMA.16816.F32 R40, R48, R44, R40 ;  /* 0x0000002c3028723c */ /* 0x000ff00000001828 */
[----:B--2---:R-:W-:Y:S08]  /*2850*/  HMMA.16816.F32 R32, R12, R20, R32 ;  /* 0x000000140c20723c */ /* 0x004ff00000001820 */
[----:B------:R-:W-:Y:S01]  /*2860*/  HMMA.16816.F32 R52, R48, R46, R52 ;  /* 0x0000002e3034723c */ /* 0x000fe20000001834 */
[----:B------:R-:W1:Y:S07]  /*2870*/  LDSM.16.M88.4 R44, [R146+0x7800] ;  /* 0x00780000922c783b */ /* 0x000e6e0000000200 */
[----:B------:R-:W-:Y:S01]  /*2880*/  HMMA.16816.F32 R84, R8, R94, R84 ;  /* 0x0000005e0854723c */ /* 0x000fe20000001854 */
[----:B------:R-:W2:Y:S07]  /*2890*/  LDSM.16.M88.4 R8, [R139+0x6800] ;  /* 0x006800008b08783b */ /* 0x000eae0000000200 */
[----:B---3--:R-:W-:Y:S01]  /*28a0*/  HMMA.16816.F32 R64, R80, R88, R64 ;  /* 0x000000585040723c */ /* 0x008fe20000001840 */
[----:B------:R-:W-:-:S02]  /*28b0*/  FMUL.FTZ R3, R32, c[0x0][0x2ec] ;  /* 0x0000bb0020037a20 */ /* 0x000fc40000410000 */
[----:B------:R-:W-:Y:S02]  /*28c0*/  FMUL.FTZ R6, R33, c[0x0][0x2ec] ;  /* 0x0000bb0021067a20 */ /* 0x000fe40000410000 */
[----:B------:R-:W-:Y:S02]  /*28d0*/  FMUL.FTZ R5, R34, c[0x0][0x2ec] ;  /* 0x0000bb0022057a20 */ /* 0x000fe40000410000 */
[----:B------:R-:W-:Y:S01]  /*28e0*/  MUFU.TANH R3, R3 ;  /* 0x0000000300037308 */ /* 0x000fe20000002400 */
[----:B------:R-:W-:Y:S01]  /*28f0*/  HMMA.16816.F32 R24, R12, R22, R24 ;  /* 0x000000160c18723c */ /* 0x000fe20000001818 */
[----:B------:R-:W-:Y:S06]  /*2900*/  LDSM.16.M88.4 R20, [R139+0x7000] ;  /* 0x007000008b14783b */ /* 0x000fec0000000200 */
[----:B------:R-:W3:Y:S01]  /*2910*/  MUFU.TANH R6, R6 ;  /* 0x0000000600067308 */ /* 0x000ee20000002400 */
[----:B------:R-:W-:Y:S07]  /*2920*/  HMMA.16816.F32 R76, R60, R58, R76 ;  /* 0x0000003a3c4c723c */ /* 0x000fee000000184c */
[----:B------:R-:W-:Y:S01]  /*2930*/  MUFU.TANH R5, R5 ;  /* 0x0000000500057308 */ /* 0x000fe20000002400 */
[----:B----4-:R-:W-:Y:S07]  /*2940*/  HMMA.16816.F32 R72, R48, R36, R72 ;  /* 0x000000243048723c */ /* 0x010fee0000001848 */
[----:B------:R-:W-:Y:S01]  /*2950*/  FMUL.FTZ R36, R35, c[0x0][0x2ec] ;  /* 0x0000bb0023247a20 */ /* 0x000fe20000410000 */
[----:B------:R-:W-:Y:S01]  /*2960*/  HMMA.16816.F32 R84, R80, R90, R84 ;  /* 0x0000005a5054723c */ /* 0x000fe20000001854 */
[----:B------:R-:W4:Y:S01]  /*2970*/  LDSM.16.M88.4 R32, [R102+0x7800] ;  /* 0x007800006620783b */ /* 0x000f220000000200 */
[----:B------:R-:W-:-:S02]  /*2980*/  FMUL.FTZ R24, R24, c[0x0][0x2ec] ;  /* 0x0000bb0018187a20 */ /* 0x000fc40000410000 */
[----:B------:R-:W-:Y:S01]  /*2990*/  FMUL.FTZ R25, R25, c[0x0][0x2ec] ;  /* 0x0000bb0019197a20 */ /* 0x000fe20000410000 */
[----:B------:R-:W5:Y:S01]  /*29a0*/  MUFU.TANH R36, R36 ;  /* 0x0000002400247308 */ /* 0x000f620000002400 */
[----:B------:R-:W-:Y:S02]  /*29b0*/  FMUL.FTZ R26, R26, c[0x0][0x2ec] ;  /* 0x0000bb001a1a7a20 */ /* 0x000fe40000410000 */
[----:B-1----:R-:W-:Y:S05]  /*29c0*/  HMMA.16816.F32 R64, R60, R44, R64 ;  /* 0x0000002c3c40723c */ /* 0x002fea0000001840 */
[----:B------:R-:W1:Y:S03]  /*29d0*/  MUFU.TANH R37, R24 ;  /* 0x0000001800257308 */ /* 0x000e660000002400 */
[----:B------:R-:W-:Y:S05]  /*29e0*/  HMMA.16816.F32 R76, R48, R38, R76 ;  /* 0x00000026304c723c */ /* 0x000fea000000184c */
[----:B------:R-:W-:Y:S02]  /*29f0*/  MUFU.TANH R56, R25 ;  /* 0x0000001900387308 */ /* 0x000fe40000002400 */
[----:B------:R-:W-:Y:S01]  /*2a00*/  FMUL.FTZ R39, R27, c[0x0][0x2ec] ;  /* 0x0000bb001b277a20 */ /* 0x000fe20000410000 */
[----:B------:R-:W-:Y:S05]  /*2a10*/  HMMA.16816.F32 R84, R60, R46, R84 ;  /* 0x0000002e3c54723c */ /* 0x000fea0000001854 */
[----:B------:R1:W1:Y:S03]  /*2a20*/  MUFU.TANH R38, R26 ;  /* 0x0000001a00267308 */ /* 0x0002660000002400 */
[C---:B--2---:R-:W-:Y:S05]  /*2a30*/  HMMA.16816.F32 R40, R16.reuse, R8, R40 ;  /* 0x000000081028723c */ /* 0x044fea0000001828 */
[----:B------:R-:W2:Y:S03]  /*2a40*/  MUFU.TANH R39, R39 ;  /* 0x0000002700277308 */ /* 0x000ea60000002400 */
[----:B------:R-:W-:Y:S01]  /*2a50*/  HMMA.16816.F32 R52, R16, R10, R52 ;  /* 0x0000000a1034723c */ /* 0x000fe20000001834 */
[----:B------:R-:W-:Y:S04]  /*2a60*/  LDSM.16.M88.4 R8, [R141+0x3000] ;  /* 0x003000008d08783b */ /* 0x000fe80000000200 */
[----:B-1----:R-:W1:Y:S03]  /*2a70*/  LDSM.16.M88.4 R24, [R139+0x7800] ;  /* 0x007800008b18783b */ /* 0x002e660000000200 */
[----:B----4-:R-:W-:Y:S08]  /*2a80*/  HMMA.16816.F32 R64, R48, R32, R64 ;  /* 0x000000203040723c */ /* 0x010ff00000001840 */
[C---:B------:R-:W-:Y:S08]  /*2a90*/  HMMA.16816.F32 R72, R16.reuse, R20, R72 ;  /* 0x000000141048723c */ /* 0x040ff00000001848 */
[----:B------:R-:W-:Y:S01]  /*2aa0*/  HMMA.16816.F32 R76, R16, R22, R76 ;  /* 0x00000016104c723c */ /* 0x000fe2000000184c */
[----:B------:R-:W4:Y:S01]  /*2ab0*/  LDSM.16.M88.4 R20, [R141+0x3800] ;  /* 0x003800008d14783b */ /* 0x000f220000000200 */
[----:B------:R-:W-:-:S06]  /*2ac0*/  DEPBAR.LE SB0, 0x0 ;  /* 0x000080000000791a */ /* 0x000fcc0000000000 */
[----:B------:R-:W-:Y:S08]  /*2ad0*/  HMMA.16816.F32 R84, R48, R34, R84 ;  /* 0x000000223054723c */ /* 0x000ff00000001854 */
[----:B------:R-:W-:Y:S08]  /*2ae0*/  HMMA.16816.F32 R40, R12, R68, R40 ;  /* 0x000000440c28723c */ /* 0x000ff00000001828 */
[----:B-1----:R-:W-:Y:S08]  /*2af0*/  HMMA.16816.F32 R64, R16, R24, R64 ;  /* 0x000000181040723c */ /* 0x002ff00000001840 */
[----:B------:R-:W-:Y:S08]  /*2b00*/  HMMA.16816.F32 R52, R12, R70, R52 ;  /* 0x000000460c34723c */ /* 0x000ff00000001834 */
[----:B------:R-:W-:Y:S01]  /*2b10*/  HMMA.16816.F32 R84, R16, R26, R84 ;  /* 0x0000001a1054723c */ /* 0x000fe20000001854 */
[----:B------:R-:W-:-:S02]  /*2b20*/  FMUL.FTZ R40, R40, c[0x0][0x2ec] ;  /* 0x0000bb0028287a20 */ /* 0x000fc40000410000 */
[----:B------:R-:W-:Y:S02]  /*2b30*/  FMUL.FTZ R41, R41, c[0x0][0x2ec] ;  /* 0x0000bb0029297a20 */ /* 0x000fe40000410000 */
[----:B------:R-:W-:Y:S02]  /*2b40*/  FMUL.FTZ R42, R42, c[0x0][0x2ec] ;  /* 0x0000bb002a2a7a20 */ /* 0x000fe40000410000 */
[----:B------:R-:W-:Y:S01]  /*2b50*/  FMUL.FTZ R43, R43, c[0x0][0x2ec] ;  /* 0x0000bb002b2b7a20 */ /* 0x000fe20000410000 */
[----:B------:R-:W-:Y:S01]  /*2b60*/  HMMA.16816.F32 R76, R12, R10, R76 ;  /* 0x0000000a0c4c723c */ /* 0x000fe2000000184c */
[----:B------:R-:W1:Y:S01]  /*2b70*/  MUFU.TANH R40, R40 ;  /* 0x0000002800287308 */ /* 0x000e620000002400 */
[----:B------:R-:W-:-:S05]  /*2b80*/  IADD3 R18, R100, 0x31, RZ ;  /* 0x0000003164127810 */ /* 0x000fca0007ffe0ff */
[----:B------:R-:W-:Y:S01]  /*2b90*/  IADD3 R11, R31, 0x8, RZ ;  /* 0x000000081f0b7810 */ /* 0x000fe20007ffe0ff */
[C---:B------:R-:W-:Y:S01]  /*2ba0*/  HMMA.16816.F32 R72, R12.reuse, R8, R72 ;  /* 0x000000080c48723c */ /* 0x040fe20000001848 */
[----:B------:R-:W-:Y:S01]  /*2bb0*/  IADD3 R10, R100, 0x1, RZ ;  /* 0x00000001640a7810 */ /* 0x000fe20007ffe0ff */
[----:B------:R-:W-:Y:S01]  /*2bc0*/  MUFU.TANH R41, R41 ;  /* 0x0000002900297308 */ /* 0x000fe20000002400 */
[----:B------:R-:W-:Y:S01]  /*2bd0*/  IMNMX R102, R11, R30, PT ;  /* 0x0000001e0b667217 */ /* 0x000fe20003800200 */
[----:B------:R-:W-:Y:S01]  /*2be0*/  FMUL.FTZ R32, R54, c[0x0][0x2ec] ;  /* 0x0000bb0036207a20 */ /* 0x000fe20000410000 */
[C---:B------:R-:W-:Y:S01]  /*2bf0*/  ISETP.GE.AND P6, PT, R10.reuse, R103, PT ;  /* 0x000000670a00720c */ /* 0x040fe20003fc6270 */
[----:B------:R-:W-:Y:S01]  /*2c00*/  FMUL.FTZ R33, R55, c[0x0][0x2ec] ;  /* 0x0000bb0037217a20 */ /* 0x000fe20000410000 */
[----:B------:R-:W-:Y:S01]  /*2c10*/  ISETP.GE.AND P2, PT, R10, R102, PT ;  /* 0x000000660a00720c */ /* 0x000fe20003f46270 */
[----:B----4-:R-:W-:Y:S01]  /*2c20*/  HMMA.16816.F32 R64, R12, R20, R64 ;  /* 0x000000140c40723c */ /* 0x010fe20000001840 */
[----:B------:R-:W-:Y:S01]  /*2c30*/  FMUL.FTZ R8, R52, c[0x0][0x2ec] ;  /* 0x0000bb0034087a20 */ /* 0x000fe20000410000 */
[----:B------:R-:W4:Y:S01]  /*2c40*/  MUFU.TANH R42, R42 ;  /* 0x0000002a002a7308 */ /* 0x000f220000002400 */
[----:B------:R-:W-:Y:S01]  /*2c50*/  IADD3 R10, R100, 0x8, RZ ;  /* 0x00000008640a7810 */ /* 0x000fe20007ffe0ff */
[----:B------:R-:W-:Y:S01]  /*2c60*/  FMUL.FTZ R9, R53, c[0x0][0x2ec] ;  /* 0x0000bb0035097a20 */ /* 0x000fe20000410000 */
[----:B---3--:R-:W-:-:S02]  /*2c70*/  FSEL R19, R6, -INF , !P6 ;  /* 0xff80000006137808 */ /* 0x008fc40007000000 */
[-C--:B------:R-:W-:Y:S01]  /*2c80*/  ISETP.GE.AND P4, PT, R10, R103.reuse, PT ;  /* 0x000000670a00720c */ /* 0x080fe20003f86270 */
[----:B------:R-:W-:Y:S01]  /*2c90*/  HMMA.16816.F32 R84, R12, R22, R84 ;  /* 0x000000160c54723c */ /* 0x000fe20000001854 */
[----:B------:R-:W-:Y:S01]  /*2ca0*/  FMUL.FTZ R24, R76, c[0x0][0x2ec] ;  /* 0x0000bb004c187a20 */ /* 0x000fe20000410000 */
[----:B------:R-:W3:Y:S01]  /*2cb0*/  MUFU.TANH R8, R8 ;  /* 0x0000000800087308 */ /* 0x000ee20000002400 */
[C---:B------:R-:W-:Y:S01]  /*2cc0*/  IADD3 R11, R100.reuse, 0x9, RZ ;  /* 0x00000009640b7810 */ /* 0x040fe20007ffe0ff */
[----:B------:R-:W-:Y:S01]  /*2cd0*/  FMUL.FTZ R25, R77, c[0x0][0x2ec] ;  /* 0x0000bb004d197a20 */ /* 0x000fe20000410000 */
[----:B------:R-:W-:Y:S01]  /*2ce0*/  IADD3 R6, R100, 0x11, RZ ;  /* 0x0000001164067810 */ /* 0x000fe20007ffe0ff */
[----:B------:R-:W-:Y:S01]  /*2cf0*/  FMUL.FTZ R26, R78, c[0x0][0x2ec] ;  /* 0x0000bb004e1a7a20 */ /* 0x000fe20000410000 */
[-C--:B------:R-:W-:Y:S01]  /*2d00*/  ISETP.GE.AND P0, PT, R10, R102.reuse, PT ;  /* 0x000000660a00720c */ /* 0x080fe20003f06270 */
[----:B------:R-:W-:Y:S01]  /*2d10*/  FMUL.FTZ R72, R72, c[0x0][0x2ec] ;  /* 0x0000bb0048487a20 */ /* 0x000fe20000410000 */
[----:B------:R-:W-:Y:S01]  /*2d20*/  IADD3 R10, R100, 0x10, RZ ;  /* 0x00000010640a7810 */ /* 0x000fe20007ffe0ff */
[----:B------:R-:W1:Y:S01]  /*2d30*/  MUFU.TANH R43, R43 ;  /* 0x0000002b002b7308 */ /* 0x000e620000002400 */
[----:B-----5:R-:W-:Y:S01]  /*2d40*/  FSEL R36, R36, -INF , !P2 ;  /* 0xff80000024247808 */ /* 0x020fe20005000000 */
[----:B------:R-:W-:Y:S01]  /*2d50*/  FMUL.FTZ R73, R73, c[0x0][0x2ec] ;  /* 0x0000bb0049497a20 */ /* 0x000fe20000410000 */
[----:B------:R-:W-:Y:S01]  /*2d60*/  FSEL R37, R37, -INF , !P4 ;  /* 0xff80000025257808 */ /* 0x000fe20006000000 */
[----:B------:R-:W-:Y:S01]  /*2d70*/  FMUL.FTZ R74, R74, c[0x0][0x2ec] ;  /* 0x0000bb004a4a7a20 */ /* 0x000fe20000410000 */
[-C--:B------:R-:W-:Y:S01]  /*2d80*/  ISETP.GE.AND P3, PT, R11, R103.reuse, PT ;  /* 0x000000670b00720c */ /* 0x080fe20003f66270 */
[----:B------:R-:W-:Y:S01]  /*2d90*/  FMUL.FTZ R67, R67, c[0x0][0x2ec] ;  /* 0x0000bb0043437a20 */ /* 0x000fe20000410000 */
[CC--:B------:R-:W-:Y:S01]  /*2da0*/  ISETP.GE.AND P2, PT, R6.reuse, R103.reuse, PT ;  /* 0x000000670600720c */ /* 0x0c0fe20003f46270 */
[----:B------:R-:W5:Y:S01]  /*2db0*/  MUFU.TANH R32, R32 ;  /* 0x0000002000207308 */ /* 0x000f620000002400 */
[-C--:B------:R-:W-:Y:S01]  /*2dc0*/  ISETP.GE.AND P4, PT, R6, R102.reuse, PT ;  /* 0x000000660600720c */ /* 0x080fe20003f86270 */
[----:B------:R-:W-:Y:S01]  /*2dd0*/  FMUL.FTZ R75, R75, c[0x0][0x2ec] ;  /* 0x0000bb004b4b7a20 */ /* 0x000fe20000410000 */
[----:B------:R-:W-:Y:S01]  /*2de0*/  IADD3 R6, R100, 0x18, RZ ;  /* 0x0000001864067810 */ /* 0x000fe20007ffe0ff */
[----:B------:R-:W-:Y:S01]  /*2df0*/  FMUL.FTZ R16, R79, c[0x0][0x2ec] ;  /* 0x0000bb004f107a20 */ /* 0x000fe20000410000 */
[-C--:B------:R-:W-:Y:S01]  /*2e00*/  ISETP.GE.AND P5, PT, R11, R102.reuse, PT ;  /* 0x000000660b00720c */ /* 0x080fe20003fa6270 */
[----:B------:R-:W-:Y:S01]  /*2e10*/  FMUL.FTZ R64, R64, c[0x0][0x2ec] ;  /* 0x0000bb0040407a20 */ /* 0x000fe20000410000 */
[CC--:B------:R-:W-:Y:S01]  /*2e20*/  ISETP.GE.AND P1, PT, R10.reuse, R103.reuse, PT ;  /* 0x000000670a00720c */ /* 0x0c0fe20003f26270 */
[----:B------:R-:W1:Y:S01]  /*2e30*/  MUFU.TANH R9, R9 ;  /* 0x0000000900097308 */ /* 0x000e620000002400 */
[-C--:B------:R-:W-:Y:S01]  /*2e40*/  ISETP.GE.AND P6, PT, R10, R102.reuse, PT ;  /* 0x000000660a00720c */ /* 0x080fe20003fc6270 */
[----:B------:R-:W-:Y:S01]  /*2e50*/  FMUL.FTZ R65, R65, c[0x0][0x2ec] ;  /* 0x0000bb0041417a20 */ /* 0x000fe20000410000 */
[----:B------:R-:W-:Y:S01]  /*2e60*/  IADD3 R10, R100, 0x19, RZ ;  /* 0x00000019640a7810 */ /* 0x000fe20007ffe0ff */
[----:B------:R-:W-:Y:S01]  /*2e70*/  FMUL.FTZ R66, R66, c[0x0][0x2ec] ;  /* 0x0000bb0042427a20 */ /* 0x000fe20000410000 */
[----:B------:R-:W-:Y:S01]  /*2e80*/  FSEL R38, R38, -INF , !P0 ;  /* 0xff80000026267808 */ /* 0x000fe20004000000 */
[----:B------:R-:W-:Y:S01]  /*2e90*/  FMUL.FTZ R84, R84, c[0x0][0x2ec] ;  /* 0x0000bb0054547a20 */ /* 0x000fe20000410000 */
[----:B------:R-:W-:Y:S01]  /*2ea0*/  FSEL R21, R56, -INF , !P3 ;  /* 0xff80000038157808 */ /* 0x000fe20005800000 */
[----:B------:R-:W3:Y:S01]  /*2eb0*/  MUFU.TANH R24, R24 ;  /* 0x0000001800187308 */ /* 0x000ee20000002400 */
[----:B------:R-:W-:Y:S01]  /*2ec0*/  IADD3 R11, R100, 0x20, RZ ;  /* 0x00000020640b7810 */ /* 0x000fe20007ffe0ff */
[----:B------:R-:W-:Y:S01]  /*2ed0*/  FMUL.FTZ R85, R85, c[0x0][0x2ec] ;  /* 0x0000bb0055557a20 */ /* 0x000fe20000410000 */
[----:B------:R-:W-:Y:S01]  /*2ee0*/  ISETP.GE.AND P0, PT, R6, R103, PT ;  /* 0x000000670600720c */ /* 0x000fe20003f06270 */
[----:B------:R-:W-:Y:S01]  /*2ef0*/  FMUL.FTZ R86, R86, c[0x0][0x2ec] ;  /* 0x0000bb0056567a20 */ /* 0x000fe20000410000 */
[----:B------:R-:W-:Y:S01]  /*2f00*/  ISETP.GE.AND P3, PT, R6, R102, PT ;  /* 0x000000660600720c */ /* 0x000fe20003f66270 */
[----:B------:R-:W-:Y:S01]  /*2f10*/  FMUL.FTZ R87, R87, c[0x0][0x2ec] ;  /* 0x0000bb0057577a20 */ /* 0x000fe20000410000 */
[----:B--2---:R-:W-:Y:S01]  /*2f20*/  FSEL R6, R39, -INF , !P5 ;  /* 0xff80000027067808 */ /* 0x004fe20006800000 */
[----:B------:R-:W2:Y:S01]  /*2f30*/  MUFU.TANH R33, R33 ;  /* 0x0000002100217308 */ /* 0x000ea20000002400 */
[----:B-1----:R-:W-:-:S02]  /*2f40*/  FSEL R17, R40, -INF , !P1 ;  /* 0xff80000028117808 */ /* 0x002fc40004800000 */
[CC--:B------:R-:W-:Y:S02]  /*2f50*/  ISETP.GE.AND P5, PT, R10.reuse, R103.reuse, PT ;  /* 0x000000670a00720c */ /* 0x0c0fe40003fa6270 */
[----:B------:R-:W-:Y:S02]  /*2f60*/  ISETP.GE.AND P1, PT, R10, R102, PT ;  /* 0x000000660a00720c */ /* 0x000fe40003f26270 */
[----:B----4-:R-:W-:Y:S01]  /*2f70*/  FSEL R14, R42, -INF , !P6 ;  /* 0xff8000002a0e7808 */ /* 0x010fe20007000000 */
[----:B------:R-:W1:Y:S01]  /*2f80*/  MUFU.TANH R117, R72 ;  /* 0x0000004800757308 */ /* 0x000e620000002400 */
[----:B------:R-:W-:Y:S02]  /*2f90*/  FSEL R13, R41, -INF , !P2 ;  /* 0xff800000290d7808 */ /* 0x000fe40005000000 */
[----:B------:R-:W-:Y:S02]  /*2fa0*/  IADD3 R10, R100, 0x21, RZ ;  /* 0x00000021640a7810 */ /* 0x000fe40007ffe0ff */
[----:B------:R-:W-:-:S02]  /*2fb0*/  ISETP.GE.AND P6, PT, R11, R103, PT ;  /* 0x000000670b00720c */ /* 0x000fc40003fc6270 */
[-C--:B------:R-:W-:Y:S01]  /*2fc0*/  ISETP.GE.AND P2, PT, R11, R102.reuse, PT ;  /* 0x000000660b00720c */ /* 0x080fe20003f46270 */
[----:B------:R-:W4:Y:S01]  /*2fd0*/  MUFU.TANH R116, R67 ;  /* 0x0000004300747308 */ /* 0x000f220000002400 */
[----:B---3--:R-:W-:Y:S02]  /*2fe0*/  FSEL R11, R8, -INF , !P0 ;  /* 0xff800000080b7808 */ /* 0x008fe40004000000 */
[----:B------:R-:W-:Y:S02]  /*2ff0*/  IADD3 R8, R100, 0x28, RZ ;  /* 0x0000002864087810 */ /* 0x000fe40007ffe0ff */
[----:B------:R-:W-:Y:S02]  /*3000*/  FSEL R12, R43, -INF , !P4 ;  /* 0xff8000002b0c7808 */ /* 0x000fe40006000000 */
[C---:B------:R-:W-:Y:S01]  /*3010*/  ISETP.GE.AND P4, PT, R10.reuse, R103, PT ;  /* 0x000000670a00720c */ /* 0x040fe20003f86270 */
[----:B------:R-:W-:Y:S01]  /*3020*/  MUFU.TANH R115, R73 ;  /* 0x0000004900737308 */ /* 0x000fe20000002400 */
[----:B------:R-:W-:-:S02]  /*3030*/  ISETP.GE.AND P0, PT, R10, R102, PT ;  /* 0x000000660a00720c */ /* 0x000fc40003f06270 */
[----:B-----5:R-:W-:Y:S02]  /*3040*/  FSEL R10, R32, -INF , !P3 ;  /* 0xff800000200a7808 */ /* 0x020fe40005800000 */
[----:B------:R-:W-:Y:S02]  /*3050*/  ISETP.GE.AND P3, PT, R8, R103, PT ;  /* 0x000000670800720c */ /* 0x000fe40003f66270 */
[----:B------:R-:W-:Y:S01]  /*3060*/  IADD3 R15, R100, 0x29, RZ ;  /* 0x00000029640f7810 */ /* 0x000fe20007ffe0ff */
[----:B------:R-:W3:Y:S01]  /*3070*/  MUFU.TANH R132, R74 ;  /* 0x0000004a00847308 */ /* 0x000ee20000002400 */
[----:B------:R-:W-:Y:S02]  /*3080*/  FSEL R9, R9, -INF , !P5 ;  /* 0xff80000009097808 */ /* 0x000fe40006800000 */
[----:B------:R-:W-:Y:S02]  /*3090*/  ISETP.GE.AND P5, PT, R8, R102, PT ;  /* 0x000000660800720c */ /* 0x000fe40003fa6270 */
[----:B------:R-:W-:-:S02]  /*30a0*/  FSEL R27, R24, -INF , !P3 ;  /* 0xff800000181b7808 */ /* 0x000fc40005800000 */
[----:B--2---:R-:W-:Y:S01]  /*30b0*/  FSEL R8, R33, -INF , !P1 ;  /* 0xff80000021087808 */ /* 0x004fe20004800000 */
[----:B------:R-:W2:Y:S01]  /*30c0*/  MUFU.TANH R126, R75 ;  /* 0x0000004b007e7308 */ /* 0x000ea20000002400 */
[----:B-1----:R-:W-:Y:S02]  /*30d0*/  FSEL R117, R117, -INF , !P6 ;  /* 0xff80000075757808 */ /* 0x002fe40007000000 */
[-C--:B------:R-:W-:Y:S02]  /*30e0*/  ISETP.GE.AND P3, PT, R18, R102.reuse, PT ;  /* 0x000000661200720c */ /* 0x080fe40003f66270 */
[C---:B------:R-:W-:Y:S02]  /*30f0*/  ISETP.GE.AND P1, PT, R15.reuse, R103, PT ;  /* 0x000000670f00720c */ /* 0x040fe40003f26270 */
[----:B------:R-:W-:Y:S01]  /*3100*/  ISETP.GE.AND P6, PT, R15, R102, PT ;  /* 0x000000660f00720c */ /* 0x000fe20003fc6270 */
[----:B------:R-:W1:Y:S01]  /*3110*/  MUFU.TANH R25, R25 ;  /* 0x0000001900197308 */ /* 0x000e620000002400 */
[----:B------:R-:W-:-:S02]  /*3120*/  IADD3 R15, R100, 0x30, RZ ;  /* 0x00000030640f7810 */ /* 0x000fc40007ffe0ff */
[----:B----4-:R-:W-:Y:S02]  /*3130*/  FSEL R116, R116, -INF , !P3 ;  /* 0xff80000074747808 */ /* 0x010fe40005800000 */
[----:B---3--:R-:W-:Y:S02]  /*3140*/  FSEL R132, R132, -INF , !P2 ;  /* 0xff80000084847808 */ /* 0x008fe40005000000 */
[----:B------:R-:W-:Y:S01]  /*3150*/  FSEL R115, R115, -INF , !P4 ;  /* 0xff80000073737808 */ /* 0x000fe20006000000 */
[----:B------:R-:W3:Y:S01]  /*3160*/  MUFU.TANH R26, R26 ;  /* 0x0000001a001a7308 */ /* 0x000ee20000002400 */
[----:B------:R-:W-:Y:S02]  /*3170*/  ISETP.GE.AND P3, PT, R101, 0x2, PT ;  /* 0x000000026500780c */ /* 0x000fe40003f66270 */
[C---:B------:R-:W-:Y:S02]  /*3180*/  ISETP.GE.AND P2, PT, R15.reuse, R103, PT ;  /* 0x000000670f00720c */ /* 0x040fe40003f46270 */
[----:B------:R-:W-:-:S02]  /*3190*/  ISETP.GE.AND P4, PT, R15, R102, PT ;  /* 0x000000660f00720c */ /* 0x000fc40003f86270 */
[----:B------:R-:W-:Y:S01]  /*31a0*/  IADD3 R15, R100, 0x38, RZ ;  /* 0x00000038640f7810 */ /* 0x000fe20007ffe0ff */
[----:B------:R-:W4:Y:S01]  /*31b0*/  MUFU.TANH R16, R16 ;  /* 0x0000001000107308 */ /* 0x000f220000002400 */
[----:B--2---:R-:W-:Y:S02]  /*31c0*/  FSEL R126, R126, -INF , !P0 ;  /* 0xff8000007e7e7808 */ /* 0x004fe40004000000 */
[----:B-1----:R-:W-:Y:S02]  /*31d0*/  FSEL R25, R25, -INF , !P1 ;  /* 0xff80000019197808 */ /* 0x002fe40004800000 */
[----:B------:R-:W-:Y:S02]  /*31e0*/  ISETP.GE.AND P0, PT, R18, R103, PT ;  /* 0x000000671200720c */ /* 0x000fe40003f06270 */
[----:B------:R-:W-:Y:S01]  /*31f0*/  ISETP.GE.AND P1, PT, R15, R102, PT ;  /* 0x000000660f00720c */ /* 0x000fe20003f26270 */
[----:B------:R-:W1:Y:S01]  /*3200*/  MUFU.TANH R127, R64 ;  /* 0x00000040007f7308 */ /* 0x000e620000002400 */
[----:B---3--:R-:W-:-:S02]  /*3210*/  FSEL R26, R26, -INF , !P5 ;  /* 0xff8000001a1a7808 */ /* 0x008fc40006800000 */
[----:B------:R-:W-:Y:S02]  /*3220*/  ISETP.GE.AND P5, PT, R15, R103, PT ;  /* 0x000000670f00720c */ /* 0x000fe40003fa6270 */
[----:B------:R-:W-:-:S03]  /*3230*/  IADD3 R15, R100, 0x39, RZ ;  /* 0x00000039640f7810 */ /* 0x000fc60007ffe0ff */
[----:B------:R-:W2:Y:S01]  /*3240*/  MUFU.TANH R122, R65 ;  /* 0x00000041007a7308 */ /* 0x000ea20000002400 */
[----:B----4-:R-:W-:Y:S02]  /*3250*/  FSEL R24, R16, -INF , !P6 ;  /* 0xff80000010187808 */ /* 0x010fe40007000000 */
[----:B------:R-:W-:-:S04]  /*3260*/  ISETP.GE.AND P6, PT, R100, R103, PT ;  /* 0x000000676400720c */ /* 0x000fc80003fc6270 */
[----:B------:R-:W-:Y:S01]  /*3270*/  FSEL R3, R3, -INF , !P6 ;  /* 0xff80000003037808 */ /* 0x000fe20007000000 */
[----:B------:R-:W3:Y:S01]  /*3280*/  MUFU.TANH R120, R66 ;  /* 0x0000004200787308 */ /* 0x000ee20000002400 */
[----:B-1----:R-:W-:Y:S01]  /*3290*/  FSEL R127, R127, -INF , !P2 ;  /* 0xff8000007f7f7808 */ /* 0x002fe20005000000 */
[----:B------:R-:W-:Y:S01]  /*32a0*/  BAR.SYNC.DEFER_BLOCKING 0x0 ;  /* 0x0000000000007b1d */ /* 0x000fe20000010000 */
[----:B------:R-:W-:-:S04]  /*32b0*/  ISETP.GE.AND P2, PT, R100, R102, PT ;  /* 0x000000666400720c */ /* 0x000fc80003f46270 */
[----:B------:R-:W-:Y:S01]  /*32c0*/  FSEL R5, R5, -INF , !P2 ;  /* 0xff80000005057808 */ /* 0x000fe20005000000 */
[----:B------:R-:W1:Y:S01]  /*32d0*/  MUFU.TANH R121, R84 ;  /* 0x0000005400797308 */ /* 0x000e620000002400 */
[----:B--2---:R-:W-:Y:S02]  /*32e0*/  FSEL R122, R122, -INF , !P0 ;  /* 0xff8000007a7a7808 */ /* 0x004fe40004000000 */
[----:B------:R-:W-:-:S05]  /*32f0*/  ISETP.GE.AND P0, PT, R15, R102, PT ;  /* 0x000000660f00720c */ /* 0x000fca0003f06270 */
[----:B------:R-:W2:Y:S01]  /*3300*/  MUFU.TANH R119, R85 ;  /* 0x0000005500777308 */ /* 0x000ea20000002400 */
[----:B---3--:R-:W-:Y:S02]  /*3310*/  FSEL R120, R120, -INF , !P4 ;  /* 0xff80000078787808 */ /* 0x008fe40006000000 */
[----:B------:R-:W-:-:S05]  /*3320*/  ISETP.GE.AND P4, PT, R15, R103, PT ;  /* 0x000000670f00720c */ /* 0x000fca0003f86270 */
        /* <DEDUP_REMOVED lines=40> */
[----:B------:R-:W-:Y:S01]  /*35b0*/  @!P2 LEA.HI.X R33, R16, c[0x0][0x16c], R15, 0x1, P6 ;  /* 0x00005b001021aa11 */ /* 0x000fe200030f0c0f */
[----:B------:R1:W-:Y:S01]  /*35c0*/  @P2 STS.128 [R155+0x4800], RZ ;  /* 0x004800ff9b002388 */ /* 0x0003e20000000c00 */
[----:B------:R-:W-:-:S03]  /*35d0*/  @!P2 LEA R40, P4, R7, c[0x0][0x168], 0x1 ;  /* 0x00005a000728aa11 */ /* 0x000fc600078808ff */
        /* <DEDUP_REMOVED lines=8> */
[----:B------:R1:W-:Y:S01]  /*3660*/  @!P1 LDGSTS.E.BYPASS.LTC128B.128 [R155+0x6800], [R30.64+0x80] ;  /* 0x068000801e9b9fae */ /* 0x0003e2000b901d46 */
[----:B--2---:R-:W-:-:S03]  /*3670*/  @!P1 LEA R34, P0, R16, c[0x0][0x168], 0x1 ;  /* 0x00005a0010229a11 */ /* 0x004fc600078008ff */
[----:B------:R1:W-:Y:S01]  /*3680*/  @P2 STS.128 [R155+0x5000], RZ ;  /* 0x005000ff9b002388 */ /* 0x0003e20000000c00 */
[--C-:B------:R-:W-:Y:S01]  /*3690*/  @!P1 LEA.HI.X R35, R16, c[0x0][0x16c], R15.reuse, 0x1, P0 ;  /* 0x00005b0010239a11 */ /* 0x100fe200000f0c0f */
[----:B------:R-:W-:Y:S02]  /*36a0*/  IMAD.X R16, R148, 0x1, R15, P5 ;  /* 0x0000000194107824 */ /* 0x000fe400028e060f */
        /* <DEDUP_REMOVED lines=23> */
.L_x_625:
[----:B------:R-:W-:Y:S05]  /*3820*/  BSYNC B0 ;  /* 0x0000000000007941 */ /* 0x000fea0003800000 */
.L_x_624:
[----:B------:R-:W0:Y:S02]  /*3830*/  LDGDEPBAR ;  /* 0x00000000000079af */ /* 0x000e240000000000 */
.L_x_623:
[----:B------:R-:W-:Y:S02]  /*3840*/  FMNMX.FTZ R16, R3, R19, !PT ;  /* 0x0000001303107209 */ /* 0x000fe40007810000 */
[----:B-1----:R-:W-:Y:S02]  /*3850*/  FMNMX.FTZ R23, R5, R36, !PT ;  /* 0x0000002405177209 */ /* 0x002fe40007810000 */
        /* <DEDUP_REMOVED lines=43> */
[----:B------:R-:W3:Y:S04]  /*3b10*/  LDSM.16.MT88.4 R48, [R138+0xa000] ;  /* 0x00a000008a30783b */ /* 0x000ee80000004200 */
[----:B------:R-:W4:Y:S01]  /*3b20*/  LDSM.16.MT88.4 R56, [R137+0xa000] ;  /* 0x00a000008938783b */ /* 0x000f220000004200 */
        /* <DEDUP_REMOVED lines=14> */
[--C-:B------:R-:W-:Y:S01]  /*3c10*/  FFMA.FTZ R29, R11, c[0x0][0x23c], -R124.reuse ;  /* 0x00008f000b1d7a23 */ /* 0x100fe2000001087c */
[----:B------:R-:W-:Y:S01]  /*3c20*/  LDSM.16.MT88.4 R20, [R136+0x8800] ;  /* 0x008800008814783b */ /* 0x000fe20000004200 */
[----:B------:R-:W-:Y:S01]  /*3c30*/  FFMA.FTZ R0, R9, c[0x0][0x23c], -R124 ;  /* 0x00008f0009007a23 */ /* 0x000fe2000001087c */
[----:B------:R-:W1:Y:S01]  /*3c40*/  MUFU.EX2 R34, R34 ;  /* 0x0000002200227308 */ /* 0x000e620000000800 */
[----:B------:R-:W-:-:S02]  /*3c50*/  FFMA.FTZ R109, R5, c[0x0][0x23c], -R113 ;  /* 0x00008f00056d7a23 */ /* 0x000fc40000010871 */
[--C-:B------:R-:W-:Y:S02]  /*3c60*/  FFMA.FTZ R106, R36, c[0x0][0x23c], -R113.reuse ;  /* 0x00008f00246a7a23 */ /* 0x100fe40000010871 */
[--C-:B------:R-:W-:Y:S02]  /*3c70*/  FFMA.FTZ R104, R38, c[0x0][0x23c], -R113.reuse ;  /* 0x00008f0026687a23 */ /* 0x100fe40000010871 */
[--C-:B------:R-:W-:Y:S01]  /*3c80*/  FFMA.FTZ R33, R6, c[0x0][0x23c], -R113.reuse ;  /* 0x00008f0006217a23 */ /* 0x100fe20000010871 */
[----:B------:R-:W-:Y:S01]  /*3c90*/  MUFU.EX2 R105, R105 ;  /* 0x0000006900697308 */ /* 0x000fe20000000800 */
[----:B------:R-:W2:Y:S01]  /*3ca0*/  LDSM.16.MT88.4 R4, [R136+0xa000] ;  /* 0x00a000008804783b */ /* 0x000ea20000004200 */
[--C-:B------:R-:W-:Y:S02]  /*3cb0*/  FFMA.FTZ R111, R14, c[0x0][0x23c], -R113.reuse ;  /* 0x00008f000e6f7a23 */ /* 0x100fe40000010871 */
[--C-:B------:R-:W-:Y:S02]  /*3cc0*/  FFMA.FTZ R32, R12, c[0x0][0x23c], -R113.reuse ;  /* 0x00008f000c207a23 */ /* 0x100fe40000010871 */
[----:B------:R-:W5:Y:S01]  /*3cd0*/  LDSM.16.MT88.4 R12, [R138+0x8800] ;  /* 0x008800008a0c783b */ /* 0x000f620000004200 */
[--C-:B------:R-:W-:Y:S01]  /*3ce0*/  FFMA.FTZ R108, R10, c[0x0][0x23c], -R113.reuse ;  /* 0x00008f000a6c7a23 */ /* 0x100fe20000010871 */
[----:B------:R-:W3:Y:S01]  /*3cf0*/  MUFU.EX2 R30, R30 ;  /* 0x0000001e001e7308 */ /* 0x000ee20000000800 */
[----:B------:R-:W-:Y:S01]  /*3d00*/  FFMA.FTZ R31, R8, c[0x0][0x23c], -R113 ;  /* 0x00008f00081f7a23 */ /* 0x000fe20000010871 */
[----:B-1----:R-:W-:Y:S01]  /*3d10*/  F2FP.PACK_AB R64, R34, R107 ;  /* 0x0000006b2240723e */ /* 0x002fe200000000ff */
[----:B------:R-:W1:Y:S01]  /*3d20*/  LDSM.16.MT88.4 R8, [R137+0x8800] ;  /* 0x008800008908783b */ /* 0x000e620000004200 */
[----:B------:R-:W-:-:S02]  /*3d30*/  FFMA.FTZ R35, R17, c[0x0][0x23c], -R124 ;  /* 0x00008f0011237a23 */ /* 0x000fc4000001087c */
[--C-:B------:R-:W-:Y:S01]  /*3d40*/  FFMA.FTZ R114, R117, c[0x0][0x23c], -R124.reuse ;  /* 0x00008f0075727a23 */ /* 0x100fe2000001087c */
[----:B------:R-:W1:Y:S01]  /*3d50*/  LDSM.16.MT88.4 R16, [R140+0x8800] ;  /* 0x008800008c10783b */ /* 0x000e620000004200 */
[----:B------:R-:W-:Y:S01]  /*3d60*/  MUFU.EX2 R109, R109 ;  /* 0x0000006d006d7308 */ /* 0x000fe20000000800 */
[--C-:B------:R-:W-:Y:S02]  /*3d70*/  FFMA.FTZ R117, R115, c[0x0][0x23c], -R124.reuse ;  /* 0x00008f0073757a23 */ /* 0x100fe4000001087c */
[--C-:B------:R-:W-:Y:S02]  /*3d80*/  FFMA.FTZ R125, R126, c[0x0][0x23c], -R113.reuse ;  /* 0x00008f007e7d7a23 */ /* 0x100fe40000010871 */
[--C-:B------:R-:W-:Y:S02]  /*3d90*/  FFMA.FTZ R115, R27, c[0x0][0x23c], -R124.reuse ;  /* 0x00008f001b737a23 */ /* 0x100fe4000001087c */
[----:B------:R-:W-:Y:S01]  /*3da0*/  FFMA.FTZ R118, R25, c[0x0][0x23c], -R124 ;  /* 0x00008f0019767a23 */ /* 0x000fe2000001087c */
[----:B------:R-:W2:Y:S01]  /*3db0*/  MUFU.EX2 R106, R106 ;  /* 0x0000006a006a7308 */ /* 0x000ea20000000800 */
[----:B---3--:R-:W-:Y:S01]  /*3dc0*/  F2FP.PACK_AB R66, R30, R105 ;  /* 0x000000691e42723e */ /* 0x008fe200000000ff */
[----:B------:R-:W-:-:S02]  /*3dd0*/  FFMA.FTZ R132, R132, c[0x0][0x23c], -R113 ;  /* 0x00008f0084847a23 */ /* 0x000fc40000010871 */
[--C-:B------:R-:W-:Y:S02]  /*3de0*/  FFMA.FTZ R126, R26, c[0x0][0x23c], -R113.reuse ;  /* 0x00008f001a7e7a23 */ /* 0x100fe40000010871 */
[--C-:B------:R-:W-:Y:S02]  /*3df0*/  FFMA.FTZ R123, R24, c[0x0][0x23c], -R113.reuse ;  /* 0x00008f00187b7a23 */ /* 0x100fe40000010871 */
[----:B------:R-:W-:Y:S01]  /*3e00*/  MUFU.EX2 R104, R104 ;  /* 0x0000006800687308 */ /* 0x000fe20000000800 */
[----:B------:R-:W-:Y:S01]  /*3e10*/  LDSM.16.MT88.4 R24, [R138+0x9000] ;  /* 0x009000008a18783b */ /* 0x000fe20000004200 */
[----:B------:R-:W-:Y:S02]  /*3e20*/  FFMA.FTZ R171, R119, c[0x0][0x23c], -R124 ;  /* 0x00008f0077ab7a23 */ /* 0x000fe4000001087c */
[--C-:B------:R-:W-:Y:S02]  /*3e30*/  FFMA.FTZ R116, R116, c[0x0][0x23c], -R113.reuse ;  /* 0x00008f0074747a23 */ /* 0x100fe40000010871 */
[----:B------:R-:W-:-:S02]  /*3e40*/  FFMA.FTZ R112, R112, c[0x0][0x23c], -R113 ;  /* 0x00008f0070707a23 */ /* 0x000fc40000010871 */
[----:B------:R-:W3:Y:S01]  /*3e50*/  MUFU.EX2 R33, R33 ;  /* 0x0000002100217308 */ /* 0x000ee20000000800 */
[----:B--2---:R-:W-:Y:S01]  /*3e60*/  F2FP.PACK_AB R65, R106, R109 ;  /* 0x0000006d6a41723e */ /* 0x004fe200000000ff */
[----:B------:R-:W-:Y:S02]  /*3e70*/  FFMA.FTZ R169, R110, c[0x0][0x23c], -R113 ;  /* 0x00008f006ea97a23 */ /* 0x000fe40000010871 */
[----:B------:R-:W-:Y:S02]  /*3e80*/  FADD.FTZ R34, R107, R34 ;  /* 0x000000226b227221 */ /* 0x000fe40000010000 */
[----:B------:R-:W-:Y:S02]  /*3e90*/  FADD.FTZ R109, R109, R106 ;  /* 0x0000006a6d6d7221 */ /* 0x000fe40000010000 */
[----:B------:R-:W-:Y:S01]  /*3ea0*/  MUFU.EX2 R35, R35 ;  /* 0x0000002300237308 */ /* 0x000fe20000000800 */
[----:B------:R-:W-:-:S04]  /*3eb0*/  FADD.FTZ R105, R105, R34 ;  /* 0x0000002269697221 */ /* 0x000fc80000010000 */
[----:B------:R-:W-:Y:S01]  /*3ec0*/  FADD.FTZ R30, R30, R105 ;  /* 0x000000691e1e7221 */ /* 0x000fe20000010000 */
[----:B---3--:R-:W-:Y:S02]  /*3ed0*/  F2FP.PACK_AB R67, R33, R104 ;  /* 0x000000682143723e */ /* 0x008fe400000000ff */
[----:B------:R-:W2:Y:S01]  /*3ee0*/  MUFU.EX2 R2, R2 ;  /* 0x0000000200027308 */ /* 0x000ea20000000800 */
        /* <DEDUP_REMOVED lines=18> */
[C---:B----4-:R-:W-:Y:S02]  /*4010*/  HMMA.16816.F32 R52, R64.reuse, R56, RZ ;  /* 0x000000384034723c */ /* 0x050fe400000018ff */
[----:B------:R-:W-:Y:S06]  /*4020*/  MUFU.EX2 R115, R115 ;  /* 0x0000007300737308 */ /* 0x000fec0000000800 */
[C---:B------:R-:W-:Y:S02]  /*4030*/  HMMA.16816.F32 R92, R64.reuse, R94, RZ ;  /* 0x0000005e405c723c */ /* 0x040fe400000018ff */
[----:B------:R-:W-:Y:S06]  /*4040*/  MUFU.EX2 R118, R118 ;  /* 0x0000007600767308 */ /* 0x000fec0000000800 */
[C---:B------:R-:W-:Y:S02]  /*4050*/  HMMA.16816.F32 R68, R64.reuse, R70, RZ ;  /* 0x000000464044723c */ /* 0x040fe400000018ff */
[----:B------:R-:W-:Y:S06]  /*4060*/  MUFU.EX2 R132, R132 ;  /* 0x0000008400847308 */ /* 0x000fec0000000800 */
[C---:B------:R-:W-:Y:S02]  /*4070*/  HMMA.16816.F32 R40, R64.reuse, R42, RZ ;  /* 0x0000002a4028723c */ /* 0x040fe400000018ff */
[----:B------:R-:W4:Y:S06]  /*4080*/  MUFU.EX2 R125, R125 ;  /* 0x0000007d007d7308 */ /* 0x000f2c0000000800 */
[C---:B------:R-:W-:Y:S02]  /*4090*/  HMMA.16816.F32 R48, R64.reuse, R50, RZ ;  /* 0x000000324030723c */ /* 0x040fe400000018ff */
[----:B------:R-:W-:Y:S06]  /*40a0*/  MUFU.EX2 R126, R126 ;  /* 0x0000007e007e7308 */ /* 0x000fec0000000800 */
[C---:B------:R-:W-:Y:S02]  /*40b0*/  HMMA.16816.F32 R56, R64.reuse, R58, RZ ;  /* 0x0000003a4038723c */ /* 0x040fe400000018ff */
[----:B------:R-:W1:Y:S06]  /*40c0*/  MUFU.EX2 R123, R123 ;  /* 0x0000007b007b7308 */ /* 0x000e6c0000000800 */
[C---:B------:R-:W-:Y:S02]  /*40d0*/  HMMA.16816.F32 R60, R64.reuse, R4, RZ ;  /* 0x00000004403c723c */ /* 0x040fe400000018ff */
[----:B------:R-:W-:Y:S05]  /*40e0*/  MUFU.EX2 R171, R171 ;  /* 0x000000ab00ab7308 */ /* 0x000fea0000000800 */
[----:B--2---:R-:W-:Y:S01]  /*40f0*/  F2FP.PACK_AB R4, R2, R35 ;  /* 0x000000230204723e */ /* 0x004fe200000000ff */
[----:B------:R-:W-:Y:S01]  /*4100*/  HMMA.16816.F32 R64, R64, R6, RZ ;  /* 0x000000064040723c */ /* 0x000fe200000018ff */
[----:B---3--:R-:W-:Y:S01]  /*4110*/  F2FP.PACK_AB R5, R32, R111 ;  /* 0x0000006f2005723e */ /* 0x008fe200000000ff */
[----:B------:R-:W-:Y:S01]  /*4120*/  MUFU.EX2 R116, R116 ;  /* 0x0000007400747308 */ /* 0x000fe20000000800 */
[----:B------:R-:W-:-:S02]  /*4130*/  FADD.FTZ R35, R35, R30 ;  /* 0x0000001e23237221 */ /* 0x000fc40000010000 */
[----:B------:R-:W-:Y:S02]  /*4140*/  FADD.FTZ R111, R111, R104 ;  /* 0x000000686f6f7221 */ /* 0x000fe40000010000 */
[----:B------:R-:W-:Y:S01]  /*4150*/  F2FP.PACK_AB R6, R0, R29 ;  /* 0x0000001d0006723e */ /* 0x000fe200000000ff */
[----:B------:R-:W-:Y:S01]  /*4160*/  FADD.FTZ R2, R2, R35 ;  /* 0x0000002302027221 */ /* 0x000fe20000010000 */
[----:B-1----:R-:W-:Y:S01]  /*4170*/  F2FP.PACK_AB R7, R31, R108 ;  /* 0x0000006c1f07723e */ /* 0x002fe200000000ff */
[----:B------:R-:W-:Y:S01]  /*4180*/  MUFU.EX2 R112, R112 ;  /* 0x0000007000707308 */ /* 0x000fe20000000800 */
[----:B------:R-:W-:Y:S02]  /*4190*/  FADD.FTZ R111, R32, R111 ;  /* 0x0000006f206f7221 */ /* 0x000fe40000010000 */
[----:B------:R-:W-:Y:S02]  /*41a0*/  FADD.FTZ R29, R29, R2 ;  /* 0x000000021d1d7221 */ /* 0x000fe40000010000 */
[----:B------:R-:W-:Y:S01]  /*41b0*/  FADD.FTZ R108, R108, R111 ;  /* 0x0000006f6c6c7221 */ /* 0x000fe20000010000 */
[----:B-----5:R-:W-:Y:S01]  /*41c0*/  HMMA.16816.F32 R88, R4, R12, R88 ;  /* 0x0000000c0458723c */ /* 0x020fe20000001858 */
        /* <DEDUP_REMOVED lines=19> */
[----:B------:R-:W5:Y:S07]  /*4300*/  LDSM.16.MT88.4 R20, [R137+0x9000] ;  /* 0x009000008914783b */ /* 0x000f6e0000004200 */
        /* <DEDUP_REMOVED lines=21> */
[C---:B-----5:R-:W-:Y:S08]  /*4460*/  HMMA.16816.F32 R80, R4.reuse, R20, R80 ;  /* 0x000000140450723c */ /* 0x060ff00000001850 */
        /* <DEDUP_REMOVED lines=136> */
[----:B--2---:R-:W3:Y:S04]  /*4cf0*/  LDSM.16.M88.4 R8, [R146+0x4000] ;  /* 0x004000009208783b */ /* 0x004ee80000000200 */
[----:B------:R-:W5:Y:S04]  /*4d00*/  LDSM.16.M88.4 R112, [R146+0x4800] ;  /* 0x004800009270783b */ /* 0x000f680000000200 */
[----:B------:R-:W2:Y:S04]  /*4d10*/  LDSM.16.M88.4 R104, [R146+0x5000] ;  /* 0x005000009268783b */ /* 0x000ea80000000200 */
[----:B------:R-:W2:Y:S04]  /*4d20*/  LDSM.16.M88.4 R124, [R146+0x5800] ;  /* 0x00580000927c783b */ /* 0x000ea80000000200 */
[----:B-1----:R-:W-:Y:S04]  /*4d30*/  LDSM.16.M88.4 R16, [R145] ;  /* 0x000000009110783b */ /* 0x002fe80000000200 */
[----:B------:R-:W1:Y:S04]  /*4d40*/  LDSM.16.M88.4 R120, [R144] ;  /* 0x000000009078783b */ /* 0x000e680000000200 */
[----:B------:R-:W1:Y:S04]  /*4d50*/  LDSM.16.M88.4 R116, [R144+0x800] ;  /* 0x000800009074783b */ /* 0x000e680000000200 */
[----:B------:R-:W1:Y:S04]  /*4d60*/  LDSM.16.M88.4 R24, [R144+0x1000] ;  /* 0x001000009018783b */ /* 0x000e680000000200 */
[----:B----4-:R-:W4:Y:S04]  /*4d70*/  LDSM.16.M88.4 R20, [R144+0x1800] ;  /* 0x001800009014783b */ /* 0x010f280000000200 */
[----:B------:R-:W0:Y:S01]  /*4d80*/  LDGDEPBAR ;  /* 0x00000000000079af */ /* 0x000e220000000000 */
[C---:B---3--:R-:W-:Y:S08]  /*4d90*/  HMMA.16816.F32 R12, R28.reuse, R8, RZ ;  /* 0x000000081c0c723c */ /* 0x048ff000000018ff */
[C---:B-----5:R-:W-:Y:S08]  /*4da0*/  HMMA.16816.F32 R4, R28.reuse, R112, RZ ;  /* 0x000000701c04723c */ /* 0x060ff000000018ff */
[C---:B--2---:R-:W-:Y:S08]  /*4db0*/  HMMA.16816.F32 R108, R28.reuse, R104, RZ ;  /* 0x000000681c6c723c */ /* 0x044ff000000018ff */
[C---:B------:R-:W-:Y:S08]  /*4dc0*/  HMMA.16816.F32 R8, R28.reuse, R10, RZ ;  /* 0x0000000a1c08723c */ /* 0x040ff000000018ff */
[C---:B------:R-:W-:Y:S08]  /*4dd0*/  HMMA.16816.F32 R112, R28.reuse, R114, RZ ;  /* 0x000000721c70723c */ /* 0x040ff000000018ff */
[C---:B------:R-:W-:Y:S08]  /*4de0*/  HMMA.16816.F32 R104, R28.reuse, R106, RZ ;  /* 0x0000006a1c68723c */ /* 0x040ff000000018ff */
[C---:B------:R-:W-:Y:S08]  /*4df0*/  HMMA.16816.F32 R32, R28.reuse, R124, RZ ;  /* 0x0000007c1c20723c */ /* 0x040ff000000018ff */
[----:B------:R-:W-:Y:S01]  /*4e00*/  HMMA.16816.F32 R28, R28, R126, RZ ;  /* 0x0000007e1c1c723c */ /* 0x000fe200000018ff */
[----:B------:R-:W-:Y:S07]  /*4e10*/  LDSM.16.M88.4 R124, [R146+0x7800] ;  /* 0x00780000927c783b */ /* 0x000fee0000000200 */
        /* <DEDUP_REMOVED lines=9> */
[C---:B----4-:R-:W-:Y:S08]  /*4eb0*/  HMMA.16816.F32 R32, R16.reuse, R20, R32 ;  /* 0x000000141020723c */ /* 0x050ff00000001820 */
        /* <DEDUP_REMOVED lines=18> */
[----:B------:R-:W1:Y:S07]  /*4fe0*/  LDSM.16.M88.4 R120, [R147+0x2000] ;  /* 0x002000009378783b */ /* 0x000e6e0000000200 */
[C---:B------:R-:W-:Y:S08]  /*4ff0*/  HMMA.16816.F32 R108, R16.reuse, R24, R108 ;  /* 0x00000018106c723c */ /* 0x040ff0000000186c */
[C---:B------:R-:W-:Y:S01]  /*5000*/  HMMA.16816.F32 R104, R16.reuse, R26, R104 ;  /* 0x0000001a1068723c */ /* 0x040fe20000001868 */
[----:B------:R-:W3:Y:S07]  /*5010*/  LDSM.16.M88.4 R24, [R146+0x6000] ;  /* 0x006000009218783b */ /* 0x000eee0000000200 */
[C---:B--2---:R-:W-:Y:S08]  /*5020*/  HMMA.16816.F32 R32, R16.reuse, R20, R32 ;  /* 0x000000141020723c */ /* 0x044ff00000001820 */
[C---:B------:R-:W-:Y:S01]  /*5030*/  HMMA.16816.F32 R28, R16.reuse, R22, R28 ;  /* 0x00000016101c723c */ /* 0x040fe2000000181c */
[----:B------:R-:W2:Y:S07]  /*5040*/  LDSM.16.M88.4 R20, [R146+0x6800] ;  /* 0x006800009214783b */ /* 0x000eae0000000200 */
[C---:B------:R-:W-:Y:S08]  /*5050*/  HMMA.16816.F32 R4, R16.reuse, R116, R4 ;  /* 0x000000741004723c */ /* 0x040ff00000001804 */
[----:B------:R-:W-:Y:S01]  /*5060*/  HMMA.16816.F32 R112, R16, R118, R112 ;  /* 0x000000761070723c */ /* 0x000fe20000001870 */
[----:B------:R-:W4:Y:S04]  /*5070*/  LDSM.16.M88.4 R16, [R146+0x7000] ;  /* 0x007000009210783b */ /* 0x000f280000000200 */
[----:B------:R-:W-:Y:S03]  /*5080*/  LDSM.16.M88.4 R116, [R144+0x3000] ;  /* 0x003000009074783b */ /* 0x000fe60000000200 */
[C---:B-1----:R-:W-:Y:S08]  /*5090*/  HMMA.16816.F32 R32, R120.reuse, R124, R32 ;  /* 0x0000007c7820723c */ /* 0x042ff00000001820 */
[C---:B---3--:R-:W-:Y:S08]  /*50a0*/  HMMA.16816.F32 R12, R120.reuse, R24, R12 ;  /* 0x00000018780c723c */ /* 0x048ff0000000180c */
[C---:B------:R-:W-:Y:S01]  /*50b0*/  HMMA.16816.F32 R8, R120.reuse, R26, R8 ;  /* 0x0000001a7808723c */ /* 0x040fe20000001808 */
[----:B------:R-:W-:Y:S07]  /*50c0*/  LDSM.16.M88.4 R24, [R144+0x2000] ;  /* 0x002000009018783b */ /* 0x000fee0000000200 */
[C---:B--2---:R-:W-:Y:S08]  /*50d0*/  HMMA.16816.F32 R4, R120.reuse, R20, R4 ;  /* 0x000000147804723c */ /* 0x044ff00000001804 */
[C---:B------:R-:W-:Y:S01]  /*50e0*/  HMMA.16816.F32 R112, R120.reuse, R22, R112 ;  /* 0x000000167870723c */ /* 0x040fe20000001870 */
[----:B------:R-:W1:Y:S07]  /*50f0*/  LDSM.16.M88.4 R20, [R145+0x2000] ;  /* 0x002000009114783b */ /* 0x000e6e0000000200 */
[C---:B----4-:R-:W-:Y:S08]  /*5100*/  HMMA.16816.F32 R108, R120.reuse, R16, R108 ;  /* 0x00000010786c723c */ /* 0x050ff0000000186c */
[C---:B------:R-:W-:Y:S01]  /*5110*/  HMMA.16816.F32 R104, R120.reuse, R18, R104 ;  /* 0x000000127868723c */ /* 0x040fe20000001868 */
[----:B------:R-:W2:Y:S07]  /*5120*/  LDSM.16.M88.4 R16, [R144+0x2800] ;  /* 0x002800009010783b */ /* 0x000eae0000000200 */
[----:B------:R-:W-:Y:S01]  /*5130*/  HMMA.16816.F32 R28, R120, R126, R28 ;  /* 0x0000007e781c723c */ /* 0x000fe2000000181c */
[----:B------:R-:W-:Y:S04]  /*5140*/  LDSM.16.M88.4 R120, [R143+0x2000] ;  /* 0x002000008f78783b */ /* 0x000fe80000000200 */
[----:B------:R-:W3:Y:S03]  /*5150*/  LDSM.16.M88.4 R124, [R139+0x6800] ;  /* 0x006800008b7c783b */ /* 0x000ee60000000200 */
[C---:B-1----:R-:W-:Y:S08]  /*5160*/  HMMA.16816.F32 R12, R20.reuse, R24, R12 ;  /* 0x00000018140c723c */ /* 0x042ff0000000180c */
[C---:B------:R-:W-:Y:S01]  /*5170*/  HMMA.16816.F32 R8, R20.reuse, R26, R8 ;  /* 0x0000001a1408723c */ /* 0x040fe20000001808 */
[----:B------:R-:W1:Y:S07]  /*5180*/  LDSM.16.M88.4 R24, [R144+0x3800] ;  /* 0x003800009018783b */ /* 0x000e6e0000000200 */
[C---:B--2---:R-:W-:Y:S08]  /*5190*/  HMMA.16816.F32 R4, R20.reuse, R16, R4 ;  /* 0x000000101404723c */ /* 0x044ff00000001804 */
[C---:B------:R-:W-:Y:S01]  /*51a0*/  HMMA.16816.F32 R112, R20.reuse, R18, R112 ;  /* 0x000000121470723c */ /* 0x040fe20000001870 */
[----:B------:R-:W2:Y:S07]  /*51b0*/  LDSM.16.M88.4 R16, [R139+0x6000] ;  /* 0x006000008b10783b */ /* 0x000eae0000000200 */
[C---:B------:R-:W-:Y:S08]  /*51c0*/  HMMA.16816.F32 R108, R20.reuse, R116, R108 ;  /* 0x00000074146c723c */ /* 0x040ff0000000186c */
[----:B------:R-:W-:Y:S01]  /*51d0*/  HMMA.16816.F32 R104, R20, R118, R104 ;  /* 0x000000761468723c */ /* 0x000fe20000001868 */
[----:B------:R-:W4:Y:S07]  /*51e0*/  LDSM.16.M88.4 R116, [R139+0x7000] ;  /* 0x007000008b74783b */ /* 0x000f2e0000000200 */
[----:B---3--:R-:W-:Y:S08]  /*51f0*/  HMMA.16816.F32 R4, R120, R124, R4 ;  /* 0x0000007c7804723c */ /* 0x008ff00000001804 */
[C---:B-1----:R-:W-:Y:S08]  /*5200*/  HMMA.16816.F32 R32, R20.reuse, R24, R32 ;  /* 0x000000181420723c */ /* 0x042ff00000001820 */
[----:B------:R-:W-:Y:S01]  /*5210*/  HMMA.16816.F32 R28, R20, R26, R28 ;  /* 0x0000001a141c723c */ /* 0x000fe2000000181c */
[----:B------:R-:W-:Y:S04]  /*5220*/  LDSM.16.M88.4 R24, [R142+0x2000] ;  /* 0x002000008e18783b */ /* 0x000fe80000000200 */
[----:B------:R-:W1:Y:S03]  /*5230*/  LDSM.16.M88.4 R20, [R141+0x2000] ;  /* 0x002000008d14783b */ /* 0x000e660000000200 */
[C---:B--2---:R-:W-:Y:S08]  /*5240*/  HMMA.16816.F32 R12, R120.reuse, R16, R12 ;  /* 0x00000010780c723c */ /* 0x044ff0000000180c */
[C---:B------:R-:W-:Y:S01]  /*5250*/  HMMA.16816.F32 R8, R120.reuse, R18, R8 ;  /* 0x000000127808723c */ /* 0x040fe20000001808 */
[----:B------:R-:W2:Y:S07]  /*5260*/  LDSM.16.M88.4 R16, [R141+0x2800] ;  /* 0x002800008d10783b */ /* 0x000eae0000000200 */
[C---:B------:R-:W-:Y:S08]  /*5270*/  HMMA.16816.F32 R112, R120.reuse, R126, R112 ;  /* 0x0000007e7870723c */ /* 0x040ff00000001870 */
[C---:B----4-:R-:W-:Y:S08]  /*5280*/  HMMA.16816.F32 R108, R120.reuse, R116, R108 ;  /* 0x00000074786c723c */ /* 0x050ff0000000186c */
[----:B------:R-:W-:Y:S08]  /*5290*/  HMMA.16816.F32 R104, R120, R118, R104 ;  /* 0x000000767868723c */ /* 0x000ff00000001868 */
[C---:B-1----:R-:W-:Y:S08]  /*52a0*/  HMMA.16816.F32 R12, R24.reuse, R20, R12 ;  /* 0x00000014180c723c */ /* 0x042ff0000000180c */
[C---:B------:R-:W-:Y:S01]  /*52b0*/  HMMA.16816.F32 R8, R24.reuse, R22, R8 ;  /* 0x000000161808723c */ /* 0x040fe20000001808 */
[----:B------:R-:W1:Y:S07]  /*52c0*/  LDSM.16.M88.4 R20, [R141+0x3000] ;  /* 0x003000008d14783b */ /* 0x000e6e0000000200 */
[C---:B--2---:R-:W-:Y:S08]  /*52d0*/  HMMA.16816.F32 R4, R24.reuse, R16, R4 ;  /* 0x000000101804723c */ /* 0x044ff00000001804 */
[----:B------:R-:W-:Y:S01]  /*52e0*/  HMMA.16816.F32 R112, R24, R18, R112 ;  /* 0x000000121870723c */ /* 0x000fe20000001870 */
[----:B------:R-:W-:-:S02]  /*52f0*/  FMUL.FTZ R2, R12, c[0x0][0x2ec] ;  /* 0x0000bb000c027a20 */ /* 0x000fc40000410000 */
[----:B------:R-:W-:Y:S02]  /*5300*/  FMUL.FTZ R16, R13, c[0x0][0x2ec] ;  /* 0x0000bb000d107a20 */ /* 0x000fe40000410000 */
[----:B------:R-:W-:Y:S02]  /*5310*/  FMUL.FTZ R17, R14, c[0x0][0x2ec] ;  /* 0x0000bb000e117a20 */ /* 0x000fe40000410000 */
[----:B------:R-:W-:Y:S01]  /*5320*/  FMUL.FTZ R18, R15, c[0x0][0x2ec] ;  /* 0x0000bb000f127a20 */ /* 0x000fe20000410000 */
[----:B------:R-:W-:Y:S01]  /*5330*/  MUFU.TANH R2, R2 ;  /* 0x0000000200027308 */ /* 0x000fe20000002400 */
[----:B------:R-:W2:Y:S01]  /*5340*/  LDSM.16.M88.4 R12, [R139+0x7800] ;  /* 0x007800008b0c783b */ /* 0x000ea20000000200 */
[----:B------:R-:W-:Y:S02]  /*5350*/  FMUL.FTZ R8, R8, c[0x0][0x2ec] ;  /* 0x0000bb0008087a20 */ /* 0x000fe40000410000 */
[----:B------:R-:W-:Y:S02]  /*5360*/  FMUL.FTZ R10, R10, c[0x0][0x2ec] ;  /* 0x0000bb000a0a7a20 */ /* 0x000fe40000410000 */
[----:B------:R-:W-:-:S02]  /*5370*/  FMUL.FTZ R9, R9, c[0x0][0x2ec] ;  /* 0x0000bb0009097a20 */ /* 0x000fc40000410000 */
[----:B------:R-:W-:Y:S01]  /*5380*/  FMUL.FTZ R4, R4, c[0x0][0x2ec] ;  /* 0x0000bb0004047a20 */ /* 0x000fe20000410000 */
[----:B------:R-:W3:Y:S01]  /*5390*/  MUFU.TANH R18, R18 ;  /* 0x0000001200127308 */ /* 0x000ee20000002400 */
[----:B------:R-:W-:Y:S02]  /*53a0*/  FMUL.FTZ R5, R5, c[0x0][0x2ec] ;  /* 0x0000bb0005057a20 */ /* 0x000fe40000410000 */
[----:B------:R-:W-:Y:S02]  /*53b0*/  FMUL.FTZ R6, R6, c[0x0][0x2ec] ;  /* 0x0000bb0006067a20 */ /* 0x000fe40000410000 */
[----:B------:R-:W-:Y:S01]  /*53c0*/  FMUL.FTZ R125, R7, c[0x0][0x2ec] ;  /* 0x0000bb00077d7a20 */ /* 0x000fe20000410000 */
[C---:B-1----:R-:W-:Y:S02]  /*53d0*/  HMMA.16816.F32 R108, R24.reuse, R20, R108 ;  /* 0x00000014186c723c */ /* 0x042fe4000000186c */
[----:B------:R-:W-:Y:S05]  /*53e0*/  MUFU.TANH R21, R4 ;  /* 0x0000000400157308 */ /* 0x000fea0000002400 */
[----:B------:R-:W-:Y:S01]  /*53f0*/  FMUL.FTZ R20, R11, c[0x0][0x2ec] ;  /* 0x0000bb000b147a20 */ /* 0x000fe20000410000 */
[----:B------:R-:W-:Y:S02]  /*5400*/  HMMA.16816.F32 R104, R24, R22, R104 ;  /* 0x000000161868723c */ /* 0x000fe40000001868 */
[----:B------:R-:W-:Y:S08]  /*5410*/  MUFU.TANH R11, R5 ;  /* 0x00000005000b7308 */ /* 0x000ff00000002400 */
[----:B------:R1:W-:Y:S01]  /*5420*/  MUFU.TANH R116, R6 ;  /* 0x0000000600747308 */ /* 0x0003e20000002400 */
[----:B--2---:R-:W-:Y:S07]  /*5430*/  HMMA.16816.F32 R32, R120, R12, R32 ;  /* 0x0000000c7820723c */ /* 0x004fee0000001820 */
[----:B------:R-:W2:Y:S01]  /*5440*/  MUFU.TANH R8, R8 ;  /* 0x0000000800087308 */ /* 0x000ea20000002400 */
[----:B------:R-:W-:-:S02]  /*5450*/  FMUL.FTZ R108, R108, c[0x0][0x2ec] ;  /* 0x0000bb006c6c7a20 */ /* 0x000fc40000410000 */
[----:B------:R-:W-:Y:S02]  /*5460*/  FMUL.FTZ R109, R109, c[0x0][0x2ec] ;  /* 0x0000bb006d6d7a20 */ /* 0x000fe40000410000 */
[----:B------:R-:W-:Y:S02]  /*5470*/  FMUL.FTZ R110, R110, c[0x0][0x2ec] ;  /* 0x0000bb006e6e7a20 */ /* 0x000fe40000410000 */
[----:B------:R-:W-:Y:S01]  /*5480*/  FMUL.FTZ R12, R113, c[0x0][0x2ec] ;  /* 0x0000bb00710c7a20 */ /* 0x000fe20000410000 */
[----:B-1----:R-:W1:Y:S01]  /*5490*/  LDSM.16.M88.4 R4, [R141+0x3800] ;  /* 0x003800008d04783b */ /* 0x002e620000000200 */
[----:B------:R-:W-:Y:S01]  /*54a0*/  HMMA.16816.F32 R28, R120, R14, R28 ;  /* 0x0000000e781c723c */ /* 0x000fe2000000181c */
[----:B------:R-:W4:Y:S01]  /*54b0*/  MUFU.TANH R16, R16 ;  /* 0x0000001000107308 */ /* 0x000f220000002400 */
[----:B------:R-:W-:Y:S01]  /*54c0*/  FMUL.FTZ R13, R114, c[0x0][0x2ec] ;  /* 0x0000bb00720d7a20 */ /* 0x000fe20000410000 */
[----:B------:R-:W5:Y:S01]  /*54d0*/  S2R R113, SR_TID.X ;  /* 0x0000000000717919 */ /* 0x000f620000002100 */
[----:B------:R-:W-:Y:S01]  /*54e0*/  FMUL.FTZ R105, R105, c[0x0][0x2ec] ;  /* 0x0000bb0069697a20 */ /* 0x000fe20000410000 */
[----:B------:R-:W-:-:S04]  /*54f0*/  DEPBAR.LE SB0, 0x0 ;  /* 0x000080000000791a */ /* 0x000fc80000000000 */
[----:B------:R-:W-:Y:S01]  /*5500*/  MUFU.TANH R10, R10 ;  /* 0x0000000a000a7308 */ /* 0x000fe20000002400 */
[----:B------:R-:W-:Y:S02]  /*5510*/  FMUL.FTZ R106, R106, c[0x0][0x2ec] ;  /* 0x0000bb006a6a7a20 */ /* 0x000fe40000410000 */
[----:B------:R-:W-:Y:S02]  /*5520*/  FMUL.FTZ R111, R111, c[0x0][0x2ec] ;  /* 0x0000bb006f6f7a20 */ /* 0x000fe40000410000 */
[----:B------:R-:W-:Y:S02]  /*5530*/  FMUL.FTZ R104, R104, c[0x0][0x2ec] ;  /* 0x0000bb0068687a20 */ /* 0x000fe40000410000 */
[----:B------:R-:W-:Y:S01]  /*5540*/  FMUL.FTZ R107, R107, c[0x0][0x2ec] ;  /* 0x0000bb006b6b7a20 */ /* 0x000fe20000410000 */
[----:B------:R2:W-:Y:S08]  /*5550*/  MUFU.TANH R19, R9 ;  /* 0x0000000900137308 */ /* 0x0005f00000002400 */
[----:B------:R-:W-:Y:S01]  /*5560*/  MUFU.TANH R20, R20 ;  /* 0x0000001400147308 */ /* 0x000fe20000002400 */
[----:B-----5:R-:W-:-:S05]  /*5570*/  IMAD.SHL.U32 R15, R113, 0x2, RZ ;  /* 0x00000002710f7824 */ /* 0x020fca00078e00ff */
[----:B------:R-:W-:Y:S01]  /*5580*/  LOP3.LUT R15, R15, 0x6, RZ, 0xc0, !PT ;  /* 0x000000060f0f7812 */ /* 0x000fe200078ec0ff */
[----:B--2---:R-:W-:Y:S01]  /*5590*/  FMUL.FTZ R9, R112, c[0x0][0x2ec] ;  /* 0x0000bb0070097a20 */ /* 0x004fe20000410000 */
[----:B------:R-:W-:Y:S01]  /*55a0*/  MUFU.TANH R125, R125 ;  /* 0x0000007d007d7308 */ /* 0x000fe20000002400 */
[----:B------:R-:W-:Y:S02]  /*55b0*/  FMUL.FTZ R112, R115, c[0x0][0x2ec] ;  /* 0x0000bb0073707a20 */ /* 0x000fe40000410000 */
[----:B------:R-:W-:Y:S01]  /*55c0*/  IMAD R14, R0, 0x40, R15 ;  /* 0x00000040000e7824 */ /* 0x000fe200078e020f */
[----:B-1----:R-:W-:Y:S04]  /*55d0*/  HMMA.16816.F32 R32, R24, R4, R32 ;  /* 0x000000041820723c */ /* 0x002fe80000001820 */
[C---:B------:R-:W-:Y:S01]  /*55e0*/  IADD3 R15, R14.reuse, 0x1, RZ ;  /* 0x000000010e0f7810 */ /* 0x040fe20007ffe0ff */
[----:B------:R-:W-:Y:S01]  /*55f0*/  MUFU.TANH R9, R9 ;  /* 0x0000000900097308 */ /* 0x000fe20000002400 */
[----:B------:R-:W-:-:S02]  /*5600*/  IADD3 R22, R14, 0x9, RZ ;  /* 0x000000090e167810 */ /* 0x000fc40007ffe0ff */
[CC--:B------:R-:W-:Y:S01]  /*5610*/  ISETP.GE.AND P5, PT, R15.reuse, R103.reuse, PT ;  /* 0x000000670f00720c */ /* 0x0c0fe20003fa6270 */
[----:B------:R-:W-:Y:S01]  /*5620*/  HMMA.16816.F32 R28, R24, R6, R28 ;  /* 0x00000006181c723c */ /* 0x000fe2000000181c */
[-C--:B------:R-:W-:Y:S02]  /*5630*/  ISETP.GE.AND P6, PT, R15, R102.reuse, PT ;  /* 0x000000660f00720c */ /* 0x080fe40003fc6270 */
[C---:B------:R-:W-:Y:S01]  /*5640*/  IADD3 R15, R14.reuse, 0x8, RZ ;  /* 0x000000080e0f7810 */ /* 0x040fe20007ffe0ff */
[----:B------:R-:W-:Y:S01]  /*5650*/  MUFU.TANH R12, R12 ;  /* 0x0000000c000c7308 */ /* 0x000fe20000002400 */
[----:B------:R-:W-:Y:S02]  /*5660*/  IADD3 R5, R14, 0x10, RZ ;  /* 0x000000100e057810 */ /* 0x000fe40007ffe0ff */
[C---:B------:R-:W-:Y:S02]  /*5670*/  ISETP.GE.AND P4, PT, R15.reuse, R103, PT ;  /* 0x000000670f00720c */ /* 0x040fe40003f86270 */
[----:B------:R-:W-:-:S02]  /*5680*/  ISETP.GE.AND P0, PT, R15, R102, PT ;  /* 0x000000660f00720c */ /* 0x000fc40003f06270 */
[-C--:B------:R-:W-:Y:S01]  /*5690*/  ISETP.GE.AND P3, PT, R22, R103.reuse, PT ;  /* 0x000000671600720c */ /* 0x080fe20003f66270 */
[----:B------:R-:W1:Y:S01]  /*56a0*/  MUFU.TANH R13, R13 ;  /* 0x0000000d000d7308 */ /* 0x000e620000002400 */
[----:B---3--:R-:W-:Y:S02]  /*56b0*/  FSEL R15, R18, -INF , !P6 ;  /* 0xff800000120f7808 */ /* 0x008fe40007000000 */
[----:B------:R-:W-:Y:S01]  /*56c0*/  FSEL R8, R8, -INF , !P4 ;  /* 0xff80000008087808 */ /* 0x000fe20006000000 */
[----:B------:R-:W-:Y:S01]  /*56d0*/  FMUL.FTZ R32, R32, c[0x0][0x2ec] ;  /* 0x0000bb0020207a20 */ /* 0x000fe20000410000 */
[C---:B------:R-:W-:Y:S01]  /*56e0*/  ISETP.GE.AND P6, PT, R5.reuse, R103, PT ;  /* 0x000000670500720c */ /* 0x040fe20003fc6270 */
[----:B------:R-:W-:Y:S01]  /*56f0*/  FMUL.FTZ R34, R34, c[0x0][0x2ec] ;  /* 0x0000bb0022227a20 */ /* 0x000fe20000410000 */
[----:B------:R-:W-:Y:S01]  /*5700*/  ISETP.GE.AND P4, PT, R5, R102, PT ;  /* 0x000000660500720c */ /* 0x000fe20003f86270 */
[----:B------:R-:W2:Y:S01]  /*5710*/  MUFU.TANH R112, R112 ;  /* 0x0000007000707308 */ /* 0x000ea20000002400 */
[----:B----4-:R-:W-:-:S02]  /*5720*/  FSEL R4, R16, -INF , !P5 ;  /* 0xff80000010047808 */ /* 0x010fc40006800000 */
[----:B------:R-:W-:Y:S01]  /*5730*/  IADD3 R5, R14, 0x11, RZ ;  /* 0x000000110e057810 */ /* 0x000fe20007ffe0ff */
[----:B------:R-:W-:Y:S01]  /*5740*/  FMUL.FTZ R29, R29, c[0x0][0x2ec] ;  /* 0x0000bb001d1d7a20 */ /* 0x000fe20000410000 */
[-C--:B------:R-:W-:Y:S01]  /*5750*/  ISETP.GE.AND P5, PT, R22, R102.reuse, PT ;  /* 0x000000661600720c */ /* 0x080fe20003fa6270 */
[----:B------:R-:W-:Y:S01]  /*5760*/  FMUL.FTZ R31, R31, c[0x0][0x2ec] ;  /* 0x0000bb001f1f7a20 */ /* 0x000fe20000410000 */
[----:B------:R-:W-:Y:S01]  /*5770*/  IADD3 R16, R14, 0x18, RZ ;  /* 0x000000180e107810 */ /* 0x000fe20007ffe0ff */
[----:B------:R3:W4:Y:S01]  /*5780*/  MUFU.TANH R124, R108 ;  /* 0x0000006c007c7308 */ /* 0x0007220000002400 */
[----:B------:R-:W-:Y:S02]  /*5790*/  FSEL R18, R21, -INF , !P6 ;  /* 0xff80000015127808 */ /* 0x000fe40007000000 */
[----:B------:R-:W-:Y:S02]  /*57a0*/  FSEL R23, R116, -INF , !P4 ;  /* 0xff80000074177808 */ /* 0x000fe40006000000 */
[----:B------:R-:W-:-:S02]  /*57b0*/  ISETP.GE.AND P6, PT, R16, R102, PT ;  /* 0x000000661000720c */ /* 0x000fc40003fc6270 */
[C---:B------:R-:W-:Y:S01]  /*57c0*/  IADD3 R7, R14.reuse, 0x20, RZ ;  /* 0x000000200e077810 */ /* 0x040fe20007ffe0ff */
[----:B------:R5:W-:Y:S01]  /*57d0*/  MUFU.TANH R120, R109 ;  /* 0x0000006d00787308 */ /* 0x000be20000002400 */
[----:B------:R-:W-:Y:S02]  /*57e0*/  IADD3 R6, R14, 0x21, RZ ;  /* 0x000000210e067810 */ /* 0x000fe40007ffe0ff */
[----:B-1----:R-:W-:Y:S02]  /*57f0*/  FSEL R115, R13, -INF , !P6 ;  /* 0xff8000000d737808 */ /* 0x002fe40007000000 */
[----:B------:R-:W-:-:S03]  /*5800*/  ISETP.GE.AND P6, PT, R6, R103, PT ;  /* 0x000000670600720c */ /* 0x000fc60003fc6270 */
[----:B------:R-:W1:Y:S01]  /*5810*/  MUFU.TANH R121, R110 ;  /* 0x0000006e00797308 */ /* 0x000e620000002400 */
[----:B---3--:R-:W-:Y:S02]  /*5820*/  FMUL.FTZ R108, R33, c[0x0][0x2ec] ;  /* 0x0000bb00216c7a20 */ /* 0x008fe40000410000 */
[----:B------:R-:W-:Y:S01]  /*5830*/  FMUL.FTZ R33, R35, c[0x0][0x2ec] ;  /* 0x0000bb0023217a20 */ /* 0x000fe20000410000 */
[----:B-----5:R-:W-:-:S04]  /*5840*/  FSEL R109, R10, -INF , !P0 ;  /* 0xff8000000a6d7808 */ /* 0x020fc80004000000 */
[----:B------:R-:W-:Y:S01]  /*5850*/  MUFU.TANH R118, R105 ;  /* 0x0000006900767308 */ /* 0x000fe20000002400 */
[----:B------:R-:W-:Y:S02]  /*5860*/  FSEL R10, R19, -INF , !P3 ;  /* 0xff800000130a7808 */ /* 0x000fe40005800000 */
[----:B------:R-:W-:Y:S02]  /*5870*/  IADD3 R19, R14, 0x19, RZ ;  /* 0x000000190e137810 */ /* 0x000fe40007ffe0ff */
[CC--:B------:R-:W-:Y:S02]  /*5880*/  ISETP.GE.AND P0, PT, R5.reuse, R103.reuse, PT ;  /* 0x000000670500720c */ /* 0x0c0fe40003f06270 */
[----:B------:R-:W-:Y:S01]  /*5890*/  ISETP.GE.AND P3, PT, R5, R102, PT ;  /* 0x000000660500720c */ /* 0x000fe20003f66270 */
[----:B------:R-:W3:Y:S01]  /*58a0*/  MUFU.TANH R117, R106 ;  /* 0x0000006a00757308 */ /* 0x000ee20000002400 */
[----:B------:R-:W-:Y:S02]  /*58b0*/  FSEL R5, R20, -INF , !P5 ;  /* 0xff80000014057808 */ /* 0x000fe40006800000 */
[----:B------:R-:W-:-:S02]  /*58c0*/  ISETP.GE.AND P5, PT, R16, R103, PT ;  /* 0x000000671000720c */ /* 0x000fc40003fa6270 */
[-C--:B------:R-:W-:Y:S02]  /*58d0*/  ISETP.GE.AND P4, PT, R19, R103.reuse, PT ;  /* 0x000000671300720c */ /* 0x080fe40003f86270 */
[----:B------:R-:W-:Y:S01]  /*58e0*/  FSEL R16, R11, -INF , !P0 ;  /* 0xff8000000b107808 */ /* 0x000fe20004000000 */
[----:B------:R-:W5:Y:S01]  /*58f0*/  MUFU.TANH R123, R111 ;  /* 0x0000006f007b7308 */ /* 0x000f620000002400 */
[----:B------:R-:W-:Y:S02]  /*5900*/  FSEL R125, R125, -INF , !P3 ;  /* 0xff8000007d7d7808 */ /* 0x000fe40005800000 */
[----:B------:R-:W-:Y:S02]  /*5910*/  FSEL R22, R9, -INF , !P5 ;  /* 0xff80000009167808 */ /* 0x000fe40006800000 */
[----:B------:R-:W-:Y:S02]  /*5920*/  FSEL R20, R12, -INF , !P4 ;  /* 0xff8000000c147808 */ /* 0x000fe40006000000 */
[----:B------:R-:W-:Y:S01]  /*5930*/  ISETP.GE.AND P0, PT, R19, R102, PT ;  /* 0x000000661300720c */ /* 0x000fe20003f06270 */
[----:B------:R-:W3:Y:S01]  /*5940*/  MUFU.TANH R122, R104 ;  /* 0x00000068007a7308 */ /* 0x000ee20000002400 */
[----:B------:R-:W-:-:S02]  /*5950*/  ISETP.GE.AND P3, PT, R7, R103, PT ;  /* 0x000000670700720c */ /* 0x000fc40003f66270 */
[-C--:B------:R-:W-:Y:S02]  /*5960*/  ISETP.GE.AND P5, PT, R7, R102.reuse, PT ;  /* 0x000000660700720c */ /* 0x080fe40003fa6270 */
[----:B------:R-:W-:Y:S02]  /*5970*/  ISETP.GE.AND P4, PT, R6, R102, PT ;  /* 0x000000660600720c */ /* 0x000fe40003f86270 */
[C---:B------:R-:W-:Y:S01]  /*5980*/  IADD3 R7, R14.reuse, 0x28, RZ ;  /* 0x000000280e077810 */ /* 0x040fe20007ffe0ff */
[----:B------:R-:W3:Y:S01]  /*5990*/  MUFU.TANH R119, R107 ;  /* 0x0000006b00777308 */ /* 0x000ee20000002400 */
[----:B------:R-:W-:Y:S02]  /*59a0*/  IADD3 R6, R14, 0x29, RZ ;  /* 0x000000290e067810 */ /* 0x000fe40007ffe0ff */
[----:B--2---:R-:W-:Y:S02]  /*59b0*/  FSEL R21, R112, -INF , !P0 ;  /* 0xff80000070157808 */ /* 0x004fe40004000000 */
[----:B----4-:R-:W-:-:S02]  /*59c0*/  FSEL R124, R124, -INF , !P3 ;  /* 0xff8000007c7c7808 */ /* 0x010fc40005800000 */
[----:B-1----:R-:W-:Y:S01]  /*59d0*/  FSEL R121, R121, -INF , !P5 ;  /* 0xff80000079797808 */ /* 0x002fe20006800000 */
[----:B------:R-:W1:Y:S01]  /*59e0*/  MUFU.TANH R110, R32 ;  /* 0x00000020006e7308 */ /* 0x000e620000002400 */
[CC--:B------:R-:W-:Y:S02]  /*59f0*/  ISETP.GE.AND P0, PT, R7.reuse, R103.reuse, PT ;  /* 0x000000670700720c */ /* 0x0c0fe40003f06270 */
[----:B------:R-:W-:Y:S02]  /*5a00*/  ISETP.GE.AND P3, PT, R7, R102, PT ;  /* 0x000000660700720c */ /* 0x000fe40003f66270 */
[----:B------:R-:W-:Y:S02]  /*5a10*/  ISETP.GE.AND P5, PT, R6, R103, PT ;  /* 0x000000670600720c */ /* 0x000fe40003fa6270 */
[----:B------:R-:W-:Y:S01]  /*5a20*/  IADD3 R7, R14, 0x31, RZ ;  /* 0x000000310e077810 */ /* 0x000fe20007ffe0ff */
[----:B------:R-:W2:Y:S01]  /*5a30*/  MUFU.TANH R105, R34 ;  /* 0x0000002200697308 */ /* 0x000ea20000002400 */
[----:B------:R-:W-:-:S02]  /*5a40*/  FSEL R120, R120, -INF , !P6 ;  /* 0xff80000078787808 */ /* 0x000fc40007000000 */
[-C--:B------:R-:W-:Y:S01]  /*5a50*/  ISETP.GE.AND P6, PT, R6, R102.reuse, PT ;  /* 0x000000660600720c */ /* 0x080fe20003fc6270 */
[----:B------:R-:W-:Y:S01]  /*5a60*/  FMUL.FTZ R6, R28, c[0x0][0x2ec] ;  /* 0x0000bb001c067a20 */ /* 0x000fe20000410000 */
[----:B---3--:R-:W-:Y:S02]  /*5a70*/  FSEL R117, R117, -INF , !P3 ;  /* 0xff80000075757808 */ /* 0x008fe40005800000 */
[----:B------:R-:W-:Y:S01]  /*5a80*/  FSEL R118, R118, -INF , !P5 ;  /* 0xff80000076767808 */ /* 0x000fe20006800000 */
[----:B------:R-:W3:Y:S01]  /*5a90*/  MUFU.TANH R108, R108 ;  /* 0x0000006c006c7308 */ /* 0x000ee20000002400 */
[C---:B------:R-:W-:Y:S02]  /*5aa0*/  ISETP.GE.AND P3, PT, R7.reuse, R103, PT ;  /* 0x000000670700720c */ /* 0x040fe40003f66270 */
[----:B------:R-:W-:Y:S01]  /*5ab0*/  ISETP.GE.AND P5, PT, R7, R102, PT ;  /* 0x000000660700720c */ /* 0x000fe20003fa6270 */
[----:B------:R-:W-:Y:S01]  /*5ac0*/  FMUL.FTZ R7, R30, c[0x0][0x2ec] ;  /* 0x0000bb001e077a20 */ /* 0x000fe20000410000 */
[----:B------:R-:W-:-:S02]  /*5ad0*/  IADD3 R9, R14, 0x30, RZ ;  /* 0x000000300e097810 */ /* 0x000fc40007ffe0ff */
[----:B-----5:R-:W-:Y:S01]  /*5ae0*/  FSEL R123, R123, -INF , !P4 ;  /* 0xff8000007b7b7808 */ /* 0x020fe20006000000 */
[----:B------:R-:W4:Y:S01]  /*5af0*/  MUFU.TANH R33, R33 ;  /* 0x0000002100217308 */ /* 0x000f220000002400 */
[C---:B------:R-:W-:Y:S02]  /*5b00*/  ISETP.GE.AND P4, PT, R9.reuse, R103, PT ;  /* 0x000000670900720c */ /* 0x040fe40003f86270 */
[----:B------:R-:W-:Y:S02]  /*5b10*/  FSEL R122, R122, -INF , !P0 ;  /* 0xff8000007a7a7808 */ /* 0x000fe40004000000 */
[----:B------:R-:W-:Y:S02]  /*5b20*/  ISETP.GE.AND P0, PT, R9, R102, PT ;  /* 0x000000660900720c */ /* 0x000fe40003f06270 */
[----:B------:R-:W-:Y:S01]  /*5b30*/  IADD3 R9, R14, 0x38, RZ ;  /* 0x000000380e097810 */ /* 0x000fe20007ffe0ff */
[----:B------:R-:W5:Y:S01]  /*5b40*/  MUFU.TANH R6, R6 ;  /* 0x0000000600067308 */ /* 0x000f620000002400 */
[----:B------:R-:W-:-:S02]  /*5b50*/  FSEL R119, R119, -INF , !P6 ;  /* 0xff80000077777808 */ /* 0x000fc40007000000 */
[----:B-1----:R-:W-:Y:S02]  /*5b60*/  FSEL R110, R110, -INF , !P4 ;  /* 0xff8000006e6e7808 */ /* 0x002fe40006000000 */
[CC--:B------:R-:W-:Y:S02]  /*5b70*/  ISETP.GE.AND P6, PT, R14.reuse, R103.reuse, PT ;  /* 0x000000670e00720c */ /* 0x0c0fe40003fc6270 */
[C---:B------:R-:W-:Y:S01]  /*5b80*/  ISETP.GE.AND P4, PT, R14.reuse, R102, PT ;  /* 0x000000660e00720c */ /* 0x040fe20003f86270 */
[----:B------:R-:W1:Y:S01]  /*5b90*/  MUFU.TANH R7, R7 ;  /* 0x0000000700077308 */ /* 0x000e620000002400 */
[----:B------:R-:W-:Y:S02]  /*5ba0*/  IADD3 R14, R14, 0x39, RZ ;  /* 0x000000390e0e7810 */ /* 0x000fe40007ffe0ff */
[----:B--2---:R-:W-:Y:S01]  /*5bb0*/  FSEL R105, R105, -INF , !P0 ;  /* 0xff80000069697808 */ /* 0x004fe20004000000 */
[----:B------:R-:W-:Y:S01]  /*5bc0*/  BAR.SYNC.DEFER_BLOCKING 0x0 ;  /* 0x0000000000007b1d */ /* 0x000fe20000010000 */
[----:B------:R-:W-:-:S02]  /*5bd0*/  ISETP.GE.AND P0, PT, R9, R103, PT ;  /* 0x000000670900720c */ /* 0x000fc40003f06270 */
[----:B---3--:R-:W-:Y:S02]  /*5be0*/  FSEL R108, R108, -INF , !P3 ;  /* 0xff8000006c6c7808 */ /* 0x008fe40005800000 */
[-C--:B------:R-:W-:Y:S01]  /*5bf0*/  ISETP.GE.AND P3, PT, R9, R102.reuse, PT ;  /* 0x000000660900720c */ /* 0x080fe20003f66270 */
[----:B------:R-:W2:Y:S01]  /*5c00*/  MUFU.TANH R17, R17 ;  /* 0x0000001100117308 */ /* 0x000ea20000002400 */
[----:B----4-:R-:W-:Y:S02]  /*5c10*/  FSEL R33, R33, -INF , !P5 ;  /* 0xff80000021217808 */ /* 0x010fe40006800000 */
[----:B------:R-:W-:Y:S02]  /*5c20*/  ISETP.GE.AND P5, PT, R14, R103, PT ;  /* 0x000000670e00720c */ /* 0x000fe40003fa6270 */
[----:B-----5:R-:W-:Y:S02]  /*5c30*/  FSEL R103, R6, -INF , !P0 ;  /* 0xff80000006677808 */ /* 0x020fe40004000000 */
[----:B------:R-:W-:Y:S01]  /*5c40*/  ISETP.GE.AND P0, PT, R14, R102, PT ;  /* 0x000000660e00720c */ /* 0x000fe20003f06270 */
[----:B------:R-:W3:Y:S01]  /*5c50*/  MUFU.TANH R106, R29 ;  /* 0x0000001d006a7308 */ /* 0x000ee20000002400 */
[----:B-1----:R-:W-:-:S02]  /*5c60*/  FSEL R102, R7, -INF , !P3 ;  /* 0xff80000007667808 */ /* 0x002fc40005800000 */
[----:B------:R-:W-:Y:S02]  /*5c70*/  ISETP.GE.AND P3, PT, R101, 0x3, PT ;  /* 0x000000036500780c */ /* 0x000fe40003f66270 */
[----:B------:R-:W-:-:S03]  /*5c80*/  FSEL R2, R2, -INF , !P6 ;  /* 0xff80000002027808 */ /* 0x000fc60007000000 */
[----:B------:R-:W1:Y:S01]  /*5c90*/  MUFU.TANH R35, R31 ;  /* 0x0000001f00237308 */ /* 0x000e620000002400 */
[----:B--2---:R-:W-:Y:S02]  /*5ca0*/  FSEL R17, R17, -INF , !P4 ;  /* 0xff80000011117808 */ /* 0x004fe40006000000 */
[----:B---3--:R-:W-:Y:S02]  /*5cb0*/  FSEL R106, R106, -INF , !P5 ;  /* 0xff8000006a6a7808 */ /* 0x008fe40006800000 */
[----:B-1----:R-:W-:-:S03]  /*5cc0*/  FSEL R35, R35, -INF , !P0 ;  /* 0xff80000023237808 */ /* 0x002fc60004000000 */
[----:B------:R-:W-:Y:S05]  /*5cd0*/  @!P3 BRA `(.L_x_627) ;  /* 0x000004a00000b947 */ /* 0x000fea0003800000 */
[----:B------:R-:W-:Y:S01]  /*5ce0*/  IADD3 R6, R101, -0x3, RZ ;  /* 0xfffffffd65067810 */ /* 0x000fe20007ffe0ff */
[----:B------:R1:W-:Y:S01]  /*5cf0*/  @P2 STS.128 [R155+0x4000], RZ ;  /* 0x004000ff9b002388 */ /* 0x0003e20000000c00 */
[----:B------:R-:W-:Y:S02]  /*5d00*/  BSSY B0, `(.L_x_628) ;  /* 0x0000046000007945 */ /* 0x000fe40003800000 */
[----:B------:R-:W-:Y:S01]  /*5d10*/  SHF.R.S32.HI R7, RZ, 0x1f, R6 ;  /* 0x0000001fff077819 */ /* 0x000fe20000011406 */
[----:B------:R-:W-:-:S04]  /*5d20*/  IMAD.WIDE.U32 R12, R6, c[0x0][0x198], RZ ;  /* 0x00006600060c7a25 */ /* 0x000fc800078e00ff */
[----:B------:R-:W-:-:S04]  /*5d30*/  IMAD R7, R7, c[0x0][0x198], RZ ;  /* 0x0000660007077a24 */ /* 0x000fc800078e02ff */
[----:B------:R-:W-:Y:S01]  /*5d40*/  IMAD R7, R6, c[0x0][0x19c], R7 ;  /* 0x0000670006077a24 */ /* 0x000fe200078e0207 */
[----:B------:R-:W-:-:S03]  /*5d50*/  LEA R6, P0, R12, R158, 0x6 ;  /* 0x0000009e0c067211 */ /* 0x000fc600078030ff */
[----:B------:R-:W-:Y:S01]  /*5d60*/  IMAD.IADD R7, R13, 0x1, R7 ;  /* 0x000000010d077824 */ /* 0x000fe200078e0207 */
[C---:B------:R-:W-:Y:S02]  /*5d70*/  @!P2 LEA R30, P5, R6.reuse, c[0x0][0x168], 0x1 ;  /* 0x00005a00061eaa11 */ /* 0x040fe400078a08ff */
[----:B------:R-:W-:Y:S02]  /*5d80*/  @!P1 LEA R126, P4, R6, c[0x0][0x168], 0x1 ;  /* 0x00005a00067e9a11 */ /* 0x000fe400078808ff */
        /* <DEDUP_REMOVED lines=61> */
.L_x_629:
[----:B------:R-:W-:Y:S05]  /*6160*/  BSYNC B0 ;  /* 0x0000000000007941 */ /* 0x000fea0003800000 */
.L_x_628:
[----:B------:R-:W0:Y:S02]  /*6170*/  LDGDEPBAR ;  /* 0x00000000000079af */ /* 0x000e240000000000 */
.L_x_627:
        /* <DEDUP_REMOVED lines=26> */
[----:B--2---:R-:W-:Y:S02]  /*6320*/  FMNMX.FTZ R12, R108, R7, !PT ;  /* 0x000000076c0c7209 */ /* 0x004fe40007810000 */
[----:B------:R-:W-:Y:S02]  /*6330*/  @P3 IADD3 R168, R101, -0x3, RZ ;  /* 0xfffffffd65a83810 */ /* 0x000fe40007ffe0ff */
[----:B------:R-:W-:-:S04]  /*6340*/  FMNMX.FTZ R7, R103, R12, !PT ;  /* 0x0000000c67077209 */ /* 0x000fc80007810000 */
[----:B------:R-:W-:Y:S02]  /*6350*/  FMNMX.FTZ R14, R106, R7, !PT ;  /* 0x000000076a0e7209 */ /* 0x000fe40007810000 */
[----:B------:R-:W-:-:S03]  /*6360*/  FMNMX.FTZ R7, R33, R6, !PT ;  /* 0x0000000621077209 */ /* 0x000fc60007810000 */
[----:B------:R-:W2:Y:S01]  /*6370*/  SHFL.BFLY PT, R9, R14, 0x2, 0x1f ;  /* 0x0c401f000e097f89 */ /* 0x000ea200000e0000 */
[----:B------:R-:W-:-:S04]  /*6380*/  FMNMX.FTZ R12, R102, R7, !PT ;  /* 0x00000007660c7209 */ /* 0x000fc80007810000 */
[----:B------:R-:W-:-:S05]  /*6390*/  FMNMX.FTZ R12, R35, R12, !PT ;  /* 0x0000000c230c7209 */ /* 0x000fca0007810000 */
[----:B------:R-:W3:Y:S01]  /*63a0*/  SHFL.BFLY PT, R7, R12, 0x2, 0x1f ;  /* 0x0c401f000c077f89 */ /* 0x000ee200000e0000 */
[----:B--2---:R-:W-:-:S05]  /*63b0*/  FMNMX.FTZ R9, R14, R9, !PT ;  /* 0x000000090e097209 */ /* 0x004fca0007810000 */
[----:B-1----:R-:W1:Y:S01]  /*63c0*/  SHFL.BFLY PT, R24, R9, 0x1, 0x1f ;  /* 0x0c201f0009187f89 */ /* 0x002e6200000e0000 */
[----:B---3--:R-:W-:-:S05]  /*63d0*/  FMNMX.FTZ R7, R12, R7, !PT ;  /* 0x000000070c077209 */ /* 0x008fca0007810000 */
[----:B------:R-:W2:Y:S01]  /*63e0*/  SHFL.BFLY PT, R6, R7, 0x1, 0x1f ;  /* 0x0c201f0007067f89 */ /* 0x000ea200000e0000 */
[----:B-1----:R-:W-:-:S04]  /*63f0*/  FMNMX.FTZ R24, R9, R24, !PT ;  /* 0x0000001809187209 */ /* 0x002fc80007810000 */
[C---:B------:R-:W-:Y:S01]  /*6400*/  FSETP.NEU.FTZ.AND P1, PT, R24.reuse, -INF , PT ;  /* 0xff8000001800780b */ /* 0x040fe20003f3d000 */
[----:B------:R-:W-:-:S05]  /*6410*/  FMUL.FTZ R107, R24, c[0x0][0x23c] ;  /* 0x00008f00186b7a20 */ /* 0x000fca0000410000 */
[----:B------:R-:W-:-:S05]  /*6420*/  FSEL R107, R107, RZ, P1 ;  /* 0x000000ff6b6b7208 */ /* 0x000fca0000800000 */
[--C-:B------:R-:W-:Y:S01]  /*6430*/  FFMA.FTZ R31, R2, c[0x0][0x23c], -R107.reuse ;  /* 0x00008f00021f7a23 */ /* 0x100fe2000001086b */
[----:B--2---:R-:W-:Y:S01]  /*6440*/  FMNMX.FTZ R2, R7, R6, !PT ;  /* 0x0000000607027209 */ /* 0x004fe20007810000 */
[--C-:B------:R-:W-:Y:S01]  /*6450*/  FFMA.FTZ R27, R8, c[0x0][0x23c], -R107.reuse ;  /* 0x00008f00081b7a23 */ /* 0x100fe2000001086b */
[----:B------:R-:W-:Y:S01]  /*6460*/  FSEL R7, R24, RZ, P1 ;  /* 0x000000ff18077208 */ /* 0x000fe20000800000 */
[--C-:B------:R-:W-:Y:S01]  /*6470*/  FFMA.FTZ R26, R10, c[0x0][0x23c], -R107.reuse ;  /* 0x00008f000a1a7a23 */ /* 0x100fe2000001086b */
[C---:B------:R-:W-:Y:S01]  /*6480*/  FSETP.NEU.FTZ.AND P0, PT, R2.reuse, -INF , PT ;  /* 0xff8000000200780b */ /* 0x040fe20003f1d000 */
[----:B------:R-:W-:Y:S01]  /*6490*/  FMUL.FTZ R104, R2, c[0x0][0x23c] ;  /* 0x00008f0002687a20 */ /* 0x000fe20000410000 */
[----:B------:R-:W1:Y:S01]  /*64a0*/  LDSM.16.MT88.4 R8, [R140+0x8000] ;  /* 0x008000008c08783b */ /* 0x000e620000004200 */
[----:B------:R-:W-:Y:S01]  /*64b0*/  FFMA.FTZ R28, R4, c[0x0][0x23c], -R107 ;  /* 0x00008f00041c7a23 */ /* 0x000fe2000001086b */
[----:B------:R-:W-:Y:S01]  /*64c0*/  FSEL R4, R2, RZ, P0 ;  /* 0x000000ff02047208 */ /* 0x000fe20000000000 */
[----:B------:R-:W-:Y:S01]  /*64d0*/  FADD.FTZ R34, R100, -R7 ;  /* 0x8000000764227221 */ /* 0x000fe20000010000 */
[----:B------:R-:W-:Y:S01]  /*64e0*/  FSEL R104, R104, RZ, P0 ;  /* 0x000000ff68687208 */ /* 0x000fe20000000000 */
[----:B------:R-:W-:Y:S01]  /*64f0*/  MUFU.EX2 R31, R31 ;  /* 0x0000001f001f7308 */ /* 0x000fe20000000800 */
[----:B------:R-:W-:-:S02]  /*6500*/  FFMA.FTZ R100, R18, c[0x0][0x23c], -R107 ;  /* 0x00008f0012647a23 */ /* 0x000fc4000001086b */
[----:B------:R-:W-:Y:S02]  /*6510*/  FADD.FTZ R3, R3, -R4 ;  /* 0x8000000403037221 */ /* 0x000fe40000010000 */
[--C-:B------:R-:W-:Y:S02]  /*6520*/  FFMA.FTZ R25, R15, c[0x0][0x23c], -R104.reuse ;  /* 0x00008f000f197a23 */ /* 0x100fe40000010868 */
[----:B------:R-:W2:Y:S01]  /*6530*/  LDSM.16.MT88.4 R12, [R138+0x8000] ;  /* 0x008000008a0c783b */ /* 0x000ea20000004200 */
[--C-:B------:R-:W-:Y:S01]  /*6540*/  FFMA.FTZ R32, R17, c[0x0][0x23c], -R104.reuse ;  /* 0x00008f0011207a23 */ /* 0x100fe20000010868 */
[----:B------:R-:W3:Y:S01]  /*6550*/  MUFU.EX2 R28, R28 ;  /* 0x0000001c001c7308 */ /* 0x000ee20000000800 */
[----:B------:R-:W-:Y:S02]  /*6560*/  FFMA.FTZ R29, R109, c[0x0][0x23c], -R104 ;  /* 0x00008f006d1d7a23 */ /* 0x000fe40000010868 */
[----:B------:R-:W-:Y:S02]  /*6570*/  FMUL.FTZ R34, R34, c[0x0][0x23c] ;  /* 0x00008f0022227a20 */ /* 0x000fe40000410000 */
[----:B------:R-:W-:-:S02]  /*6580*/  FMUL.FTZ R3, R3, c[0x0][0x23c] ;  /* 0x00008f0003037a20 */ /* 0x000fc40000410000 */
[--C-:B------:R-:W-:Y:S01]  /*6590*/  FFMA.FTZ R30, R5, c[0x0][0x23c], -R104.reuse ;  /* 0x00008f00051e7a23 */ /* 0x100fe20000010868 */
[----:B------:R-:W-:Y:S01]  /*65a0*/  MUFU.EX2 R27, R27 ;  /* 0x0000001b001b7308 */ /* 0x000fe20000000800 */
[--C-:B------:R-:W-:Y:S02]  /*65b0*/  FFMA.FTZ R109, R16, c[0x0][0x23c], -R107.reuse ;  /* 0x00008f00106d7a23 */ /* 0x100fe4000001086b */
[----:B------:R-:W-:Y:S01]  /*65c0*/  LDSM.16.MT88.4 R16, [R136+0xa000] ;  /* 0x00a000008810783b */ /* 0x000fe20000004200 */
[--C-:B------:R-:W-:Y:S02]  /*65d0*/  FFMA.FTZ R111, R22, c[0x0][0x23c], -R107.reuse ;  /* 0x00008f00166f7a23 */ /* 0x100fe4000001086b */
[----:B------:R-:W-:Y:S02]  /*65e0*/  FFMA.FTZ R112, R20, c[0x0][0x23c], -R107 ;  /* 0x00008f0014707a23 */ /* 0x000fe4000001086b */
[----:B------:R-:W4:Y:S01]  /*65f0*/  MUFU.EX2 R26, R26 ;  /* 0x0000001a001a7308 */ /* 0x000f220000000800 */
[----:B---3--:R-:W-:Y:S01]  /*6600*/  F2FP.PACK_AB R4, R28, R31 ;  /* 0x0000001f1c04723e */ /* 0x008fe200000000ff */
[----:B------:R-:W-:-:S02]  /*6610*/  FFMA.FTZ R113, R23, c[0x0][0x23c], -R104 ;  /* 0x00008f0017717a23 */ /* 0x000fc40000010868 */
[--C-:B------:R-:W-:Y:S02]  /*6620*/  FFMA.FTZ R116, R125, c[0x0][0x23c], -R104.reuse ;  /* 0x00008f007d747a23 */ /* 0x100fe40000010868 */
[--C-:B------:R-:W-:Y:S02]  /*6630*/  FFMA.FTZ R115, R115, c[0x0][0x23c], -R104.reuse ;  /* 0x00008f0073737a23 */ /* 0x100fe40000010868 */
[----:B------:R-:W-:Y:S01]  /*6640*/  MUFU.EX2 R32, R32 ;  /* 0x0000002000207308 */ /* 0x000fe20000000800 */
[----:B------:R-:W-:Y:S02]  /*6650*/  FFMA.FTZ R114, R21, c[0x0][0x23c], -R104 ;  /* 0x00008f0015727a23 */ /* 0x000fe40000010868 */
[----:B------:R-:W-:Y:S01]  /*6660*/  LDSM.16.MT88.4 R20, [R137+0x8800] ;  /* 0x008800008914783b */ /* 0x000fe20000004200 */
[--C-:B------:R-:W-:Y:S02]  /*6670*/  FFMA.FTZ R125, R120, c[0x0][0x23c], -R107.reuse ;  /* 0x00008f00787d7a23 */ /* 0x100fe4000001086b */
[----:B------:R-:W-:-:S02]  /*6680*/  FFMA.FTZ R127, R118, c[0x0][0x23c], -R107 ;  /* 0x00008f00767f7a23 */ /* 0x000fc4000001086b */
[----:B------:R-:W3:Y:S01]  /*6690*/  MUFU.EX2 R25, R25 ;  /* 0x0000001900197308 */ /* 0x000ee20000000800 */
[----:B----4-:R-:W-:Y:S01]  /*66a0*/  F2FP.PACK_AB R6, R26, R27 ;  /* 0x0000001b1a06723e */ /* 0x010fe200000000ff */
[--C-:B------:R-:W-:Y:S02]  /*66b0*/  FFMA.FTZ R120, R122, c[0x0][0x23c], -R107.reuse ;  /* 0x00008f007a787a23 */ /* 0x100fe4000001086b */
[--C-:B------:R-:W-:Y:S02]  /*66c0*/  FFMA.FTZ R118, R121, c[0x0][0x23c], -R104.reuse ;  /* 0x00008f0079767a23 */ /* 0x100fe40000010868 */
[----:B------:R-:W-:Y:S02]  /*66d0*/  FFMA.FTZ R124, R124, c[0x0][0x23c], -R107 ;  /* 0x00008f007c7c7a23 */ /* 0x000fe4000001086b */
[----:B------:R-:W-:Y:S01]  /*66e0*/  MUFU.EX2 R29, R29 ;  /* 0x0000001d001d7308 */ /* 0x000fe20000000800 */
[--C-:B------:R-:W-:Y:S02]  /*66f0*/  FFMA.FTZ R121, R123, c[0x0][0x23c], -R104.reuse ;  /* 0x00008f007b797a23 */ /* 0x100fe40000010868 */
[----:B------:R-:W-:-:S02]  /*6700*/  FFMA.FTZ R117, R117, c[0x0][0x23c], -R104 ;  /* 0x00008f0075757a23 */ /* 0x000fc40000010868 */
[--C-:B------:R-:W-:Y:S02]  /*6710*/  FFMA.FTZ R122, R119, c[0x0][0x23c], -R104.reuse ;  /* 0x00008f00777a7a23 */ /* 0x100fe40000010868 */
[--C-:B------:R-:W-:Y:S01]  /*6720*/  FFMA.FTZ R119, R108, c[0x0][0x23c], -R107.reuse ;  /* 0x00008f006c777a23 */ /* 0x100fe2000001086b */
[----:B------:R-:W4:Y:S01]  /*6730*/  MUFU.EX2 R34, R34 ;  /* 0x0000002200227308 */ /* 0x000f220000000800 */
[----:B---3--:R-:W-:Y:S01]  /*6740*/  F2FP.PACK_AB R5, R25, R32 ;  /* 0x000000201905723e */ /* 0x008fe200000000ff */
[----:B------:R-:W-:Y:S02]  /*6750*/  FFMA.FTZ R108, R33, c[0x0][0x23c], -R104 ;  /* 0x00008f00216c7a23 */ /* 0x000fe40000010868 */
[--C-:B------:R-:W-:Y:S02]  /*6760*/  FFMA.FTZ R110, R110, c[0x0][0x23c], -R107.reuse ;  /* 0x00008f006e6e7a23 */ /* 0x100fe4000001086b */
[--C-:B------:R-:W-:Y:S02]  /*6770*/  FFMA.FTZ R103, R103, c[0x0][0x23c], -R107.reuse ;  /* 0x00008f0067677a23 */ /* 0x100fe4000001086b */
[----:B------:R-:W3:Y:S01]  /*6780*/  MUFU.EX2 R3, R3 ;  /* 0x0000000300037308 */ /* 0x000ee20000000800 */
[----:B------:R-:W-:-:S02]  /*6790*/  FFMA.FTZ R106, R106, c[0x0][0x23c], -R107 ;  /* 0x00008f006a6a7a23 */ /* 0x000fc4000001086b */
[--C-:B------:R-:W-:Y:S02]  /*67a0*/  FFMA.FTZ R105, R105, c[0x0][0x23c], -R104.reuse ;  /* 0x00008f0069697a23 */ /* 0x100fe40000010868 */
[--C-:B------:R-:W-:Y:S02]  /*67b0*/  FFMA.FTZ R33, R102, c[0x0][0x23c], -R104.reuse ;  /* 0x00008f0066217a23 */ /* 0x100fe40000010868 */
[----:B------:R-:W-:Y:S01]  /*67c0*/  FFMA.FTZ R35, R35, c[0x0][0x23c], -R104 ;  /* 0x00008f0023237a23 */ /* 0x000fe20000010868 */
[----:B------:R-:W5:Y:S01]  /*67d0*/  MUFU.EX2 R30, R30 ;  /* 0x0000001e001e7308 */ /* 0x000f620000000800 */
[-C--:B----4-:R-:W-:Y:S02]  /*67e0*/  FMUL.FTZ R96, R96, R34.reuse ;  /* 0x0000002260607220 */ /* 0x090fe40000410000 */
[-C--:B------:R-:W-:Y:S02]  /*67f0*/  FMUL.FTZ R97, R97, R34.reuse ;  /* 0x0000002261617220 */ /* 0x080fe40000410000 */
[----:B------:R-:W-:-:S02]  /*6800*/  FMUL.FTZ R92, R92, R34 ;  /* 0x000000225c5c7220 */ /* 0x000fc40000410000 */
[-C--:B------:R-:W-:Y:S01]  /*6810*/  FMUL.FTZ R93, R93, R34.reuse ;  /* 0x000000225d5d7220 */ /* 0x080fe20000410000 */
[----:B------:R-:W-:Y:S01]  /*6820*/  MUFU.EX2 R100, R100 ;  /* 0x0000006400647308 */ /* 0x000fe20000000800 */
[-C--:B---3--:R-:W-:Y:S02]  /*6830*/  FMUL.FTZ R98, R98, R3.reuse ;  /* 0x0000000362627220 */ /* 0x088fe40000410000 */
[-C--:B------:R-:W-:Y:S02]  /*6840*/  FMUL.FTZ R99, R99, R3.reuse ;  /* 0x0000000363637220 */ /* 0x080fe40000410000 */
[-C--:B------:R-:W-:Y:S02]  /*6850*/  FMUL.FTZ R94, R94, R3.reuse ;  /* 0x000000035e5e7220 */ /* 0x080fe40000410000 */
[----:B------:R-:W-:Y:S01]  /*6860*/  FMUL.FTZ R95, R95, R3 ;  /* 0x000000035f5f7220 */ /* 0x000fe20000410000 */
[----:B-----5:R-:W-:Y:S01]  /*6870*/  F2FP.PACK_AB R7, R30, R29 ;  /* 0x0000001d1e07723e */ /* 0x020fe200000000ff */
[-C--:B------:R-:W-:Y:S01]  /*6880*/  FMUL.FTZ R88, R88, R34.reuse ;  /* 0x0000002258587220 */ /* 0x080fe20000410000 */
[----:B------:R-:W3:Y:S01]  /*6890*/  MUFU.EX2 R109, R109 ;  /* 0x0000006d006d7308 */ /* 0x000ee20000000800 */
[----:B------:R-:W-:-:S02]  /*68a0*/  FMUL.FTZ R89, R89, R34 ;  /* 0x0000002259597220 */ /* 0x000fc40000410000 */
[-C--:B------:R-:W-:Y:S02]  /*68b0*/  FMUL.FTZ R90, R90, R3.reuse ;  /* 0x000000035a5a7220 */ /* 0x080fe40000410000 */
[C---:B-1----:R-:W-:Y:S01]  /*68c0*/  HMMA.16816.F32 R96, R4.reuse, R8, R96 ;  /* 0x000000080460723c */ /* 0x042fe20000001860 */
[-C--:B------:R-:W-:Y:S02]  /*68d0*/  FMUL.FTZ R91, R91, R3.reuse ;  /* 0x000000035b5b7220 */ /* 0x080fe40000410000 */
[-C--:B------:R-:W-:Y:S01]  /*68e0*/  FMUL.FTZ R84, R84, R34.reuse ;  /* 0x0000002254547220 */ /* 0x080fe20000410000 */
[----:B------:R-:W-:Y:S01]  /*68f0*/  MUFU.EX2 R111, R111 ;  /* 0x0000006f006f7308 */ /* 0x000fe20000000800 */
[----:B------:R-:W-:Y:S02]  /*6900*/  FMUL.FTZ R85, R85, R34 ;  /* 0x0000002255557220 */ /* 0x000fe40000410000 */
[-C--:B------:R-:W-:Y:S01]  /*6910*/  FMUL.FTZ R86, R86, R3.reuse ;  /* 0x0000000356567220 */ /* 0x080fe20000410000 */
[----:B------:R-:W-:Y:S01]  /*6920*/  HMMA.16816.F32 R92, R4, R10, R92 ;  /* 0x0000000a045c723c */ /* 0x000fe2000000185c */
[----:B------:R-:W1:Y:S01]  /*6930*/  LDSM.16.MT88.4 R8, [R137+0x8000] ;  /* 0x008000008908783b */ /* 0x000e620000004200 */
[----:B------:R-:W-:-:S02]  /*6940*/  FMUL.FTZ R87, R87, R3 ;  /* 0x0000000357577220 */ /* 0x000fc40000410000 */
[-C--:B------:R-:W-:Y:S01]  /*6950*/  FMUL.FTZ R80, R80, R34.reuse ;  /* 0x0000002250507220 */ /* 0x080fe20000410000 */
[----:B------:R-:W-:Y:S01]  /*6960*/  MUFU.EX2 R112, R112 ;  /* 0x0000007000707308 */ /* 0x000fe20000000800 */
[-C--:B------:R-:W-:Y:S02]  /*6970*/  FMUL.FTZ R81, R81, R34.reuse ;  /* 0x0000002251517220 */ /* 0x080fe40000410000 */
[C---:B--2---:R-:W-:Y:S01]  /*6980*/  HMMA.16816.F32 R88, R4.reuse, R12, R88 ;  /* 0x0000000c0458723c */ /* 0x044fe20000001858 */
[-C--:B------:R-:W-:Y:S02]  /*6990*/  FMUL.FTZ R82, R82, R3.reuse ;  /* 0x0000000352527220 */ /* 0x080fe40000410000 */
[-C--:B------:R-:W-:Y:S02]  /*69a0*/  FMUL.FTZ R83, R83, R3.reuse ;  /* 0x0000000353537220 */ /* 0x080fe40000410000 */
[-C--:B------:R-:W-:Y:S01]  /*69b0*/  FMUL.FTZ R76, R76, R34.reuse ;  /* 0x000000224c4c7220 */ /* 0x080fe20000410000 */
[----:B------:R-:W-:Y:S01]  /*69c0*/  MUFU.EX2 R113, R113 ;  /* 0x0000007100717308 */ /* 0x000fe20000000800 */
[----:B------:R-:W-:Y:S01]  /*69d0*/  FMUL.FTZ R77, R77, R34 ;  /* 0x000000224d4d7220 */ /* 0x000fe20000410000 */
[----:B------:R-:W-:Y:S01]  /*69e0*/  HMMA.16816.F32 R84, R4, R14, R84 ;  /* 0x0000000e0454723c */ /* 0x000fe20000001854 */
[----:B------:R-:W2:Y:S01]  /*69f0*/  LDSM.16.MT88.4 R12, [R136+0x8000] ;  /* 0x00800000880c783b */ /* 0x000ea20000004200 */
        /* <DEDUP_REMOVED lines=15> */
[----:B-1----:R-:W-:Y:S01]  /*6af0*/  HMMA.16816.F32 R80, R4, R8, R80 ;  /* 0x000000080450723c */ /* 0x002fe20000001850 */
[-C--:B------:R-:W-:Y:S02]  /*6b00*/  FMUL.FTZ R38, R38, R3.reuse ;  /* 0x0000000326267220 */ /* 0x080fe40000410000 */
[----:B------:R-:W-:-:S02]  /*6b10*/  FMUL.FTZ R39, R39, R3 ;  /* 0x0000000327277220 */ /* 0x000fc40000410000 */
[-C--:B------:R-:W-:Y:S01]  /*6b20*/  FMUL.FTZ R40, R40, R34.reuse ;  /* 0x0000002228287220 */ /* 0x080fe20000410000 */
[----:B------:R-:W-:Y:S01]  /*6b30*/  MUFU.EX2 R124, R124 ;  /* 0x0000007c007c7308 */ /* 0x000fe20000000800 */
[-C--:B------:R-:W-:Y:S01]  /*6b40*/  FMUL.FTZ R41, R41, R34.reuse ;  /* 0x0000002229297220 */ /* 0x080fe20000410000 */
[C---:B------:R-:W-:Y:S01]  /*6b50*/  HMMA.16816.F32 R76, R4.reuse, R10, R76 ;  /* 0x0000000a044c723c */ /* 0x040fe2000000184c */
[----:B------:R-:W1:Y:S01]  /*6b60*/  LDSM.16.MT88.4 R8, [R140+0xa000] ;  /* 0x00a000008c08783b */ /* 0x000e620000004200 */
[-C--:B------:R-:W-:Y:S02]  /*6b70*/  FMUL.FTZ R42, R42, R3.reuse ;  /* 0x000000032a2a7220 */ /* 0x080fe40000410000 */
[----:B------:R-:W-:Y:S02]  /*6b80*/  FMUL.FTZ R43, R43, R3 ;  /* 0x000000032b2b7220 */ /* 0x000fe40000410000 */
[-C--:B------:R-:W-:Y:S01]  /*6b90*/  FMUL.FTZ R44, R44, R34.reuse ;  /* 0x000000222c2c7220 */ /* 0x080fe20000410000 */
[----:B------:R-:W1:Y:S01]  /*6ba0*/  MUFU.EX2 R125, R125 ;  /* 0x0000007d007d7308 */ /* 0x000e620000000800 */
[----:B--2---:R-:W-:Y:S01]  /*6bb0*/  HMMA.16816.F32 R72, R4, R12, R72 ;  /* 0x0000000c0448723c */ /* 0x004fe20000001848 */
[----:B------:R-:W-:-:S02]  /*6bc0*/  FMUL.FTZ R45, R45, R34 ;  /* 0x000000222d2d7220 */ /* 0x000fc40000410000 */
[-C--:B------:R-:W-:Y:S02]  /*6bd0*/  FMUL.FTZ R46, R46, R3.reuse ;  /* 0x000000032e2e7220 */ /* 0x080fe40000410000 */
[-C--:B------:R-:W-:Y:S02]  /*6be0*/  FMUL.FTZ R47, R47, R3.reuse ;  /* 0x000000032f2f7220 */ /* 0x080fe40000410000 */
[-C--:B------:R-:W-:Y:S01]  /*6bf0*/  FMUL.FTZ R48, R48, R34.reuse ;  /* 0x0000002230307220 */ /* 0x080fe20000410000 */
[----:B------:R-:W-:Y:S01]  /*6c00*/  HMMA.16816.F32 R68, R4, R14, R68 ;  /* 0x0000000e0444723c */ /* 0x000fe20000001844 */
[----:B------:R-:W2:Y:S01]  /*6c10*/  LDSM.16.MT88.4 R12, [R138+0xa000] ;  /* 0x00a000008a0c783b */ /* 0x000ea20000004200 */
        /* <DEDUP_REMOVED lines=15> */
[C---:B-1----:R-:W-:Y:S01]  /*6d10*/  HMMA.16816.F32 R36, R4.reuse, R8, R36 ;  /* 0x000000080424723c */ /* 0x042fe20000001824 */
[-C--:B------:R-:W-:Y:S01]  /*6d20*/  FMUL.FTZ R61, R61, R34.reuse ;  /* 0x000000223d3d7220 */ /* 0x080fe20000410000 */
[----:B------:R-:W1:Y:S01]  /*6d30*/  MUFU.EX2 R121, R121 ;  /* 0x0000007900797308 */ /* 0x000e620000000800 */
        /* <DEDUP_REMOVED lines=9> */
[C---:B--2---:R-:W-:Y:S01]  /*6dd0*/  HMMA.16816.F32 R44, R4.reuse, R12, R44 ;  /* 0x0000000c042c723c */ /* 0x044fe2000000182c */
[----:B------:R-:W-:Y:S02]  /*6de0*/  FFMA.FTZ R31, R171, R34, R31 ;  /* 0x00000022ab1f7223 */ /* 0x000fe4000001001f */
[----:B------:R-:W2:Y:S01]  /*6df0*/  MUFU.EX2 R122, R122 ;  /* 0x0000007a007a7308 */ /* 0x000ea20000000800 */
[----:B------:R-:W-:Y:S02]  /*6e00*/  FFMA.FTZ R32, R169, R3, R32 ;  /* 0x00000003a9207223 */ /* 0x000fe40000010020 */
[----:B------:R-:W-:Y:S02]  /*6e10*/  FADD.FTZ R28, R28, R31 ;  /* 0x0000001f1c1c7221 */ /* 0x000fe40000010000 */
[----:B------:R-:W-:Y:S01]  /*6e20*/  HMMA.16816.F32 R48, R4, R14, R48 ;  /* 0x0000000e0430723c */ /* 0x000fe20000001830 */
[----:B------:R-:W2:Y:S01]  /*6e30*/  LDSM.16.MT88.4 R12, [R140+0x8800] ;  /* 0x008800008c0c783b */ /* 0x000ea20000004200 */
[----:B------:R-:W-:Y:S01]  /*6e40*/  FADD.FTZ R32, R25, R32 ;  /* 0x0000002019207221 */ /* 0x000fe20000010000 */
[----:B------:R-:W-:Y:S01]  /*6e50*/  MUFU.EX2 R110, R110 ;  /* 0x0000006e006e7308 */ /* 0x000fe20000000800 */
[----:B------:R-:W-:Y:S01]  /*6e60*/  FADD.FTZ R3, R27, R28 ;  /* 0x0000001c1b037221 */ /* 0x000fe20000010000 */
[----:B------:R-:W-:Y:S01]  /*6e70*/  MOV R28, R0 ;  /* 0x00000000001c7202 */ /* 0x000fe20000000f00 */
[----:B------:R-:W-:-:S02]  /*6e80*/  FADD.FTZ R29, R29, R32 ;  /* 0x000000201d1d7221 */ /* 0x000fc40000010000 */
[----:B------:R-:W-:Y:S01]  /*6e90*/  HMMA.16816.F32 R60, R4, R16, R60 ;  /* 0x00000010043c723c */ /* 0x000fe2000000183c */
[----:B------:R-:W-:Y:S02]  /*6ea0*/  FADD.FTZ R3, R26, R3 ;  /* 0x000000031a037221 */ /* 0x000fe40000010000 */
[----:B------:R-:W2:Y:S01]  /*6eb0*/  MUFU.EX2 R119, R119 ;  /* 0x0000007700777308 */ /* 0x000ea20000000800 */
[----:B------:R-:W-:-:S04]  /*6ec0*/  FADD.FTZ R30, R30, R29 ;  /* 0x0000001d1e1e7221 */ /* 0x000fc80000010000 */
[C---:B------:R-:W-:Y:S01]  /*6ed0*/  HMMA.16816.F32 R64, R4.reuse, R18, R64 ;  /* 0x000000120440723c */ /* 0x040fe20000001840 */
[----:B------:R-:W2:Y:S02]  /*6ee0*/  LDSM.16.MT88.4 R16, [R136+0x8800] ;  /* 0x008800008810783b */ /* 0x000ea40000004200 */
[----:B------:R-:W-:Y:S05]  /*6ef0*/  MUFU.EX2 R103, R103 ;  /* 0x0000006700677308 */ /* 0x000fea0000000800 */
[C---:B-1----:R-:W-:Y:S03]  /*6f00*/  HMMA.16816.F32 R52, R4.reuse, R8, R52 ;  /* 0x000000080434723c */ /* 0x042fe60000001834 */
[----:B------:R-:W-:Y:S05]  /*6f10*/  MUFU.EX2 R106, R106 ;  /* 0x0000006a006a7308 */ /* 0x000fea0000000800 */
[----:B------:R-:W-:Y:S01]  /*6f20*/  HMMA.16816.F32 R56, R4, R10, R56 ;  /* 0x0000000a0438723c */ /* 0x000fe20000001838 */
[----:B------:R-:W1:Y:S02]  /*6f30*/  LDSM.16.MT88.4 R8, [R138+0x8800] ;  /* 0x008800008a08783b */ /* 0x000e640000004200 */
[----:B------:R-:W-:Y:S04]  /*6f40*/  MUFU.EX2 R105, R105 ;  /* 0x0000006900697308 */ /* 0x000fe80000000800 */
[----:B---3--:R-:W-:-:S02]  /*6f50*/  F2FP.PACK_AB R4, R109, R100 ;  /* 0x000000646d04723e */ /* 0x008fc400000000ff */
[----:B----4-:R-:W-:Y:S02]  /*6f60*/  F2FP.PACK_AB R5, R116, R113 ;  /* 0x000000717405723e */ /* 0x010fe400000000ff */
[----:B------:R-:W3:Y:S01]  /*6f70*/  MUFU.EX2 R108, R108 ;  /* 0x0000006c006c7308 */ /* 0x000ee20000000800 */
[----:B------:R-:W-:Y:S01]  /*6f80*/  F2FP.PACK_AB R6, R112, R111 ;  /* 0x0000006f7006723e */ /* 0x000fe200000000ff */
[----:B------:R-:W-:Y:S01]  /*6f90*/  FADD.FTZ R113, R113, R30 ;  /* 0x0000001e71717221 */ /* 0x000fe20000010000 */
[----:B-----5:R-:W-:-:S03]  /*6fa0*/  F2FP.PACK_AB R7, R114, R115 ;  /* 0x000000737207723e */ /* 0x020fc600000000ff */
[----:B------:R-:W-:Y:S02]  /*6fb0*/  FADD.FTZ R116, R116, R113 ;  /* 0x0000007174747221 */ /* 0x000fe40000010000 */
[----:B------:R-:W-:Y:S02]  /*6fc0*/  MUFU.EX2 R33, R33 ;  /* 0x0000002100217308 */ /* 0x000fe40000000800 */
[C---:B--2---:R-:W-:Y:S08]  /*6fd0*/  HMMA.16816.F32 R96, R4.reuse, R12, R96 ;  /* 0x0000000c0460723c */ /* 0x044ff00000001860 */
[C---:B------:R-:W-:Y:S01]  /*6fe0*/  HMMA.16816.F32 R92, R4.reuse, R14, R92 ;  /* 0x0000000e045c723c */ /* 0x040fe2000000185c */
[----:B------:R-:W2:Y:S07]  /*6ff0*/  LDSM.16.MT88.4 R12, [R140+0xa800] ;  /* 0x00a800008c0c783b */ /* 0x000eae0000004200 */
[C---:B------:R-:W-:Y:S08]  /*7000*/  HMMA.16816.F32 R72, R4.reuse, R16, R72 ;  /* 0x000000100448723c */ /* 0x040ff00000001848 */
[C---:B-1----:R-:W-:Y:S08]  /*7010*/  HMMA.16816.F32 R88, R4.reuse, R8, R88 ;  /* 0x000000080458723c */ /* 0x042ff00000001858 */
[C---:B------:R-:W-:Y:S01]  /*7020*/  HMMA.16816.F32 R84, R4.reuse, R10, R84 ;  /* 0x0000000a0454723c */ /* 0x040fe20000001854 */
[----:B------:R-:W1:Y:S07]  /*7030*/  LDSM.16.MT88.4 R8, [R138+0xa800] ;  /* 0x00a800008a08783b */ /* 0x000e6e0000004200 */
[C---:B------:R-:W-:Y:S01]  /*7040*/  HMMA.16816.F32 R68, R4.reuse, R18, R68 ;  /* 0x000000120444723c */ /* 0x040fe20000001844 */
[----:B------:R-:W4:Y:S07]  /*7050*/  LDSM.16.MT88.4 R16, [R137+0xa800] ;  /* 0x00a800008910783b */ /* 0x000f2e0000004200 */
        /* <DEDUP_REMOVED lines=15> */
[----:B------:R-:W-:-:S02]  /*7150*/  F2FP.PACK_AB R4, R125, R124 ;  /* 0x0000007c7d04723e */ /* 0x000fc400000000ff */
[----:B------:R-:W-:Y:S02]  /*7160*/  F2FP.PACK_AB R5, R121, R118 ;  /* 0x000000767905723e */ /* 0x000fe400000000ff */
[----:B------:R-:W-:Y:S02]  /*7170*/  F2FP.PACK_AB R6, R127, R120 ;  /* 0x000000787f06723e */ /* 0x000fe400000000ff */
[----:B------:R-:W-:-:S07]  /*7180*/  F2FP.PACK_AB R7, R122, R117 ;  /* 0x000000757a07723e */ /* 0x000fce00000000ff */
[C---:B-1----:R-:W-:Y:S08]  /*7190*/  HMMA.16816.F32 R80, R4.reuse, R8, R80 ;  /* 0x000000080450723c */ /* 0x042ff00000001850 */
[C---:B------:R-:W-:Y:S01]  /*71a0*/  HMMA.16816.F32 R76, R4.reuse, R10, R76 ;  /* 0x0000000a044c723c */ /* 0x040fe2000000184c */
[----:B------:R-:W1:Y:S07]  /*71b0*/  LDSM.16.MT88.4 R8, [R138+0xb000] ;  /* 0x00b000008a08783b */ /* 0x000e6e0000004200 */
[C---:B----4-:R-:W-:Y:S08]  /*71c0*/  HMMA.16816.F32 R96, R4.reuse, R16, R96 ;  /* 0x000000100460723c */ /* 0x050ff00000001860 */
[C---:B--2---:R-:W-:Y:S08]  /*71d0*/  HMMA.16816.F32 R88, R4.reuse, R12, R88 ;  /* 0x0000000c0458723c */ /* 0x044ff00000001858 */
[C---:B------:R-:W-:Y:S01]  /*71e0*/  HMMA.16816.F32 R84, R4.reuse, R14, R84 ;  /* 0x0000000e0454723c */ /* 0x040fe20000001854 */
[----:B------:R-:W2:Y:S07]  /*71f0*/  LDSM.16.MT88.4 R12, [R140+0xb000] ;  /* 0x00b000008c0c783b */ /* 0x000eae0000004200 */
[C---:B------:R-:W-:Y:S01]  /*7200*/  HMMA.16816.F32 R92, R4.reuse, R18, R92 ;  /* 0x00000012045c723c */ /* 0x040fe2000000185c */
[----:B------:R-:W4:Y:S07]  /*7210*/  LDSM.16.MT88.4 R16, [R136+0x9000] ;  /* 0x009000008810783b */ /* 0x000f2e0000004200 */
[C---:B------:R-:W-:Y:S01]  /*7220*/  HMMA.16816.F32 R60, R4.reuse, R20, R60 ;  /* 0x00000014043c723c */ /* 0x040fe2000000183c */
[----:B------:R-:W5:Y:S07]  /*7230*/  MUFU.EX2 R20, R35 ;  /* 0x0000002300147308 */ /* 0x000f6e0000000800 */
[C---:B-1----:R-:W-:Y:S08]  /*7240*/  HMMA.16816.F32 R44, R4.reuse, R8, R44 ;  /* 0x00000008042c723c */ /* 0x042ff0000000182c */
[C---:B------:R-:W-:Y:S01]  /*7250*/  HMMA.16816.F32 R48, R4.reuse, R10, R48 ;  /* 0x0000000a0430723c */ /* 0x040fe20000001830 */
[----:B------:R-:W-:Y:S07]  /*7260*/  LDSM.16.MT88.4 R8, [R137+0x9800] ;  /* 0x009800008908783b */ /* 0x000fee0000004200 */
[C---:B------:R-:W-:Y:S08]  /*7270*/  HMMA.16816.F32 R64, R4.reuse, R22, R64 ;  /* 0x000000160440723c */ /* 0x040ff00000001840 */
[C---:B--2---:R-:W-:Y:S08]  /*7280*/  HMMA.16816.F32 R36, R4.reuse, R12, R36 ;  /* 0x0000000c0424723c */ /* 0x044ff00000001824 */
[C---:B------:R-:W-:Y:S01]  /*7290*/  HMMA.16816.F32 R40, R4.reuse, R14, R40 ;  /* 0x0000000e0428723c */ /* 0x040fe20000001828 */
[----:B------:R-:W1:Y:S07]  /*72a0*/  LDSM.16.MT88.4 R12, [R137+0xb000] ;  /* 0x00b00000890c783b */ /* 0x000e6e0000004200 */
[C---:B----4-:R-:W-:Y:S08]  /*72b0*/  HMMA.16816.F32 R72, R4.reuse, R16, R72 ;  /* 0x000000100448723c */ /* 0x050ff00000001848 */
[C---:B------:R-:W-:Y:S01]  /*72c0*/  HMMA.16816.F32 R68, R4.reuse, R18, R68 ;  /* 0x000000120444723c */ /* 0x040fe20000001844 */
[----:B------:R-:W2:Y:S07]  /*72d0*/  LDSM.16.MT88.4 R16, [R140+0x9800] ;  /* 0x009800008c10783b */ /* 0x000eae0000004200 */
[C---:B-1----:R-:W-:Y:S08]  /*72e0*/  HMMA.16816.F32 R52, R4.reuse, R12, R52 ;  /* 0x0000000c0434723c */ /* 0x042ff00000001834 */
[----:B------:R-:W-:Y:S01]  /*72f0*/  HMMA.16816.F32 R56, R4, R14, R56 ;  /* 0x0000000e0438723c */ /* 0x000fe20000001838 */
[----:B------:R-:W1:Y:S06]  /*7300*/  LDSM.16.MT88.4 R12, [R138+0x9800] ;  /* 0x009800008a0c783b */ /* 0x000e6c0000004200 */
[----:B------:R-:W-:-:S02]  /*7310*/  F2FP.PACK_AB R4, R119, R110 ;  /* 0x0000006e7704723e */ /* 0x000fc400000000ff */
[----:B---3--:R-:W-:Y:S02]  /*7320*/  F2FP.PACK_AB R5, R108, R105 ;  /* 0x000000696c05723e */ /* 0x008fe400000000ff */
[----:B------:R-:W-:Y:S02]  /*7330*/  F2FP.PACK_AB R6, R106, R103 ;  /* 0x000000676a06723e */ /* 0x000fe400000000ff */
[----:B-----5:R-:W-:-:S07]  /*7340*/  F2FP.PACK_AB R7, R20, R33 ;  /* 0x000000211407723e */ /* 0x020fce00000000ff */
        /* <DEDUP_REMOVED lines=11> */
[----:B------:R-:W-:Y:S01]  /*7400*/  HMMA.16816.F32 R48, R4, R10, R48 ;  /* 0x0000000a0430723c */ /* 0x000fe20000001830 */
[----:B------:R-:W-:Y:S01]  /*7410*/  FADD.FTZ R9, R115, R116 ;  /* 0x0000007473097221 */ /* 0x000fe20000010000 */
[-C--:B------:R-:W-:Y:S01]  /*7420*/  MOV R100, R24.reuse ;  /* 0x0000001800647202 */ /* 0x080fe20000000f00 */
[----:B------:R-:W-:Y:S01]  /*7430*/  FADD.FTZ R8, R109, R8 ;  /* 0x000000086d087221 */ /* 0x000fe20000010000 */
[----:B------:R-:W-:Y:S01]  /*7440*/  @P3 MOV R100, R24 ;  /* 0x0000001800643202 */ /* 0x000fe20000000f00 */
[----:B------:R-:W-:-:S02]  /*7450*/  FADD.FTZ R9, R114, R9 ;  /* 0x0000000972097221 */ /* 0x000fc40000010000 */
[----:B------:R-:W-:Y:S01]  /*7460*/  FADD.FTZ R3, R111, R8 ;  /* 0x000000086f037221 */ /* 0x000fe20000010000 */
[C---:B--2---:R-:W-:Y:S01]  /*7470*/  HMMA.16816.F32 R72, R4.reuse, R16, R72 ;  /* 0x000000100448723c */ /* 0x044fe20000001848 */
[----:B------:R-:W-:Y:S02]  /*7480*/  FADD.FTZ R8, R118, R9 ;  /* 0x0000000976087221 */ /* 0x000fe40000010000 */
[----:B------:R-:W-:Y:S02]  /*7490*/  FADD.FTZ R3, R112, R3 ;  /* 0x0000000370037221 */ /* 0x000fe40000010000 */
[----:B------:R-:W-:Y:S02]  /*74a0*/  FADD.FTZ R8, R121, R8 ;  /* 0x0000000879087221 */ /* 0x000fe40000010000 */
[----:B------:R-:W-:Y:S01]  /*74b0*/  FADD.FTZ R124, R124, R3 ;  /* 0x000000037c7c7221 */ /* 0x000fe20000010000 */
[----:B------:R-:W-:Y:S01]  /*74c0*/  HMMA.16816.F32 R68, R4, R18, R68 ;  /* 0x000000120444723c */ /* 0x000fe20000001844 */
[----:B------:R-:W2:Y:S01]  /*74d0*/  LDSM.16.MT88.4 R16, [R137+0xb800] ;  /* 0x00b800008910783b */ /* 0x000ea20000004200 */
[----:B------:R-:W-:Y:S01]  /*74e0*/  FADD.FTZ R117, R117, R8 ;  /* 0x0000000875757221 */ /* 0x000fe20000010000 */
[-C--:B------:R-:W-:Y:S01]  /*74f0*/  MOV R3, R2.reuse ;  /* 0x0000000200037202 */ /* 0x080fe20000000f00 */
[----:B------:R-:W-:Y:S01]  /*7500*/  FADD.FTZ R125, R125, R124 ;  /* 0x0000007c7d7d7221 */ /* 0x000fe20000010000 */
[----:B------:R-:W-:Y:S01]  /*7510*/  @P3 MOV R3, R2 ;  /* 0x0000000200033202 */ /* 0x000fe20000000f00 */
[----:B------:R-:W-:-:S02]  /*7520*/  FADD.FTZ R122, R122, R117 ;  /* 0x000000757a7a7221 */ /* 0x000fc40000010000 */
[C---:B-1----:R-:W-:Y:S01]  /*7530*/  HMMA.16816.F32 R36, R4.reuse, R12, R36 ;  /* 0x0000000c0424723c */ /* 0x042fe20000001824 */
[----:B------:R-:W-:Y:S02]  /*7540*/  FADD.FTZ R120, R120, R125 ;  /* 0x0000007d78787221 */ /* 0x000fe40000010000 */
[----:B------:R-:W-:Y:S02]  /*7550*/  FADD.FTZ R105, R105, R122 ;  /* 0x0000007a69697221 */ /* 0x000fe40000010000 */
[----:B------:R-:W-:Y:S02]  /*7560*/  FADD.FTZ R127, R127, R120 ;  /* 0x000000787f7f7221 */ /* 0x000fe40000010000 */
[----:B------:R-:W-:Y:S01]  /*7570*/  FADD.FTZ R108, R108, R105 ;  /* 0x000000696c6c7221 */ /* 0x000fe20000010000 */
[----:B------:R-:W-:Y:S01]  /*7580*/  HMMA.16816.F32 R40, R4, R14, R40 ;  /* 0x0000000e0428723c */ /* 0x000fe20000001828 */
[----:B------:R-:W1:Y:S01]  /*7590*/  LDSM.16.MT88.4 R12, [R136+0xb800] ;  /* 0x00b80000880c783b */ /* 0x000e620000004200 */
[----:B------:R-:W-:-:S02]  /*75a0*/  FADD.FTZ R110, R110, R127 ;  /* 0x0000007f6e6e7221 */ /* 0x000fc40000010000 */
[----:B------:R-:W-:Y:S02]  /*75b0*/  FADD.FTZ R33, R33, R108 ;  /* 0x0000006c21217221 */ /* 0x000fe40000010000 */
[----:B------:R-:W-:Y:S02]  /*75c0*/  FADD.FTZ R110, R119, R110 ;  /* 0x0000006e776e7221 */ /* 0x000fe40000010000 */
[----:B------:R-:W-:Y:S02]  /*75d0*/  FADD.FTZ R169, R20, R33 ;  /* 0x0000002114a97221 */ /* 0x000fe40000010000 */
[----:B------:R-:W-:-:S04]  /*75e0*/  FADD.FTZ R103, R103, R110 ;  /* 0x0000006e67677221 */ /* 0x000fc80000010000 */
[----:B------:R-:W-:Y:S01]  /*75f0*/  FADD.FTZ R171, R106, R103 ;  /* 0x000000676aab7221 */ /* 0x000fe20000010000 */
[C---:B--2---:R-:W-:Y:S08]  /*7600*/  HMMA.16816.F32 R52, R4.reuse, R16, R52 ;  /* 0x000000100434723c */ /* 0x044ff00000001834 */
[C---:B------:R-:W-:Y:S08]  /*7610*/  HMMA.16816.F32 R56, R4.reuse, R18, R56 ;  /* 0x000000120438723c */ /* 0x040ff00000001838 */
[C---:B-1----:R-:W-:Y:S08]  /*7620*/  HMMA.16816.F32 R60, R4.reuse, R12, R60 ;  /* 0x0000000c043c723c */ /* 0x042ff0000000183c */
[----:B------:R-:W-:Y:S01]  /*7630*/  HMMA.16816.F32 R64, R4, R14, R64 ;  /* 0x0000000e0440723c */ /* 0x000fe20000001840 */
[----:B------:R-:W-:Y:S05]  /*7640*/  @!UPT UIADD3 URZ, URZ, URZ, URZ ;  /* 0x0000003f3f3ff290 */ /* 0x000fea000fffe03f */
[----:B------:R-:W-:Y:S11]  /*7650*/  @P3 BRA `(.L_x_630) ;  /* 0x0000001000003947 */ /* 0x000ff60003800000 */
.L_x_626:
[----:B------:R-:W-:-:S07]  /*7660*/  IADD3 R168, R28, -0x1, RZ ;  /* 0xffffffff1ca87810 */ /* 0x000fce0007ffe0ff */
.L_x_630:
        /* <DEDUP_REMOVED lines=9> */
.L_x_634:
        /* <DEDUP_REMOVED lines=72> */
.L_x_632:
[----:B------:R-:W-:Y:S04]  /*7b80*/  DEPBAR.LE SB0, 0x0 ;  /* 0x000080000000791a */ /* 0x000fe80000000000 */
[----:B------:R-:W-:Y:S01]  /*7b90*/  BAR.SYNC.DEFER_BLOCKING 0x0 ;  /* 0x0000000000007b1d */ /* 0x000fe20000010000 */
[----:B------:R-:W-:Y:S01]  /*7ba0*/  SHF.R.S32.HI R2, RZ, 0x1f, R168 ;  /* 0x0000001fff027819 */ /* 0x000fe200000114a8 */
[----:B------:R-:W-:Y:S02]  /*7bb0*/  IMAD R101, R150, R168, RZ ;  /* 0x000000a896657224 */ /* 0x000fe400078e02ff */
[-C--:B------:R-:W-:Y:S04]  /*7bc0*/  IMAD.WIDE.U32 R174, R168, R151.reuse, R172 ;  /* 0x00000097a8ae7225 */ /* 0x080fe800078e00ac */
[----:B------:R-:W-:Y:S01]  /*7bd0*/  IMAD R101, R2, R151, R101 ;  /* 0x0000009702657224 */ /* 0x000fe200078e0265 */
[C---:B------:R-:W-:Y:S02]  /*7be0*/  @!P3 LEA R188, P4, R174.reuse, c[0x0][0x170], 0x1 ;  /* 0x00005c00aebcba11 */ /* 0x040fe400078808ff */
[C---:B------:R-:W-:Y:S02]  /*7bf0*/  @!P2 LEA R176, P1, R174.reuse, c[0x0][0x170], 0x1 ;  /* 0x00005c00aeb0aa11 */ /* 0x040fe400078208ff */
[----:B------:R-:W-:Y:S02]  /*7c00*/  IADD3 R101, R175, R101, RZ ;  /* 0x00000065af657210 */ /* 0x000fe40007ffe0ff */
[C---:B------:R-:W-:Y:S02]  /*7c10*/  IADD3 R2, P0, R161.reuse, R174, RZ ;  /* 0x000000aea1027210 */ /* 0x040fe40007f1e0ff */
[C-C-:B------:R-:W-:Y:S02]  /*7c20*/  @!P3 LEA.HI.X R189, R174.reuse, c[0x0][0x174], R101.reuse, 0x1, P4 ;  /* 0x00005d00aebdba11 */ /* 0x140fe400020f0c65 */
[----:B------:R-:W-:Y:S02]  /*7c30*/  @!P2 LEA.HI.X R177, R174, c[0x0][0x174], R101, 0x1, P1 ;  /* 0x00005d00aeb1aa11 */ /* 0x000fe400008f0c65 */
[----:B------:R-:W-:Y:S02]  /*7c40*/  @!P3 LEA R178, P5, R2, c[0x0][0x170], 0x1 ;  /* 0x00005c0002b2ba11 */ /* 0x000fe400078a08ff */
[----:B------:R-:W-:Y:S01]  /*7c50*/  IADD3.X R101, R160, R101, RZ, P0, !PT ;  /* 0x00000065a0657210 */ /* 0x000fe200007fe4ff */
[----:B------:R-:W-:Y:S01]  /*7c60*/  @P3 STS.128 [R155+0x8000], RZ ;  /* 0x008000ff9b003388 */ /* 0x000fe20000000c00 */
[C---:B------:R-:W-:Y:S02]  /*7c70*/  @!P2 LEA R174, P1, R2.reuse, c[0x0][0x170], 0x1 ;  /* 0x00005c0002aeaa11 */ /* 0x040fe400078208ff */
[C-C-:B------:R-:W-:Y:S02]  /*7c80*/  @!P3 LEA.HI.X R179, R2.reuse, c[0x0][0x174], R101.reuse, 0x1, P5 ;  /* 0x00005d0002b3ba11 */ /* 0x140fe400028f0c65 */
[----:B------:R-:W-:Y:S01]  /*7c90*/  @!P2 LEA.HI.X R175, R2, c[0x0][0x174], R101, 0x1, P1 ;  /* 0x00005d0002afaa11 */ /* 0x000fe200008f0c65 */
[----:B------:R-:W-:Y:S01]  /*7ca0*/  @!PT LDS RZ, [RZ] ;  /* 0x00000000fffff984 */ /* 0x000fe20000000800 */
[----:B------:R-:W-:Y:S01]  /*7cb0*/  @!PT LDS RZ, [RZ] ;  /* 0x00000000fffff984 */ /* 0x000fe20000000800 */
[----:B------:R-:W-:Y:S01]  /*7cc0*/  @!PT LDS RZ, [RZ] ;  /* 0x00000000fffff984 */ /* 0x000fe20000000800 */
[----:B------:R1:W-:Y:S01]  /*7cd0*/  @!P3 LDGSTS.E.BYPASS.LTC128B.128 [R155+0x8000], [R188.64] ;  /* 0x08000000bc9bbfae */ /* 0x0003e2000b901d46 */
[C---:B------:R-:W-:Y:S04]  /*7ce0*/  IADD3 R100, P4, R161.reuse, R2, RZ ;  /* 0x00000002a1647210 */ /* 0x040fe80007f9e0ff */
[----:B------:R-:W-:Y:S01]  /*7cf0*/  @!P3 LEA R186, P5, R100, c[0x0][0x170], 0x1 ;  /* 0x00005c0064baba11 */ /* 0x000fe200078a08ff */
[----:B------:R-:W-:Y:S01]  /*7d00*/  @P2 STS.128 [R155+0xa000], RZ ;  /* 0x00a000ff9b002388 */ /* 0x000fe20000000c00 */
[----:B------:R-:W-:Y:S02]  /*7d10*/  IADD3.X R101, R160, R101, RZ, P4, !PT ;  /* 0x00000065a0657210 */ /* 0x000fe400027fe4ff */
[C---:B------:R-:W-:Y:S02]  /*7d20*/  @!P2 LEA R182, P1, R100.reuse, c[0x0][0x170], 0x1 ;  /* 0x00005c0064b6aa11 */ /* 0x040fe400078208ff */
[C-C-:B------:R-:W-:Y:S01]  /*7d30*/  @!P3 LEA.HI.X R187, R100.reuse, c[0x0][0x174], R101.reuse, 0x1, P5 ;  /* 0x00005d0064bbba11 */ /* 0x140fe200028f0c65 */
[----:B------:R-:W-:Y:S01]  /*7d40*/  @!PT LDS RZ, [RZ] ;  /* 0x00000000fffff984 */ /* 0x000fe20000000800 */
[----:B------:R-:W-:Y:S01]  /*7d50*/  @!PT LDS RZ, [RZ] ;  /* 0x00000000fffff984 */ /* 0x000fe20000000800 */
[----:B------:R-:W-:Y:S01]  /*7d60*/  @!PT LDS RZ, [RZ] ;  /* 0x00000000fffff984 */ /* 0x000fe20000000800 */
[----:B------:R2:W-:Y:S01]  /*7d70*/  @!P2 LDGSTS.E.BYPASS.LTC128B.128 [R155+0xa000], [R176.64+0x80] ;  /* 0x0a000080b09bafae */ /* 0x0005e2000b901d46 */
[----:B------:R-:W-:Y:S02]  /*7d80*/  @!P2 LEA.HI.X R183, R100, c[0x0][0x174], R101, 0x1, P1 ;  /* 0x00005d0064b7aa11 */ /* 0x000fe400008f0c65 */
[----:B------:R-:W-:Y:S03]  /*7d90*/  IADD3 R3, P0, R161, R100, RZ ;  /* 0x00000064a1037210 */ /* 0x000fe60007f1e0ff */
[----:B------:R-:W-:Y:S01]  /*7da0*/  @P3 STS.128 [R155+0x8800], RZ ;  /* 0x008800ff9b003388 */ /* 0x000fe20000000c00 */
[C---:B------:R-:W-:Y:S02]  /*7db0*/  @!P3 LEA R184, P4, R3.reuse, c[0x0][0x170], 0x1 ;  /* 0x00005c0003b8ba11 */ /* 0x040fe400078808ff */
[----:B------:R-:W-:Y:S02]  /*7dc0*/  IADD3.X R2, R160, R101, RZ, P0, !PT ;  /* 0x00000065a0027210 */ /* 0x000fe400007fe4ff */
[C---:B------:R-:W-:Y:S01]  /*7dd0*/  @!P2 LEA R180, P0, R3.reuse, c[0x0][0x170], 0x1 ;  /* 0x00005c0003b4aa11 */ /* 0x040fe200078008ff */
[----:B------:R-:W-:Y:S01]  /*7de0*/  @!PT LDS RZ, [RZ] ;  /* 0x00000000fffff984 */ /* 0x000fe20000000800 */
[----:B------:R-:W-:Y:S01]  /*7df0*/  @!PT LDS RZ, [RZ] ;  /* 0x00000000fffff984 */ /* 0x000fe20000000800 */
[----:B------:R-:W-:Y:S01]  /*7e00*/  @!PT LDS RZ, [RZ] ;  /* 0x00000000fffff984 */ /* 0x000fe20000000800 */
[----:B------:R3:W-:Y:S01]  /*7e10*/  @!P3 LDGSTS.E.BYPASS.LTC128B.128 [R155+0x8800], [R178.64] ;  /* 0x08800000b29bbfae */ /* 0x0007e2000b901d46 */
[C-C-:B------:R-:W-:Y:S02]  /*7e20*/  @!P3 LEA.HI.X R185, R3.reuse, c[0x0][0x174], R2.reuse, 0x1, P4 ;  /* 0x00005d0003b9ba11 */ /* 0x140fe400020f0c02 */
[----:B------:R-:W-:Y:S02]  /*7e30*/  @!P2 LEA.HI.X R181, R3, c[0x0][0x174], R2, 0x1, P0 ;  /* 0x00005d0003b5aa11 */ /* 0x000fe400000f0c02 */
[----:B------:R-:W-:Y:S01]  /*7e40*/  ISETP.GT.AND P4, PT, R168, RZ, PT ;  /* 0x000000ffa800720c */ /* 0x000fe20003f84270 */
        /* <DEDUP_REMOVED lines=26> */
[----:B------:R-:W1:Y:S06]  /*7ff0*/  LDSM.16.M88.4 R108, [R146+0x4000] ;  /* 0x00400000926c783b */ /* 0x000e6c0000000200 */
[----:B------:R-:W2:Y:S06]  /*8000*/  LDSM.16.M88.4 R112, [R146+0x4800] ;  /* 0x004800009270783b */ /* 0x000eac0000000200 */
[----:B------:R-:W2:Y:S06]  /*8010*/  LDSM.16.M88.4 R116, [R146+0x5000] ;  /* 0x005000009274783b */ /* 0x000eac0000000200 */
[----:B------:R-:W0:Y:S06]  /*8020*/  LDGDEPBAR ;  /* 0x00000000000079af */ /* 0x000e2c0000000000 */
[----:B------:R-:W3:Y:S06]  /*8030*/  LDSM.16.M88.4 R120, [R146+0x5800] ;  /* 0x005800009278783b */ /* 0x000eec0000000200 */
[----:B------:R-:W-:Y:S06]  /*8040*/  LDSM.16.M88.4 R124, [R145] ;  /* 0x00000000917c783b */ /* 0x000fec0000000200 */
[----:B------:R-:W3:Y:S01]  /*8050*/  LDSM.16.M88.4 R128, [R144] ;  /* 0x000000009080783b */ /* 0x000ee20000000200 */
[C---:B-1----:R-:W-:Y:S05]  /*8060*/  HMMA.16816.F32 R4, R104.reuse, R108, RZ ;  /* 0x0000006c6804723c */ /* 0x042fea00000018ff */
[----:B------:R-:W1:Y:S03]  /*8070*/  LDSM.16.M88.4 R132, [R144+0x800] ;  /* 0x000800009084783b */ /* 0x000e660000000200 */
[C---:B------:R-:W-:Y:S03]  /*8080*/  HMMA.16816.F32 R8, R104.reuse, R110, RZ ;  /* 0x0000006e6808723c */ /* 0x040fe600000018ff */
[----:B------:R-:W1:Y:S05]  /*8090*/  LDSM.16.M88.4 R108, [R144+0x1000] ;  /* 0x00100000906c783b */ /* 0x000e6a0000000200 */
[C---:B--2---:R-:W-:Y:S08]  /*80a0*/  HMMA.16816.F32 R12, R104.reuse, R112, RZ ;  /* 0x00000070680c723c */ /* 0x044ff000000018ff */
[C---:B------:R-:W-:Y:S01]  /*80b0*/  HMMA.16816.F32 R16, R104.reuse, R114, RZ ;  /* 0x000000726810723c */ /* 0x040fe200000018ff */
[----:B------:R-:W2:Y:S07]  /*80c0*/  LDSM.16.M88.4 R112, [R144+0x1800] ;  /* 0x001800009070783b */ /* 0x000eae0000000200 */
[C---:B------:R-:W-:Y:S08]  /*80d0*/  HMMA.16816.F32 R20, R104.reuse, R116, RZ ;  /* 0x000000746814723c */ /* 0x040ff000000018ff */
[C---:B------:R-:W-:Y:S01]  /*80e0*/  HMMA.16816.F32 R24, R104.reuse, R118, RZ ;  /* 0x000000766818723c */ /* 0x040fe200000018ff */
[----:B------:R-:W-:Y:S07]  /*80f0*/  LDSM.16.M88.4 R116, [R139+0x4000] ;  /* 0x004000008b74783b */ /* 0x000fee0000000200 */
[C---:B---3--:R-:W-:Y:S08]  /*8100*/  HMMA.16816.F32 R28, R104.reuse, R120, RZ ;  /* 0x00000078681c723c */ /* 0x048ff000000018ff */
[----:B------:R-:W-:Y:S01]  /*8110*/  HMMA.16816.F32 R32, R104, R122, RZ ;  /* 0x0000007a6820723c */ /* 0x000fe200000018ff */
[----:B------:R-:W3:Y:S06]  /*8120*/  LDSM.16.M88.4 R104, [R143] ;  /* 0x000000008f68783b */ /* 0x000eec0000000200 */
[----:B------:R-:W2:Y:S01]  /*8130*/  LDSM.16.M88.4 R120, [R139+0x4800] ;  /* 0x004800008b78783b */ /* 0x000ea20000000200 */
[C---:B------:R-:W-:Y:S08]  /*8140*/  HMMA.16816.F32 R4, R124.reuse, R128, R4 ;  /* 0x000000807c04723c */ /* 0x040ff00000001804 */
[C---:B------:R-:W-:Y:S01]  /*8150*/  HMMA.16816.F32 R8, R124.reuse, R130, R8 ;  /* 0x000000827c08723c */ /* 0x040fe20000001808 */
[----:B------:R-:W3:Y:S07]  /*8160*/  LDSM.16.M88.4 R128, [R139+0x5000] ;  /* 0x005000008b80783b */ /* 0x000eee0000000200 */
[C---:B-1----:R-:W-:Y:S08]  /*8170*/  HMMA.16816.F32 R12, R124.reuse, R132, R12 ;  /* 0x000000847c0c723c */ /* 0x042ff0000000180c */
[C---:B------:R-:W-:Y:S08]  /*8180*/  HMMA.16816.F32 R16, R124.reuse, R134, R16 ;  /* 0x000000867c10723c */ /* 0x040ff00000001810 */
[C---:B------:R-:W-:Y:S08]  /*8190*/  HMMA.16816.F32 R20, R124.reuse, R108, R20 ;  /* 0x0000006c7c14723c */ /* 0x040ff00000001814 */
[C---:B------:R-:W-:Y:S01]  /*81a0*/  HMMA.16816.F32 R24, R124.reuse, R110, R24 ;  /* 0x0000006e7c18723c */ /* 0x040fe20000001818 */
[----:B------:R-:W1:Y:S07]  /*81b0*/  LDSM.16.M88.4 R108, [R139+0x5800] ;  /* 0x005800008b6c783b */ /* 0x000e6e0000000200 */
[C---:B--2---:R-:W-:Y:S08]  /*81c0*/  HMMA.16816.F32 R28, R124.reuse, R112, R28 ;  /* 0x000000707c1c723c */ /* 0x044ff0000000181c */
[----:B------:R-:W-:Y:S01]  /*81d0*/  HMMA.16816.F32 R32, R124, R114, R32 ;  /* 0x000000727c20723c */ /* 0x000fe20000001820 */
[----:B------:R-:W-:Y:S06]  /*81e0*/  LDSM.16.M88.4 R112, [R142] ;  /* 0x000000008e70783b */ /* 0x000fec0000000200 */
[----:B------:R-:W-:Y:S01]  /*81f0*/  LDSM.16.M88.4 R124, [R141+0x1000] ;  /* 0x001000008d7c783b */ /* 0x000fe20000000200 */
[C---:B---3--:R-:W-:Y:S08]  /*8200*/  HMMA.16816.F32 R4, R104.reuse, R116, R4 ;  /* 0x000000746804723c */ /* 0x048ff00000001804 */
[C---:B------:R-:W-:Y:S01]  /*8210*/  HMMA.16816.F32 R8, R104.reuse, R118, R8 ;  /* 0x000000766808723c */ /* 0x040fe20000001808 */
[----:B------:R-:W2:Y:S07]  /*8220*/  LDSM.16.M88.4 R116, [R141] ;  /* 0x000000008d74783b */ /* 0x000eae0000000200 */
[C---:B------:R-:W-:Y:S08]  /*8230*/  HMMA.16816.F32 R12, R104.reuse, R120, R12 ;  /* 0x00000078680c723c */ /* 0x040ff0000000180c */
[C---:B------:R-:W-:Y:S01]  /*8240*/  HMMA.16816.F32 R16, R104.reuse, R122, R16 ;  /* 0x0000007a6810723c */ /* 0x040fe20000001810 */
[----:B------:R-:W3:Y:S07]  /*8250*/  LDSM.16.M88.4 R120, [R141+0x800] ;  /* 0x000800008d78783b */ /* 0x000eee0000000200 */
[C---:B------:R-:W-:Y:S08]  /*8260*/  HMMA.16816.F32 R20, R104.reuse, R128, R20 ;  /* 0x000000806814723c */ /* 0x040ff00000001814 */
[C---:B------:R-:W-:Y:S01]  /*8270*/  HMMA.16816.F32 R24, R104.reuse, R130, R24 ;  /* 0x000000826818723c */ /* 0x040fe20000001818 */
[----:B------:R-:W4:Y:S07]  /*8280*/  LDSM.16.M88.4 R128, [R141+0x1800] ;  /* 0x001800008d80783b */ /* 0x000f2e0000000200 */
[C---:B-1----:R-:W-:Y:S08]  /*8290*/  HMMA.16816.F32 R28, R104.reuse, R108, R28 ;  /* 0x0000006c681c723c */ /* 0x042ff0000000181c */
[----:B------:R-:W-:Y:S01]  /*82a0*/  HMMA.16816.F32 R32, R104, R110, R32 ;  /* 0x0000006e6820723c */ /* 0x000fe20000001820 */
[----:B------:R-:W-:Y:S06]  /*82b0*/  LDSM.16.M88.4 R104, [R147+0x2000] ;  /* 0x002000009368783b */ /* 0x000fec0000000200 */
[----:B------:R-:W1:Y:S01]  /*82c0*/  LDSM.16.M88.4 R108, [R146+0x6000] ;  /* 0x00600000926c783b */ /* 0x000e620000000200 */
[C---:B--2---:R-:W-:Y:S08]  /*82d0*/  HMMA.16816.F32 R4, R112.reuse, R116, R4 ;  /* 0x000000747004723c */ /* 0x044ff00000001804 */
[C---:B------:R-:W-:Y:S01]  /*82e0*/  HMMA.16816.F32 R8, R112.reuse, R118, R8 ;  /* 0x000000767008723c */ /* 0x040fe20000001808 */
[----:B------:R-:W2:Y:S07]  /*82f0*/  LDSM.16.M88.4 R116, [R146+0x6800] ;  /* 0x006800009274783b */ /* 0x000eae0000000200 */
[C---:B---3--:R-:W-:Y:S08]  /*8300*/  HMMA.16816.F32 R12, R112.reuse, R120, R12 ;  /* 0x00000078700c723c */ /* 0x048ff0000000180c */
[C---:B------:R-:W-:Y:S01]  /*8310*/  HMMA.16816.F32 R16, R112.reuse, R122, R16 ;  /* 0x0000007a7010723c */ /* 0x040fe20000001810 */
[----:B------:R-:W3:Y:S07]  /*8320*/  LDSM.16.M88.4 R120, [R146+0x7000] ;  /* 0x007000009278783b */ /* 0x000eee0000000200 */
[C---:B------:R-:W-:Y:S08]  /*8330*/  HMMA.16816.F32 R20, R112.reuse, R124, R20 ;  /* 0x0000007c7014723c */ /* 0x040ff00000001814 */
[C---:B------:R-:W-:Y:S01]  /*8340*/  HMMA.16816.F32 R24, R112.reuse, R126, R24 ;  /* 0x0000007e7018723c */ /* 0x040fe20000001818 */
[----:B------:R-:W3:Y:S07]  /*8350*/  LDSM.16.M88.4 R124, [R146+0x7800] ;  /* 0x00780000927c783b */ /* 0x000eee0000000200 */
[C---:B----4-:R-:W-:Y:S08]  /*8360*/  HMMA.16816.F32 R28, R112.reuse, R128, R28 ;  /* 0x00000080701c723c */ /* 0x050ff0000000181c */
[----:B------:R-:W-:Y:S01]  /*8370*/  HMMA.16816.F32 R32, R112, R130, R32 ;  /* 0x000000827020723c */ /* 0x000fe20000001820 */
[----:B------:R-:W-:Y:S06]  /*8380*/  LDSM.16.M88.4 R112, [R144+0x2000] ;  /* 0x002000009070783b */ /* 0x000fec0000000200 */
[----:B------:R-:W-:Y:S01]  /*8390*/  LDSM.16.M88.4 R128, [R144+0x3800] ;  /* 0x003800009080783b */ /* 0x000fe20000000200 */
[C---:B-1----:R-:W-:Y:S08]  /*83a0*/  HMMA.16816.F32 R4, R104.reuse, R108, R4 ;  /* 0x0000006c6804723c */ /* 0x042ff00000001804 */
[C---:B------:R-:W-:Y:S01]  /*83b0*/  HMMA.16816.F32 R8, R104.reuse, R110, R8 ;  /* 0x0000006e6808723c */ /* 0x040fe20000001808 */
[----:B------:R-:W1:Y:S07]  /*83c0*/  LDSM.16.M88.4 R108, [R145+0x2000] ;  /* 0x00200000916c783b */ /* 0x000e6e0000000200 */
[C---:B--2---:R-:W-:Y:S08]  /*83d0*/  HMMA.16816.F32 R12, R104.reuse, R116, R12 ;  /* 0x00000074680c723c */ /* 0x044ff0000000180c */
[C---:B------:R-:W-:Y:S01]  /*83e0*/  HMMA.16816.F32 R16, R104.reuse, R118, R16 ;  /* 0x000000766810723c */ /* 0x040fe20000001810 */
[----:B------:R-:W2:Y:S07]  /*83f0*/  LDSM.16.M88.4 R116, [R144+0x2800] ;  /* 0x002800009074783b */ /* 0x000eae0000000200 */
[C---:B---3--:R-:W-:Y:S08]  /*8400*/  HMMA.16816.F32 R20, R104.reuse, R120, R20 ;  /* 0x000000786814723c */ /* 0x048ff00000001814 */
[C---:B------:R-:W-:Y:S01]  /*8410*/  HMMA.16816.F32 R24, R104.reuse, R122, R24 ;  /* 0x0000007a6818723c */ /* 0x040fe20000001818 */
[----:B------:R-:W3:Y:S07]  /*8420*/  LDSM.16.M88.4 R120, [R144+0x3000] ;  /* 0x003000009078783b */ /* 0x000eee0000000200 */
[C---:B------:R-:W-:Y:S08]  /*8430*/  HMMA.16816.F32 R28, R104.reuse, R124, R28 ;  /* 0x0000007c681c723c */ /* 0x040ff0000000181c */
[----:B------:R-:W-:Y:S01]  /*8440*/  HMMA.16816.F32 R32, R104, R126, R32 ;  /* 0x0000007e6820723c */ /* 0x000fe20000001820 */
[----:B------:R-:W-:Y:S06]  /*8450*/  LDSM.16.M88.4 R104, [R143+0x2000] ;  /* 0x002000008f68783b */ /* 0x000fec0000000200 */
[----:B------:R-:W4:Y:S01]  /*8460*/  LDSM.16.M88.4 R124, [R139+0x6000] ;  /* 0x006000008b7c783b */ /* 0x000f220000000200 */
        /* <DEDUP_REMOVED lines=8> */
[----:B------:R-:W-:Y:S07]  /*84f0*/  LDSM.16.M88.4 R120, [R142+0x2000] ;  /* 0x002000008e78783b */ /* 0x000fee0000000200 */
[C---:B------:R-:W-:Y:S08]  /*8500*/  HMMA.16816.F32 R28, R108.reuse, R128, R28 ;  /* 0x000000806c1c723c */ /* 0x040ff0000000181c */
[----:B------:R-:W-:Y:S01]  /*8510*/  HMMA.16816.F32 R32, R108, R130, R32 ;  /* 0x000000826c20723c */ /* 0x000fe20000001820 */
[----:B------:R-:W3:Y:S06]  /*8520*/  LDSM.16.M88.4 R108, [R139+0x7800] ;  /* 0x007800008b6c783b */ /* 0x000eec0000000200 */
[----:B------:R-:W3:Y:S01]  /*8530*/  LDSM.16.M88.4 R128, [R141+0x2000] ;  /* 0x002000008d80783b */ /* 0x000ee20000000200 */
        /* <DEDUP_REMOVED lines=8> */
[----:B------:R-:W1:Y:S06]  /*85c0*/  LDSM.16.M88.4 R104, [R141+0x2800] ;  /* 0x002800008d68783b */ /* 0x000e6c0000000200 */
[----:B------:R-:W2:Y:S01]  /*85d0*/  LDSM.16.M88.4 R108, [R141+0x3000] ;  /* 0x003000008d6c783b */ /* 0x000ea20000000200 */
[C---:B------:R-:W-:Y:S08]  /*85e0*/  HMMA.16816.F32 R4, R120.reuse, R128, R4 ;  /* 0x000000807804723c */ /* 0x040ff00000001804 */
        /* <DEDUP_REMOVED lines=9> */
[----:B------:R-:W-:Y:S03]  /*8680*/  FMUL.FTZ R202, R9, c[0x0][0x2ec] ;  /* 0x0000bb0009ca7a20 */ /* 0x000fe60000410000 */
[----:B------:R-:W1:Y:S01]  /*8690*/  MUFU.TANH R198, R198 ;  /* 0x000000c600c67308 */ /* 0x000e620000002400 */
[C---:B------:R-:W-:Y:S01]  /*86a0*/  HMMA.16816.F32 R16, R120.reuse, R106, R16 ;  /* 0x0000006a7810723c */ /* 0x040fe20000001810 */
[----:B------:R-:W4:Y:S01]  /*86b0*/  LDSM.16.M88.4 R104, [R141+0x3800] ;  /* 0x003800008d68783b */ /* 0x000f220000000200 */
[----:B------:R-:W-:Y:S04]  /*86c0*/  DEPBAR.LE SB0, 0x0 ;  /* 0x000080000000791a */ /* 0x000fe80000000000 */
[----:B------:R-:W-:Y:S02]  /*86d0*/  FMUL.FTZ R201, R10, c[0x0][0x2ec] ;  /* 0x0000bb000ac97a20 */ /* 0x000fe40000410000 */
[C---:B--2---:R-:W-:Y:S01]  /*86e0*/  HMMA.16816.F32 R20, R120.reuse, R108, R20 ;  /* 0x0000006c7814723c */ /* 0x044fe20000001814 */
[----:B------:R-:W2:Y:S01]  /*86f0*/  MUFU.TANH R197, R197 ;  /* 0x000000c500c57308 */ /* 0x000ea20000002400 */
[----:B------:R-:W-:Y:S03]  /*8700*/  BAR.SYNC.DEFER_BLOCKING 0x0 ;  /* 0x0000000000007b1d */ /* 0x000fe60000010000 */
[----:B------:R-:W-:Y:S03]  /*8710*/  FMUL.FTZ R199, R11, c[0x0][0x2ec] ;  /* 0x0000bb000bc77a20 */ /* 0x000fe60000410000 */
        /* <DEDUP_REMOVED lines=10> */
[----:B-----5:R-:W-:Y:S02]  /*87c0*/  FMUL.FTZ R187, R19, c[0x0][0x2ec] ;  /* 0x0000bb0013bb7a20 */ /* 0x020fe40000410000 */
        /* <DEDUP_REMOVED lines=10> */
[----:B------:R-:W-:Y:S02]  /*8870*/  FMUL.FTZ R181, R26, c[0x0][0x2ec] ;  /* 0x0000bb001ab57a20 */ /* 0x000fe40000410000 */
[----:B------:R-:W-:Y:S02]  /*8880*/  FMUL.FTZ R179, R27, c[0x0][0x2ec] ;  /* 0x0000bb001bb37a20 */ /* 0x000fe40000410000 */
        /* <DEDUP_REMOVED lines=34> */
.L_x_633:
        /* <DEDUP_REMOVED lines=150> */
[----:B------:R-:W-:Y:S01]  /*9410*/  MUFU.EX2 R129, R129 ;  /* 0x0000008100817308 */ /* 0x000fe20000000800 */
[----:B------:R-:W2:Y:S01]  /*9420*/  LDSM.16.MT88.4 R80, [R140+0xa000] ;  /* 0x00a000008c50783b */ /* 0x000ea20000004200 */
        /* <DEDUP_REMOVED lines=9> */
[----:B------:R-:W-:Y:S01]  /*94c0*/  MUFU.EX2 R131, R131 ;  /* 0x0000008300837308 */ /* 0x000fe20000000800 */
[C---:B------:R-:W-:Y:S02]  /*94d0*/  FMUL.FTZ R30, R0.reuse, R74 ;  /* 0x0000004a001e7220 */ /* 0x040fe40000410000 */
[----:B------:R-:W-:Y:S02]  /*94e0*/  FMUL.FTZ R31, R0, R75 ;  /* 0x0000004b001f7220 */ /* 0x000fe40000410000 */
[----:B------:R-:W3:Y:S01]  /*94f0*/  LDSM.16.MT88.4 R72, [R138+0xa000] ;  /* 0x00a000008a48783b */ /* 0x000ee20000004200 */
        /* <DEDUP_REMOVED lines=9> */
[----:B------:R-:W-:Y:S01]  /*9590*/  MUFU.EX2 R133, R133 ;  /* 0x0000008500857308 */ /* 0x000fe20000000800 */
[--C-:B------:R-:W-:Y:S02]  /*95a0*/  FFMA.FTZ R123, R191, c[0x0][0x23c], -R104.reuse ;  /* 0x00008f00bf7b7a23 */ /* 0x100fe40000010868 */
[--C-:B------:R-:W-:Y:S02]  /*95b0*/  FFMA.FTZ R125, R190, c[0x0][0x23c], -R105.reuse ;  /* 0x00008f00be7d7a23 */ /* 0x100fe40000010869 */
[C---:B--2---:R-:W-:Y:S04]  /*95c0*/  HMMA.16816.F32 R36, R96.reuse, R80, R36 ;  /* 0x000000506024723c */ /* 0x044fe80000001824 */
[--C-:B------:R-:W-:Y:S01]  /*95d0*/  FFMA.FTZ R124, R188, c[0x0][0x23c], -R105.reuse ;  /* 0x00008f00bc7c7a23 */ /* 0x100fe20000010869 */
[----:B------:R-:W-:Y:S01]  /*95e0*/  MUFU.EX2 R134, R134 ;  /* 0x0000008600867308 */ /* 0x000fe20000000800 */
[--C-:B------:R-:W-:Y:S02]  /*95f0*/  FFMA.FTZ R126, R189, c[0x0][0x23c], -R104.reuse ;  /* 0x00008f00bd7e7a23 */ /* 0x100fe40000010868 */
[C---:B------:R-:W-:Y:S01]  /*9600*/  HMMA.16816.F32 R40, R96.reuse, R82, R40 ;  /* 0x000000526028723c */ /* 0x040fe20000001828 */
[----:B------:R-:W-:Y:S03]  /*9610*/  LDSM.16.MT88.4 R80, [R138+0x8800] ;  /* 0x008800008a50783b */ /* 0x000fe60000004200 */
[--C-:B------:R-:W-:Y:S02]  /*9620*/  FFMA.FTZ R127, R187, c[0x0][0x23c], -R104.reuse ;  /* 0x00008f00bb7f7a23 */ /* 0x100fe40000010868 */
[--C-:B------:R-:W-:Y:S01]  /*9630*/  FFMA.FTZ R176, R176, c[0x0][0x23c], -R105.reuse ;  /* 0x00008f00b0b07a23 */ /* 0x100fe20000010869 */
[----:B------:R-:W-:Y:S01]  /*9640*/  MUFU.EX2 R135, R135 ;  /* 0x0000008700877308 */ /* 0x000fe20000000800 */
[--C-:B------:R-:W-:Y:S01]  /*9650*/  FFMA.FTZ R179, R178, c[0x0][0x23c], -R105.reuse ;  /* 0x00008f00b2b37a23 */ /* 0x100fe20000010869 */
[C---:B---3--:R-:W-:Y:S03]  /*9660*/  HMMA.16816.F32 R44, R96.reuse, R72, R44 ;  /* 0x00000048602c723c */ /* 0x048fe6000000182c */
[--C-:B------:R-:W-:Y:S02]  /*9670*/  FFMA.FTZ R177, R177, c[0x0][0x23c], -R104.reuse ;  /* 0x00008f00b1b17a23 */ /* 0x100fe40000010868 */
[--C-:B------:R-:W-:Y:S03]  /*9680*/  FFMA.FTZ R178, R175, c[0x0][0x23c], -R104.reuse ;  /* 0x00008f00afb27a23 */ /* 0x100fe60000010868 */
[----:B------:R-:W-:Y:S01]  /*9690*/  MUFU.EX2 R120, R120 ;  /* 0x0000007800787308 */ /* 0x000fe20000000800 */
[--C-:B------:R-:W-:Y:S01]  /*96a0*/  FFMA.FTZ R174, R174, c[0x0][0x23c], -R105.reuse ;  /* 0x00008f00aeae7a23 */ /* 0x100fe20000010869 */
[C---:B------:R-:W-:Y:S01]  /*96b0*/  HMMA.16816.F32 R48, R96.reuse, R74, R48 ;  /* 0x0000004a6030723c */ /* 0x040fe20000001830 */
[----:B------:R-:W1:Y:S02]  /*96c0*/  LDSM.16.MT88.4 R72, [R140+0x8800] ;  /* 0x008800008c48783b */ /* 0x000e640000004200 */
[----:B------:R-:W-:Y:S02]  /*96d0*/  FFMA.FTZ R105, R170, c[0x0][0x23c], -R105 ;  /* 0x00008f00aa697a23 */ /* 0x000fe40000010869 */
[--C-:B------:R-:W-:Y:S03]  /*96e0*/  FFMA.FTZ R102, R102, c[0x0][0x23c], -R104.reuse ;  /* 0x00008f0066667a23 */ /* 0x100fe60000010868 */
[C---:B------:R-:W-:Y:S01]  /*96f0*/  HMMA.16816.F32 R52, R96.reuse, R68, R52 ;  /* 0x000000446034723c */ /* 0x040fe20000001834 */
[----:B------:R-:W2:Y:S03]  /*9700*/  MUFU.EX2 R121, R121 ;  /* 0x0000007900797308 */ /* 0x000ea60000000800 */
[----:B------:R-:W-:Y:S02]  /*9710*/  FFMA.FTZ R104, R101, c[0x0][0x23c], -R104 ;  /* 0x00008f0065687a23 */ /* 0x000fe40000010868 */
[----:B------:R-:W-:Y:S02]  /*9720*/  FFMA.FTZ R119, R2, R171, R119 ;  /* 0x000000ab02777223 */ /* 0x000fe40000010077 */
[C---:B------:R-:W-:Y:S03]  /*9730*/  HMMA.16816.F32 R56, R96.reuse, R70, R56 ;  /* 0x000000466038723c */ /* 0x040fe60000001838 */
[----:B------:R-:W-:Y:S01]  /*9740*/  MUFU.EX2 R122, R122 ;  /* 0x0000007a007a7308 */ /* 0x000fe20000000800 */
[----:B------:R-:W-:Y:S02]  /*9750*/  FFMA.FTZ R115, R0, R169, R115 ;  /* 0x000000a900737223 */ /* 0x000fe40000010073 */
[----:B------:R-:W-:Y:S02]  /*9760*/  FADD.FTZ R118, R118, R119 ;  /* 0x0000007776767221 */ /* 0x000fe40000010000 */
[C---:B------:R-:W-:Y:S04]  /*9770*/  HMMA.16816.F32 R60, R96.reuse, R76, R60 ;  /* 0x0000004c603c723c */ /* 0x040fe8000000183c */
[----:B------:R-:W-:Y:S01]  /*9780*/  FADD.FTZ R114, R114, R115 ;  /* 0x0000007372727221 */ /* 0x000fe20000010000 */
[----:B------:R-:W3:Y:S01]  /*9790*/  MUFU.EX2 R123, R123 ;  /* 0x0000007b007b7308 */ /* 0x000ee20000000800 */
[----:B------:R-:W-:Y:S02]  /*97a0*/  FADD.FTZ R117, R117, R118 ;  /* 0x0000007675757221 */ /* 0x000fe40000010000 */
[----:B------:R-:W-:Y:S01]  /*97b0*/  HMMA.16816.F32 R64, R96, R78, R64 ;  /* 0x0000004e6040723c */ /* 0x000fe20000001840 */
[----:B------:R-:W-:Y:S03]  /*97c0*/  LDSM.16.MT88.4 R76, [R138+0xa800] ;  /* 0x00a800008a4c783b */ /* 0x000fe60000004200 */
[C---:B--2---:R-:W-:Y:S01]  /*97d0*/  F2FP.PACK_AB R68, R121.reuse, R120 ;  /* 0x000000787944723e */ /* 0x044fe200000000ff */
[----:B------:R-:W-:Y:S02]  /*97e0*/  FADD.FTZ R117, R116, R117 ;  /* 0x0000007574757221 */ /* 0x000fe40000010000 */
[----:B------:R-:W-:Y:S02]  /*97f0*/  MUFU.EX2 R125, R125 ;  /* 0x0000007d007d7308 */ /* 0x000fe40000000800 */
[----:B------:R-:W-:Y:S04]  /*9800*/  FADD.FTZ R120, R120, R117 ;  /* 0x0000007578787221 */ /* 0x000fe80000010000 */
[----:B------:R-:W-:Y:S04]  /*9810*/  FADD.FTZ R120, R121, R120 ;  /* 0x0000007879787221 */ /* 0x000fe80000010000 */
[----:B------:R-:W2:Y:S01]  /*9820*/  MUFU.EX2 R124, R124 ;  /* 0x0000007c007c7308 */ /* 0x000ea20000000800 */
[----:B---3--:R-:W-:Y:S09]  /*9830*/  F2FP.PACK_AB R69, R123, R122 ;  /* 0x0000007a7b45723e */ /* 0x008ff200000000ff */
[----:B------:R-:W-:Y:S10]  /*9840*/  MUFU.EX2 R126, R126 ;  /* 0x0000007e007e7308 */ /* 0x000ff40000000800 */
[----:B------:R-:W3:Y:S01]  /*9850*/  MUFU.EX2 R127, R127 ;  /* 0x0000007f007f7308 */ /* 0x000ee20000000800 */
[C---:B--2---:R-:W-:Y:S01]  /*9860*/  F2FP.PACK_AB R70, R124.reuse, R125 ;  /* 0x0000007d7c46723e */ /* 0x044fe200000000ff */
[----:B------:R-:W-:Y:S04]  /*9870*/  FADD.FTZ R125, R125, R120 ;  /* 0x000000787d7d7221 */ /* 0x000fe80000010000 */
[----:B------:R-:W-:Y:S04]  /*9880*/  FADD.FTZ R125, R124, R125 ;  /* 0x0000007d7c7d7221 */ /* 0x000fe80000010000 */
[----:B------:R-:W-:Y:S10]  /*9890*/  MUFU.EX2 R176, R176 ;  /* 0x000000b000b07308 */ /* 0x000ff40000000800 */
[----:B------:R-:W-:Y:S01]  /*98a0*/  MUFU.EX2 R179, R179 ;  /* 0x000000b300b37308 */ /* 0x000fe20000000800 */
[----:B---3--:R-:W-:Y:S09]  /*98b0*/  F2FP.PACK_AB R71, R127, R126 ;  /* 0x0000007e7f47723e */ /* 0x008ff200000000ff */
[----:B------:R-:W-:Y:S01]  /*98c0*/  MUFU.EX2 R177, R177 ;  /* 0x000000b100b17308 */ /* 0x000fe20000000800 */
[C---:B-1----:R-:W-:Y:S08]  /*98d0*/  HMMA.16816.F32 R4, R68.reuse, R72, R4 ;  /* 0x000000484404723c */ /* 0x042ff00000001804 */
[C---:B------:R-:W-:Y:S01]  /*98e0*/  HMMA.16816.F32 R8, R68.reuse, R74, R8 ;  /* 0x0000004a4408723c */ /* 0x040fe20000001808 */
[----:B------:R-:W1:Y:S01]  /*98f0*/  LDSM.16.MT88.4 R72, [R140+0xa800] ;  /* 0x00a800008c48783b */ /* 0x000e620000004200 */
[----:B------:R-:W2:Y:S06]  /*9900*/  MUFU.EX2 R178, R178 ;  /* 0x000000b200b27308 */ /* 0x000eac0000000800 */
[C---:B------:R-:W-:Y:S04]  /*9910*/  HMMA.16816.F32 R12, R68.reuse, R80, R12 ;  /* 0x00000050440c723c */ /* 0x040fe8000000180c */
[----:B------:R-:W-:Y:S04]  /*9920*/  MUFU.EX2 R174, R174 ;  /* 0x000000ae00ae7308 */ /* 0x000fe80000000800 */
[C---:B------:R-:W-:Y:S01]  /*9930*/  HMMA.16816.F32 R16, R68.reuse, R82, R16 ;  /* 0x000000524410723c */ /* 0x040fe20000001810 */
[----:B------:R-:W3:Y:S05]  /*9940*/  LDSM.16.MT88.4 R80, [R137+0xa800] ;  /* 0x00a800008950783b */ /* 0x000eea0000004200 */
[----:B------:R2:W4:Y:S02]  /*9950*/  MUFU.EX2 R175, R105 ;  /* 0x0000006900af7308 */ /* 0x0005240000000800 */
[C---:B------:R-:W-:Y:S08]  /*9960*/  HMMA.16816.F32 R20, R68.reuse, R84, R20 ;  /* 0x000000544414723c */ /* 0x040ff00000001814 */
[C---:B------:R-:W-:Y:S01]  /*9970*/  HMMA.16816.F32 R24, R68.reuse, R86, R24 ;  /* 0x000000564418723c */ /* 0x040fe20000001818 */
[----:B------:R-:W5:Y:S01]  /*9980*/  LDSM.16.MT88.4 R84, [R136+0xa800] ;  /* 0x00a800008854783b */ /* 0x000f620000004200 */
[----:B------:R-:W-:Y:S06]  /*9990*/  MUFU.EX2 R102, R102 ;  /* 0x0000006600667308 */ /* 0x000fec0000000800 */
[C---:B------:R-:W-:Y:S04]  /*99a0*/  HMMA.16816.F32 R28, R68.reuse, R88, R28 ;  /* 0x00000058441c723c */ /* 0x040fe8000000181c */
[----:B------:R3:W3:Y:S01]  /*99b0*/  MUFU.EX2 R101, R104 ;  /* 0x0000006800657308 */ /* 0x0006e20000000800 */
[----:B--2---:R-:W-:Y:S03]  /*99c0*/  F2FP.PACK_AB R105, R178, R177 ;  /* 0x000000b1b269723e */ /* 0x004fe600000000ff */
[C---:B------:R-:W-:Y:S01]  /*99d0*/  HMMA.16816.F32 R32, R68.reuse, R90, R32 ;  /* 0x0000005a4420723c */ /* 0x040fe20000001820 */
[----:B------:R-:W-:Y:S03]  /*99e0*/  LDSM.16.MT88.4 R88, [R138+0x9000] ;  /* 0x009000008a58783b */ /* 0x000fe60000004200 */
[----:B----4-:R-:W-:Y:S04]  /*99f0*/  F2FP.PACK_AB R106, R175, R174 ;  /* 0x000000aeaf6a723e */ /* 0x010fe800000000ff */
[C---:B-1----:R-:W-:Y:S08]  /*9a00*/  HMMA.16816.F32 R36, R68.reuse, R72, R36 ;  /* 0x000000484424723c */ /* 0x042ff00000001824 */
[C---:B------:R-:W-:Y:S01]  /*9a10*/  HMMA.16816.F32 R40, R68.reuse, R74, R40 ;  /* 0x0000004a4428723c */ /* 0x040fe20000001828 */
[----:B------:R-:W1:Y:S03]  /*9a20*/  LDSM.16.MT88.4 R72, [R140+0x9000] ;  /* 0x009000008c48783b */ /* 0x000e660000004200 */
[----:B---3--:R-:W-:Y:S02]  /*9a30*/  F2FP.PACK_AB R104, R179, R176 ;  /* 0x000000b0b368723e */ /* 0x008fe400000000ff */
[----:B------:R-:W-:Y:S02]  /*9a40*/  F2FP.PACK_AB R107, R101, R102 ;  /* 0x00000066656b723e */ /* 0x000fe400000000ff */
[C---:B------:R-:W-:Y:S08]  /*9a50*/  HMMA.16816.F32 R44, R68.reuse, R76, R44 ;  /* 0x0000004c442c723c */ /* 0x040ff0000000182c */
[C---:B------:R-:W-:Y:S01]  /*9a60*/  HMMA.16816.F32 R48, R68.reuse, R78, R48 ;  /* 0x0000004e4430723c */ /* 0x040fe20000001830 */
[----:B------:R-:W2:Y:S07]  /*9a70*/  LDSM.16.MT88.4 R76, [R137+0x9000] ;  /* 0x00900000894c783b */ /* 0x000eae0000004200 */
[C---:B------:R-:W-:Y:S08]  /*9a80*/  HMMA.16816.F32 R52, R68.reuse, R80, R52 ;  /* 0x000000504434723c */ /* 0x040ff00000001834 */
[C---:B------:R-:W-:Y:S01]  /*9a90*/  HMMA.16816.F32 R56, R68.reuse, R82, R56 ;  /* 0x000000524438723c */ /* 0x040fe20000001838 */
[----:B------:R-:W3:Y:S07]  /*9aa0*/  LDSM.16.MT88.4 R80, [R136+0x9000] ;  /* 0x009000008850783b */ /* 0x000eee0000004200 */
[C---:B-----5:R-:W-:Y:S08]  /*9ab0*/  HMMA.16816.F32 R60, R68.reuse, R84, R60 ;  /* 0x00000054443c723c */ /* 0x060ff0000000183c */
[----:B------:R-:W-:Y:S01]  /*9ac0*/  HMMA.16816.F32 R64, R68, R86, R64 ;  /* 0x000000564440723c */ /* 0x000fe20000001840 */
[----:B------:R-:W-:Y:S06]  /*9ad0*/  LDSM.16.MT88.4 R84, [R138+0xb000] ;  /* 0x00b000008a54783b */ /* 0x000fec0000004200 */
[----:B------:R-:W-:Y:S01]  /*9ae0*/  F2FP.PACK_AB R68, R129, R128 ;  /* 0x000000808144723e */ /* 0x000fe200000000ff */
[----:B------:R-:W-:Y:S01]  /*9af0*/  FADD.FTZ R128, R128, R125 ;  /* 0x0000007d80807221 */ /* 0x000fe20000010000 */
[----:B------:R-:W-:Y:S03]  /*9b00*/  F2FP.PACK_AB R69, R131, R130 ;  /* 0x000000828345723e */ /* 0x000fe600000000ff */
[----:B------:R-:W-:Y:S01]  /*9b10*/  F2FP.PACK_AB R70, R133, R132 ;  /* 0x000000848546723e */ /* 0x000fe200000000ff */
[----:B------:R-:W-:Y:S01]  /*9b20*/  FADD.FTZ R129, R129, R128 ;  /* 0x0000008081817221 */ /* 0x000fe20000010000 */
[----:B------:R-:W-:Y:S03]  /*9b30*/  F2FP.PACK_AB R71, R135, R134 ;  /* 0x000000868747723e */ /* 0x000fe600000000ff */
[----:B------:R-:W-:Y:S04]  /*9b40*/  FADD.FTZ R132, R132, R129 ;  /* 0x0000008184847221 */ /* 0x000fe80000010000 */
        /* <DEDUP_REMOVED lines=8> */
[C---:B------:R-:W-:Y:S04]  /*9bd0*/  HMMA.16816.F32 R16, R68.reuse, R90, R16 ;  /* 0x0000005a4410723c */ /* 0x040fe80000001810 */
[----:B------:R-:W-:Y:S04]  /*9be0*/  FADD.FTZ R171, R175, R174 ;  /* 0x000000aeafab7221 */ /* 0x000fe80000010000 */
[C---:B--2---:R-:W-:Y:S08]  /*9bf0*/  HMMA.16816.F32 R20, R68.reuse, R76, R20 ;  /* 0x0000004c4414723c */ /* 0x044ff00000001814 */
[C---:B------:R-:W-:Y:S01]  /*9c00*/  HMMA.16816.F32 R24, R68.reuse, R78, R24 ;  /* 0x0000004e4418723c */ /* 0x040fe20000001818 */
[----:B------:R-:W2:Y:S07]  /*9c10*/  LDSM.16.MT88.4 R76, [R137+0xb000] ;  /* 0x00b00000894c783b */ /* 0x000eae0000004200 */
[C---:B---3--:R-:W-:Y:S08]  /*9c20*/  HMMA.16816.F32 R28, R68.reuse, R80, R28 ;  /* 0x00000050441c723c */ /* 0x048ff0000000181c */
[C---:B------:R-:W-:Y:S01]  /*9c30*/  HMMA.16816.F32 R32, R68.reuse, R82, R32 ;  /* 0x000000524420723c */ /* 0x040fe20000001820 */
[----:B------:R-:W3:Y:S07]  /*9c40*/  LDSM.16.MT88.4 R80, [R136+0xb000] ;  /* 0x00b000008850783b */ /* 0x000eee0000004200 */
[C---:B-1----:R-:W-:Y:S08]  /*9c50*/  HMMA.16816.F32 R36, R68.reuse, R72, R36 ;  /* 0x000000484424723c */ /* 0x042ff00000001824 */
[C---:B------:R-:W-:Y:S08]  /*9c60*/  HMMA.16816.F32 R40, R68.reuse, R74, R40 ;  /* 0x0000004a4428723c */ /* 0x040ff00000001828 */
[C---:B------:R-:W-:Y:S08]  /*9c70*/  HMMA.16816.F32 R44, R68.reuse, R84, R44 ;  /* 0x00000054442c723c */ /* 0x040ff0000000182c */
[C---:B------:R-:W-:Y:S01]  /*9c80*/  HMMA.16816.F32 R48, R68.reuse, R86, R48 ;  /* 0x000000564430723c */ /* 0x040fe20000001830 */
[----:B------:R-:W1:Y:S07]  /*9c90*/  LDSM.16.MT88.4 R84, [R138+0x9800] ;  /* 0x009800008a54783b */ /* 0x000e6e0000004200 */
[C---:B--2---:R-:W-:Y:S08]  /*9ca0*/  HMMA.16816.F32 R52, R68.reuse, R76, R52 ;  /* 0x0000004c4434723c */ /* 0x044ff00000001834 */
[C---:B------:R-:W-:Y:S01]  /*9cb0*/  HMMA.16816.F32 R56, R68.reuse, R78, R56 ;  /* 0x0000004e4438723c */ /* 0x040fe20000001838 */
[----:B------:R-:W2:Y:S07]  /*9cc0*/  LDSM.16.MT88.4 R76, [R137+0x9800] ;  /* 0x00980000894c783b */ /* 0x000eae0000004200 */
[C---:B---3--:R-:W-:Y:S08]  /*9cd0*/  HMMA.16816.F32 R60, R68.reuse, R80, R60 ;  /* 0x00000050443c723c */ /* 0x048ff0000000183c */
[----:B------:R-:W-:Y:S01]  /*9ce0*/  HMMA.16816.F32 R64, R68, R82, R64 ;  /* 0x000000524440723c */ /* 0x000fe20000001840 */
[----:B------:R-:W3:Y:S07]  /*9cf0*/  LDSM.16.MT88.4 R68, [R136+0x9800] ;  /* 0x009800008844783b */ /* 0x000eee0000004200 */
[C---:B------:R-:W-:Y:S01]  /*9d00*/  HMMA.16816.F32 R96, R104.reuse, R92, R4 ;  /* 0x0000005c6860723c */ /* 0x040fe20000001804 */
[----:B------:R-:W4:Y:S07]  /*9d10*/  LDSM.16.MT88.4 R4, [R138+0xb800] ;  /* 0x00b800008a04783b */ /* 0x000f2e0000004200 */
[C---:B------:R-:W-:Y:S01]  /*9d20*/  HMMA.16816.F32 R92, R104.reuse, R94, R8 ;  /* 0x0000005e685c723c */ /* 0x040fe20000001808 */
[----:B------:R-:W5:Y:S07]  /*9d30*/  LDSM.16.MT88.4 R8, [R137+0xb800] ;  /* 0x00b800008908783b */ /* 0x000f6e0000004200 */
[C---:B-1----:R-:W-:Y:S01]  /*9d40*/  HMMA.16816.F32 R88, R104.reuse, R84, R12 ;  /* 0x000000546858723c */ /* 0x042fe2000000180c */
[----:B------:R-:W1:Y:S07]  /*9d50*/  LDSM.16.MT88.4 R12, [R136+0xb800] ;  /* 0x00b80000880c783b */ /* 0x000e6e0000004200 */
[C---:B------:R-:W-:Y:S08]  /*9d60*/  HMMA.16816.F32 R84, R104.reuse, R86, R16 ;  /* 0x000000566854723c */ /* 0x040ff00000001810 */
[C---:B--2---:R-:W-:Y:S08]  /*9d70*/  HMMA.16816.F32 R80, R104.reuse, R76, R20 ;  /* 0x0000004c6850723c */ /* 0x044ff00000001814 */
[C---:B------:R-:W-:Y:S08]  /*9d80*/  HMMA.16816.F32 R76, R104.reuse, R78, R24 ;  /* 0x0000004e684c723c */ /* 0x040ff00000001818 */
[C---:B---3--:R-:W-:Y:S08]  /*9d90*/  HMMA.16816.F32 R72, R104.reuse, R68, R28 ;  /* 0x000000446848723c */ /* 0x048ff0000000181c */
[C---:B------:R-:W-:Y:S08]  /*9da0*/  HMMA.16816.F32 R68, R104.reuse, R70, R32 ;  /* 0x000000466844723c */ /* 0x040ff00000001820 */
[C---:B------:R-:W-:Y:S08]  /*9db0*/  HMMA.16816.F32 R36, R104.reuse, R108, R36 ;  /* 0x0000006c6824723c */ /* 0x040ff00000001824 */
[C---:B------:R-:W-:Y:S08]  /*9dc0*/  HMMA.16816.F32 R40, R104.reuse, R110, R40 ;  /* 0x0000006e6828723c */ /* 0x040ff00000001828 */
        /* <DEDUP_REMOVED lines=8> */
[----:B------:R-:W-:Y:S01]  /*9e50*/  FADD.FTZ R126, R126, R123 ;  /* 0x0000007b7e7e7221 */ /* 0x000fe20000010000 */
[C---:B-1----:R-:W-:Y:S03]  /*9e60*/  HMMA.16816.F32 R60, R104.reuse, R12, R60 ;  /* 0x0000000c683c723c */ /* 0x042fe6000000183c */
[----:B------:R-:W-:Y:S04]  /*9e70*/  FADD.FTZ R127, R127, R126 ;  /* 0x0000007e7f7f7221 */ /* 0x000fe80000010000 */
[----:B------:R-:W-:Y:S01]  /*9e80*/  FADD.FTZ R130, R130, R127 ;  /* 0x0000007f82827221 */ /* 0x000fe20000010000 */
[----:B------:R-:W-:Y:S04]  /*9e90*/  HMMA.16816.F32 R64, R104, R14, R64 ;  /* 0x0000000e6840723c */ /* 0x000fe80000001840 */
[----:B------:R-:W-:Y:S04]  /*9ea0*/  FADD.FTZ R131, R131, R130 ;  /* 0x0000008283837221 */ /* 0x000fe80000010000 */
[----:B------:R-:W-:Y:S04]  /*9eb0*/  FADD.FTZ R0, R134, R131 ;  /* 0x0000008386007221 */ /* 0x000fe80000010000 */
[----:B------:R-:W-:Y:S04]  /*9ec0*/  FADD.FTZ R0, R135, R0 ;  /* 0x0000000087007221 */ /* 0x000fe80000010000 */
[----:B------:R-:W-:Y:S01]  /*9ed0*/  FADD.FTZ R177, R177, R0 ;  /* 0x00000000b1b17221 */ /* 0x000fe20000010000 */
[----:B------:R-:W-:Y:S03]  /*9ee0*/  MOV R0, R3 ;  /* 0x0000000300007202 */ /* 0x000fe60000000f00 */
[----:B------:R-:W-:Y:S04]  /*9ef0*/  FADD.FTZ R177, R178, R177 ;  /* 0x000000b1b2b17221 */ /* 0x000fe80000010000 */
[----:B------:R-:W-:Y:S04]  /*9f00*/  FADD.FTZ R102, R102, R177 ;  /* 0x000000b166667221 */ /* 0x000fe80000010000 */
[----:B------:R-:W-:Y:S01]  /*9f10*/  FADD.FTZ R169, R101, R102 ;  /* 0x0000006665a97221 */ /* 0x000fe20000010000 */
[----:B------:R-:W-:-:S05]  /*9f20*/  @P4 BRA `(.L_x_632) ;  /* 0xffffdc5000004947 */ /* 0x000fca000383ffff */
.L_x_631:
        /* <DEDUP_REMOVED lines=167> */
[----:B------:R-:W-:Y:S01]  /*a9a0*/  STS [R19], R80 ;  /* 0x0000005013007388 */ /* 0x000fe20000000800 */
[----:B------:R-:W-:-:S03]  /*a9b0*/  @!P2 MOV R49, 0x1 ;  /* 0x000000010031a802 */ /* 0x000fc60000000f00 */
[----:B------:R-:W-:Y:S01]  /*a9c0*/  STS [R19+0x400], R82 ;  /* 0x0004005213007388 */ /* 0x000fe20000000800 */
[----:B-1----:R-:W-:Y:S01]  /*a9d0*/  ISETP.NE.AND P5, PT, R14, RZ, PT ;  /* 0x000000ff0e00720c */ /* 0x002fe20003fa5270 */
[----:B------:R-:W-:Y:S02]  /*a9e0*/  @P2 IMAD.MOV.U32 R14, RZ, RZ, c[0x0][0x210] ;  /* 0x00008400ff0e2624 */ /* 0x000fe400078e00ff */
[----:B------:R-:W-:Y:S01]  /*a9f0*/  STS [R23], R76 ;  /* 0x0000004c17007388 */ /* 0x000fe20000000800 */
        /* <DEDUP_REMOVED lines=19> */
[----:B------:R3:W-:Y:S04]  /*ab30*/  STS [R19+0x2400], R54 ;  /* 0x0024003613007388 */ /* 0x0007e80000000800 */
[----:B------:R4:W-:Y:S04]  /*ab40*/  STS [R23+0x2000], R56 ;  /* 0x0020003817007388 */ /* 0x0009e80000000800 */
[----:B------:R4:W-:Y:S04]  /*ab50*/  STS [R23+0x2400], R58 ;  /* 0x0024003a17007388 */ /* 0x0009e80000000800 */
[----:B------:R4:W-:Y:S01]  /*ab60*/  STS [R21+0x2000], R60 ;  /* 0x0020003c15007388 */ /* 0x0009e20000000800 */
[----:B-1----:R-:W-:Y:S01]  /*ab70*/  @P2 MOV R48, 0x1 ;  /* 0x0000000100302802 */ /* 0x002fe20000000f00 */
[----:B------:R-:W-:-:S02]  /*ab80*/  @!P2 IMAD R48, R14, c[0x0][0x1c0], RZ ;  /* 0x000070000e30aa24 */ /* 0x000fc400078e02ff */
[----:B------:R4:W-:Y:S04]  /*ab90*/  STS [R21+0x2400], R62 ;  /* 0x0024003e15007388 */ /* 0x0009e80000000800 */
[----:B------:R4:W-:Y:S01]  /*aba0*/  STS [R25+0x2000], R64 ;  /* 0x0020004019007388 */ /* 0x0009e20000000800 */
[----:B--2---:R-:W-:-:S03]  /*abb0*/  CS2R R52, SRZ ;  /* 0x0000000000347805 */ /* 0x004fc6000001ff00 */
[----:B------:R4:W-:Y:S04]  /*abc0*/  STS [R25+0x2400], R66 ;  /* 0x0024004219007388 */ /* 0x0009e80000000800 */
[----:B------:R-:W-:Y:S06]  /*abd0*/  BAR.SYNC.DEFER_BLOCKING 0x0 ;  /* 0x0000000000007b1d */ /* 0x000fec0000010000 */
[----:B------:R-:W1:Y:S04]  /*abe0*/  S2R R7, SR_CTAID.Y ;  /* 0x0000000000077919 */ /* 0x000e680000002600 */
[----:B------:R-:W2:Y:S04]  /*abf0*/  S2R R8, SR_CTAID.X ;  /* 0x0000000000087919 */ /* 0x000ea80000002500 */
[----:B------:R-:W5:Y:S04]  /*ac00*/  S2R R9, SR_CTAID.Z ;  /* 0x0000000000097919 */ /* 0x000f680000002700 */
[----:B------:R4:W4:Y:S04]  /*ac10*/  LDS.128 R40, [R155] ;  /* 0x000000009b287984 */ /* 0x0009280000000c00 */
[----:B------:R4:W4:Y:S01]  /*ac20*/  LDS.128 R36, [R155+0x800] ;  /* 0x000800009b247984 */ /* 0x0009220000000c00 */
[----:B-1----:R-:W-:Y:S01]  /*ac30*/  IMAD R48, R7, R48, RZ ;  /* 0x0000003007307224 */ /* 0x002fe200078e02ff */
[----:B------:R-:W-:-:S02]  /*ac40*/  @!P0 SHF.R.S32.HI R15, RZ, 0x1f, R7 ;  /* 0x0000001fff0f8819 */ /* 0x000fc40000011407 */
[----:B------:R1:W1:Y:S01]  /*ac50*/  LDS.128 R32, [R155+0x1000] ;  /* 0x001000009b207984 */ /* 0x0002620000000c00 */
[----:B------:R-:W-:Y:S01]  /*ac60*/  @!P1 IMAD R13, R7, c[0x0][0x214], RZ ;  /* 0x00008500070d9a24 */ /* 0x000fe200078e02ff */
[----:B------:R-:W-:Y:S02]  /*ac70*/  SEL R48, R48, RZ, P1 ;  /* 0x000000ff30307207 */ /* 0x000fe40000800000 */
[----:B------:R1:W1:Y:S01]  /*ac80*/  LDS.128 R28, [R155+0x1800] ;  /* 0x001800009b1c7984 */ /* 0x0002620000000c00 */
[----:B--2---:R-:W-:Y:S01]  /*ac90*/  IMAD R0, R8, R49, RZ ;  /* 0x0000003108007224 */ /* 0x004fe200078e02ff */
[----:B------:R-:W-:Y:S01]  /*aca0*/  @!P1 SEL R13, R13, R152, !P0 ;  /* 0x000000980d0d9207 */ /* 0x000fe20004000000 */
[----:B------:R-:W-:Y:S01]  /*acb0*/  @!P0 IMAD R50, R15, c[0x0][0x1e0], RZ ;  /* 0x000078000f328a24 */ /* 0x000fe200078e02ff */
[----:B------:R2:W1:Y:S01]  /*acc0*/  LDS.128 R24, [R155+0x2000] ;  /* 0x002000009b187984 */ /* 0x0004620000000c00 */
[----:B-----5:R-:W-:Y:S01]  /*acd0*/  IMAD R48, R9, R14, R48 ;  /* 0x0000000e09307224 */ /* 0x020fe200078e0230 */
[----:B------:R-:W-:Y:S01]  /*ace0*/  @!P1 MOV R52, R13 ;  /* 0x0000000d00349202 */ /* 0x000fe20000000f00 */
[C---:B------:R-:W-:Y:S01]  /*acf0*/  @!P0 IMAD R50, R7.reuse, c[0x0][0x1e4], R50 ;  /* 0x0000790007328a24 */ /* 0x040fe200078e0232 */
[----:B------:R2:W1:Y:S01]  /*ad00*/  LDS.128 R20, [R155+0x2800] ;  /* 0x002800009b147984 */ /* 0x0004620000000c00 */
[----:B------:R-:W-:Y:S01]  /*ad10*/  SHF.L.U32 R15, R0, 0x6, RZ ;  /* 0x00000006000f7819 */ /* 0x000fe200000006ff */
[----:B---3--:R-:W-:Y:S01]  /*ad20*/  @!P0 IMAD.WIDE.U32 R54, R7, c[0x0][0x1e0], RZ ;  /* 0x0000780007368a25 */ /* 0x008fe200078e00ff */
[----:B------:R-:W-:Y:S01]  /*ad30*/  @!P1 SHF.R.S32.HI R53, RZ, 0x1f, R13 ;  /* 0x0000001fff359819 */ /* 0x000fe2000001140d */
[----:B------:R2:W3:Y:S01]  /*ad40*/  LDS.128 R16, [R155+0x3000] ;  /* 0x003000009b107984 */ /* 0x0004e20000000c00 */
        /* <DEDUP_REMOVED lines=28> */
.L_x_636:
[----:B------:R-:W-:Y:S05]  /*af10*/  BSYNC B0 ;  /* 0x0000000000007941 */ /* 0x000fea0003800000 */
.L_x_635:
        /* <DEDUP_REMOVED lines=12> */
[----:B--2---:R-:W-:-:S04]  /*afe0*/  IMAD.IADD R7, R5, 0x1, R0 ;  /* 0x0000000105077824 */ /* 0x004fc800078e0200 */
        /* <DEDUP_REMOVED lines=10> */
[----:B----4-:R2:W-:Y:S04]  /*b090*/  @!P2 STG.E.128 [R12.64], R40 ;  /* 0x000000280c00a986 */ /* 0x0105e8000c101d06 */
[----:B-1----:R2:W-:Y:S02]  /*b0a0*/  @!P1 STG.E.128 [R12.64+0x80], R24 ;  /* 0x000080180c009986 */ /* 0x0025e4000c101d06 */
.L_x_638:
[----:B------:R-:W-:Y:S05]  /*b0b0*/  BSYNC B0 ;  /* 0x0000000000007941 */ /* 0x000fea0003800000 */
.L_x_637:
        /* <DEDUP_REMOVED lines=12> */
[----:B--2---:R-:W-:-:S03]  /*b180*/  LEA R12, P2, R10, c[0x0][0x1d0], 0x1 ;  /* 0x000074000a0c7a11 */ /* 0x004fc600078408ff */
[----:B------:R-:W-:-:S04]  /*b190*/  IMAD R0, R3, c[0x0][0x1ec], R0 ;  /* 0x00007b0003007a24 */ /* 0x000fc800078e0200 */
[----:B------:R-:W-:-:S05]  /*b1a0*/  IMAD.IADD R0, R11, 0x1, R0 ;  /* 0x000000010b007824 */ /* 0x000fca00078e0200 */
[----:B------:R-:W-:-:S05]  /*b1b0*/  LEA.HI.X R13, R10, c[0x0][0x1d4], R0, 0x1, P2 ;  /* 0x000075000a0d7a11 */ /* 0x000fca00010f0c00 */
[----:B----4-:R2:W-:Y:S04]  /*b1c0*/  @!P1 STG.E.128 [R12.64], R36 ;  /* 0x000000240c009986 */ /* 0x0105e8000c101d06 */
[----:B-1----:R2:W-:Y:S02]  /*b1d0*/  @!P0 STG.E.128 [R12.64+0x80], R20 ;  /* 0x000080140c008986 */ /* 0x0025e4000c101d06 */
.L_x_640:
[----:B------:R-:W-:Y:S05]  /*b1e0*/  BSYNC B0 ;  /* 0x0000000000007941 */ /* 0x000fea0003800000 */
.L_x_639:
        /* <DEDUP_REMOVED lines=16> */
[----:B-1----:R1:W-:Y:S04]  /*b2f0*/  @!P1 STG.E.128 [R12.64], R32 ;  /* 0x000000200c009986 */ /* 0x0023e8000c101d06 */
[----:B---3--:R1:W-:Y:S02]  /*b300*/  @!P0 STG.E.128 [R12.64+0x80], R16 ;  /* 0x000080100c008986 */ /* 0x0083e4000c101d06 */
.L_x_642:
[----:B------:R-:W-:Y:S05]  /*b310*/  BSYNC B0 ;  /* 0x0000000000007941 */ /* 0x000fea0003800000 */
.L_x_641:
        /* <DEDUP_REMOVED lines=13> */
[----:B-1----:R1:W-:Y:S01]  /*b3f0*/  @!P0 STG.E.128 [R2.64], R28 ;  /* 0x0000001c02008986 */ /* 0x0023e2000c101d06 */
[----:B------:R-:W-:-:S13]  /*b400*/  ISETP.GE.AND P0, PT, R156, c[0x0][0x220], PT ;  /* 0x000088009c007a0c */ /* 0x000fda0003f06270 */
[----:B------:R-:W-:Y:S05]  /*b410*/  @P0 EXIT ;  /* 0x000000000000094d */ /* 0x000fea0003800000 */
[----:B------:R-:W-:Y:S01]  /*b420*/  STG.E.128 [R2.64+0x80], R44 ;  /* 0x0000802c02007986 */ /* 0x000fe2000c101d06 */
[----:B------:R-:W-:Y:S05]  /*b430*/  EXIT ;  /* 0x000000000000794d */ /* 0x000fea0003800000 */
.L_x_596:
        /* <DEDUP_REMOVED lines=66> */
.L_x_644:
[----:B------:R-:W-:Y:S05]  /*b860*/  BSYNC B0 ;  /* 0x0000000000007941 */ /* 0x000fea0003800000 */
.L_x_643:
        /* <DEDUP_REMOVED lines=18> */
.L_x_646:
[----:B------:R-:W-:Y:S05]  /*b990*/  BSYNC B0 ;  /* 0x0000000000007941 */ /* 0x000fea0003800000 */
.L_x_645:
        /* <DEDUP_REMOVED lines=18> */
.L_x_648:
[----:B------:R-:W-:Y:S05]  /*bac0*/  BSYNC B0 ;  /* 0x0000000000007941 */ /* 0x000fea0003800000 */
.L_x_647:
        /* <DEDUP_REMOVED lines=18> */
.L_x_650:
[----:B------:R-:W-:Y:S05]  /*bbf0*/  BSYNC B0 ;  /* 0x0000000000007941 */ /* 0x000fea0003800000 */
.L_x_649:
        /* <DEDUP_REMOVED lines=35> */
.L_x_651:
        /* <DEDUP_REMOVED lines=13> */
.L_x_1405:


//--------------------- .text._ZN5flash16flash_fwd_kernelI23Flash_fwd_kernel_traitsILi128ELi64ELi64ELi4ELb0ELb0EN7cutlass6half_tE19Flash_kernel_traitsILi128ELi64ELi64ELi4ES3_EELb0ELb1ELb0ELb1ELb0ELb0ELb0ELb0EEEvNS_16Flash_fwd_paramsE --------------------------
	.section	.text._ZN5flash16flash_fwd_kernelI23Flash_fwd_kernel_traitsILi128ELi64ELi64ELi4ELb0ELb0EN7cutlass6half_tE19Flash_kernel_traitsILi128ELi64ELi64ELi4ES3_EELb0ELb1ELb0ELb1ELb0ELb0ELb0ELb0EEEvNS_16Flash_fwd_paramsE,"ax",@progbits
	.sectioninfo	@"SHI_REGISTERS=195"
	.align	128
        .global         _ZN5flash16flash_fwd_kernelI23Flash_fwd_kernel_traitsILi128ELi64ELi64ELi4ELb0ELb0EN7cutlass6half_tE19Flash_kernel_traitsILi128ELi64ELi64ELi4ES3_EELb0ELb1ELb0ELb1ELb0ELb0ELb0ELb0EEEvNS_16Flash_fwd_paramsE
        .type           _ZN5flash16flash_fwd_kernelI23Flash_fwd_kernel_traitsILi128ELi64ELi64ELi4ELb0ELb0EN7cutlass6half_tE19Flash_kernel_traitsILi128ELi64ELi64ELi4ES3_EELb0ELb1ELb0ELb1ELb0ELb0ELb0ELb0EEEvNS_16Flash_fwd_paramsE,@function
        .size           _ZN5flash16flash_fwd_kernelI23Flash_fwd_kernel_traitsILi128ELi64ELi64ELi4ELb0ELb0EN7cutlass6half_tE19Flash_kernel_traitsILi128ELi64ELi64ELi4ES3_EELb0ELb1ELb0ELb1ELb0ELb0ELb0ELb0EEEvNS_16Flash_fwd_paramsE,(.L_x_1406 - _ZN5flash16flash_fwd_kernelI23Flash_fwd_kernel_traitsILi128ELi64ELi64ELi4ELb0ELb0EN7cutlass6half_tE19Flash_kernel_traitsILi128ELi64ELi64ELi4ES3_EELb0ELb1ELb0ELb1ELb0ELb0ELb0ELb0EEEvNS_16Flash_fwd_paramsE)
        .other          _ZN5flash16flash_fwd_kernelI23Flash_fwd_kernel_traitsILi128ELi64ELi64ELi4ELb0ELb0EN7cutlass6half_tE19Flash_kernel_traitsILi128ELi64ELi64ELi4ES3_EELb0ELb1ELb0ELb1ELb0ELb0ELb0ELb0EEEvNS_16Flash_fwd_paramsE,@"STO_CUDA_ENTRY STV_DEFAULT"
_ZN5flash16flash_fwd_kernelI23Flash_fwd_kernel_traitsILi128ELi64ELi64ELi4ELb0ELb0EN7cutlass6half_tE19Flash_kernel_traitsILi128ELi64ELi64ELi4ES3_EELb0ELb1ELb0ELb1ELb0ELb0ELb0ELb0EEEvNS_16Flash_fwd_paramsE:
.text._ZN5flash16flash_fwd_kernelI23Flash_fwd_kernel_traitsILi128ELi64ELi64ELi4ELb0ELb0EN7cutlass6half_tE19Flash_kernel_traitsILi128ELi64ELi64ELi4ES3_EELb0ELb1ELb0ELb1ELb0ELb0ELb0ELb0EEEvNS_16Flash_fwd_paramsE:
        /* <DEDUP_REMOVED lines=33> */
.L_x_652:
[----:B-1-34-:R-:W-:Y:S02]  /*0210*/  MOV R2, c[0x0][0x218] ;  /* 0x0000860000027a02 */ /* 0x01afe40000000f00 */
.L_x_653:
        /* <DEDUP_REMOVED lines=26> */
[----:B------:R-:W-:Y:S02]  /*03c0*/  ISETP.NE.AND P0, PT, R5, -0x1, PT ;  /* 0xffffffff0500780c */ /* 0x000fe40003f05270 */
[----:B------:R-:W-:-:S09]  /*03d0*/  SHF.R.S32.HI R29, RZ, 0x1f, R28 ;  /* 0x0000001fff1d7819 */ /* 0x000fd2000001141c */
        /* <DEDUP_REMOVED lines=22> */
.L_x_655:
[----:B------:R-:W-:-:S04]  /*0540*/  IABS R4, c[0x0][0x1c8] ;  /* 0x0000720000047a13 */ /* 0x000fc80000000000 */
[----:B------:R-:W1:Y:S08]  /*0550*/  I2F.RP R6, R4 ;  /* 0x0000000400067306 */ /* 0x000e700000209400 */
[----:B-1----:R-:W1:Y:S02]  /*0560*/  MUFU.RCP R8, R6 ;  /* 0x0000000600087308 */ /* 0x002e640000001000 */
[----:B-1----:R-:W-:-:S06]  /*0570*/  IADD3 R8, R8, 0xffffffe, RZ ;  /* 0x0ffffffe08087810 */ /* 0x002fcc0007ffe0ff */
[----:B------:R-:W1:Y:S02]  /*0580*/  F2I.FTZ.U32.TRUNC.NTZ R9, R8 ;  /* 0x0000000800097305 */ /* 0x000e64000021f000 */
[----:B-1----:R-:W-:Y:S02]  /*0590*/  IMAD.MOV R2, RZ, RZ, -R9 ;  /* 0x000000ffff027224 */ /* 0x002fe400078e0a09 */
[----:B------:R-:W-:Y:S02]  /*05a0*/  IMAD.MOV.U32 R8, RZ, RZ, RZ ;  /* 0x000000ffff087224 */ /* 0x000fe400078e00ff */
[----:B------:R-:W-:Y:S01]  /*05b0*/  IMAD R3, R2, R4, RZ ;  /* 0x0000000402037224 */ /* 0x000fe200078e02ff */
[----:B------:R-:W-:-:S03]  /*05c0*/  IABS R2, R28 ;  /* 0x0000001c00027213 */ /* 0x000fc60000000000 */
[----:B------:R-:W-:-:S06]  /*05d0*/  IMAD.HI.U32 R3, R9, R3, R8 ;  /* 0x0000000309037227 */ /* 0x000fcc00078e0008 */
[----:B------:R-:W-:-:S04]  /*05e0*/  IMAD.HI.U32 R118, R3, R2, RZ ;  /* 0x0000000203767227 */ /* 0x000fc800078e00ff */
[----:B------:R-:W-:-:S04]  /*05f0*/  IMAD.MOV R3, RZ, RZ, -R118 ;  /* 0x000000ffff037224 */ /* 0x000fc800078e0a76 */
[----:B------:R-:W-:Y:S01]  /*0600*/  IMAD R3, R4, R3, R2 ;  /* 0x0000000304037224 */ /* 0x000fe200078e0202 */
[----:B------:R-:W-:-:S04]  /*0610*/  LOP3.LUT R2, R28, c[0x0][0x1c8], RZ, 0x3c, !PT ;  /* 0x000072001c027a12 */ /* 0x000fc800078e3cff */
[----:B------:R-:W-:Y:S02]  /*0620*/  ISETP.GT.U32.AND P2, PT, R4, R3, PT ;  /* 0x000000030400720c */ /* 0x000fe40003f44070 */
[----:B------:R-:W-:-:S11]  /*0630*/  ISETP.GE.AND P1, PT, R2, RZ, PT ;  /* 0x000000ff0200720c */ /* 0x000fd60003f26270 */
[-C--:B------:R-:W-:Y:S02]  /*0640*/  @!P2 IADD3 R3, R3, -R4.reuse, RZ ;  /* 0x800000040303a210 */ /* 0x080fe40007ffe0ff */
[----:B------:R-:W-:Y:S02]  /*0650*/  @!P2 IADD3 R118, R118, 0x1, RZ ;  /* 0x000000017676a810 */ /* 0x000fe40007ffe0ff */
[----:B------:R-:W-:Y:S01]  /*0660*/  ISETP.GE.U32.AND P3, PT, R3, R4, PT ;  /* 0x000000040300720c */ /* 0x000fe20003f66070 */
[----:B------:R-:W-:Y:S01]  /*0670*/  @P0 IMAD.IADD R3, R0, 0x1, R5 ;  /* 0x0000000100030824 */ /* 0x000fe200078e0205 */
[----:B------:R-:W-:-:S03]  /*0680*/  ISETP.NE.AND P2, PT, RZ, c[0x0][0x1c8], PT ;  /* 0x00007200ff007a0c */ /* 0x000fc60003f45270 */
[----:B------:R-:W-:-:S04]  /*0690*/  @P0 IMAD.WIDE.U32 R4, R3, c[0x0][0x1a0], RZ ;  /* 0x0000680003040a25 */ /* 0x000fc800078e00ff */
[----:B------:R-:W-:-:S04]  /*06a0*/  @P0 IMAD R3, R3, c[0x0][0x1a4], R5 ;  /* 0x0000690003030a24 */ /* 0x000fc800078e0205 */
[----:B------:R-:W-:-:S04]  /*06b0*/  @P3 IADD3 R118, R118, 0x1, RZ ;  /* 0x0000000176763810 */ /* 0x000fc80007ffe0ff */
[----:B------:R-:W-:Y:S02]  /*06c0*/  @!P1 IADD3 R118, -R118, RZ, RZ ;  /* 0x000000ff76769210 */ /* 0x000fe40007ffe1ff */
        /* <DEDUP_REMOVED lines=12> */
.L_x_656:
[----:B------:R-:W-:Y:S01]  /*0790*/  SHF.R.S32.HI R14, RZ, 0x1f, R153 ;  /* 0x0000001fff0e7819 */ /* 0x000fe20000011499 */
[----:B------:R-:W-:Y:S01]  /*07a0*/  IMAD R33, R29, c[0x0][0x1a8], RZ ;  /* 0x00006a001d217a24 */ /* 0x000fe200078e02ff */
[----:B------:R-:W-:Y:S01]  /*07b0*/  SHF.R.S32.HI R121, RZ, 0x1f, R118 ;  /* 0x0000001fff797819 */ /* 0x000fe20000011476 */
[----:B------:R-:W-:Y:S01]  /*07c0*/  BSSY B0, `(.L_x_657) ;  /* 0x0000053000007945 */ /* 0x000fe20003800000 */
[-C--:B------:R-:W-:Y:S01]  /*07d0*/  LEA.HI R8, R14, R153.reuse, RZ, 0x3 ;  /* 0x000000990e087211 */ /* 0x080fe200078f18ff */
[----:B------:R-:W-:Y:S01]  /*07e0*/  IMAD R33, R28, c[0x0][0x1ac], R33 ;  /* 0x00006b001c217a24 */ /* 0x000fe200078e0221 */
[----:B------:R-:W-:Y:S01]  /*07f0*/  LEA.HI R16, R14, R153, RZ, 0x4 ;  /* 0x000000990e107211 */ /* 0x000fe200078f20ff */
[C---:B------:R-:W-:Y:S01]  /*0800*/  IMAD R163, R121.reuse, c[0x0][0x1b0], RZ ;  /* 0x00006c0079a37a24 */ /* 0x040fe200078e02ff */
[----:B------:R-:W-:Y:S01]  /*0810*/  SHF.R.S32.HI R26, RZ, 0x3, R8 ;  /* 0x00000003ff1a7819 */ /* 0x000fe20000011408 */
[----:B------:R-:W-:Y:S01]  /*0820*/  IMAD R121, R121, c[0x0][0x1b8], RZ ;  /* 0x00006e0079797a24 */ /* 0x000fe200078e02ff */
[----:B------:R-:W-:Y:S01]  /*0830*/  LOP3.LUT R8, R8, 0xfffffff8, RZ, 0xc0, !PT ;  /* 0xfffffff808087812 */ /* 0x000fe200078ec0ff */
[----:B------:R-:W-:Y:S01]  /*0840*/  IMAD R163, R118, c[0x0][0x1b4], R163 ;  /* 0x00006d0076a37a24 */ /* 0x000fe200078e02a3 */
[----:B------:R-:W-:Y:S01]  /*0850*/  LOP3.LUT R0, R16, 0xfffffff0, RZ, 0xc0, !PT ;  /* 0xfffffff010007812 */ /* 0x000fe200078ec0ff */
[----:B------:R-:W-:Y:S01]  /*0860*/  IMAD.SHL.U32 R9, R26, 0x40, RZ ;  /* 0x000000401a097824 */ /* 0x000fe200078e00ff */
[----:B------:R-:W-:Y:S01]  /*0870*/  SHF.R.S32.HI R27, RZ, 0x1f, R26 ;  /* 0x0000001fff1b7819 */ /* 0x000fe2000001141a */
[----:B------:R-:W-:-:S02]  /*0880*/  IMAD.IADD R8, R153, 0x1, -R8 ;  /* 0x0000000199087824 */ /* 0x000fc400078e0a08 */
[----:B------:R-:W-:Y:S01]  /*0890*/  IMAD.IADD R21, R153, 0x1, -R0 ;  /* 0x0000000199157824 */ /* 0x000fe200078e0a00 */
[----:B------:R-:W-:Y:S01]  /*08a0*/  LOP3.LUT R9, R9, 0x1c0, RZ, 0xc0, !PT ;  /* 0x000001c009097812 */ /* 0x000fe200078ec0ff */
[----:B------:R-:W-:Y:S02]  /*08b0*/  IMAD.SHL.U32 R164, R8, 0x8, RZ ;  /* 0x0000000808a47824 */ /* 0x000fe400078e00ff */
[----:B------:R-:W-:Y:S01]  /*08c0*/  IMAD R121, R118, c[0x0][0x1bc], R121 ;  /* 0x00006f0076797a24 */ /* 0x000fe200078e0279 */
[----:B------:R-:W-:Y:S01]  /*08d0*/  SHF.R.U32.HI R154, RZ, 0x3, R9 ;  /* 0x00000003ff9a7819 */ /* 0x000fe20000011609 */
[----:B------:R-:W-:Y:S01]  /*08e0*/  IMAD.WIDE R166, R167, 0x40, R26 ;  /* 0x00000040a7a67825 */ /* 0x000fe200078e021a */
[--C-:B------:R-:W-:Y:S02]  /*08f0*/  LOP3.LUT R5, R9, 0x38, R164.reuse, 0xf8, !PT ;  /* 0x0000003809057812 */ /* 0x100fe400078ef8a4 */
[----:B------:R-:W-:Y:S01]  /*0900*/  SHF.R.S32.HI R165, RZ, 0x1f, R164 ;  /* 0x0000001fffa57819 */ /* 0x000fe200000114a4 */
[----:B------:R-:W-:Y:S01]  /*0910*/  IMAD R9, R27, c[0x0][0x198], RZ ;  /* 0x000066001b097a24 */ /* 0x000fe200078e02ff */
[----:B------:R-:W-:-:S02]  /*0920*/  LOP3.LUT R154, R5, R154, RZ, 0x3c, !PT ;  /* 0x0000009a059a7212 */ /* 0x000fc400078e3cff */
[-C--:B------:R-:W-:Y:S01]  /*0930*/  LEA.HI R5, R14, R153.reuse, RZ, 0x6 ;  /* 0x000000990e057211 */ /* 0x080fe200078f30ff */
[----:B------:R-:W-:Y:S01]  /*0940*/  IMAD.WIDE.U32 R24, R26, c[0x0][0x198], R164 ;  /* 0x000066001a187a25 */ /* 0x000fe200078e00a4 */
[----:B------:R-:W-:Y:S02]  /*0950*/  IADD3 R30, P0, R164, R30, RZ ;  /* 0x0000001ea41e7210 */ /* 0x000fe40007f1e0ff */
[----:B------:R-:W-:Y:S01]  /*0960*/  SHF.R.S32.HI R0, RZ, 0x1f, R21 ;  /* 0x0000001fff007819 */ /* 0x000fe20000011415 */
[----:B------:R-:W-:Y:S01]  /*0970*/  IMAD.SHL.U32 R5, R5, 0x8, RZ ;  /* 0x0000000805057824 */ /* 0x000fe200078e00ff */
[----:B------:R-:W-:Y:S01]  /*0980*/  LEA.HI R14, R14, R153, RZ, 0x5 ;  /* 0x000000990e0e7211 */ /* 0x000fe200078f28ff */
[----:B------:R-:W-:Y:S01]  /*0990*/  IMAD.X R31, R165, 0x1, R11, P0 ;  /* 0x00000001a51f7824 */ /* 0x000fe200000e060b */
[----:B------:R-:W-:Y:S01]  /*09a0*/  IADD3 R158, P0, R158, R24, RZ ;  /* 0x000000189e9e7210 */ /* 0x000fe20007f1e0ff */
[----:B------:R-:W-:Y:S01]  /*09b0*/  IMAD R2, R26, c[0x0][0x19c], R9 ;  /* 0x000067001a027a24 */ /* 0x000fe200078e0209 */
[----:B------:R-:W-:Y:S01]  /*09c0*/  LOP3.LUT R154, R154, 0xfffffe00, R5, 0xf8, !PT ;  /* 0xfffffe009a9a7812 */ /* 0x000fe200078ef805 */
[----:B------:R-:W-:Y:S01]  /*09d0*/  IMAD.WIDE.U32 R10, R26, c[0x0][0x1a0], R164 ;  /* 0x000068001a0a7a25 */ /* 0x000fe200078e00a4 */
[----:B------:R-:W-:-:S02]  /*09e0*/  LEA.HI R0, R0, R21, RZ, 0x3 ;  /* 0x0000001500007211 */ /* 0x000fc400078f18ff */
[----:B------:R-:W-:Y:S01]  /*09f0*/  IADD3.X R159, R7, R25, R2, P0, !PT ;  /* 0x00000019079f7210 */ /* 0x000fe200007fe402 */
[----:B------:R-:W-:Y:S01]  /*0a00*/  IMAD R5, R27, c[0x0][0x1a0], RZ ;  /* 0x000068001b057a24 */ /* 0x000fe200078e02ff */
[----:B------:R-:W-:Y:S01]  /*0a10*/  IADD3 R6, P0, R4, R10, RZ ;  /* 0x0000000a04067210 */ /* 0x000fe20007f1e0ff */
[----:B------:R-:W-:Y:S01]  /*0a20*/  IMAD.MOV.U32 R10, RZ, RZ, 0x20 ;  /* 0x00000020ff0a7424 */ /* 0x000fe200078e00ff */
[----:B------:R-:W-:Y:S01]  /*0a30*/  LOP3.LUT R4, R0, 0xfffffff8, RZ, 0xc0, !PT ;  /* 0xfffffff800047812 */ /* 0x000fe200078ec0ff */
[----:B------:R-:W-:Y:S01]  /*0a40*/  IMAD R2, R26, c[0x0][0x1a4], R5 ;  /* 0x000069001a027a24 */ /* 0x000fe200078e0205 */
[----:B------:R-:W-:Y:S01]  /*0a50*/  IADD3 R155, R164, 0x40, RZ ;  /* 0x00000040a49b7810 */ /* 0x000fe20007ffe0ff */
[----:B------:R-:W-:-:S03]  /*0a60*/  IMAD.WIDE.U32 R158, R118, c[0x0][0x1b0], R158 ;  /* 0x00006c00769e7a25 */ /* 0x000fc600078e009e */
[----:B------:R-:W-:Y:S01]  /*0a70*/  IADD3.X R7, R3, R11, R2, P0, !PT ;  /* 0x0000000b03077210 */ /* 0x000fe200007fe402 */
[----:B------:R-:W-:Y:S01]  /*0a80*/  IMAD.IADD R21, R21, 0x1, -R4 ;  /* 0x0000000115157824 */ /* 0x000fe200078e0a04 */
[----:B------:R-:W-:Y:S01]  /*0a90*/  LOP3.LUT R4, R14, 0xffffffe0, RZ, 0xc0, !PT ;  /* 0xffffffe00e047812 */ /* 0x000fe200078ec0ff */
[----:B------:R-:W-:Y:S01]  /*0aa0*/  IMAD.IADD R2, R156, 0x1, -R19 ;  /* 0x000000019c027824 */ /* 0x000fe200078e0a13 */
[----:B------:R-:W-:Y:S01]  /*0ab0*/  SHF.R.S32.HI R14, RZ, 0x5, R14 ;  /* 0x00000005ff0e7819 */ /* 0x000fe2000001140e */
[----:B------:R-:W-:Y:S01]  /*0ac0*/  IMAD.WIDE.U32 R118, R118, c[0x0][0x1b8], R6 ;  /* 0x00006e0076767a25 */ /* 0x000fe200078e0006 */
[----:B------:R-:W-:Y:S02]  /*0ad0*/  R2P PR, R21, 0x6 ;  /* 0x0000000615007804 */ /* 0x000fe40000000000 */
[----:B------:R-:W-:Y:S01]  /*0ae0*/  ISETP.GE.AND P0, PT, R26, R2, PT ;  /* 0x000000021a00720c */ /* 0x000fe20003f06270 */
[----:B------:R-:W-:Y:S02]  /*0af0*/  IMAD.MOV.U32 R7, RZ, RZ, 0x10 ;  /* 0x00000010ff077424 */ /* 0x000fe400078e00ff */
[----:B------:R-:W-:Y:S01]  /*0b00*/  IMAD.WIDE.U32 R30, R28, c[0x0][0x1a8], R30 ;  /* 0x00006a001c1e7a25 */ /* 0x000fe200078e001e */
[----:B------:R-:W-:-:S02]  /*0b10*/  SEL R5, R10, 0xffffffe0, !P2 ;  /* 0xffffffe00a057807 */ /* 0x000fc40005000000 */
[----:B------:R-:W-:Y:S01]  /*0b20*/  SEL R7, R7, 0xfffffff0, !P1 ;  /* 0xfffffff007077807 */ /* 0x000fe20004800000 */
[----:B------:R-:W-:Y:S02]  /*0b30*/  IMAD.IADD R25, R153, 0x1, -R4 ;  /* 0x0000000199197824 */ /* 0x000fe400078e0a04 */
[----:B------:R-:W-:Y:S02]  /*0b40*/  IMAD.SHL.U32 R154, R154, 0x2, RZ ;  /* 0x000000029a9a7824 */ /* 0x000fe400078e00ff */
[----:B------:R-:W-:Y:S02]  /*0b50*/  IMAD.IADD R33, R31, 0x1, R33 ;  /* 0x000000011f217824 */ /* 0x000fe400078e0221 */
[----:B------:R-:W-:Y:S02]  /*0b60*/  IMAD.IADD R163, R159, 0x1, R163 ;  /* 0x000000019fa37824 */ /* 0x000fe400078e02a3 */
[----:B------:R-:W-:Y:S01]  /*0b70*/  IMAD.IADD R121, R119, 0x1, R121 ;  /* 0x0000000177797824 */ /* 0x000fe200078e0279 */
        /* <DEDUP_REMOVED lines=23> */
.L_x_658:
[----:B------:R-:W-:Y:S05]  /*0cf0*/  BSYNC B0 ;  /* 0x0000000000007941 */ /* 0x000fea0003800000 */
.L_x_657:
        /* <DEDUP_REMOVED lines=29> */
.L_x_660:
[----:B------:R-:W-:Y:S05]  /*0ed0*/  BSYNC B0 ;  /* 0x0000000000007941 */ /* 0x000fea0003800000 */
.L_x_659:
        /* <DEDUP_REMOVED lines=29> */
.L_x_662:
[----:B------:R-:W-:Y:S05]  /*10b0*/  BSYNC B0 ;  /* 0x0000000000007941 */ /* 0x000fea0003800000 */
.L_x_661:
[----:B------:R-:W-:Y:S01]  /*10c0*/  IADD3 R11, R26, 0x30, RZ ;  /* 0x000000301a0b7810 */ /* 0x000fe20007ffe0ff */
[----:B------:R-:W-:Y:S01]  /*10d0*/  IMAD.MOV.U32 R17, RZ, RZ, c[0x0][0x198] ;  /* 0x00006600ff117624 */ /* 0x000fe200078e00ff */
[----:B------:R-:W-:Y:S01]  /*10e0*/  BSSY B0, `(.L_x_663) ;  /* 0x000001e000007945 */ /* 0x000fe20003800000 */
[----:B------:R-:W-:Y:S01]  /*10f0*/  IMAD.MOV.U32 R4, RZ, RZ, 0x6 ;  /* 0x00000006ff047424 */ /* 0x000fe200078e00ff */
[----:B------:R-:W-:Y:S01]  /*1100*/  ISETP.GE.AND P0, PT, R11, R2, PT ;  /* 0x000000020b00720c */ /* 0x000fe20003f06270 */
[----:B------:R-:W-:-:S03]  /*1110*/  IMAD.SHL.U32 R97, R17, 0x40, RZ ;  /* 0x0000004011617824 */ /* 0x000fc600078e00ff */
        /* <DEDUP_REMOVED lines=26> */
.L_x_664:
[----:B------:R-:W-:Y:S05]  /*12c0*/  BSYNC B0 ;  /* 0x0000000000007941 */ /* 0x000fea0003800000 */
.L_x_663:
[----:B------:R-:W-:Y:S01]  /*12d0*/  IADD3 R122, R116, -0x1, RZ ;  /* 0xffffffff747a7810 */ /* 0x000fe20007ffe0ff */
[----:B------:R-:W-:Y:S01]  /*12e0*/  BSSY B0, `(.L_x_665) ;  /* 0x000001b000007945 */ /* 0x000fe20003800000 */
[----:B------:R-:W-:Y:S02]  /*12f0*/  MOV R162, R158 ;  /* 0x0000009e00a27202 */ /* 0x000fe40000000f00 */
[----:B------:R-:W-:Y:S01]  /*1300*/  SHF.R.S32.HI R6, RZ, 0x1f, R122 ;  /* 0x0000001fff067819 */ /* 0x000fe2000001147a */
[C---:B------:R-:W-:Y:S02]  /*1310*/  IMAD R2, R122.reuse, -0x40, R99 ;  /* 0xffffffc07a027824 */ /* 0x040fe400078e0263 */
[----:B------:R-:W-:Y:S02]  /*1320*/  IMAD R9, R3, R122, RZ ;  /* 0x0000007a03097224 */ /* 0x000fe400078e02ff */
[----:B------:R-:W-:Y:S01]  /*1330*/  IMAD.WIDE.U32 R30, R122, R97, R162 ;  /* 0x000000617a1e7225 */ /* 0x000fe200078e00a2 */
[----:B------:R-:W-:-:S03]  /*1340*/  ISETP.GE.AND P0, PT, R26, R2, PT ;  /* 0x000000021a00720c */ /* 0x000fc60003f06270 */
[----:B------:R-:W-:-:S05]  /*1350*/  IMAD R9, R6, R97, R9 ;  /* 0x0000006106097224 */ /* 0x000fca00078e0209 */
[----:B--2---:R-:W-:-:S05]  /*1360*/  IADD3 R33, R31, R9, RZ ;  /* 0x000000091f217210 */ /* 0x004fca0007ffe0ff */
        /* <DEDUP_REMOVED lines=18> */
.L_x_666:
[----:B------:R-:W-:Y:S05]  /*1490*/  BSYNC B0 ;  /* 0x0000000000007941 */ /* 0x000fea0003800000 */
.L_x_665:
        /* <DEDUP_REMOVED lines=9> */
[C---:B--2---:R-:W-:Y:S01]  /*1530*/  @!P1 LEA R34, P2, R18.reuse, c[0x0][0x168], 0x1 ;  /* 0x00005a0012229a11 */ /* 0x044fe200078408ff */
        /* <DEDUP_REMOVED lines=14> */
.L_x_668:
[----:B------:R-:W-:Y:S05]  /*1620*/  BSYNC B0 ;  /* 0x0000000000007941 */ /* 0x000fea0003800000 */
.L_x_667:
        /* <DEDUP_REMOVED lines=23> */
.L_x_670:
[----:B------:R-:W-:Y:S05]  /*17a0*/  BSYNC B0 ;  /* 0x0000000000007941 */ /* 0x000fea0003800000 */
.L_x_669:
[----:B------:R-:W-:Y:S01]  /*17b0*/  ISETP.GE.AND P0, PT, R11, R2, PT ;  /* 0x000000020b00720c */ /* 0x000fe20003f06270 */
[----:B------:R-:W-:-:S12]  /*17c0*/  BSSY B0, `(.L_x_671) ;  /* 0x0000018000007945 */ /* 0x000fd80003800000 */
        /* <DEDUP_REMOVED lines=23> */
.L_x_672:
[----:B------:R-:W-:Y:S05]  /*1940*/  BSYNC B0 ;  /* 0x0000000000007941 */ /* 0x000fea0003800000 */
.L_x_671:
[----:B------:R-:W-:Y:S01]  /*1950*/  ISETP.NE.U32.AND P1, PT, RZ, c[0x0][0x318], PT ;  /* 0x0000c600ff007a0c */ /* 0x000fe20003f25070 */
[----:B------:R-:W0:Y:S03]  /*1960*/  LDGDEPBAR ;  /* 0x00000000000079af */ /* 0x000e260000000000 */
[----:B------:R-:W-:-:S13]  /*1970*/  ISETP.NE.AND.EX P1, PT, RZ, c[0x0][0x31c], PT, P1 ;  /* 0x0000c700ff007a0c */ /* 0x000fda0003f25310 */
[----:B------:R-:W-:Y:S01]  /*1980*/  @P1 SHF.R.S32.HI R9, RZ, 0x1f, R23 ;  /* 0x0000001fff091819 */ /* 0x000fe20000011417 */
[----:B------:R-:W-:-:S04]  /*1990*/  @P1 IMAD.WIDE.U32 R28, R23, c[0x0][0x320], R28 ;  /* 0x0000c800171c1a25 */ /* 0x000fc800078e001c */
[----:B------:R-:W-:Y:S01]  /*19a0*/  @P1 IMAD R18, R9, c[0x0][0x320], RZ ;  /* 0x0000c80009121a24 */ /* 0x000fe200078e02ff */
[----:B---3--:R-:W-:Y:S01]  /*19b0*/  @P1 LEA R30, P0, R28, c[0x0][0x318], 0x2 ;  /* 0x0000c6001c1e1a11 */ /* 0x008fe200078010ff */
[----:B------:R-:W-:-:S04]  /*19c0*/  DEPBAR.LE SB0, 0x0 ;  /* 0x000080000000791a */ /* 0x000fc80000000000 */
[----:B------:R-:W-:-:S04]  /*19d0*/  @P1 IMAD R18, R23, c[0x0][0x324], R18 ;  /* 0x0000c90017121a24 */ /* 0x000fc800078e0212 */
[----:B------:R-:W-:-:S05]  /*19e0*/  @P1 IMAD.IADD R18, R29, 0x1, R18 ;  /* 0x000000011d121824 */ /* 0x000fca00078e0212 */
[----:B------:R-:W-:-:S05]  /*19f0*/  @P1 LEA.HI.X R31, R28, c[0x0][0x31c], R18, 0x2, P0 ;  /* 0x0000c7001c1f1a11 */ /* 0x000fca00000f1412 */
[----:B------:R-:W3:Y:S01]  /*1a00*/  @P1 LDG.E R17, [R30.64] ;  /* 0x000000061e111981 */ /* 0x000ee2000c1e1900 */
[----:B------:R-:W-:Y:S01]  /*1a10*/  SHF.R.S32.HI R23, RZ, 0x4, R16 ;  /* 0x00000004ff177819 */ /* 0x000fe20000011410 */
[----:B------:R-:W-:Y:S01]  /*1a20*/  IMAD.SHL.U32 R18, R8, 0x40, RZ ;  /* 0x0000004008127824 */ /* 0x000fe200078e00ff */
[----:B------:R-:W-:Y:S01]  /*1a30*/  ISETP.GE.AND P0, PT, R26, R2, PT ;  /* 0x000000021a00720c */ /* 0x000fe20003f06270 */
[----:B------:R-:W-:Y:S01]  /*1a40*/  BAR.SYNC.DEFER_BLOCKING 0x0 ;  /* 0x0000000000007b1d */ /* 0x000fe20000010000 */
[----:B------:R-:W-:Y:S01]  /*1a50*/  LEA.HI R16, R16, R23, RZ, 0x1 ;  /* 0x0000001710107211 */ /* 0x000fe200078f08ff */
[----:B------:R-:W-:Y:S01]  /*1a60*/  IMAD.MOV.U32 R9, RZ, RZ, c[0x0][0x1a0] ;  /* 0x00006800ff097624 */ /* 0x000fe200078e00ff */
[----:B------:R-:W-:Y:S01]  /*1a70*/  LOP3.LUT R18, R18, 0x1c0, RZ, 0xc0, !PT ;  /* 0x000001c012127812 */ /* 0x000fe200078ec0ff */
[----:B------:R-:W-:Y:S01]  /*1a80*/  IMAD.SHL.U32 R145, R26, 0x8, RZ ;  /* 0x000000081a917824 */ /* 0x000fe200078e00ff */
[----:B------:R-:W-:Y:S01]  /*1a90*/  LOP3.LUT R16, R16, 0xfffffffe, RZ, 0xc0, !PT ;  /* 0xfffffffe10107812 */ /* 0x000fe200078ec0ff */
[----:B------:R-:W-:Y:S01]  /*1aa0*/  IMAD.SHL.U32 R21, R21, 0x40, RZ ;  /* 0x0000004015157824 */ /* 0x000fe200078e00ff */
[C---:B------:R-:W-:Y:S01]  /*1ab0*/  SHF.L.U64.HI R149, R9.reuse, R4, c[0x0][0x1a4] ;  /* 0x0000690009957619 */ /* 0x040fe20000010204 */
[----:B------:R-:W-:Y:S01]  /*1ac0*/  IMAD.SHL.U32 R150, R9, 0x40, RZ ;  /* 0x0000004009967824 */ /* 0x000fe200078e00ff */
[----:B------:R-:W-:Y:S01]  /*1ad0*/  LOP3.LUT R145, R18, 0x8, R145, 0xf8, !PT ;  /* 0x0000000812917812 */ /* 0x000fe200078ef891 */
[----:B------:R-:W-:Y:S01]  /*1ae0*/  IMAD.IADD R16, R23, 0x1, -R16 ;  /* 0x0000000117107824 */ /* 0x000fe200078e0a10 */
[----:B------:R-:W-:Y:S01]  /*1af0*/  LOP3.LUT R21, R21, 0x1c0, RZ, 0xc0, !PT ;  /* 0x000001c015157812 */ /* 0x000fe200078ec0ff */
[----:B------:R-:W-:Y:S01]  /*1b00*/  IMAD R23, R149, R122, RZ ;  /* 0x0000007a95177224 */ /* 0x000fe200078e02ff */
[----:B------:R-:W-:Y:S01]  /*1b10*/  SHF.R.U32.HI R18, RZ, 0x3, R18 ;  /* 0x00000003ff127819 */ /* 0x000fe20000011612 */
[----:B------:R-:W-:Y:S01]  /*1b20*/  IMAD.SHL.U32 R4, R16, 0x8, RZ ;  /* 0x0000000810047824 */ /* 0x000fe200078e00ff */
[----:B------:R-:W-:Y:S01]  /*1b30*/  SHF.R.S32.HI R152, RZ, 0x1f, R25 ;  /* 0x0000001fff987819 */ /* 0x000fe20000011419 */
[----:B------:R-:W-:Y:S01]  /*1b40*/  IMAD R19, R14, 0x10, R19 ;  /* 0x000000100e137824 */ /* 0x000fe200078e0213 */
[----:B------:R-:W-:Y:S01]  /*1b50*/  LOP3.LUT R145, R145, R18, RZ, 0x3c, !PT ;  /* 0x0000001291917212 */ /* 0x000fe200078e3cff */
[-C--:B------:R-:W-:Y:S01]  /*1b60*/  IMAD R6, R6, R150.reuse, R23 ;  /* 0x0000009606067224 */ /* 0x080fe200078e0217 */
[----:B------:R-:W-:Y:S01]  /*1b70*/  LOP3.LUT R4, R21, 0x8, R4, 0xf8, !PT ;  /* 0x0000000815047812 */ /* 0x000fe200078ef804 */
[----:B------:R-:W-:Y:S01]  /*1b80*/  IMAD.MOV.U32 R120, RZ, RZ, R118 ;  /* 0x000000ffff787224 */ /* 0x000fe200078e0076 */
[----:B------:R-:W-:Y:S01]  /*1b90*/  SHF.R.U32.HI R21, RZ, 0x3, R21 ;  /* 0x00000003ff157819 */ /* 0x000fe20000011615 */
[----:B------:R-:W-:Y:S01]  /*1ba0*/  IMAD R145, R16, 0x200, R145 ;  /* 0x0000020010917824 */ /* 0x000fe200078e0291 */
[----:B------:R-:W-:Y:S01]  /*1bb0*/  LEA.HI R152, R152, R25, RZ, 0x2 ;  /* 0x0000001998987211 */ /* 0x000fe200078f10ff */
[----:B------:R4:W-:Y:S01]  /*1bc0*/  @P0 STS.128 [R154+0x8000], RZ ;  /* 0x008000ff9a000388 */ /* 0x0009e20000000c00 */
[----:B------:R-:W-:Y:S01]  /*1bd0*/  LOP3.LUT R4, R4, R21, RZ, 0x3c, !PT ;  /* 0x0000001504047212 */ /* 0x000fe200078e3cff */
[----:B------:R-:W-:Y:S01]  /*1be0*/  IMAD.SHL.U32 R21, R0, 0x40, RZ ;  /* 0x0000004000157824 */ /* 0x000fe200078e00ff */
[----:B------:R-:W3:Y:S01]  /*1bf0*/  @P1 MUFU.RCP R16, c[0x0][0x238] ;  /* 0x00008e0000101b08 */ /* 0x000ee20000001000 */
[----:B------:R4:W-:Y:S01]  /*1c00*/  @P0 STS.128 [R154+0xa000], RZ ;  /* 0x00a000ff9a000388 */ /* 0x0009e20000000c00 */
[----:B------:R-:W-:Y:S01]  /*1c10*/  SHF.R.S32.HI R152, RZ, 0x2, R152 ;  /* 0x00000002ff987819 */ /* 0x000fe20000011498 */
[----:B------:R-:W-:Y:S01]  /*1c20*/  IMAD.SHL.U32 R153, R153, 0x2, RZ ;  /* 0x0000000299997824 */ /* 0x000fe200078e00ff */
[----:B------:R-:W-:Y:S01]  /*1c30*/  LOP3.LUT R21, R21, 0xfffffe00, RZ, 0xc0, !PT ;  /* 0xfffffe0015157812 */ /* 0x000fe200078ec0ff */
[----:B------:R-:W-:Y:S01]  /*1c40*/  IMAD.MOV.U32 R0, RZ, RZ, RZ ;  /* 0x000000ffff007224 */ /* 0x000fe200078e00ff */
[----:B------:R-:W-:Y:S02]  /*1c50*/  BSSY B0, `(.L_x_673) ;  /* 0x000001e000007945 */ /* 0x000fe40003800000 */
[----:B------:R-:W-:Y:S01]  /*1c60*/  LOP3.LUT R153, R153, 0x6, RZ, 0xc0, !PT ;  /* 0x0000000699997812 */ /* 0x000fe200078ec0ff */
[----:B------:R-:W-:Y:S01]  /*1c70*/  IMAD R23, R14, 0x400, R21 ;  /* 0x000004000e177824 */ /* 0x000fe200078e0215 */
[----:B------:R-:W-:Y:S01]  /*1c80*/  IADD3 R14, R19, 0x1, R152 ;  /* 0x00000001130e7810 */ /* 0x000fe20007ffe098 */
[----:B------:R-:W-:-:S03]  /*1c90*/  IMAD.WIDE.U32 R18, R122, R150, R120 ;  /* 0x000000967a127225 */ /* 0x000fc600078e0078 */
[----:B------:R-:W-:Y:S01]  /*1ca0*/  IADD3 R14, R99, R14, -R156 ;  /* 0x0000000e630e7210 */ /* 0x000fe20007ffe89c */
[C---:B------:R-:W-:Y:S01]  /*1cb0*/  IMAD.IADD R146, R4.reuse, 0x1, R23 ;  /* 0x0000000104927824 */ /* 0x040fe200078e0217 */
[----:B------:R-:W-:-:S03]  /*1cc0*/  LOP3.LUT R4, R4, R21, RZ, 0xfc, !PT ;  /* 0x0000001504047212 */ /* 0x000fc600078efcff */
[----:B------:R-:W-:Y:S02]  /*1cd0*/  IMAD.SHL.U32 R146, R146, 0x2, RZ ;  /* 0x0000000292927824 */ /* 0x000fe400078e00ff */
[----:B---3--:R-:W-:Y:S02]  /*1ce0*/  @P1 FMUL.FTZ R0, R17, R16 ;  /* 0x0000001011001220 */ /* 0x008fe40000410000 */
[----:B------:R-:W-:Y:S01]  /*1cf0*/  IMAD.IADD R17, R19, 0x1, R6 ;  /* 0x0000000113117824 */ /* 0x000fe200078e0206 */
[----:B------:R-:W-:Y:S01]  /*1d00*/  IADD3 R6, R14, c[0x0][0x2e8], RZ ;  /* 0x0000ba000e067a10 */ /* 0x000fe20007ffe0ff */
[----:B------:R-:W-:Y:S05]  /*1d10*/  @P0 BRA `(.L_x_674) ;  /* 0x0000011000000947 */ /* 0x000fea0003800000 */
[----:B----4-:R-:W-:Y:S02]  /*1d20*/  ISETP.GE.AND P1, PT, R164, c[0x0][0x220], PT ;  /* 0x00008800a4007a0c */ /* 0x010fe40003f26270 */
        /* <DEDUP_REMOVED lines=16> */
.L_x_674:
[----:B----4-:R-:W-:Y:S05]  /*1e30*/  BSYNC B0 ;  /* 0x0000000000007941 */ /* 0x010fea0003800000 */
.L_x_673:
        /* <DEDUP_REMOVED lines=26> */
.L_x_676:
[----:B------:R-:W-:Y:S05]  /*1fe0*/  BSYNC B0 ;  /* 0x0000000000007941 */ /* 0x000fea0003800000 */
.L_x_675:
        /* <DEDUP_REMOVED lines=25> */
.L_x_678:
[----:B------:R-:W-:Y:S05]  /*2180*/  BSYNC B0 ;  /* 0x0000000000007941 */ /* 0x000fea0003800000 */
.L_x_677:
[----:B------:R-:W-:Y:S01]  /*2190*/  ISETP.GE.AND P0, PT, R11, R2, PT ;  /* 0x000000020b00720c */ /* 0x000fe20003f06270 */
[----:B------:R-:W-:Y:S01]  /*21a0*/  BSSY B0, `(.L_x_679) ;  /* 0x000001c000007945 */ /* 0x000fe20003800000 */
[----:B------:R-:W-:-:S04]  /*21b0*/  LOP3.LUT P1, RZ, R8, 0x4, RZ, 0xc0, !PT ;  /* 0x0000000408ff7812 */ /* 0x000fc8000782c0ff */
[----:B------:R-:W-:-:S07]  /*21c0*/  SEL R2, R10, 0xffffffe0, !P1 ;  /* 0xffffffe00a027807 */ /* 0x000fce0004800000 */
        /* <DEDUP_REMOVED lines=25> */
.L_x_680:
[----:B------:R-:W-:Y:S05]  /*2360*/  BSYNC B0 ;  /* 0x0000000000007941 */ /* 0x000fea0003800000 */
.L_x_679:
[----:B------:R-:W-:Y:S01]  /*2370*/  IMAD.SHL.U32 R145, R145, 0x2, RZ ;  /* 0x0000000291917824 */ /* 0x000fe200078e00ff */
[----:B------:R-:W-:Y:S01]  /*2380*/  LDSM.16.M88.4 R76, [R146] ;  /* 0x00000000924c783b */ /* 0x000fe20000000200 */
[----:B------:R-:W-:Y:S01]  /*2390*/  LOP3.LUT P0, RZ, R8, 0x2, RZ, 0xc0, !PT ;  /* 0x0000000208ff7812 */ /* 0x000fe2000780c0ff */
[--C-:B------:R-:W-:Y:S01]  /*23a0*/  IMAD R144, R7, 0x2, R146.reuse ;  /* 0x0000000207907824 */ /* 0x100fe200078e0292 */
[----:B------:R-:W-:Y:S01]  /*23b0*/  IMNMX R123, R6, R99, PT ;  /* 0x00000063067b7217 */ /* 0x000fe20003800200 */
[----:B------:R-:W5:Y:S01]  /*23c0*/  LDSM.16.M88.4 R24, [R145+0x4000] ;  /* 0x004000009118783b */ /* 0x000f620000000200 */
[----:B------:R-:W-:Y:S01]  /*23d0*/  IADD3 R8, R145, 0x4000, RZ ;  /* 0x0000400091087810 */ /* 0x000fe20007ffe0ff */
[----:B------:R-:W-:Y:S01]  /*23e0*/  IMAD R142, R5, 0x2, R146 ;  /* 0x00000002058e7824 */ /* 0x000fe200078e0292 */
[----:B------:R-:W-:Y:S01]  /*23f0*/  IADD3 R143, R145, 0x4020, RZ ;  /* 0x00004020918f7810 */ /* 0x000fe20007ffe0ff */
[----:B------:R-:W1:Y:S01]  /*2400*/  LDSM.16.M88.4 R48, [R145+0x5000] ;  /* 0x005000009130783b */ /* 0x000e620000000200 */
[----:B------:R-:W-:-:S02]  /*2410*/  IMAD R139, R2, 0x2, R145 ;  /* 0x00000002028b7824 */ /* 0x000fc400078e0291 */
[----:B------:R-:W-:Y:S01]  /*2420*/  IMAD R141, R5, 0x2, R144 ;  /* 0x00000002058d7824 */ /* 0x000fe200078e0290 */
[----:B------:R-:W-:Y:S02]  /*2430*/  LDSM.16.M88.4 R64, [R144] ;  /* 0x000000009040783b */ /* 0x000fe40000000200 */
[----:B------:R-:W-:Y:S02]  /*2440*/  @P0 IADD3 R143, R8, -0x20, RZ ;  /* 0xffffffe0088f0810 */ /* 0x000fe40007ffe0ff */
[----:B------:R-:W-:Y:S02]  /*2450*/  LDSM.16.M88.4 R56, [R145+0x4800] ;  /* 0x004800009138783b */ /* 0x000fe40000000200 */
[C---:B------:R-:W-:Y:S01]  /*2460*/  IADD3 R135, R143.reuse, 0x800, RZ ;  /* 0x000008008f877810 */ /* 0x040fe20007ffe0ff */
[----:B------:R-:W-:Y:S01]  /*2470*/  IMAD R132, R2, 0x2, R143 ;  /* 0x0000000202847824 */ /* 0x000fe200078e028f */
[----:B-1----:R-:W1:Y:S01]  /*2480*/  LDSM.16.M88.4 R36, [R143] ;  /* 0x000000008f24783b */ /* 0x002e620000000200 */
[----:B------:R-:W-:Y:S01]  /*2490*/  IMAD R2, R122, 0x40, R153 ;  /* 0x000000407a027824 */ /* 0x000fe200078e0299 */
[----:B------:R-:W-:-:S02]  /*24a0*/  IADD3 R134, R143, 0x1000, RZ ;  /* 0x000010008f867810 */ /* 0x000fc40007ffe0ff */
[----:B------:R-:W2:Y:S01]  /*24b0*/  LDSM.16.M88.4 R12, [R143+0x1000] ;  /* 0x001000008f0c783b */ /* 0x000ea20000000200 */
[C---:B------:R-:W-:Y:S02]  /*24c0*/  IADD3 R133, R143.reuse, 0x1800, RZ ;  /* 0x000018008f857810 */ /* 0x040fe40007ffe0ff */
[C---:B------:R-:W-:Y:S01]  /*24d0*/  IADD3 R131, R143.reuse, 0x2000, RZ ;  /* 0x000020008f837810 */ /* 0x040fe20007ffe0ff */
[----:B------:R-:W-:Y:S01]  /*24e0*/  LDSM.16.M88.4 R80, [R142] ;  /* 0x000000008e50783b */ /* 0x000fe20000000200 */
[C---:B------:R-:W-:Y:S02]  /*24f0*/  IADD3 R130, R143.reuse, 0x2800, RZ ;  /* 0x000028008f827810 */ /* 0x040fe40007ffe0ff */
[C---:B------:R-:W-:Y:S01]  /*2500*/  IADD3 R129, R143.reuse, 0x3000, RZ ;  /* 0x000030008f817810 */ /* 0x040fe20007ffe0ff */
[----:B------:R-:W3:Y:S01]  /*2510*/  LDSM.16.M88.4 R88, [R139+0x4000] ;  /* 0x004000008b58783b */ /* 0x000ee20000000200 */
[----:B------:R-:W-:-:S03]  /*2520*/  IADD3 R128, R143, 0x3800, RZ ;  /* 0x000038008f807810 */ /* 0x000fc60007ffe0ff */
[----:B------:R-:W4:Y:S04]  /*2530*/  LDSM.16.M88.4 R40, [R145+0x5800] ;  /* 0x005800009128783b */ /* 0x000f280000000200 */
[----:B--2---:R-:W2:Y:S01]  /*2540*/  LDSM.16.M88.4 R32, [R143+0x800] ;  /* 0x000800008f20783b */ /* 0x004ea20000000200 */
[C---:B-----5:R-:W-:Y:S03]  /*2550*/  HMMA.16816.F32 R28, R76.reuse, R24, RZ ;  /* 0x000000184c1c723c */ /* 0x060fe600000018ff */
[----:B------:R-:W5:Y:S04]  /*2560*/  LDSM.16.M88.4 R8, [R139+0x5000] ;  /* 0x005000008b08783b */ /* 0x000f680000000200 */
[----:B---3--:R-:W-:Y:S01]  /*2570*/  LDSM.16.M88.4 R20, [R141] ;  /* 0x000000008d14783b */ /* 0x008fe20000000200 */
[C---:B------:R-:W-:Y:S03]  /*2580*/  HMMA.16816.F32 R24, R76.reuse, R26, RZ ;  /* 0x0000001a4c18723c */ /* 0x040fe600000018ff */
[----:B------:R-:W3:Y:S04]  /*2590*/  LDSM.16.M88.4 R68, [R132] ;  /* 0x000000008444783b */ /* 0x000ee80000000200 */
[----:B------:R-:W2:Y:S01]  /*25a0*/  LDSM.16.M88.4 R92, [R143+0x1800] ;  /* 0x001800008f5c783b */ /* 0x000ea20000000200 */
[C---:B------:R-:W-:Y:S03]  /*25b0*/  HMMA.16816.F32 R52, R76.reuse, R48, RZ ;  /* 0x000000304c34723c */ /* 0x040fe600000018ff */
[----:B------:R-:W2:Y:S04]  /*25c0*/  LDSM.16.M88.4 R16, [R139+0x4800] ;  /* 0x004800008b10783b */ /* 0x000ea80000000200 */
[----:B------:R-:W-:Y:S01]  /*25d0*/  LDSM.16.M88.4 R84, [R146+0x2000] ;  /* 0x002000009254783b */ /* 0x000fe20000000200 */
[----:B------:R-:W-:Y:S03]  /*25e0*/  HMMA.16816.F32 R48, R76, R50, RZ ;  /* 0x000000324c30723c */ /* 0x000fe600000018ff */
[----:B------:R-:W-:Y:S04]  /*25f0*/  LDSM.16.M88.4 R72, [R139+0x5800] ;  /* 0x005800008b48783b */ /* 0x000fe80000000200 */
[----:B------:R-:W0:Y:S01]  /*2600*/  LDGDEPBAR ;  /* 0x00000000000079af */ /* 0x000e220000000000 */
[----:B-1----:R-:W-:Y:S08]  /*2610*/  HMMA.16816.F32 R28, R64, R36, R28 ;  /* 0x00000024401c723c */ /* 0x002ff0000000181c */
[C---:B------:R-:W-:Y:S08]  /*2620*/  HMMA.16816.F32 R60, R76.reuse, R56, RZ ;  /* 0x000000384c3c723c */ /* 0x040ff000000018ff */
[----:B------:R-:W-:Y:S08]  /*2630*/  HMMA.16816.F32 R56, R76, R58, RZ ;  /* 0x0000003a4c38723c */ /* 0x000ff000000018ff */
[C---:B------:R-:W-:Y:S01]  /*2640*/  HMMA.16816.F32 R24, R64.reuse, R38, R24 ;  /* 0x000000264018723c */ /* 0x040fe20000001818 */
[----:B------:R-:W-:Y:S07]  /*2650*/  LDSM.16.M88.4 R36, [R132+0x1800] ;  /* 0x001800008424783b */ /* 0x000fee0000000200 */
[C---:B------:R-:W-:Y:S08]  /*2660*/  HMMA.16816.F32 R52, R64.reuse, R12, R52 ;  /* 0x0000000c4034723c */ /* 0x040ff00000001834 */
[----:B------:R-:W-:Y:S01]  /*2670*/  HMMA.16816.F32 R48, R64, R14, R48 ;  /* 0x0000000e4030723c */ /* 0x000fe20000001830 */
[----:B------:R-:W1:Y:S07]  /*2680*/  LDSM.16.M88.4 R12, [R132+0x1000] ;  /* 0x00100000840c783b */ /* 0x000e6e0000000200 */
[----:B------:R-:W-:Y:S08]  /*2690*/  HMMA.16816.F32 R28, R80, R88, R28 ;  /* 0x00000058501c723c */ /* 0x000ff0000000181c */
[C---:B----4-:R-:W-:Y:S08]  /*26a0*/  HMMA.16816.F32 R44, R76.reuse, R40, RZ ;  /* 0x000000284c2c723c */ /* 0x050ff000000018ff */
[----:B------:R-:W-:Y:S01]  /*26b0*/  HMMA.16816.F32 R76, R76, R42, RZ ;  /* 0x0000002a4c4c723c */ /* 0x000fe200000018ff */
[----:B------:R-:W-:Y:S07]  /*26c0*/  LDSM.16.M88.4 R40, [R132+0x800] ;  /* 0x000800008428783b */ /* 0x000fee0000000200 */
[----:B--2---:R-:W-:Y:S08]  /*26d0*/  HMMA.16816.F32 R56, R64, R34, R56 ;  /* 0x000000224038723c */ /* 0x004ff00000001838 */
[----:B------:R-:W-:Y:S01]  /*26e0*/  HMMA.16816.F32 R24, R80, R90, R24 ;  /* 0x0000005a5018723c */ /* 0x000fe20000001818 */
[----:B------:R-:W-:Y:S07]  /*26f0*/  LDSM.16.M88.4 R88, [R143+0x2000] ;  /* 0x002000008f58783b */ /* 0x000fee0000000200 */
[----:B------:R-:W-:Y:S01]  /*2700*/  HMMA.16816.F32 R60, R64, R32, R60 ;  /* 0x00000020403c723c */ /* 0x000fe2000000183c */
[----:B------:R-:W2:Y:S07]  /*2710*/  LDSM.16.M88.4 R32, [R145+0x6000] ;  /* 0x006000009120783b */ /* 0x000eae0000000200 */
[C---:B-----5:R-:W-:Y:S08]  /*2720*/  HMMA.16816.F32 R52, R80.reuse, R8, R52 ;  /* 0x000000085034723c */ /* 0x060ff00000001834 */
[----:B------:R-:W-:Y:S01]  /*2730*/  HMMA.16816.F32 R48, R80, R10, R48 ;  /* 0x0000000a5030723c */ /* 0x000fe20000001830 */
[----:B------:R-:W4:Y:S07]  /*2740*/  LDSM.16.M88.4 R8, [R145+0x7000] ;  /* 0x007000009108783b */ /* 0x000f2e0000000200 */
[----:B---3--:R-:W-:Y:S08]  /*2750*/  HMMA.16816.F32 R28, R20, R68, R28 ;  /* 0x00000044141c723c */ /* 0x008ff0000000181c */
[C---:B------:R-:W-:Y:S08]  /*2760*/  HMMA.16816.F32 R44, R64.reuse, R92, R44 ;  /* 0x0000005c402c723c */ /* 0x040ff0000000182c */
[----:B------:R-:W-:Y:S01]  /*2770*/  HMMA.16816.F32 R64, R64, R94, R76 ;  /* 0x0000005e4040723c */ /* 0x000fe2000000184c */
[----:B------:R-:W3:Y:S04]  /*2780*/  LDSM.16.M88.4 R76, [R144+0x2000] ;  /* 0x00200000904c783b */ /* 0x000ee80000000200 */
[----:B------:R-:W-:Y:S03]  /*2790*/  LDSM.16.M88.4 R92, [R145+0x7800] ;  /* 0x00780000915c783b */ /* 0x000fe60000000200 */
[----:B------:R-:W-:Y:S08]  /*27a0*/  HMMA.16816.F32 R56, R80, R18, R56 ;  /* 0x000000125038723c */ /* 0x000ff00000001838 */
[----:B------:R-:W-:Y:S01]  /*27b0*/  HMMA.16816.F32 R24, R20, R70, R24 ;  /* 0x000000461418723c */ /* 0x000fe20000001818 */
[----:B------:R-:W-:Y:S07]  /*27c0*/  LDSM.16.M88.4 R68, [R143+0x3000] ;  /* 0x003000008f44783b */ /* 0x000fee0000000200 */
[----:B------:R-:W-:Y:S01]  /*27d0*/  HMMA.16816.F32 R60, R80, R16, R60 ;  /* 0x00000010503c723c */ /* 0x000fe2000000183c */
[----:B------:R-:W5:Y:S07]  /*27e0*/  LDSM.16.M88.4 R16, [R145+0x6800] ;  /* 0x006800009110783b */ /* 0x000f6e0000000200 */
[C---:B-1----:R-:W-:Y:S08]  /*27f0*/  HMMA.16816.F32 R52, R20.reuse, R12, R52 ;  /* 0x0000000c1434723c */ /* 0x042ff00000001834 */
[----:B------:R-:W-:Y:S01]  /*2800*/  HMMA.16816.F32 R48, R20, R14, R48 ;  /* 0x0000000e1430723c */ /* 0x000fe20000001830 */
[----:B------:R-:W-:Y:S07]  /*2810*/  LDSM.16.M88.4 R12, [R142+0x2000] ;  /* 0x002000008e0c783b */ /* 0x000fee0000000200 */
[----:B--2---:R-:W-:Y:S08]  /*2820*/  HMMA.16816.F32 R28, R84, R32, R28 ;  /* 0x00000020541c723c */ /* 0x004ff0000000181c */
[C---:B------:R-:W-:Y:S08]  /*2830*/  HMMA.16816.F32 R44, R80.reuse, R72, R44 ;  /* 0x00000048502c723c */ /* 0x040ff0000000182c */
[----:B------:R-:W-:Y:S01]  /*2840*/  HMMA.16816.F32 R80, R80, R74, R64 ;  /* 0x0000004a5050723c */ /* 0x000fe20000001840 */
[----:B------:R-:W-:Y:S04]  /*2850*/  LDSM.16.M88.4 R72, [R143+0x2800] ;  /* 0x002800008f48783b */ /* 0x000fe80000000200 */
[----:B------:R-:W-:Y:S03]  /*2860*/  LDSM.16.M88.4 R64, [R143+0x3800] ;  /* 0x003800008f40783b */ /* 0x000fe60000000200 */
[----:B------:R-:W-:Y:S08]  /*2870*/  HMMA.16816.F32 R56, R20, R42, R56 ;  /* 0x0000002a1438723c */ /* 0x000ff00000001838 */
[----:B------:R-:W-:Y:S01]  /*2880*/  HMMA.16816.F32 R24, R84, R34, R24 ;  /* 0x000000225418723c */ /* 0x000fe20000001818 */
[----:B------:R-:W-:Y:S07]  /*2890*/  LDSM.16.M88.4 R32, [R139+0x7000] ;  /* 0x007000008b20783b */ /* 0x000fee0000000200 */
[----:B------:R-:W-:Y:S01]  /*28a0*/  HMMA.16816.F32 R60, R20, R40, R60 ;  /* 0x00000028143c723c */ /* 0x000fe2000000183c */
[----:B------:R-:W1:Y:S07]  /*28b0*/  LDSM.16.M88.4 R40, [R139+0x6000] ;  /* 0x006000008b28783b */ /* 0x000e6e0000000200 */
[C---:B----4-:R-:W-:Y:S08]  /*28c0*/  HMMA.16816.F32 R52, R84.reuse, R8, R52 ;  /* 0x000000085434723c */ /* 0x050ff00000001834 */
[----:B------:R-:W-:Y:S01]  /*28d0*/  HMMA.16816.F32 R48, R84, R10, R48 ;  /* 0x0000000a5430723c */ /* 0x000fe20000001830 */
[----:B------:R-:W-:Y:S07]  /*28e0*/  LDSM.16.M88.4 R8, [R141+0x2000] ;  /* 0x002000008d08783b */ /* 0x000fee0000000200 */
[----:B---3--:R-:W-:Y:S08]  /*28f0*/  HMMA.16816.F32 R28, R76, R88, R28 ;  /* 0x000000584c1c723c */ /* 0x008ff0000000181c */
[C---:B------:R-:W-:Y:S08]  /*2900*/  HMMA.16816.F32 R44, R20.reuse, R36, R44 ;  /* 0x00000024142c723c */ /* 0x040ff0000000182c */
[----:B------:R-:W-:Y:S01]  /*2910*/  HMMA.16816.F32 R80, R20, R38, R80 ;  /* 0x000000261450723c */ /* 0x000fe20000001850 */
[----:B------:R-:W2:Y:S04]  /*2920*/  LDSM.16.M88.4 R20, [R132+0x2000] ;  /* 0x002000008414783b */ /* 0x000ea80000000200 */
[----:B------:R-:W3:Y:S03]  /*2930*/  LDSM.16.M88.4 R36, [R139+0x6800] ;  /* 0x006800008b24783b */ /* 0x000ee60000000200 */
[----:B-----5:R-:W-:Y:S08]  /*2940*/  HMMA.16816.F32 R56, R84, R18, R56 ;  /* 0x000000125438723c */ /* 0x020ff00000001838 */
[C---:B------:R-:W-:Y:S08]  /*2950*/  HMMA.16816.F32 R24, R76.reuse, R90, R24 ;  /* 0x0000005a4c18723c */ /* 0x040ff00000001818 */
[C---:B------:R-:W-:Y:S08]  /*2960*/  HMMA.16816.F32 R52, R76.reuse, R68, R52 ;  /* 0x000000444c34723c */ /* 0x040ff00000001834 */
[----:B------:R-:W-:Y:S08]  /*2970*/  HMMA.16816.F32 R48, R76, R70, R48 ;  /* 0x000000464c30723c */ /* 0x000ff00000001830 */
[----:B-1----:R-:W-:Y:S01]  /*2980*/  HMMA.16816.F32 R68, R12, R40, R28 ;  /* 0x000000280c44723c */ /* 0x002fe2000000181c */
[----:B------:R-:W-:Y:S07]  /*2990*/  LDSM.16.M88.4 R28, [R132+0x2800] ;  /* 0x00280000841c783b */ /* 0x000fee0000000200 */
[C---:B------:R-:W-:Y:S01]  /*29a0*/  HMMA.16816.F32 R60, R84.reuse, R16, R60 ;  /* 0x00000010543c723c */ /* 0x040fe2000000183c */
[----:B------:R-:W1:Y:S07]  /*29b0*/  LDSM.16.M88.4 R16, [R139+0x7800] ;  /* 0x007800008b10783b */ /* 0x000e6e0000000200 */
[C---:B------:R-:W-:Y:S08]  /*29c0*/  HMMA.16816.F32 R44, R84.reuse, R92, R44 ;  /* 0x0000005c542c723c */ /* 0x040ff0000000182c */
[----:B------:R-:W-:Y:S08]  /*29d0*/  HMMA.16816.F32 R80, R84, R94, R80 ;  /* 0x0000005e5450723c */ /* 0x000ff00000001850 */
[----:B------:R-:W-:Y:S08]  /*29e0*/  HMMA.16816.F32 R56, R76, R74, R56 ;  /* 0x0000004a4c38723c */ /* 0x000ff00000001838 */
[----:B------:R-:W-:Y:S08]  /*29f0*/  HMMA.16816.F32 R24, R12, R42, R24 ;  /* 0x0000002a0c18723c */ /* 0x000ff00000001818 */
[----:B--2---:R-:W-:Y:S07]  /*2a00*/  HMMA.16816.F32 R68, R8, R20, R68 ;  /* 0x000000140844723c */ /* 0x004fee0000001844 */
[----:B------:R-:W-:Y:S01]  /*2a10*/  IADD3 R20, R6, 0x8, RZ ;  /* 0x0000000806147810 */ /* 0x000fe20007ffe0ff */
[----:B------:R-:W-:Y:S01]  /*2a20*/  HMMA.16816.F32 R60, R76, R72, R60 ;  /* 0x000000484c3c723c */ /* 0x000fe2000000183c */
[----:B------:R-:W-:-:S02]  /*2a30*/  IADD3 R6, R2, 0x9, RZ ;  /* 0x0000000902067810 */ /* 0x000fc40007ffe0ff */
[----:B------:R-:W-:Y:S02]  /*2a40*/  IMNMX R117, R20, R99, PT ;  /* 0x0000006314757217 */ /* 0x000fe40003800200 */
[C---:B------:R-:W-:Y:S02]  /*2a50*/  ISETP.GE.AND P3, PT, R6.reuse, R123, PT ;  /* 0x0000007b0600720c */ /* 0x040fe40003f66270 */
[----:B------:R-:W-:Y:S01]  /*2a60*/  ISETP.GE.AND P5, PT, R6, R117, PT ;  /* 0x000000750600720c */ /* 0x000fe20003fa6270 */
[C---:B------:R-:W-:Y:S01]  /*2a70*/  HMMA.16816.F32 R44, R76.reuse, R64, R44 ;  /* 0x000000404c2c723c */ /* 0x040fe2000000182c */
[----:B------:R-:W2:Y:S07]  /*2a80*/  I2F R6, R6 ;  /* 0x0000000600067306 */ /* 0x000eae0000201400 */
[----:B------:R-:W-:Y:S08]  /*2a90*/  HMMA.16816.F32 R80, R76, R66, R80 ;  /* 0x000000424c50723c */ /* 0x000ff00000001850 */
[----:B---3--:R-:W-:Y:S08]  /*2aa0*/  HMMA.16816.F32 R56, R12, R38, R56 ;  /* 0x000000260c38723c */ /* 0x008ff00000001838 */
[----:B------:R-:W-:Y:S01]  /*2ab0*/  HMMA.16816.F32 R24, R8, R22, R24 ;  /* 0x000000160818723c */ /* 0x000fe20000001818 */
[----:B------:R-:W3:Y:S07]  /*2ac0*/  LDSM.16.M88.4 R20, [R132+0x3000] ;  /* 0x003000008414783b */ /* 0x000eee0000000200 */
[C---:B------:R-:W-:Y:S01]  /*2ad0*/  HMMA.16816.F32 R52, R12.reuse, R32, R52 ;  /* 0x000000200c34723c */ /* 0x040fe20000001834 */
[----:B------:R-:W-:Y:S06]  /*2ae0*/  I2F R33, R2 ;  /* 0x0000000200217306 */ /* 0x000fec0000201400 */
[----:B------:R-:W-:Y:S01]  /*2af0*/  IADD3 R32, R2, 0x1, RZ ;  /* 0x0000000102207810 */ /* 0x000fe20007ffe0ff */
[----:B------:R-:W-:Y:S03]  /*2b00*/  HMMA.16816.F32 R48, R12, R34, R48 ;  /* 0x000000220c30723c */ /* 0x000fe60000001830 */
[----:B------:R-:W-:-:S02]  /*2b10*/  ISETP.GE.AND P6, PT, R32, R123, PT ;  /* 0x0000007b2000720c */ /* 0x000fc40003fc6270 */
[-C--:B------:R-:W-:Y:S02]  /*2b20*/  ISETP.GE.AND P2, PT, R32, R117.reuse, PT ;  /* 0x000000752000720c */ /* 0x080fe40003f46270 */
[----:B------:R-:W-:Y:S01]  /*2b30*/  IADD3 R34, R2, 0x8, RZ ;  /* 0x0000000802227810 */ /* 0x000fe20007ffe0ff */
[C---:B------:R-:W-:Y:S01]  /*2b40*/  HMMA.16816.F32 R60, R12.reuse, R36, R60 ;  /* 0x000000240c3c723c */ /* 0x040fe2000000183c */
[----:B--2---:R-:W-:Y:S02]  /*2b50*/  FFMA.FTZ R27, R6, R0, R27 ;  /* 0x00000000061b7223 */ /* 0x004fe4000001001b */
[C---:B------:R-:W-:Y:S02]  /*2b60*/  ISETP.GE.AND P0, PT, R34.reuse, R117, PT ;  /* 0x000000752200720c */ /* 0x040fe40003f06270 */
[----:B------:R-:W-:Y:S02]  /*2b70*/  ISETP.GE.AND P4, PT, R34, R123, PT ;  /* 0x0000007b2200720c */ /* 0x000fe40003f86270 */
[----:B------:R-:W-:Y:S01]  /*2b80*/  FSEL R27, R27, -INF , !P5 ;  /* 0xff8000001b1b7808 */ /* 0x000fe20006800000 */
[C---:B-1----:R-:W-:Y:S01]  /*2b90*/  HMMA.16816.F32 R44, R12.reuse, R16, R44 ;  /* 0x000000100c2c723c */ /* 0x042fe2000000182c */
[----:B------:R-:W1:Y:S07]  /*2ba0*/  I2F R17, R34 ;  /* 0x0000002200117306 */ /* 0x000e6e0000201400 */
[----:B------:R-:W-:Y:S01]  /*2bb0*/  HMMA.16816.F32 R80, R12, R18, R80 ;  /* 0x000000120c50723c */ /* 0x000fe20000001850 */
[----:B------:R-:W2:Y:S01]  /*2bc0*/  LDSM.16.M88.4 R12, [R132+0x3800] ;  /* 0x00380000840c783b */ /* 0x000ea20000000200 */
[----:B------:R-:W4:Y:S01]  /*2bd0*/  I2F R16, R32 ;  /* 0x0000002000107306 */ /* 0x000f220000201400 */
[----:B------:R-:W-:-:S04]  /*2be0*/  DEPBAR.LE SB0, 0x0 ;  /* 0x000080000000791a */ /* 0x000fc80000000000 */
[C---:B------:R-:W-:Y:S01]  /*2bf0*/  IADD3 R18, R2.reuse, 0x11, RZ ;  /* 0x0000001102127810 */ /* 0x040fe20007ffe0ff */
[C---:B------:R-:W-:Y:S01]  /*2c00*/  HMMA.16816.F32 R56, R8.reuse, R30, R56 ;  /* 0x0000001e0838723c */ /* 0x040fe20000001838 */
[CC--:B-1----:R-:W-:Y:S01]  /*2c10*/  FFMA.FTZ R26, R17.reuse, R0.reuse, R26 ;  /* 0x00000000111a7223 */ /* 0x0c2fe2000001001a */
[----:B------:R-:W-:Y:S01]  /*2c20*/  IADD3 R34, R2, 0x28, RZ ;  /* 0x0000002802227810 */ /* 0x000fe20007ffe0ff */
[-C--:B------:R-:W-:Y:S02]  /*2c30*/  FFMA.FTZ R24, R17, R0.reuse, R24 ;  /* 0x0000000011187223 */ /* 0x080fe40000010018 */
[----:B------:R-:W-:Y:S02]  /*2c40*/  I2F R17, R18 ;  /* 0x0000001200117306 */ /* 0x000fe40000201400 */
[-C--:B------:R-:W-:Y:S01]  /*2c50*/  FFMA.FTZ R30, R6, R0.reuse, R25 ;  /* 0x00000000061e7223 */ /* 0x080fe20000010019 */
[----:B---3--:R-:W-:Y:S01]  /*2c60*/  HMMA.16816.F32 R52, R8, R20, R52 ;  /* 0x000000140834723c */ /* 0x008fe20000001834 */
[----:B------:R-:W-:Y:S01]  /*2c70*/  FSEL R25, R26, -INF , !P0 ;  /* 0xff8000001a197808 */ /* 0x000fe20004000000 */
[----:B----4-:R-:W-:Y:S01]  /*2c80*/  FFMA.FTZ R69, R16, R0, R69 ;  /* 0x0000000010457223 */ /* 0x010fe20000010045 */
[----:B------:R-:W-:-:S02]  /*2c90*/  IADD3 R32, R2, 0x18, RZ ;  /* 0x0000001802207810 */ /* 0x000fc40007ffe0ff */
[----:B------:R-:W-:Y:S02]  /*2ca0*/  FSEL R26, R30, -INF , !P3 ;  /* 0xff8000001e1a7808 */ /* 0x000fe40005800000 */
[----:B------:R-:W1:Y:S01]  /*2cb0*/  I2F R31, R32 ;  /* 0x00000020001f7306 */ /* 0x000e620000201400 */
[C---:B------:R-:W-:Y:S01]  /*2cc0*/  HMMA.16816.F32 R48, R8.reuse, R22, R48 ;  /* 0x000000160830723c */ /* 0x040fe20000001830 */
[----:B------:R-:W-:Y:S02]  /*2cd0*/  IADD3 R30, R2, 0x21, RZ ;  /* 0x00000021021e7810 */ /* 0x000fe40007ffe0ff */
[C---:B------:R-:W-:Y:S02]  /*2ce0*/  ISETP.GE.AND P0, PT, R32.reuse, R123, PT ;  /* 0x0000007b2000720c */ /* 0x040fe40003f06270 */
[----:B------:R-:W-:Y:S02]  /*2cf0*/  ISETP.GE.AND P3, PT, R32, R117, PT ;  /* 0x000000752000720c */ /* 0x000fe40003f66270 */
[----:B------:R-:W3:Y:S01]  /*2d00*/  I2F R22, R30 ;  /* 0x0000001e00167306 */ /* 0x000ee20000201400 */
[----:B------:R-:W-:Y:S01]  /*2d10*/  HMMA.16816.F32 R60, R8, R28, R60 ;  /* 0x0000001c083c723c */ /* 0x000fe2000000183c */
[----:B------:R-:W-:-:S02]  /*2d20*/  FSEL R24, R24, -INF , !P4 ;  /* 0xff80000018187808 */ /* 0x000fc40006000000 */
[-C--:B------:R-:W-:Y:S02]  /*2d30*/  ISETP.GE.AND P4, PT, R18, R117.reuse, PT ;  /* 0x000000751200720c */ /* 0x080fe40003f86270 */
[C---:B------:R-:W-:Y:S01]  /*2d40*/  IADD3 R6, R2.reuse, 0x19, RZ ;  /* 0x0000001902067810 */ /* 0x040fe20007ffe0ff */
[CC--:B-1----:R-:W-:Y:S01]  /*2d50*/  FFMA.FTZ R20, R31.reuse, R0.reuse, R56 ;  /* 0x000000001f147223 */ /* 0x0c2fe20000010038 */
[----:B------:R-:W-:Y:S01]  /*2d60*/  IADD3 R28, R2, 0x10, RZ ;  /* 0x00000010021c7810 */ /* 0x000fe20007ffe0ff */
[-C--:B------:R-:W-:Y:S01]  /*2d70*/  FFMA.FTZ R21, R31, R0.reuse, R58 ;  /* 0x000000001f157223 */ /* 0x080fe2000001003a */
[C---:B--2---:R-:W-:Y:S01]  /*2d80*/  HMMA.16816.F32 R44, R8.reuse, R12, R44 ;  /* 0x0000000c082c723c */ /* 0x044fe2000000182c */
[----:B------:R-:W1:Y:S01]  /*2d90*/  I2F R31, R34 ;  /* 0x00000022001f7306 */ /* 0x000e620000201400 */
[-C--:B------:R-:W-:Y:S01]  /*2da0*/  FFMA.FTZ R29, R16, R0.reuse, R71 ;  /* 0x00000000101d7223 */ /* 0x080fe20000010047 */
[----:B------:R-:W-:Y:S02]  /*2db0*/  FSEL R20, R20, -INF , !P0 ;  /* 0xff80000014147808 */ /* 0x000fe40004000000 */
[----:B------:R-:W-:Y:S01]  /*2dc0*/  FSEL R21, R21, -INF , !P3 ;  /* 0xff80000015157808 */ /* 0x000fe20005800000 */
[-C--:B---3--:R-:W-:Y:S01]  /*2dd0*/  FFMA.FTZ R53, R22, R0.reuse, R53 ;  /* 0x0000000016357223 */ /* 0x088fe20000010035 */
[----:B------:R-:W-:Y:S01]  /*2de0*/  ISETP.GE.AND P0, PT, R30, R117, PT ;  /* 0x000000751e00720c */ /* 0x000fe20003f06270 */
[----:B------:R-:W-:Y:S01]  /*2df0*/  FFMA.FTZ R55, R22, R0, R55 ;  /* 0x0000000016377223 */ /* 0x000fe20000010037 */
[----:B------:R-:W2:Y:S01]  /*2e00*/  I2F R19, R28 ;  /* 0x0000001c00137306 */ /* 0x000ea20000201400 */
[----:B------:R-:W-:Y:S01]  /*2e10*/  ISETP.GE.AND P3, PT, R34, R123, PT ;  /* 0x0000007b2200720c */ /* 0x000fe20003f66270 */
[----:B------:R-:W-:Y:S01]  /*2e20*/  HMMA.16816.F32 R80, R8, R14, R80 ;  /* 0x0000000e0850723c */ /* 0x000fe20000001850 */
[----:B------:R-:W-:-:S02]  /*2e30*/  IADD3 R22, R2, 0x31, RZ ;  /* 0x0000003102167810 */ /* 0x000fc40007ffe0ff */
[----:B------:R-:W-:Y:S02]  /*2e40*/  FSEL R16, R69, -INF , !P6 ;  /* 0xff80000045107808 */ /* 0x000fe40007000000 */
[C---:B------:R-:W-:Y:S01]  /*2e50*/  ISETP.GE.AND P1, PT, R28.reuse, R123, PT ;  /* 0x0000007b1c00720c */ /* 0x040fe20003f26270 */
[CC--:B-1----:R-:W-:Y:S01]  /*2e60*/  FFMA.FTZ R48, R31.reuse, R0.reuse, R48 ;  /* 0x000000001f307223 */ /* 0x0c2fe20000010030 */
[----:B------:R-:W-:Y:S01]  /*2e70*/  ISETP.GE.AND P6, PT, R28, R117, PT ;  /* 0x000000751c00720c */ /* 0x000fe20003fc6270 */
[-C--:B------:R-:W-:Y:S01]  /*2e80*/  FFMA.FTZ R50, R31, R0.reuse, R50 ;  /* 0x000000001f327223 */ /* 0x080fe20000010032 */
[----:B------:R-:W-:Y:S02]  /*2e90*/  FSEL R29, R29, -INF , !P2 ;  /* 0xff8000001d1d7808 */ /* 0x000fe40005000000 */
[-C--:B------:R-:W-:Y:S01]  /*2ea0*/  ISETP.GE.AND P2, PT, R18, R123.reuse, PT ;  /* 0x0000007b1200720c */ /* 0x080fe20003f46270 */
[-C--:B------:R-:W-:Y:S01]  /*2eb0*/  FFMA.FTZ R18, R17, R0.reuse, R61 ;  /* 0x0000000011127223 */ /* 0x080fe2000001003d */
[----:B------:R-:W-:Y:S01]  /*2ec0*/  FSEL R169, R55, -INF , !P0 ;  /* 0xff80000037a97808 */ /* 0x000fe20004000000 */
[CC--:B--2---:R-:W-:Y:S01]  /*2ed0*/  FFMA.FTZ R28, R19.reuse, R0.reuse, R60 ;  /* 0x00000000131c7223 */ /* 0x0c4fe2000001003c */
[----:B------:R-:W-:Y:S01]  /*2ee0*/  FSEL R168, R48, -INF , !P3 ;  /* 0xff80000030a87808 */ /* 0x000fe20005800000 */
[-C--:B------:R-:W-:Y:S01]  /*2ef0*/  FFMA.FTZ R62, R19, R0.reuse, R62 ;  /* 0x00000000133e7223 */ /* 0x080fe2000001003e */
[C---:B------:R-:W-:Y:S01]  /*2f00*/  ISETP.GE.AND P0, PT, R22.reuse, R123, PT ;  /* 0x0000007b1600720c */ /* 0x040fe20003f06270 */
[----:B------:R-:W-:Y:S01]  /*2f10*/  FFMA.FTZ R19, R17, R0, R63 ;  /* 0x0000000011137223 */ /* 0x000fe2000001003f */
[----:B------:R-:W-:-:S02]  /*2f20*/  ISETP.GE.AND P3, PT, R22, R117, PT ;  /* 0x000000751600720c */ /* 0x000fc40003f66270 */
[----:B------:R-:W-:Y:S01]  /*2f30*/  IADD3 R32, R2, 0x20, RZ ;  /* 0x0000002002207810 */ /* 0x000fe20007ffe0ff */
[----:B------:R-:W1:Y:S01]  /*2f40*/  I2F R22, R22 ;  /* 0x0000001600167306 */ /* 0x000e620000201400 */
[----:B------:R-:W-:Y:S02]  /*2f50*/  FSEL R28, R28, -INF , !P1 ;  /* 0xff8000001c1c7808 */ /* 0x000fe40004800000 */
[C---:B------:R-:W-:Y:S02]  /*2f60*/  ISETP.GE.AND P5, PT, R6.reuse, R123, PT ;  /* 0x0000007b0600720c */ /* 0x040fe40003fa6270 */
[----:B------:R-:W-:Y:S02]  /*2f70*/  ISETP.GE.AND P1, PT, R6, R117, PT ;  /* 0x000000750600720c */ /* 0x000fe40003f26270 */
[----:B------:R-:W-:Y:S01]  /*2f80*/  FSEL R17, R62, -INF , !P6 ;  /* 0xff8000003e117808 */ /* 0x000fe20007000000 */
[----:B------:R-:W2:Y:S01]  /*2f90*/  I2F R6, R6 ;  /* 0x0000000600067306 */ /* 0x000ea20000201400 */
[----:B------:R-:W-:-:S02]  /*2fa0*/  FSEL R18, R18, -INF , !P2 ;  /* 0xff80000012127808 */ /* 0x000fc40005000000 */
[----:B------:R-:W-:Y:S02]  /*2fb0*/  FSEL R19, R19, -INF , !P4 ;  /* 0xff80000013137808 */ /* 0x000fe40006000000 */
[C---:B------:R-:W-:Y:S02]  /*2fc0*/  ISETP.GE.AND P6, PT, R32.reuse, R123, PT ;  /* 0x0000007b2000720c */ /* 0x040fe40003fc6270 */
[----:B------:R-:W-:Y:S01]  /*2fd0*/  ISETP.GE.AND P2, PT, R32, R117, PT ;  /* 0x000000752000720c */ /* 0x000fe20003f46270 */
[----:B------:R3:W4:Y:S01]  /*2fe0*/  I2F R35, R32 ;  /* 0x0000002000237306 */ /* 0x0007220000201400 */
[----:B------:R-:W-:Y:S01]  /*2ff0*/  ISETP.GE.AND P4, PT, R30, R123, PT ;  /* 0x0000007b1e00720c */ /* 0x000fe20003f86270 */
[-C--:B-1----:R-:W-:Y:S01]  /*3000*/  FFMA.FTZ R47, R22, R0.reuse, R47 ;  /* 0x00000000162f7223 */ /* 0x082fe2000001002f */
[----:B------:R-:W-:Y:S01]  /*3010*/  IADD3 R30, R2, 0x30, RZ ;  /* 0x00000030021e7810 */ /* 0x000fe20007ffe0ff */
[----:B------:R-:W-:Y:S01]  /*3020*/  FFMA.FTZ R45, R22, R0, R45 ;  /* 0x00000000162d7223 */ /* 0x000fe2000001002d */
[----:B------:R-:W-:-:S02]  /*3030*/  IADD3 R10, R2, 0x38, RZ ;  /* 0x00000038020a7810 */ /* 0x000fc40007ffe0ff */
[----:B------:R-:W-:Y:S01]  /*3040*/  IADD3 R8, R2, 0x39, RZ ;  /* 0x0000003902087810 */ /* 0x000fe20007ffe0ff */
[----:B------:R-:W1:Y:S01]  /*3050*/  I2F R13, R30 ;  /* 0x0000001e000d7306 */ /* 0x000e620000201400 */
[CC--:B--2---:R-:W-:Y:S01]  /*3060*/  FFMA.FTZ R57, R6.reuse, R0.reuse, R57 ;  /* 0x0000000006397223 */ /* 0x0c4fe20000010039 */
[----:B------:R-:W-:Y:S01]  /*3070*/  FSEL R107, R47, -INF , !P3 ;  /* 0xff8000002f6b7808 */ /* 0x000fe20005800000 */
[-C--:B------:R-:W-:Y:S01]  /*3080*/  FFMA.FTZ R23, R6, R0.reuse, R59 ;  /* 0x0000000006177223 */ /* 0x080fe2000001003b */
[----:B------:R-:W-:Y:S02]  /*3090*/  ISETP.GE.AND P3, PT, R116, 0x2, PT ;  /* 0x000000027400780c */ /* 0x000fe40003f66270 */
[----:B------:R-:W-:Y:S02]  /*30a0*/  FSEL R6, R57, -INF , !P5 ;  /* 0xff80000039067808 */ /* 0x000fe40006800000 */
[----:B---3--:R-:W-:Y:S01]  /*30b0*/  IADD3 R32, R2, 0x29, RZ ;  /* 0x0000002902207810 */ /* 0x008fe20007ffe0ff */
[----:B------:R-:W2:Y:S01]  /*30c0*/  I2F R11, R10 ;  /* 0x0000000a000b7306 */ /* 0x000ea20000201400 */
[-C--:B----4-:R-:W-:Y:S01]  /*30d0*/  FFMA.FTZ R52, R35, R0.reuse, R52 ;  /* 0x0000000023347223 */ /* 0x090fe20000010034 */
[----:B------:R-:W-:Y:S01]  /*30e0*/  FSEL R23, R23, -INF , !P1 ;  /* 0xff80000017177808 */ /* 0x000fe20004800000 */
[----:B------:R-:W-:Y:S01]  /*30f0*/  FFMA.FTZ R54, R35, R0, R54 ;  /* 0x0000000023367223 */ /* 0x000fe20000010036 */
[----:B------:R-:W-:-:S02]  /*3100*/  FSEL R126, R53, -INF , !P4 ;  /* 0xff800000357e7808 */ /* 0x000fc40006000000 */
[----:B------:R-:W-:Y:S01]  /*3110*/  ISETP.GE.AND P5, PT, R34, R117, PT ;  /* 0x000000752200720c */ /* 0x000fe20003fa6270 */
[CC--:B-1----:R-:W-:Y:S01]  /*3120*/  FFMA.FTZ R46, R13.reuse, R0.reuse, R46 ;  /* 0x000000000d2e7223 */ /* 0x0c2fe2000001002e */
[----:B------:R-:W1:Y:S01]  /*3130*/  I2F R12, R32 ;  /* 0x00000020000c7306 */ /* 0x000e620000201400 */
[----:B------:R-:W-:Y:S01]  /*3140*/  ISETP.GE.AND P1, PT, R32, R123, PT ;  /* 0x0000007b2000720c */ /* 0x000fe20003f26270 */
[-C--:B------:R-:W-:Y:S01]  /*3150*/  FFMA.FTZ R44, R13, R0.reuse, R44 ;  /* 0x000000000d2c7223 */ /* 0x080fe2000001002c */
[-C--:B------:R-:W-:Y:S02]  /*3160*/  ISETP.GE.AND P4, PT, R30, R117.reuse, PT ;  /* 0x000000751e00720c */ /* 0x080fe40003f86270 */
[----:B------:R-:W-:Y:S02]  /*3170*/  FSEL R114, R52, -INF , !P6 ;  /* 0xff80000034727808 */ /* 0x000fe40007000000 */
[----:B------:R-:W-:Y:S01]  /*3180*/  FSEL R125, R54, -INF , !P2 ;  /* 0xff800000367d7808 */ /* 0x000fe20005000000 */
[----:B------:R-:W3:Y:S01]  /*3190*/  I2F R9, R8 ;  /* 0x0000000800097306 */ /* 0x000ee20000201400 */
[----:B------:R-:W-:Y:S01]  /*31a0*/  ISETP.GE.AND P6, PT, R32, R117, PT ;  /* 0x000000752000720c */ /* 0x000fe20003fc6270 */
[CC--:B--2---:R-:W-:Y:S01]  /*31b0*/  FFMA.FTZ R80, R11.reuse, R0.reuse, R80 ;  /* 0x000000000b507223 */ /* 0x0c4fe20000010050 */
[----:B------:R-:W-:Y:S01]  /*31c0*/  ISETP.GE.AND P2, PT, R30, R123, PT ;  /* 0x0000007b1e00720c */ /* 0x000fe20003f46270 */
[----:B------:R-:W-:Y:S01]  /*31d0*/  FFMA.FTZ R82, R11, R0, R82 ;  /* 0x000000000b527223 */ /* 0x000fe20000010052 */
[----:B------:R-:W-:-:S02]  /*31e0*/  FSEL R161, R50, -INF , !P5 ;  /* 0xff80000032a17808 */ /* 0x000fc40006800000 */
[----:B------:R-:W-:Y:S01]  /*31f0*/  FSEL R104, R46, -INF , !P4 ;  /* 0xff8000002e687808 */ /* 0x000fe20006000000 */
[CC--:B-1----:R-:W-:Y:S01]  /*3200*/  FFMA.FTZ R49, R12.reuse, R0.reuse, R49 ;  /* 0x000000000c317223 */ /* 0x0c2fe20000010031 */
[----:B------:R-:W-:Y:S01]  /*3210*/  FSEL R108, R45, -INF , !P0 ;  /* 0xff8000002d6c7808 */ /* 0x000fe20004000000 */
[-C--:B------:R-:W-:Y:S01]  /*3220*/  FFMA.FTZ R51, R12, R0.reuse, R51 ;  /* 0x000000000c337223 */ /* 0x080fe20000010033 */
[C---:B------:R-:W-:Y:S02]  /*3230*/  ISETP.GE.AND P5, PT, R10.reuse, R123, PT ;  /* 0x0000007b0a00720c */ /* 0x040fe40003fa6270 */
[----:B------:R-:W-:Y:S02]  /*3240*/  FSEL R170, R49, -INF , !P1 ;  /* 0xff80000031aa7808 */ /* 0x000fe40004800000 */
[----:B------:R-:W-:Y:S01]  /*3250*/  ISETP.GE.AND P1, PT, R10, R117, PT ;  /* 0x000000750a00720c */ /* 0x000fe20003f26270 */
[-C--:B------:R-:W-:Y:S01]  /*3260*/  FFMA.FTZ R10, R33, R0.reuse, R68 ;  /* 0x00000000210a7223 */ /* 0x080fe20000010044 */
[C---:B------:R-:W-:Y:S01]  /*3270*/  ISETP.GE.AND P4, PT, R8.reuse, R123, PT ;  /* 0x0000007b0800720c */ /* 0x040fe20003f86270 */
[-C--:B---3--:R-:W-:Y:S01]  /*3280*/  FFMA.FTZ R81, R9, R0.reuse, R81 ;  /* 0x0000000009517223 */ /* 0x088fe20000010051 */
[----:B------:R-:W-:Y:S01]  /*3290*/  BAR.SYNC.DEFER_BLOCKING 0x0 ;  /* 0x0000000000007b1d */ /* 0x000fe20000010000 */
[----:B------:R-:W-:Y:S01]  /*32a0*/  ISETP.GE.AND P0, PT, R8, R117, PT ;  /* 0x000000750800720c */ /* 0x000fe20003f06270 */
[-C--:B------:R-:W-:Y:S01]  /*32b0*/  FFMA.FTZ R8, R33, R0.reuse, R70 ;  /* 0x0000000021087223 */ /* 0x080fe20000010046 */
[----:B------:R-:W-:Y:S01]  /*32c0*/  FSEL R127, R51, -INF , !P6 ;  /* 0xff800000337f7808 */ /* 0x000fe20007000000 */
[----:B------:R-:W-:Y:S01]  /*32d0*/  FFMA.FTZ R83, R9, R0, R83 ;  /* 0x0000000009537223 */ /* 0x000fe20000010053 */
[----:B------:R-:W-:-:S02]  /*32e0*/  FSEL R109, R44, -INF , !P2 ;  /* 0xff8000002c6d7808 */ /* 0x000fc40005000000 */
        /* <DEDUP_REMOVED lines=81> */
.L_x_683:
[----:B------:R-:W-:Y:S05]  /*3800*/  BSYNC B0 ;  /* 0x0000000000007941 */ /* 0x000fea0003800000 */
.L_x_682:
[----:B------:R-:W0:Y:S02]  /*3810*/  LDGDEPBAR ;  /* 0x00000000000079af */ /* 0x000e240000000000 */
.L_x_681:
        /* <DEDUP_REMOVED lines=21> */
[----:B------:R-:W-:Y:S02]  /*3970*/  SHF.L.U32 R140, R4, 0x1, RZ ;  /* 0x00000001048c7819 */ /* 0x000fe400000006ff */
[----:B------:R-:W-:Y:S02]  /*3980*/  FMNMX.FTZ R3, R109, R12, !PT ;  /* 0x0000000c6d037209 */ /* 0x000fe40007810000 */
[----:B------:R-:W-:Y:S01]  /*3990*/  LEA R138, R7, R140, 0x1 ;  /* 0x0000008c078a7211 */ /* 0x000fe200078e08ff */
[----:B------:R-:W-:Y:S01]  /*39a0*/  LDSM.16.MT88.4 R92, [R140+0x8000] ;  /* 0x008000008c5c783b */ /* 0x000fe20000004200 */
[----:B------:R-:W-:-:S02]  /*39b0*/  FMNMX.FTZ R3, R108, R3, !PT ;  /* 0x000000036c037209 */ /* 0x000fc40007810000 */
[----:B------:R-:W-:Y:S01]  /*39c0*/  LEA R137, R5, R140, 0x1 ;  /* 0x0000008c05897211 */ /* 0x000fe200078e08ff */
[----:B------:R-:W-:Y:S01]  /*39d0*/  LDSM.16.MT88.4 R40, [R138+0x8000] ;  /* 0x008000008a28783b */ /* 0x000fe20000004200 */
[----:B------:R-:W-:Y:S02]  /*39e0*/  FMNMX.FTZ R12, R112, R3, !PT ;  /* 0x00000003700c7209 */ /* 0x000fe40007810000 */
[----:B------:R-:W-:Y:S01]  /*39f0*/  FMNMX.FTZ R3, R127, R2, !PT ;  /* 0x000000027f037209 */ /* 0x000fe20007810000 */
[----:B------:R-:W-:Y:S01]  /*3a00*/  LDSM.16.MT88.4 R64, [R140+0xa000] ;  /* 0x00a000008c40783b */ /* 0x000fe20000004200 */
[----:B------:R-:W-:Y:S02]  /*3a10*/  FMNMX.FTZ R11, R111, R12, !PT ;  /* 0x0000000c6f0b7209 */ /* 0x000fe40007810000 */
[----:B------:R-:W-:Y:S01]  /*3a20*/  FMNMX.FTZ R2, R104, R3, !PT ;  /* 0x0000000368027209 */ /* 0x000fe20007810000 */
[----:B------:R-:W-:Y:S01]  /*3a30*/  LDSM.16.MT88.4 R48, [R137+0x8000] ;  /* 0x008000008930783b */ /* 0x000fe20000004200 */
[----:B------:R-:W-:-:S02]  /*3a40*/  LEA R136, R5, R138, 0x1 ;  /* 0x0000008a05887211 */ /* 0x000fc400078e08ff */
[----:B------:R-:W-:Y:S01]  /*3a50*/  FMNMX.FTZ R3, R107, R2, !PT ;  /* 0x000000026b037209 */ /* 0x000fe20007810000 */
[----:B------:R-:W2:Y:S03]  /*3a60*/  SHFL.BFLY PT, R12, R11, 0x2, 0x1f ;  /* 0x0c401f000b0c7f89 */ /* 0x000ea600000e0000 */
[----:B-1----:R-:W-:Y:S01]  /*3a70*/  FMNMX.FTZ R14, R106, R3, !PT ;  /* 0x000000036a0e7209 */ /* 0x002fe20007810000 */
[----:B------:R-:W-:Y:S03]  /*3a80*/  LDSM.16.MT88.4 R56, [R136+0x8000] ;  /* 0x008000008838783b */ /* 0x000fe60000004200 */
[----:B------:R-:W-:Y:S01]  /*3a90*/  FMNMX.FTZ R14, R105, R14, !PT ;  /* 0x0000000e690e7209 */ /* 0x000fe20007810000 */
[----:B------:R-:W-:Y:S04]  /*3aa0*/  LDSM.16.MT88.4 R72, [R138+0xa000] ;  /* 0x00a000008a48783b */ /* 0x000fe80000004200 */
[----:B------:R-:W1:Y:S04]  /*3ab0*/  SHFL.BFLY PT, R9, R14, 0x2, 0x1f ;  /* 0x0c401f000e097f89 */ /* 0x000e6800000e0000 */
[----:B------:R-:W-:Y:S01]  /*3ac0*/  LDSM.16.MT88.4 R80, [R137+0xa000] ;  /* 0x00a000008950783b */ /* 0x000fe20000004200 */
[----:B--2---:R-:W-:-:S05]  /*3ad0*/  FMNMX.FTZ R12, R11, R12, !PT ;  /* 0x0000000c0b0c7209 */ /* 0x004fca0007810000 */
[----:B------:R-:W2:Y:S01]  /*3ae0*/  SHFL.BFLY PT, R3, R12, 0x1, 0x1f ;  /* 0x0c201f000c037f89 */ /* 0x000ea200000e0000 */
[----:B-1----:R-:W-:-:S05]  /*3af0*/  FMNMX.FTZ R9, R14, R9, !PT ;  /* 0x000000090e097209 */ /* 0x002fca0007810000 */
[----:B------:R-:W1:Y:S01]  /*3b00*/  SHFL.BFLY PT, R2, R9, 0x1, 0x1f ;  /* 0x0c201f0009027f89 */ /* 0x000e6200000e0000 */
[----:B--2---:R-:W-:-:S03]  /*3b10*/  FMNMX.FTZ R3, R12, R3, !PT ;  /* 0x000000030c037209 */ /* 0x004fc60007810000 */
[----:B------:R-:W-:Y:S01]  /*3b20*/  LDSM.16.MT88.4 R12, [R140+0x8800] ;  /* 0x008800008c0c783b */ /* 0x000fe20000004200 */
[C---:B------:R-:W-:Y:S01]  /*3b30*/  FSETP.NEU.FTZ.AND P0, PT, R3.reuse, -INF , PT ;  /* 0xff8000000300780b */ /* 0x040fe20003f1d000 */
[----:B------:R-:W-:-:S05]  /*3b40*/  FMUL.FTZ R113, R3, c[0x0][0x23c] ;  /* 0x00008f0003717a20 */ /* 0x000fca0000410000 */
[----:B------:R-:W-:Y:S02]  /*3b50*/  FSEL R113, R113, RZ, P0 ;  /* 0x000000ff71717208 */ /* 0x000fe40000000000 */
[----:B-1----:R-:W-:-:S03]  /*3b60*/  FMNMX.FTZ R2, R9, R2, !PT ;  /* 0x0000000209027209 */ /* 0x002fc60007810000 */
[--C-:B------:R-:W-:Y:S01]  /*3b70*/  FFMA.FTZ R101, R10, c[0x0][0x23c], -R113.reuse ;  /* 0x00008f000a657a23 */ /* 0x100fe20000010871 */
[C---:B------:R-:W-:Y:S01]  /*3b80*/  FSETP.NEU.FTZ.AND P0, PT, R2.reuse, -INF , PT ;  /* 0xff8000000200780b */ /* 0x040fe20003f1d000 */
[----:B------:R-:W-:Y:S02]  /*3b90*/  FMUL.FTZ R110, R2, c[0x0][0x23c] ;  /* 0x00008f00026e7a20 */ /* 0x000fe40000410000 */
[--C-:B------:R-:W-:Y:S02]  /*3ba0*/  FFMA.FTZ R100, R16, c[0x0][0x23c], -R113.reuse ;  /* 0x00008f0010647a23 */ /* 0x100fe40000010871 */
[--C-:B------:R-:W-:Y:S01]  /*3bb0*/  FFMA.FTZ R35, R24, c[0x0][0x23c], -R113.reuse ;  /* 0x00008f0018237a23 */ /* 0x100fe20000010871 */
[----:B------:R-:W-:Y:S01]  /*3bc0*/  FSEL R110, R110, RZ, P0 ;  /* 0x000000ff6e6e7208 */ /* 0x000fe20000000000 */
[--C-:B------:R-:W-:Y:S01]  /*3bd0*/  FFMA.FTZ R30, R26, c[0x0][0x23c], -R113.reuse ;  /* 0x00008f001a1e7a23 */ /* 0x100fe20000010871 */
[----:B------:R-:W-:Y:S01]  /*3be0*/  MUFU.EX2 R101, R101 ;  /* 0x0000006500657308 */ /* 0x000fe20000000800 */
[----:B------:R-:W-:-:S02]  /*3bf0*/  FFMA.FTZ R31, R28, c[0x0][0x23c], -R113 ;  /* 0x00008f001c1f7a23 */ /* 0x000fc40000010871 */
[--C-:B------:R-:W-:Y:S02]  /*3c00*/  FFMA.FTZ R103, R8, c[0x0][0x23c], -R110.reuse ;  /* 0x00008f0008677a23 */ /* 0x100fe4000001086e */
[--C-:B------:R-:W-:Y:S01]  /*3c10*/  FFMA.FTZ R102, R29, c[0x0][0x23c], -R110.reuse ;  /* 0x00008f001d667a23 */ /* 0x100fe2000001086e */
[----:B------:R-:W1:Y:S01]  /*3c20*/  LDSM.16.MT88.4 R8, [R138+0x8800] ;  /* 0x008800008a08783b */ /* 0x000e620000004200 */
[--C-:B------:R-:W-:Y:S01]  /*3c30*/  FFMA.FTZ R34, R25, c[0x0][0x23c], -R110.reuse ;  /* 0x00008f0019227a23 */ /* 0x100fe2000001086e */
[----:B------:R-:W2:Y:S01]  /*3c40*/  MUFU.EX2 R100, R100 ;  /* 0x0000006400647308 */ /* 0x000ea20000000800 */
[----:B------:R-:W-:Y:S02]  /*3c50*/  FFMA.FTZ R33, R27, c[0x0][0x23c], -R110 ;  /* 0x00008f001b217a23 */ /* 0x000fe4000001086e */
[--C-:B------:R-:W-:Y:S02]  /*3c60*/  FFMA.FTZ R28, R18, c[0x0][0x23c], -R113.reuse ;  /* 0x00008f00121c7a23 */ /* 0x100fe40000010871 */
[----:B------:R-:W-:-:S02]  /*3c70*/  FFMA.FTZ R29, R20, c[0x0][0x23c], -R113 ;  /* 0x00008f00141d7a23 */ /* 0x000fc40000010871 */
[--C-:B------:R-:W-:Y:S01]  /*3c80*/  FFMA.FTZ R24, R6, c[0x0][0x23c], -R113.reuse ;  /* 0x00008f0006187a23 */ /* 0x100fe20000010871 */
[----:B------:R-:W-:Y:S01]  /*3c90*/  MUFU.EX2 R35, R35 ;  /* 0x0000002300237308 */ /* 0x000fe20000000800 */
[--C-:B------:R-:W-:Y:S02]  /*3ca0*/  FFMA.FTZ R32, R17, c[0x0][0x23c], -R110.reuse ;  /* 0x00008f0011207a23 */ /* 0x100fe4000001086e */
[--C-:B------:R-:W-:Y:S02]  /*3cb0*/  FFMA.FTZ R27, R19, c[0x0][0x23c], -R110.reuse ;  /* 0x00008f00131b7a23 */ /* 0x100fe4000001086e */
[--C-:B------:R-:W-:Y:S01]  /*3cc0*/  FFMA.FTZ R26, R21, c[0x0][0x23c], -R110.reuse ;  /* 0x00008f00151a7a23 */ /* 0x100fe2000001086e */
[----:B------:R-:W-:Y:S01]  /*3cd0*/  LDSM.16.MT88.4 R16, [R137+0x8800] ;  /* 0x008800008910783b */ /* 0x000fe20000004200 */
[----:B------:R-:W-:Y:S01]  /*3ce0*/  FFMA.FTZ R25, R23, c[0x0][0x23c], -R110 ;  /* 0x00008f0017197a23 */ /* 0x000fe2000001086e */
[----:B------:R-:W3:Y:S01]  /*3cf0*/  MUFU.EX2 R30, R30 ;  /* 0x0000001e001e7308 */ /* 0x000ee20000000800 */
[----:B--2---:R-:W-:Y:S01]  /*3d00*/  F2FP.PACK_AB R84, R100, R101 ;  /* 0x000000656454723e */ /* 0x004fe200000000ff */
[----:B------:R-:W-:Y:S01]  /*3d10*/  LDSM.16.MT88.4 R20, [R136+0x8800] ;  /* 0x008800008814783b */ /* 0x000fe20000004200 */
        /* <DEDUP_REMOVED lines=8> */
[----:B------:R-:W2:Y:S01]  /*3da0*/  MUFU.EX2 R102, R102 ;  /* 0x0000006600667308 */ /* 0x000ea20000000800 */
[----:B---3--:R-:W-:Y:S01]  /*3db0*/  F2FP.PACK_AB R86, R30, R35 ;  /* 0x000000231e56723e */ /* 0x008fe200000000ff */
[----:B------:R-:W-:-:S02]  /*3dc0*/  FFMA.FTZ R111, R111, c[0x0][0x23c], -R113 ;  /* 0x00008f006f6f7a23 */ /* 0x000fc40000010871 */
[--C-:B------:R-:W-:Y:S02]  /*3dd0*/  FFMA.FTZ R104, R104, c[0x0][0x23c], -R110.reuse ;  /* 0x00008f0068687a23 */ /* 0x100fe4000001086e */
[--C-:B------:R-:W-:Y:S02]  /*3de0*/  FFMA.FTZ R107, R107, c[0x0][0x23c], -R110.reuse ;  /* 0x00008f006b6b7a23 */ /* 0x100fe4000001086e */
[----:B------:R-:W-:Y:S01]  /*3df0*/  MUFU.EX2 R34, R34 ;  /* 0x0000002200227308 */ /* 0x000fe20000000800 */
[----:B------:R-:W-:Y:S02]  /*3e00*/  FFMA.FTZ R106, R106, c[0x0][0x23c], -R110 ;  /* 0x00008f006a6a7a23 */ /* 0x000fe4000001086e */
[----:B------:R-:W-:-:S04]  /*3e10*/  FADD.FTZ R100, R101, R100 ;  /* 0x0000006465647221 */ /* 0x000fc80000010000 */
[----:B------:R-:W-:Y:S01]  /*3e20*/  FADD.FTZ R35, R35, R100 ;  /* 0x0000006423237221 */ /* 0x000fe20000010000 */
[----:B------:R-:W3:Y:S01]  /*3e30*/  MUFU.EX2 R33, R33 ;  /* 0x0000002100217308 */ /* 0x000ee20000000800 */
[----:B--2---:R-:W-:Y:S01]  /*3e40*/  F2FP.PACK_AB R85, R102, R103 ;  /* 0x000000676655723e */ /* 0x004fe200000000ff */
[----:B------:R-:W-:Y:S02]  /*3e50*/  FADD.FTZ R103, R103, R102 ;  /* 0x0000006667677221 */ /* 0x000fe40000010000 */
[----:B------:R-:W-:-:S04]  /*3e60*/  FADD.FTZ R30, R30, R35 ;  /* 0x000000231e1e7221 */ /* 0x000fc80000010000 */
[----:B------:R-:W-:Y:S01]  /*3e70*/  MUFU.EX2 R31, R31 ;  /* 0x0000001f001f7308 */ /* 0x000fe20000000800 */
[----:B---3--:R-:W-:-:S07]  /*3e80*/  F2FP.PACK_AB R87, R33, R34 ;  /* 0x000000222157723e */ /* 0x008fce00000000ff */
[----:B------:R-:W2:Y:S01]  /*3e90*/  MUFU.EX2 R28, R28 ;  /* 0x0000001c001c7308 */ /* 0x000ea20000000800 */
[----:B------:R-:W-:-:S04]  /*3ea0*/  FADD.FTZ R34, R34, R103 ;  /* 0x0000006722227221 */ /* 0x000fc80000010000 */
[----:B------:R-:W-:Y:S01]  /*3eb0*/  FADD.FTZ R33, R33, R34 ;  /* 0x0000002221217221 */ /* 0x000fe20000010000 */
[C---:B------:R-:W-:Y:S02]  /*3ec0*/  HMMA.16816.F32 R36, R84.reuse, R40, RZ ;  /* 0x000000285424723c */ /* 0x040fe400000018ff */
[----:B------:R-:W-:Y:S06]  /*3ed0*/  MUFU.EX2 R29, R29 ;  /* 0x0000001d001d7308 */ /* 0x000fec0000000800 */
[----:B------:R-:W-:Y:S02]  /*3ee0*/  HMMA.16816.F32 R40, R84, R42, RZ ;  /* 0x0000002a5428723c */ /* 0x000fe400000018ff */
[----:B------:R-:W3:Y:S01]  /*3ef0*/  MUFU.EX2 R24, R24 ;  /* 0x0000001800187308 */ /* 0x000ee20000000800 */
[----:B--2---:R-:W-:Y:S01]  /*3f00*/  F2FP.PACK_AB R4, R28, R31 ;  /* 0x0000001f1c04723e */ /* 0x004fe200000000ff */
[----:B------:R-:W-:-:S04]  /*3f10*/  FADD.FTZ R31, R31, R30 ;  /* 0x0000001e1f1f7221 */ /* 0x000fc80000010000 */
[C---:B------:R-:W-:Y:S01]  /*3f20*/  HMMA.16816.F32 R96, R84.reuse, R92, RZ ;  /* 0x0000005c5460723c */ /* 0x040fe200000018ff */
[----:B------:R-:W-:Y:S01]  /*3f30*/  FADD.FTZ R28, R28, R31 ;  /* 0x0000001f1c1c7221 */ /* 0x000fe20000010000 */
[----:B------:R-:W-:Y:S06]  /*3f40*/  MUFU.EX2 R32, R32 ;  /* 0x0000002000207308 */ /* 0x000fec0000000800 */
[----:B------:R-:W-:Y:S02]  /*3f50*/  HMMA.16816.F32 R92, R84, R94, RZ ;  /* 0x0000005e545c723c */ /* 0x000fe400000018ff */
[----:B------:R-:W2:Y:S01]  /*3f60*/  MUFU.EX2 R27, R27 ;  /* 0x0000001b001b7308 */ /* 0x000ea20000000800 */
[----:B---3--:R-:W-:Y:S01]  /*3f70*/  F2FP.PACK_AB R6, R24, R29 ;  /* 0x0000001d1806723e */ /* 0x008fe200000000ff */
[----:B------:R-:W-:-:S04]  /*3f80*/  FADD.FTZ R29, R29, R28 ;  /* 0x0000001c1d1d7221 */ /* 0x000fc80000010000 */
[C---:B------:R-:W-:Y:S01]  /*3f90*/  HMMA.16816.F32 R60, R84.reuse, R64, RZ ;  /* 0x00000040543c723c */ /* 0x040fe200000018ff */
[----:B------:R-:W-:Y:S01]  /*3fa0*/  FADD.FTZ R29, R24, R29 ;  /* 0x0000001d181d7221 */ /* 0x000fe20000010000 */
        /* <DEDUP_REMOVED lines=8> */
[----:B------:R-:W-:Y:S01]  /*4030*/  HMMA.16816.F32 R48, R84, R50, RZ ;  /* 0x000000325430723c */ /* 0x000fe200000018ff */
[----:B---3--:R-:W-:Y:S01]  /*4040*/  F2FP.PACK_AB R7, R25, R26 ;  /* 0x0000001a1907723e */ /* 0x008fe200000000ff */
[----:B------:R-:W2:Y:S01]  /*4050*/  MUFU.EX2 R115, R115 ;  /* 0x0000007300737308 */ /* 0x000ea20000000800 */
[----:B------:R-:W-:-:S05]  /*4060*/  FADD.FTZ R26, R26, R27 ;  /* 0x0000001b1a1a7221 */ /* 0x000fca0000010000 */
[----:B------:R-:W-:Y:S01]  /*4070*/  HMMA.16816.F32 R52, R84, R56, RZ ;  /* 0x000000385434723c */ /* 0x000fe200000018ff */
[----:B------:R-:W-:Y:S01]  /*4080*/  FADD.FTZ R26, R25, R26 ;  /* 0x0000001a191a7221 */ /* 0x000fe20000010000 */
[----:B------:R-:W-:Y:S06]  /*4090*/  MUFU.EX2 R114, R114 ;  /* 0x0000007200727308 */ /* 0x000fec0000000800 */
[C---:B-1----:R-:W-:Y:S02]  /*40a0*/  HMMA.16816.F32 R36, R4.reuse, R8, R36 ;  /* 0x000000080424723c */ /* 0x042fe40000001824 */
[----:B------:R-:W-:Y:S06]  /*40b0*/  MUFU.EX2 R125, R125 ;  /* 0x0000007d007d7308 */ /* 0x000fec0000000800 */
[C---:B------:R-:W-:Y:S01]  /*40c0*/  HMMA.16816.F32 R40, R4.reuse, R10, R40 ;  /* 0x0000000a0428723c */ /* 0x040fe20000001828 */
[----:B------:R-:W1:Y:S01]  /*40d0*/  LDSM.16.MT88.4 R8, [R140+0xa800] ;  /* 0x00a800008c08783b */ /* 0x000e620000004200 */
[----:B------:R-:W-:Y:S06]  /*40e0*/  MUFU.EX2 R109, R109 ;  /* 0x0000006d006d7308 */ /* 0x000fec0000000800 */
[C---:B------:R-:W-:Y:S02]  /*40f0*/  HMMA.16816.F32 R96, R4.reuse, R12, R96 ;  /* 0x0000000c0460723c */ /* 0x040fe40000001860 */
[----:B------:R-:W-:Y:S06]  /*4100*/  MUFU.EX2 R108, R108 ;  /* 0x0000006c006c7308 */ /* 0x000fec0000000800 */
[----:B------:R-:W-:Y:S01]  /*4110*/  HMMA.16816.F32 R92, R4, R14, R92 ;  /* 0x0000000e045c723c */ /* 0x000fe2000000185c */
[----:B------:R-:W3:Y:S01]  /*4120*/  LDSM.16.MT88.4 R12, [R136+0xa000] ;  /* 0x00a00000880c783b */ /* 0x000ee20000004200 */
[----:B------:R-:W-:Y:S06]  /*4130*/  MUFU.EX2 R112, R112 ;  /* 0x0000007000707308 */ /* 0x000fec0000000800 */
[C---:B------:R-:W-:Y:S02]  /*4140*/  HMMA.16816.F32 R68, R84.reuse, R72, RZ ;  /* 0x000000485444723c */ /* 0x040fe400000018ff */
[----:B------:R-:W-:Y:S06]  /*4150*/  MUFU.EX2 R111, R111 ;  /* 0x0000006f006f7308 */ /* 0x000fec0000000800 */
[C---:B------:R-:W-:Y:S02]  /*4160*/  HMMA.16816.F32 R76, R84.reuse, R80, RZ ;  /* 0x00000050544c723c */ /* 0x040fe400000018ff */
[----:B------:R-:W-:Y:S06]  /*4170*/  MUFU.EX2 R104, R104 ;  /* 0x0000006800687308 */ /* 0x000fec0000000800 */
[----:B------:R-:W-:Y:S02]  /*4180*/  HMMA.16816.F32 R56, R84, R58, RZ ;  /* 0x0000003a5438723c */ /* 0x000fe400000018ff */
[----:B------:R-:W-:Y:S06]  /*4190*/  MUFU.EX2 R107, R107 ;  /* 0x0000006b006b7308 */ /* 0x000fec0000000800 */
[C---:B-1----:R-:W-:Y:S02]  /*41a0*/  HMMA.16816.F32 R60, R4.reuse, R8, R60 ;  /* 0x00000008043c723c */ /* 0x042fe4000000183c */
[----:B------:R-:W-:Y:S06]  /*41b0*/  MUFU.EX2 R106, R106 ;  /* 0x0000006a006a7308 */ /* 0x000fec0000000800 */
[----:B------:R-:W-:Y:S01]  /*41c0*/  HMMA.16816.F32 R64, R4, R10, R64 ;  /* 0x0000000a0440723c */ /* 0x000fe20000001840 */
[----:B------:R-:W1:Y:S07]  /*41d0*/  LDSM.16.MT88.4 R8, [R136+0xa800] ;  /* 0x00a800008808783b */ /* 0x000e6e0000004200 */
[C---:B------:R-:W-:Y:S08]  /*41e0*/  HMMA.16816.F32 R72, R84.reuse, R74, RZ ;  /* 0x0000004a5448723c */ /* 0x040ff000000018ff */
[C---:B------:R-:W-:Y:S08]  /*41f0*/  HMMA.16816.F32 R80, R84.reuse, R82, RZ ;  /* 0x000000525450723c */ /* 0x040ff000000018ff */
[C---:B---3--:R-:W-:Y:S08]  /*4200*/  HMMA.16816.F32 R88, R84.reuse, R12, RZ ;  /* 0x0000000c5458723c */ /* 0x048ff000000018ff */
[----:B------:R-:W-:Y:S01]  /*4210*/  HMMA.16816.F32 R84, R84, R14, RZ ;  /* 0x0000000e5454723c */ /* 0x000fe200000018ff */
[----:B------:R-:W3:Y:S07]  /*4220*/  LDSM.16.MT88.4 R12, [R137+0xa800] ;  /* 0x00a80000890c783b */ /* 0x000eee0000004200 */
[C---:B------:R-:W-:Y:S08]  /*4230*/  HMMA.16816.F32 R44, R4.reuse, R16, R44 ;  /* 0x00000010042c723c */ /* 0x040ff0000000182c */
[C---:B------:R-:W-:Y:S01]  /*4240*/  HMMA.16816.F32 R48, R4.reuse, R18, R48 ;  /* 0x000000120430723c */ /* 0x040fe20000001830 */
[----:B------:R-:W4:Y:S07]  /*4250*/  LDSM.16.MT88.4 R16, [R138+0xa800] ;  /* 0x00a800008a10783b */ /* 0x000f2e0000004200 */
[C---:B-1----:R-:W-:Y:S08]  /*4260*/  HMMA.16816.F32 R88, R4.reuse, R8, R88 ;  /* 0x000000080458723c */ /* 0x042ff00000001858 */
[C---:B------:R-:W-:Y:S01]  /*4270*/  HMMA.16816.F32 R84, R4.reuse, R10, R84 ;  /* 0x0000000a0454723c */ /* 0x040fe20000001854 */
[----:B------:R-:W1:Y:S07]  /*4280*/  LDSM.16.MT88.4 R8, [R140+0x9000] ;  /* 0x009000008c08783b */ /* 0x000e6e0000004200 */
[C---:B------:R-:W-:Y:S07]  /*4290*/  HMMA.16816.F32 R52, R4.reuse, R20, R52 ;  /* 0x000000140434723c */ /* 0x040fee0000001834 */
[----:B------:R-:W-:Y:S01]  /*42a0*/  FFMA.FTZ R21, R170, c[0x0][0x23c], -R113 ;  /* 0x00008f00aa157a23 */ /* 0x000fe20000010871 */
[----:B------:R-:W-:Y:S01]  /*42b0*/  HMMA.16816.F32 R56, R4, R22, R56 ;  /* 0x000000160438723c */ /* 0x000fe20000001838 */
[----:B------:R-:W-:-:S04]  /*42c0*/  FFMA.FTZ R20, R127, c[0x0][0x23c], -R110 ;  /* 0x00008f007f147a23 */ /* 0x000fc8000001086e */
[----:B------:R-:W-:Y:S02]  /*42d0*/  MUFU.EX2 R21, R21 ;  /* 0x0000001500157308 */ /* 0x000fe40000000800 */
[--C-:B------:R-:W-:Y:S01]  /*42e0*/  FFMA.FTZ R22, R169, c[0x0][0x23c], -R110.reuse ;  /* 0x00008f00a9167a23 */ /* 0x100fe2000001086e */
[C---:B---3--:R-:W-:Y:S01]  /*42f0*/  HMMA.16816.F32 R76, R4.reuse, R12, R76 ;  /* 0x0000000c044c723c */ /* 0x048fe2000000184c */
[--C-:B------:R-:W-:Y:S02]  /*4300*/  FFMA.FTZ R23, R161, c[0x0][0x23c], -R110.reuse ;  /* 0x00008f00a1177a23 */ /* 0x100fe4000001086e */
[----:B------:R-:W-:Y:S02]  /*4310*/  FFMA.FTZ R161, R105, c[0x0][0x23c], -R110 ;  /* 0x00008f0069a17a23 */ /* 0x000fe4000001086e */
[----:B------:R-:W3:Y:S03]  /*4320*/  MUFU.EX2 R22, R22 ;  /* 0x0000001600167308 */ /* 0x000ee60000000800 */
[C---:B----4-:R-:W-:Y:S05]  /*4330*/  HMMA.16816.F32 R68, R4.reuse, R16, R68 ;  /* 0x000000100444723c */ /* 0x050fea0000001844 */
[----:B------:R-:W-:Y:S03]  /*4340*/  MUFU.EX2 R23, R23 ;  /* 0x0000001700177308 */ /* 0x000fe60000000800 */
[C---:B------:R-:W-:Y:S01]  /*4350*/  HMMA.16816.F32 R72, R4.reuse, R18, R72 ;  /* 0x000000120448723c */ /* 0x040fe20000001848 */
[----:B------:R-:W4:Y:S04]  /*4360*/  LDSM.16.MT88.4 R16, [R136+0x9000] ;  /* 0x009000008810783b */ /* 0x000f280000004200 */
[----:B------:R-:W5:Y:S03]  /*4370*/  MUFU.EX2 R20, R20 ;  /* 0x0000001400147308 */ /* 0x000f660000000800 */
[----:B------:R-:W-:Y:S01]  /*4380*/  HMMA.16816.F32 R80, R4, R14, R80 ;  /* 0x0000000e0450723c */ /* 0x000fe20000001850 */
[----:B------:R-:W4:Y:S04]  /*4390*/  LDSM.16.MT88.4 R12, [R138+0x9000] ;  /* 0x009000008a0c783b */ /* 0x000f280000004200 */
[----:B------:R-:W4:Y:S02]  /*43a0*/  MUFU.EX2 R161, R161 ;  /* 0x000000a100a17308 */ /* 0x000f240000000800 */
[----:B--2---:R-:W-:Y:S01]  /*43b0*/  F2FP.PACK_AB R4, R115, R124 ;  /* 0x0000007c7304723e */ /* 0x004fe200000000ff */
[----:B------:R-:W-:Y:S01]  /*43c0*/  FADD.FTZ R124, R124, R29 ;  /* 0x0000001d7c7c7221 */ /* 0x000fe20000010000 */
[----:B---3--:R-:W-:Y:S01]  /*43d0*/  F2FP.PACK_AB R5, R22, R125 ;  /* 0x0000007d1605723e */ /* 0x008fe200000000ff */
[----:B------:R-:W-:Y:S01]  /*43e0*/  FADD.FTZ R125, R125, R26 ;  /* 0x0000001a7d7d7221 */ /* 0x000fe20000010000 */
[----:B------:R-:W-:Y:S01]  /*43f0*/  F2FP.PACK_AB R6, R21, R114 ;  /* 0x000000721506723e */ /* 0x000fe200000000ff */
[----:B------:R-:W-:Y:S01]  /*4400*/  FADD.FTZ R115, R115, R124 ;  /* 0x0000007c73737221 */ /* 0x000fe20000010000 */
[----:B-----5:R-:W-:Y:S01]  /*4410*/  F2FP.PACK_AB R7, R20, R23 ;  /* 0x000000171407723e */ /* 0x020fe200000000ff */
[----:B------:R-:W-:-:S02]  /*4420*/  FADD.FTZ R22, R22, R125 ;  /* 0x0000007d16167221 */ /* 0x000fc40000010000 */
[----:B------:R-:W-:Y:S02]  /*4430*/  FADD.FTZ R114, R114, R115 ;  /* 0x0000007372727221 */ /* 0x000fe40000010000 */
[----:B------:R-:W-:Y:S02]  /*4440*/  FADD.FTZ R23, R23, R22 ;  /* 0x0000001617177221 */ /* 0x000fe40000010000 */
[----:B-1----:R-:W-:Y:S01]  /*4450*/  HMMA.16816.F32 R96, R4, R8, R96 ;  /* 0x000000080460723c */ /* 0x002fe20000001860 */
[----:B------:R-:W-:Y:S02]  /*4460*/  FADD.FTZ R114, R21, R114 ;  /* 0x0000007215727221 */ /* 0x000fe40000010000 */
[----:B------:R-:W-:-:S05]  /*4470*/  FADD.FTZ R23, R20, R23 ;  /* 0x0000001714177221 */ /* 0x000fca0000010000 */
[C---:B------:R-:W-:Y:S01]  /*4480*/  HMMA.16816.F32 R92, R4.reuse, R10, R92 ;  /* 0x0000000a045c723c */ /* 0x040fe2000000185c */
[----:B------:R-:W1:Y:S07]  /*4490*/  LDSM.16.MT88.4 R8, [R137+0x9000] ;  /* 0x009000008908783b */ /* 0x000e6e0000004200 */
[C---:B----4-:R-:W-:Y:S08]  /*44a0*/  HMMA.16816.F32 R52, R4.reuse, R16, R52 ;  /* 0x000000100434723c */ /* 0x050ff00000001834 */
[C---:B------:R-:W-:Y:S08]  /*44b0*/  HMMA.16816.F32 R36, R4.reuse, R12, R36 ;  /* 0x0000000c0424723c */ /* 0x040ff00000001824 */
[C---:B------:R-:W-:Y:S01]  /*44c0*/  HMMA.16816.F32 R40, R4.reuse, R14, R40 ;  /* 0x0000000e0428723c */ /* 0x040fe20000001828 */
[----:B------:R-:W2:Y:S07]  /*44d0*/  LDSM.16.MT88.4 R12, [R140+0xb000] ;  /* 0x00b000008c0c783b */ /* 0x000eae0000004200 */
[C---:B------:R-:W-:Y:S01]  /*44e0*/  HMMA.16816.F32 R56, R4.reuse, R18, R56 ;  /* 0x000000120438723c */ /* 0x040fe20000001838 */
[----:B------:R-:W-:Y:S07]  /*44f0*/  LDSM.16.MT88.4 R16, [R137+0x9800] ;  /* 0x009800008910783b */ /* 0x000fee0000004200 */
        /* <DEDUP_REMOVED lines=10> */
[C---:B------:R-:W-:Y:S01]  /*45a0*/  HMMA.16816.F32 R80, R4.reuse, R14, R80 ;  /* 0x0000000e0450723c */ /* 0x040fe20000001850 */
[----:B------:R-:W2:Y:S07]  /*45b0*/  LDSM.16.MT88.4 R12, [R140+0x9800] ;  /* 0x009800008c0c783b */ /* 0x000eae0000004200 */
        /* <DEDUP_REMOVED lines=83> */
[----:B------:R-:W-:Y:S01]  /*4af0*/  @!P0 LEA R20, P2, R5, c[0x0][0x170], 0x1 ;  /* 0x00005c0005148a11 */ /* 0x000fe200078408ff */
        /* <DEDUP_REMOVED lines=28> */
[----:B-1----:R-:W-:Y:S04]  /*4cc0*/  LDSM.16.M88.4 R16, [R146] ;  /* 0x000000009210783b */ /* 0x002fe80000000200 */
[----:B--2---:R-:W3:Y:S04]  /*4cd0*/  LDSM.16.M88.4 R8, [R145+0x4000] ;  /* 0x004000009108783b */ /* 0x004ee80000000200 */
[----:B------:R-:W1:Y:S04]  /*4ce0*/  LDSM.16.M88.4 R32, [R145+0x4800] ;  /* 0x004800009120783b */ /* 0x000e680000000200 */
[----:B------:R-:W4:Y:S04]  /*4cf0*/  LDSM.16.M88.4 R24, [R145+0x5000] ;  /* 0x005000009118783b */ /* 0x000f280000000200 */
[----:B------:R-:W5:Y:S04]  /*4d00*/  LDSM.16.M88.4 R108, [R145+0x5800] ;  /* 0x00580000916c783b */ /* 0x000f680000000200 */
[----:B------:R-:W-:Y:S04]  /*4d10*/  LDSM.16.M88.4 R100, [R144] ;  /* 0x000000009064783b */ /* 0x000fe80000000200 */
[----:B------:R-:W2:Y:S04]  /*4d20*/  LDSM.16.M88.4 R104, [R143] ;  /* 0x000000008f68783b */ /* 0x000ea80000000200 */
[----:B------:R-:W2:Y:S04]  /*4d30*/  LDSM.16.M88.4 R112, [R135] ;  /* 0x000000008770783b */ /* 0x000ea80000000200 */
[----:B------:R-:W0:Y:S01]  /*4d40*/  LDGDEPBAR ;  /* 0x00000000000079af */ /* 0x000e220000000000 */
[C---:B---3--:R-:W-:Y:S08]  /*4d50*/  HMMA.16816.F32 R12, R16.reuse, R8, RZ ;  /* 0x00000008100c723c */ /* 0x048ff000000018ff */
[C---:B------:R-:W-:Y:S08]  /*4d60*/  HMMA.16816.F32 R8, R16.reuse, R10, RZ ;  /* 0x0000000a1008723c */ /* 0x040ff000000018ff */
[C---:B-1----:R-:W-:Y:S08]  /*4d70*/  HMMA.16816.F32 R4, R16.reuse, R32, RZ ;  /* 0x000000201004723c */ /* 0x042ff000000018ff */
[C---:B----4-:R-:W-:Y:S08]  /*4d80*/  HMMA.16816.F32 R28, R16.reuse, R24, RZ ;  /* 0x00000018101c723c */ /* 0x050ff000000018ff */
[C---:B------:R-:W-:Y:S08]  /*4d90*/  HMMA.16816.F32 R32, R16.reuse, R34, RZ ;  /* 0x000000221020723c */ /* 0x040ff000000018ff */
[C---:B------:R-:W-:Y:S08]  /*4da0*/  HMMA.16816.F32 R24, R16.reuse, R26, RZ ;  /* 0x0000001a1018723c */ /* 0x040ff000000018ff */
[C---:B-----5:R-:W-:Y:S08]  /*4db0*/  HMMA.16816.F32 R20, R16.reuse, R108, RZ ;  /* 0x0000006c1014723c */ /* 0x060ff000000018ff */
[----:B------:R-:W-:Y:S01]  /*4dc0*/  HMMA.16816.F32 R16, R16, R110, RZ ;  /* 0x0000006e1010723c */ /* 0x000fe200000018ff */
[----:B------:R-:W1:Y:S07]  /*4dd0*/  LDSM.16.M88.4 R108, [R134] ;  /* 0x00000000866c783b */ /* 0x000e6e0000000200 */
[C---:B--2---:R-:W-:Y:S08]  /*4de0*/  HMMA.16816.F32 R12, R100.reuse, R104, R12 ;  /* 0x00000068640c723c */ /* 0x044ff0000000180c */
        /* <DEDUP_REMOVED lines=78> */
[C---:B------:R-:W-:Y:S08]  /*52d0*/  HMMA.16816.F32 R32, R108.reuse, R114, R32 ;  /* 0x000000726c20723c */ /* 0x040ff00000001820 */
[C---:B-1----:R-:W-:Y:S08]  /*52e0*/  HMMA.16816.F32 R12, R108.reuse, R100, R12 ;  /* 0x000000646c0c723c */ /* 0x042ff0000000180c */
[----:B------:R-:W-:Y:S01]  /*52f0*/  HMMA.16816.F32 R8, R108, R102, R8 ;  /* 0x000000666c08723c */ /* 0x000fe20000001808 */
[----:B------:R-:W1:Y:S01]  /*5300*/  LDSM.16.M88.4 R100, [R132+0x3800] ;  /* 0x003800008464783b */ /* 0x000e620000000200 */
[----:B------:R-:W-:-:S06]  /*5310*/  DEPBAR.LE SB0, 0x0 ;  /* 0x000080000000791a */ /* 0x000fcc0000000000 */
[C---:B---3--:R-:W-:Y:S08]  /*5320*/  HMMA.16816.F32 R28, R108.reuse, R104, R28 ;  /* 0x000000686c1c723c */ /* 0x048ff0000000181c */
[C---:B------:R-:W-:Y:S08]  /*5330*/  HMMA.16816.F32 R24, R108.reuse, R106, R24 ;  /* 0x0000006a6c18723c */ /* 0x040ff00000001818 */
[C---:B-1----:R-:W-:Y:S08]  /*5340*/  HMMA.16816.F32 R20, R108.reuse, R100, R20 ;  /* 0x000000646c14723c */ /* 0x042ff00000001814 */
[----:B------:R-:W-:Y:S07]  /*5350*/  HMMA.16816.F32 R16, R108, R102, R16 ;  /* 0x000000666c10723c */ /* 0x000fee0000001810 */
[----:B------:R-:W-:-:S05]  /*5360*/  IMAD R108, R122, 0x40, R153 ;  /* 0x000000407a6c7824 */ /* 0x000fca00078e0299 */
[C---:B------:R-:W-:Y:S02]  /*5370*/  IADD3 R106, R108.reuse, 0x1, RZ ;  /* 0x000000016c6a7810 */ /* 0x040fe40007ffe0ff */
[C---:B------:R-:W-:Y:S02]  /*5380*/  IADD3 R102, R108.reuse, 0x8, RZ ;  /* 0x000000086c667810 */ /* 0x040fe40007ffe0ff */
[----:B------:R-:W1:Y:S01]  /*5390*/  I2F R100, R106 ;  /* 0x0000006a00647306 */ /* 0x000e620000201400 */
[----:B------:R-:W-:Y:S01]  /*53a0*/  IADD3 R104, R108, 0x9, RZ ;  /* 0x000000096c687810 */ /* 0x000fe20007ffe0ff */
[----:B------:R-:W-:Y:S01]  /*53b0*/  BAR.SYNC.DEFER_BLOCKING 0x0 ;  /* 0x0000000000007b1d */ /* 0x000fe20000010000 */
[-C--:B------:R-:W-:Y:S02]  /*53c0*/  ISETP.GE.AND P5, PT, R106, R123.reuse, PT ;  /* 0x0000007b6a00720c */ /* 0x080fe40003fa6270 */
[C---:B------:R-:W-:Y:S02]  /*53d0*/  ISETP.GE.AND P2, PT, R102.reuse, R123, PT ;  /* 0x0000007b6600720c */ /* 0x040fe40003f46270 */
[----:B------:R-:W-:Y:S01]  /*53e0*/  ISETP.GE.AND P6, PT, R102, R117, PT ;  /* 0x000000756600720c */ /* 0x000fe20003fc6270 */
[----:B------:R-:W2:Y:S01]  /*53f0*/  I2F R103, R102 ;  /* 0x0000006600677306 */ /* 0x000ea20000201400 */
[----:B------:R-:W-:-:S02]  /*5400*/  ISETP.GE.AND P4, PT, R104, R123, PT ;  /* 0x0000007b6800720c */ /* 0x000fc40003f86270 */
[-C--:B------:R-:W-:Y:S01]  /*5410*/  ISETP.GE.AND P3, PT, R106, R117.reuse, PT ;  /* 0x000000756a00720c */ /* 0x080fe20003f66270 */
[CC--:B-1----:R-:W-:Y:S02]  /*5420*/  FFMA.FTZ R101, R100.reuse, R0.reuse, R13 ;  /* 0x0000000064657223 */ /* 0x0c2fe4000001000d */
[-C--:B------:R-:W-:Y:S02]  /*5430*/  FFMA.FTZ R13, R100, R0.reuse, R15 ;  /* 0x00000000640d7223 */ /* 0x080fe4000001000f */
[----:B------:R1:W3:Y:S01]  /*5440*/  I2F R100, R104 ;  /* 0x0000006800647306 */ /* 0x0002e20000201400 */
[----:B------:R-:W-:Y:S02]  /*5450*/  FSEL R15, R101, -INF , !P5 ;  /* 0xff800000650f7808 */ /* 0x000fe40006800000 */
[----:B------:R-:W-:Y:S01]  /*5460*/  ISETP.GE.AND P5, PT, R104, R117, PT ;  /* 0x000000756800720c */ /* 0x000fe20003fa6270 */
[CC--:B--2---:R-:W-:Y:S01]  /*5470*/  FFMA.FTZ R176, R103.reuse, R0.reuse, R10 ;  /* 0x0000000067b07223 */ /* 0x0c4fe2000001000a */
[----:B------:R-:W-:Y:S01]  /*5480*/  IADD3 R102, R108, 0x10, RZ ;  /* 0x000000106c667810 */ /* 0x000fe20007ffe0ff */
[----:B------:R-:W-:Y:S01]  /*5490*/  FFMA.FTZ R105, R103, R0, R8 ;  /* 0x0000000067697223 */ /* 0x000fe20000010008 */
[----:B------:R-:W-:-:S02]  /*54a0*/  FSEL R8, R13, -INF , !P3 ;  /* 0xff8000000d087808 */ /* 0x000fc40005800000 */
[----:B------:R2:W4:Y:S01]  /*54b0*/  I2F R101, R102 ;  /* 0x0000006600657306 */ /* 0x0005220000201400 */
[C---:B------:R-:W-:Y:S02]  /*54c0*/  ISETP.GE.AND P3, PT, R102.reuse, R123, PT ;  /* 0x0000007b6600720c */ /* 0x040fe40003f66270 */
[----:B------:R-:W-:Y:S02]  /*54d0*/  FSEL R13, R105, -INF , !P2 ;  /* 0xff800000690d7808 */ /* 0x000fe40005000000 */
[----:B------:R-:W-:Y:S02]  /*54e0*/  ISETP.GE.AND P2, PT, R102, R117, PT ;  /* 0x000000756600720c */ /* 0x000fe40003f46270 */
[----:B-1----:R-:W-:Y:S01]  /*54f0*/  IADD3 R104, R108, 0x11, RZ ;  /* 0x000000116c687810 */ /* 0x002fe20007ffe0ff */
[-C--:B---3--:R-:W-:Y:S01]  /*5500*/  FFMA.FTZ R9, R100, R0.reuse, R9 ;  /* 0x0000000064097223 */ /* 0x088fe20000010009 */
[----:B------:R-:W-:Y:S01]  /*5510*/  FSEL R176, R176, -INF , !P6 ;  /* 0xff800000b0b07808 */ /* 0x000fe20007000000 */
[----:B------:R-:W-:Y:S01]  /*5520*/  FFMA.FTZ R100, R100, R0, R11 ;  /* 0x0000000064647223 */ /* 0x000fe2000001000b */
[----:B------:R-:W1:Y:S01]  /*5530*/  I2F R10, R104 ;  /* 0x00000068000a7306 */ /* 0x000e620000201400 */
[----:B------:R-:W-:-:S02]  /*5540*/  ISETP.GE.AND P6, PT, R104, R123, PT ;  /* 0x0000007b6800720c */ /* 0x000fc40003fc6270 */
[----:B------:R-:W-:Y:S02]  /*5550*/  FSEL R9, R9, -INF , !P4 ;  /* 0xff80000009097808 */ /* 0x000fe40006000000 */
[----:B--2---:R-:W-:Y:S01]  /*5560*/  IADD3 R102, R108, 0x18, RZ ;  /* 0x000000186c667810 */ /* 0x004fe20007ffe0ff */
[CC--:B----4-:R-:W-:Y:S01]  /*5570*/  FFMA.FTZ R171, R101.reuse, R0.reuse, R4 ;  /* 0x0000000065ab7223 */ /* 0x0d0fe20000010004 */
[----:B------:R-:W-:Y:S01]  /*5580*/  FSEL R4, R100, -INF , !P5 ;  /* 0xff80000064047808 */ /* 0x000fe20006800000 */
[-C--:B------:R-:W-:Y:S01]  /*5590*/  FFMA.FTZ R6, R101, R0.reuse, R6 ;  /* 0x0000000065067223 */ /* 0x080fe20000010006 */
[----:B------:R-:W2:Y:S01]  /*55a0*/  I2F R11, R102 ;  /* 0x00000066000b7306 */ /* 0x000ea20000201400 */
[----:B------:R-:W-:Y:S02]  /*55b0*/  IADD3 R100, R108, 0x19, RZ ;  /* 0x000000196c647810 */ /* 0x000fe40007ffe0ff */
[----:B------:R-:W-:Y:S02]  /*55c0*/  FSEL R171, R171, -INF , !P3 ;  /* 0xff800000abab7808 */ /* 0x000fe40005800000 */
[----:B------:R-:W-:Y:S01]  /*55d0*/  ISETP.GE.AND P5, PT, R102, R123, PT ;  /* 0x0000007b6600720c */ /* 0x000fe20003fa6270 */
[-C--:B-1----:R-:W-:Y:S01]  /*55e0*/  FFMA.FTZ R5, R10, R0.reuse, R5 ;  /* 0x000000000a057223 */ /* 0x082fe20000010005 */
[----:B------:R-:W-:Y:S01]  /*55f0*/  ISETP.GE.AND P3, PT, R102, R117, PT ;  /* 0x000000756600720c */ /* 0x000fe20003f66270 */
[----:B------:R-:W-:Y:S01]  /*5600*/  FFMA.FTZ R7, R10, R0, R7 ;  /* 0x000000000a077223 */ /* 0x000fe20000010007 */
[----:B------:R-:W-:-:S02]  /*5610*/  FSEL R174, R6, -INF , !P2 ;  /* 0xff80000006ae7808 */ /* 0x000fc40005000000 */
[----:B------:R-:W1:Y:S01]  /*5620*/  I2F R6, R100 ;  /* 0x0000006400067306 */ /* 0x000e620000201400 */
[----:B------:R-:W-:Y:S02]  /*5630*/  FSEL R169, R5, -INF , !P6 ;  /* 0xff80000005a97808 */ /* 0x000fe40007000000 */
[----:B------:R-:W-:Y:S01]  /*5640*/  ISETP.GE.AND P4, PT, R104, R117, PT ;  /* 0x000000756800720c */ /* 0x000fe20003f86270 */
[CC--:B--2---:R-:W-:Y:S01]  /*5650*/  FFMA.FTZ R32, R11.reuse, R0.reuse, R32 ;  /* 0x000000000b207223 */ /* 0x0c4fe20000010020 */
[C---:B------:R-:W-:Y:S01]  /*5660*/  IADD3 R102, R108.reuse, 0x20, RZ ;  /* 0x000000206c667810 */ /* 0x040fe20007ffe0ff */
[----:B------:R-:W-:Y:S01]  /*5670*/  FFMA.FTZ R190, R11, R0, R34 ;  /* 0x000000000bbe7223 */ /* 0x000fe20000010022 */
[----:B------:R-:W-:Y:S02]  /*5680*/  IADD3 R34, R108, 0x21, RZ ;  /* 0x000000216c227810 */ /* 0x000fe40007ffe0ff */
[----:B------:R-:W2:Y:S01]  /*5690*/  I2F R5, R102 ;  /* 0x0000006600057306 */ /* 0x000ea20000201400 */
[----:B------:R-:W-:-:S02]  /*56a0*/  FSEL R173, R32, -INF , !P5 ;  /* 0xff80000020ad7808 */ /* 0x000fc40006800000 */
[----:B------:R-:W-:Y:S02]  /*56b0*/  IADD3 R32, R108, 0x28, RZ ;  /* 0x000000286c207810 */ /* 0x000fe40007ffe0ff */
[----:B------:R-:W-:Y:S01]  /*56c0*/  FSEL R188, R7, -INF , !P4 ;  /* 0xff80000007bc7808 */ /* 0x000fe20006000000 */
[CC--:B-1----:R-:W-:Y:S02]  /*56d0*/  FFMA.FTZ R33, R6.reuse, R0.reuse, R33 ;  /* 0x0000000006217223 */ /* 0x0c2fe40000010021 */
[----:B------:R-:W1:Y:S01]  /*56e0*/  I2F R10, R34 ;  /* 0x00000022000a7306 */ /* 0x000e620000201400 */
[----:B------:R-:W-:Y:S01]  /*56f0*/  FFMA.FTZ R35, R6, R0, R35 ;  /* 0x0000000006237223 */ /* 0x000fe20000010023 */
[----:B------:R-:W-:Y:S02]  /*5700*/  IADD3 R6, R108, 0x29, RZ ;  /* 0x000000296c067810 */ /* 0x000fe40007ffe0ff */
[----:B------:R-:W-:Y:S02]  /*5710*/  ISETP.GE.AND P6, PT, R100, R117, PT ;  /* 0x000000756400720c */ /* 0x000fe40003fc6270 */
[----:B------:R-:W-:-:S02]  /*5720*/  FSEL R190, R190, -INF , !P3 ;  /* 0xff800000bebe7808 */ /* 0x000fc40005800000 */
[----:B------:R-:W3:Y:S01]  /*5730*/  I2F R7, R32 ;  /* 0x0000002000077306 */ /* 0x000ee20000201400 */
[CC--:B--2---:R-:W-:Y:S01]  /*5740*/  FFMA.FTZ R28, R5.reuse, R0.reuse, R28 ;  /* 0x00000000051c7223 */ /* 0x0c4fe2000001001c */
[----:B------:R-:W-:Y:S01]  /*5750*/  ISETP.GE.AND P5, PT, R102, R117, PT ;  /* 0x000000756600720c */ /* 0x000fe20003fa6270 */
[-C--:B------:R-:W-:Y:S01]  /*5760*/  FFMA.FTZ R30, R5, R0.reuse, R30 ;  /* 0x00000000051e7223 */ /* 0x080fe2000001001e */
[-C--:B------:R-:W-:Y:S02]  /*5770*/  ISETP.GE.AND P3, PT, R34, R123.reuse, PT ;  /* 0x0000007b2200720c */ /* 0x080fe40003f66270 */
[-C--:B------:R-:W-:Y:S02]  /*5780*/  ISETP.GE.AND P4, PT, R102, R123.reuse, PT ;  /* 0x0000007b6600720c */ /* 0x080fe40003f86270 */
[----:B------:R-:W2:Y:S01]  /*5790*/  I2F R5, R6 ;  /* 0x0000000600057306 */ /* 0x000ea20000201400 */
[CC--:B-1----:R-:W-:Y:S01]  /*57a0*/  FFMA.FTZ R29, R10.reuse, R0.reuse, R29 ;  /* 0x000000000a1d7223 */ /* 0x0c2fe2000001001d */
[----:B------:R-:W-:Y:S01]  /*57b0*/  FSEL R186, R35, -INF , !P6 ;  /* 0xff80000023ba7808 */ /* 0x000fe20007000000 */
[----:B------:R-:W-:Y:S01]  /*57c0*/  FFMA.FTZ R31, R10, R0, R31 ;  /* 0x000000000a1f7223 */ /* 0x000fe2000001001f */
[----:B------:R-:W-:-:S02]  /*57d0*/  ISETP.GE.AND P6, PT, R32, R123, PT ;  /* 0x0000007b2000720c */ /* 0x000fc40003fc6270 */
[----:B------:R-:W-:Y:S01]  /*57e0*/  FSEL R102, R30, -INF , !P5 ;  /* 0xff8000001e667808 */ /* 0x000fe20006800000 */
[-C--:B---3--:R-:W-:Y:S01]  /*57f0*/  FFMA.FTZ R24, R7, R0.reuse, R24 ;  /* 0x0000000007187223 */ /* 0x088fe20000010018 */
[----:B------:R-:W-:Y:S01]  /*5800*/  FSEL R103, R29, -INF , !P3 ;  /* 0xff8000001d677808 */ /* 0x000fe20005800000 */
[-C--:B------:R-:W-:Y:S01]  /*5810*/  FFMA.FTZ R26, R7, R0.reuse, R26 ;  /* 0x00000000071a7223 */ /* 0x080fe2000001001a */
[----:B------:R-:W-:Y:S02]  /*5820*/  IADD3 R10, R108, 0x30, RZ ;  /* 0x000000306c0a7810 */ /* 0x000fe40007ffe0ff */
[----:B------:R-:W-:Y:S02]  /*5830*/  FSEL R101, R28, -INF , !P4 ;  /* 0xff8000001c657808 */ /* 0x000fe40006000000 */
[C---:B------:R-:W-:Y:S01]  /*5840*/  ISETP.GE.AND P5, PT, R6.reuse, R123, PT ;  /* 0x0000007b0600720c */ /* 0x040fe20003fa6270 */
[CC--:B--2---:R-:W-:Y:S01]  /*5850*/  FFMA.FTZ R25, R5.reuse, R0.reuse, R25 ;  /* 0x0000000005197223 */ /* 0x0c4fe20000010019 */
[-C--:B------:R-:W-:Y:S01]  /*5860*/  ISETP.GE.AND P3, PT, R6, R117.reuse, PT ;  /* 0x000000750600720c */ /* 0x080fe20003f66270 */
[----:B------:R-:W1:Y:S01]  /*5870*/  I2F R7, R10 ;  /* 0x0000000a00077306 */ /* 0x000e620000201400 */
[----:B------:R-:W-:Y:S01]  /*5880*/  ISETP.GE.AND P4, PT, R32, R117, PT ;  /* 0x000000752000720c */ /* 0x000fe20003f86270 */
[----:B------:R-:W-:Y:S01]  /*5890*/  FFMA.FTZ R27, R5, R0, R27 ;  /* 0x00000000051b7223 */ /* 0x000fe2000001001b */
[----:B------:R-:W-:-:S02]  /*58a0*/  IADD3 R6, R108, 0x31, RZ ;  /* 0x000000316c067810 */ /* 0x000fc40007ffe0ff */
[----:B------:R-:W-:Y:S02]  /*58b0*/  FSEL R179, R24, -INF , !P6 ;  /* 0xff80000018b37808 */ /* 0x000fe40007000000 */
[----:B------:R-:W-:Y:S02]  /*58c0*/  IADD3 R24, R108, 0x38, RZ ;  /* 0x000000386c187810 */ /* 0x000fe40007ffe0ff */
[----:B------:R-:W-:Y:S02]  /*58d0*/  FSEL R184, R26, -INF , !P4 ;  /* 0xff8000001ab87808 */ /* 0x000fe40006000000 */
[----:B------:R-:W-:Y:S01]  /*58e0*/  FSEL R177, R25, -INF , !P5 ;  /* 0xff80000019b17808 */ /* 0x000fe20006800000 */
[----:B------:R-:W2:Y:S01]  /*58f0*/  I2F R5, R24 ;  /* 0x0000001800057306 */ /* 0x000ea20000201400 */
[C---:B------:R-:W-:Y:S02]  /*5900*/  ISETP.GE.AND P4, PT, R6.reuse, R123, PT ;  /* 0x0000007b0600720c */ /* 0x040fe40003f86270 */
[----:B------:R-:W-:Y:S01]  /*5910*/  ISETP.GE.AND P5, PT, R6, R117, PT ;  /* 0x000000750600720c */ /* 0x000fe20003fa6270 */
[CC--:B-1----:R-:W-:Y:S01]  /*5920*/  FFMA.FTZ R20, R7.reuse, R0.reuse, R20 ;  /* 0x0000000007147223 */ /* 0x0c2fe20000010014 */
[----:B------:R-:W-:Y:S01]  /*5930*/  ISETP.GE.AND P2, PT, R100, R123, PT ;  /* 0x0000007b6400720c */ /* 0x000fe20003f46270 */
[----:B------:R-:W-:Y:S01]  /*5940*/  FFMA.FTZ R22, R7, R0, R22 ;  /* 0x0000000007167223 */ /* 0x000fe20000010016 */
[----:B------:R-:W-:Y:S01]  /*5950*/  ISETP.GE.AND P6, PT, R10, R117, PT ;  /* 0x000000750a00720c */ /* 0x000fe20003fc6270 */
[----:B------:R-:W1:Y:S01]  /*5960*/  I2F R6, R6 ;  /* 0x0000000600067306 */ /* 0x000e620000201400 */
[----:B------:R-:W-:-:S02]  /*5970*/  FSEL R181, R33, -INF , !P2 ;  /* 0xff80000021b57808 */ /* 0x000fc40005000000 */
[----:B------:R-:W-:Y:S02]  /*5980*/  ISETP.GE.AND P2, PT, R34, R117, PT ;  /* 0x000000752200720c */ /* 0x000fe40003f46270 */
[----:B------:R-:W-:Y:S02]  /*5990*/  FSEL R100, R27, -INF , !P3 ;  /* 0xff8000001b647808 */ /* 0x000fe40005800000 */
[----:B------:R-:W-:Y:S01]  /*59a0*/  FSEL R182, R31, -INF , !P2 ;  /* 0xff8000001fb67808 */ /* 0x000fe20005000000 */
[----:B------:R-:W3:Y:S01]  /*59b0*/  I2F R7, R108 ;  /* 0x0000006c00077306 */ /* 0x000ee20000201400 */
[----:B------:R-:W-:Y:S01]  /*59c0*/  ISETP.GE.AND P2, PT, R10, R123, PT ;  /* 0x0000007b0a00720c */ /* 0x000fe20003f46270 */
[CC--:B--2---:R-:W-:Y:S01]  /*59d0*/  FFMA.FTZ R18, R5.reuse, R0.reuse, R18 ;  /* 0x0000000005127223 */ /* 0x0c4fe20000010012 */
[----:B------:R-:W-:Y:S01]  /*59e0*/  IADD3 R10, R108, 0x39, RZ ;  /* 0x000000396c0a7810 */ /* 0x000fe20007ffe0ff */
[----:B------:R-:W-:Y:S01]  /*59f0*/  FFMA.FTZ R16, R5, R0, R16 ;  /* 0x0000000005107223 */ /* 0x000fe20000010010 */
[----:B------:R-:W-:-:S02]  /*5a00*/  FSEL R104, R20, -INF , !P2 ;  /* 0xff80000014687808 */ /* 0x000fc40005000000 */
[----:B------:R-:W-:Y:S01]  /*5a10*/  ISETP.GE.AND P2, PT, R24, R117, PT ;  /* 0x000000751800720c */ /* 0x000fe20003f46270 */
[-C--:B-1----:R-:W-:Y:S01]  /*5a20*/  FFMA.FTZ R21, R6, R0.reuse, R21 ;  /* 0x0000000006157223 */ /* 0x082fe20000010015 */
[-C--:B------:R-:W-:Y:S01]  /*5a30*/  ISETP.GE.AND P3, PT, R24, R123.reuse, PT ;  /* 0x0000007b1800720c */ /* 0x080fe20003f66270 */
[-C--:B------:R-:W-:Y:S01]  /*5a40*/  FFMA.FTZ R23, R6, R0.reuse, R23 ;  /* 0x0000000006177223 */ /* 0x080fe20000010017 */
[----:B------:R-:W-:Y:S01]  /*5a50*/  FSEL R168, R18, -INF , !P2 ;  /* 0xff80000012a87808 */ /* 0x000fe20005000000 */
[----:B------:R-:W1:Y:S01]  /*5a60*/  I2F R6, R10 ;  /* 0x0000000a00067306 */ /* 0x000e620000201400 */
[----:B------:R-:W-:Y:S02]  /*5a70*/  ISETP.GE.AND P2, PT, R116, 0x3, PT ;  /* 0x000000037400780c */ /* 0x000fe40003f46270 */
[----:B------:R-:W-:Y:S01]  /*5a80*/  FSEL R106, R22, -INF , !P6 ;  /* 0xff800000166a7808 */ /* 0x000fe20007000000 */
[-C--:B---3--:R-:W-:Y:S01]  /*5a90*/  FFMA.FTZ R12, R7, R0.reuse, R12 ;  /* 0x00000000070c7223 */ /* 0x088fe2000001000c */
[----:B------:R-:W-:Y:S01]  /*5aa0*/  FSEL R124, R23, -INF , !P5 ;  /* 0xff800000177c7808 */ /* 0x000fe20006800000 */
[----:B------:R-:W-:Y:S01]  /*5ab0*/  FFMA.FTZ R5, R7, R0, R14 ;  /* 0x0000000007057223 */ /* 0x000fe2000001000e */
[----:B------:R-:W-:-:S02]  /*5ac0*/  ISETP.GE.AND P6, PT, R108, R123, PT ;  /* 0x0000007b6c00720c */ /* 0x000fc40003fc6270 */
[----:B------:R-:W-:Y:S02]  /*5ad0*/  ISETP.GE.AND P5, PT, R10, R123, PT ;  /* 0x0000007b0a00720c */ /* 0x000fe40003fa6270 */
[----:B------:R-:W-:Y:S02]  /*5ae0*/  FSEL R125, R21, -INF , !P4 ;  /* 0xff800000157d7808 */ /* 0x000fe40006000000 */
[----:B------:R-:W-:Y:S02]  /*5af0*/  FSEL R123, R16, -INF , !P3 ;  /* 0xff800000107b7808 */ /* 0x000fe40005800000 */
[-C--:B------:R-:W-:Y:S01]  /*5b00*/  ISETP.GE.AND P4, PT, R108, R117.reuse, PT ;  /* 0x000000756c00720c */ /* 0x080fe20003f86270 */
[-C--:B-1----:R-:W-:Y:S01]  /*5b10*/  FFMA.FTZ R17, R6, R0.reuse, R17 ;  /* 0x0000000006117223 */ /* 0x082fe20000010011 */
[----:B------:R-:W-:Y:S01]  /*5b20*/  ISETP.GE.AND P3, PT, R10, R117, PT ;  /* 0x000000750a00720c */ /* 0x000fe20003f66270 */
[----:B------:R-:W-:Y:S01]  /*5b30*/  FFMA.FTZ R19, R6, R0, R19 ;  /* 0x0000000006137223 */ /* 0x000fe20000010013 */
[----:B------:R-:W-:-:S02]  /*5b40*/  FSEL R6, R12, -INF , !P6 ;  /* 0xff8000000c067808 */ /* 0x000fc40007000000 */
[----:B------:R-:W-:Y:S02]  /*5b50*/  FSEL R5, R5, -INF , !P4 ;  /* 0xff80000005057808 */ /* 0x000fe40006000000 */
[----:B------:R-:W-:Y:S02]  /*5b60*/  FSEL R127, R17, -INF , !P5 ;  /* 0xff800000117f7808 */ /* 0x000fe40006800000 */
        /* <DEDUP_REMOVED lines=10> */
[----:B------:R-:W-:-:S03]  /*5c10*/  @!P1 LEA R20, P3, R11, c[0x0][0x168], 0x1 ;  /* 0x00005a000b149a11 */ /* 0x000fc600078608ff */
[----:B------:R-:W-:-:S05]  /*5c20*/  IMAD.IADD R7, R17, 0x1, R7 ;  /* 0x0000000111077824 */ /* 0x000fca00078e0207 */
[----:B------:R-:W-:Y:S02]  /*5c30*/  LEA.HI.X R12, R16, R163, R7, 0x6, P4 ;  /* 0x000000a3100c7211 */ /* 0x000fe400020f3407 */
[C---:B------:R-:W-:Y:S02]  /*5c40*/  @!P0 LEA R18, P4, R11.reuse, c[0x0][0x168], 0x1 ;  /* 0x00005a000b128a11 */ /* 0x040fe400078808ff */
[C-C-:B------:R-:W-:Y:S02]  /*5c50*/  @!P1 LEA.HI.X R21, R11.reuse, c[0x0][0x16c], R12.reuse, 0x1, P3 ;  /* 0x00005b000b159a11 */ /* 0x140fe400018f0c0c */
[C---:B------:R-:W-:Y:S02]  /*5c60*/  IADD3 R7, P3, R148.reuse, R11, RZ ;  /* 0x0000000b94077210 */ /* 0x040fe40007f7e0ff */
[--C-:B------:R-:W-:Y:S01]  /*5c70*/  @!P0 LEA.HI.X R19, R11, c[0x0][0x16c], R12.reuse, 0x1, P4 ;  /* 0x00005b000b138a11 */ /* 0x100fe200020f0c0c */
[----:B------:R-:W-:Y:S01]  /*5c80*/  @!PT LDS RZ, [RZ] ;  /* 0x00000000fffff984 */ /* 0x000fe20000000800 */
[----:B------:R-:W-:Y:S01]  /*5c90*/  @!PT LDS RZ, [RZ] ;  /* 0x00000000fffff984 */ /* 0x000fe20000000800 */
[----:B------:R-:W-:Y:S01]  /*5ca0*/  @!PT LDS RZ, [RZ] ;  /* 0x00000000fffff984 */ /* 0x000fe20000000800 */
[----:B------:R2:W-:Y:S01]  /*5cb0*/  @!P1 LDGSTS.E.BYPASS.LTC128B.128 [R154+0x4000], [R20.64] ;  /* 0x04000000149a9fae */ /* 0x0005e2000b901d46 */
[----:B------:R-:W-:Y:S01]  /*5cc0*/  @!P1 LEA R16, P5, R7, c[0x0][0x168], 0x1 ;  /* 0x00005a0007109a11 */ /* 0x000fe200078a08ff */
[----:B------:R-:W-:Y:S01]  /*5cd0*/  IMAD.X R12, R147, 0x1, R12, P3 ;  /* 0x00000001930c7824 */ /* 0x000fe200018e060c */
[----:B------:R-:W-:Y:S01]  /*5ce0*/  @!P0 LEA R22, P3, R7, c[0x0][0x168], 0x1 ;  /* 0x00005a0007168a11 */ /* 0x000fe200078608ff */
[----:B------:R1:W-:Y:S01]  /*5cf0*/  @P0 STS.128 [R154+0x6000], RZ ;  /* 0x006000ff9a000388 */ /* 0x0003e20000000c00 */
[----:B------:R-:W-:-:S02]  /*5d00*/  IADD3 R11, P4, R148, R7, RZ ;  /* 0x00000007940b7210 */ /* 0x000fc40007f9e0ff */
[C-C-:B------:R-:W-:Y:S01]  /*5d10*/  @!P1 LEA.HI.X R17, R7.reuse, c[0x0][0x16c], R12.reuse, 0x1, P5 ;  /* 0x00005b0007119a11 */ /* 0x140fe200028f0c0c */
[----:B------:R-:W-:Y:S01]  /*5d20*/  @!PT LDS RZ, [RZ] ;  /* 0x00000000fffff984 */ /* 0x000fe20000000800 */
[----:B------:R-:W-:Y:S01]  /*5d30*/  @!PT LDS RZ, [RZ] ;  /* 0x00000000fffff984 */ /* 0x000fe20000000800 */
[----:B------:R-:W-:Y:S01]  /*5d40*/  @!PT LDS RZ, [RZ] ;  /* 0x00000000fffff984 */ /* 0x000fe20000000800 */
[----:B------:R3:W-:Y:S01]  /*5d50*/  @!P0 LDGSTS.E.BYPASS.LTC128B.128 [R154+0x6000], [R18.64+0x80] ;  /* 0x06000080129a8fae */ /* 0x0007e2000b901d46 */
[--C-:B------:R-:W-:Y:S01]  /*5d60*/  @!P0 LEA.HI.X R23, R7, c[0x0][0x16c], R12.reuse, 0x1, P3 ;  /* 0x00005b0007178a11 */ /* 0x100fe200018f0c0c */
[----:B------:R-:W-:Y:S01]  /*5d70*/  IMAD.X R12, R147, 0x1, R12, P4 ;  /* 0x00000001930c7824 */ /* 0x000fe200020e060c */
[C---:B------:R-:W-:Y:S01]  /*5d80*/  @!P1 LEA R24, P3, R11.reuse, c[0x0][0x168], 0x1 ;  /* 0x00005a000b189a11 */ /* 0x040fe200078608ff */
[----:B------:R1:W-:Y:S01]  /*5d90*/  @P1 STS.128 [R154+0x4800], RZ ;  /* 0x004800ff9a001388 */ /* 0x0003e20000000c00 */
[----:B------:R-:W-:Y:S02]  /*5da0*/  IADD3 R10, P5, R148, R11, RZ ;  /* 0x0000000b940a7210 */ /* 0x000fe40007fbe0ff */
[--C-:B------:R-:W-:Y:S01]  /*5db0*/  @!P1 LEA.HI.X R25, R11, c[0x0][0x16c], R12.reuse, 0x1, P3 ;  /* 0x00005b000b199a11 */ /* 0x100fe200018f0c0c */
[----:B------:R-:W-:Y:S01]  /*5dc0*/  @!PT LDS RZ, [RZ] ;  /* 0x00000000fffff984 */ /* 0x000fe20000000800 */
[----:B------:R-:W-:Y:S01]  /*5dd0*/  @!PT LDS RZ, [RZ] ;  /* 0x00000000fffff984 */ /* 0x000fe20000000800 */
[----:B------:R-:W-:Y:S01]  /*5de0*/  @!PT LDS RZ, [RZ] ;  /* 0x00000000fffff984 */ /* 0x000fe20000000800 */
[----:B------:R1:W-:Y:S02]  /*5df0*/  @!P1 LDGSTS.E.BYPASS.LTC128B.128 [R154+0x4800], [R16.64] ;  /* 0x04800000109a9fae */ /* 0x0003e4000b901d46 */
[----:B------:R-:W-:-:S02]  /*5e00*/  IMAD.X R7, R147, 0x1, R12, P5 ;  /* 0x0000000193077824 */ /* 0x000fc400028e060c */
        /* <DEDUP_REMOVED lines=12> */
[----:B---3--:R-:W-:-:S03]  /*5ed0*/  @!P0 LEA R18, P3, R11, c[0x0][0x168], 0x1 ;  /* 0x00005a000b128a11 */ /* 0x008fc600078608ff */
[----:B------:R1:W-:Y:S01]  /*5ee0*/  @P0 STS.128 [R154+0x7000], RZ ;  /* 0x007000ff9a000388 */ /* 0x0003e20000000c00 */
        /* <DEDUP_REMOVED lines=18> */
.L_x_687:
[----:B------:R-:W-:Y:S05]  /*6010*/  BSYNC B0 ;  /* 0x0000000000007941 */ /* 0x000fea0003800000 */
.L_x_686:
[----:B------:R-:W0:Y:S02]  /*6020*/  LDGDEPBAR ;  /* 0x00000000000079af */ /* 0x000e240000000000 */
.L_x_685:
[----:B------:R-:W-:Y:S01]  /*6030*/  FMNMX.FTZ R10, R3, R6, !PT ;  /* 0x00000006030a7209 */ /* 0x000fe20007810000 */
        /* <DEDUP_REMOVED lines=51> */
[----:B------:R-:W-:Y:S02]  /*6370*/  FFMA.FTZ R111, R13, c[0x0][0x23c], -R170 ;  /* 0x00008f000d6f7a23 */ /* 0x000fe400000108aa */
[----:B------:R-:W-:Y:S01]  /*6380*/  FADD.FTZ R6, R3, -R6 ;  /* 0x8000000603067221 */ /* 0x000fe20000010000 */
[----:B------:R-:W-:Y:S01]  /*6390*/  FSEL R3, R108, RZ, P0 ;  /* 0x000000ff6c037208 */ /* 0x000fe20000000000 */
[----:B------:R-:W-:Y:S01]  /*63a0*/  FFMA.FTZ R110, R9, c[0x0][0x23c], -R170 ;  /* 0x00008f00096e7a23 */ /* 0x000fe200000108aa */
[----:B------:R-:W-:Y:S01]  /*63b0*/  MUFU.EX2 R115, R115 ;  /* 0x0000007300737308 */ /* 0x000fe20000000800 */
[----:B------:R-:W-:-:S02]  /*63c0*/  FMUL.FTZ R117, R6, c[0x0][0x23c] ;  /* 0x00008f0006757a20 */ /* 0x000fc40000410000 */
[----:B------:R-:W-:Y:S02]  /*63d0*/  FADD.FTZ R3, R2, -R3 ;  /* 0x8000000302037221 */ /* 0x000fe40000010000 */
[--C-:B------:R-:W-:Y:S02]  /*63e0*/  FFMA.FTZ R107, R5, c[0x0][0x23c], -R113.reuse ;  /* 0x00008f00056b7a23 */ /* 0x100fe40000010871 */
[----:B------:R-:W-:Y:S01]  /*63f0*/  FMUL.FTZ R126, R3, c[0x0][0x23c] ;  /* 0x00008f00037e7a20 */ /* 0x000fe20000410000 */
[----:B------:R-:W1:Y:S01]  /*6400*/  MUFU.EX2 R117, R117 ;  /* 0x0000007500757308 */ /* 0x000e620000000800 */
[--C-:B------:R-:W-:Y:S02]  /*6410*/  FFMA.FTZ R112, R8, c[0x0][0x23c], -R113.reuse ;  /* 0x00008f0008707a23 */ /* 0x100fe40000010871 */
[--C-:B------:R-:W-:Y:S01]  /*6420*/  FFMA.FTZ R3, R176, c[0x0][0x23c], -R113.reuse ;  /* 0x00008f00b0037a23 */ /* 0x100fe20000010871 */
[----:B------:R-:W2:Y:S01]  /*6430*/  LDSM.16.MT88.4 R8, [R140+0x8000] ;  /* 0x008000008c08783b */ /* 0x000ea20000004200 */
[----:B------:R-:W-:-:S02]  /*6440*/  FFMA.FTZ R2, R4, c[0x0][0x23c], -R113 ;  /* 0x00008f0004027a23 */ /* 0x000fc40000010871 */
[--C-:B------:R-:W-:Y:S01]  /*6450*/  FFMA.FTZ R180, R171, c[0x0][0x23c], -R170.reuse ;  /* 0x00008f00abb47a23 */ /* 0x100fe200000108aa */
[----:B------:R-:W3:Y:S01]  /*6460*/  MUFU.EX2 R126, R126 ;  /* 0x0000007e007e7308 */ /* 0x000ee20000000800 */
[--C-:B------:R-:W-:Y:S02]  /*6470*/  FFMA.FTZ R175, R169, c[0x0][0x23c], -R170.reuse ;  /* 0x00008f00a9af7a23 */ /* 0x100fe400000108aa */
[--C-:B------:R-:W-:Y:S02]  /*6480*/  FFMA.FTZ R176, R173, c[0x0][0x23c], -R170.reuse ;  /* 0x00008f00adb07a23 */ /* 0x100fe400000108aa */
[----:B------:R-:W-:Y:S02]  /*6490*/  FFMA.FTZ R178, R174, c[0x0][0x23c], -R113 ;  /* 0x00008f00aeb27a23 */ /* 0x000fe40000010871 */
[----:B------:R-:W-:Y:S01]  /*64a0*/  FFMA.FTZ R171, R181, c[0x0][0x23c], -R170 ;  /* 0x00008f00b5ab7a23 */ /* 0x000fe200000108aa */
[----:B------:R-:W4:Y:S01]  /*64b0*/  MUFU.EX2 R114, R114 ;  /* 0x0000007200727308 */ /* 0x000f220000000800 */
[----:B-1----:R-:W-:-:S02]  /*64c0*/  FMUL.FTZ R4, R96, R117 ;  /* 0x0000007560047220 */ /* 0x002fc40000410000 */
[-C--:B------:R-:W-:Y:S02]  /*64d0*/  FMUL.FTZ R5, R97, R117.reuse ;  /* 0x0000007561057220 */ /* 0x080fe40000410000 */
[-C--:B------:R-:W-:Y:S02]  /*64e0*/  FMUL.FTZ R20, R44, R117.reuse ;  /* 0x000000752c147220 */ /* 0x080fe40000410000 */
[----:B------:R-:W-:Y:S01]  /*64f0*/  FMUL.FTZ R21, R45, R117 ;  /* 0x000000752d157220 */ /* 0x000fe20000410000 */
[----:B------:R-:W-:Y:S01]  /*6500*/  MUFU.EX2 R111, R111 ;  /* 0x0000006f006f7308 */ /* 0x000fe20000000800 */
[-C--:B---3--:R-:W-:Y:S02]  /*6510*/  FMUL.FTZ R6, R98, R126.reuse ;  /* 0x0000007e62067220 */ /* 0x088fe40000410000 */
[-C--:B------:R-:W-:Y:S02]  /*6520*/  FMUL.FTZ R7, R99, R126.reuse ;  /* 0x0000007e63077220 */ /* 0x080fe40000410000 */
[----:B------:R-:W-:-:S02]  /*6530*/  FMUL.FTZ R22, R46, R126 ;  /* 0x0000007e2e167220 */ /* 0x000fc40000410000 */
[-C--:B------:R-:W-:Y:S01]  /*6540*/  FMUL.FTZ R23, R47, R126.reuse ;  /* 0x0000007e2f177220 */ /* 0x080fe20000410000 */
[----:B------:R-:W1:Y:S01]  /*6550*/  MUFU.EX2 R110, R110 ;  /* 0x0000006e006e7308 */ /* 0x000e620000000800 */
[----:B----4-:R-:W-:Y:S01]  /*6560*/  F2FP.PACK_AB R96, R114, R115 ;  /* 0x000000737260723e */ /* 0x010fe200000000ff */
[-C--:B------:R-:W-:Y:S02]  /*6570*/  FMUL.FTZ R48, R48, R117.reuse ;  /* 0x0000007530307220 */ /* 0x080fe40000410000 */
[----:B------:R-:W-:Y:S02]  /*6580*/  FMUL.FTZ R49, R49, R117 ;  /* 0x0000007531317220 */ /* 0x000fe40000410000 */
[-C--:B------:R-:W-:Y:S02]  /*6590*/  FMUL.FTZ R50, R50, R126.reuse ;  /* 0x0000007e32327220 */ /* 0x080fe40000410000 */
[----:B------:R-:W-:Y:S01]  /*65a0*/  MUFU.EX2 R107, R107 ;  /* 0x0000006b006b7308 */ /* 0x000fe20000000800 */
[----:B------:R-:W-:-:S02]  /*65b0*/  FMUL.FTZ R51, R51, R126 ;  /* 0x0000007e33337220 */ /* 0x000fc40000410000 */
[-C--:B------:R-:W-:Y:S02]  /*65c0*/  FMUL.FTZ R44, R68, R117.reuse ;  /* 0x00000075442c7220 */ /* 0x080fe40000410000 */
[----:B------:R-:W-:Y:S02]  /*65d0*/  FMUL.FTZ R45, R69, R117 ;  /* 0x00000075452d7220 */ /* 0x000fe40000410000 */
[-C--:B------:R-:W-:Y:S01]  /*65e0*/  FMUL.FTZ R46, R70, R126.reuse ;  /* 0x0000007e462e7220 */ /* 0x080fe20000410000 */
[----:B------:R-:W3:Y:S01]  /*65f0*/  MUFU.EX2 R112, R112 ;  /* 0x0000007000707308 */ /* 0x000ee20000000800 */
[----:B-1----:R-:W-:Y:S01]  /*6600*/  F2FP.PACK_AB R98, R110, R111 ;  /* 0x0000006f6e62723e */ /* 0x002fe200000000ff */
[----:B------:R-:W-:Y:S02]  /*6610*/  FMUL.FTZ R47, R71, R126 ;  /* 0x0000007e472f7220 */ /* 0x000fe40000410000 */
[-C--:B------:R-:W-:Y:S02]  /*6620*/  FMUL.FTZ R72, R72, R117.reuse ;  /* 0x0000007548487220 */ /* 0x080fe40000410000 */
[----:B------:R-:W-:-:S02]  /*6630*/  FMUL.FTZ R73, R73, R117 ;  /* 0x0000007549497220 */ /* 0x000fc40000410000 */
[----:B------:R-:W-:Y:S01]  /*6640*/  MUFU.EX2 R3, R3 ;  /* 0x0000000300037308 */ /* 0x000fe20000000800 */
[-C--:B------:R-:W-:Y:S02]  /*6650*/  FMUL.FTZ R74, R74, R126.reuse ;  /* 0x0000007e4a4a7220 */ /* 0x080fe40000410000 */
[-C--:B------:R-:W-:Y:S02]  /*6660*/  FMUL.FTZ R75, R75, R126.reuse ;  /* 0x0000007e4b4b7220 */ /* 0x080fe40000410000 */
[-C--:B------:R-:W-:Y:S02]  /*6670*/  FMUL.FTZ R28, R52, R117.reuse ;  /* 0x00000075341c7220 */ /* 0x080fe40000410000 */
[----:B------:R-:W-:Y:S01]  /*6680*/  FMUL.FTZ R29, R53, R117 ;  /* 0x00000075351d7220 */ /* 0x000fe20000410000 */
[----:B------:R-:W1:Y:S01]  /*6690*/  MUFU.EX2 R2, R2 ;  /* 0x0000000200027308 */ /* 0x000e620000000800 */
[----:B---3--:R-:W-:Y:S01]  /*66a0*/  F2FP.PACK_AB R97, R112, R107 ;  /* 0x0000006b7061723e */ /* 0x008fe200000000ff */
[----:B------:R-:W-:-:S02]  /*66b0*/  FMUL.FTZ R30, R54, R126 ;  /* 0x0000007e361e7220 */ /* 0x000fc40000410000 */
[-C--:B------:R-:W-:Y:S02]  /*66c0*/  FMUL.FTZ R31, R55, R126.reuse ;  /* 0x0000007e371f7220 */ /* 0x080fe40000410000 */
[-C--:B------:R-:W-:Y:S02]  /*66d0*/  FMUL.FTZ R52, R76, R117.reuse ;  /* 0x000000754c347220 */ /* 0x080fe40000410000 */
[-C--:B------:R-:W-:Y:S01]  /*66e0*/  FMUL.FTZ R53, R77, R117.reuse ;  /* 0x000000754d357220 */ /* 0x080fe20000410000 */
[----:B------:R-:W-:Y:S01]  /*66f0*/  MUFU.EX2 R180, R180 ;  /* 0x000000b400b47308 */ /* 0x000fe20000000800 */
[-C--:B------:R-:W-:Y:S02]  /*6700*/  FMUL.FTZ R54, R78, R126.reuse ;  /* 0x0000007e4e367220 */ /* 0x080fe40000410000 */
[-C--:B------:R-:W-:Y:S02]  /*6710*/  FMUL.FTZ R55, R79, R126.reuse ;  /* 0x0000007e4f377220 */ /* 0x080fe40000410000 */
[----:B------:R-:W-:Y:S01]  /*6720*/  LDSM.16.MT88.4 R76, [R140+0x8800] ;  /* 0x008800008c4c783b */ /* 0x000fe20000004200 */
[----:B------:R-:W-:Y:S01]  /*6730*/  FMUL.FTZ R12, R36, R117 ;  /* 0x00000075240c7220 */ /* 0x000fe20000410000 */
        /* <DEDUP_REMOVED lines=13> */
[-C--:B------:R-:W-:Y:S01]  /*6810*/  FMUL.FTZ R40, R40, R117.reuse ;  /* 0x0000007528287220 */ /* 0x080fe20000410000 */
[----:B-1----:R-:W-:Y:S01]  /*6820*/  F2FP.PACK_AB R68, R175, R180 ;  /* 0x000000b4af44723e */ /* 0x002fe200000000ff */
[----:B------:R-:W-:Y:S01]  /*6830*/  FMUL.FTZ R41, R41, R117 ;  /* 0x0000007529297220 */ /* 0x000fe20000410000 */
[----:B------:R-:W1:Y:S01]  /*6840*/  MUFU.EX2 R171, R171 ;  /* 0x000000ab00ab7308 */ /* 0x000e620000000800 */
[----:B------:R-:W-:-:S02]  /*6850*/  FMUL.FTZ R42, R42, R126 ;  /* 0x0000007e2a2a7220 */ /* 0x000fc40000410000 */
[----:B------:R-:W-:Y:S01]  /*6860*/  FMUL.FTZ R43, R43, R126 ;  /* 0x0000007e2b2b7220 */ /* 0x000fe20000410000 */
[C---:B--2---:R-:W-:Y:S01]  /*6870*/  HMMA.16816.F32 R4, R96.reuse, R8, R4 ;  /* 0x000000086004723c */ /* 0x044fe20000001804 */
[--C-:B------:R-:W-:Y:S02]  /*6880*/  FFMA.FTZ R173, R188, c[0x0][0x23c], -R113.reuse ;  /* 0x00008f00bcad7a23 */ /* 0x100fe40000010871 */
[--C-:B------:R-:W-:Y:S01]  /*6890*/  FFMA.FTZ R174, R190, c[0x0][0x23c], -R113.reuse ;  /* 0x00008f00beae7a23 */ /* 0x100fe20000010871 */
[----:B------:R-:W-:Y:S01]  /*68a0*/  MUFU.EX2 R178, R178 ;  /* 0x000000b200b27308 */ /* 0x000fe20000000800 */
[----:B------:R-:W-:Y:S02]  /*68b0*/  FFMA.FTZ R169, R186, c[0x0][0x23c], -R113 ;  /* 0x00008f00baa97a23 */ /* 0x000fe40000010871 */
[-C--:B------:R-:W-:Y:S01]  /*68c0*/  FMUL.FTZ R56, R56, R117.reuse ;  /* 0x0000007538387220 */ /* 0x080fe20000410000 */
[----:B------:R-:W-:Y:S01]  /*68d0*/  HMMA.16816.F32 R12, R96, R16, R12 ;  /* 0x00000010600c723c */ /* 0x000fe2000000180c */
[----:B------:R-:W-:-:S02]  /*68e0*/  FMUL.FTZ R57, R57, R117 ;  /* 0x0000007539397220 */ /* 0x000fc40000410000 */
[----:B------:R-:W-:Y:S01]  /*68f0*/  FMUL.FTZ R58, R58, R126 ;  /* 0x0000007e3a3a7220 */ /* 0x000fe20000410000 */
[----:B------:R-:W2:Y:S01]  /*6900*/  MUFU.EX2 R173, R173 ;  /* 0x000000ad00ad7308 */ /* 0x000ea20000000800 */
[----:B-1----:R-:W-:Y:S01]  /*6910*/  F2FP.PACK_AB R70, R171, R176 ;  /* 0x000000b0ab46723e */ /* 0x002fe200000000ff */
[-C--:B------:R-:W-:Y:S02]  /*6920*/  FMUL.FTZ R59, R59, R126.reuse ;  /* 0x0000007e3b3b7220 */ /* 0x080fe40000410000 */
[----:B------:R-:W-:Y:S01]  /*6930*/  HMMA.16816.F32 R8, R96, R10, R92 ;  /* 0x0000000a6008723c */ /* 0x000fe2000000185c */
[-C--:B------:R-:W-:Y:S01]  /*6940*/  FMUL.FTZ R36, R60, R117.reuse ;  /* 0x000000753c247220 */ /* 0x080fe20000410000 */
[----:B------:R-:W-:Y:S01]  /*6950*/  LDSM.16.MT88.4 R92, [R140+0x9000] ;  /* 0x009000008c5c783b */ /* 0x000fe20000004200 */
[----:B------:R-:W-:Y:S01]  /*6960*/  FMUL.FTZ R37, R61, R117 ;  /* 0x000000753d257220 */ /* 0x000fe20000410000 */
[----:B------:R-:W-:Y:S01]  /*6970*/  MUFU.EX2 R174, R174 ;  /* 0x000000ae00ae7308 */ /* 0x000fe20000000800 */
[----:B------:R-:W-:-:S02]  /*6980*/  FMUL.FTZ R38, R62, R126 ;  /* 0x0000007e3e267220 */ /* 0x000fc40000410000 */
[----:B------:R-:W-:Y:S01]  /*6990*/  FMUL.FTZ R39, R63, R126 ;  /* 0x0000007e3f277220 */ /* 0x000fe20000410000 */
[C---:B------:R-:W-:Y:S01]  /*69a0*/  HMMA.16816.F32 R16, R96.reuse, R18, R40 ;  /* 0x000000126010723c */ /* 0x040fe20000001828 */
[----:B------:R-:W1:Y:S01]  /*69b0*/  LDSM.16.MT88.4 R40, [R140+0xa000] ;  /* 0x00a000008c28783b */ /* 0x000e620000004200 */
[-C--:B------:R-:W-:Y:S02]  /*69c0*/  FMUL.FTZ R64, R64, R117.reuse ;  /* 0x0000007540407220 */ /* 0x080fe40000410000 */
[----:B------:R-:W4:Y:S01]  /*69d0*/  MUFU.EX2 R169, R169 ;  /* 0x000000a900a97308 */ /* 0x000f220000000800 */
[----:B--2---:R-:W-:Y:S01]  /*69e0*/  F2FP.PACK_AB R69, R173, R178 ;  /* 0x000000b2ad45723e */ /* 0x004fe200000000ff */
[----:B------:R-:W-:Y:S02]  /*69f0*/  FMUL.FTZ R65, R65, R117 ;  /* 0x0000007541417220 */ /* 0x000fe40000410000 */
[----:B---3--:R-:W-:Y:S01]  /*6a00*/  HMMA.16816.F32 R44, R96, R48, R44 ;  /* 0x00000030602c723c */ /* 0x008fe2000000182c */
[----:B------:R-:W-:-:S02]  /*6a10*/  FMUL.FTZ R66, R66, R126 ;  /* 0x0000007e42427220 */ /* 0x000fc40000410000 */
[-C--:B------:R-:W-:Y:S02]  /*6a20*/  FMUL.FTZ R67, R67, R126.reuse ;  /* 0x0000007e43437220 */ /* 0x080fe40000410000 */
[-C--:B------:R-:W-:Y:S02]  /*6a30*/  FMUL.FTZ R60, R88, R117.reuse ;  /* 0x00000075583c7220 */ /* 0x080fe40000410000 */
[-C--:B------:R-:W-:Y:S01]  /*6a40*/  FMUL.FTZ R61, R89, R117.reuse ;  /* 0x00000075593d7220 */ /* 0x080fe20000410000 */
[----:B------:R-:W-:Y:S01]  /*6a50*/  HMMA.16816.F32 R48, R96, R50, R72 ;  /* 0x000000326030723c */ /* 0x000fe20000001848 */
[----:B------:R-:W2:Y:S01]  /*6a60*/  LDSM.16.MT88.4 R72, [R138+0x8800] ;  /* 0x008800008a48783b */ /* 0x000ea20000004200 */
[----:B------:R-:W-:Y:S01]  /*6a70*/  FMUL.FTZ R62, R90, R126 ;  /* 0x0000007e5a3e7220 */ /* 0x000fe20000410000 */
[----:B----4-:R-:W-:Y:S01]  /*6a80*/  F2FP.PACK_AB R71, R169, R174 ;  /* 0x000000aea947723e */ /* 0x010fe200000000ff */
[----:B------:R-:W-:Y:S02]  /*6a90*/  FMUL.FTZ R63, R91, R126 ;  /* 0x0000007e5b3f7220 */ /* 0x000fe40000410000 */
[----:B------:R-:W-:-:S02]  /*6aa0*/  FMUL.FTZ R80, R80, R117 ;  /* 0x0000007550507220 */ /* 0x000fc40000410000 */
[----:B------:R-:W-:Y:S01]  /*6ab0*/  HMMA.16816.F32 R28, R96, R32, R28 ;  /* 0x00000020601c723c */ /* 0x000fe2000000181c */
[-C--:B------:R-:W-:Y:S02]  /*6ac0*/  FMUL.FTZ R81, R81, R117.reuse ;  /* 0x0000007551517220 */ /* 0x080fe40000410000 */
[-C--:B------:R-:W-:Y:S02]  /*6ad0*/  FMUL.FTZ R82, R82, R126.reuse ;  /* 0x0000007e52527220 */ /* 0x080fe40000410000 */
[-C--:B------:R-:W-:Y:S02]  /*6ae0*/  FMUL.FTZ R83, R83, R126.reuse ;  /* 0x0000007e53537220 */ /* 0x080fe40000410000 */
[-C--:B------:R-:W-:Y:S01]  /*6af0*/  FMUL.FTZ R84, R84, R117.reuse ;  /* 0x0000007554547220 */ /* 0x080fe20000410000 */
[----:B------:R-:W-:Y:S01]  /*6b00*/  HMMA.16816.F32 R4, R68, R76, R4 ;  /* 0x0000004c4404723c */ /* 0x000fe20000001804 */
[----:B------:R-:W-:Y:S02]  /*6b10*/  FMUL.FTZ R85, R85, R117 ;  /* 0x0000007555557220 */ /* 0x000fe40000410000 */
[----:B------:R-:W-:-:S02]  /*6b20*/  FMUL.FTZ R86, R86, R126 ;  /* 0x0000007e56567220 */ /* 0x000fc40000410000 */
[----:B------:R-:W-:Y:S02]  /*6b30*/  FMUL.FTZ R87, R87, R126 ;  /* 0x0000007e57577220 */ /* 0x000fe40000410000 */
[--C-:B------:R-:W-:Y:S01]  /*6b40*/  FFMA.FTZ R186, R177, c[0x0][0x23c], -R170.reuse ;  /* 0x00008f00b1ba7a23 */ /* 0x100fe200000108aa */
[----:B------:R-:W-:Y:S01]  /*6b50*/  HMMA.16816.F32 R8, R68, R78, R8 ;  /* 0x0000004e4408723c */ /* 0x000fe20000001808 */
[----:B------:R-:W3:Y:S01]  /*6b60*/  LDSM.16.MT88.4 R76, [R137+0x8800] ;  /* 0x00880000894c783b */ /* 0x000ee20000004200 */
[----:B------:R-:W-:Y:S02]  /*6b70*/  FFMA.FTZ R190, R182, c[0x0][0x23c], -R113 ;  /* 0x00008f00b6be7a23 */ /* 0x000fe40000010871 */
[--C-:B------:R-:W-:Y:S01]  /*6b80*/  FFMA.FTZ R181, R101, c[0x0][0x23c], -R170.reuse ;  /* 0x00008f0065b57a23 */ /* 0x100fe200000108aa */
[----:B------:R-:W-:Y:S01]  /*6b90*/  MUFU.EX2 R186, R186 ;  /* 0x000000ba00ba7308 */ /* 0x000fe20000000800 */
[--C-:B------:R-:W-:Y:S02]  /*6ba0*/  FFMA.FTZ R188, R103, c[0x0][0x23c], -R170.reuse ;  /* 0x00008f0067bc7a23 */ /* 0x100fe400000108aa */
[----:B------:R-:W-:Y:S01]  /*6bb0*/  HMMA.16816.F32 R32, R96, R34, R56 ;  /* 0x000000226020723c */ /* 0x000fe20000001838 */
[----:B------:R-:W4:Y:S01]  /*6bc0*/  LDSM.16.MT88.4 R56, [R137+0xa000] ;  /* 0x00a000008938783b */ /* 0x000f220000004200 */
[----:B------:R-:W-:-:S02]  /*6bd0*/  FFMA.FTZ R179, R179, c[0x0][0x23c], -R170 ;  /* 0x00008f00b3b37a23 */ /* 0x000fc400000108aa */
[--C-:B------:R-:W-:Y:S01]  /*6be0*/  FFMA.FTZ R183, R102, c[0x0][0x23c], -R113.reuse ;  /* 0x00008f0066b77a23 */ /* 0x100fe20000010871 */
[----:B------:R-:W-:Y:S01]  /*6bf0*/  MUFU.EX2 R181, R181 ;  /* 0x000000b500b57308 */ /* 0x000fe20000000800 */
[--C-:B------:R-:W-:Y:S02]  /*6c00*/  FFMA.FTZ R177, R184, c[0x0][0x23c], -R113.reuse ;  /* 0x00008f00b8b17a23 */ /* 0x100fe40000010871 */
[----:B-1----:R-:W-:Y:S01]  /*6c10*/  HMMA.16816.F32 R36, R96, R40, R36 ;  /* 0x000000286024723c */ /* 0x002fe20000001824 */
[----:B------:R-:W-:Y:S02]  /*6c20*/  FFMA.FTZ R182, R100, c[0x0][0x23c], -R113 ;  /* 0x00008f0064b67a23 */ /* 0x000fe40000010871 */
[--C-:B------:R-:W-:Y:S01]  /*6c30*/  FFMA.FTZ R184, R104, c[0x0][0x23c], -R170.reuse ;  /* 0x00008f0068b87a23 */ /* 0x100fe200000108aa */
[----:B------:R-:W-:Y:S01]  /*6c40*/  LDSM.16.MT88.4 R100, [R136+0xb000] ;  /* 0x00b000008864783b */ /* 0x000fe20000004200 */
[----:B------:R-:W-:Y:S01]  /*6c50*/  MUFU.EX2 R188, R188 ;  /* 0x000000bc00bc7308 */ /* 0x000fe20000000800 */
[----:B------:R-:W-:-:S02]  /*6c60*/  FFMA.FTZ R125, R125, c[0x0][0x23c], -R170 ;  /* 0x00008f007d7d7a23 */ /* 0x000fc400000108aa */
[C---:B--2---:R-:W-:Y:S01]  /*6c70*/  HMMA.16816.F32 R12, R68.reuse, R72, R12 ;  /* 0x00000048440c723c */ /* 0x044fe2000000180c */
[--C-:B------:R-:W-:Y:S02]  /*6c80*/  FFMA.FTZ R123, R123, c[0x0][0x23c], -R170.reuse ;  /* 0x00008f007b7b7a23 */ /* 0x100fe400000108aa */
[----:B------:R-:W-:Y:S02]  /*6c90*/  FFMA.FTZ R170, R127, c[0x0][0x23c], -R170 ;  /* 0x00008f007faa7a23 */ /* 0x000fe400000108aa */
[----:B------:R-:W-:Y:S01]  /*6ca0*/  MUFU.EX2 R179, R179 ;  /* 0x000000b300b37308 */ /* 0x000fe20000000800 */
[--C-:B------:R-:W-:Y:S02]  /*6cb0*/  FFMA.FTZ R192, R124, c[0x0][0x23c], -R113.reuse ;  /* 0x00008f007cc07a23 */ /* 0x100fe40000010871 */
[----:B------:R-:W-:Y:S01]  /*6cc0*/  HMMA.16816.F32 R16, R68, R74, R16 ;  /* 0x0000004a4410723c */ /* 0x000fe20000001810 */
[----:B------:R-:W1:Y:S01]  /*6cd0*/  LDSM.16.MT88.4 R72, [R136+0x8800] ;  /* 0x008800008848783b */ /* 0x000e620000004200 */
[----:B------:R-:W-:-:S02]  /*6ce0*/  FFMA.FTZ R127, R106, c[0x0][0x23c], -R113 ;  /* 0x00008f006a7f7a23 */ /* 0x000fc40000010871 */
[--C-:B------:R-:W-:Y:S01]  /*6cf0*/  FFMA.FTZ R124, R168, c[0x0][0x23c], -R113.reuse ;  /* 0x00008f00a87c7a23 */ /* 0x100fe20000010871 */
[----:B------:R-:W-:Y:S01]  /*6d00*/  MUFU.EX2 R183, R183 ;  /* 0x000000b700b77308 */ /* 0x000fe20000000800 */
[----:B------:R-:W-:Y:S01]  /*6d10*/  FFMA.FTZ R113, R105, c[0x0][0x23c], -R113 ;  /* 0x00008f0069717a23 */ /* 0x000fe20000010871 */
[----:B------:R-:W-:Y:S01]  /*6d20*/  @P2 IADD3 R168, R116, -0x3, RZ ;  /* 0xfffffffd74a82810 */ /* 0x000fe20007ffe0ff */
[----:B------:R-:W-:Y:S01]  /*6d30*/  HMMA.16816.F32 R40, R96, R42, R64 ;  /* 0x0000002a6028723c */ /* 0x000fe20000001840 */
[----:B------:R-:W2:Y:S01]  /*6d40*/  LDSM.16.MT88.4 R64, [R136+0xa000] ;  /* 0x00a000008840783b */ /* 0x000ea20000004200 */
[----:B------:R-:W-:Y:S02]  /*6d50*/  FFMA.FTZ R161, R161, R126, R107 ;  /* 0x0000007ea1a17223 */ /* 0x000fe4000001006b */
[----:B------:R-:W-:Y:S01]  /*6d60*/  FFMA.FTZ R115, R172, R117, R115 ;  /* 0x00000075ac737223 */ /* 0x000fe20000010073 */
[----:B------:R-:W-:Y:S01]  /*6d70*/  MUFU.EX2 R190, R190 ;  /* 0x000000be00be7308 */ /* 0x000fe20000000800 */
[----:B------:R-:W-:-:S02]  /*6d80*/  FADD.FTZ R112, R112, R161 ;  /* 0x000000a170707221 */ /* 0x000fc40000010000 */
[----:B---3--:R-:W-:Y:S01]  /*6d90*/  HMMA.16816.F32 R20, R68, R76, R20 ;  /* 0x0000004c4414723c */ /* 0x008fe20000001814 */
[----:B------:R-:W-:-:S04]  /*6da0*/  FADD.FTZ R114, R114, R115 ;  /* 0x0000007372727221 */ /* 0x000fc80000010000 */
[----:B------:R-:W-:Y:S01]  /*6db0*/  MUFU.EX2 R177, R177 ;  /* 0x000000b100b17308 */ /* 0x000fe20000000800 */
[----:B------:R-:W-:Y:S02]  /*6dc0*/  FADD.FTZ R111, R111, R114 ;  /* 0x000000726f6f7221 */ /* 0x000fe40000010000 */
[----:B------:R-:W-:Y:S01]  /*6dd0*/  HMMA.16816.F32 R24, R68, R78, R24 ;  /* 0x0000004e4418723c */ /* 0x000fe20000001818 */
[----:B------:R-:W3:Y:S04]  /*6de0*/  LDSM.16.MT88.4 R76, [R140+0xa800] ;  /* 0x00a800008c4c783b */ /* 0x000ee80000004200 */
[----:B------:R-:W-:Y:S03]  /*6df0*/  MUFU.EX2 R182, R182 ;  /* 0x000000b600b67308 */ /* 0x000fe60000000800 */
[C---:B----4-:R-:W-:Y:S05]  /*6e00*/  HMMA.16816.F32 R52, R96.reuse, R56, R52 ;  /* 0x000000386034723c */ /* 0x050fea0000001834 */
[----:B------:R-:W-:Y:S03]  /*6e10*/  MUFU.EX2 R184, R184 ;  /* 0x000000b800b87308 */ /* 0x000fe60000000800 */
[----:B------:R-:W-:Y:S01]  /*6e20*/  HMMA.16816.F32 R56, R96, R58, R80 ;  /* 0x0000003a6038723c */ /* 0x000fe20000001850 */
[----:B------:R-:W-:Y:S04]  /*6e30*/  LDSM.16.MT88.4 R80, [R137+0xb000] ;  /* 0x00b000008950783b */ /* 0x000fe80000004200 */
[----:B------:R-:W4:Y:S03]  /*6e40*/  MUFU.EX2 R125, R125 ;  /* 0x0000007d007d7308 */ /* 0x000f260000000800 */
[C---:B-1----:R-:W-:Y:S05]  /*6e50*/  HMMA.16816.F32 R28, R68.reuse, R72, R28 ;  /* 0x00000048441c723c */ /* 0x042fea000000181c */
[----:B------:R-:W-:Y:S03]  /*6e60*/  MUFU.EX2 R123, R123 ;  /* 0x0000007b007b7308 */ /* 0x000fe60000000800 */
[----:B------:R-:W-:Y:S01]  /*6e70*/  HMMA.16816.F32 R32, R68, R74, R32 ;  /* 0x0000004a4420723c */ /* 0x000fe20000001820 */
[----:B------:R-:W1:Y:S04]  /*6e80*/  LDSM.16.MT88.4 R72, [R138+0xa800] ;  /* 0x00a800008a48783b */ /* 0x000e680000004200 */
[----:B------:R-:W5:Y:S01]  /*6e90*/  MUFU.EX2 R170, R170 ;  /* 0x000000aa00aa7308 */ /* 0x000f620000000800 */
[----:B----4-:R-:W-:-:S02]  /*6ea0*/  F2FP.PACK_AB R104, R125, R184 ;  /* 0x000000b87d68723e */ /* 0x010fc400000000ff */
[----:B--2---:R-:W-:Y:S05]  /*6eb0*/  HMMA.16816.F32 R60, R96, R64, R60 ;  /* 0x00000040603c723c */ /* 0x004fea000000183c */
[----:B------:R-:W-:Y:S03]  /*6ec0*/  MUFU.EX2 R127, R127 ;  /* 0x0000007f007f7308 */ /* 0x000fe60000000800 */
[----:B---3--:R-:W-:Y:S05]  /*6ed0*/  HMMA.16816.F32 R36, R68, R76, R36 ;  /* 0x0000004c4424723c */ /* 0x008fea0000001824 */
[----:B------:R-:W2:Y:S01]  /*6ee0*/  MUFU.EX2 R192, R192 ;  /* 0x000000c000c07308 */ /* 0x000ea20000000800 */
[----:B-----5:R-:W-:-:S02]  /*6ef0*/  F2FP.PACK_AB R106, R170, R123 ;  /* 0x0000007baa6a723e */ /* 0x020fc400000000ff */
[----:B------:R-:W-:Y:S01]  /*6f00*/  HMMA.16816.F32 R40, R68, R78, R40 ;  /* 0x0000004e4428723c */ /* 0x000fe20000001828 */
[----:B------:R-:W3:Y:S04]  /*6f10*/  LDSM.16.MT88.4 R76, [R137+0xa800] ;  /* 0x00a80000894c783b */ /* 0x000ee80000004200 */
[----:B------:R-:W-:Y:S03]  /*6f20*/  MUFU.EX2 R124, R124 ;  /* 0x0000007c007c7308 */ /* 0x000fe60000000800 */
[----:B------:R-:W-:Y:S05]  /*6f30*/  HMMA.16816.F32 R64, R96, R66, R84 ;  /* 0x000000426040723c */ /* 0x000fea0000001854 */
[----:B------:R-:W4:Y:S01]  /*6f40*/  MUFU.EX2 R113, R113 ;  /* 0x0000007100717308 */ /* 0x000f220000000800 */
[----:B--2---:R-:W-:-:S02]  /*6f50*/  F2FP.PACK_AB R105, R192, R127 ;  /* 0x0000007fc069723e */ /* 0x004fc400000000ff */
[C---:B-1----:R-:W-:Y:S08]  /*6f60*/  HMMA.16816.F32 R44, R68.reuse, R72, R44 ;  /* 0x00000048442c723c */ /* 0x042ff0000000182c */
[----:B------:R-:W-:Y:S01]  /*6f70*/  HMMA.16816.F32 R48, R68, R74, R48 ;  /* 0x0000004a4430723c */ /* 0x000fe20000001830 */
[----:B------:R-:W1:Y:S01]  /*6f80*/  LDSM.16.MT88.4 R72, [R136+0xa800] ;  /* 0x00a800008848783b */ /* 0x000e620000004200 */
[----:B----4-:R-:W-:-:S06]  /*6f90*/  F2FP.PACK_AB R107, R113, R124 ;  /* 0x0000007c716b723e */ /* 0x010fcc00000000ff */
[C---:B---3--:R-:W-:Y:S08]  /*6fa0*/  HMMA.16816.F32 R52, R68.reuse, R76, R52 ;  /* 0x0000004c4434723c */ /* 0x048ff00000001834 */
[C---:B------:R-:W-:Y:S08]  /*6fb0*/  HMMA.16816.F32 R56, R68.reuse, R78, R56 ;  /* 0x0000004e4438723c */ /* 0x040ff00000001838 */
[C---:B-1----:R-:W-:Y:S08]  /*6fc0*/  HMMA.16816.F32 R60, R68.reuse, R72, R60 ;  /* 0x00000048443c723c */ /* 0x042ff0000000183c */
[----:B------:R-:W-:Y:S01]  /*6fd0*/  HMMA.16816.F32 R64, R68, R74, R64 ;  /* 0x0000004a4440723c */ /* 0x000fe20000001840 */
[----:B------:R-:W1:Y:S06]  /*6fe0*/  LDSM.16.MT88.4 R72, [R138+0x9000] ;  /* 0x009000008a48783b */ /* 0x000e6c0000004200 */
[----:B------:R-:W-:-:S02]  /*6ff0*/  F2FP.PACK_AB R68, R188, R181 ;  /* 0x000000b5bc44723e */ /* 0x000fc400000000ff */
[----:B------:R-:W-:Y:S02]  /*7000*/  F2FP.PACK_AB R69, R190, R183 ;  /* 0x000000b7be45723e */ /* 0x000fe400000000ff */
[----:B------:R-:W-:Y:S02]  /*7010*/  F2FP.PACK_AB R70, R186, R179 ;  /* 0x000000b3ba46723e */ /* 0x000fe400000000ff */
[----:B------:R-:W-:-:S07]  /*7020*/  F2FP.PACK_AB R71, R182, R177 ;  /* 0x000000b1b647723e */ /* 0x000fce00000000ff */
[C---:B------:R-:W-:Y:S01]  /*7030*/  HMMA.16816.F32 R96, R68.reuse, R92, R4 ;  /* 0x0000005c4460723c */ /* 0x040fe20000001804 */
[----:B------:R-:W2:Y:S07]  /*7040*/  LDSM.16.MT88.4 R4, [R136+0x9000] ;  /* 0x009000008804783b */ /* 0x000eae0000004200 */
[C---:B------:R-:W-:Y:S01]  /*7050*/  HMMA.16816.F32 R92, R68.reuse, R94, R8 ;  /* 0x0000005e445c723c */ /* 0x040fe20000001808 */
[----:B------:R-:W3:Y:S07]  /*7060*/  LDSM.16.MT88.4 R8, [R137+0x9000] ;  /* 0x009000008908783b */ /* 0x000eee0000004200 */
[C---:B------:R-:W-:Y:S08]  /*7070*/  HMMA.16816.F32 R88, R68.reuse, R100, R60 ;  /* 0x000000644458723c */ /* 0x040ff0000000183c */
[C---:B-1----:R-:W-:Y:S08]  /*7080*/  HMMA.16816.F32 R84, R68.reuse, R72, R12 ;  /* 0x000000484454723c */ /* 0x042ff0000000180c */
[C---:B------:R-:W-:Y:S01]  /*7090*/  HMMA.16816.F32 R16, R68.reuse, R74, R16 ;  /* 0x0000004a4410723c */ /* 0x040fe20000001810 */
[----:B------:R-:W1:Y:S07]  /*70a0*/  LDSM.16.MT88.4 R72, [R138+0xb000] ;  /* 0x00b000008a48783b */ /* 0x000e6e0000004200 */
[C---:B------:R-:W-:Y:S01]  /*70b0*/  HMMA.16816.F32 R100, R68.reuse, R102, R64 ;  /* 0x000000664464723c */ /* 0x040fe20000001840 */
[----:B------:R-:W-:Y:S07]  /*70c0*/  LDSM.16.MT88.4 R64, [R140+0xb800] ;  /* 0x00b800008c40783b */ /* 0x000fee0000004200 */
[C---:B--2---:R-:W-:Y:S08]  /*70d0*/  HMMA.16816.F32 R28, R68.reuse, R4, R28 ;  /* 0x00000004441c723c */ /* 0x044ff0000000181c */
[C---:B---3--:R-:W-:Y:S08]  /*70e0*/  HMMA.16816.F32 R20, R68.reuse, R8, R20 ;  /* 0x000000084414723c */ /* 0x048ff00000001814 */
[C---:B------:R-:W-:Y:S01]  /*70f0*/  HMMA.16816.F32 R24, R68.reuse, R10, R24 ;  /* 0x0000000a4418723c */ /* 0x040fe20000001818 */
[----:B------:R-:W2:Y:S07]  /*7100*/  LDSM.16.MT88.4 R8, [R140+0xb000] ;  /* 0x00b000008c08783b */ /* 0x000eae0000004200 */
[C---:B------:R-:W-:Y:S08]  /*7110*/  HMMA.16816.F32 R32, R68.reuse, R6, R32 ;  /* 0x000000064420723c */ /* 0x040ff00000001820 */
[C---:B-1----:R-:W-:Y:S08]  /*7120*/  HMMA.16816.F32 R4, R68.reuse, R72, R44 ;  /* 0x000000484404723c */ /* 0x042ff0000000182c */
[C---:B------:R-:W-:Y:S08]  /*7130*/  HMMA.16816.F32 R76, R68.reuse, R80, R52 ;  /* 0x00000050444c723c */ /* 0x040ff00000001834 */
[C---:B------:R-:W-:Y:S01]  /*7140*/  HMMA.16816.F32 R72, R68.reuse, R74, R48 ;  /* 0x0000004a4448723c */ /* 0x040fe20000001830 */
[----:B------:R-:W1:Y:S07]  /*7150*/  LDSM.16.MT88.4 R48, [R137+0x9800] ;  /* 0x009800008930783b */ /* 0x000e6e0000004200 */
[C---:B------:R-:W-:Y:S01]  /*7160*/  HMMA.16816.F32 R80, R68.reuse, R82, R56 ;  /* 0x000000524450723c */ /* 0x040fe20000001838 */
[----:B------:R-:W-:Y:S07]  /*7170*/  LDSM.16.MT88.4 R56, [R136+0x9800] ;  /* 0x009800008838783b */ /* 0x000fee0000004200 */
[C---:B--2---:R-:W-:Y:S01]  /*7180*/  HMMA.16816.F32 R12, R68.reuse, R8, R36 ;  /* 0x00000008440c723c */ /* 0x044fe20000001824 */
[----:B------:R-:W2:Y:S07]  /*7190*/  LDSM.16.MT88.4 R36, [R140+0x9800] ;  /* 0x009800008c24783b */ /* 0x000eae0000004200 */
[----:B------:R-:W-:Y:S01]  /*71a0*/  HMMA.16816.F32 R8, R68, R10, R40 ;  /* 0x0000000a4408723c */ /* 0x000fe20000001828 */
[----:B------:R-:W3:Y:S11]  /*71b0*/  LDSM.16.MT88.4 R40, [R138+0x9800] ;  /* 0x009800008a28783b */ /* 0x000ef60000004200 */
[----:B------:R-:W-:Y:S04]  /*71c0*/  @!UPT UIADD3 URZ, URZ, URZ, URZ ;  /* 0x0000003f3f3ff290 */ /* 0x000fe8000fffe03f */
[C---:B------:R-:W-:Y:S08]  /*71d0*/  HMMA.16816.F32 R60, R104.reuse, R64, R12 ;  /* 0x00000040683c723c */ /* 0x040ff0000000180c */
[C---:B------:R-:W-:Y:S01]  /*71e0*/  HMMA.16816.F32 R64, R104.reuse, R66, R8 ;  /* 0x000000426840723c */ /* 0x040fe20000001808 */
[----:B------:R-:W4:Y:S07]  /*71f0*/  LDSM.16.MT88.4 R8, [R137+0xb800] ;  /* 0x00b800008908783b */ /* 0x000f2e0000004200 */
[C---:B-1----:R-:W-:Y:S08]  /*7200*/  HMMA.16816.F32 R44, R104.reuse, R48, R20 ;  /* 0x00000030682c723c */ /* 0x042ff00000001814 */
[C---:B--2---:R-:W-:Y:S08]  /*7210*/  HMMA.16816.F32 R96, R104.reuse, R36, R96 ;  /* 0x000000246860723c */ /* 0x044ff00000001860 */
[C---:B------:R-:W-:Y:S08]  /*7220*/  HMMA.16816.F32 R92, R104.reuse, R38, R92 ;  /* 0x00000026685c723c */ /* 0x040ff0000000185c */
[C---:B---3--:R-:W-:Y:S01]  /*7230*/  HMMA.16816.F32 R36, R104.reuse, R40, R84 ;  /* 0x000000286824723c */ /* 0x048fe20000001854 */
[----:B------:R-:W1:Y:S07]  /*7240*/  LDSM.16.MT88.4 R84, [R136+0xb800] ;  /* 0x00b800008854783b */ /* 0x000e6e0000004200 */
[C---:B------:R-:W-:Y:S01]  /*7250*/  HMMA.16816.F32 R40, R104.reuse, R42, R16 ;  /* 0x0000002a6828723c */ /* 0x040fe20000001810 */
[----:B------:R-:W2:Y:S07]  /*7260*/  LDSM.16.MT88.4 R16, [R138+0xb800] ;  /* 0x00b800008a10783b */ /* 0x000eae0000004200 */
[C---:B------:R-:W-:Y:S08]  /*7270*/  HMMA.16816.F32 R52, R104.reuse, R56, R28 ;  /* 0x000000386834723c */ /* 0x040ff0000000181c */
[C---:B------:R-:W-:Y:S08]  /*7280*/  HMMA.16816.F32 R48, R104.reuse, R50, R24 ;  /* 0x000000326830723c */ /* 0x040ff00000001818 */
[C---:B------:R-:W-:Y:S08]  /*7290*/  HMMA.16816.F32 R56, R104.reuse, R58, R32 ;  /* 0x0000003a6838723c */ /* 0x040ff00000001820 */
[C---:B----4-:R-:W-:Y:S08]  /*72a0*/  HMMA.16816.F32 R76, R104.reuse, R8, R76 ;  /* 0x00000008684c723c */ /* 0x050ff0000000184c */
[C---:B-1----:R-:W-:Y:S08]  /*72b0*/  HMMA.16816.F32 R88, R104.reuse, R84, R88 ;  /* 0x000000546858723c */ /* 0x042ff00000001858 */
[C---:B--2---:R-:W-:Y:S07]  /*72c0*/  HMMA.16816.F32 R68, R104.reuse, R16, R4 ;  /* 0x000000106844723c */ /* 0x044fee0000001804 */
[----:B------:R-:W-:Y:S01]  /*72d0*/  FADD.FTZ R5, R3, R112 ;  /* 0x0000007003057221 */ /* 0x000fe20000010000 */
[----:B------:R-:W-:Y:S01]  /*72e0*/  HMMA.16816.F32 R72, R104, R18, R72 ;  /* 0x000000126848723c */ /* 0x000fe20000001848 */
[----:B------:R-:W-:-:S02]  /*72f0*/  FADD.FTZ R3, R110, R111 ;  /* 0x0000006f6e037221 */ /* 0x000fc40000010000 */
[----:B------:R-:W-:Y:S02]  /*7300*/  FADD.FTZ R5, R2, R5 ;  /* 0x0000000502057221 */ /* 0x000fe40000010000 */
[----:B------:R-:W-:Y:S02]  /*7310*/  FADD.FTZ R180, R180, R3 ;  /* 0x00000003b4b47221 */ /* 0x000fe40000010000 */
[----:B------:R-:W-:Y:S01]  /*7320*/  FADD.FTZ R178, R178, R5 ;  /* 0x00000005b2b27221 */ /* 0x000fe20000010000 */
[----:B------:R-:W-:Y:S01]  /*7330*/  HMMA.16816.F32 R80, R104, R10, R80 ;  /* 0x0000000a6850723c */ /* 0x000fe20000001850 */
[----:B------:R-:W-:Y:S02]  /*7340*/  FADD.FTZ R175, R175, R180 ;  /* 0x000000b4afaf7221 */ /* 0x000fe40000010000 */
[----:B------:R-:W-:Y:S02]  /*7350*/  FADD.FTZ R173, R173, R178 ;  /* 0x000000b2adad7221 */ /* 0x000fe40000010000 */
[----:B------:R-:W-:-:S02]  /*7360*/  FADD.FTZ R2, R176, R175 ;  /* 0x000000afb0027221 */ /* 0x000fc40000010000 */
[----:B------:R-:W-:Y:S01]  /*7370*/  FADD.FTZ R4, R174, R173 ;  /* 0x000000adae047221 */ /* 0x000fe20000010000 */
[----:B------:R-:W-:Y:S01]  /*7380*/  HMMA.16816.F32 R84, R104, R86, R100 ;  /* 0x000000566854723c */ /* 0x000fe20000001864 */
[----:B------:R-:W-:Y:S02]  /*7390*/  FADD.FTZ R2, R171, R2 ;  /* 0x00000002ab027221 */ /* 0x000fe40000010000 */
[----:B------:R-:W-:Y:S02]  /*73a0*/  FADD.FTZ R4, R169, R4 ;  /* 0x00000004a9047221 */ /* 0x000fe40000010000 */
[----:B------:R-:W-:Y:S01]  /*73b0*/  FADD.FTZ R181, R181, R2 ;  /* 0x00000002b5b57221 */ /* 0x000fe20000010000 */
[-C--:B------:R-:W-:Y:S01]  /*73c0*/  MOV R2, R108.reuse ;  /* 0x0000006c00027202 */ /* 0x080fe20000000f00 */
[----:B------:R-:W-:Y:S01]  /*73d0*/  FADD.FTZ R183, R183, R4 ;  /* 0x00000004b7b77221 */ /* 0x000fe20000010000 */
[----:B------:R-:W-:Y:S01]  /*73e0*/  @P2 MOV R2, R108 ;  /* 0x0000006c00022202 */ /* 0x000fe20000000f00 */
[----:B------:R-:W-:-:S02]  /*73f0*/  FADD.FTZ R188, R188, R181 ;  /* 0x000000b5bcbc7221 */ /* 0x000fc40000010000 */
[----:B------:R-:W-:Y:S02]  /*7400*/  FADD.FTZ R190, R190, R183 ;  /* 0x000000b7bebe7221 */ /* 0x000fe40000010000 */
[----:B------:R-:W-:Y:S02]  /*7410*/  FADD.FTZ R3, R179, R188 ;  /* 0x000000bcb3037221 */ /* 0x000fe40000010000 */
[----:B------:R-:W-:Y:S02]  /*7420*/  FADD.FTZ R177, R177, R190 ;  /* 0x000000beb1b17221 */ /* 0x000fe40000010000 */
        /* <DEDUP_REMOVED lines=11> */
[----:B------:R-:W-:Y:S01]  /*74e0*/  FADD.FTZ R161, R113, R124 ;  /* 0x0000007c71a17221 */ /* 0x000fe20000010000 */
[----:B------:R-:W-:Y:S05]  /*74f0*/  @P2 BRA `(.L_x_688) ;  /* 0x0000001000002947 */ /* 0x000fea0003800000 */
.L_x_684:
[----:B------:R-:W-:-:S07]  /*7500*/  IADD3 R168, R122, -0x1, RZ ;  /* 0xffffffff7aa87810 */ /* 0x000fce0007ffe0ff */
.L_x_688:
        /* <DEDUP_REMOVED lines=9> */
.L_x_692:
[----:B------:R1:W-:Y:S01]  /*75a0*/  @P3 STS.128 [R154+0x4000], RZ ;  /* 0x004000ff9a003388 */ /* 0x0003e20000000c00 */
[----:B------:R-:W-:Y:S04]  /*75b0*/  IADD3 R2, R168, -0x1, RZ ;  /* 0xffffffffa8027810 */ /* 0x000fe80007ffe0ff */
[----:B------:R-:W-:Y:S01]  /*75c0*/  SHF.R.S32.HI R105, RZ, 0x1f, R2 ;  /* 0x0000001fff697819 */ /* 0x000fe20000011402 */
[----:B------:R-:W-:Y:S04]  /*75d0*/  IMAD.WIDE.U32 R106, R2, c[0x0][0x198], RZ ;  /* 0x00006600026a7a25 */ /* 0x000fe800078e00ff */
[----:B------:R-:W-:Y:S01]  /*75e0*/  IMAD R105, R105, c[0x0][0x198], RZ ;  /* 0x0000660069697a24 */ /* 0x000fe200078e02ff */
[----:B------:R-:W-:Y:S03]  /*75f0*/  LEA R3, P1, R106, R158, 0x6 ;  /* 0x0000009e6a037211 */ /* 0x000fe600078230ff */
[----:B------:R-:W-:Y:S01]  /*7600*/  IMAD R105, R2, c[0x0][0x19c], R105 ;  /* 0x0000670002697a24 */ /* 0x000fe200078e0269 */
[----:B------:R-:W-:Y:S03]  /*7610*/  @!P3 LEA R118, P6, R3, c[0x0][0x168], 0x1 ;  /* 0x00005a000376ba11 */ /* 0x000fe600078c08ff */
[----:B------:R-:W-:Y:S01]  /*7620*/  IMAD.IADD R105, R107, 0x1, R105 ;  /* 0x000000016b697824 */ /* 0x000fe200078e0269 */
[----:B------:R-:W-:Y:S04]  /*7630*/  IADD3 R107, P0, R148, R3, RZ ;  /* 0x00000003946b7210 */ /* 0x000fe80007f1e0ff */
        /* <DEDUP_REMOVED lines=13> */
[C---:B------:R-:W-:Y:S02]  /*7710*/  IADD3 R105, P5, R148.reuse, R107, RZ ;  /* 0x0000006b94697210 */ /* 0x040fe40007fbe0ff */
[--C-:B------:R-:W-:Y:S01]  /*7720*/  @!P2 LEA.HI.X R107, R107, c[0x0][0x16c], R100.reuse, 0x1, P1 ;  /* 0x00005b006b6baa11 */ /* 0x100fe200008f0c64 */
[----:B------:R-:W-:Y:S01]  /*7730*/  @!PT LDS RZ, [RZ] ;  /* 0x00000000fffff984 */ /* 0x000fe20000000800 */
[----:B------:R-:W-:Y:S01]  /*7740*/  @!PT LDS RZ, [RZ] ;  /* 0x00000000fffff984 */ /* 0x000fe20000000800 */
[----:B------:R-:W-:Y:S01]  /*7750*/  @!PT LDS RZ, [RZ] ;  /* 0x00000000fffff984 */ /* 0x000fe20000000800 */
[----:B------:R1:W-:Y:S01]  /*7760*/  @!P2 LDGSTS.E.BYPASS.LTC128B.128 [R154+0x6000], [R108.64+0x80] ;  /* 0x060000806c9aafae */ /* 0x0003e2000b901d46 */
[----:B------:R-:W-:Y:S01]  /*7770*/  @!P3 LEA R116, P6, R105, c[0x0][0x168], 0x1 ;  /* 0x00005a006974ba11 */ /* 0x000fe200078c08ff */
[----:B------:R-:W-:Y:S01]  /*7780*/  IMAD.X R100, R147, 0x1, R100, P5 ;  /* 0x0000000193647824 */ /* 0x000fe200028e0664 */
[C---:B------:R-:W-:Y:S01]  /*7790*/  @!P2 LEA R112, P1, R105.reuse, c[0x0][0x168], 0x1 ;  /* 0x00005a006970aa11 */ /* 0x040fe200078208ff */
[----:B------:R1:W-:Y:S01]  /*77a0*/  @P3 STS.128 [R154+0x4800], RZ ;  /* 0x004800ff9a003388 */ /* 0x0003e20000000c00 */
[----:B------:R-:W-:Y:S02]  /*77b0*/  IADD3 R3, P0, R148, R105, RZ ;  /* 0x0000006994037210 */ /* 0x000fe40007f1e0ff */
[C-C-:B------:R-:W-:Y:S01]  /*77c0*/  @!P3 LEA.HI.X R117, R105.reuse, c[0x0][0x16c], R100.reuse, 0x1, P6 ;  /* 0x00005b006975ba11 */ /* 0x140fe200030f0c64 */
[----:B------:R-:W-:Y:S01]  /*77d0*/  @!PT LDS RZ, [RZ] ;  /* 0x00000000fffff984 */ /* 0x000fe20000000800 */
[----:B------:R-:W-:Y:S01]  /*77e0*/  @!PT LDS RZ, [RZ] ;  /* 0x00000000fffff984 */ /* 0x000fe20000000800 */
[----:B------:R-:W-:Y:S01]  /*77f0*/  @!PT LDS RZ, [RZ] ;  /* 0x00000000fffff984 */ /* 0x000fe20000000800 */
[----:B------:R1:W-:Y:S01]  /*7800*/  @!P3 LDGSTS.E.BYPASS.LTC128B.128 [R154+0x4800], [R110.64] ;  /* 0x048000006e9abfae */ /* 0x0003e2000b901d46 */
[--C-:B------:R-:W-:Y:S01]  /*7810*/  @!P2 LEA.HI.X R113, R105, c[0x0][0x16c], R100.reuse, 0x1, P1 ;  /* 0x00005b006971aa11 */ /* 0x100fe200008f0c64 */
[----:B------:R-:W-:Y:S01]  /*7820*/  IMAD.X R2, R147, 0x1, R100, P0 ;  /* 0x0000000193027824 */ /* 0x000fe200000e0664 */
[C---:B------:R-:W-:Y:S01]  /*7830*/  @!P3 LEA R114, P5, R3.reuse, c[0x0][0x168], 0x1 ;  /* 0x00005a000372ba11 */ /* 0x040fe200078a08ff */
[----:B------:R1:W-:Y:S01]  /*7840*/  @P2 STS.128 [R154+0x6800], RZ ;  /* 0x006800ff9a002388 */ /* 0x0003e20000000c00 */
[C---:B------:R-:W-:Y:S02]  /*7850*/  @!P2 LEA R104, P0, R3.reuse, c[0x0][0x168], 0x1 ;  /* 0x00005a000368aa11 */ /* 0x040fe400078008ff */
[C-C-:B------:R-:W-:Y:S01]  /*7860*/  @!P3 LEA.HI.X R115, R3.reuse, c[0x0][0x16c], R2.reuse, 0x1, P5 ;  /* 0x00005b000373ba11 */ /* 0x140fe200028f0c02 */
[----:B------:R-:W-:Y:S01]  /*7870*/  @!PT LDS RZ, [RZ] ;  /* 0x00000000fffff984 */ /* 0x000fe20000000800 */
[----:B------:R-:W-:Y:S01]  /*7880*/  @!PT LDS RZ, [RZ] ;  /* 0x00000000fffff984 */ /* 0x000fe20000000800 */
[----:B------:R-:W-:Y:S01]  /*7890*/  @!PT LDS RZ, [RZ] ;  /* 0x00000000fffff984 */ /* 0x000fe20000000800 */
[----:B------:R1:W-:Y:S01]  /*78a0*/  @!P2 LDGSTS.E.BYPASS.LTC128B.128 [R154+0x6800], [R106.64+0x80] ;  /* 0x068000806a9aafae */ /* 0x0003e2000b901d46 */
[----:B------:R-:W-:Y:S03]  /*78b0*/  @!P2 LEA.HI.X R105, R3, c[0x0][0x16c], R2, 0x1, P0 ;  /* 0x00005b000369aa11 */ /* 0x000fe600000f0c02 */
        /* <DEDUP_REMOVED lines=22> */
.L_x_690:
[----:B------:R-:W-:Y:S04]  /*7a20*/  DEPBAR.LE SB0, 0x0 ;  /* 0x000080000000791a */ /* 0x000fe80000000000 */
[----:B------:R-:W-:Y:S01]  /*7a30*/  BAR.SYNC.DEFER_BLOCKING 0x0 ;  /* 0x0000000000007b1d */ /* 0x000fe20000010000 */
[----:B------:R-:W-:Y:S01]  /*7a40*/  SHF.R.S32.HI R3, RZ, 0x1f, R168 ;  /* 0x0000001fff037819 */ /* 0x000fe200000114a8 */
[----:B------:R-:W-:Y:S02]  /*7a50*/  IMAD R100, R149, R168, RZ ;  /* 0x000000a895647224 */ /* 0x000fe400078e02ff */
[-C--:B------:R-:W-:Y:S04]  /*7a60*/  IMAD.WIDE.U32 R174, R168, R150.reuse, R170 ;  /* 0x00000096a8ae7225 */ /* 0x080fe800078e00aa */
[----:B------:R-:W-:Y:S01]  /*7a70*/  IMAD R100, R3, R150, R100 ;  /* 0x0000009603647224 */ /* 0x000fe200078e0264 */
[C---:B------:R-:W-:Y:S02]  /*7a80*/  @!P3 LEA R188, P4, R174.reuse, c[0x0][0x170], 0x1 ;  /* 0x00005c00aebcba11 */ /* 0x040fe400078808ff */
[----:B------:R-:W-:Y:S01]  /*7a90*/  @!P2 LEA R176, P1, R174, c[0x0][0x170], 0x1 ;  /* 0x00005c00aeb0aa11 */ /* 0x000fe200078208ff */
[----:B------:R-:W-:Y:S01]  /*7aa0*/  IMAD.IADD R100, R175, 0x1, R100 ;  /* 0x00000001af647824 */ /* 0x000fe200078e0264 */
[----:B------:R-:W-:Y:S04]  /*7ab0*/  IADD3 R173, P0, R160, R174, RZ ;  /* 0x000000aea0ad7210 */ /* 0x000fe80007f1e0ff */
        /* <DEDUP_REMOVED lines=168> */
.L_x_691:
[C---:B------:R-:W-:Y:S02]  /*8540*/  LEA R2, R168.reuse, R153, 0x6 ;  /* 0x00000099a8027211 */ /* 0x040fe400078e30ff */
[----:B------:R-:W-:Y:S02]  /*8550*/  IADD3 R168, R168, -0x1, RZ ;  /* 0xffffffffa8a87810 */ /* 0x000fe40007ffe0ff */
[C---:B-1----:R-:W-:Y:S01]  /*8560*/  IADD3 R108, R2.reuse, 0x1, RZ ;  /* 0x00000001026c7810 */ /* 0x042fe20007ffe0ff */
[----:B------:R-:W-:Y:S01]  /*8570*/  I2F R117, R2 ;  /* 0x0000000200757306 */ /* 0x000fe20000201400 */
[C---:B------:R-:W-:Y:S02]  /*8580*/  IADD3 R115, R2.reuse, 0x8, RZ ;  /* 0x0000000802737810 */ /* 0x040fe40007ffe0ff */
[C---:B------:R-:W-:Y:S02]  /*8590*/  IADD3 R102, R2.reuse, 0x9, RZ ;  /* 0x0000000902667810 */ /* 0x040fe40007ffe0ff */
[C---:B------:R-:W-:Y:S02]  /*85a0*/  IADD3 R113, R2.reuse, 0x10, RZ ;  /* 0x0000001002717810 */ /* 0x040fe40007ffe0ff */
[C---:B------:R-:W-:Y:S02]  /*85b0*/  IADD3 R106, R2.reuse, 0x11, RZ ;  /* 0x00000011026a7810 */ /* 0x040fe40007ffe0ff */
[C---:B------:R-:W-:Y:S01]  /*85c0*/  IADD3 R109, R2.reuse, 0x18, RZ ;  /* 0x00000018026d7810 */ /* 0x040fe20007ffe0ff */
        /* <DEDUP_REMOVED lines=8> */
[----:B------:R-:W-:Y:S07]  /*8650*/  IADD3 R112, R2, 0x38, RZ ;  /* 0x0000003802707810 */ /* 0x000fee0007ffe0ff */
[----:B------:R-:W-:Y:S10]  /*8660*/  I2F R102, R102 ;  /* 0x0000006600667306 */ /* 0x000ff40000201400 */
        /* <DEDUP_REMOVED lines=8> */
[----:B------:R-:W1:Y:S02]  /*86f0*/  I2F R105, R105 ;  /* 0x0000006900697306 */ /* 0x000e640000201400 */
[-C--:B-1----:R-:W-:Y:S02]  /*8700*/  FFMA.FTZ R30, R105, R0.reuse, R30 ;  /* 0x00000000691e7223 */ /* 0x082fe4000001001e */
[CC--:B------:R-:W-:Y:S02]  /*8710*/  FFMA.FTZ R6, R117.reuse, R0.reuse, R6 ;  /* 0x0000000075067223 */ /* 0x0c0fe40000010006 */
[-C--:B------:R-:W-:Y:S02]  /*8720*/  FFMA.FTZ R4, R117, R0.reuse, R4 ;  /* 0x0000000075047223 */ /* 0x080fe40000010004 */
[CC--:B------:R-:W-:Y:S02]  /*8730*/  FFMA.FTZ R7, R108.reuse, R0.reuse, R7 ;  /* 0x000000006c077223 */ /* 0x0c0fe40000010007 */
[-C--:B------:R-:W-:Y:S01]  /*8740*/  FFMA.FTZ R5, R108, R0.reuse, R5 ;  /* 0x000000006c057223 */ /* 0x080fe20000010005 */
[----:B------:R-:W-:Y:S01]  /*8750*/  FMNMX.FTZ R108, R6, R103, !PT ;  /* 0x00000067066c7209 */ /* 0x000fe20007810000 */
[CC--:B------:R-:W-:Y:S02]  /*8760*/  FFMA.FTZ R10, R115.reuse, R0.reuse, R10 ;  /* 0x00000000730a7223 */ /* 0x0c0fe4000001000a */
[----:B------:R-:W-:Y:S01]  /*8770*/  FFMA.FTZ R8, R115, R0, R8 ;  /* 0x0000000073087223 */ /* 0x000fe20000010008 */
[----:B------:R-:W-:Y:S01]  /*8780*/  FMNMX.FTZ R115, R7, R108, !PT ;  /* 0x0000006c07737209 */ /* 0x000fe20007810000 */
[-C--:B------:R-:W-:Y:S01]  /*8790*/  FFMA.FTZ R11, R102, R0.reuse, R11 ;  /* 0x00000000660b7223 */ /* 0x080fe2000001000b */
[----:B------:R-:W-:Y:S01]  /*87a0*/  FMNMX.FTZ R108, R4, R101, !PT ;  /* 0x00000065046c7209 */ /* 0x000fe20007810000 */
[-C--:B------:R-:W-:Y:S01]  /*87b0*/  FFMA.FTZ R9, R102, R0.reuse, R9 ;  /* 0x0000000066097223 */ /* 0x080fe20000010009 */
[----:B------:R-:W-:Y:S01]  /*87c0*/  FMNMX.FTZ R110, R10, R115, !PT ;  /* 0x000000730a6e7209 */ /* 0x000fe20007810000 */
[----:B------:R-:W-:Y:S01]  /*87d0*/  FFMA.FTZ R14, R113, R0, R14 ;  /* 0x00000000710e7223 */ /* 0x000fe2000001000e */
[----:B------:R-:W-:Y:S01]  /*87e0*/  FMNMX.FTZ R115, R5, R108, !PT ;  /* 0x0000006c05737209 */ /* 0x000fe20007810000 */
        /* <DEDUP_REMOVED lines=8> */
[-C--:B------:R-:W-:Y:S01]  /*8870*/  FFMA.FTZ R19, R104, R0.reuse, R19 ;  /* 0x0000000068137223 */ /* 0x080fe20000010013 */
[----:B------:R-:W-:Y:S01]  /*8880*/  IADD3 R102, R2, 0x31, RZ ;  /* 0x0000003102667810 */ /* 0x000fe20007ffe0ff */
[----:B------:R-:W-:Y:S01]  /*8890*/  FFMA.FTZ R17, R104, R0, R17 ;  /* 0x0000000068117223 */ /* 0x000fe20000010011 */
[----:B------:R-:W-:Y:S01]  /*88a0*/  FMNMX.FTZ R115, R15, R106, !PT ;  /* 0x0000006a0f737209 */ /* 0x000fe20007810000 */
[-C--:B------:R-:W-:Y:S01]  /*88b0*/  FFMA.FTZ R16, R109, R0.reuse, R16 ;  /* 0x000000006d107223 */ /* 0x080fe20000010010 */
[----:B------:R-:W-:Y:S01]  /*88c0*/  FMNMX.FTZ R104, R12, R113, !PT ;  /* 0x000000710c687209 */ /* 0x000fe20007810000 */
[----:B------:R-:W1:Y:S01]  /*88d0*/  I2F R109, R112 ;  /* 0x00000070006d7306 */ /* 0x000e620000201400 */
[----:B------:R-:W-:Y:S01]  /*88e0*/  FMNMX.FTZ R106, R18, R115, !PT ;  /* 0x00000073126a7209 */ /* 0x000fe20007810000 */
[----:B------:R-:W-:Y:S01]  /*88f0*/  FFMA.FTZ R22, R111, R0, R22 ;  /* 0x000000006f167223 */ /* 0x000fe20000010016 */
[----:B------:R-:W-:Y:S01]  /*8900*/  FMNMX.FTZ R113, R13, R104, !PT ;  /* 0x000000680d717209 */ /* 0x000fe20007810000 */
[-C--:B------:R-:W-:Y:S01]  /*8910*/  FFMA.FTZ R23, R100, R0.reuse, R23 ;  /* 0x0000000064177223 */ /* 0x080fe20000010017 */
[----:B------:R-:W-:Y:S01]  /*8920*/  IADD3 R2, R2, 0x39, RZ ;  /* 0x0000003902027810 */ /* 0x000fe20007ffe0ff */
[-C--:B------:R-:W-:Y:S01]  /*8930*/  FFMA.FTZ R20, R111, R0.reuse, R20 ;  /* 0x000000006f147223 */ /* 0x080fe20000010014 */
[----:B------:R-:W-:Y:S01]  /*8940*/  FMNMX.FTZ R104, R16, R113, !PT ;  /* 0x0000007110687209 */ /* 0x000fe20007810000 */
[----:B------:R-:W-:Y:S01]  /*8950*/  FFMA.FTZ R26, R107, R0, R26 ;  /* 0x000000006b1a7223 */ /* 0x000fe2000001001a */
[----:B------:R-:W-:Y:S01]  /*8960*/  FMNMX.FTZ R115, R19, R106, !PT ;  /* 0x0000006a13737209 */ /* 0x000fe20007810000 */
[----:B------:R-:W2:Y:S01]  /*8970*/  I2F R102, R102 ;  /* 0x0000006600667306 */ /* 0x000ea20000201400 */
        /* <DEDUP_REMOVED lines=9> */
[----:B------:R-:W3:Y:S01]  /*8a10*/  I2F R2, R2 ;  /* 0x0000000200027306 */ /* 0x000ee20000201400 */
[----:B------:R-:W-:Y:S01]  /*8a20*/  FMNMX.FTZ R104, R26, R113, !PT ;  /* 0x000000711a687209 */ /* 0x000fe20007810000 */
[-C--:B------:R-:W-:Y:S01]  /*8a30*/  FFMA.FTZ R28, R105, R0.reuse, R28 ;  /* 0x00000000691c7223 */ /* 0x080fe2000001001c */
[----:B------:R-:W-:Y:S01]  /*8a40*/  FMNMX.FTZ R100, R24, R107, !PT ;  /* 0x0000006b18647209 */ /* 0x000fe20007810000 */
[----:B-1----:R-:W-:Y:S01]  /*8a50*/  FFMA.FTZ R34, R109, R0, R34 ;  /* 0x000000006d227223 */ /* 0x002fe20000010022 */
[----:B------:R-:W-:Y:S01]  /*8a60*/  FMNMX.FTZ R111, R27, R104, !PT ;  /* 0x000000681b6f7209 */ /* 0x000fe20007810000 */
[----:B------:R-:W-:Y:S01]  /*8a70*/  FFMA.FTZ R32, R109, R0, R32 ;  /* 0x000000006d207223 */ /* 0x000fe20000010020 */
[----:B------:R-:W-:Y:S02]  /*8a80*/  FMNMX.FTZ R105, R25, R100, !PT ;  /* 0x0000006419697209 */ /* 0x000fe40007810000 */
[----:B------:R-:W-:Y:S02]  /*8a90*/  FMNMX.FTZ R104, R30, R111, !PT ;  /* 0x0000006f1e687209 */ /* 0x000fe40007810000 */
[----:B------:R-:W-:Y:S01]  /*8aa0*/  LDSM.16.MT88.4 R108, [R138+0x8000] ;  /* 0x008000008a6c783b */ /* 0x000fe20000004200 */
[CC--:B--2---:R-:W-:Y:S02]  /*8ab0*/  FFMA.FTZ R31, R102.reuse, R0.reuse, R31 ;  /* 0x00000000661f7223 */ /* 0x0c4fe4000001001f */
[----:B------:R-:W-:Y:S01]  /*8ac0*/  FFMA.FTZ R29, R102, R0, R29 ;  /* 0x00000000661d7223 */ /* 0x000fe2000001001d */
[----:B------:R-:W-:Y:S02]  /*8ad0*/  FMNMX.FTZ R102, R28, R105, !PT ;  /* 0x000000691c667209 */ /* 0x000fe40007810000 */
[----:B------:R-:W-:Y:S04]  /*8ae0*/  FMNMX.FTZ R3, R31, R104, !PT ;  /* 0x000000681f037209 */ /* 0x000fe80007810000 */
[----:B------:R-:W-:Y:S01]  /*8af0*/  FMNMX.FTZ R100, R34, R3, !PT ;  /* 0x0000000322647209 */ /* 0x000fe20007810000 */
[C---:B---3--:R-:W-:Y:S01]  /*8b00*/  FFMA.FTZ R35, R2.reuse, R0, R35 ;  /* 0x0000000002237223 */ /* 0x048fe20000010023 */
[----:B------:R-:W-:Y:S01]  /*8b10*/  FMNMX.FTZ R3, R29, R102, !PT ;  /* 0x000000661d037209 */ /* 0x000fe20007810000 */
[----:B------:R-:W-:Y:S03]  /*8b20*/  FFMA.FTZ R33, R2, R0, R33 ;  /* 0x0000000002217223 */ /* 0x000fe60000010021 */
[----:B------:R-:W-:Y:S02]  /*8b30*/  FMNMX.FTZ R107, R35, R100, !PT ;  /* 0x00000064236b7209 */ /* 0x000fe40007810000 */
[----:B------:R-:W-:Y:S03]  /*8b40*/  FMNMX.FTZ R100, R32, R3, !PT ;  /* 0x0000000320647209 */ /* 0x000fe60007810000 */
[----:B------:R-:W1:Y:S01]  /*8b50*/  SHFL.BFLY PT, R2, R107, 0x2, 0x1f ;  /* 0x0c401f006b027f89 */ /* 0x000e6200000e0000 */
[----:B------:R-:W-:Y:S07]  /*8b60*/  FMNMX.FTZ R106, R33, R100, !PT ;  /* 0x00000064216a7209 */ /* 0x000fee0007810000 */
[----:B------:R-:W2:Y:S01]  /*8b70*/  SHFL.BFLY PT, R3, R106, 0x2, 0x1f ;  /* 0x0c401f006a037f89 */ /* 0x000ea200000e0000 */
[----:B-1----:R-:W-:Y:S07]  /*8b80*/  FMNMX.FTZ R105, R107, R2, !PT ;  /* 0x000000026b697209 */ /* 0x002fee0007810000 */
[----:B------:R-:W1:Y:S01]  /*8b90*/  SHFL.BFLY PT, R2, R105, 0x1, 0x1f ;  /* 0x0c201f0069027f89 */ /* 0x000e6200000e0000 */
[----:B--2---:R-:W-:Y:S07]  /*8ba0*/  FMNMX.FTZ R104, R106, R3, !PT ;  /* 0x000000036a687209 */ /* 0x004fee0007810000 */
[----:B------:R-:W2:Y:S01]  /*8bb0*/  SHFL.BFLY PT, R3, R104, 0x1, 0x1f ;  /* 0x0c201f0068037f89 */ /* 0x000ea200000e0000 */
[----:B-1----:R-:W-:Y:S04]  /*8bc0*/  FMNMX.FTZ R2, R105, R2, !PT ;  /* 0x0000000269027209 */ /* 0x002fe80007810000 */
[C---:B------:R-:W-:Y:S01]  /*8bd0*/  FSETP.NEU.FTZ.AND P0, PT, R2.reuse, -INF , PT ;  /* 0xff8000000200780b */ /* 0x040fe20003f1d000 */
[C---:B------:R-:W-:Y:S02]  /*8be0*/  FMUL.FTZ R123, R2.reuse, c[0x0][0x23c] ;  /* 0x00008f00027b7a20 */ /* 0x040fe40000410000 */
[----:B------:R-:W-:Y:S01]  /*8bf0*/  FADD.FTZ R102, -R2, R103 ;  /* 0x0000006702667221 */ /* 0x000fe20000010100 */
[----:B--2---:R-:W-:Y:S02]  /*8c00*/  FMNMX.FTZ R3, R104, R3, !PT ;  /* 0x0000000368037209 */ /* 0x004fe40007810000 */
[----:B------:R-:W-:Y:S01]  /*8c10*/  FSEL R123, R123, RZ, P0 ;  /* 0x000000ff7b7b7208 */ /* 0x000fe20000000000 */
[----:B------:R-:W-:Y:S01]  /*8c20*/  FMUL.FTZ R100, R102, c[0x0][0x23c] ;  /* 0x00008f0066647a20 */ /* 0x000fe20000410000 */
[C---:B------:R-:W-:Y:S01]  /*8c30*/  FSETP.NEU.FTZ.AND P0, PT, R3.reuse, -INF , PT ;  /* 0xff8000000300780b */ /* 0x040fe20003f1d000 */
[C---:B------:R-:W-:Y:S01]  /*8c40*/  FMUL.FTZ R118, R3.reuse, c[0x0][0x23c] ;  /* 0x00008f0003767a20 */ /* 0x040fe20000410000 */
[----:B------:R-:W1:Y:S01]  /*8c50*/  LDSM.16.MT88.4 R104, [R140+0x8000] ;  /* 0x008000008c68783b */ /* 0x000e620000004200 */
[----:B------:R-:W-:Y:S02]  /*8c60*/  FADD.FTZ R102, -R3, R101 ;  /* 0x0000006503667221 */ /* 0x000fe40000010100 */
[--C-:B------:R-:W-:Y:S01]  /*8c70*/  FFMA.FTZ R103, R10, c[0x0][0x23c], -R123.reuse ;  /* 0x00008f000a677a23 */ /* 0x100fe2000001087b */
[----:B------:R-:W-:Y:S01]  /*8c80*/  FSEL R118, R118, RZ, P0 ;  /* 0x000000ff76767208 */ /* 0x000fe20000000000 */
[----:B------:R-:W-:Y:S01]  /*8c90*/  FMUL.FTZ R101, R102, c[0x0][0x23c] ;  /* 0x00008f0066657a20 */ /* 0x000fe20000410000 */
[----:B------:R-:W2:Y:S01]  /*8ca0*/  MUFU.EX2 R100, R100 ;  /* 0x0000006400647308 */ /* 0x000ea20000000800 */
[--C-:B------:R-:W-:Y:S02]  /*8cb0*/  FFMA.FTZ R102, R11, c[0x0][0x23c], -R123.reuse ;  /* 0x00008f000b667a23 */ /* 0x100fe4000001087b */
[--C-:B------:R-:W-:Y:S02]  /*8cc0*/  FFMA.FTZ R114, R8, c[0x0][0x23c], -R118.reuse ;  /* 0x00008f0008727a23 */ /* 0x100fe40000010876 */
[--C-:B------:R-:W-:Y:S02]  /*8cd0*/  FFMA.FTZ R113, R9, c[0x0][0x23c], -R118.reuse ;  /* 0x00008f0009717a23 */ /* 0x100fe40000010876 */
[--C-:B------:R-:W-:Y:S02]  /*8ce0*/  FFMA.FTZ R117, R6, c[0x0][0x23c], -R123.reuse ;  /* 0x00008f0006757a23 */ /* 0x100fe4000001087b */
[--C-:B------:R-:W-:Y:S01]  /*8cf0*/  FFMA.FTZ R112, R7, c[0x0][0x23c], -R123.reuse ;  /* 0x00008f0007707a23 */ /* 0x100fe2000001087b */
[----:B------:R-:W3:Y:S01]  /*8d00*/  MUFU.EX2 R101, R101 ;  /* 0x0000006500657308 */ /* 0x000ee20000000800 */
        /* <DEDUP_REMOVED lines=8> */
[C---:B--2---:R-:W-:Y:S02]  /*8d90*/  FMUL.FTZ R10, R100.reuse, R94 ;  /* 0x0000005e640a7220 */ /* 0x044fe40000410000 */
[C---:B------:R-:W-:Y:S02]  /*8da0*/  FMUL.FTZ R11, R100.reuse, R95 ;  /* 0x0000005f640b7220 */ /* 0x040fe40000410000 */
[C---:B------:R-:W-:Y:S01]  /*8db0*/  FMUL.FTZ R6, R100.reuse, R98 ;  /* 0x0000006264067220 */ /* 0x040fe20000410000 */
[----:B------:R-:W2:Y:S01]  /*8dc0*/  MUFU.EX2 R112, R112 ;  /* 0x0000007000707308 */ /* 0x000ea20000000800 */
[C---:B------:R-:W-:Y:S02]  /*8dd0*/  FMUL.FTZ R7, R100.reuse, R99 ;  /* 0x0000006364077220 */ /* 0x040fe40000410000 */
[C---:B------:R-:W-:Y:S02]  /*8de0*/  FMUL.FTZ R38, R100.reuse, R38 ;  /* 0x0000002664267220 */ /* 0x040fe40000410000 */
[C---:B---3--:R-:W-:Y:S02]  /*8df0*/  FMUL.FTZ R8, R101.reuse, R92 ;  /* 0x0000005c65087220 */ /* 0x048fe40000410000 */
[C---:B------:R-:W-:Y:S02]  /*8e00*/  FMUL.FTZ R9, R101.reuse, R93 ;  /* 0x0000005d65097220 */ /* 0x040fe40000410000 */
[----:B------:R-:W3:Y:S01]  /*8e10*/  LDSM.16.MT88.4 R92, [R137+0x8000] ;  /* 0x00800000895c783b */ /* 0x000ee20000004200 */
[----:B------:R-:W-:Y:S01]  /*8e20*/  MUFU.EX2 R103, R103 ;  /* 0x0000006700677308 */ /* 0x000fe20000000800 */
[C---:B------:R-:W-:Y:S02]  /*8e30*/  FMUL.FTZ R4, R101.reuse, R96 ;  /* 0x0000006065047220 */ /* 0x040fe40000410000 */
[C---:B------:R-:W-:Y:S02]  /*8e40*/  FMUL.FTZ R5, R101.reuse, R97 ;  /* 0x0000006165057220 */ /* 0x040fe40000410000 */
[C---:B------:R-:W-:Y:S02]  /*8e50*/  FMUL.FTZ R39, R100.reuse, R39 ;  /* 0x0000002764277220 */ /* 0x040fe40000410000 */
[C---:B------:R-:W-:Y:S02]  /*8e60*/  FMUL.FTZ R36, R101.reuse, R36 ;  /* 0x0000002465247220 */ /* 0x040fe40000410000 */
[C---:B------:R-:W-:Y:S01]  /*8e70*/  FMUL.FTZ R37, R101.reuse, R37 ;  /* 0x0000002565257220 */ /* 0x040fe20000410000 */
[----:B------:R-:W4:Y:S01]  /*8e80*/  MUFU.EX2 R102, R102 ;  /* 0x0000006600667308 */ /* 0x000f220000000800 */
        /* <DEDUP_REMOVED lines=15> */
[----:B----4-:R-:W-:Y:S01]  /*8f80*/  F2FP.PACK_AB R99, R102, R103 ;  /* 0x000000676663723e */ /* 0x010fe200000000ff */
        /* <DEDUP_REMOVED lines=9> */
[----:B------:R-:W4:Y:S01]  /*9020*/  MUFU.EX2 R113, R113 ;  /* 0x0000007100717308 */ /* 0x000f220000000800 */
[--C-:B------:R-:W-:Y:S02]  /*9030*/  FFMA.FTZ R176, R29, c[0x0][0x23c], -R118.reuse ;  /* 0x00008f001db07a23 */ /* 0x100fe40000010876 */
        /* <DEDUP_REMOVED lines=14> */
[----:B----4-:R-:W-:Y:S01]  /*9120*/  F2FP.PACK_AB R98, R113, R114 ;  /* 0x000000727162723e */ /* 0x010fe200000000ff */
[C---:B------:R-:W-:Y:S02]  /*9130*/  FMUL.FTZ R69, R101.reuse, R69 ;  /* 0x0000004565457220 */ /* 0x040fe40000410000 */
[C---:B------:R-:W-:Y:S02]  /*9140*/  FMUL.FTZ R74, R100.reuse, R74 ;  /* 0x0000004a644a7220 */ /* 0x040fe40000410000 */
[C---:B------:R-:W-:Y:S01]  /*9150*/  FMUL.FTZ R75, R100.reuse, R75 ;  /* 0x0000004b644b7220 */ /* 0x040fe20000410000 */
[----:B------:R-:W-:Y:S01]  /*9160*/  MUFU.EX2 R174, R174 ;  /* 0x000000ae00ae7308 */ /* 0x000fe20000000800 */
[C---:B-1----:R-:W-:Y:S05]  /*9170*/  HMMA.16816.F32 R4, R96.reuse, R104, R4 ;  /* 0x000000686004723c */ /* 0x042fea0000001804 */
[C---:B------:R-:W-:Y:S02]  /*9180*/  FMUL.FTZ R72, R101.reuse, R72 ;  /* 0x0000004865487220 */ /* 0x040fe40000410000 */
[C---:B------:R-:W-:Y:S01]  /*9190*/  FMUL.FTZ R73, R101.reuse, R73 ;  /* 0x0000004965497220 */ /* 0x040fe20000410000 */
[C---:B------:R-:W-:Y:S01]  /*91a0*/  HMMA.16816.F32 R8, R96.reuse, R106, R8 ;  /* 0x0000006a6008723c */ /* 0x040fe20000001808 */
[----:B------:R-:W1:Y:S01]  /*91b0*/  LDSM.16.MT88.4 R104, [R136+0x8000] ;  /* 0x008000008868783b */ /* 0x000e620000004200 */
[----:B------:R-:W-:Y:S02]  /*91c0*/  MUFU.EX2 R169, R169 ;  /* 0x000000a900a97308 */ /* 0x000fe40000000800 */
[C---:B------:R-:W-:Y:S02]  /*91d0*/  FMUL.FTZ R78, R100.reuse, R78 ;  /* 0x0000004e644e7220 */ /* 0x040fe40000410000 */
[C---:B------:R-:W-:Y:S02]  /*91e0*/  FMUL.FTZ R79, R100.reuse, R79 ;  /* 0x0000004f644f7220 */ /* 0x040fe40000410000 */
[C---:B------:R-:W-:Y:S04]  /*91f0*/  HMMA.16816.F32 R36, R96.reuse, R108, R36 ;  /* 0x0000006c6024723c */ /* 0x040fe80000001824 */
[C---:B------:R-:W-:Y:S01]  /*9200*/  FMUL.FTZ R76, R101.reuse, R76 ;  /* 0x0000004c654c7220 */ /* 0x040fe20000410000 */
[----:B------:R-:W-:Y:S01]  /*9210*/  MUFU.EX2 R176, R176 ;  /* 0x000000b000b07308 */ /* 0x000fe20000000800 */
[C---:B------:R-:W-:Y:S02]  /*9220*/  FMUL.FTZ R77, R101.reuse, R77 ;  /* 0x0000004d654d7220 */ /* 0x040fe40000410000 */
[C---:B------:R-:W-:Y:S01]  /*9230*/  HMMA.16816.F32 R40, R96.reuse, R110, R40 ;  /* 0x0000006e6028723c */ /* 0x040fe20000001828 */
[----:B------:R-:W2:Y:S03]  /*9240*/  LDSM.16.MT88.4 R108, [R140+0xa000] ;  /* 0x00a000008c6c783b */ /* 0x000ea60000004200 */
[C---:B------:R-:W-:Y:S02]  /*9250*/  FMUL.FTZ R82, R100.reuse, R82 ;  /* 0x0000005264527220 */ /* 0x040fe40000410000 */
[----:B------:R-:W-:Y:S02]  /*9260*/  FMUL.FTZ R83, R100, R83 ;  /* 0x0000005364537220 */ /* 0x000fe40000410000 */
[C---:B---3--:R-:W-:Y:S04]  /*9270*/  HMMA.16816.F32 R44, R96.reuse, R92, R44 ;  /* 0x0000005c602c723c */ /* 0x048fe8000000182c */
[C---:B------:R-:W-:Y:S02]  /*9280*/  FMUL.FTZ R80, R101.reuse, R80 ;  /* 0x0000005065507220 */ /* 0x040fe40000410000 */
[----:B------:R-:W-:Y:S02]  /*9290*/  FMUL.FTZ R81, R101, R81 ;  /* 0x0000005165517220 */ /* 0x000fe40000410000 */
[C---:B------:R-:W-:Y:S01]  /*92a0*/  HMMA.16816.F32 R48, R96.reuse, R94, R48 ;  /* 0x0000005e6030723c */ /* 0x040fe20000001830 */
[----:B------:R-:W3:Y:S03]  /*92b0*/  LDSM.16.MT88.4 R92, [R138+0xa000] ;  /* 0x00a000008a5c783b */ /* 0x000ee60000004200 */
[--C-:B------:R-:W-:Y:S02]  /*92c0*/  FFMA.FTZ R120, R14, c[0x0][0x23c], -R123.reuse ;  /* 0x00008f000e787a23 */ /* 0x100fe4000001087b */
[C---:B------:R-:W-:Y:S02]  /*92d0*/  FMUL.FTZ R14, R100.reuse, R90 ;  /* 0x0000005a640e7220 */ /* 0x040fe40000410000 */
[--C-:B------:R-:W-:Y:S01]  /*92e0*/  FFMA.FTZ R119, R15, c[0x0][0x23c], -R123.reuse ;  /* 0x00008f000f777a23 */ /* 0x100fe2000001087b */
[C---:B-1----:R-:W-:Y:S01]  /*92f0*/  HMMA.16816.F32 R52, R96.reuse, R104, R52 ;  /* 0x000000686034723c */ /* 0x042fe20000001834 */
[----:B------:R-:W-:Y:S02]  /*9300*/  MUFU.EX2 R120, R120 ;  /* 0x0000007800787308 */ /* 0x000fe40000000800 */
[----:B------:R-:W-:Y:S02]  /*9310*/  FMUL.FTZ R15, R100, R91 ;  /* 0x0000005b640f7220 */ /* 0x000fe40000410000 */
[--C-:B------:R-:W-:Y:S02]  /*9320*/  FFMA.FTZ R124, R20, c[0x0][0x23c], -R118.reuse ;  /* 0x00008f00147c7a23 */ /* 0x100fe40000010876 */
[--C-:B------:R-:W-:Y:S01]  /*9330*/  FFMA.FTZ R125, R21, c[0x0][0x23c], -R118.reuse ;  /* 0x00008f00157d7a23 */ /* 0x100fe20000010876 */
[C---:B------:R-:W-:Y:S01]  /*9340*/  HMMA.16816.F32 R56, R96.reuse, R106, R56 ;  /* 0x0000006a6038723c */ /* 0x040fe20000001838 */
[----:B------:R-:W1:Y:S02]  /*9350*/  LDSM.16.MT88.4 R104, [R137+0xa000] ;  /* 0x00a000008968783b */ /* 0x000e640000004200 */
[----:B------:R-:W-:Y:S01]  /*9360*/  MUFU.EX2 R119, R119 ;  /* 0x0000007700777308 */ /* 0x000fe20000000800 */
[--C-:B------:R-:W-:Y:S02]  /*9370*/  FFMA.FTZ R121, R18, c[0x0][0x23c], -R123.reuse ;  /* 0x00008f0012797a23 */ /* 0x100fe4000001087b */
[--C-:B------:R-:W-:Y:S02]  /*9380*/  FFMA.FTZ R18, R12, c[0x0][0x23c], -R118.reuse ;  /* 0x00008f000c127a23 */ /* 0x100fe40000010876 */
[C---:B--2---:R-:W-:Y:S04]  /*9390*/  HMMA.16816.F32 R60, R96.reuse, R108, R60 ;  /* 0x0000006c603c723c */ /* 0x044fe8000000183c */
[----:B------:R-:W-:Y:S01]  /*93a0*/  FMUL.FTZ R12, R101, R88 ;  /* 0x00000058650c7220 */ /* 0x000fe20000410000 */
[----:B------:R-:W-:Y:S01]  /*93b0*/  MUFU.EX2 R121, R121 ;  /* 0x0000007900797308 */ /* 0x000fe20000000800 */
[--C-:B------:R-:W-:Y:S02]  /*93c0*/  FFMA.FTZ R122, R19, c[0x0][0x23c], -R123.reuse ;  /* 0x00008f00137a7a23 */ /* 0x100fe4000001087b */
[C---:B------:R-:W-:Y:S01]  /*93d0*/  HMMA.16816.F32 R64, R96.reuse, R110, R64 ;  /* 0x0000006e6040723c */ /* 0x040fe20000001840 */
[----:B------:R-:W2:Y:S03]  /*93e0*/  LDSM.16.MT88.4 R108, [R136+0xa000] ;  /* 0x00a00000886c783b */ /* 0x000ea60000004200 */
[----:B------:R-:W-:Y:S02]  /*93f0*/  FMUL.FTZ R19, R100, R87 ;  /* 0x0000005764137220 */ /* 0x000fe40000410000 */
[----:B------:R-:W-:Y:S01]  /*9400*/  FFMA.FTZ R34, R34, c[0x0][0x23c], -R123 ;  /* 0x00008f0022227a23 */ /* 0x000fe2000001087b */
[----:B------:R-:W4:Y:S01]  /*9410*/  MUFU.EX2 R122, R122 ;  /* 0x0000007a007a7308 */ /* 0x000f220000000800 */
[C---:B---3--:R-:W-:Y:S04]  /*9420*/  HMMA.16816.F32 R68, R96.reuse, R92, R68 ;  /* 0x0000005c6044723c */ /* 0x048fe80000001844 */
[----:B------:R-:W-:Y:S02]  /*9430*/  FFMA.FTZ R32, R32, c[0x0][0x23c], -R118 ;  /* 0x00008f0020207a23 */ /* 0x000fe40000010876 */
[----:B------:R-:W-:Y:S02]  /*9440*/  FFMA.FTZ R117, R100, R161, R117 ;  /* 0x000000a164757223 */ /* 0x000fe40000010075 */
[C---:B------:R-:W-:Y:S01]  /*9450*/  HMMA.16816.F32 R72, R96.reuse, R94, R72 ;  /* 0x0000005e6048723c */ /* 0x040fe20000001848 */
[----:B------:R-:W-:Y:S01]  /*9460*/  LDSM.16.MT88.4 R92, [R138+0x8800] ;  /* 0x008800008a5c783b */ /* 0x000fe20000004200 */
[----:B------:R-:W-:Y:S02]  /*9470*/  MUFU.EX2 R124, R124 ;  /* 0x0000007c007c7308 */ /* 0x000fe40000000800 */
[----:B------:R-:W-:Y:S02]  /*9480*/  FFMA.FTZ R116, R101, R172, R116 ;  /* 0x000000ac65747223 */ /* 0x000fe40000010074 */
[----:B------:R-:W-:Y:S02]  /*9490*/  FADD.FTZ R112, R112, R117 ;  /* 0x0000007570707221 */ /* 0x000fe40000010000 */
[----:B------:R-:W-:Y:S01]  /*94a0*/  FADD.FTZ R115, R115, R116 ;  /* 0x0000007473737221 */ /* 0x000fe20000010000 */
[C---:B-1----:R-:W-:Y:S03]  /*94b0*/  HMMA.16816.F32 R76, R96.reuse, R104, R76 ;  /* 0x00000068604c723c */ /* 0x042fe6000000184c */
[----:B------:R1:W-:Y:S01]  /*94c0*/  MUFU.EX2 R104, R18 ;  /* 0x0000001200687308 */ /* 0x0003e20000000800 */
[----:B------:R-:W-:Y:S01]  /*94d0*/  FADD.FTZ R103, R103, R112 ;  /* 0x0000007067677221 */ /* 0x000fe20000010000 */
[----:B----4-:R-:W-:Y:S02]  /*94e0*/  F2FP.PACK_AB R87, R122, R121 ;  /* 0x000000797a57723e */ /* 0x010fe400000000ff */
[--C-:B------:R-:W-:Y:S01]  /*94f0*/  FFMA.FTZ R105, R13, c[0x0][0x23c], -R118.reuse ;  /* 0x00008f000d697a23 */ /* 0x100fe20000010876 */
[C---:B------:R-:W-:Y:S04]  /*9500*/  HMMA.16816.F32 R80, R96.reuse, R106, R80 ;  /* 0x0000006a6050723c */ /* 0x040fe80000001850 */
[----:B------:R-:W-:Y:S01]  /*9510*/  FMUL.FTZ R13, R101, R89 ;  /* 0x00000059650d7220 */ /* 0x000fe20000410000 */
[----:B------:R-:W3:Y:S01]  /*9520*/  MUFU.EX2 R105, R105 ;  /* 0x0000006900697308 */ /* 0x000ee20000000800 */
[----:B------:R-:W4:Y:S01]  /*9530*/  LDSM.16.MT88.4 R88, [R140+0x8800] ;  /* 0x008800008c58783b */ /* 0x000f220000004200 */
[--C-:B------:R-:W-:Y:S02]  /*9540*/  FFMA.FTZ R106, R16, c[0x0][0x23c], -R118.reuse ;  /* 0x00008f00106a7a23 */ /* 0x100fe40000010876 */
[--C-:B------:R-:W-:Y:S02]  /*9550*/  FFMA.FTZ R107, R17, c[0x0][0x23c], -R118.reuse ;  /* 0x00008f00116b7a23 */ /* 0x100fe40000010876 */
[C---:B--2---:R-:W-:Y:S03]  /*9560*/  HMMA.16816.F32 R12, R96.reuse, R108, R12 ;  /* 0x0000006c600c723c */ /* 0x044fe6000000180c */
[C---:B------:R-:W-:Y:S01]  /*9570*/  FMUL.FTZ R16, R101.reuse, R84 ;  /* 0x0000005465107220 */ /* 0x040fe20000410000 */
[----:B------:R-:W-:Y:S01]  /*9580*/  MUFU.EX2 R106, R106 ;  /* 0x0000006a006a7308 */ /* 0x000fe20000000800 */
[----:B------:R-:W-:Y:S01]  /*9590*/  FMUL.FTZ R17, R101, R85 ;  /* 0x0000005565117220 */ /* 0x000fe20000410000 */
[----:B------:R-:W-:Y:S01]  /*95a0*/  F2FP.PACK_AB R85, R119, R120 ;  /* 0x000000787755723e */ /* 0x000fe200000000ff */
[--C-:B------:R-:W-:Y:S01]  /*95b0*/  FFMA.FTZ R108, R27, c[0x0][0x23c], -R123.reuse ;  /* 0x00008f001b6c7a23 */ /* 0x100fe2000001087b */
[----:B------:R-:W-:Y:S01]  /*95c0*/  MOV R101, R3 ;  /* 0x0000000300657202 */ /* 0x000fe20000000f00 */
[----:B-1----:R-:W-:Y:S03]  /*95d0*/  FMUL.FTZ R18, R100, R86 ;  /* 0x0000005664127220 */ /* 0x002fe60000410000 */
[----:B------:R-:W-:Y:S02]  /*95e0*/  FFMA.FTZ R109, R23, c[0x0][0x23c], -R123 ;  /* 0x00008f00176d7a23 */ /* 0x000fe4000001087b */
[----:B------:R-:W1:Y:S01]  /*95f0*/  MUFU.EX2 R107, R107 ;  /* 0x0000006b006b7308 */ /* 0x000e620000000800 */
[----:B------:R-:W-:Y:S01]  /*9600*/  FFMA.FTZ R118, R33, c[0x0][0x23c], -R118 ;  /* 0x00008f0021767a23 */ /* 0x000fe20000010876 */
[----:B------:R-:W-:Y:S01]  /*9610*/  HMMA.16816.F32 R16, R96, R110, R16 ;  /* 0x0000006e6010723c */ /* 0x000fe20000001810 */
[----:B------:R-:W2:Y:S02]  /*9620*/  LDSM.16.MT88.4 R96, [R137+0x8800] ;  /* 0x008800008960783b */ /* 0x000ea40000004200 */
[----:B---3--:R-:W-:Y:S01]  /*9630*/  F2FP.PACK_AB R84, R105, R104 ;  /* 0x000000686954723e */ /* 0x008fe200000000ff */
[----:B------:R-:W-:Y:S02]  /*9640*/  FADD.FTZ R114, R114, R115 ;  /* 0x0000007372727221 */ /* 0x000fe40000010000 */
[----:B------:R-:W-:Y:S02]  /*9650*/  FADD.FTZ R103, R102, R103 ;  /* 0x0000006766677221 */ /* 0x000fe40000010000 */
[--C-:B------:R-:W-:Y:S01]  /*9660*/  FFMA.FTZ R111, R26, c[0x0][0x23c], -R123.reuse ;  /* 0x00008f001a6f7a23 */ /* 0x100fe2000001087b */
[----:B------:R-:W-:Y:S01]  /*9670*/  MUFU.EX2 R109, R109 ;  /* 0x0000006d006d7308 */ /* 0x000fe20000000800 */
[----:B------:R-:W-:Y:S02]  /*9680*/  LDSM.16.MT88.4 R24, [R137+0x9000] ;  /* 0x009000008918783b */ /* 0x000fe40000004200 */
[--C-:B------:R-:W-:Y:S01]  /*9690*/  FFMA.FTZ R110, R22, c[0x0][0x23c], -R123.reuse ;  /* 0x00008f00166e7a23 */ /* 0x100fe2000001087b */
[----:B------:R-:W-:Y:S01]  /*96a0*/  F2FP.PACK_AB R22, R127, R126 ;  /* 0x0000007e7f16723e */ /* 0x000fe200000000ff */
[----:B------:R-:W-:Y:S02]  /*96b0*/  FFMA.FTZ R123, R35, c[0x0][0x23c], -R123 ;  /* 0x00008f00237b7a23 */ /* 0x000fe4000001087b */
[----:B------:R-:W-:Y:S02]  /*96c0*/  FADD.FTZ R113, R113, R114 ;  /* 0x0000007271717221 */ /* 0x000fe40000010000 */
[----:B------:R-:W-:Y:S01]  /*96d0*/  FADD.FTZ R120, R120, R103 ;  /* 0x0000006778787221 */ /* 0x000fe20000010000 */
[----:B------:R3:W-:Y:S01]  /*96e0*/  MUFU.EX2 R35, R31 ;  /* 0x0000001f00237308 */ /* 0x0007e20000000800 */
[----:B------:R-:W-:Y:S01]  /*96f0*/  MOV R103, R2 ;  /* 0x0000000200677202 */ /* 0x000fe20000000f00 */
[----:B------:R-:W-:Y:S01]  /*9700*/  FADD.FTZ R104, R104, R113 ;  /* 0x0000007168687221 */ /* 0x000fe20000010000 */
[----:B-1----:R-:W-:Y:S01]  /*9710*/  F2FP.PACK_AB R86, R107, R106 ;  /* 0x0000006a6b56723e */ /* 0x002fe200000000ff */
[----:B------:R-:W-:Y:S02]  /*9720*/  FADD.FTZ R120, R119, R120 ;  /* 0x0000007877787221 */ /* 0x000fe40000010000 */
[----:B------:R-:W-:Y:S02]  /*9730*/  FADD.FTZ R105, R105, R104 ;  /* 0x0000006869697221 */ /* 0x000fe40000010000 */
[----:B------:R-:W-:Y:S02]  /*9740*/  FADD.FTZ R121, R121, R120 ;  /* 0x0000007879797221 */ /* 0x000fe40000010000 */
[C---:B----4-:R-:W-:Y:S01]  /*9750*/  HMMA.16816.F32 R4, R84.reuse, R88, R4 ;  /* 0x000000585404723c */ /* 0x050fe20000001804 */
[----:B------:R-:W1:Y:S04]  /*9760*/  MUFU.EX2 R110, R110 ;  /* 0x0000006e006e7308 */ /* 0x000e680000000800 */
[----:B------:R-:W-:Y:S02]  /*9770*/  FADD.FTZ R106, R106, R105 ;  /* 0x000000696a6a7221 */ /* 0x000fe40000010000 */
[----:B------:R-:W-:Y:S01]  /*9780*/  FADD.FTZ R121, R122, R121 ;  /* 0x000000797a797221 */ /* 0x000fe20000010000 */
[C---:B------:R-:W-:Y:S01]  /*9790*/  HMMA.16816.F32 R8, R84.reuse, R90, R8 ;  /* 0x0000005a5408723c */ /* 0x040fe20000001808 */
[----:B------:R-:W4:Y:S02]  /*97a0*/  LDSM.16.MT88.4 R88, [R136+0x8800] ;  /* 0x008800008858783b */ /* 0x000f240000004200 */
[----:B------:R-:W-:Y:S01]  /*97b0*/  MUFU.EX2 R111, R111 ;  /* 0x0000006f006f7308 */ /* 0x000fe20000000800 */
[----:B------:R-:W-:Y:S04]  /*97c0*/  FADD.FTZ R107, R107, R106 ;  /* 0x0000006a6b6b7221 */ /* 0x000fe80000010000 */
[C---:B------:R-:W-:Y:S01]  /*97d0*/  HMMA.16816.F32 R36, R84.reuse, R92, R36 ;  /* 0x0000005c5424723c */ /* 0x040fe20000001824 */
[----:B---3--:R-:W-:Y:S04]  /*97e0*/  LDSM.16.MT88.4 R28, [R137+0x9800] ;  /* 0x00980000891c783b */ /* 0x008fe80000004200 */
[----:B------:R-:W3:Y:S03]  /*97f0*/  MUFU.EX2 R108, R108 ;  /* 0x0000006c006c7308 */ /* 0x000ee60000000800 */
[C---:B------:R-:W-:Y:S01]  /*9800*/  HMMA.16816.F32 R40, R84.reuse, R94, R40 ;  /* 0x0000005e5428723c */ /* 0x040fe20000001828 */
[----:B------:R-:W5:Y:S03]  /*9810*/  LDSM.16.MT88.4 R92, [R140+0xa800] ;  /* 0x00a800008c5c783b */ /* 0x000f660000004200 */
[C---:B-1----:R-:W-:Y:S01]  /*9820*/  F2FP.PACK_AB R21, R109.reuse, R110 ;  /* 0x0000006e6d15723e */ /* 0x042fe200000000ff */
[----:B------:R-:W-:Y:S02]  /*9830*/  FADD.FTZ R110, R110, R121 ;  /* 0x000000796e6e7221 */ /* 0x000fe40000010000 */
[----:B------:R-:W1:Y:S01]  /*9840*/  MUFU.EX2 R125, R125 ;  /* 0x0000007d007d7308 */ /* 0x000e620000000800 */
[C---:B--2---:R-:W-:Y:S04]  /*9850*/  HMMA.16816.F32 R44, R84.reuse, R96, R44 ;  /* 0x00000060542c723c */ /* 0x044fe8000000182c */
[----:B------:R-:W-:Y:S04]  /*9860*/  FADD.FTZ R110, R109, R110 ;  /* 0x0000006e6d6e7221 */ /* 0x000fe80000010000 */
[C---:B------:R-:W-:Y:S01]  /*9870*/  HMMA.16816.F32 R48, R84.reuse, R98, R48 ;  /* 0x000000625430723c */ /* 0x040fe20000001830 */
[----:B------:R-:W2:Y:S01]  /*9880*/  LDSM.16.MT88.4 R96, [R138+0xa800] ;  /* 0x00a800008a60783b */ /* 0x000ea20000004200 */
[----:B------:R-:W-:Y:S02]  /*9890*/  MUFU.EX2 R34, R34 ;  /* 0x0000002200227308 */ /* 0x000fe40000000800 */
[C---:B---3--:R-:W-:Y:S01]  /*98a0*/  F2FP.PACK_AB R23, R108.reuse, R111 ;  /* 0x0000006f6c17723e */ /* 0x048fe200000000ff */
[----:B------:R-:W-:Y:S03]  /*98b0*/  FADD.FTZ R111, R111, R110 ;  /* 0x0000006e6f6f7221 */ /* 0x000fe60000010000 */
[C---:B----4-:R-:W-:Y:S04]  /*98c0*/  HMMA.16816.F32 R52, R84.reuse, R88, R52 ;  /* 0x000000585434723c */ /* 0x050fe80000001834 */
[----:B------:R-:W3:Y:S01]  /*98d0*/  MUFU.EX2 R123, R123 ;  /* 0x0000007b007b7308 */ /* 0x000ee20000000800 */
[----:B------:R-:W-:Y:S01]  /*98e0*/  FADD.FTZ R111, R108, R111 ;  /* 0x0000006f6c6f7221 */ /* 0x000fe20000010000 */
[C---:B-1----:R-:W-:Y:S01]  /*98f0*/  F2FP.PACK_AB R20, R125.reuse, R124 ;  /* 0x0000007c7d14723e */ /* 0x042fe200000000ff */
[----:B------:R-:W-:Y:S01]  /*9900*/  FADD.FTZ R124, R124, R107 ;  /* 0x0000006b7c7c7221 */ /* 0x000fe20000010000 */
[C---:B------:R-:W-:Y:S01]  /*9910*/  HMMA.16816.F32 R56, R84.reuse, R90, R56 ;  /* 0x0000005a5438723c */ /* 0x040fe20000001838 */
[----:B------:R-:W1:Y:S03]  /*9920*/  LDSM.16.MT88.4 R88, [R137+0xa800] ;  /* 0x00a800008958783b */ /* 0x000e660000004200 */
[----:B------:R-:W-:Y:S02]  /*9930*/  FADD.FTZ R125, R125, R124 ;  /* 0x0000007c7d7d7221 */ /* 0x000fe40000010000 */
[----:B------:R-:W-:Y:S02]  /*9940*/  MUFU.EX2 R32, R32 ;  /* 0x0000002000207308 */ /* 0x000fe40000000800 */
[C---:B-----5:R-:W-:Y:S08]  /*9950*/  HMMA.16816.F32 R60, R84.reuse, R92, R60 ;  /* 0x0000005c543c723c */ /* 0x060ff0000000183c */
[----:B------:R-:W4:Y:S01]  /*9960*/  MUFU.EX2 R33, R118 ;  /* 0x0000007600217308 */ /* 0x000f220000000800 */
[C---:B------:R-:W-:Y:S01]  /*9970*/  HMMA.16816.F32 R64, R84.reuse, R94, R64 ;  /* 0x0000005e5440723c */ /* 0x040fe20000001840 */
[----:B------:R-:W5:Y:S07]  /*9980*/  LDSM.16.MT88.4 R92, [R136+0xa800] ;  /* 0x00a80000885c783b */ /* 0x000f6e0000004200 */
[C---:B--2---:R-:W-:Y:S08]  /*9990*/  HMMA.16816.F32 R68, R84.reuse, R96, R68 ;  /* 0x000000605444723c */ /* 0x044ff00000001844 */
[C---:B------:R-:W-:Y:S01]  /*99a0*/  HMMA.16816.F32 R72, R84.reuse, R98, R72 ;  /* 0x000000625448723c */ /* 0x040fe20000001848 */
[----:B------:R-:W-:Y:S07]  /*99b0*/  LDSM.16.MT88.4 R96, [R138+0x9000] ;  /* 0x009000008a60783b */ /* 0x000fee0000004200 */
[C---:B-1----:R-:W-:Y:S08]  /*99c0*/  HMMA.16816.F32 R76, R84.reuse, R88, R76 ;  /* 0x00000058544c723c */ /* 0x042ff0000000184c */
[C---:B------:R-:W-:Y:S01]  /*99d0*/  HMMA.16816.F32 R80, R84.reuse, R90, R80 ;  /* 0x0000005a5450723c */ /* 0x040fe20000001850 */
[----:B------:R-:W1:Y:S07]  /*99e0*/  LDSM.16.MT88.4 R88, [R140+0x9000] ;  /* 0x009000008c58783b */ /* 0x000e6e0000004200 */
[C---:B-----5:R-:W-:Y:S08]  /*99f0*/  HMMA.16816.F32 R12, R84.reuse, R92, R12 ;  /* 0x0000005c540c723c */ /* 0x060ff0000000180c */
[----:B------:R-:W-:Y:S01]  /*9a00*/  HMMA.16816.F32 R16, R84, R94, R16 ;  /* 0x0000005e5410723c */ /* 0x000fe20000001810 */
[----:B------:R-:W2:Y:S08]  /*9a10*/  LDSM.16.MT88.4 R84, [R136+0x9000] ;  /* 0x009000008854783b */ /* 0x000eb00000004200 */
[----:B------:R-:W-:Y:S01]  /*9a20*/  LDSM.16.MT88.4 R92, [R140+0x9800] ;  /* 0x009800008c5c783b */ /* 0x000fe20000004200 */
[C---:B-1----:R-:W-:Y:S08]  /*9a30*/  HMMA.16816.F32 R4, R20.reuse, R88, R4 ;  /* 0x000000581404723c */ /* 0x042ff00000001804 */
[C---:B------:R-:W-:Y:S01]  /*9a40*/  HMMA.16816.F32 R8, R20.reuse, R90, R8 ;  /* 0x0000005a1408723c */ /* 0x040fe20000001808 */
[----:B------:R-:W1:Y:S07]  /*9a50*/  LDSM.16.MT88.4 R88, [R140+0xb000] ;  /* 0x00b000008c58783b */ /* 0x000e6e0000004200 */
[C---:B------:R-:W-:Y:S08]  /*9a60*/  HMMA.16816.F32 R36, R20.reuse, R96, R36 ;  /* 0x000000601424723c */ /* 0x040ff00000001824 */
[C---:B------:R-:W-:Y:S08]  /*9a70*/  HMMA.16816.F32 R40, R20.reuse, R98, R40 ;  /* 0x000000621428723c */ /* 0x040ff00000001828 */
[C---:B------:R-:W-:Y:S08]  /*9a80*/  HMMA.16816.F32 R44, R20.reuse, R24, R44 ;  /* 0x00000018142c723c */ /* 0x040ff0000000182c */
[C---:B------:R-:W-:Y:S01]  /*9a90*/  HMMA.16816.F32 R48, R20.reuse, R26, R48 ;  /* 0x0000001a1430723c */ /* 0x040fe20000001830 */
[----:B------:R-:W5:Y:S07]  /*9aa0*/  LDSM.16.MT88.4 R24, [R138+0xb000] ;  /* 0x00b000008a18783b */ /* 0x000f6e0000004200 */
[C---:B--2---:R-:W-:Y:S08]  /*9ab0*/  HMMA.16816.F32 R52, R20.reuse, R84, R52 ;  /* 0x000000541434723c */ /* 0x044ff00000001834 */
[C---:B------:R-:W-:Y:S01]  /*9ac0*/  HMMA.16816.F32 R56, R20.reuse, R86, R56 ;  /* 0x000000561438723c */ /* 0x040fe20000001838 */
[----:B------:R-:W2:Y:S07]  /*9ad0*/  LDSM.16.MT88.4 R84, [R137+0xb000] ;  /* 0x00b000008954783b */ /* 0x000eae0000004200 */
[C---:B-1----:R-:W-:Y:S08]  /*9ae0*/  HMMA.16816.F32 R60, R20.reuse, R88, R60 ;  /* 0x00000058143c723c */ /* 0x042ff0000000183c */
[C---:B------:R-:W-:Y:S01]  /*9af0*/  HMMA.16816.F32 R64, R20.reuse, R90, R64 ;  /* 0x0000005a1440723c */ /* 0x040fe20000001840 */
[----:B------:R-:W1:Y:S07]  /*9b00*/  LDSM.16.MT88.4 R88, [R136+0xb000] ;  /* 0x00b000008858783b */ /* 0x000e6e0000004200 */
[C---:B-----5:R-:W-:Y:S08]  /*9b10*/  HMMA.16816.F32 R68, R20.reuse, R24, R68 ;  /* 0x000000181444723c */ /* 0x060ff00000001844 */
[C---:B------:R-:W-:Y:S01]  /*9b20*/  HMMA.16816.F32 R72, R20.reuse, R26, R72 ;  /* 0x0000001a1448723c */ /* 0x040fe20000001848 */
[----:B------:R-:W5:Y:S07]  /*9b30*/  LDSM.16.MT88.4 R24, [R138+0x9800] ;  /* 0x009800008a18783b */ /* 0x000f6e0000004200 */
[C---:B--2---:R-:W-:Y:S07]  /*9b40*/  HMMA.16816.F32 R76, R20.reuse, R84, R76 ;  /* 0x00000054144c723c */ /* 0x044fee000000184c */
[----:B------:R-:W-:Y:S01]  /*9b50*/  F2FP.PACK_AB R85, R35, R174 ;  /* 0x000000ae2355723e */ /* 0x000fe200000000ff */
[C---:B------:R-:W-:Y:S04]  /*9b60*/  HMMA.16816.F32 R80, R20.reuse, R86, R80 ;  /* 0x000000561450723c */ /* 0x040fe80000001850 */
[----:B------:R-:W-:Y:S01]  /*9b70*/  F2FP.PACK_AB R84, R176, R169 ;  /* 0x000000a9b054723e */ /* 0x000fe200000000ff */
[----:B------:R-:W-:Y:S02]  /*9b80*/  FADD.FTZ R174, R174, R111 ;  /* 0x0000006faeae7221 */ /* 0x000fe40000010000 */
[----:B---3--:R-:W-:Y:S01]  /*9b90*/  F2FP.PACK_AB R87, R123, R34 ;  /* 0x000000227b57723e */ /* 0x008fe200000000ff */
[C---:B-1----:R-:W-:Y:S04]  /*9ba0*/  HMMA.16816.F32 R12, R20.reuse, R88, R12 ;  /* 0x00000058140c723c */ /* 0x042fe8000000180c */
[----:B----4-:R-:W-:Y:S01]  /*9bb0*/  F2FP.PACK_AB R86, R33, R32 ;  /* 0x000000202156723e */ /* 0x010fe200000000ff */
[----:B------:R-:W-:Y:S03]  /*9bc0*/  FADD.FTZ R35, R35, R174 ;  /* 0x000000ae23237221 */ /* 0x000fe60000010000 */
[----:B------:R-:W-:Y:S01]  /*9bd0*/  HMMA.16816.F32 R16, R20, R90, R16 ;  /* 0x0000005a1410723c */ /* 0x000fe20000001810 */
[----:B------:R-:W-:Y:S03]  /*9be0*/  LDSM.16.MT88.4 R20, [R138+0xb800] ;  /* 0x00b800008a14783b */ /* 0x000fe60000004200 */
[----:B------:R-:W-:Y:S04]  /*9bf0*/  FADD.FTZ R34, R34, R35 ;  /* 0x0000002322227221 */ /* 0x000fe80000010000 */
[C---:B------:R-:W-:Y:S01]  /*9c00*/  HMMA.16816.F32 R96, R84.reuse, R92, R4 ;  /* 0x0000005c5460723c */ /* 0x040fe20000001804 */
[----:B------:R-:W1:Y:S04]  /*9c10*/  LDSM.16.MT88.4 R4, [R136+0x9800] ;  /* 0x009800008804783b */ /* 0x000e680000004200 */
[----:B------:R-:W-:Y:S03]  /*9c20*/  FADD.FTZ R161, R123, R34 ;  /* 0x000000227ba17221 */ /* 0x000fe60000010000 */
[C---:B------:R-:W-:Y:S01]  /*9c30*/  HMMA.16816.F32 R92, R84.reuse, R94, R8 ;  /* 0x0000005e545c723c */ /* 0x040fe20000001808 */
[----:B------:R-:W2:Y:S07]  /*9c40*/  LDSM.16.MT88.4 R8, [R140+0xb800] ;  /* 0x00b800008c08783b */ /* 0x000eae0000004200 */
[C---:B-----5:R-:W-:Y:S08]  /*9c50*/  HMMA.16816.F32 R36, R84.reuse, R24, R36 ;  /* 0x000000185424723c */ /* 0x060ff00000001824 */
[C---:B------:R-:W-:Y:S01]  /*9c60*/  HMMA.16816.F32 R40, R84.reuse, R26, R40 ;  /* 0x0000001a5428723c */ /* 0x040fe20000001828 */
[----:B------:R-:W3:Y:S07]  /*9c70*/  LDSM.16.MT88.4 R24, [R137+0xb800] ;  /* 0x00b800008918783b */ /* 0x000eee0000004200 */
[C---:B------:R-:W-:Y:S08]  /*9c80*/  HMMA.16816.F32 R44, R84.reuse, R28, R44 ;  /* 0x0000001c542c723c */ /* 0x040ff0000000182c */
[C---:B------:R-:W-:Y:S08]  /*9c90*/  HMMA.16816.F32 R48, R84.reuse, R30, R48 ;  /* 0x0000001e5430723c */ /* 0x040ff00000001830 */
[C---:B-1----:R-:W-:Y:S08]  /*9ca0*/  HMMA.16816.F32 R52, R84.reuse, R4, R52 ;  /* 0x000000045434723c */ /* 0x042ff00000001834 */
[C---:B------:R-:W-:Y:S01]  /*9cb0*/  HMMA.16816.F32 R56, R84.reuse, R6, R56 ;  /* 0x000000065438723c */ /* 0x040fe20000001838 */
[----:B------:R-:W1:Y:S07]  /*9cc0*/  LDSM.16.MT88.4 R4, [R136+0xb800] ;  /* 0x00b800008804783b */ /* 0x000e6e0000004200 */
[C---:B--2---:R-:W-:Y:S08]  /*9cd0*/  HMMA.16816.F32 R60, R84.reuse, R8, R60 ;  /* 0x00000008543c723c */ /* 0x044ff0000000183c */
[C---:B------:R-:W-:Y:S08]  /*9ce0*/  HMMA.16816.F32 R64, R84.reuse, R10, R64 ;  /* 0x0000000a5440723c */ /* 0x040ff00000001840 */
[C---:B------:R-:W-:Y:S08]  /*9cf0*/  HMMA.16816.F32 R68, R84.reuse, R20, R68 ;  /* 0x000000145444723c */ /* 0x040ff00000001844 */
[C---:B------:R-:W-:Y:S08]  /*9d00*/  HMMA.16816.F32 R72, R84.reuse, R22, R72 ;  /* 0x000000165448723c */ /* 0x040ff00000001848 */
[C---:B---3--:R-:W-:Y:S08]  /*9d10*/  HMMA.16816.F32 R76, R84.reuse, R24, R76 ;  /* 0x00000018544c723c */ /* 0x048ff0000000184c */
[C---:B------:R-:W-:Y:S08]  /*9d20*/  HMMA.16816.F32 R80, R84.reuse, R26, R80 ;  /* 0x0000001a5450723c */ /* 0x040ff00000001850 */
[C---:B-1----:R-:W-:Y:S07]  /*9d30*/  HMMA.16816.F32 R88, R84.reuse, R4, R12 ;  /* 0x000000045458723c */ /* 0x042fee000000180c */
[----:B------:R-:W-:Y:S01]  /*9d40*/  FADD.FTZ R4, R126, R125 ;  /* 0x0000007d7e047221 */ /* 0x000fe20000010000 */
[----:B------:R-:W-:Y:S04]  /*9d50*/  HMMA.16816.F32 R84, R84, R6, R16 ;  /* 0x000000065454723c */ /* 0x000fe80000001810 */
[----:B------:R-:W-:Y:S04]  /*9d60*/  FADD.FTZ R4, R127, R4 ;  /* 0x000000047f047221 */ /* 0x000fe80000010000 */
[----:B------:R-:W-:Y:S04]  /*9d70*/  FADD.FTZ R169, R169, R4 ;  /* 0x00000004a9a97221 */ /* 0x000fe80000010000 */
[----:B------:R-:W-:Y:S04]  /*9d80*/  FADD.FTZ R169, R176, R169 ;  /* 0x000000a9b0a97221 */ /* 0x000fe80000010000 */
[----:B------:R-:W-:Y:S04]  /*9d90*/  FADD.FTZ R32, R32, R169 ;  /* 0x000000a920207221 */ /* 0x000fe80000010000 */
[----:B------:R-:W-:Y:S01]  /*9da0*/  FADD.FTZ R172, R33, R32 ;  /* 0x0000002021ac7221 */ /* 0x000fe20000010000 */
[----:B------:R-:W-:-:S05]  /*9db0*/  @P4 BRA `(.L_x_690) ;  /* 0xffffdc6000004947 */ /* 0x000fca000383ffff */
.L_x_689:
[----:B------:R-:W1:Y:S01]  /*9dc0*/  SHFL.BFLY PT, R5, R172, 0x2, 0x1f ;  /* 0x0c401f00ac057f89 */ /* 0x000e6200000e0000 */
[----:B------:R-:W-:Y:S01]  /*9dd0*/  MOV R8, 0x3f800000 ;  /* 0x3f80000000087802 */ /* 0x000fe20000000f00 */
[----:B------:R-:W2:Y:S01]  /*9de0*/  LDC.U8 R16, c[0x0][0x328] ;  /* 0x0000ca00ff107b82 */ /* 0x000ea20000000000 */
[C---:B------:R-:W-:Y:S01]  /*9df0*/  ISETP.NE.AND P0, PT, R151.reuse, -0x1, PT ;  /* 0xffffffff9700780c */ /* 0x040fe20003f05270 */
[----:B------:R-:W3:Y:S01]  /*9e00*/  SHFL.BFLY PT, R4, R161, 0x2, 0x1f ;  /* 0x0c401f00a1047f89 */ /* 0x000ee200000e0000 */
[----:B------:R-:W-:Y:S01]  /*9e10*/  MOV R9, 0x3f800000 ;  /* 0x3f80000000097802 */ /* 0x000fe20000000f00 */
[----:B------:R-:W-:Y:S10]  /*9e20*/  BSSY B0, `(.L_x_693) ;  /* 0x00000fc000007945 */ /* 0x000ff40003800000 */
[----:B------:R-:W-:-:S04]  /*9e30*/  @P0 IMAD.WIDE.U32 R10, R151, c[0x0][0x1e8], RZ ;  /* 0x00007a00970a0a25 */ /* 0x000fc800078e00ff */
[----:B------:R-:W-:Y:S02]  /*9e40*/  @P0 IMAD R6, R151, c[0x0][0x1ec], R11 ;  /* 0x00007b0097060a24 */ /* 0x000fe400078e020b */
[----:B-1----:R-:W-:Y:S02]  /*9e50*/  FADD.FTZ R0, R5, R172 ;  /* 0x000000ac05007221 */ /* 0x002fe40000010000 */
[----:B---3--:R-:W-:-:S03]  /*9e60*/  FADD.FTZ R7, R4, R161 ;  /* 0x000000a104077221 */ /* 0x008fc60000010000 */
[----:B------:R-:W1:Y:S04]  /*9e70*/  SHFL.BFLY PT, R5, R0, 0x1, 0x1f ;  /* 0x0c201f0000057f89 */ /* 0x000e6800000e0000 */
[----:B------:R-:W3:Y:S01]  /*9e80*/  SHFL.BFLY PT, R4, R7, 0x1, 0x1f ;  /* 0x0c201f0007047f89 */ /* 0x000ee200000e0000 */
[----:B-1----:R-:W-:-:S03]  /*9e90*/  FADD.FTZ R5, R0, R5 ;  /* 0x0000000500057221 */ /* 0x002fc60000010000 */
[----:B------:R-:W1:Y:S01]  /*9ea0*/  S2R R0, SR_TID.X ;  /* 0x0000000000007919 */ /* 0x000e620000002100 */
[----:B---3--:R-:W-:Y:S01]  /*9eb0*/  FADD.FTZ R4, R7, R4 ;  /* 0x0000000407047221 */ /* 0x008fe20000010000 */
[----:B------:R-:W-:Y:S01]  /*9ec0*/  FSETP.NE.FTZ.AND P5, PT, R5, RZ, PT ;  /* 0x000000ff0500720b */ /* 0x000fe20003fb5000 */
[----:B------:R-:W-:-:S03]  /*9ed0*/  @P0 IMAD.MOV.U32 R7, RZ, RZ, R10 ;  /* 0x000000ffff070224 */ /* 0x000fc600078e000a */
[----:B------:R-:W-:-:S09]  /*9ee0*/  FSETP.NE.FTZ.AND P4, PT, R4, RZ, PT ;  /* 0x000000ff0400720b */ /* 0x000fd20003f95000 */
[----:B------:R-:W3:Y:S01]  /*9ef0*/  @P5 MUFU.RCP R8, R5 ;  /* 0x0000000500085308 */ /* 0x000ee20000001000 */
[----:B-1----:R-:W-:-:S07]  /*9f00*/  SHF.R.S32.HI R11, RZ, 0x1f, R0 ;  /* 0x0000001fff0b7819 */ /* 0x002fce0000011400 */
[----:B------:R-:W1:Y:S01]  /*9f10*/  @P4 MUFU.RCP R9, R4 ;  /* 0x0000000400094308 */ /* 0x000e620000001000 */
[----:B---3--:R-:W-:-:S07]  /*9f20*/  FMUL.FTZ R96, R8, R96 ;  /* 0x0000006008607220 */ /* 0x008fce0000410000 */
[----:B------:R-:W3:Y:S01]  /*9f30*/  @P5 MUFU.LG2 R5, R5 ;  /* 0x0000000500055308 */ /* 0x000ee20000000c00 */
[C---:B------:R-:W-:Y:S02]  /*9f40*/  FMUL.FTZ R97, R8.reuse, R97 ;  /* 0x0000006108617220 */ /* 0x040fe40000410000 */
[C---:B------:R-:W-:Y:S02]  /*9f50*/  FMUL.FTZ R92, R8.reuse, R92 ;  /* 0x0000005c085c7220 */ /* 0x040fe40000410000 */
[C---:B------:R-:W-:Y:S01]  /*9f60*/  FMUL.FTZ R93, R8.reuse, R93 ;  /* 0x0000005d085d7220 */ /* 0x040fe20000410000 */
[----:B------:R-:W-:Y:S01]  /*9f70*/  F2FP.PACK_AB R96, R97, R96 ;  /* 0x000000606160723e */ /* 0x000fe200000000ff */
[C---:B------:R-:W-:Y:S01]  /*9f80*/  FMUL.FTZ R36, R8.reuse, R36 ;  /* 0x0000002408247220 */ /* 0x040fe20000410000 */
[----:B------:R-:W4:Y:S01]  /*9f90*/  @P4 MUFU.LG2 R4, R4 ;  /* 0x0000000400044308 */ /* 0x000f220000000c00 */
        /* <DEDUP_REMOVED lines=12> */
[----:B------:R-:W5:Y:S01]  /*a060*/  S2R R45, SR_CTAID.X ;  /* 0x00000000002d7919 */ /* 0x000f620000002500 */
        /* <DEDUP_REMOVED lines=28> */
[----:B------:R-:W-:Y:S01]  /*a230*/  LEA.HI R8, R11, R0, RZ, 0x2 ;  /* 0x000000000b087211 */ /* 0x000fe200078f10ff */
[----:B-1----:R-:W-:Y:S01]  /*a240*/  FMUL.FTZ R99, R9, R99 ;  /* 0x0000006309637220 */ /* 0x002fe20000410000 */
[----:B------:R-:W-:Y:S01]  /*a250*/  F2FP.PACK_AB R88, R89, R88 ;  /* 0x000000585958723e */ /* 0x000fe200000000ff */
[C---:B------:R-:W-:Y:S01]  /*a260*/  FMUL.FTZ R98, R9.reuse, R98 ;  /* 0x0000006209627220 */ /* 0x040fe20000410000 */
[--C-:B------:R-:W-:Y:S01]  /*a270*/  SHF.R.S32.HI R13, RZ, 0x2, R8.reuse ;  /* 0x00000002ff0d7819 */ /* 0x100fe20000011408 */
[C---:B------:R-:W-:Y:S01]  /*a280*/  FMUL.FTZ R95, R9.reuse, R95 ;  /* 0x0000005f095f7220 */ /* 0x040fe20000410000 */
[----:B------:R-:W-:Y:S01]  /*a290*/  SHF.R.S32.HI R10, RZ, 0x1f, R8 ;  /* 0x0000001fff0a7819 */ /* 0x000fe20000011408 */
[----:B------:R-:W-:Y:S01]  /*a2a0*/  FMUL.FTZ R94, R9, R94 ;  /* 0x0000005e095e7220 */ /* 0x000fe20000410000 */
[----:B------:R-:W-:Y:S01]  /*a2b0*/  F2FP.PACK_AB R98, R99, R98 ;  /* 0x000000626362723e */ /* 0x000fe200000000ff */
[C---:B------:R-:W-:Y:S01]  /*a2c0*/  FMUL.FTZ R39, R9.reuse, R39 ;  /* 0x0000002709277220 */ /* 0x040fe20000410000 */
[----:B------:R-:W-:Y:S01]  /*a2d0*/  LEA.HI R10, R10, R13, RZ, 0x3 ;  /* 0x0000000d0a0a7211 */ /* 0x000fe200078f18ff */
[----:B------:R-:W-:Y:S01]  /*a2e0*/  FMUL.FTZ R38, R9, R38 ;  /* 0x0000002609267220 */ /* 0x000fe20000410000 */
[----:B------:R-:W-:Y:S01]  /*a2f0*/  F2FP.PACK_AB R94, R95, R94 ;  /* 0x0000005e5f5e723e */ /* 0x000fe200000000ff */
[C---:B------:R-:W-:Y:S01]  /*a300*/  FMUL.FTZ R43, R9.reuse, R43 ;  /* 0x0000002b092b7220 */ /* 0x040fe20000410000 */
[----:B------:R-:W-:Y:S01]  /*a310*/  LOP3.LUT R10, R10, 0xfffffff8, RZ, 0xc0, !PT ;  /* 0xfffffff80a0a7812 */ /* 0x000fe200078ec0ff */
[----:B------:R-:W-:Y:S01]  /*a320*/  FMUL.FTZ R42, R9, R42 ;  /* 0x0000002a092a7220 */ /* 0x000fe20000410000 */
[----:B------:R-:W-:Y:S01]  /*a330*/  F2FP.PACK_AB R38, R39, R38 ;  /* 0x000000262726723e */ /* 0x000fe200000000ff */
[----:B------:R-:W-:Y:S01]  /*a340*/  FMUL.FTZ R47, R9, R47 ;  /* 0x0000002f092f7220 */ /* 0x000fe20000410000 */
[----:B------:R-:W-:Y:S01]  /*a350*/  IADD3 R10, R13, -R10, RZ ;  /* 0x8000000a0d0a7210 */ /* 0x000fe20007ffe0ff */
[C---:B------:R-:W-:Y:S01]  /*a360*/  FMUL.FTZ R46, R9.reuse, R46 ;  /* 0x0000002e092e7220 */ /* 0x040fe20000410000 */
[----:B------:R-:W-:Y:S01]  /*a370*/  LOP3.LUT R13, R8, 0x3ffffffc, RZ, 0xc0, !PT ;  /* 0x3ffffffc080d7812 */ /* 0x000fe200078ec0ff */
[C---:B------:R-:W-:Y:S01]  /*a380*/  FMUL.FTZ R51, R9.reuse, R51 ;  /* 0x0000003309337220 */ /* 0x040fe20000410000 */
[C---:B------:R-:W-:Y:S01]  /*a390*/  SHF.L.U32 R12, R10.reuse, 0x6, RZ ;  /* 0x000000060a0c7819 */ /* 0x040fe200000006ff */
[C---:B------:R-:W-:Y:S01]  /*a3a0*/  FMUL.FTZ R50, R9.reuse, R50 ;  /* 0x0000003209327220 */ /* 0x040fe20000410000 */
[----:B------:R-:W-:Y:S01]  /*a3b0*/  LOP3.LUT R14, R10, 0x1, RZ, 0xc0, !PT ;  /* 0x000000010a0e7812 */ /* 0x000fe200078ec0ff */
[C---:B------:R-:W-:Y:S01]  /*a3c0*/  FMUL.FTZ R55, R9.reuse, R55 ;  /* 0x0000003709377220 */ /* 0x040fe20000410000 */
[----:B------:R-:W-:Y:S01]  /*a3d0*/  LOP3.LUT R12, R12, 0x1c0, RZ, 0xc0, !PT ;  /* 0x000001c00c0c7812 */ /* 0x000fe200078ec0ff */
[C---:B------:R-:W-:Y:S01]  /*a3e0*/  FMUL.FTZ R54, R9.reuse, R54 ;  /* 0x0000003609367220 */ /* 0x040fe20000410000 */
[----:B------:R-:W-:Y:S01]  /*a3f0*/  ISETP.NE.U32.AND P3, PT, R14, 0x1, PT ;  /* 0x000000010e00780c */ /* 0x000fe20003f65070 */
[C---:B------:R-:W-:Y:S01]  /*a400*/  FMUL.FTZ R59, R9.reuse, R59 ;  /* 0x0000003b093b7220 */ /* 0x040fe20000410000 */
[----:B------:R-:W-:Y:S01]  /*a410*/  LEA.HI R12, R12, R12, RZ, 0x1d ;  /* 0x0000000c0c0c7211 */ /* 0x000fe200078fe8ff */
[C---:B------:R-:W-:Y:S01]  /*a420*/  FMUL.FTZ R58, R9.reuse, R58 ;  /* 0x0000003a093a7220 */ /* 0x040fe20000410000 */
[----:B------:R-:W-:Y:S01]  /*a430*/  R2P PR, R10, 0x6 ;  /* 0x000000060a007804 */ /* 0x000fe20000000000 */
[C---:B------:R-:W-:Y:S01]  /*a440*/  FMUL.FTZ R63, R9.reuse, R63 ;  /* 0x0000003f093f7220 */ /* 0x040fe20000410000 */
[----:B------:R-:W-:Y:S01]  /*a450*/  MOV R10, 0x20 ;  /* 0x00000020000a7802 */ /* 0x000fe20000000f00 */
[C---:B------:R-:W-:Y:S01]  /*a460*/  FMUL.FTZ R62, R9.reuse, R62 ;  /* 0x0000003e093e7220 */ /* 0x040fe20000410000 */
[----:B------:R-:W-:Y:S01]  /*a470*/  MOV R14, 0x40 ;  /* 0x00000040000e7802 */ /* 0x000fe20000000f00 */
[C---:B------:R-:W-:Y:S01]  /*a480*/  FMUL.FTZ R67, R9.reuse, R67 ;  /* 0x0000004309437220 */ /* 0x040fe20000410000 */
[----:B------:R-:W-:Y:S01]  /*a490*/  SEL R10, R10, 0xffffffe0, !P1 ;  /* 0xffffffe00a0a7807 */ /* 0x000fe20004800000 */
        /* <DEDUP_REMOVED lines=25> */
[----:B------:R-:W-:Y:S01]  /*a630*/  LEA.HI R9, R11, R0, RZ, 0x5 ;  /* 0x000000000b097211 */ /* 0x000fe200078f28ff */
[----:B------:R-:W-:Y:S01]  /*a640*/  IMAD.IADD R13, R0, 0x1, -R13 ;  /* 0x00000001000d7824 */ /* 0x000fe200078e0a0d */
[----:B------:R-:W-:-:S02]  /*a650*/  F2FP.PACK_AB R90, R91, R90 ;  /* 0x0000005a5b5a723e */ /* 0x000fc400000000ff */
[----:B------:R-:W-:Y:S02]  /*a660*/  SHF.R.S32.HI R8, RZ, 0x5, R9 ;  /* 0x00000005ff087819 */ /* 0x000fe40000011409 */
[----:B------:R-:W-:Y:S02]  /*a670*/  F2FP.PACK_AB R84, R85, R84 ;  /* 0x000000545554723e */ /* 0x000fe400000000ff */
[----:B------:R-:W-:Y:S02]  /*a680*/  LEA R13, R8, R13, 0x9 ;  /* 0x0000000d080d7211 */ /* 0x000fe400078e48ff */
[----:B------:R-:W-:Y:S02]  /*a690*/  F2FP.PACK_AB R86, R87, R86 ;  /* 0x000000565756723e */ /* 0x000fe400000000ff */
[----:B------:R-:W-:Y:S02]  /*a6a0*/  LEA R12, R13, R12, 0x1 ;  /* 0x0000000c0d0c7211 */ /* 0x000fe400078e08ff */
[----:B--2---:R-:W-:-:S02]  /*a6b0*/  ISETP.NE.AND P2, PT, R16, RZ, PT ;  /* 0x000000ff1000720c */ /* 0x004fc40003f45270 */
[----:B------:R-:W-:Y:S01]  /*a6c0*/  LOP3.LUT R9, R9, 0xffffffe0, RZ, 0xc0, !PT ;  /* 0xffffffe009097812 */ /* 0x000fe200078ec0ff */
[----:B------:R-:W-:Y:S02]  /*a6d0*/  IMAD.SHL.U32 R13, R12, 0x2, RZ ;  /* 0x000000020c0d7824 */ /* 0x000fe400078e00ff */
[----:B------:R-:W1:Y:S01]  /*a6e0*/  LDC.U8 R12, c[0x0][0x329] ;  /* 0x0000ca40ff0c7b82 */ /* 0x000e620000000000 */
[----:B------:R-:W-:Y:S01]  /*a6f0*/  IADD3 R9, -R9, R0, RZ ;  /* 0x0000000009097210 */ /* 0x000fe20007ffe1ff */
[C---:B------:R-:W-:Y:S01]  /*a700*/  IMAD.IADD R17, R13.reuse, 0x1, R10 ;  /* 0x000000010d117824 */ /* 0x040fe200078e020a */
[C---:B------:R-:W-:Y:S01]  /*a710*/  IADD3 R15, R13.reuse, -0x10, RZ ;  /* 0xfffffff00d0f7810 */ /* 0x040fe20007ffe0ff */
[----:B------:R-:W-:Y:S01]  /*a720*/  STS [R13], R96 ;  /* 0x000000600d007388 */ /* 0x000fe20000000800 */
[C---:B------:R-:W-:Y:S02]  /*a730*/  @P3 IADD3 R15, R13.reuse, 0x10, RZ ;  /* 0x000000100d0f3810 */ /* 0x040fe40007ffe0ff */
[-C--:B------:R-:W-:Y:S01]  /*a740*/  IADD3 R21, R13, R14.reuse, RZ ;  /* 0x0000000e0d157210 */ /* 0x080fe20007ffe0ff */
[----:B------:R-:W-:Y:S01]  /*a750*/  STS [R13+0x400], R98 ;  /* 0x000400620d007388 */ /* 0x000fe20000000800 */
[----:B------:R-:W-:Y:S01]  /*a760*/  IADD3 R19, R10, R15, RZ ;  /* 0x0000000f0a137210 */ /* 0x000fe20007ffe0ff */
[----:B------:R-:W-:Y:S01]  /*a770*/  IMAD.IADD R23, R14, 0x1, R15 ;  /* 0x000000010e177824 */ /* 0x000fe200078e020f */
[-C--:B------:R-:W-:Y:S01]  /*a780*/  IADD3 R25, R17, R14.reuse, RZ ;  /* 0x0000000e11197210 */ /* 0x080fe20007ffe0ff */
[----:B------:R-:W-:Y:S01]  /*a790*/  STS [R15], R92 ;  /* 0x0000005c0f007388 */ /* 0x000fe20000000800 */
[----:B------:R-:W-:-:S03]  /*a7a0*/  IADD3 R27, R19, R14, RZ ;  /* 0x0000000e131b7210 */ /* 0x000fc60007ffe0ff */
[----:B------:R-:W-:Y:S04]  /*a7b0*/  STS [R15+0x400], R94 ;  /* 0x0004005e0f007388 */ /* 0x000fe80000000800 */
[----:B------:R-:W-:Y:S04]  /*a7c0*/  STS [R17], R36 ;  /* 0x0000002411007388 */ /* 0x000fe80000000800 */
[----:B------:R-:W-:Y:S01]  /*a7d0*/  STS [R17+0x400], R38 ;  /* 0x0004002611007388 */ /* 0x000fe20000000800 */
[C---:B-1----:R-:W-:Y:S02]  /*a7e0*/  ISETP.NE.AND P1, PT, R12.reuse, RZ, PT ;  /* 0x000000ff0c00720c */ /* 0x042fe40003f25270 */
[----:B------:R-:W-:Y:S01]  /*a7f0*/  ISETP.NE.OR P3, PT, R12, RZ, !P2 ;  /* 0x000000ff0c00720c */ /* 0x000fe20005765670 */
[----:B------:R-:W-:Y:S04]  /*a800*/  STS [R19], R40 ;  /* 0x0000002813007388 */ /* 0x000fe80000000800 */
[----:B------:R-:W-:Y:S04]  /*a810*/  STS [R19+0x400], R42 ;  /* 0x0004002a13007388 */ /* 0x000fe80000000800 */
[----:B------:R-:W-:Y:S02]  /*a820*/  STS [R21], R44 ;  /* 0x0000002c15007388 */ /* 0x000fe40000000800 */
[----:B------:R-:W-:Y:S01]  /*a830*/  @P1 IMAD.MOV.U32 R47, RZ, RZ, c[0x0][0x210] ;  /* 0x00008400ff2f1624 */ /* 0x000fe200078e00ff */
[----:B------:R-:W-:Y:S01]  /*a840*/  @P1 MOV R49, 0x1 ;  /* 0x0000000100311802 */ /* 0x000fe20000000f00 */
[----:B------:R-:W-:Y:S02]  /*a850*/  STS [R21+0x400], R46 ;  /* 0x0004002e15007388 */ /* 0x000fe40000000800 */
[----:B------:R-:W-:-:S02]  /*a860*/  @P1 IMAD R47, R47, c[0x0][0x214], RZ ;  /* 0x000085002f2f1a24 */ /* 0x000fc400078e02ff */
[----:B------:R-:W-:Y:S04]  /*a870*/  STS [R23], R48 ;  /* 0x0000003017007388 */ /* 0x000fe80000000800 */
[----:B------:R1:W-:Y:S04]  /*a880*/  STS [R23+0x400], R50 ;  /* 0x0004003217007388 */ /* 0x0003e80000000800 */
[----:B------:R-:W2:Y:S04]  /*a890*/  S2R R10, SR_CTAID.Y ;  /* 0x00000000000a7919 */ /* 0x000ea80000002600 */
[----:B------:R-:W-:Y:S04]  /*a8a0*/  STS [R25], R52 ;  /* 0x0000003419007388 */ /* 0x000fe80000000800 */
[----:B------:R-:W-:Y:S04]  /*a8b0*/  STS [R25+0x400], R54 ;  /* 0x0004003619007388 */ /* 0x000fe80000000800 */
[----:B------:R-:W-:Y:S04]  /*a8c0*/  STS [R27], R56 ;  /* 0x000000381b007388 */ /* 0x000fe80000000800 */
[----:B------:R-:W-:Y:S04]  /*a8d0*/  STS [R27+0x400], R58 ;  /* 0x0004003a1b007388 */ /* 0x000fe80000000800 */
[----:B------:R-:W-:Y:S04]  /*a8e0*/  STS [R13+0x2000], R60 ;  /* 0x0020003c0d007388 */ /* 0x000fe80000000800 */
[----:B------:R3:W-:Y:S01]  /*a8f0*/  STS [R13+0x2400], R62 ;  /* 0x0024003e0d007388 */ /* 0x0007e20000000800 */
[----:B--2---:R-:W-:Y:S01]  /*a900*/  @!P0 SHF.R.S32.HI R12, RZ, 0x1f, R10 ;  /* 0x0000001fff0c8819 */ /* 0x004fe2000001140a */
[----:B-1----:R-:W-:-:S02]  /*a910*/  @!P0 IMAD.WIDE.U32 R50, R10, c[0x0][0x1e0], RZ ;  /* 0x000078000a328a25 */ /* 0x002fc400078e00ff */
[----:B------:R1:W-:Y:S02]  /*a920*/  STS [R15+0x2000], R64 ;  /* 0x002000400f007388 */ /* 0x0003e40000000800 */
[----:B------:R-:W-:Y:S02]  /*a930*/  @!P3 IMAD R48, R10, c[0x0][0x214], RZ ;  /* 0x000085000a30ba24 */ /* 0x000fe400078e02ff */
[----:B------:R1:W-:Y:S01]  /*a940*/  STS [R15+0x2400], R66 ;  /* 0x002400420f007388 */ /* 0x0003e20000000800 */
[----:B------:R-:W-:Y:S02]  /*a950*/  @!P0 IMAD.MOV.U32 R7, RZ, RZ, R50 ;  /* 0x000000ffff078224 */ /* 0x000fe400078e0032 */
[----:B------:R-:W-:Y:S01]  /*a960*/  @!P3 SEL R48, R48, R151, !P0 ;  /* 0x000000973030b207 */ /* 0x000fe20004000000 */
[----:B------:R1:W-:Y:S04]  /*a970*/  STS [R17+0x2000], R68 ;  /* 0x0020004411007388 */ /* 0x0003e80000000800 */
[----:B------:R1:W-:Y:S04]  /*a980*/  STS [R17+0x2400], R70 ;  /* 0x0024004611007388 */ /* 0x0003e80000000800 */
[----:B------:R1:W-:Y:S04]  /*a990*/  STS [R19+0x2000], R72 ;  /* 0x0020004813007388 */ /* 0x0003e80000000800 */
[----:B------:R1:W-:Y:S01]  /*a9a0*/  STS [R19+0x2400], R74 ;  /* 0x0024004a13007388 */ /* 0x0003e20000000800 */
[----:B---3--:R-:W-:-:S03]  /*a9b0*/  @!P1 MOV R13, c[0x0][0x214] ;  /* 0x00008500000d9a02 */ /* 0x008fc60000000f00 */
[----:B------:R1:W-:Y:S01]  /*a9c0*/  STS [R21+0x2000], R76 ;  /* 0x0020004c15007388 */ /* 0x0003e20000000800 */
[----:B------:R-:W-:Y:S01]  /*a9d0*/  @!P1 SEL R47, R13, c[0x0][0x234], !P2 ;  /* 0x00008d000d2f9a07 */ /* 0x000fe20005000000 */
[----:B------:R-:W-:Y:S02]  /*a9e0*/  @!P0 IMAD R13, R12, c[0x0][0x1e0], RZ ;  /* 0x000078000c0d8a24 */ /* 0x000fe400078e02ff */
[----:B------:R1:W-:Y:S02]  /*a9f0*/  STS [R21+0x2400], R78 ;  /* 0x0024004e15007388 */ /* 0x0003e40000000800 */
[----:B------:R-:W-:Y:S02]  /*aa00*/  @!P0 IMAD R46, R10, c[0x0][0x1e4], R13 ;  /* 0x000079000a2e8a24 */ /* 0x000fe400078e020d */
[----:B------:R1:W-:Y:S01]  /*aa10*/  STS [R23+0x2000], R80 ;  /* 0x0020005017007388 */ /* 0x0003e20000000800 */
[----:B------:R-:W-:Y:S02]  /*aa20*/  @!P1 IMAD R49, R47, c[0x0][0x1c0], RZ ;  /* 0x000070002f319a24 */ /* 0x000fe400078e02ff */
[----:B------:R-:W-:Y:S01]  /*aa30*/  @!P0 IADD3 R6, R51, R46, RZ ;  /* 0x0000002e33068210 */ /* 0x000fe20007ffe0ff */
[----:B------:R1:W-:Y:S01]  /*aa40*/  STS [R23+0x2400], R82 ;  /* 0x0024005217007388 */ /* 0x0003e20000000800 */
[----:B------:R-:W-:Y:S01]  /*aa50*/  IMAD R10, R10, R49, RZ ;  /* 0x000000310a0a7224 */ /* 0x000fe200078e02ff */
[----:B------:R-:W-:Y:S01]  /*aa60*/  @P1 MOV R46, c[0x0][0x210] ;  /* 0x00008400002e1a02 */ /* 0x000fe20000000f00 */
[----:B------:R-:W-:Y:S01]  /*aa70*/  @!P1 IMAD.MOV.U32 R46, RZ, RZ, 0x1 ;  /* 0x00000001ff2e9424 */ /* 0x000fe200078e00ff */
[----:B------:R1:W-:Y:S01]  /*aa80*/  STS [R25+0x2000], R88 ;  /* 0x0020005819007388 */ /* 0x0003e20000000800 */
[----:B------:R-:W-:Y:S01]  /*aa90*/  SHF.R.S32.HI R49, RZ, 0x1f, R8 ;  /* 0x0000001fff317819 */ /* 0x000fe20000011408 */
[----:B------:R-:W-:Y:S01]  /*aaa0*/  CS2R R50, SRZ ;  /* 0x0000000000327805 */ /* 0x000fe2000001ff00 */
[----:B------:R-:W-:Y:S01]  /*aab0*/  SEL R10, R10, RZ, P3 ;  /* 0x000000ff0a0a7207 */ /* 0x000fe20001800000 */
[----:B------:R1:W-:Y:S01]  /*aac0*/  STS [R25+0x2400], R90 ;  /* 0x0024005a19007388 */ /* 0x0003e20000000800 */
[----:B------:R-:W-:Y:S01]  /*aad0*/  LOP3.LUT P0, RZ, R9, 0x3, RZ, 0xc0, !PT ;  /* 0x0000000309ff7812 */ /* 0x000fe2000780c0ff */
[----:B-----5:R-:W-:Y:S01]  /*aae0*/  IMAD R9, R45, R46, RZ ;  /* 0x0000002e2d097224 */ /* 0x020fe200078e02ff */
[----:B------:R-:W-:Y:S01]  /*aaf0*/  LEA.HI R49, R49, R8, RZ, 0x2 ;  /* 0x0000000831317211 */ /* 0x000fe200078f10ff */
[----:B------:R1:W-:Y:S01]  /*ab00*/  STS [R27+0x2000], R84 ;  /* 0x002000541b007388 */ /* 0x0003e20000000800 */
[----:B------:R-:W-:-:S02]  /*ab10*/  @!P3 MOV R50, R48 ;  /* 0x000000300032b202 */ /* 0x000fc40000000f00 */
[----:B------:R-:W-:Y:S01]  /*ab20*/  SHF.L.U32 R9, R9, 0x6, RZ ;  /* 0x0000000609097819 */ /* 0x000fe200000006ff */
[----:B------:R1:W-:Y:S01]  /*ab30*/  STS [R27+0x2400], R86 ;  /* 0x002400561b007388 */ /* 0x0003e20000000800 */
[----:B------:R-:W-:Y:S01]  /*ab40*/  @!P3 SHF.R.S32.HI R51, RZ, 0x1f, R48 ;  /* 0x0000001fff33b819 */ /* 0x000fe20000011430 */
[----:B------:R-:W-:Y:S01]  /*ab50*/  @P5 FMUL.FTZ R48, R5, 0.69314718246459960938 ;  /* 0x3f31721805305820 */ /* 0x000fe20000410000 */
[----:B------:R-:W-:Y:S01]  /*ab60*/  LOP3.LUT R49, R49, 0xffffffc, RZ, 0xc0, !PT ;  /* 0x0ffffffc31317812 */ /* 0x000fe200078ec0ff */
[----:B------:R-:W-:Y:S01]  /*ab70*/  BAR.SYNC.DEFER_BLOCKING 0x0 ;  /* 0x0000000000007b1d */ /* 0x000fe20000010000 */
[----:B----4-:R-:W-:Y:S02]  /*ab80*/  @P4 FMUL.FTZ R5, R4, 0.69314718246459960938 ;  /* 0x3f31721804054820 */ /* 0x010fe40000410000 */
[----:B------:R-:W-:Y:S01]  /*ab90*/  IADD3 R49, R8, -R49, RZ ;  /* 0x8000003108317210 */ /* 0x000fe20007ffe0ff */
[----:B------:R-:W-:Y:S02]  /*aba0*/  IMAD.MOV.U32 R8, RZ, RZ, 0x7f800000 ;  /* 0x7f800000ff087424 */ /* 0x000fe400078e00ff */
[----:B------:R-:W2:Y:S01]  /*abb0*/  S2R R44, SR_CTAID.Z ;  /* 0x00000000002c7919 */ /* 0x000ea20000002700 */
[----:B------:R-:W-:Y:S01]  /*abc0*/  @P5 FFMA.FTZ R8, R3, c[0x0][0x238], R48 ;  /* 0x00008e0003085a23 */ /* 0x000fe20000010030 */
[----:B------:R-:W-:-:S02]  /*abd0*/  LEA R49, R49, R152, 0x4 ;  /* 0x0000009831317211 */ /* 0x000fc400078e20ff */
[----:B------:R1:W3:Y:S04]  /*abe0*/  LDS.128 R36, [R154] ;  /* 0x000000009a247984 */ /* 0x0002e80000000c00 */
[----:B------:R1:W4:Y:S01]  /*abf0*/  LDS.128 R32, [R154+0x800] ;  /* 0x000800009a207984 */ /* 0x0003220000000c00 */
[----:B--2---:R-:W-:Y:S01]  /*ac00*/  IMAD R10, R44, R47, R10 ;  /* 0x0000002f2c0a7224 */ /* 0x004fe200078e020a */
[----:B------:R-:W-:Y:S02]  /*ac10*/  MOV R47, 0x7f800000 ;  /* 0x7f800000002f7802 */ /* 0x000fe40000000f00 */
[----:B------:R1:W2:Y:S01]  /*ac20*/  LDS.128 R28, [R154+0x1000] ;  /* 0x001000009a1c7984 */ /* 0x0002a20000000c00 */
[----:B------:R-:W-:Y:S01]  /*ac30*/  @P4 FFMA.FTZ R47, R2, c[0x0][0x238], R5 ;  /* 0x00008e00022f4a23 */ /* 0x000fe20000010005 */
[----:B------:R-:W-:-:S02]  /*ac40*/  IADD3 R4, P2, P1, R9, R50, R10 ;  /* 0x0000003209047210 */ /* 0x000fc4000795e00a */
[----:B------:R1:W1:Y:S01]  /*ac50*/  LDS.128 R24, [R154+0x1800] ;  /* 0x001800009a187984 */ /* 0x0002620000000c00 */
[----:B------:R-:W-:Y:S02]  /*ac60*/  SHF.R.S32.HI R9, RZ, 0x1f, R9 ;  /* 0x0000001fff097819 */ /* 0x000fe40000011409 */
[----:B------:R-:W-:Y:S01]  /*ac70*/  SHF.R.S32.HI R10, RZ, 0x1f, R10 ;  /* 0x0000001fff0a7819 */ /* 0x000fe2000001140a */
[----:B------:R1:W1:Y:S03]  /*ac80*/  LDS.128 R20, [R154+0x2000] ;  /* 0x002000009a147984 */ /* 0x0002660000000c00 */
[----:B------:R-:W-:Y:S01]  /*ac90*/  IADD3.X R9, R9, R51, R10, P2, P1 ;  /* 0x0000003309097210 */ /* 0x000fe200017e240a */
[----:B------:R1:W1:Y:S04]  /*aca0*/  LDS.128 R16, [R154+0x2800] ;  /* 0x002800009a107984 */ /* 0x0002680000000c00 */
        /* <DEDUP_REMOVED lines=19> */
.L_x_694:
[----:B------:R-:W-:Y:S05]  /*ade0*/  BSYNC B0 ;  /* 0x0000000000007941 */ /* 0x000fea0003800000 */
.L_x_693:
[----:B------:R-:W-:Y:S01]  /*adf0*/  LEA.HI R11, R11, R0, RZ, 0x3 ;  /* 0x000000000b0b7211 */ /* 0x000fe200078f18ff */
[----:B------:R-:W-:Y:S01]  /*ae00*/  IMAD R45, R45, -0x40, R156 ;  /* 0xffffffc02d2d7824 */ /* 0x000fe200078e029c */
[----:B------:R-:W-:Y:S01]  /*ae10*/  IADD3 R4, P0, R164, R7, RZ ;  /* 0x00000007a4047210 */ /* 0x000fe20007f1e0ff */
[----:B------:R-:W-:Y:S01]  /*ae20*/  BSSY B0, `(.L_x_695) ;  /* 0x0000016000007945 */ /* 0x000fe20003800000 */
[----:B------:R-:W-:Y:S02]  /*ae30*/  SHF.R.S32.HI R3, RZ, 0x1f, R164 ;  /* 0x0000001fff037819 */ /* 0x000fe400000114a4 */
[----:B------:R-:W-:-:S02]  /*ae40*/  SHF.R.S32.HI R2, RZ, 0x3, R11 ;  /* 0x00000003ff027819 */ /* 0x000fc4000001140b */
[----:B------:R-:W-:Y:S01]  /*ae50*/  SHF.R.S32.HI R0, RZ, 0x1f, R44 ;  /* 0x0000001fff007819 */ /* 0x000fe2000001142c */
[----:B------:R-:W-:Y:S01]  /*ae60*/  IMAD.X R5, R3, 0x1, R6, P0 ;  /* 0x0000000103057824 */ /* 0x000fe200000e0606 */
[----:B------:R-:W-:-:S03]  /*ae70*/  ISETP.GE.AND P0, PT, R2, R45, PT ;  /* 0x0000002d0200720c */ /* 0x000fc60003f06270 */
[----:B------:R-:W-:Y:S02]  /*ae80*/  IMAD R3, R0, c[0x0][0x1f0], RZ ;  /* 0x00007c0000037a24 */ /* 0x000fe400078e02ff */
[----:B------:R-:W-:-:S04]  /*ae90*/  IMAD.WIDE.U32 R4, R44, c[0x0][0x1f0], R4 ;  /* 0x00007c002c047a25 */ /* 0x000fc800078e0004 */
[----:B------:R-:W-:-:S04]  /*aea0*/  IMAD R3, R44, c[0x0][0x1f4], R3 ;  /* 0x00007d002c037a24 */ /* 0x000fc800078e0203 */
[----:B------:R-:W-:Y:S01]  /*aeb0*/  IMAD.IADD R7, R5, 0x1, R3 ;  /* 0x0000000105077824 */ /* 0x000fe200078e0203 */
[----:B------:R-:W-:Y:S05]  /*aec0*/  @P0 BRA `(.L_x_696) ;  /* 0x000000b000000947 */ /* 0x000fea0003800000 */
[----:B------:R-:W-:Y:S01]  /*aed0*/  IMAD R3, R167, c[0x0][0x1e8], RZ ;  /* 0x00007a00a7037a24 */ /* 0x000fe200078e02ff */
[----:B------:R-:W-:Y:S01]  /*aee0*/  ISETP.GE.AND P2, PT, R164, c[0x0][0x220], PT ;  /* 0x00008800a4007a0c */ /* 0x000fe20003f46270 */
[----:B------:R-:W-:Y:S01]  /*aef0*/  IMAD.MOV.U32 R6, RZ, RZ, R4 ;  /* 0x000000ffff067224 */ /* 0x000fe200078e0004 */
[----:B------:R-:W-:Y:S01]  /*af00*/  ISETP.GE.AND P1, PT, R155, c[0x0][0x220], PT ;  /* 0x000088009b007a0c */ /* 0x000fe20003f26270 */
[C---:B------:R-:W-:Y:S02]  /*af10*/  IMAD R0, R166.reuse, c[0x0][0x1ec], R3 ;  /* 0x00007b00a6007a24 */ /* 0x040fe400078e0203 */
[----:B----4-:R-:W-:-:S05]  /*af20*/  IMAD.WIDE.U32 R8, R166, c[0x0][0x1e8], R6 ;  /* 0x00007a00a6087a25 */ /* 0x010fca00078e0006 */
[----:B------:R-:W-:Y:S02]  /*af30*/  IADD3 R0, R9, R0, RZ ;  /* 0x0000000009007210 */ /* 0x000fe40007ffe0ff */
[----:B------:R-:W-:-:S04]  /*af40*/  LEA R2, P0, R8, c[0x0][0x1d0], 0x1 ;  /* 0x0000740008027a11 */ /* 0x000fc800078008ff */
[----:B------:R-:W-:-:S05]  /*af50*/  LEA.HI.X R3, R8, c[0x0][0x1d4], R0, 0x1, P0 ;  /* 0x0000750008037a11 */ /* 0x000fca00000f0c00 */
[----:B---3--:R3:W-:Y:S04]  /*af60*/  @!P2 STG.E.128 [R2.64], R36 ;  /* 0x000000240200a986 */ /* 0x0087e8000c101d06 */
[----:B-1----:R3:W-:Y:S02]  /*af70*/  @!P1 STG.E.128 [R2.64+0x80], R20 ;  /* 0x0000801402009986 */ /* 0x0027e4000c101d06 */
.L_x_696:
[----:B------:R-:W-:Y:S05]  /*af80*/  BSYNC B0 ;  /* 0x0000000000007941 */ /* 0x000fea0003800000 */
.L_x_695:
[----:B------:R-:W-:Y:S01]  /*af90*/  LEA.HI.SX32 R0, R11, 0x10, 0x1d ;  /* 0x000000100b007811 */ /* 0x000fe200078feaff */
[----:B------:R-:W-:Y:S03]  /*afa0*/  BSSY B0, `(.L_x_697) ;  /* 0x0000011000007945 */ /* 0x000fe60003800000 */
[----:B------:R-:W-:-:S13]  /*afb0*/  ISETP.GE.AND P0, PT, R0, R45, PT ;  /* 0x0000002d0000720c */ /* 0x000fda0003f06270 */
[----:B------:R-:W-:Y:S05]  /*afc0*/  @P0 BRA `(.L_x_698) ;  /* 0x000000e000000947 */ /* 0x000fea0003800000 */
[----:B---3--:R-:W-:Y:S01]  /*afd0*/  IADD3 R2, P0, R166, 0x10, RZ ;  /* 0x00000010a6027810 */ /* 0x008fe20007f1e0ff */
[----:B----4-:R-:W-:Y:S01]  /*afe0*/  IMAD.MOV.U32 R8, RZ, RZ, R4 ;  /* 0x000000ffff087224 */ /* 0x010fe200078e0004 */
[----:B------:R-:W-:Y:S02]  /*aff0*/  MOV R9, R7 ;  /* 0x0000000700097202 */ /* 0x000fe40000000f00 */
[----:B------:R-:W-:Y:S01]  /*b000*/  ISETP.GE.AND P1, PT, R164, c[0x0][0x220], PT ;  /* 0x00008800a4007a0c */ /* 0x000fe20003f26270 */
[----:B------:R-:W-:Y:S01]  /*b010*/  IMAD.X R0, RZ, RZ, R167, P0 ;  /* 0x000000ffff007224 */ /* 0x000fe200000e06a7 */
[----:B------:R-:W-:Y:S01]  /*b020*/  ISETP.GE.AND P0, PT, R155, c[0x0][0x220], PT ;  /* 0x000088009b007a0c */ /* 0x000fe20003f06270 */
[----:B------:R-:W-:-:S04]  /*b030*/  IMAD.WIDE.U32 R8, R2, c[0x0][0x1e8], R8 ;  /* 0x00007a0002087a25 */ /* 0x000fc800078e0008 */
[----:B------:R-:W-:-:S04]  /*b040*/  IMAD R3, R0, c[0x0][0x1e8], RZ ;  /* 0x00007a0000037a24 */ /* 0x000fc800078e02ff */
[----:B------:R-:W-:Y:S01]  /*b050*/  IMAD R3, R2, c[0x0][0x1ec], R3 ;  /* 0x00007b0002037a24 */ /* 0x000fe200078e0203 */
[----:B------:R-:W-:-:S03]  /*b060*/  LEA R2, P2, R8, c[0x0][0x1d0], 0x1 ;  /* 0x0000740008027a11 */ /* 0x000fc600078408ff */
[----:B------:R-:W-:-:S05]  /*b070*/  IMAD.IADD R3, R9, 0x1, R3 ;  /* 0x0000000109037824 */ /* 0x000fca00078e0203 */
[----:B------:R-:W-:-:S05]  /*b080*/  LEA.HI.X R3, R8, c[0x0][0x1d4], R3, 0x1, P2 ;  /* 0x0000750008037a11 */ /* 0x000fca00010f0c03 */
[----:B------:R3:W-:Y:S04]  /*b090*/  @!P1 STG.E.128 [R2.64], R32 ;  /* 0x0000002002009986 */ /* 0x0007e8000c101d06 */
[----:B-1----:R3:W-:Y:S02]  /*b0a0*/  @!P0 STG.E.128 [R2.64+0x80], R16 ;  /* 0x0000801002008986 */ /* 0x0027e4000c101d06 */
.L_x_698:
[----:B------:R-:W-:Y:S05]  /*b0b0*/  BSYNC B0 ;  /* 0x0000000000007941 */ /* 0x000fea0003800000 */
.L_x_697:
        /* <DEDUP_REMOVED lines=16> */
[----:B--2---:R2:W-:Y:S04]  /*b1c0*/  @!P1 STG.E.128 [R2.64], R28 ;  /* 0x0000001c02009986 */ /* 0x0045e8000c101d06 */
[----:B-1----:R2:W-:Y:S02]  /*b1d0*/  @!P0 STG.E.128 [R2.64+0x80], R12 ;  /* 0x0000800c02008986 */ /* 0x0025e4000c101d06 */
.L_x_700:
[----:B------:R-:W-:Y:S05]  /*b1e0*/  BSYNC B0 ;  /* 0x0000000000007941 */ /* 0x000fea0003800000 */
.L_x_699:
        /* <DEDUP_REMOVED lines=8> */
[----:B--23--:R-:W-:Y:S01]  /*b270*/  IMAD R3, R166, c[0x0][0x1e8], RZ ;  /* 0x00007a00a6037a24 */ /* 0x00cfe200078e02ff */
        /* <DEDUP_REMOVED lines=9> */
.L_x_654:
        /* <DEDUP_REMOVED lines=8> */
[----:B------:R-:W-:Y:S01]  /*b390*/  @!P4 IMAD.WIDE.U32 R8, R23, c[0x0][0x1e0], RZ ;  /* 0x000078001708ca25 */ /* 0x000fe200078e00ff */
[----:B-1----:R-:W-:-:S03]  /*b3a0*/  ISETP.NE.AND P1, PT, R0, RZ, PT ;  /* 0x000000ff0000720c */ /* 0x002fc60003f25270 */
[----:B------:R-:W-:Y:S01]  /*b3b0*/  @!P4 IMAD R3, R23, c[0x0][0x1e4], R12 ;  /* 0x000079001703ca24 */ /* 0x000fe200078e020c */
[----:B------:R-:W-:Y:S02]  /*b3c0*/  @!P4 MOV R4, R8 ;  /* 0x000000080004c202 */ /* 0x000fe40000000f00 */
[----:B--2---:R-:W-:Y:S01]  /*b3d0*/  ISETP.NE.AND P3, PT, R2, RZ, PT ;  /* 0x000000ff0200720c */ /* 0x004fe20003f65270 */
[----:B------:R-:W-:Y:S02]  /*b3e0*/  @P4 IMAD R2, R151, c[0x0][0x1ec], R5 ;  /* 0x00007b0097024a24 */ /* 0x000fe400078e0205 */
[----:B------:R-:W-:Y:S01]  /*b3f0*/  @!P4 IMAD.IADD R2, R9, 0x1, R3 ;  /* 0x000000010902c824 */ /* 0x000fe200078e0203 */
[----:B------:R-:W-:-:S03]  /*b400*/  ISETP.NE.OR P2, PT, R0, RZ, !P3 ;  /* 0x000000ff0000720c */ /* 0x000fc60005f45670 */
[----:B------:R-:W-:Y:S01]  /*b410*/  @P1 IMAD.MOV.U32 R7, RZ, RZ, c[0x0][0x210] ;  /* 0x00008400ff071624 */ /* 0x000fe200078e00ff */
[----:B------:R-:W-:Y:S01]  /*b420*/  @P1 MOV R8, c[0x0][0x210] ;  /* 0x0000840000081a02 */ /* 0x000fe20000000f00 */
[----:B------:R-:W-:Y:S01]  /*b430*/  @!P1 IMAD.MOV.U32 R0, RZ, RZ, c[0x0][0x214] ;  /* 0x00008500ff009624 */ /* 0x000fe200078e00ff */
[----:B------:R-:W-:Y:S01]  /*b440*/  ISETP.NE.OR P0, PT, R151, -0x1, P2 ;  /* 0xffffffff9700780c */ /* 0x000fe20001705670 */
[----:B------:R-:W-:Y:S01]  /*b450*/  @P1 IMAD R7, R7, c[0x0][0x214], RZ ;  /* 0x0000850007071a24 */ /* 0x000fe200078e02ff */
[----:B------:R-:W-:Y:S01]  /*b460*/  SHF.R.S32.HI R3, RZ, 0x1f, R28 ;  /* 0x0000001fff037819 */ /* 0x000fe2000001141c */
[----:B------:R-:W-:Y:S01]  /*b470*/  @P1 IMAD.MOV.U32 R10, RZ, RZ, 0x1 ;  /* 0x00000001ff0a1424 */ /* 0x000fe200078e00ff */
[----:B------:R-:W-:Y:S01]  /*b480*/  @!P1 SEL R7, R0, c[0x0][0x234], !P3 ;  /* 0x00008d0000079a07 */ /* 0x000fe20005800000 */
[----:B------:R-:W-:Y:S01]  /*b490*/  @!P1 IMAD.MOV.U32 R8, RZ, RZ, 0x1 ;  /* 0x00000001ff089424 */ /* 0x000fe200078e00ff */
[----:B------:R-:W-:Y:S01]  /*b4a0*/  SHF.R.S32.HI R0, RZ, 0x1f, R153 ;  /* 0x0000001fff007819 */ /* 0x000fe20000011499 */
[----:B------:R-:W-:-:S02]  /*b4b0*/  IMAD R3, R3, c[0x0][0x1f0], RZ ;  /* 0x00007c0003037a24 */ /* 0x000fc400078e02ff */
[----:B------:R-:W-:Y:S01]  /*b4c0*/  @!P1 IMAD R10, R7, c[0x0][0x1c0], RZ ;  /* 0x00007000070a9a24 */ /* 0x000fe200078e02ff */
[----:B------:R-:W-:Y:S01]  /*b4d0*/  LEA.HI R0, R0, R153, RZ, 0x3 ;  /* 0x0000009900007211 */ /* 0x000fe200078f18ff */
[----:B------:R-:W-:Y:S02]  /*b4e0*/  IMAD R19, R19, R8, RZ ;  /* 0x0000000813137224 */ /* 0x000fe400078e02ff */
[C---:B------:R-:W-:Y:S01]  /*b4f0*/  @!P0 IMAD R151, R23.reuse, c[0x0][0x214], RZ ;  /* 0x0000850017978a24 */ /* 0x040fe200078e02ff */
[----:B------:R-:W-:Y:S01]  /*b500*/  LOP3.LUT R6, R0, 0xfffffff8, RZ, 0xc0, !PT ;  /* 0xfffffff800067812 */ /* 0x000fe200078ec0ff */
[----:B------:R-:W-:Y:S01]  /*b510*/  IMAD R23, R23, R10, RZ ;  /* 0x0000000a17177224 */ /* 0x000fe200078e02ff */
[----:B------:R-:W-:Y:S01]  /*b520*/  SHF.R.S32.HI R14, RZ, 0x3, R0 ;  /* 0x00000003ff0e7819 */ /* 0x000fe20000011400 */
[----:B------:R-:W-:Y:S01]  /*b530*/  CS2R R10, SRZ ;  /* 0x00000000000a7805 */ /* 0x000fe2000001ff00 */
[----:B------:R-:W-:Y:S01]  /*b540*/  IMAD R3, R28, c[0x0][0x1f4], R3 ;  /* 0x00007d001c037a24 */ /* 0x000fe200078e0203 */
[--C-:B------:R-:W-:Y:S01]  /*b550*/  @!P2 SHF.R.S32.HI R11, RZ, 0x1f, R151.reuse ;  /* 0x0000001fff0ba819 */ /* 0x100fe20000011497 */
[----:B------:R-:W-:Y:S01]  /*b560*/  IMAD.IADD R153, R153, 0x1, -R6 ;  /* 0x0000000199997824 */ /* 0x000fe200078e0a06 */
[----:B------:R-:W-:Y:S01]  /*b570*/  SEL R6, R23, RZ, P2 ;  /* 0x000000ff17067207 */ /* 0x000fe20001000000 */
[----:B------:R-:W-:Y:S01]  /*b580*/  @!P2 IMAD.MOV.U32 R10, RZ, RZ, R151 ;  /* 0x000000ffff0aa224 */ /* 0x000fe200078e0097 */
[----:B------:R-:W-:Y:S01]  /*b590*/  ISETP.GE.AND P2, PT, R14, R156, PT ;  /* 0x0000009c0e00720c */ /* 0x000fe20003f46270 */
[----:B------:R-:W-:Y:S01]  /*b5a0*/  IMAD.SHL.U32 R5, R153, 0x8, RZ ;  /* 0x0000000899057824 */ /* 0x000fe200078e00ff */
[----:B------:R-:W-:Y:S01]  /*b5b0*/  SHF.R.S32.HI R15, RZ, 0x1f, R14 ;  /* 0x0000001fff0f7819 */ /* 0x000fe2000001140e */
[----:B------:R-:W-:Y:S01]  /*b5c0*/  IMAD R6, R28, R7, R6 ;  /* 0x000000071c067224 */ /* 0x000fe200078e0206 */
[----:B------:R-:W-:-:S02]  /*b5d0*/  SHF.R.S32.HI R7, RZ, 0x1f, R19 ;  /* 0x0000001fff077819 */ /* 0x000fc40000011413 */
[----:B------:R-:W-:Y:S01]  /*b5e0*/  IADD3 R12, P0, R5, R4, RZ ;  /* 0x00000004050c7210 */ /* 0x000fe20007f1e0ff */
[----:B------:R-:W-:Y:S01]  /*b5f0*/  IMAD.WIDE R16, R167, 0x40, R14 ;  /* 0x00000040a7107825 */ /* 0x000fe200078e020e */
[C---:B------:R-:W-:Y:S02]  /*b600*/  IADD3 R0, R5.reuse, 0x40, RZ ;  /* 0x0000004005007810 */ /* 0x040fe40007ffe0ff */
[----:B------:R-:W-:Y:S02]  /*b610*/  LEA.HI.X.SX32 R13, R5, R2, 0x1, P0 ;  /* 0x00000002050d7211 */ /* 0x000fe400000f0eff */
[--C-:B------:R-:W-:Y:S02]  /*b620*/  IADD3 R19, P1, P0, R19, R10, R6.reuse ;  /* 0x0000000a13137210 */ /* 0x100fe4000783e006 */
[----:B------:R-:W-:Y:S01]  /*b630*/  SHF.R.S32.HI R10, RZ, 0x1f, R6 ;  /* 0x0000001fff0a7819 */ /* 0x000fe20000011406 */
[----:B------:R-:W-:-:S03]  /*b640*/  IMAD.WIDE.U32 R12, R28, c[0x0][0x1f0], R12 ;  /* 0x00007c001c0c7a25 */ /* 0x000fc600078e000c */
[----:B------:R-:W-:Y:S01]  /*b650*/  IADD3.X R10, R7, R11, R10, P1, P0 ;  /* 0x0000000b070a7210 */ /* 0x000fe20000fe040a */
[----:B------:R-:W-:Y:S01]  /*b660*/  IMAD.IADD R21, R3, 0x1, R13 ;  /* 0x0000000103157824 */ /* 0x000fe200078e020d */
        /* <DEDUP_REMOVED lines=12> */
.L_x_702:
[----:B------:R-:W-:Y:S05]  /*b730*/  BSYNC B0 ;  /* 0x0000000000007941 */ /* 0x000fea0003800000 */
.L_x_701:
[----:B------:R-:W-:Y:S01]  /*b740*/  IADD3 R7, R14, 0x10, RZ ;  /* 0x000000100e077810 */ /* 0x000fe20007ffe0ff */
[----:B------:R-:W-:Y:S03]  /*b750*/  BSSY B0, `(.L_x_703) ;  /* 0x0000011000007945 */ /* 0x000fe60003800000 */
[----:B------:R-:W-:-:S13]  /*b760*/  ISETP.GE.AND P0, PT, R7, R156, PT ;  /* 0x0000009c0700720c */ /* 0x000fda0003f06270 */
        /* <DEDUP_REMOVED lines=15> */
.L_x_704:
[----:B------:R-:W-:Y:S05]  /*b860*/  BSYNC B0 ;  /* 0x0000000000007941 */ /* 0x000fea0003800000 */
.L_x_703:
        /* <DEDUP_REMOVED lines=18> */
.L_x_706:
[----:B------:R-:W-:Y:S05]  /*b990*/  BSYNC B0 ;  /* 0x0000000000007941 */ /* 0x000fea0003800000 */
.L_x_705:
[----:B------:R-:W-:Y:S01]  /*b9a0*/  IADD3 R9, R14, 0x30, RZ ;  /* 0x000000300e097810 */ /* 0x000fe20007ffe0ff */
[----:B------:R-:W-:Y:S03]  /*b9b0*/  BSSY B0, `(.L_x_707) ;  /* 0x0000010000007945 */ /* 0x000fe60003800000 */
[----:B------:R-:W-:-:S13]  /*b9c0*/  ISETP.GE.AND P0, PT, R9, R156, PT ;  /* 0x0000009c0900720c */ /* 0x000fda0003f06270 */
[----:B------:R-:W-:Y:S05]  /*b9d0*/  @P0 BRA `(.L_x_708) ;  /* 0x000000d000000947 */ /* 0x000fea0003800000 */
[----:B------:R-:W-:Y:S02]  /*b9e0*/  IADD3 R2, P0, R16, 0x30, RZ ;  /* 0x0000003010027810 */ /* 0x000fe40007f1e0ff */
        /* <DEDUP_REMOVED lines=12> */
.L_x_708:
[----:B------:R-:W-:Y:S05]  /*bab0*/  BSYNC B0 ;  /* 0x0000000000007941 */ /* 0x000fea0003800000 */
.L_x_707:
        /* <DEDUP_REMOVED lines=8> */
[-C--:B--2---:R-:W-:Y:S01]  /*bb40*/  @!P5 IADD3 R4, P0, R14, R19.reuse, RZ ;  /* 0x000000130e04d210 */ /* 0x084fe20007f1e0ff */
        /* <DEDUP_REMOVED lines=26> */
.L_x_709:
        /* <DEDUP_REMOVED lines=9> */
.L_x_1406:


//--------------------- .text._ZN5flash16flash_fwd_kernelI23Flash_fwd_kernel_traitsILi128ELi64ELi64ELi4ELb0ELb0EN7cutlass6half_tE19Flash_kernel_traitsILi128ELi64ELi64ELi4ES3_EELb0ELb1ELb0ELb1ELb0ELb0ELb1ELb0EEEvNS_16Flash_fwd_paramsE --------------------------
	.section	.text._ZN5flash16flash_fwd_kernelI23Flash_fwd_kernel_traitsILi128ELi64ELi64ELi4ELb0ELb0EN7cutlass6half_tE19Flash_kernel_traitsILi128ELi64ELi64ELi4ES3_EELb0ELb1ELb0ELb1ELb0ELb0ELb1ELb0EEEvNS_16Flash_fwd_paramsE,"ax",@progbits
	.sectioninfo	@"SHI_REGISTERS=194"
	.align	128
        .global         _ZN5flash16flash_fwd_kernelI23Flash_fwd_kernel_traitsILi128ELi64ELi64ELi4ELb0ELb0EN7cutlass6half_tE19Flash_kernel_traitsILi128ELi64ELi64ELi4ES3_EELb0ELb1ELb0ELb1ELb0ELb0ELb1ELb0EEEvNS_16Flash_fwd_paramsE
        .type           _ZN5flash16flash_fwd_kernelI23Flash_fwd_kernel_traitsILi128ELi64ELi64ELi4ELb0ELb0EN7cutlass6half_tE19Flash_kernel_traitsILi128ELi64ELi64ELi4ES3_EELb0ELb1ELb0ELb1ELb0ELb0ELb1ELb0EEEvNS_16Flash_fwd_paramsE,@function
        .size           _ZN5flash16flash_fwd_kernelI23Flash_fwd_kernel_traitsILi128ELi64ELi64ELi4ELb0ELb0EN7cutlass6half_tE19Flash_kernel_traitsILi128ELi64ELi64ELi4ES3_EELb0ELb1ELb0ELb1ELb0ELb0ELb1ELb0EEEvNS_16Flash_fwd_paramsE,(.L_x_1407 - _ZN5flash16flash_fwd_kernelI23Flash_fwd_kernel_traitsILi128ELi64ELi64ELi4ELb0ELb0EN7cutlass6half_tE19Flash_kernel_traitsILi128ELi64ELi64ELi4ES3_EELb0ELb1ELb0ELb1ELb0ELb0ELb1ELb0EEEvNS_16Flash_fwd_paramsE)
        .other          _ZN5flash16flash_fwd_kernelI23Flash_fwd_kernel_traitsILi128ELi64ELi64ELi4ELb0ELb0EN7cutlass6half_tE19Flash_kernel_traitsILi128ELi64ELi64ELi4ES3_EELb0ELb1ELb0ELb1ELb0ELb0ELb1ELb0EEEvNS_16Flash_fwd_paramsE,@"STO_CUDA_ENTRY STV_DEFAULT"
_ZN5flash16flash_fwd_kernelI23Flash_fwd_kernel_traitsILi128ELi64ELi64ELi4ELb0ELb0EN7cutlass6half_tE19Flash_kernel_traitsILi128ELi64ELi64ELi4ES3_EELb0ELb1ELb0ELb1ELb0ELb0ELb1ELb0EEEvNS_16Flash_fwd_paramsE:
.text._ZN5flash16flash_fwd_kernelI23Flash_fwd_kernel_traitsILi128ELi64ELi64ELi4ELb0ELb0EN7cutlass6half_tE19Flash_kernel_traitsILi128ELi64ELi64ELi4ES3_EELb0ELb1ELb0ELb1ELb0ELb0ELb1ELb0EEEvNS_16Flash_fwd_paramsE:
        /* <DEDUP_REMOVED lines=33> */
.L_x_710:
[----:B-1-34-:R-:W-:Y:S02]  /*0210*/  MOV R2, c[0x0][0x218] ;  /* 0x0000860000027a02 */ /* 0x01afe40000000f00 */
.L_x_711:
        /* <DEDUP_REMOVED lines=50> */
.L_x_713:
        /* <DEDUP_REMOVED lines=37> */
.L_x_714:
        /* <DEDUP_REMOVED lines=86> */
.L_x_716:
[----:B------:R-:W-:Y:S05]  /*0cf0*/  BSYNC B0 ;  /* 0x0000000000007941 */ /* 0x000fea0003800000 */
.L_x_715:
        /* <DEDUP_REMOVED lines=29> */
.L_x_718:
[----:B------:R-:W-:Y:S05]  /*0ed0*/  BSYNC B0 ;  /* 0x0000000000007941 */ /* 0x000fea0003800000 */
.L_x_717:
        /* <DEDUP_REMOVED lines=29> */
.L_x_720:
[----:B------:R-:W-:Y:S05]  /*10b0*/  BSYNC B0 ;  /* 0x0000000000007941 */ /* 0x000fea0003800000 */
.L_x_719:
        /* <DEDUP_REMOVED lines=32> */
.L_x_722:
[----:B------:R-:W-:Y:S05]  /*12c0*/  BSYNC B0 ;  /* 0x0000000000007941 */ /* 0x000fea0003800000 */
.L_x_721:
        /* <DEDUP_REMOVED lines=28> */
.L_x_724:
[----:B------:R-:W-:Y:S05]  /*1490*/  BSYNC B0 ;  /* 0x0000000000007941 */ /* 0x000fea0003800000 */
.L_x_723:
        /* <DEDUP_REMOVED lines=24> */
.L_x_726:
[----:B------:R-:W-:Y:S05]  /*1620*/  BSYNC B0 ;  /* 0x0000000000007941 */ /* 0x000fea0003800000 */
.L_x_725:
        /* <DEDUP_REMOVED lines=23> */
.L_x_728:
[----:B------:R-:W-:Y:S05]  /*17a0*/  BSYNC B0 ;  /* 0x0000000000007941 */ /* 0x000fea0003800000 */
.L_x_727:
        /* <DEDUP_REMOVED lines=25> */
.L_x_730:
[----:B------:R-:W-:Y:S05]  /*1940*/  BSYNC B0 ;  /* 0x0000000000007941 */ /* 0x000fea0003800000 */
.L_x_729:
        /* <DEDUP_REMOVED lines=78> */
.L_x_732:
[----:B----4-:R-:W-:Y:S05]  /*1e30*/  BSYNC B0 ;  /* 0x0000000000007941 */ /* 0x010fea0003800000 */
.L_x_731:
        /* <DEDUP_REMOVED lines=26> */
.L_x_734:
[----:B------:R-:W-:Y:S05]  /*1fe0*/  BSYNC B0 ;  /* 0x0000000000007941 */ /* 0x000fea0003800000 */
.L_x_733:
        /* <DEDUP_REMOVED lines=25> */
.L_x_736:
[----:B------:R-:W-:Y:S05]  /*2180*/  BSYNC B0 ;  /* 0x0000000000007941 */ /* 0x000fea0003800000 */
.L_x_735:
        /* <DEDUP_REMOVED lines=29> */
.L_x_738:
[----:B------:R-:W-:Y:S05]  /*2360*/  BSYNC B0 ;  /* 0x0000000000007941 */ /* 0x000fea0003800000 */
.L_x_737:
        /* <DEDUP_REMOVED lines=9> */
[----:B------:R-:W-:Y:S01]  /*2400*/  LDSM.16.M88.4 R60, [R148] ;  /* 0x00000000943c783b */ /* 0x000fe20000000200 */
[----:B------:R-:W-:-:S02]  /*2410*/  IMAD R143, R2, 0x2, R149 ;  /* 0x00000002028f7824 */ /* 0x000fc400078e0295 */
[----:B------:R-:W-:Y:S01]  /*2420*/  IMAD R145, R5, 0x2, R148 ;  /* 0x0000000205917824 */ /* 0x000fe200078e0294 */
[----:B-1----:R-:W1:Y:S02]  /*2430*/  LDSM.16.M88.4 R36, [R149+0x4800] ;  /* 0x004800009524783b */ /* 0x002e640000000200 */
[----:B------:R-:W-:Y:S02]  /*2440*/  @P0 IADD3 R147, R8, -0x20, RZ ;  /* 0xffffffe008930810 */ /* 0x000fe40007ffe0ff */
[----:B------:R-:W-:Y:S02]  /*2450*/  LDSM.16.M88.4 R28, [R149+0x5000] ;  /* 0x00500000951c783b */ /* 0x000fe40000000200 */
[C---:B------:R-:W-:Y:S01]  /*2460*/  IADD3 R139, R147.reuse, 0x800, RZ ;  /* 0x00000800938b7810 */ /* 0x040fe20007ffe0ff */
[----:B------:R-:W-:Y:S01]  /*2470*/  IMAD R136, R2, 0x2, R147 ;  /* 0x0000000202887824 */ /* 0x000fe200078e0293 */
[----:B------:R-:W2:Y:S01]  /*2480*/  LDSM.16.M88.4 R84, [R147] ;  /* 0x000000009354783b */ /* 0x000ea20000000200 */
[----:B------:R-:W-:Y:S01]  /*2490*/  IMAD R2, R122, 0x40, R157 ;  /* 0x000000407a027824 */ /* 0x000fe200078e029d */
[----:B------:R-:W-:-:S02]  /*24a0*/  IADD3 R138, R147, 0x1000, RZ ;  /* 0x00001000938a7810 */ /* 0x000fc40007ffe0ff */
[----:B------:R-:W3:Y:S01]  /*24b0*/  LDSM.16.M88.4 R64, [R149+0x5800] ;  /* 0x005800009540783b */ /* 0x000ee20000000200 */
[----:B------:R-:W-:Y:S01]  /*24c0*/  I2F R93, R2 ;  /* 0x00000002005d7306 */ /* 0x000fe20000201400 */
[C---:B------:R-:W-:Y:S02]  /*24d0*/  IADD3 R90, R2.reuse, 0x8, RZ ;  /* 0x00000008025a7810 */ /* 0x040fe40007ffe0ff */
[----:B---3--:R-:W-:Y:S01]  /*24e0*/  LDSM.16.M88.4 R20, [R146] ;  /* 0x000000009214783b */ /* 0x008fe20000000200 */
[C---:B------:R-:W-:Y:S02]  /*24f0*/  IADD3 R96, R2.reuse, 0x11, RZ ;  /* 0x0000001102607810 */ /* 0x040fe40007ffe0ff */
[C---:B------:R-:W-:Y:S01]  /*2500*/  IADD3 R102, R2.reuse, 0x20, RZ ;  /* 0x0000002002667810 */ /* 0x040fe20007ffe0ff */
[----:B------:R-:W3:Y:S01]  /*2510*/  LDSM.16.M88.4 R16, [R143+0x4000] ;  /* 0x004000008f10783b */ /* 0x000ee20000000200 */
[----:B------:R-:W-:Y:S01]  /*2520*/  I2F R97, R90 ;  /* 0x0000005a00617306 */ /* 0x000fe20000201400 */
[----:B------:R-:W-:-:S02]  /*2530*/  IADD3 R92, R2, 0x9, RZ ;  /* 0x00000009025c7810 */ /* 0x000fc40007ffe0ff */
[----:B------:R-:W4:Y:S01]  /*2540*/  LDSM.16.M88.4 R56, [R147+0x800] ;  /* 0x000800009338783b */ /* 0x000f220000000200 */
[C---:B------:R-:W-:Y:S02]  /*2550*/  IADD3 R104, R2.reuse, 0x21, RZ ;  /* 0x0000002102687810 */ /* 0x040fe40007ffe0ff */
[C---:B------:R-:W-:Y:S01]  /*2560*/  IADD3 R98, R2.reuse, 0x18, RZ ;  /* 0x0000001802627810 */ /* 0x040fe20007ffe0ff */
[----:B------:R-:W3:Y:S01]  /*2570*/  LDSM.16.M88.4 R48, [R147+0x1800] ;  /* 0x001800009330783b */ /* 0x000ee20000000200 */
[----:B------:R-:W-:Y:S01]  /*2580*/  I2F R103, R96 ;  /* 0x0000006000677306 */ /* 0x000fe20000201400 */
[C---:B------:R-:W-:Y:S01]  /*2590*/  IADD3 R88, R2.reuse, 0x1, RZ ;  /* 0x0000000102587810 */ /* 0x040fe20007ffe0ff */
[C---:B-----5:R-:W-:Y:S01]  /*25a0*/  HMMA.16816.F32 R8, R80.reuse, R44, RZ ;  /* 0x0000002c5008723c */ /* 0x060fe200000018ff */
[----:B------:R-:W5:Y:S01]  /*25b0*/  LDSM.16.M88.4 R52, [R147+0x1000] ;  /* 0x001000009334783b */ /* 0x000f620000000200 */
[C---:B------:R-:W-:Y:S02]  /*25c0*/  IADD3 R100, R2.reuse, 0x19, RZ ;  /* 0x0000001902647810 */ /* 0x040fe40007ffe0ff */
[C---:B------:R-:W-:Y:S01]  /*25d0*/  IADD3 R106, R2.reuse, 0x28, RZ ;  /* 0x00000028026a7810 */ /* 0x040fe20007ffe0ff */
[----:B------:R-:W-:Y:S01]  /*25e0*/  LDSM.16.M88.4 R68, [R145] ;  /* 0x000000009144783b */ /* 0x000fe20000000200 */
[----:B------:R-:W-:Y:S01]  /*25f0*/  I2F R109, R102 ;  /* 0x00000066006d7306 */ /* 0x000fe20000201400 */
[----:B------:R-:W-:Y:S01]  /*2600*/  IADD3 R94, R2, 0x10, RZ ;  /* 0x00000010025e7810 */ /* 0x000fe20007ffe0ff */
[----:B------:R-:W-:Y:S01]  /*2610*/  HMMA.16816.F32 R44, R80, R46, RZ ;  /* 0x0000002e502c723c */ /* 0x000fe200000018ff */
[----:B------:R-:W-:Y:S01]  /*2620*/  LDSM.16.M88.4 R12, [R143+0x4800] ;  /* 0x004800008f0c783b */ /* 0x000fe20000000200 */
[----:B------:R-:W-:-:S02]  /*2630*/  ISETP.GE.AND P4, PT, R90, R123, PT ;  /* 0x0000007b5a00720c */ /* 0x000fc40003f86270 */
[-C--:B------:R-:W-:Y:S01]  /*2640*/  ISETP.GE.AND P3, PT, R92, R123.reuse, PT ;  /* 0x0000007b5c00720c */ /* 0x080fe20003f66270 */
[----:B------:R-:W-:Y:S01]  /*2650*/  LDSM.16.M88.4 R76, [R143+0x5000] ;  /* 0x005000008f4c783b */ /* 0x000fe20000000200 */
[----:B------:R-:W-:Y:S01]  /*2660*/  I2F R99, R92 ;  /* 0x0000005c00637306 */ /* 0x000fe20000201400 */
[C---:B------:R-:W-:Y:S01]  /*2670*/  IADD3 R108, R2.reuse, 0x29, RZ ;  /* 0x00000029026c7810 */ /* 0x040fe20007ffe0ff */
[----:B-1----:R-:W-:Y:S01]  /*2680*/  HMMA.16816.F32 R40, R80, R36, RZ ;  /* 0x000000245028723c */ /* 0x002fe200000018ff */
[----:B------:R-:W-:Y:S01]  /*2690*/  LDSM.16.M88.4 R72, [R143+0x5800] ;  /* 0x005800008f48783b */ /* 0x000fe20000000200 */
[C---:B------:R-:W-:Y:S02]  /*26a0*/  IADD3 R110, R2.reuse, 0x30, RZ ;  /* 0x00000030026e7810 */ /* 0x040fe40007ffe0ff */
[----:B------:R-:W-:Y:S01]  /*26b0*/  IADD3 R112, R2, 0x38, RZ ;  /* 0x0000003802707810 */ /* 0x000fe20007ffe0ff */
[----:B------:R-:W0:Y:S01]  /*26c0*/  LDGDEPBAR ;  /* 0x00000000000079af */ /* 0x000e220000000000 */
[----:B------:R-:W-:Y:S01]  /*26d0*/  I2F R111, R104 ;  /* 0x00000068006f7306 */ /* 0x000fe20000201400 */
[----:B------:R-:W-:Y:S01]  /*26e0*/  ISETP.GE.AND P6, PT, R88, R123, PT ;  /* 0x0000007b5800720c */ /* 0x000fe20003fc6270 */
[----:B--2---:R-:W-:Y:S01]  /*26f0*/  HMMA.16816.F32 R8, R60, R84, R8 ;  /* 0x000000543c08723c */ /* 0x004fe20000001808 */
[----:B------:R-:W-:-:S02]  /*2700*/  IADD3 R130, R2, 0x39, RZ ;  /* 0x0000003902827810 */ /* 0x000fc40007ffe0ff */
[----:B------:R-:W-:Y:S02]  /*2710*/  ISETP.GE.AND P1, PT, R94, R123, PT ;  /* 0x0000007b5e00720c */ /* 0x000fe40003f26270 */
[C---:B------:R-:W-:Y:S01]  /*2720*/  IADD3 R137, R147.reuse, 0x1800, RZ ;  /* 0x0000180093897810 */ /* 0x040fe20007ffe0ff */
[----:B------:R-:W-:Y:S01]  /*2730*/  I2F R105, R98 ;  /* 0x0000006200697306 */ /* 0x000fe20000201400 */
[----:B------:R-:W-:Y:S01]  /*2740*/  IADD3 R134, R147, 0x2800, RZ ;  /* 0x0000280093867810 */ /* 0x000fe20007ffe0ff */
[C---:B------:R-:W-:Y:S06]  /*2750*/  HMMA.16816.F32 R32, R80.reuse, R28, RZ ;  /* 0x0000001c5020723c */ /* 0x040fec00000018ff */
[----:B------:R-:W-:Y:S02]  /*2760*/  I2F R95, R88 ;  /* 0x00000058005f7306 */ /* 0x000fe40000201400 */
[C---:B------:R-:W-:Y:S06]  /*2770*/  HMMA.16816.F32 R36, R80.reuse, R38, RZ ;  /* 0x000000265024723c */ /* 0x040fec00000018ff */
[----:B------:R-:W-:Y:S02]  /*2780*/  I2F R107, R100 ;  /* 0x00000064006b7306 */ /* 0x000fe40000201400 */
[C---:B------:R-:W-:Y:S06]  /*2790*/  HMMA.16816.F32 R28, R80.reuse, R30, RZ ;  /* 0x0000001e501c723c */ /* 0x040fec00000018ff */
[----:B------:R-:W-:Y:S02]  /*27a0*/  I2F R113, R106 ;  /* 0x0000006a00717306 */ /* 0x000fe40000201400 */
[----:B------:R-:W-:Y:S06]  /*27b0*/  HMMA.16816.F32 R24, R80, R64, RZ ;  /* 0x000000405018723c */ /* 0x000fec00000018ff */
[----:B------:R-:W-:Y:S02]  /*27c0*/  I2F R101, R94 ;  /* 0x0000005e00657306 */ /* 0x000fe40000201400 */
[----:B------:R-:W-:Y:S01]  /*27d0*/  HMMA.16816.F32 R44, R60, R86, R44 ;  /* 0x000000563c2c723c */ /* 0x000fe2000000182c */
[----:B------:R-:W-:Y:S05]  /*27e0*/  LDSM.16.M88.4 R84, [R149+0x7000] ;  /* 0x007000009554783b */ /* 0x000fea0000000200 */
[----:B------:R-:W-:Y:S02]  /*27f0*/  I2F R115, R108 ;  /* 0x0000006c00737306 */ /* 0x000fe40000201400 */
[----:B------:R-:W-:Y:S01]  /*2800*/  HMMA.16816.F32 R80, R80, R66, RZ ;  /* 0x000000425050723c */ /* 0x000fe200000018ff */
[----:B------:R-:W1:Y:S05]  /*2810*/  LDSM.16.M88.4 R64, [R136] ;  /* 0x000000008840783b */ /* 0x000e6a0000000200 */
[----:B------:R-:W-:Y:S02]  /*2820*/  I2F R127, R110 ;  /* 0x0000006e007f7306 */ /* 0x000fe40000201400 */
[C---:B---3--:R-:W-:Y:S06]  /*2830*/  HMMA.16816.F32 R8, R20.reuse, R16, R8 ;  /* 0x000000101408723c */ /* 0x048fec0000001808 */
[----:B------:R-:W-:Y:S02]  /*2840*/  I2F R133, R112 ;  /* 0x0000007000857306 */ /* 0x000fe40000201400 */
[----:B------:R-:W-:Y:S01]  /*2850*/  HMMA.16816.F32 R44, R20, R18, R44 ;  /* 0x00000012142c723c */ /* 0x000fe2000000182c */
[----:B------:R-:W-:Y:S05]  /*2860*/  LDSM.16.M88.4 R16, [R147+0x2000] ;  /* 0x002000009310783b */ /* 0x000fea0000000200 */
[----:B------:R-:W-:Y:S02]  /*2870*/  I2F R135, R130 ;  /* 0x0000008200877306 */ /* 0x000fe40000201400 */
[C---:B----4-:R-:W-:Y:S08]  /*2880*/  HMMA.16816.F32 R40, R60.reuse, R56, R40 ;  /* 0x000000383c28723c */ /* 0x050ff00000001828 */
[C---:B------:R-:W-:Y:S01]  /*2890*/  HMMA.16816.F32 R36, R60.reuse, R58, R36 ;  /* 0x0000003a3c24723c */ /* 0x040fe20000001824 */
[----:B------:R-:W-:Y:S07]  /*28a0*/  LDSM.16.M88.4 R56, [R150+0x2000] ;  /* 0x002000009638783b */ /* 0x000fee0000000200 */
[C---:B------:R-:W-:Y:S08]  /*28b0*/  HMMA.16816.F32 R24, R60.reuse, R48, R24 ;  /* 0x000000303c18723c */ /* 0x040ff00000001818 */
[C---:B------:R-:W-:Y:S01]  /*28c0*/  HMMA.16816.F32 R80, R60.reuse, R50, R80 ;  /* 0x000000323c50723c */ /* 0x040fe20000001850 */
[----:B------:R-:W2:Y:S07]  /*28d0*/  LDSM.16.M88.4 R48, [R149+0x6000] ;  /* 0x006000009530783b */ /* 0x000eae0000000200 */
[C---:B-----5:R-:W-:Y:S08]  /*28e0*/  HMMA.16816.F32 R32, R60.reuse, R52, R32 ;  /* 0x000000343c20723c */ /* 0x060ff00000001820 */
[----:B------:R-:W-:Y:S01]  /*28f0*/  HMMA.16816.F32 R28, R60, R54, R28 ;  /* 0x000000363c1c723c */ /* 0x000fe2000000181c */
[----:B------:R-:W3:Y:S04]  /*2900*/  LDSM.16.M88.4 R52, [R136+0x800] ;  /* 0x000800008834783b */ /* 0x000ee80000000200 */
[----:B------:R-:W-:Y:S03]  /*2910*/  LDSM.16.M88.4 R60, [R149+0x6800] ;  /* 0x00680000953c783b */ /* 0x000fe60000000200 */
[C---:B-1----:R-:W-:Y:S08]  /*2920*/  HMMA.16816.F32 R8, R68.reuse, R64, R8 ;  /* 0x000000404408723c */ /* 0x042ff00000001808 */
[----:B------:R-:W-:Y:S08]  /*2930*/  HMMA.16816.F32 R44, R68, R66, R44 ;  /* 0x00000042442c723c */ /* 0x000ff0000000182c */
[C---:B------:R-:W-:Y:S08]  /*2940*/  HMMA.16816.F32 R40, R20.reuse, R12, R40 ;  /* 0x0000000c1428723c */ /* 0x040ff00000001828 */
[C---:B------:R-:W-:Y:S01]  /*2950*/  HMMA.16816.F32 R36, R20.reuse, R14, R36 ;  /* 0x0000000e1424723c */ /* 0x040fe20000001824 */
[----:B------:R-:W1:Y:S07]  /*2960*/  LDSM.16.M88.4 R12, [R148+0x2000] ;  /* 0x00200000940c783b */ /* 0x000e6e0000000200 */
[C---:B------:R-:W-:Y:S08]  /*2970*/  HMMA.16816.F32 R32, R20.reuse, R76, R32 ;  /* 0x0000004c1420723c */ /* 0x040ff00000001820 */
[C---:B------:R-:W-:Y:S08]  /*2980*/  HMMA.16816.F32 R28, R20.reuse, R78, R28 ;  /* 0x0000004e141c723c */ /* 0x040ff0000000181c */
[C---:B------:R-:W-:Y:S08]  /*2990*/  HMMA.16816.F32 R24, R20.reuse, R72, R24 ;  /* 0x000000481418723c */ /* 0x040ff00000001818 */
[----:B------:R-:W-:Y:S01]  /*29a0*/  HMMA.16816.F32 R80, R20, R74, R80 ;  /* 0x0000004a1450723c */ /* 0x000fe20000001850 */
[----:B------:R-:W4:Y:S04]  /*29b0*/  LDSM.16.M88.4 R20, [R136+0x1000] ;  /* 0x001000008814783b */ /* 0x000f280000000200 */
[----:B------:R-:W-:Y:S03]  /*29c0*/  LDSM.16.M88.4 R72, [R136+0x2000] ;  /* 0x002000008848783b */ /* 0x000fe60000000200 */
[C---:B--2---:R-:W-:Y:S08]  /*29d0*/  HMMA.16816.F32 R8, R56.reuse, R48, R8 ;  /* 0x000000303808723c */ /* 0x044ff00000001808 */
[----:B------:R-:W-:Y:S01]  /*29e0*/  HMMA.16816.F32 R44, R56, R50, R44 ;  /* 0x00000032382c723c */ /* 0x000fe2000000182c */
[----:B------:R-:W-:Y:S07]  /*29f0*/  LDSM.16.M88.4 R48, [R147+0x2800] ;  /* 0x002800009330783b */ /* 0x000fee0000000200 */
[C---:B---3--:R-:W-:Y:S08]  /*2a00*/  HMMA.16816.F32 R40, R68.reuse, R52, R40 ;  /* 0x000000344428723c */ /* 0x048ff00000001828 */
[----:B------:R-:W-:Y:S01]  /*2a10*/  HMMA.16816.F32 R64, R68, R54, R36 ;  /* 0x000000364440723c */ /* 0x000fe20000001824 */
[----:B------:R-:W-:Y:S04]  /*2a20*/  LDSM.16.M88.4 R36, [R146+0x2000] ;  /* 0x002000009224783b */ /* 0x000fe80000000200 */
[----:B------:R-:W2:Y:S03]  /*2a30*/  LDSM.16.M88.4 R52, [R143+0x6000] ;  /* 0x006000008f34783b */ /* 0x000ea60000000200 */
[C---:B-1----:R-:W-:Y:S08]  /*2a40*/  HMMA.16816.F32 R8, R12.reuse, R16, R8 ;  /* 0x000000100c08723c */ /* 0x042ff00000001808 */
[----:B------:R-:W-:Y:S01]  /*2a50*/  HMMA.16816.F32 R44, R12, R18, R44 ;  /* 0x000000120c2c723c */ /* 0x000fe2000000182c */
[----:B------:R-:W-:Y:S07]  /*2a60*/  LDSM.16.M88.4 R16, [R143+0x6800] ;  /* 0x006800008f10783b */ /* 0x000fee0000000200 */
[----:B----4-:R-:W-:Y:S01]  /*2a70*/  HMMA.16816.F32 R76, R68, R20, R32 ;  /* 0x00000014444c723c */ /* 0x010fe20000001820 */
[----:B------:R-:W1:Y:S07]  /*2a80*/  LDSM.16.M88.4 R32, [R145+0x2000] ;  /* 0x002000009120783b */ /* 0x000e6e0000000200 */
[C---:B------:R-:W-:Y:S08]  /*2a90*/  HMMA.16816.F32 R40, R56.reuse, R60, R40 ;  /* 0x0000003c3828723c */ /* 0x040ff00000001828 */
[----:B------:R-:W-:Y:S01]  /*2aa0*/  HMMA.16816.F32 R64, R56, R62, R64 ;  /* 0x0000003e3840723c */ /* 0x000fe20000001840 */
[----:B------:R-:W-:Y:S07]  /*2ab0*/  LDSM.16.M88.4 R60, [R136+0x2800] ;  /* 0x00280000883c783b */ /* 0x000fee0000000200 */
[C---:B--2---:R-:W-:Y:S08]  /*2ac0*/  HMMA.16816.F32 R8, R36.reuse, R52, R8 ;  /* 0x000000342408723c */ /* 0x044ff00000001808 */
[----:B------:R-:W-:Y:S01]  /*2ad0*/  HMMA.16816.F32 R44, R36, R54, R44 ;  /* 0x00000036242c723c */ /* 0x000fe2000000182c */
[----:B------:R-:W2:Y:S07]  /*2ae0*/  LDSM.16.M88.4 R52, [R147+0x3000] ;  /* 0x003000009334783b */ /* 0x000eae0000000200 */
[----:B------:R-:W-:Y:S07]  /*2af0*/  HMMA.16816.F32 R76, R56, R84, R76 ;  /* 0x00000054384c723c */ /* 0x000fee000000184c */
[----:B------:R-:W-:Y:S01]  /*2b00*/  IADD3 R84, R2, 0x31, RZ ;  /* 0x0000003102547810 */ /* 0x000fe20007ffe0ff */
[----:B------:R-:W-:Y:S03]  /*2b10*/  HMMA.16816.F32 R40, R12, R48, R40 ;  /* 0x000000300c28723c */ /* 0x000fe60000001828 */
[----:B------:R-:W-:Y:S05]  /*2b20*/  I2F R85, R84 ;  /* 0x0000005400557306 */ /* 0x000fea0000201400 */
[----:B-1----:R-:W-:Y:S08]  /*2b30*/  HMMA.16816.F32 R8, R32, R72, R8 ;  /* 0x000000482008723c */ /* 0x002ff00000001808 */
[----:B------:R-:W-:Y:S01]  /*2b40*/  HMMA.16816.F32 R64, R12, R50, R64 ;  /* 0x000000320c40723c */ /* 0x000fe20000001840 */
[----:B------:R-:W1:Y:S07]  /*2b50*/  LDSM.16.M88.4 R48, [R136+0x1800] ;  /* 0x001800008830783b */ /* 0x000e6e0000000200 */
[----:B------:R-:W-:Y:S08]  /*2b60*/  HMMA.16816.F32 R40, R36, R16, R40 ;  /* 0x000000102428723c */ /* 0x000ff00000001828 */
[----:B--2---:R-:W-:Y:S01]  /*2b70*/  HMMA.16816.F32 R76, R12, R52, R76 ;  /* 0x000000340c4c723c */ /* 0x004fe2000000184c */
[----:B------:R-:W-:-:S02]  /*2b80*/  FMUL.FTZ R132, R8, c[0x0][0x2ec] ;  /* 0x0000bb0008847a20 */ /* 0x000fc40000410000 */
[----:B------:R-:W-:-:S04]  /*2b90*/  FMUL.FTZ R114, R9, c[0x0][0x2ec] ;  /* 0x0000bb0009727a20 */ /* 0x000fc80000410000 */
[----:B------:R-:W-:Y:S01]  /*2ba0*/  FMUL.FTZ R52, R10, c[0x0][0x2ec] ;  /* 0x0000bb000a347a20 */ /* 0x000fe20000410000 */
[----:B------:R-:W-:Y:S01]  /*2bb0*/  HMMA.16816.F32 R28, R68, R22, R28 ;  /* 0x00000016441c723c */ /* 0x000fe2000000181c */
[----:B------:R-:W-:Y:S01]  /*2bc0*/  FMUL.FTZ R53, R11, c[0x0][0x2ec] ;  /* 0x0000bb000b357a20 */ /* 0x000fe20000410000 */
[----:B------:R-:W-:Y:S01]  /*2bd0*/  LDSM.16.M88.4 R20, [R147+0x3800] ;  /* 0x003800009314783b */ /* 0x000fe20000000200 */
[----:B------:R-:W-:Y:S03]  /*2be0*/  MUFU.TANH R114, R114 ;  /* 0x0000007200727308 */ /* 0x000fe60000002400 */
[----:B------:R-:W2:Y:S02]  /*2bf0*/  LDSM.16.M88.4 R8, [R149+0x7800] ;  /* 0x007800009508783b */ /* 0x000ea40000000200 */
[C---:B------:R-:W-:Y:S02]  /*2c00*/  HMMA.16816.F32 R44, R32.reuse, R74, R44 ;  /* 0x0000004a202c723c */ /* 0x040fe4000000182c */
[----:B------:R-:W3:Y:S01]  /*2c10*/  LDSM.16.M88.4 R72, [R143+0x7000] ;  /* 0x007000008f48783b */ /* 0x000ee20000000200 */
[----:B------:R-:W4:Y:S05]  /*2c20*/  MUFU.TANH R53, R53 ;  /* 0x0000003500357308 */ /* 0x000f2a0000002400 */
[----:B------:R-:W-:Y:S03]  /*2c30*/  HMMA.16816.F32 R40, R32, R60, R40 ;  /* 0x0000003c2028723c */ /* 0x000fe60000001828 */
[----:B------:R-:W-:Y:S05]  /*2c40*/  MUFU.TANH R132, R132 ;  /* 0x0000008400847308 */ /* 0x000fea0000002400 */
[----:B-1----:R-:W-:Y:S01]  /*2c50*/  HMMA.16816.F32 R24, R68, R48, R24 ;  /* 0x000000304418723c */ /* 0x002fe20000001818 */
[----:B----4-:R-:W-:-:S02]  /*2c60*/  FFMA.FTZ R53, R95, R0, R53 ;  /* 0x000000005f357223 */ /* 0x010fc40000010035 */
[----:B------:R-:W1:Y:S05]  /*2c70*/  MUFU.TANH R52, R52 ;  /* 0x0000003400347308 */ /* 0x000e6a0000002400 */
[----:B------:R-:W-:Y:S01]  /*2c80*/  HMMA.16816.F32 R80, R68, R50, R80 ;  /* 0x000000324450723c */ /* 0x000fe20000001850 */
[----:B------:R-:W-:Y:S02]  /*2c90*/  FMUL.FTZ R60, R44, c[0x0][0x2ec] ;  /* 0x0000bb002c3c7a20 */ /* 0x000fe40000410000 */
[----:B------:R-:W-:Y:S02]  /*2ca0*/  FMUL.FTZ R44, R45, c[0x0][0x2ec] ;  /* 0x0000bb002d2c7a20 */ /* 0x000fe40000410000 */
[----:B------:R-:W-:-:S02]  /*2cb0*/  FMUL.FTZ R45, R46, c[0x0][0x2ec] ;  /* 0x0000bb002e2d7a20 */ /* 0x000fc40000410000 */
[----:B------:R-:W-:Y:S01]  /*2cc0*/  FMUL.FTZ R46, R47, c[0x0][0x2ec] ;  /* 0x0000bb002f2e7a20 */ /* 0x000fe20000410000 */
[C---:B------:R-:W-:Y:S01]  /*2cd0*/  HMMA.16816.F32 R28, R56.reuse, R86, R28 ;  /* 0x00000056381c723c */ /* 0x040fe2000000181c */
[----:B------:R-:W-:Y:S01]  /*2ce0*/  FMUL.FTZ R47, R40, c[0x0][0x2ec] ;  /* 0x0000bb00282f7a20 */ /* 0x000fe20000410000 */
[----:B------:R-:W4:Y:S01]  /*2cf0*/  MUFU.TANH R60, R60 ;  /* 0x0000003c003c7308 */ /* 0x000f220000002400 */
[----:B------:R-:W-:Y:S02]  /*2d00*/  FMUL.FTZ R48, R41, c[0x0][0x2ec] ;  /* 0x0000bb0029307a20 */ /* 0x000fe40000410000 */
[----:B------:R-:W-:Y:S02]  /*2d10*/  FMUL.FTZ R49, R42, c[0x0][0x2ec] ;  /* 0x0000bb002a317a20 */ /* 0x000fe40000410000 */
[----:B------:R-:W-:Y:S01]  /*2d20*/  FMUL.FTZ R50, R43, c[0x0][0x2ec] ;  /* 0x0000bb002b327a20 */ /* 0x000fe20000410000 */
[----:B--2---:R-:W-:Y:S01]  /*2d30*/  HMMA.16816.F32 R24, R56, R8, R24 ;  /* 0x000000083818723c */ /* 0x004fe20000001818 */
[----:B------:R-:W2:Y:S01]  /*2d40*/  LDSM.16.M88.4 R40, [R143+0x7800] ;  /* 0x007800008f28783b */ /* 0x000ea20000000200 */
[----:B------:R-:W-:Y:S01]  /*2d50*/  MUFU.TANH R44, R44 ;  /* 0x0000002c002c7308 */ /* 0x000fe20000002400 */
[----:B-1----:R-:W-:-:S05]  /*2d60*/  FFMA.FTZ R52, R93, R0, R52 ;  /* 0x000000005d347223 */ /* 0x002fca0000010034 */
[----:B------:R-:W-:Y:S01]  /*2d70*/  HMMA.16816.F32 R64, R36, R18, R64 ;  /* 0x000000122440723c */ /* 0x000fe20000001840 */
[----:B------:R-:W1:Y:S01]  /*2d80*/  LDSM.16.M88.4 R16, [R136+0x3000] ;  /* 0x003000008810783b */ /* 0x000e620000000200 */
[----:B------:R-:W5:Y:S01]  /*2d90*/  MUFU.TANH R50, R50 ;  /* 0x0000003200327308 */ /* 0x000f620000002400 */
[----:B----4-:R-:W-:-:S05]  /*2da0*/  FFMA.FTZ R60, R97, R0, R60 ;  /* 0x00000000613c7223 */ /* 0x010fca000001003c */
[----:B------:R-:W-:Y:S01]  /*2db0*/  HMMA.16816.F32 R80, R56, R10, R80 ;  /* 0x0000000a3850723c */ /* 0x000fe20000001850 */
[----:B------:R-:W4:Y:S01]  /*2dc0*/  LDSM.16.M88.4 R8, [R136+0x3800] ;  /* 0x003800008808783b */ /* 0x000f220000000200 */
[----:B------:R-:W-:Y:S01]  /*2dd0*/  MUFU.TANH R45, R45 ;  /* 0x0000002d002d7308 */ /* 0x000fe20000002400 */
[----:B------:R-:W-:-:S05]  /*2de0*/  DEPBAR.LE SB0, 0x0 ;  /* 0x000080000000791a */ /* 0x000fca0000000000 */
[----:B------:R-:W-:Y:S02]  /*2df0*/  HMMA.16816.F32 R28, R12, R54, R28 ;  /* 0x000000360c1c723c */ /* 0x000fe4000000181c */
[----:B------:R-:W2:Y:S01]  /*2e00*/  MUFU.TANH R46, R46 ;  /* 0x0000002e002e7308 */ /* 0x000ea20000002400 */
[----:B-----5:R-:W-:-:S05]  /*2e10*/  FFMA.FTZ R50, R103, R0, R50 ;  /* 0x0000000067327223 */ /* 0x020fca0000010032 */
[----:B------:R-:W-:Y:S02]  /*2e20*/  HMMA.16816.F32 R24, R12, R20, R24 ;  /* 0x000000140c18723c */ /* 0x000fe40000001818 */
[----:B------:R-:W-:Y:S06]  /*2e30*/  MUFU.TANH R47, R47 ;  /* 0x0000002f002f7308 */ /* 0x000fec0000002400 */
[----:B---3--:R-:W-:Y:S02]  /*2e40*/  HMMA.16816.F32 R76, R36, R72, R76 ;  /* 0x00000048244c723c */ /* 0x008fe4000000184c */
[----:B------:R-:W3:Y:S01]  /*2e50*/  MUFU.TANH R48, R48 ;  /* 0x0000003000307308 */ /* 0x000ee20000002400 */
[----:B--2---:R-:W-:-:S05]  /*2e60*/  FFMA.FTZ R46, R99, R0, R46 ;  /* 0x00000000632e7223 */ /* 0x004fca000001002e */
[----:B------:R-:W-:Y:S02]  /*2e70*/  HMMA.16816.F32 R80, R12, R22, R80 ;  /* 0x000000160c50723c */ /* 0x000fe40000001850 */
[----:B------:R-:W2:Y:S05]  /*2e80*/  MUFU.TANH R49, R49 ;  /* 0x0000003100317308 */ /* 0x000eaa0000002400 */
[-C--:B------:R-:W-:Y:S01]  /*2e90*/  FFMA.FTZ R22, R99, R0.reuse, R44 ;  /* 0x0000000063167223 */ /* 0x080fe2000001002c */
[----:B------:R-:W-:Y:S01]  /*2ea0*/  HMMA.16816.F32 R28, R36, R74, R28 ;  /* 0x0000004a241c723c */ /* 0x000fe2000000181c */
[-C--:B------:R-:W-:Y:S02]  /*2eb0*/  FFMA.FTZ R15, R97, R0.reuse, R45 ;  /* 0x00000000610f7223 */ /* 0x080fe4000001002d */
[----:B---3--:R-:W-:Y:S01]  /*2ec0*/  FFMA.FTZ R12, R103, R0, R48 ;  /* 0x00000000670c7223 */ /* 0x008fe20000010030 */
[----:B------:R-:W-:-:S04]  /*2ed0*/  FSEL R22, R22, -INF , !P3 ;  /* 0xff80000016167808 */ /* 0x000fc80005800000 */
[----:B------:R-:W-:Y:S01]  /*2ee0*/  HMMA.16816.F32 R24, R36, R40, R24 ;  /* 0x000000282418723c */ /* 0x000fe20000001818 */
[----:B--2---:R-:W-:-:S06]  /*2ef0*/  FFMA.FTZ R13, R101, R0, R49 ;  /* 0x00000000650d7223 */ /* 0x004fcc0000010031 */
[----:B------:R-:W-:Y:S01]  /*2f00*/  IADD3 R40, R6, 0x8, RZ ;  /* 0x0000000806287810 */ /* 0x000fe20007ffe0ff */
[----:B-1----:R-:W-:Y:S01]  /*2f10*/  HMMA.16816.F32 R76, R32, R16, R76 ;  /* 0x00000010204c723c */ /* 0x002fe2000000184c */
[----:B------:R-:W-:Y:S02]  /*2f20*/  FFMA.FTZ R6, R95, R0, R114 ;  /* 0x000000005f067223 */ /* 0x000fe40000010072 */
[----:B------:R-:W-:-:S03]  /*2f30*/  IMNMX R117, R40, R91, PT ;  /* 0x0000005b28757217 */ /* 0x000fc60003800200 */
[----:B------:R-:W-:Y:S02]  /*2f40*/  FSEL R6, R6, -INF , !P6 ;  /* 0xff80000006067808 */ /* 0x000fe40007000000 */
[----:B------:R-:W-:Y:S01]  /*2f50*/  HMMA.16816.F32 R64, R32, R62, R64 ;  /* 0x0000003e2040723c */ /* 0x000fe20000001840 */
[-C--:B------:R-:W-:Y:S02]  /*2f60*/  ISETP.GE.AND P0, PT, R90, R117.reuse, PT ;  /* 0x000000755a00720c */ /* 0x080fe40003f06270 */
[-C--:B------:R-:W-:Y:S02]  /*2f70*/  ISETP.GE.AND P3, PT, R98, R117.reuse, PT ;  /* 0x000000756200720c */ /* 0x080fe40003f66270 */
[----:B------:R-:W-:Y:S02]  /*2f80*/  FSEL R15, R15, -INF , !P0 ;  /* 0xff8000000f0f7808 */ /* 0x000fe40004000000 */
[----:B------:R-:W-:Y:S01]  /*2f90*/  ISETP.GE.AND P5, PT, R92, R117, PT ;  /* 0x000000755c00720c */ /* 0x000fe20003fa6270 */
[----:B------:R-:W-:Y:S01]  /*2fa0*/  HMMA.16816.F32 R80, R36, R42, R80 ;  /* 0x0000002a2450723c */ /* 0x000fe20000001850 */
[----:B------:R-:W-:-:S02]  /*2fb0*/  ISETP.GE.AND P0, PT, R98, R123, PT ;  /* 0x0000007b6200720c */ /* 0x000fc40003f06270 */
[-C--:B------:R-:W-:Y:S02]  /*2fc0*/  ISETP.GE.AND P2, PT, R88, R117.reuse, PT ;  /* 0x000000755800720c */ /* 0x080fe40003f46270 */
[-C--:B------:R-:W-:Y:S02]  /*2fd0*/  ISETP.GE.AND P6, PT, R94, R117.reuse, PT ;  /* 0x000000755e00720c */ /* 0x080fe40003fc6270 */
[----:B------:R-:W-:Y:S01]  /*2fe0*/  FFMA.FTZ R36, R101, R0, R47 ;  /* 0x0000000065247223 */ /* 0x000fe2000001002f */
[C---:B------:R-:W-:Y:S01]  /*2ff0*/  HMMA.16816.F32 R28, R32.reuse, R18, R28 ;  /* 0x00000012201c723c */ /* 0x040fe2000000181c */
[----:B------:R-:W-:Y:S01]  /*3000*/  FMUL.FTZ R14, R79, c[0x0][0x2ec] ;  /* 0x0000bb004f0e7a20 */ /* 0x000fe20000410000 */
[----:B------:R-:W-:Y:S01]  /*3010*/  FSEL R13, R13, -INF , !P6 ;  /* 0xff8000000d0d7808 */ /* 0x000fe20007000000 */
[----:B------:R-:W-:Y:S01]  /*3020*/  FMUL.FTZ R51, R76, c[0x0][0x2ec] ;  /* 0x0000bb004c337a20 */ /* 0x000fe20000410000 */
[----:B------:R-:W-:Y:S02]  /*3030*/  FSEL R36, R36, -INF , !P1 ;  /* 0xff80000024247808 */ /* 0x000fe40004800000 */
[----:B------:R-:W-:Y:S01]  /*3040*/  ISETP.GE.AND P1, PT, R100, R117, PT ;  /* 0x000000756400720c */ /* 0x000fe20003f26270 */
[----:B------:R-:W-:Y:S01]  /*3050*/  FMUL.FTZ R19, R78, c[0x0][0x2ec] ;  /* 0x0000bb004e137a20 */ /* 0x000fe20000410000 */
[----:B----4-:R-:W-:Y:S01]  /*3060*/  HMMA.16816.F32 R24, R32, R8, R24 ;  /* 0x000000082018723c */ /* 0x010fe20000001818 */
[----:B------:R-:W-:Y:S01]  /*3070*/  FMUL.FTZ R18, R77, c[0x0][0x2ec] ;  /* 0x0000bb004d127a20 */ /* 0x000fe20000410000 */
[----:B------:R-:W-:Y:S01]  /*3080*/  MUFU.TANH R14, R14 ;  /* 0x0000000e000e7308 */ /* 0x000fe20000002400 */
[----:B------:R-:W-:Y:S01]  /*3090*/  FMUL.FTZ R20, R66, c[0x0][0x2ec] ;  /* 0x0000bb0042147a20 */ /* 0x000fe20000410000 */
[----:B------:R-:W-:Y:S01]  /*30a0*/  ISETP.GE.AND P6, PT, R102, R123, PT ;  /* 0x0000007b6600720c */ /* 0x000fe20003fc6270 */
[----:B------:R-:W-:-:S02]  /*30b0*/  FMUL.FTZ R16, R64, c[0x0][0x2ec] ;  /* 0x0000bb0040107a20 */ /* 0x000fc40000410000 */
[----:B------:R-:W-:Y:S01]  /*30c0*/  FMUL.FTZ R17, R65, c[0x0][0x2ec] ;  /* 0x0000bb0041117a20 */ /* 0x000fe20000410000 */
[----:B------:R-:W-:Y:S01]  /*30d0*/  HMMA.16816.F32 R80, R32, R10, R80 ;  /* 0x0000000a2050723c */ /* 0x000fe20000001850 */
[----:B------:R-:W-:Y:S01]  /*30e0*/  FMUL.FTZ R21, R67, c[0x0][0x2ec] ;  /* 0x0000bb0043157a20 */ /* 0x000fe20000410000 */
[----:B------:R-:W1:Y:S01]  /*30f0*/  MUFU.TANH R19, R19 ;  /* 0x0000001300137308 */ /* 0x000e620000002400 */
[----:B------:R-:W-:Y:S02]  /*3100*/  FSEL R8, R60, -INF , !P4 ;  /* 0xff8000003c087808 */ /* 0x000fe40006000000 */
[----:B------:R-:W-:Y:S02]  /*3110*/  ISETP.GE.AND P4, PT, R96, R117, PT ;  /* 0x000000756000720c */ /* 0x000fe40003f86270 */
[----:B------:R-:W-:Y:S01]  /*3120*/  FSEL R9, R53, -INF , !P2 ;  /* 0xff80000035097808 */ /* 0x000fe20005000000 */
[----:B------:R-:W-:Y:S01]  /*3130*/  FMUL.FTZ R28, R28, c[0x0][0x2ec] ;  /* 0x0000bb001c1c7a20 */ /* 0x000fe20000410000 */
[----:B------:R-:W-:Y:S01]  /*3140*/  FSEL R11, R50, -INF , !P4 ;  /* 0xff800000320b7808 */ /* 0x000fe20006000000 */
[----:B------:R-:W2:Y:S01]  /*3150*/  MUFU.TANH R18, R18 ;  /* 0x0000001200127308 */ /* 0x000ea20000002400 */
[----:B------:R-:W-:Y:S01]  /*3160*/  FMUL.FTZ R30, R30, c[0x0][0x2ec] ;  /* 0x0000bb001e1e7a20 */ /* 0x000fe20000410000 */
[-C--:B------:R-:W-:Y:S01]  /*3170*/  ISETP.GE.AND P4, PT, R104, R123.reuse, PT ;  /* 0x0000007b6800720c */ /* 0x080fe20003f86270 */
[----:B------:R-:W-:Y:S01]  /*3180*/  FMUL.FTZ R29, R29, c[0x0][0x2ec] ;  /* 0x0000bb001d1d7a20 */ /* 0x000fe20000410000 */
[----:B------:R-:W-:Y:S01]  /*3190*/  ISETP.GE.AND P2, PT, R96, R123, PT ;  /* 0x0000007b6000720c */ /* 0x000fe20003f46270 */
[----:B------:R-:W-:-:S02]  /*31a0*/  FMUL.FTZ R31, R31, c[0x0][0x2ec] ;  /* 0x0000bb001f1f7a20 */ /* 0x000fc40000410000 */
[----:B------:R-:W-:Y:S01]  /*31b0*/  FMUL.FTZ R27, R27, c[0x0][0x2ec] ;  /* 0x0000bb001b1b7a20 */ /* 0x000fe20000410000 */
[----:B------:R-:W3:Y:S01]  /*31c0*/  MUFU.TANH R20, R20 ;  /* 0x0000001400147308 */ /* 0x000ee20000002400 */
[-C--:B-1----:R-:W-:Y:S01]  /*31d0*/  FFMA.FTZ R125, R109, R0.reuse, R19 ;  /* 0x000000006d7d7223 */ /* 0x082fe20000010013 */
[----:B------:R-:W-:Y:S01]  /*31e0*/  FSEL R12, R12, -INF , !P2 ;  /* 0xff8000000c0c7808 */ /* 0x000fe20005000000 */
[----:B------:R-:W-:Y:S01]  /*31f0*/  FMUL.FTZ R24, R24, c[0x0][0x2ec] ;  /* 0x0000bb0018187a20 */ /* 0x000fe20000410000 */
[----:B------:R-:W-:Y:S01]  /*3200*/  ISETP.GE.AND P2, PT, R102, R117, PT ;  /* 0x000000756600720c */ /* 0x000fe20003f46270 */
[----:B------:R-:W-:Y:S02]  /*3210*/  FMUL.FTZ R25, R25, c[0x0][0x2ec] ;  /* 0x0000bb0019197a20 */ /* 0x000fe40000410000 */
[----:B------:R-:W-:Y:S01]  /*3220*/  FMUL.FTZ R26, R26, c[0x0][0x2ec] ;  /* 0x0000bb001a1a7a20 */ /* 0x000fe20000410000 */
[----:B------:R-:W1:Y:S01]  /*3230*/  MUFU.TANH R16, R16 ;  /* 0x0000001000107308 */ /* 0x000e620000002400 */
[-C--:B--2---:R-:W-:Y:S01]  /*3240*/  FFMA.FTZ R18, R111, R0.reuse, R18 ;  /* 0x000000006f127223 */ /* 0x084fe20000010012 */
[----:B------:R-:W-:Y:S01]  /*3250*/  FSEL R125, R125, -INF , !P2 ;  /* 0xff8000007d7d7808 */ /* 0x000fe20005000000 */
[-C--:B------:R-:W-:Y:S01]  /*3260*/  FFMA.FTZ R131, R111, R0.reuse, R14 ;  /* 0x000000006f837223 */ /* 0x080fe2000001000e */
[----:B------:R-:W-:Y:S01]  /*3270*/  ISETP.GE.AND P2, PT, R110, R123, PT ;  /* 0x0000007b6e00720c */ /* 0x000fe20003f46270 */
[----:B------:R-:W-:Y:S01]  /*3280*/  FMUL.FTZ R14, R80, c[0x0][0x2ec] ;  /* 0x0000bb00500e7a20 */ /* 0x000fe20000410000 */
[----:B------:R-:W-:Y:S01]  /*3290*/  FSEL R128, R18, -INF , !P4 ;  /* 0xff80000012807808 */ /* 0x000fe20006000000 */
[----:B------:R-:W-:Y:S01]  /*32a0*/  FMUL.FTZ R18, R82, c[0x0][0x2ec] ;  /* 0x0000bb0052127a20 */ /* 0x000fe20000410000 */
[----:B------:R-:W2:Y:S01]  /*32b0*/  MUFU.TANH R17, R17 ;  /* 0x0000001100117308 */ /* 0x000ea20000002400 */
[----:B---3--:R-:W-:Y:S01]  /*32c0*/  FFMA.FTZ R23, R105, R0, R20 ;  /* 0x0000000069177223 */ /* 0x008fe20000010014 */
[----:B------:R-:W-:Y:S01]  /*32d0*/  ISETP.GE.AND P4, PT, R110, R117, PT ;  /* 0x000000756e00720c */ /* 0x000fe20003f86270 */
[----:B------:R-:W-:-:S03]  /*32e0*/  FMUL.FTZ R83, R83, c[0x0][0x2ec] ;  /* 0x0000bb0053537a20 */ /* 0x000fc60000410000 */
[----:B------:R-:W-:Y:S02]  /*32f0*/  FSEL R23, R23, -INF , !P3 ;  /* 0xff80000017177808 */ /* 0x000fe40005800000 */
[----:B------:R-:W3:Y:S01]  /*3300*/  MUFU.TANH R28, R28 ;  /* 0x0000001c001c7308 */ /* 0x000ee20000002400 */
[----:B-1----:R-:W-:Y:S01]  /*3310*/  FFMA.FTZ R16, R105, R0, R16 ;  /* 0x0000000069107223 */ /* 0x002fe20000010010 */
[----:B------:R-:W-:-:S04]  /*3320*/  ISETP.GE.AND P3, PT, R106, R123, PT ;  /* 0x0000007b6a00720c */ /* 0x000fc80003f66270 */
[----:B------:R-:W-:Y:S02]  /*3330*/  FSEL R16, R16, -INF , !P0 ;  /* 0xff80000010107808 */ /* 0x000fe40004000000 */
[----:B------:R-:W1:Y:S01]  /*3340*/  MUFU.TANH R19, R27 ;  /* 0x0000001b00137308 */ /* 0x000e620000002400 */
[----:B--2---:R-:W-:Y:S01]  /*3350*/  FFMA.FTZ R10, R107, R0, R17 ;  /* 0x000000006b0a7223 */ /* 0x004fe20000010011 */
[----:B------:R-:W-:-:S04]  /*3360*/  ISETP.GE.AND P0, PT, R104, R117, PT ;  /* 0x000000756800720c */ /* 0x000fc80003f06270 */
[----:B------:R-:W-:Y:S02]  /*3370*/  FSEL R131, R131, -INF , !P0 ;  /* 0xff80000083837808 */ /* 0x000fe40004000000 */
[----:B------:R-:W2:Y:S01]  /*3380*/  MUFU.TANH R21, R21 ;  /* 0x0000001500157308 */ /* 0x000ea20000002400 */
[----:B---3--:R-:W-:Y:S01]  /*3390*/  FFMA.FTZ R28, R113, R0, R28 ;  /* 0x00000000711c7223 */ /* 0x008fe2000001001c */
[----:B------:R-:W-:-:S04]  /*33a0*/  ISETP.GE.AND P0, PT, R84, R123, PT ;  /* 0x0000007b5400720c */ /* 0x000fc80003f06270 */
[----:B------:R-:W-:Y:S02]  /*33b0*/  FSEL R114, R28, -INF , !P3 ;  /* 0xff8000001c727808 */ /* 0x000fe40005800000 */
[----:B------:R-:W3:Y:S01]  /*33c0*/  MUFU.TANH R51, R51 ;  /* 0x0000003300337308 */ /* 0x000ee20000002400 */
[----:B-1----:R-:W-:Y:S01]  /*33d0*/  FFMA.FTZ R19, R85, R0, R19 ;  /* 0x0000000055137223 */ /* 0x002fe20000010013 */
[----:B------:R-:W-:-:S06]  /*33e0*/  ISETP.GE.AND P3, PT, R84, R117, PT ;  /* 0x000000755400720c */ /* 0x000fcc0003f66270 */
[----:B------:R1:W4:Y:S01]  /*33f0*/  MUFU.TANH R40, R29 ;  /* 0x0000001d00287308 */ /* 0x0003220000002400 */
[----:B--2---:R-:W-:-:S05]  /*3400*/  FFMA.FTZ R21, R107, R0, R21 ;  /* 0x000000006b157223 */ /* 0x004fca0000010015 */
[----:B------:R-:W-:Y:S02]  /*3410*/  FSEL R21, R21, -INF , !P1 ;  /* 0xff80000015157808 */ /* 0x000fe40004800000 */
[----:B------:R-:W2:Y:S01]  /*3420*/  MUFU.TANH R30, R30 ;  /* 0x0000001e001e7308 */ /* 0x000ea20000002400 */
[----:B---3--:R-:W-:Y:S01]  /*3430*/  FFMA.FTZ R51, R109, R0, R51 ;  /* 0x000000006d337223 */ /* 0x008fe20000010033 */
[----:B------:R-:W-:-:S04]  /*3440*/  ISETP.GE.AND P1, PT, R108, R123, PT ;  /* 0x0000007b6c00720c */ /* 0x000fc80003f26270 */
[----:B------:R-:W-:Y:S02]  /*3450*/  FSEL R124, R51, -INF , !P6 ;  /* 0xff800000337c7808 */ /* 0x000fe40007000000 */
[----:B------:R-:W3:Y:S01]  /*3460*/  MUFU.TANH R31, R31 ;  /* 0x0000001f001f7308 */ /* 0x000ee20000002400 */
[----:B-1----:R-:W-:Y:S01]  /*3470*/  FSEL R29, R46, -INF , !P5 ;  /* 0xff8000002e1d7808 */ /* 0x002fe20006800000 */
[-C--:B----4-:R-:W-:Y:S01]  /*3480*/  FFMA.FTZ R40, R115, R0.reuse, R40 ;  /* 0x0000000073287223 */ /* 0x090fe20000010028 */
[----:B------:R-:W-:Y:S02]  /*3490*/  ISETP.GE.AND P5, PT, R100, R123, PT ;  /* 0x0000007b6400720c */ /* 0x000fe40003fa6270 */
[-C--:B------:R-:W-:Y:S02]  /*34a0*/  ISETP.GE.AND P6, PT, R108, R117.reuse, PT ;  /* 0x000000756c00720c */ /* 0x080fe40003fc6270 */
[----:B------:R-:W-:Y:S01]  /*34b0*/  FSEL R10, R10, -INF , !P5 ;  /* 0xff8000000a0a7808 */ /* 0x000fe20006800000 */
[----:B------:R-:W1:Y:S01]  /*34c0*/  MUFU.TANH R24, R24 ;  /* 0x0000001800187308 */ /* 0x000e620000002400 */
[----:B------:R-:W-:Y:S01]  /*34d0*/  ISETP.GE.AND P5, PT, R106, R117, PT ;  /* 0x000000756a00720c */ /* 0x000fe20003fa6270 */
[----:B--2---:R-:W-:Y:S01]  /*34e0*/  FFMA.FTZ R30, R113, R0, R30 ;  /* 0x00000000711e7223 */ /* 0x004fe2000001001e */
[----:B------:R-:W-:-:S02]  /*34f0*/  FSEL R106, R19, -INF , !P3 ;  /* 0xff800000136a7808 */ /* 0x000fc40005800000 */
[----:B------:R-:W-:Y:S02]  /*3500*/  ISETP.GE.AND P3, PT, R116, 0x2, PT ;  /* 0x000000027400780c */ /* 0x000fe40003f66270 */
[----:B------:R-:W-:Y:S01]  /*3510*/  FSEL R129, R30, -INF , !P5 ;  /* 0xff8000001e817808 */ /* 0x000fe20006800000 */
[----:B------:R2:W4:Y:S01]  /*3520*/  MUFU.TANH R20, R25 ;  /* 0x0000001900147308 */ /* 0x0005220000002400 */
[-C--:B---3--:R-:W-:Y:S01]  /*3530*/  FFMA.FTZ R31, R115, R0.reuse, R31 ;  /* 0x00000000731f7223 */ /* 0x088fe2000001001f */
[----:B------:R-:W-:Y:S02]  /*3540*/  FSEL R126, R40, -INF , !P1 ;  /* 0xff800000287e7808 */ /* 0x000fe40004800000 */
[C---:B------:R-:W-:Y:S02]  /*3550*/  ISETP.GE.AND P5, PT, R112.reuse, R123, PT ;  /* 0x0000007b7000720c */ /* 0x040fe40003fa6270 */
[----:B------:R-:W-:Y:S02]  /*3560*/  ISETP.GE.AND P1, PT, R112, R117, PT ;  /* 0x000000757000720c */ /* 0x000fe40003f26270 */
[----:B------:R-:W3:Y:S01]  /*3570*/  MUFU.TANH R17, R26 ;  /* 0x0000001a00117308 */ /* 0x000ee20000002400 */
[----:B-1----:R-:W-:-:S05]  /*3580*/  FFMA.FTZ R24, R127, R0, R24 ;  /* 0x000000007f187223 */ /* 0x002fca0000010018 */
[----:B------:R-:W-:Y:S01]  /*3590*/  FSEL R112, R24, -INF , !P2 ;  /* 0xff80000018707808 */ /* 0x000fe20005000000 */
[----:B--2---:R-:W-:Y:S01]  /*35a0*/  FMUL.FTZ R25, R81, c[0x0][0x2ec] ;  /* 0x0000bb0051197a20 */ /* 0x004fe20000410000 */
[----:B------:R-:W1:Y:S01]  /*35b0*/  MUFU.TANH R14, R14 ;  /* 0x0000000e000e7308 */ /* 0x000e620000002400 */
[----:B----4-:R-:W-:Y:S01]  /*35c0*/  FFMA.FTZ R20, R85, R0, R20 ;  /* 0x0000000055147223 */ /* 0x010fe20000010014 */
[----:B------:R-:W-:Y:S01]  /*35d0*/  BAR.SYNC.DEFER_BLOCKING 0x0 ;  /* 0x0000000000007b1d */ /* 0x000fe20000010000 */
[----:B------:R-:W-:-:S03]  /*35e0*/  ISETP.GE.AND P2, PT, R2, R117, PT ;  /* 0x000000750200720c */ /* 0x000fc60003f46270 */
[----:B------:R-:W-:Y:S01]  /*35f0*/  FSEL R111, R20, -INF , !P0 ;  /* 0xff800000146f7808 */ /* 0x000fe20004000000 */
[-C--:B---3--:R-:W-:Y:S01]  /*3600*/  FFMA.FTZ R17, R127, R0.reuse, R17 ;  /* 0x000000007f117223 */ /* 0x088fe20000010011 */
[----:B------:R-:W2:Y:S01]  /*3610*/  MUFU.TANH R18, R18 ;  /* 0x0000001200127308 */ /* 0x000ea20000002400 */
[----:B------:R-:W-:Y:S02]  /*3620*/  FSEL R127, R31, -INF , !P6 ;  /* 0xff8000001f7f7808 */ /* 0x000fe40007000000 */
[-C--:B------:R-:W-:Y:S01]  /*3630*/  ISETP.GE.AND P6, PT, R2, R123.reuse, PT ;  /* 0x0000007b0200720c */ /* 0x080fe20003fc6270 */
[-C--:B------:R-:W-:Y:S01]  /*3640*/  FFMA.FTZ R2, R93, R0.reuse, R132 ;  /* 0x000000005d027223 */ /* 0x080fe20000010084 */
[----:B------:R-:W-:Y:S02]  /*3650*/  FSEL R107, R17, -INF , !P4 ;  /* 0xff800000116b7808 */ /* 0x000fe40006000000 */
[C---:B------:R-:W-:Y:S01]  /*3660*/  ISETP.GE.AND P4, PT, R130.reuse, R123, PT ;  /* 0x0000007b8200720c */ /* 0x040fe20003f86270 */
[----:B------:R-:W3:Y:S01]  /*3670*/  MUFU.TANH R25, R25 ;  /* 0x0000001900197308 */ /* 0x000ee20000002400 */
[----:B-1----:R-:W-:Y:S01]  /*3680*/  FFMA.FTZ R14, R133, R0, R14 ;  /* 0x00000000850e7223 */ /* 0x002fe2000001000e */
[----:B------:R-:W-:-:S02]  /*3690*/  ISETP.GE.AND P0, PT, R130, R117, PT ;  /* 0x000000758200720c */ /* 0x000fc40003f06270 */
[----:B------:R-:W-:Y:S02]  /*36a0*/  IADD3 R132, R147, 0x3800, RZ ;  /* 0x0000380093847810 */ /* 0x000fe40007ffe0ff */
[----:B------:R-:W-:Y:S02]  /*36b0*/  FSEL R110, R14, -INF , !P5 ;  /* 0xff8000000e6e7808 */ /* 0x000fe40006800000 */
[----:B------:R-:W1:Y:S01]  /*36c0*/  MUFU.TANH R104, R83 ;  /* 0x0000005300687308 */ /* 0x000e620000002400 */
[-C--:B--2---:R-:W-:Y:S01]  /*36d0*/  FFMA.FTZ R18, R133, R0.reuse, R18 ;  /* 0x0000000085127223 */ /* 0x084fe20000010012 */
[----:B------:R-:W-:Y:S02]  /*36e0*/  IADD3 R133, R147, 0x3000, RZ ;  /* 0x0000300093857810 */ /* 0x000fe40007ffe0ff */
[----:B------:R-:W-:Y:S02]  /*36f0*/  FSEL R14, R52, -INF , !P2 ;  /* 0xff800000340e7808 */ /* 0x000fe40005000000 */
[----:B------:R-:W-:Y:S01]  /*3700*/  FSEL R105, R18, -INF , !P1 ;  /* 0xff80000012697808 */ /* 0x000fe20004800000 */
[----:B---3--:R-:W-:Y:S01]  /*3710*/  FFMA.FTZ R25, R135, R0, R25 ;  /* 0x0000000087197223 */ /* 0x008fe20000010019 */
[----:B------:R-:W-:-:S04]  /*3720*/  FSEL R18, R2, -INF , !P6 ;  /* 0xff80000002127808 */ /* 0x000fc80007000000 */
[----:B------:R-:W-:Y:S01]  /*3730*/  FSEL R109, R25, -INF , !P4 ;  /* 0xff800000196d7808 */ /* 0x000fe20006000000 */
[----:B-1----:R-:W-:Y:S01]  /*3740*/  FFMA.FTZ R104, R135, R0, R104 ;  /* 0x0000000087687223 */ /* 0x002fe20000010068 */
[----:B------:R-:W-:-:S04]  /*3750*/  IADD3 R135, R147, 0x2000, RZ ;  /* 0x0000200093877810 */ /* 0x000fc80007ffe0ff */
        /* <DEDUP_REMOVED lines=74> */
.L_x_741:
[----:B------:R-:W-:Y:S05]  /*3c00*/  BSYNC B0 ;  /* 0x0000000000007941 */ /* 0x000fea0003800000 */
.L_x_740:
[----:B------:R-:W0:Y:S02]  /*3c10*/  LDGDEPBAR ;  /* 0x00000000000079af */ /* 0x000e240000000000 */
.L_x_739:
        /* <DEDUP_REMOVED lines=35> */
[----:B------:R-:W2:Y:S01]  /*3e50*/  SHFL.BFLY PT, R20, R19, 0x2, 0x1f ;  /* 0x0c401f0013147f89 */ /* 0x000ea200000e0000 */
[----:B------:R-:W-:Y:S02]  /*3e60*/  LEA R140, R5, R142, 0x1 ;  /* 0x0000008e058c7211 */ /* 0x000fe400078e08ff */
[----:B-1----:R-:W-:Y:S01]  /*3e70*/  FMNMX.FTZ R24, R104, R3, !PT ;  /* 0x0000000368187209 */ /* 0x002fe20007810000 */
[----:B------:R-:W-:Y:S04]  /*3e80*/  LDSM.16.MT88.4 R76, [R141+0x8000] ;  /* 0x008000008d4c783b */ /* 0x000fe80000004200 */
[----:B------:R-:W1:Y:S04]  /*3e90*/  SHFL.BFLY PT, R17, R24, 0x2, 0x1f ;  /* 0x0c401f0018117f89 */ /* 0x000e6800000e0000 */
[----:B------:R-:W-:Y:S04]  /*3ea0*/  LDSM.16.MT88.4 R68, [R140+0x8000] ;  /* 0x008000008c44783b */ /* 0x000fe80000004200 */
[----:B------:R-:W-:Y:S04]  /*3eb0*/  LDSM.16.MT88.4 R48, [R142+0xa000] ;  /* 0x00a000008e30783b */ /* 0x000fe80000004200 */
[----:B------:R-:W-:Y:S01]  /*3ec0*/  LDSM.16.MT88.4 R56, [R141+0xa000] ;  /* 0x00a000008d38783b */ /* 0x000fe20000004200 */
[----:B--2---:R-:W-:-:S05]  /*3ed0*/  FMNMX.FTZ R20, R19, R20, !PT ;  /* 0x0000001413147209 */ /* 0x004fca0007810000 */
[----:B------:R-:W2:Y:S01]  /*3ee0*/  SHFL.BFLY PT, R3, R20, 0x1, 0x1f ;  /* 0x0c201f0014037f89 */ /* 0x000ea200000e0000 */
[----:B-1----:R-:W-:-:S05]  /*3ef0*/  FMNMX.FTZ R17, R24, R17, !PT ;  /* 0x0000001118117209 */ /* 0x002fca0007810000 */
[----:B------:R-:W1:Y:S01]  /*3f00*/  SHFL.BFLY PT, R2, R17, 0x1, 0x1f ;  /* 0x0c201f0011027f89 */ /* 0x000e6200000e0000 */
[----:B--2---:R-:W-:-:S04]  /*3f10*/  FMNMX.FTZ R3, R20, R3, !PT ;  /* 0x0000000314037209 */ /* 0x004fc80007810000 */
[C---:B------:R-:W-:Y:S01]  /*3f20*/  FSETP.NEU.FTZ.AND P0, PT, R3.reuse, -INF , PT ;  /* 0xff8000000300780b */ /* 0x040fe20003f1d000 */
[----:B------:R-:W-:Y:S01]  /*3f30*/  FMUL.FTZ R113, R3, c[0x0][0x23c] ;  /* 0x00008f0003717a20 */ /* 0x000fe20000410000 */
[----:B-1----:R-:W-:-:S04]  /*3f40*/  FMNMX.FTZ R2, R17, R2, !PT ;  /* 0x0000000211027209 */ /* 0x002fc80007810000 */
        /* <DEDUP_REMOVED lines=13> */
[----:B------:R-:W1:Y:S01]  /*4020*/  MUFU.EX2 R100, R100 ;  /* 0x0000006400647308 */ /* 0x000e620000000800 */
[--C-:B------:R-:W-:Y:S02]  /*4030*/  FFMA.FTZ R24, R10, c[0x0][0x23c], -R113.reuse ;  /* 0x00008f000a187a23 */ /* 0x100fe40000010871 */
[----:B------:R-:W-:Y:S02]  /*4040*/  FFMA.FTZ R27, R11, c[0x0][0x23c], -R108 ;  /* 0x00008f000b1b7a23 */ /* 0x000fe4000001086c */
[----:B------:R-:W2:Y:S01]  /*4050*/  LDSM.16.MT88.4 R8, [R142+0x8800] ;  /* 0x008800008e08783b */ /* 0x000ea20000004200 */
[----:B------:R-:W-:-:S02]  /*4060*/  FFMA.FTZ R31, R36, c[0x0][0x23c], -R113 ;  /* 0x00008f00241f7a23 */ /* 0x000fc40000010871 */
[----:B------:R-:W-:Y:S01]  /*4070*/  MUFU.EX2 R35, R35 ;  /* 0x0000002300237308 */ /* 0x000fe20000000800 */
[--C-:B------:R-:W-:Y:S02]  /*4080*/  FFMA.FTZ R28, R12, c[0x0][0x23c], -R113.reuse ;  /* 0x00008f000c1c7a23 */ /* 0x100fe40000010871 */
[--C-:B------:R-:W-:Y:S02]  /*4090*/  FFMA.FTZ R29, R16, c[0x0][0x23c], -R113.reuse ;  /* 0x00008f00101d7a23 */ /* 0x100fe40000010871 */
[--C-:B------:R-:W-:Y:S01]  /*40a0*/  FFMA.FTZ R32, R13, c[0x0][0x23c], -R108.reuse ;  /* 0x00008f000d207a23 */ /* 0x100fe2000001086c */
[----:B------:R-:W-:Y:S01]  /*40b0*/  LDSM.16.MT88.4 R16, [R141+0x8800] ;  /* 0x008800008d10783b */ /* 0x000fe20000004200 */
[--C-:B------:R-:W-:Y:S01]  /*40c0*/  FFMA.FTZ R26, R23, c[0x0][0x23c], -R108.reuse ;  /* 0x00008f00171a7a23 */ /* 0x100fe2000001086c */
[----:B------:R-:W3:Y:S01]  /*40d0*/  MUFU.EX2 R30, R30 ;  /* 0x0000001e001e7308 */ /* 0x000ee20000000800 */
[----:B-1----:R-:W-:Y:S01]  /*40e0*/  F2FP.PACK_AB R64, R100, R101 ;  /* 0x000000656440723e */ /* 0x002fe200000000ff */
[----:B------:R-:W-:Y:S01]  /*40f0*/  FFMA.FTZ R25, R21, c[0x0][0x23c], -R108 ;  /* 0x00008f0015197a23 */ /* 0x000fe2000001086c */
[----:B------:R-:W1:Y:S01]  /*4100*/  LDSM.16.MT88.4 R12, [R144+0x8800] ;  /* 0x00880000900c783b */ /* 0x000e620000004200 */
[----:B------:R-:W-:-:S02]  /*4110*/  FFMA.FTZ R124, R124, c[0x0][0x23c], -R113 ;  /* 0x00008f007c7c7a23 */ /* 0x000fc40000010871 */
[--C-:B------:R-:W-:Y:S01]  /*4120*/  FFMA.FTZ R115, R128, c[0x0][0x23c], -R113.reuse ;  /* 0x00008f0080737a23 */ /* 0x100fe20000010871 */
[----:B------:R-:W-:Y:S01]  /*4130*/  LDSM.16.MT88.4 R20, [R140+0x8800] ;  /* 0x008800008c14783b */ /* 0x000fe20000004200 */
[----:B------:R-:W-:Y:S01]  /*4140*/  MUFU.EX2 R103, R103 ;  /* 0x0000006700677308 */ /* 0x000fe20000000800 */
[--C-:B------:R-:W-:Y:S02]  /*4150*/  FFMA.FTZ R114, R114, c[0x0][0x23c], -R113.reuse ;  /* 0x00008f0072727a23 */ /* 0x100fe40000010871 */
[----:B------:R-:W-:Y:S02]  /*4160*/  FFMA.FTZ R125, R125, c[0x0][0x23c], -R108 ;  /* 0x00008f007d7d7a23 */ /* 0x000fe4000001086c */
[--C-:B------:R-:W-:Y:S02]  /*4170*/  FFMA.FTZ R112, R112, c[0x0][0x23c], -R113.reuse ;  /* 0x00008f0070707a23 */ /* 0x100fe40000010871 */
[--C-:B------:R-:W-:Y:S01]  /*4180*/  FFMA.FTZ R111, R111, c[0x0][0x23c], -R113.reuse ;  /* 0x00008f006f6f7a23 */ /* 0x100fe20000010871 */
[----:B------:R-:W4:Y:S01]  /*4190*/  MUFU.EX2 R102, R102 ;  /* 0x0000006600667308 */ /* 0x000f220000000800 */
[----:B---3--:R-:W-:Y:S01]  /*41a0*/  F2FP.PACK_AB R66, R30, R35 ;  /* 0x000000231e42723e */ /* 0x008fe200000000ff */
[----:B------:R-:W-:-:S02]  /*41b0*/  FFMA.FTZ R110, R110, c[0x0][0x23c], -R113 ;  /* 0x00008f006e6e7a23 */ /* 0x000fc40000010871 */
[----:B------:R-:W-:Y:S02]  /*41c0*/  FFMA.FTZ R109, R109, c[0x0][0x23c], -R113 ;  /* 0x00008f006d6d7a23 */ /* 0x000fe40000010871 */
[--C-:B------:R-:W-:Y:S02]  /*41d0*/  FFMA.FTZ R107, R107, c[0x0][0x23c], -R108.reuse ;  /* 0x00008f006b6b7a23 */ /* 0x100fe4000001086c */
[----:B------:R-:W-:Y:S01]  /*41e0*/  MUFU.EX2 R34, R34 ;  /* 0x0000002200227308 */ /* 0x000fe20000000800 */
[--C-:B------:R-:W-:Y:S02]  /*41f0*/  FFMA.FTZ R106, R106, c[0x0][0x23c], -R108.reuse ;  /* 0x00008f006a6a7a23 */ /* 0x100fe4000001086c */
[--C-:B------:R-:W-:Y:S02]  /*4200*/  FFMA.FTZ R165, R104, c[0x0][0x23c], -R108.reuse ;  /* 0x00008f0068a57a23 */ /* 0x100fe4000001086c */
[----:B------:R-:W-:Y:S02]  /*4210*/  FFMA.FTZ R105, R105, c[0x0][0x23c], -R108 ;  /* 0x00008f0069697a23 */ /* 0x000fe4000001086c */
[----:B------:R-:W-:Y:S01]  /*4220*/  FADD.FTZ R100, R101, R100 ;  /* 0x0000006465647221 */ /* 0x000fe20000010000 */
[----:B------:R-:W3:Y:S01]  /*4230*/  MUFU.EX2 R33, R33 ;  /* 0x0000002100217308 */ /* 0x000ee20000000800 */
[----:B----4-:R-:W-:Y:S01]  /*4240*/  F2FP.PACK_AB R65, R102, R103 ;  /* 0x000000676641723e */ /* 0x010fe200000000ff */
[----:B------:R-:W-:-:S02]  /*4250*/  FADD.FTZ R103, R103, R102 ;  /* 0x0000006667677221 */ /* 0x000fc40000010000 */
[----:B------:R-:W-:-:S04]  /*4260*/  FADD.FTZ R35, R35, R100 ;  /* 0x0000006423237221 */ /* 0x000fc80000010000 */
[----:B------:R-:W-:Y:S01]  /*4270*/  MUFU.EX2 R31, R31 ;  /* 0x0000001f001f7308 */ /* 0x000fe20000000800 */
[----:B------:R-:W-:Y:S01]  /*4280*/  FADD.FTZ R30, R30, R35 ;  /* 0x000000231e1e7221 */ /* 0x000fe20000010000 */
[----:B---3--:R-:W-:-:S06]  /*4290*/  F2FP.PACK_AB R67, R33, R34 ;  /* 0x000000222143723e */ /* 0x008fcc00000000ff */
        /* <DEDUP_REMOVED lines=28> */
[----:B------:R-:W3:Y:S01]  /*4460*/  MUFU.EX2 R115, R115 ;  /* 0x0000007300737308 */ /* 0x000ee20000000800 */
[----:B------:R-:W-:-:S05]  /*4470*/  FADD.FTZ R26, R26, R27 ;  /* 0x0000001b1a1a7221 */ /* 0x000fca0000010000 */
[----:B------:R-:W-:Y:S01]  /*4480*/  HMMA.16816.F32 R72, R64, R68, RZ ;  /* 0x000000444048723c */ /* 0x000fe200000018ff */
[----:B------:R-:W-:Y:S01]  /*4490*/  FADD.FTZ R26, R25, R26 ;  /* 0x0000001a191a7221 */ /* 0x000fe20000010000 */
[----:B------:R-:W-:Y:S06]  /*44a0*/  MUFU.EX2 R114, R114 ;  /* 0x0000007200727308 */ /* 0x000fec0000000800 */
[C---:B--2---:R-:W-:Y:S02]  /*44b0*/  HMMA.16816.F32 R88, R4.reuse, R8, R88 ;  /* 0x000000080458723c */ /* 0x044fe40000001858 */
[----:B------:R-:W-:Y:S06]  /*44c0*/  MUFU.EX2 R125, R125 ;  /* 0x0000007d007d7308 */ /* 0x000fec0000000800 */
[C---:B------:R-:W-:Y:S01]  /*44d0*/  HMMA.16816.F32 R84, R4.reuse, R10, R84 ;  /* 0x0000000a0454723c */ /* 0x040fe20000001854 */
[----:B------:R-:W2:Y:S01]  /*44e0*/  LDSM.16.MT88.4 R8, [R144+0xa800] ;  /* 0x00a800009008783b */ /* 0x000ea20000004200 */
[----:B------:R-:W-:Y:S06]  /*44f0*/  MUFU.EX2 R112, R112 ;  /* 0x0000007000707308 */ /* 0x000fec0000000800 */
[C---:B-1----:R-:W-:Y:S02]  /*4500*/  HMMA.16816.F32 R96, R4.reuse, R12, R96 ;  /* 0x0000000c0460723c */ /* 0x042fe40000001860 */
[----:B------:R-:W-:Y:S06]  /*4510*/  MUFU.EX2 R111, R111 ;  /* 0x0000006f006f7308 */ /* 0x000fec0000000800 */
[----:B------:R-:W-:Y:S01]  /*4520*/  HMMA.16816.F32 R92, R4, R14, R92 ;  /* 0x0000000e045c723c */ /* 0x000fe2000000185c */
[----:B------:R-:W1:Y:S01]  /*4530*/  LDSM.16.MT88.4 R12, [R140+0xa000] ;  /* 0x00a000008c0c783b */ /* 0x000e620000004200 */
[----:B------:R-:W-:Y:S06]  /*4540*/  MUFU.EX2 R110, R110 ;  /* 0x0000006e006e7308 */ /* 0x000fec0000000800 */
[C---:B------:R-:W-:Y:S02]  /*4550*/  HMMA.16816.F32 R44, R64.reuse, R48, RZ ;  /* 0x00000030402c723c */ /* 0x040fe400000018ff */
[----:B------:R-:W-:Y:S06]  /*4560*/  MUFU.EX2 R109, R109 ;  /* 0x0000006d006d7308 */ /* 0x000fec0000000800 */
[C---:B------:R-:W-:Y:S02]  /*4570*/  HMMA.16816.F32 R52, R64.reuse, R56, RZ ;  /* 0x000000384034723c */ /* 0x040fe400000018ff */
[----:B------:R-:W-:Y:S06]  /*4580*/  MUFU.EX2 R107, R107 ;  /* 0x0000006b006b7308 */ /* 0x000fec0000000800 */
[----:B------:R-:W-:Y:S02]  /*4590*/  HMMA.16816.F32 R68, R64, R70, RZ ;  /* 0x000000464044723c */ /* 0x000fe400000018ff */
[----:B------:R-:W-:Y:S06]  /*45a0*/  MUFU.EX2 R106, R106 ;  /* 0x0000006a006a7308 */ /* 0x000fec0000000800 */
[C---:B--2---:R-:W-:Y:S02]  /*45b0*/  HMMA.16816.F32 R36, R4.reuse, R8, R36 ;  /* 0x000000080424723c */ /* 0x044fe40000001824 */
[----:B------:R-:W-:Y:S06]  /*45c0*/  MUFU.EX2 R104, R105 ;  /* 0x0000006900687308 */ /* 0x000fec0000000800 */
[----:B------:R-:W-:Y:S01]  /*45d0*/  HMMA.16816.F32 R40, R4, R10, R40 ;  /* 0x0000000a0428723c */ /* 0x000fe20000001828 */
[----:B------:R-:W2:Y:S01]  /*45e0*/  LDSM.16.MT88.4 R8, [R140+0xa800] ;  /* 0x00a800008c08783b */ /* 0x000ea20000004200 */
[----:B------:R-:W-:Y:S06]  /*45f0*/  MUFU.EX2 R165, R165 ;  /* 0x000000a500a57308 */ /* 0x000fec0000000800 */
        /* <DEDUP_REMOVED lines=14> */
[----:B------:R-:W-:-:S04]  /*46e0*/  FFMA.FTZ R20, R127, c[0x0][0x23c], -R108 ;  /* 0x00008f007f147a23 */ /* 0x000fc8000001086c */
[----:B------:R-:W-:Y:S02]  /*46f0*/  MUFU.EX2 R21, R21 ;  /* 0x0000001500157308 */ /* 0x000fe40000000800 */
[--C-:B------:R-:W-:Y:S01]  /*4700*/  FFMA.FTZ R22, R131, c[0x0][0x23c], -R108.reuse ;  /* 0x00008f0083167a23 */ /* 0x100fe2000001086c */
[----:B-1----:R-:W-:Y:S01]  /*4710*/  HMMA.16816.F32 R52, R4, R12, R52 ;  /* 0x0000000c0434723c */ /* 0x002fe20000001834 */
[----:B------:R-:W-:-:S04]  /*4720*/  FFMA.FTZ R23, R129, c[0x0][0x23c], -R108 ;  /* 0x00008f0081177a23 */ /* 0x000fc8000001086c */
[----:B------:R-:W1:Y:S03]  /*4730*/  MUFU.EX2 R22, R22 ;  /* 0x0000001600167308 */ /* 0x000e660000000800 */
[C---:B----4-:R-:W-:Y:S05]  /*4740*/  HMMA.16816.F32 R44, R4.reuse, R16, R44 ;  /* 0x00000010042c723c */ /* 0x050fea000000182c */
[----:B------:R-:W-:Y:S03]  /*4750*/  MUFU.EX2 R23, R23 ;  /* 0x0000001700177308 */ /* 0x000fe60000000800 */
[C---:B------:R-:W-:Y:S01]  /*4760*/  HMMA.16816.F32 R48, R4.reuse, R18, R48 ;  /* 0x000000120430723c */ /* 0x040fe20000001830 */
[----:B------:R-:W4:Y:S04]  /*4770*/  LDSM.16.MT88.4 R16, [R140+0x9000] ;  /* 0x009000008c10783b */ /* 0x000f280000004200 */
[----:B------:R-:W5:Y:S03]  /*4780*/  MUFU.EX2 R20, R20 ;  /* 0x0000001400147308 */ /* 0x000f660000000800 */
[----:B------:R-:W-:Y:S01]  /*4790*/  HMMA.16816.F32 R56, R4, R14, R56 ;  /* 0x0000000e0438723c */ /* 0x000fe20000001838 */
[----:B------:R-:W4:Y:S06]  /*47a0*/  LDSM.16.MT88.4 R12, [R142+0x9000] ;  /* 0x009000008e0c783b */ /* 0x000f2c0000004200 */
[----:B---3--:R-:W-:Y:S01]  /*47b0*/  F2FP.PACK_AB R4, R115, R124 ;  /* 0x0000007c7304723e */ /* 0x008fe200000000ff */
[----:B------:R-:W-:Y:S01]  /*47c0*/  FADD.FTZ R124, R124, R29 ;  /* 0x0000001d7c7c7221 */ /* 0x000fe20000010000 */
[----:B-1----:R-:W-:Y:S01]  /*47d0*/  F2FP.PACK_AB R5, R22, R125 ;  /* 0x0000007d1605723e */ /* 0x002fe200000000ff */
[----:B------:R-:W-:Y:S01]  /*47e0*/  FADD.FTZ R125, R125, R26 ;  /* 0x0000001a7d7d7221 */ /* 0x000fe20000010000 */
[----:B------:R-:W-:Y:S01]  /*47f0*/  F2FP.PACK_AB R6, R21, R114 ;  /* 0x000000721506723e */ /* 0x000fe200000000ff */
[----:B------:R-:W-:Y:S01]  /*4800*/  FADD.FTZ R115, R115, R124 ;  /* 0x0000007c73737221 */ /* 0x000fe20000010000 */
[----:B-----5:R-:W-:Y:S01]  /*4810*/  F2FP.PACK_AB R7, R20, R23 ;  /* 0x000000171407723e */ /* 0x020fe200000000ff */
[----:B------:R-:W-:-:S02]  /*4820*/  FADD.FTZ R22, R22, R125 ;  /* 0x0000007d16167221 */ /* 0x000fc40000010000 */
[----:B------:R-:W-:Y:S02]  /*4830*/  FADD.FTZ R114, R114, R115 ;  /* 0x0000007372727221 */ /* 0x000fe40000010000 */
[----:B------:R-:W-:Y:S02]  /*4840*/  FADD.FTZ R23, R23, R22 ;  /* 0x0000001617177221 */ /* 0x000fe40000010000 */
[----:B--2---:R-:W-:Y:S01]  /*4850*/  HMMA.16816.F32 R96, R4, R8, R96 ;  /* 0x000000080460723c */ /* 0x004fe20000001860 */
        /* <DEDUP_REMOVED lines=27> */
[C---:B------:R-:W-:Y:S01]  /*4a10*/  F2FP.PACK_AB R5, R106.reuse, R107 ;  /* 0x0000006b6a05723e */ /* 0x040fe200000000ff */
        /* <DEDUP_REMOVED lines=208> */
[----:B------:R1:W-:Y:S01]  /*5720*/  MUFU.TANH R177, R6 ;  /* 0x0000000600b17308 */ /* 0x0003e20000002400 */
[----:B------:R-:W-:Y:S02]  /*5730*/  FMUL.FTZ R4, R4, c[0x0][0x2ec] ;  /* 0x0000bb0004047a20 */ /* 0x000fe40000410000 */
[----:B------:R-:W-:Y:S02]  /*5740*/  FMUL.FTZ R7, R7, c[0x0][0x2ec] ;  /* 0x0000bb0007077a20 */ /* 0x000fe40000410000 */
[----:B------:R-:W-:Y:S01]  /*5750*/  HMMA.16816.F32 R8, R108, R102, R8 ;  /* 0x000000666c08723c */ /* 0x000fe20000001808 */
[----:B------:R-:W2:Y:S01]  /*5760*/  LDSM.16.M88.4 R100, [R136+0x3800] ;  /* 0x003800008864783b */ /* 0x000ea20000000200 */
        /* <DEDUP_REMOVED lines=8> */
[----:B------:R-:W-:Y:S02]  /*57f0*/  HMMA.16816.F32 R24, R108, R106, R24 ;  /* 0x0000006a6c18723c */ /* 0x000fe40000001818 */
        /* <DEDUP_REMOVED lines=11> */
[----:B--2---:R-:W-:Y:S01]  /*58b0*/  HMMA.16816.F32 R20, R108, R100, R20 ;  /* 0x000000646c14723c */ /* 0x004fe20000001814 */
[----:B------:R-:W-:Y:S01]  /*58c0*/  FMUL.FTZ R24, R24, c[0x0][0x2ec] ;  /* 0x0000bb0018187a20 */ /* 0x000fe20000410000 */
[----:B------:R-:W-:Y:S01]  /*58d0*/  MUFU.TANH R129, R8 ;  /* 0x0000000800817308 */ /* 0x000fe20000002400 */
[----:B------:R-:W-:-:S02]  /*58e0*/  FMUL.FTZ R26, R26, c[0x0][0x2ec] ;  /* 0x0000bb001a1a7a20 */ /* 0x000fc40000410000 */
[----:B------:R-:W-:Y:S02]  /*58f0*/  FMUL.FTZ R25, R25, c[0x0][0x2ec] ;  /* 0x0000bb0019197a20 */ /* 0x000fe40000410000 */
[----:B------:R-:W-:Y:S01]  /*5900*/  IMAD R100, R122, 0x40, R157 ;  /* 0x000000407a647824 */ /* 0x000fe200078e029d */
[----:B------:R-:W-:Y:S01]  /*5910*/  HMMA.16816.F32 R16, R108, R102, R16 ;  /* 0x000000666c10723c */ /* 0x000fe20000001810 */
[----:B------:R-:W-:Y:S01]  /*5920*/  FMUL.FTZ R101, R12, c[0x0][0x2ec] ;  /* 0x0000bb000c657a20 */ /* 0x000fe20000410000 */
[----:B------:R-:W-:Y:S01]  /*5930*/  MUFU.TANH R109, R5 ;  /* 0x00000005006d7308 */ /* 0x000fe20000002400 */
[----:B------:R-:W-:Y:S01]  /*5940*/  FMUL.FTZ R12, R13, c[0x0][0x2ec] ;  /* 0x0000bb000d0c7a20 */ /* 0x000fe20000410000 */
[----:B-1----:R-:W-:Y:S01]  /*5950*/  IADD3 R6, R100, 0x8, RZ ;  /* 0x0000000864067810 */ /* 0x002fe20007ffe0ff */
[----:B------:R-:W-:Y:S01]  /*5960*/  FMUL.FTZ R13, R14, c[0x0][0x2ec] ;  /* 0x0000bb000e0d7a20 */ /* 0x000fe20000410000 */
[C---:B---3--:R-:W-:Y:S01]  /*5970*/  IADD3 R10, R100.reuse, 0x9, RZ ;  /* 0x00000009640a7810 */ /* 0x048fe20007ffe0ff */
[----:B------:R-:W-:Y:S01]  /*5980*/  FMUL.FTZ R14, R15, c[0x0][0x2ec] ;  /* 0x0000bb000f0e7a20 */ /* 0x000fe20000410000 */
[----:B------:R-:W-:Y:S01]  /*5990*/  IADD3 R102, R100, 0x1, RZ ;  /* 0x0000000164667810 */ /* 0x000fe20007ffe0ff */
[----:B------:R-:W-:Y:S01]  /*59a0*/  FMUL.FTZ R15, R27, c[0x0][0x2ec] ;  /* 0x0000bb001b0f7a20 */ /* 0x000fe20000410000 */
[----:B------:R1:W2:Y:S01]  /*59b0*/  I2F R5, R6 ;  /* 0x0000000600057306 */ /* 0x0002a20000201400 */
[----:B------:R-:W-:-:S02]  /*59c0*/  ISETP.GE.AND P2, PT, R6, R123, PT ;  /* 0x0000007b0600720c */ /* 0x000fc40003f46270 */
[-C--:B------:R-:W-:Y:S02]  /*59d0*/  ISETP.GE.AND P6, PT, R6, R117.reuse, PT ;  /* 0x000000750600720c */ /* 0x080fe40003fc6270 */
[----:B------:R-:W-:Y:S01]  /*59e0*/  ISETP.GE.AND P3, PT, R102, R117, PT ;  /* 0x000000756600720c */ /* 0x000fe20003f66270 */
[----:B------:R-:W-:Y:S01]  /*59f0*/  FMUL.FTZ R20, R20, c[0x0][0x2ec] ;  /* 0x0000bb0014147a20 */ /* 0x000fe20000410000 */
[-C--:B------:R-:W-:Y:S01]  /*5a00*/  ISETP.GE.AND P4, PT, R10, R123.reuse, PT ;  /* 0x0000007b0a00720c */ /* 0x080fe20003f86270 */
[----:B------:R-:W-:Y:S01]  /*5a10*/  I2F R103, R102 ;  /* 0x0000006600677306 */ /* 0x000fe20000201400 */
[----:B------:R-:W-:Y:S01]  /*5a20*/  ISETP.GE.AND P5, PT, R102, R123, PT ;  /* 0x0000007b6600720c */ /* 0x000fe20003fa6270 */
[----:B------:R-:W-:-:S04]  /*5a30*/  FMUL.FTZ R23, R23, c[0x0][0x2ec] ;  /* 0x0000bb0017177a20 */ /* 0x000fc80000410000 */
[----:B------:R-:W-:Y:S02]  /*5a40*/  FMUL.FTZ R16, R16, c[0x0][0x2ec] ;  /* 0x0000bb0010107a20 */ /* 0x000fe40000410000 */
[----:B------:R-:W3:Y:S01]  /*5a50*/  MUFU.TANH R14, R14 ;  /* 0x0000000e000e7308 */ /* 0x000ee20000002400 */
[----:B-1----:R-:W-:Y:S01]  /*5a60*/  IADD3 R6, R100, 0x10, RZ ;  /* 0x0000001064067810 */ /* 0x002fe20007ffe0ff */
[CC--:B--2---:R-:W-:Y:S02]  /*5a70*/  FFMA.FTZ R7, R5.reuse, R0.reuse, R129 ;  /* 0x0000000005077223 */ /* 0x0c4fe40000010081 */
[----:B------:R-:W-:Y:S02]  /*5a80*/  FFMA.FTZ R179, R5, R0, R179 ;  /* 0x0000000005b37223 */ /* 0x000fe400000100b3 */
[----:B------:R-:W-:Y:S01]  /*5a90*/  FMUL.FTZ R18, R18, c[0x0][0x2ec] ;  /* 0x0000bb0012127a20 */ /* 0x000fe20000410000 */
[----:B------:R-:W-:Y:S01]  /*5aa0*/  FSEL R7, R7, -INF , !P2 ;  /* 0xff80000007077808 */ /* 0x000fe20005000000 */
[----:B------:R-:W1:Y:S01]  /*5ab0*/  MUFU.TANH R12, R12 ;  /* 0x0000000c000c7308 */ /* 0x000e620000002400 */
[----:B------:R-:W-:Y:S01]  /*5ac0*/  ISETP.GE.AND P2, PT, R6, R117, PT ;  /* 0x000000750600720c */ /* 0x000fe20003f46270 */
[----:B------:R-:W-:-:S06]  /*5ad0*/  FMUL.FTZ R17, R17, c[0x0][0x2ec] ;  /* 0x0000bb0011117a20 */ /* 0x000fcc0000410000 */
[----:B------:R1:W-:Y:S01]  /*5ae0*/  MUFU.TANH R113, R9 ;  /* 0x0000000900717308 */ /* 0x0003e20000002400 */
[----:B---3--:R-:W-:-:S05]  /*5af0*/  FFMA.FTZ R8, R103, R0, R14 ;  /* 0x0000000067087223 */ /* 0x008fca000001000e */
[----:B------:R-:W-:Y:S02]  /*5b00*/  FSEL R8, R8, -INF , !P3 ;  /* 0xff80000008087808 */ /* 0x000fe40005800000 */
[----:B------:R-:W2:Y:S01]  /*5b10*/  I2F R4, R10 ;  /* 0x0000000a00047306 */ /* 0x000ea20000201400 */
[----:B------:R-:W-:-:S07]  /*5b20*/  ISETP.GE.AND P3, PT, R6, R123, PT ;  /* 0x0000007b0600720c */ /* 0x000fce0003f66270 */
[----:B------:R3:W4:Y:S01]  /*5b30*/  MUFU.TANH R111, R11 ;  /* 0x0000000b006f7308 */ /* 0x0007220000002400 */
[----:B-1----:R-:W-:-:S05]  /*5b40*/  FFMA.FTZ R9, R103, R0, R12 ;  /* 0x0000000067097223 */ /* 0x002fca000001000c */
[----:B------:R-:W-:Y:S02]  /*5b50*/  FSEL R9, R9, -INF , !P5 ;  /* 0xff80000009097808 */ /* 0x000fe40006800000 */
[----:B------:R-:W1:Y:S01]  /*5b60*/  I2F R14, R6 ;  /* 0x00000006000e7306 */ /* 0x000e620000201400 */
[----:B--2---:R-:W-:Y:S01]  /*5b70*/  FFMA.FTZ R5, R4, R0, R113 ;  /* 0x0000000004057223 */ /* 0x004fe20000010071 */
[----:B------:R-:W-:-:S04]  /*5b80*/  ISETP.GE.AND P5, PT, R10, R117, PT ;  /* 0x000000750a00720c */ /* 0x000fc80003fa6270 */
[----:B------:R-:W-:Y:S01]  /*5b90*/  FSEL R5, R5, -INF , !P4 ;  /* 0xff80000005057808 */ /* 0x000fe20006000000 */
[----:B---3--:R-:W-:Y:S01]  /*5ba0*/  FMUL.FTZ R11, R21, c[0x0][0x2ec] ;  /* 0x0000bb00150b7a20 */ /* 0x008fe20000410000 */
[----:B------:R2:W-:Y:S01]  /*5bb0*/  MUFU.TANH R27, R20 ;  /* 0x00000014001b7308 */ /* 0x0005e20000002400 */
[----:B------:R-:W-:Y:S01]  /*5bc0*/  FMUL.FTZ R21, R22, c[0x0][0x2ec] ;  /* 0x0000bb0016157a20 */ /* 0x000fe20000410000 */
[----:B------:R-:W-:Y:S01]  /*5bd0*/  IADD3 R22, R100, 0x11, RZ ;  /* 0x0000001164167810 */ /* 0x000fe20007ffe0ff */
[----:B----4-:R-:W-:-:S03]  /*5be0*/  FFMA.FTZ R4, R4, R0, R111 ;  /* 0x0000000004047223 */ /* 0x010fc6000001006f */
[----:B------:R-:W-:Y:S01]  /*5bf0*/  ISETP.GE.AND P4, PT, R22, R117, PT ;  /* 0x000000751600720c */ /* 0x000fe20003f86270 */
[CC--:B-1----:R-:W-:Y:S01]  /*5c00*/  FFMA.FTZ R127, R14.reuse, R0.reuse, R127 ;  /* 0x000000000e7f7223 */ /* 0x0c2fe2000001007f */
[----:B------:R1:W3:Y:S01]  /*5c10*/  I2F R12, R22 ;  /* 0x00000016000c7306 */ /* 0x0002e20000201400 */
[----:B------:R-:W-:Y:S01]  /*5c20*/  FSEL R6, R179, -INF , !P6 ;  /* 0xff800000b3067808 */ /* 0x000fe20007000000 */
[----:B------:R-:W-:Y:S01]  /*5c30*/  FFMA.FTZ R174, R14, R0, R177 ;  /* 0x000000000eae7223 */ /* 0x000fe200000100b1 */
[----:B------:R-:W-:Y:S02]  /*5c40*/  ISETP.GE.AND P6, PT, R22, R123, PT ;  /* 0x0000007b1600720c */ /* 0x000fe40003fc6270 */
[----:B------:R-:W-:Y:S02]  /*5c50*/  FSEL R4, R4, -INF , !P5 ;  /* 0xff80000004047808 */ /* 0x000fe40006800000 */
[----:B------:R-:W-:Y:S01]  /*5c60*/  FSEL R179, R127, -INF , !P3 ;  /* 0xff8000007fb37808 */ /* 0x000fe20005800000 */
[----:B------:R-:W-:Y:S01]  /*5c70*/  MUFU.TANH R173, R34 ;  /* 0x0000002200ad7308 */ /* 0x000fe20000002400 */
[----:B--2---:R-:W-:-:S02]  /*5c80*/  IADD3 R20, R100, 0x18, RZ ;  /* 0x0000001864147810 */ /* 0x004fc40007ffe0ff */
[----:B------:R-:W-:Y:S02]  /*5c90*/  FSEL R174, R174, -INF , !P2 ;  /* 0xff800000aeae7808 */ /* 0x000fe40005000000 */
[C---:B------:R-:W-:Y:S02]  /*5ca0*/  ISETP.GE.AND P5, PT, R20.reuse, R123, PT ;  /* 0x0000007b1400720c */ /* 0x040fe40003fa6270 */
[----:B------:R-:W-:Y:S01]  /*5cb0*/  ISETP.GE.AND P3, PT, R20, R117, PT ;  /* 0x000000751400720c */ /* 0x000fe20003f66270 */
[----:B------:R-:W-:Y:S01]  /*5cc0*/  MUFU.TANH R35, R35 ;  /* 0x0000002300237308 */ /* 0x000fe20000002400 */
[----:B-1----:R-:W-:Y:S01]  /*5cd0*/  IADD3 R22, R100, 0x19, RZ ;  /* 0x0000001964167810 */ /* 0x002fe20007ffe0ff */
[CC--:B---3--:R-:W-:Y:S02]  /*5ce0*/  FFMA.FTZ R109, R12.reuse, R0.reuse, R109 ;  /* 0x000000000c6d7223 */ /* 0x0c8fe4000001006d */
[----:B------:R-:W-:Y:S01]  /*5cf0*/  FFMA.FTZ R107, R12, R0, R107 ;  /* 0x000000000c6b7223 */ /* 0x000fe2000001006b */
[----:B------:R-:W-:-:S02]  /*5d00*/  ISETP.GE.AND P2, PT, R22, R123, PT ;  /* 0x0000007b1600720c */ /* 0x000fc40003f46270 */
[----:B------:R-:W-:Y:S01]  /*5d10*/  FSEL R129, R109, -INF , !P6 ;  /* 0xff8000006d817808 */ /* 0x000fe20007000000 */
[----:B------:R1:W2:Y:S01]  /*5d20*/  I2F R10, R20 ;  /* 0x00000014000a7306 */ /* 0x0002a20000201400 */
[----:B------:R-:W-:Y:S02]  /*5d30*/  ISETP.GE.AND P6, PT, R22, R117, PT ;  /* 0x000000751600720c */ /* 0x000fe40003fc6270 */
[----:B------:R-:W-:-:S05]  /*5d40*/  FSEL R190, R107, -INF , !P4 ;  /* 0xff8000006bbe7808 */ /* 0x000fca0006000000 */
[----:B------:R-:W3:Y:S01]  /*5d50*/  I2F R14, R22 ;  /* 0x00000016000e7306 */ /* 0x000ee20000201400 */
[----:B-1----:R-:W-:-:S07]  /*5d60*/  IADD3 R20, R100, 0x20, RZ ;  /* 0x0000002064147810 */ /* 0x002fce0007ffe0ff */
[----:B------:R-:W-:Y:S01]  /*5d70*/  MUFU.TANH R115, R28 ;  /* 0x0000001c00737308 */ /* 0x000fe20000002400 */
[CC--:B--2---:R-:W-:Y:S02]  /*5d80*/  FFMA.FTZ R125, R10.reuse, R0.reuse, R125 ;  /* 0x000000000a7d7223 */ /* 0x0c4fe4000001007d */
[-C--:B------:R-:W-:Y:S01]  /*5d90*/  FFMA.FTZ R130, R10, R0.reuse, R173 ;  /* 0x000000000a827223 */ /* 0x080fe200000100ad */
[----:B------:R-:W-:Y:S02]  /*5da0*/  ISETP.GE.AND P4, PT, R20, R123, PT ;  /* 0x0000007b1400720c */ /* 0x000fe40003f86270 */
[----:B------:R-:W-:Y:S01]  /*5db0*/  FSEL R127, R125, -INF , !P5 ;  /* 0xff8000007d7f7808 */ /* 0x000fe20006800000 */
[-C--:B---3--:R-:W-:Y:S01]  /*5dc0*/  FFMA.FTZ R105, R14, R0.reuse, R105 ;  /* 0x000000000e697223 */ /* 0x088fe20000010069 */
[----:B------:R-:W-:Y:S01]  /*5dd0*/  MUFU.TANH R131, R30 ;  /* 0x0000001e00837308 */ /* 0x000fe20000002400 */
[----:B------:R-:W-:Y:S01]  /*5de0*/  IADD3 R22, R100, 0x21, RZ ;  /* 0x0000002164167810 */ /* 0x000fe20007ffe0ff */
[----:B------:R-:W-:Y:S01]  /*5df0*/  FFMA.FTZ R35, R14, R0, R35 ;  /* 0x000000000e237223 */ /* 0x000fe20000010023 */
[----:B------:R-:W-:-:S02]  /*5e00*/  ISETP.GE.AND P5, PT, R20, R117, PT ;  /* 0x000000751400720c */ /* 0x000fc40003fa6270 */
[----:B------:R-:W-:Y:S02]  /*5e10*/  FSEL R125, R105, -INF , !P2 ;  /* 0xff800000697d7808 */ /* 0x000fe40005000000 */
[----:B------:R-:W-:Y:S01]  /*5e20*/  FSEL R188, R35, -INF , !P6 ;  /* 0xff80000023bc7808 */ /* 0x000fe20007000000 */
[----:B------:R1:W2:Y:S01]  /*5e30*/  I2F R12, R20 ;  /* 0x00000014000c7306 */ /* 0x0002a20000201400 */
[----:B------:R-:W-:Y:S02]  /*5e40*/  ISETP.GE.AND P2, PT, R22, R117, PT ;  /* 0x000000751600720c */ /* 0x000fe40003f46270 */
[----:B------:R-:W-:Y:S02]  /*5e50*/  FSEL R130, R130, -INF , !P3 ;  /* 0xff80000082827808 */ /* 0x000fe40005800000 */
[----:B------:R-:W-:-:S03]  /*5e60*/  ISETP.GE.AND P3, PT, R22, R123, PT ;  /* 0x0000007b1600720c */ /* 0x000fc60003f66270 */
[----:B------:R3:W-:Y:S08]  /*5e70*/  MUFU.TANH R103, R16 ;  /* 0x0000001000677308 */ /* 0x0007f00000002400 */
[----:B------:R-:W-:Y:S01]  /*5e80*/  MUFU.TANH R29, R29 ;  /* 0x0000001d001d7308 */ /* 0x000fe20000002400 */
[----:B-1----:R-:W-:Y:S01]  /*5e90*/  IADD3 R20, R100, 0x29, RZ ;  /* 0x0000002964147810 */ /* 0x002fe20007ffe0ff */
[----:B--2---:R-:W-:-:S02]  /*5ea0*/  FFMA.FTZ R115, R12, R0, R115 ;  /* 0x000000000c737223 */ /* 0x004fc40000010073 */
[----:B------:R-:W-:-:S03]  /*5eb0*/  FFMA.FTZ R131, R12, R0, R131 ;  /* 0x000000000c837223 */ /* 0x000fc60000010083 */
[----:B------:R-:W-:Y:S01]  /*5ec0*/  FSEL R173, R115, -INF , !P4 ;  /* 0xff80000073ad7808 */ /* 0x000fe20006000000 */
[----:B------:R-:W-:Y:S01]  /*5ed0*/  MUFU.TANH R31, R24 ;  /* 0x00000018001f7308 */ /* 0x000fe20000002400 */
[----:B---3--:R-:W-:Y:S02]  /*5ee0*/  IADD3 R16, R100, 0x28, RZ ;  /* 0x0000002864107810 */ /* 0x008fe40007ffe0ff */
[----:B------:R-:W-:Y:S02]  /*5ef0*/  FSEL R182, R131, -INF , !P5 ;  /* 0xff80000083b67808 */ /* 0x000fe40006800000 */
[C---:B------:R-:W-:Y:S02]  /*5f00*/  ISETP.GE.AND P6, PT, R16.reuse, R123, PT ;  /* 0x0000007b1000720c */ /* 0x040fe40003fc6270 */
[----:B------:R-:W-:Y:S01]  /*5f10*/  ISETP.GE.AND P4, PT, R16, R117, PT ;  /* 0x000000751000720c */ /* 0x000fe20003f86270 */
[----:B------:R-:W1:Y:S01]  /*5f20*/  I2F R10, R22 ;  /* 0x00000016000a7306 */ /* 0x000e620000201400 */
[----:B------:R-:W-:-:S07]  /*5f30*/  ISETP.GE.AND P5, PT, R20, R123, PT ;  /* 0x0000007b1400720c */ /* 0x000fce0003fa6270 */
[----:B------:R-:W2:Y:S08]  /*5f40*/  I2F R14, R16 ;  /* 0x00000010000e7306 */ /* 0x000eb00000201400 */
[----:B------:R-:W3:Y:S01]  /*5f50*/  MUFU.TANH R175, R26 ;  /* 0x0000001a00af7308 */ /* 0x000ee20000002400 */
[----:B-1----:R-:W-:-:S05]  /*5f60*/  FFMA.FTZ R186, R10, R0, R29 ;  /* 0x000000000aba7223 */ /* 0x002fca000001001d */
[----:B------:R-:W-:Y:S02]  /*5f70*/  FSEL R186, R186, -INF , !P2 ;  /* 0xff800000baba7808 */ /* 0x000fe40005000000 */
[----:B------:R-:W1:Y:S01]  /*5f80*/  MUFU.TANH R33, R33 ;  /* 0x0000002100217308 */ /* 0x000e620000002400 */
[----:B--2---:R-:W-:Y:S01]  /*5f90*/  FFMA.FTZ R31, R14, R0, R31 ;  /* 0x000000000e1f7223 */ /* 0x004fe2000001001f */
[----:B------:R-:W-:-:S04]  /*5fa0*/  IADD3 R16, R100, 0x30, RZ ;  /* 0x0000003064107810 */ /* 0x000fc80007ffe0ff */
[----:B------:R-:W-:Y:S02]  /*5fb0*/  FSEL R177, R31, -INF , !P6 ;  /* 0xff8000001fb17808 */ /* 0x000fe40007000000 */
[----:B------:R-:W-:Y:S01]  /*5fc0*/  MUFU.TANH R25, R25 ;  /* 0x0000001900197308 */ /* 0x000fe20000002400 */
[-C--:B---3--:R-:W-:Y:S01]  /*5fd0*/  FFMA.FTZ R175, R14, R0.reuse, R175 ;  /* 0x000000000eaf7223 */ /* 0x088fe200000100af */
[----:B------:R-:W-:Y:S02]  /*5fe0*/  IADD3 R14, R100, 0x31, RZ ;  /* 0x00000031640e7810 */ /* 0x000fe40007ffe0ff */
[C---:B------:R-:W-:Y:S02]  /*5ff0*/  ISETP.GE.AND P2, PT, R16.reuse, R123, PT ;  /* 0x0000007b1000720c */ /* 0x040fe40003f46270 */
[----:B------:R-:W-:Y:S02]  /*6000*/  ISETP.GE.AND P6, PT, R16, R117, PT ;  /* 0x000000751000720c */ /* 0x000fe40003fc6270 */
[----:B------:R-:W-:Y:S01]  /*6010*/  MUFU.TANH R15, R15 ;  /* 0x0000000f000f7308 */ /* 0x000fe20000002400 */
[----:B-1----:R-:W-:Y:S01]  /*6020*/  FFMA.FTZ R33, R10, R0, R33 ;  /* 0x000000000a217223 */ /* 0x002fe20000010021 */
[----:B------:R-:W-:-:S02]  /*6030*/  FSEL R184, R175, -INF , !P4 ;  /* 0xff800000afb87808 */ /* 0x000fc40006000000 */
[----:B------:R-:W-:Y:S02]  /*6040*/  ISETP.GE.AND P4, PT, R14, R123, PT ;  /* 0x0000007b0e00720c */ /* 0x000fe40003f86270 */
[----:B------:R-:W-:Y:S02]  /*6050*/  FSEL R131, R33, -INF , !P3 ;  /* 0xff80000021837808 */ /* 0x000fe40005800000 */
[----:B------:R-:W1:Y:S01]  /*6060*/  I2F R12, R20 ;  /* 0x00000014000c7306 */ /* 0x000e620000201400 */
[----:B------:R-:W-:-:S07]  /*6070*/  ISETP.GE.AND P3, PT, R20, R117, PT ;  /* 0x000000751400720c */ /* 0x000fce0003f66270 */
[----:B------:R-:W2:Y:S08]  /*6080*/  I2F R10, R16 ;  /* 0x00000010000a7306 */ /* 0x000eb00000201400 */
[----:B------:R-:W-:Y:S01]  /*6090*/  MUFU.TANH R11, R11 ;  /* 0x0000000b000b7308 */ /* 0x000fe20000002400 */
[CC--:B-1----:R-:W-:Y:S02]  /*60a0*/  FFMA.FTZ R25, R12.reuse, R0.reuse, R25 ;  /* 0x000000000c197223 */ /* 0x0c2fe40000010019 */
[----:B------:R-:W-:-:S03]  /*60b0*/  FFMA.FTZ R15, R12, R0, R15 ;  /* 0x000000000c0f7223 */ /* 0x000fc6000001000f */
[----:B------:R-:W-:Y:S02]  /*60c0*/  FSEL R175, R25, -INF , !P5 ;  /* 0xff80000019af7808 */ /* 0x000fe40006800000 */
[----:B------:R-:W-:Y:S01]  /*60d0*/  MUFU.TANH R23, R23 ;  /* 0x0000001700177308 */ /* 0x000fe20000002400 */
[----:B------:R-:W-:Y:S01]  /*60e0*/  FSEL R180, R15, -INF , !P3 ;  /* 0xff8000000fb47808 */ /* 0x000fe20005800000 */
[----:B------:R-:W-:Y:S01]  /*60f0*/  FMUL.FTZ R15, R19, c[0x0][0x2ec] ;  /* 0x0000bb00130f7a20 */ /* 0x000fe20000410000 */
[----:B------:R-:W-:Y:S01]  /*6100*/  ISETP.GE.AND P5, PT, R14, R117, PT ;  /* 0x000000750e00720c */ /* 0x000fe20003fa6270 */
[----:B--2---:R-:W-:-:S04]  /*6110*/  FFMA.FTZ R27, R10, R0, R27 ;  /* 0x000000000a1b7223 */ /* 0x004fc8000001001b */
[----:B------:R1:W-:Y:S01]  /*6120*/  MUFU.TANH R29, R18 ;  /* 0x00000012001d7308 */ /* 0x0003e20000002400 */
[----:B------:R-:W-:-:S07]  /*6130*/  FSEL R112, R27, -INF , !P2 ;  /* 0xff8000001b707808 */ /* 0x000fce0005000000 */
[----:B------:R-:W2:Y:S01]  /*6140*/  I2F R16, R14 ;  /* 0x0000000e00107306 */ /* 0x000ea20000201400 */
[----:B-1----:R-:W-:-:S07]  /*6150*/  IADD3 R18, R100, 0x38, RZ ;  /* 0x0000003864127810 */ /* 0x002fce0007ffe0ff */
[----:B------:R-:W1:Y:S01]  /*6160*/  MUFU.TANH R21, R21 ;  /* 0x0000001500157308 */ /* 0x000e620000002400 */
[C---:B------:R-:W-:Y:S02]  /*6170*/  ISETP.GE.AND P2, PT, R18.reuse, R117, PT ;  /* 0x000000751200720c */ /* 0x040fe40003f46270 */
[----:B------:R-:W-:Y:S01]  /*6180*/  ISETP.GE.AND P3, PT, R18, R123, PT ;  /* 0x0000007b1200720c */ /* 0x000fe20003f66270 */
[----:B--2---:R-:W-:-:S04]  /*6190*/  FFMA.FTZ R11, R16, R0, R11 ;  /* 0x00000000100b7223 */ /* 0x004fc8000001000b */
[----:B------:R-:W2:Y:S01]  /*61a0*/  I2F R12, R18 ;  /* 0x00000012000c7306 */ /* 0x000ea20000201400 */
[-C--:B------:R-:W-:Y:S01]  /*61b0*/  FFMA.FTZ R23, R16, R0.reuse, R23 ;  /* 0x0000000010177223 */ /* 0x080fe20000010017 */
[----:B------:R-:W-:Y:S02]  /*61c0*/  IADD3 R16, R100, 0x39, RZ ;  /* 0x0000003964107810 */ /* 0x000fe40007ffe0ff */
[----:B------:R-:W-:Y:S02]  /*61d0*/  FSEL R113, R11, -INF , !P4 ;  /* 0xff8000000b717808 */ /* 0x000fe40006000000 */
[----:B------:R-:W-:Y:S01]  /*61e0*/  FSEL R114, R23, -INF , !P5 ;  /* 0xff80000017727808 */ /* 0x000fe20006800000 */
[----:B-1----:R-:W-:Y:S01]  /*61f0*/  FFMA.FTZ R21, R10, R0, R21 ;  /* 0x000000000a157223 */ /* 0x002fe20000010015 */
[----:B------:R-:W-:Y:S01]  /*6200*/  MUFU.TANH R101, R101 ;  /* 0x0000006500657308 */ /* 0x000fe20000002400 */
[----:B------:R-:W-:Y:S02]  /*6210*/  ISETP.GE.AND P4, PT, R100, R117, PT ;  /* 0x000000756400720c */ /* 0x000fe40003f86270 */
[----:B------:R-:W-:-:S02]  /*6220*/  ISETP.GE.AND P5, PT, R16, R123, PT ;  /* 0x0000007b1000720c */ /* 0x000fc40003fa6270 */
[----:B------:R-:W-:Y:S01]  /*6230*/  FSEL R124, R21, -INF , !P6 ;  /* 0xff800000157c7808 */ /* 0x000fe20007000000 */
[CC--:B--2---:R-:W-:Y:S02]  /*6240*/  FFMA.FTZ R29, R12.reuse, R0.reuse, R29 ;  /* 0x000000000c1d7223 */ /* 0x0c4fe4000001001d */
[----:B------:R-:W-:Y:S01]  /*6250*/  MUFU.TANH R13, R13 ;  /* 0x0000000d000d7308 */ /* 0x000fe20000002400 */
[----:B------:R-:W-:Y:S01]  /*6260*/  FFMA.FTZ R103, R12, R0, R103 ;  /* 0x000000000c677223 */ /* 0x000fe20000010067 */
[----:B------:R-:W-:Y:S01]  /*6270*/  BAR.SYNC.DEFER_BLOCKING 0x0 ;  /* 0x0000000000007b1d */ /* 0x000fe20000010000 */
[----:B------:R-:W-:Y:S02]  /*6280*/  ISETP.GE.AND P6, PT, R100, R123, PT ;  /* 0x0000007b6400720c */ /* 0x000fe40003fc6270 */
[----:B------:R-:W-:Y:S02]  /*6290*/  FSEL R126, R29, -INF , !P2 ;  /* 0xff8000001d7e7808 */ /* 0x000fe40005000000 */
[----:B------:R-:W-:Y:S01]  /*62a0*/  ISETP.GE.AND P2, PT, R116, 0x3, PT ;  /* 0x000000037400780c */ /* 0x000fe20003f46270 */
[----:B------:R-:W-:Y:S01]  /*62b0*/  MUFU.TANH R17, R17 ;  /* 0x0000001100117308 */ /* 0x000fe20000002400 */
[----:B------:R-:W-:-:S02]  /*62c0*/  FSEL R115, R103, -INF , !P3 ;  /* 0xff80000067737808 */ /* 0x000fc40005800000 */
[----:B------:R-:W-:-:S05]  /*62d0*/  ISETP.GE.AND P3, PT, R16, R117, PT ;  /* 0x000000751000720c */ /* 0x000fca0003f66270 */
[----:B------:R-:W1:Y:S08]  /*62e0*/  I2F R14, R100 ;  /* 0x00000064000e7306 */ /* 0x000e700000201400 */
[----:B------:R-:W-:Y:S08]  /*62f0*/  MUFU.TANH R15, R15 ;  /* 0x0000000f000f7308 */ /* 0x000ff00000002400 */
[----:B------:R-:W2:Y:S01]  /*6300*/  I2F R10, R16 ;  /* 0x00000010000a7306 */ /* 0x000ea20000201400 */
[----:B-1----:R-:W-:-:S02]  /*6310*/  FFMA.FTZ R12, R14, R0, R101 ;  /* 0x000000000e0c7223 */ /* 0x002fc40000010065 */
[----:B------:R-:W-:-:S03]  /*6320*/  FFMA.FTZ R13, R14, R0, R13 ;  /* 0x000000000e0d7223 */ /* 0x000fc6000001000d */
[----:B------:R-:W-:Y:S01]  /*6330*/  FSEL R12, R12, -INF , !P6 ;  /* 0xff8000000c0c7808 */ /* 0x000fe20007000000 */
[CC--:B--2---:R-:W-:Y:S02]  /*6340*/  FFMA.FTZ R17, R10.reuse, R0.reuse, R17 ;  /* 0x000000000a117223 */ /* 0x0c4fe40000010011 */
[----:B------:R-:W-:Y:S01]  /*6350*/  FFMA.FTZ R15, R10, R0, R15 ;  /* 0x000000000a0f7223 */ /* 0x000fe2000001000f */
        /* <DEDUP_REMOVED lines=36> */
[----:B------:R1:W-:Y:S03]  /*65a0*/  @P1 STS.128 [R158+0x4800], RZ ;  /* 0x004800ff9e001388 */ /* 0x0003e60000000c00 */
[C---:B------:R-:W-:Y:S01]  /*65b0*/  @!P1 LEA.HI.X R25, R13.reuse, c[0x0][0x16c], R16, 0x1, P3 ;  /* 0x00005b000d199a11 */ /* 0x040fe200018f0c10 */
        /* <DEDUP_REMOVED lines=16> */
[----:B---3--:R-:W-:-:S03]  /*66c0*/  IADD3 R14, P5, R152, R13, RZ ;  /* 0x0000000d980e7210 */ /* 0x008fc60007fbe0ff */
[----:B------:R1:W-:Y:S01]  /*66d0*/  @P0 STS.128 [R158+0x7000], RZ ;  /* 0x007000ff9e000388 */ /* 0x0003e20000000c00 */
[C---:B------:R-:W-:Y:S01]  /*66e0*/  @!P1 LEA R26, P4, R14.reuse, c[0x0][0x168], 0x1 ;  /* 0x00005a000e1a9a11 */ /* 0x040fe200078808ff */
[----:B------:R-:W-:Y:S02]  /*66f0*/  IMAD.X R11, R151, 0x1, R16, P5 ;  /* 0x00000001970b7824 */ /* 0x000fe400028e0610 */
[----:B------:R-:W-:Y:S01]  /*6700*/  @!PT LDS RZ, [RZ] ;  /* 0x00000000fffff984 */ /* 0x000fe20000000800 */
[----:B------:R-:W-:Y:S01]  /*6710*/  @!PT LDS RZ, [RZ] ;  /* 0x00000000fffff984 */ /* 0x000fe20000000800 */
[----:B------:R-:W-:Y:S01]  /*6720*/  @!PT LDS RZ, [RZ] ;  /* 0x00000000fffff984 */ /* 0x000fe20000000800 */
[----:B------:R1:W-:Y:S03]  /*6730*/  @!P0 LDGSTS.E.BYPASS.LTC128B.128 [R158+0x7000], [R20.64+0x80] ;  /* 0x07000080149e8fae */ /* 0x0003e6000b901d46 */
[----:B------:R-:W-:Y:S01]  /*6740*/  @!P1 LEA.HI.X R27, R14, c[0x0][0x16c], R11, 0x1, P4 ;  /* 0x00005b000e1b9a11 */ /* 0x000fe200020f0c0b */
        /* <DEDUP_REMOVED lines=13> */
.L_x_745:
[----:B------:R-:W-:Y:S05]  /*6820*/  BSYNC B0 ;  /* 0x0000000000007941 */ /* 0x000fea0003800000 */
.L_x_744:
[----:B------:R-:W0:Y:S02]  /*6830*/  LDGDEPBAR ;  /* 0x00000000000079af */ /* 0x000e240000000000 */
.L_x_743:
[----:B------:R-:W-:Y:S01]  /*6840*/  FMNMX.FTZ R14, R3, R12, !PT ;  /* 0x0000000c030e7209 */ /* 0x000fe20007810000 */
[----:B------:R-:W-:Y:S01]  /*6850*/  LDSM.16.MT88.4 R32, [R140+0x8000] ;  /* 0x008000008c20783b */ /* 0x000fe20000004200 */
[----:B------:R-:W-:Y:S02]  /*6860*/  FMNMX.FTZ R11, R2, R10, !PT ;  /* 0x0000000a020b7209 */ /* 0x000fe40007810000 */
[----:B------:R-:W-:Y:S01]  /*6870*/  FMNMX.FTZ R14, R9, R14, !PT ;  /* 0x0000000e090e7209 */ /* 0x000fe20007810000 */
[----:B-1----:R-:W-:Y:S01]  /*6880*/  LDSM.16.MT88.4 R24, [R141+0x8000] ;  /* 0x008000008d18783b */ /* 0x002fe20000004200 */
        /* <DEDUP_REMOVED lines=28> */
[----:B--2---:R-:W-:-:S03]  /*6a50*/  FMNMX.FTZ R16, R100, R11, !PT ;  /* 0x0000000b64107209 */ /* 0x004fc60007810000 */
[----:B------:R-:W1:Y:S04]  /*6a60*/  SHFL.BFLY PT, R14, R13, 0x2, 0x1f ;  /* 0x0c401f000d0e7f89 */ /* 0x000e6800000e0000 */
[----:B------:R-:W2:Y:S01]  /*6a70*/  SHFL.BFLY PT, R11, R16, 0x2, 0x1f ;  /* 0x0c401f00100b7f89 */ /* 0x000ea200000e0000 */
[----:B-1----:R-:W-:Y:S02]  /*6a80*/  FMNMX.FTZ R14, R13, R14, !PT ;  /* 0x0000000e0d0e7209 */ /* 0x002fe40007810000 */
[----:B--2---:R-:W-:-:S03]  /*6a90*/  FMNMX.FTZ R11, R16, R11, !PT ;  /* 0x0000000b100b7209 */ /* 0x004fc60007810000 */
[----:B------:R-:W1:Y:S04]  /*6aa0*/  SHFL.BFLY PT, R105, R14, 0x1, 0x1f ;  /* 0x0c201f000e697f89 */ /* 0x000e6800000e0000 */
[----:B------:R-:W2:Y:S04]  /*6ab0*/  SHFL.BFLY PT, R104, R11, 0x1, 0x1f ;  /* 0x0c201f000b687f89 */ /* 0x000ea800000e0000 */
        /* <DEDUP_REMOVED lines=24> */
[----:B------:R-:W-:Y:S01]  /*6c40*/  LDSM.16.MT88.4 R8, [R144+0x8000] ;  /* 0x008000009008783b */ /* 0x000fe20000004200 */
[----:B------:R-:W-:-:S02]  /*6c50*/  FFMA.FTZ R2, R4, c[0x0][0x23c], -R103 ;  /* 0x00008f0004027a23 */ /* 0x000fc40000010867 */
[--C-:B------:R-:W-:Y:S01]  /*6c60*/  FFMA.FTZ R172, R127, c[0x0][0x23c], -R128.reuse ;  /* 0x00008f007fac7a23 */ /* 0x100fe20000010880 */
[----:B------:R-:W2:Y:S01]  /*6c70*/  MUFU.EX2 R110, R110 ;  /* 0x0000006e006e7308 */ /* 0x000ea20000000800 */
[--C-:B------:R-:W-:Y:S02]  /*6c80*/  FFMA.FTZ R178, R179, c[0x0][0x23c], -R128.reuse ;  /* 0x00008f00b3b27a23 */ /* 0x100fe40000010880 */
[--C-:B------:R-:W-:Y:S02]  /*6c90*/  FFMA.FTZ R129, R129, c[0x0][0x23c], -R128.reuse ;  /* 0x00008f0081817a23 */ /* 0x100fe40000010880 */
[----:B------:R-:W-:Y:S02]  /*6ca0*/  FFMA.FTZ R125, R125, c[0x0][0x23c], -R128 ;  /* 0x00008f007d7d7a23 */ /* 0x000fe40000010880 */
[----:B------:R-:W-:Y:S01]  /*6cb0*/  FFMA.FTZ R174, R174, c[0x0][0x23c], -R103 ;  /* 0x00008f00aeae7a23 */ /* 0x000fe20000010867 */
[----:B------:R-:W3:Y:S01]  /*6cc0*/  MUFU.EX2 R102, R102 ;  /* 0x0000006600667308 */ /* 0x000ee20000000800 */
[----:B-1----:R-:W-:-:S02]  /*6cd0*/  FMUL.FTZ R28, R72, R111 ;  /* 0x0000006f481c7220 */ /* 0x002fc40000410000 */
[-C--:B------:R-:W-:Y:S02]  /*6ce0*/  FMUL.FTZ R29, R73, R111.reuse ;  /* 0x0000006f491d7220 */ /* 0x080fe40000410000 */
[-C--:B------:R-:W-:Y:S02]  /*6cf0*/  FMUL.FTZ R4, R96, R111.reuse ;  /* 0x0000006f60047220 */ /* 0x080fe40000410000 */
[----:B------:R-:W-:Y:S01]  /*6d00*/  FMUL.FTZ R5, R97, R111 ;  /* 0x0000006f61057220 */ /* 0x000fe20000410000 */
[----:B------:R-:W-:Y:S01]  /*6d10*/  MUFU.EX2 R107, R107 ;  /* 0x0000006b006b7308 */ /* 0x000fe20000000800 */
[-C--:B--2---:R-:W-:Y:S02]  /*6d20*/  FMUL.FTZ R30, R74, R110.reuse ;  /* 0x0000006e4a1e7220 */ /* 0x084fe40000410000 */
[-C--:B------:R-:W-:Y:S02]  /*6d30*/  FMUL.FTZ R31, R75, R110.reuse ;  /* 0x0000006e4b1f7220 */ /* 0x080fe40000410000 */
[----:B------:R-:W1:Y:S01]  /*6d40*/  LDSM.16.MT88.4 R72, [R144+0xa000] ;  /* 0x00a000009048783b */ /* 0x000e620000004200 */
[----:B------:R-:W-:-:S02]  /*6d50*/  FMUL.FTZ R6, R98, R110 ;  /* 0x0000006e62067220 */ /* 0x000fc40000410000 */
[----:B------:R-:W2:Y:S01]  /*6d60*/  MUFU.EX2 R106, R106 ;  /* 0x0000006a006a7308 */ /* 0x000ea20000000800 */
[-C--:B------:R-:W-:Y:S01]  /*6d70*/  FMUL.FTZ R7, R99, R110.reuse ;  /* 0x0000006e63077220 */ /* 0x080fe20000410000 */
[----:B---3--:R-:W-:Y:S01]  /*6d80*/  F2FP.PACK_AB R96, R102, R109 ;  /* 0x0000006d6660723e */ /* 0x008fe200000000ff */
[-C--:B------:R-:W-:Y:S02]  /*6d90*/  FMUL.FTZ R68, R68, R111.reuse ;  /* 0x0000006f44447220 */ /* 0x080fe40000410000 */
[-C--:B------:R-:W-:Y:S02]  /*6da0*/  FMUL.FTZ R69, R69, R111.reuse ;  /* 0x0000006f45457220 */ /* 0x080fe40000410000 */
[-C--:B------:R-:W-:Y:S01]  /*6db0*/  FMUL.FTZ R70, R70, R110.reuse ;  /* 0x0000006e46467220 */ /* 0x080fe20000410000 */
[----:B------:R-:W-:Y:S01]  /*6dc0*/  MUFU.EX2 R101, R101 ;  /* 0x0000006500657308 */ /* 0x000fe20000000800 */
[----:B------:R-:W-:Y:S02]  /*6dd0*/  FMUL.FTZ R71, R71, R110 ;  /* 0x0000006e47477220 */ /* 0x000fe40000410000 */
[----:B------:R-:W-:-:S02]  /*6de0*/  FMUL.FTZ R36, R36, R111 ;  /* 0x0000006f24247220 */ /* 0x000fc40000410000 */
[----:B------:R-:W-:Y:S02]  /*6df0*/  FMUL.FTZ R37, R37, R111 ;  /* 0x0000006f25257220 */ /* 0x000fe40000410000 */
[-C--:B------:R-:W-:Y:S01]  /*6e00*/  FMUL.FTZ R38, R38, R110.reuse ;  /* 0x0000006e26267220 */ /* 0x080fe20000410000 */
[----:B------:R-:W3:Y:S01]  /*6e10*/  MUFU.EX2 R108, R108 ;  /* 0x0000006c006c7308 */ /* 0x000ee20000000800 */
[----:B--2---:R-:W-:Y:S01]  /*6e20*/  F2FP.PACK_AB R98, R106, R107 ;  /* 0x0000006b6a62723e */ /* 0x004fe200000000ff */
[-C--:B------:R-:W-:Y:S02]  /*6e30*/  FMUL.FTZ R39, R39, R110.reuse ;  /* 0x0000006e27277220 */ /* 0x080fe40000410000 */
[-C--:B------:R-:W-:Y:S02]  /*6e40*/  FMUL.FTZ R40, R40, R111.reuse ;  /* 0x0000006f28287220 */ /* 0x080fe40000410000 */
[----:B------:R-:W-:Y:S02]  /*6e50*/  FMUL.FTZ R41, R41, R111 ;  /* 0x0000006f29297220 */ /* 0x000fe40000410000 */
[----:B------:R-:W-:Y:S01]  /*6e60*/  MUFU.EX2 R3, R3 ;  /* 0x0000000300037308 */ /* 0x000fe20000000800 */
[----:B------:R-:W-:-:S02]  /*6e70*/  FMUL.FTZ R42, R42, R110 ;  /* 0x0000006e2a2a7220 */ /* 0x000fc40000410000 */
[-C--:B------:R-:W-:Y:S02]  /*6e80*/  FMUL.FTZ R43, R43, R110.reuse ;  /* 0x0000006e2b2b7220 */ /* 0x080fe40000410000 */
[-C--:B------:R-:W-:Y:S02]  /*6e90*/  FMUL.FTZ R44, R44, R111.reuse ;  /* 0x0000006f2c2c7220 */ /* 0x080fe40000410000 */
[----:B------:R-:W-:Y:S01]  /*6ea0*/  FMUL.FTZ R45, R45, R111 ;  /* 0x0000006f2d2d7220 */ /* 0x000fe20000410000 */
[----:B------:R-:W2:Y:S01]  /*6eb0*/  MUFU.EX2 R2, R2 ;  /* 0x0000000200027308 */ /* 0x000ea20000000800 */
[----:B---3--:R-:W-:Y:S01]  /*6ec0*/  F2FP.PACK_AB R97, R108, R101 ;  /* 0x000000656c61723e */ /* 0x008fe200000000ff */
[-C--:B------:R-:W-:Y:S02]  /*6ed0*/  FMUL.FTZ R46, R46, R110.reuse ;  /* 0x0000006e2e2e7220 */ /* 0x080fe40000410000 */
[----:B------:R-:W-:Y:S02]  /*6ee0*/  FMUL.FTZ R47, R47, R110 ;  /* 0x0000006e2f2f7220 */ /* 0x000fe40000410000 */
[----:B------:R-:W-:-:S02]  /*6ef0*/  FMUL.FTZ R48, R48, R111 ;  /* 0x0000006f30307220 */ /* 0x000fc40000410000 */
[-C--:B------:R-:W-:Y:S01]  /*6f00*/  FMUL.FTZ R49, R49, R111.reuse ;  /* 0x0000006f31317220 */ /* 0x080fe20000410000 */
[----:B------:R-:W-:Y:S01]  /*6f10*/  MUFU.EX2 R178, R178 ;  /* 0x000000b200b27308 */ /* 0x000fe20000000800 */
[-C--:B------:R-:W-:Y:S02]  /*6f20*/  FMUL.FTZ R50, R50, R110.reuse ;  /* 0x0000006e32327220 */ /* 0x080fe40000410000 */
[-C--:B------:R-:W-:Y:S02]  /*6f30*/  FMUL.FTZ R51, R51, R110.reuse ;  /* 0x0000006e33337220 */ /* 0x080fe40000410000 */
[----:B------:R-:W-:Y:S01]  /*6f40*/  FMUL.FTZ R20, R80, R111 ;  /* 0x0000006f50147220 */ /* 0x000fe20000410000 */
[----:B--2---:R-:W-:Y:S01]  /*6f50*/  F2FP.PACK_AB R99, R2, R3 ;  /* 0x000000030263723e */ /* 0x004fe200000000ff */
[----:B------:R-:W-:Y:S01]  /*6f60*/  FMUL.FTZ R21, R81, R111 ;  /* 0x0000006f51157220 */ /* 0x000fe20000410000 */
[----:B------:R-:W2:Y:S01]  /*6f70*/  MUFU.EX2 R129, R129 ;  /* 0x0000008100817308 */ /* 0x000ea20000000800 */
        /* <DEDUP_REMOVED lines=14> */
[C---:B-1----:R-:W-:Y:S01]  /*7060*/  HMMA.16816.F32 R36, R96.reuse, R72, R36 ;  /* 0x000000486024723c */ /* 0x042fe20000001824 */
[-C--:B------:R-:W-:Y:S02]  /*7070*/  FMUL.FTZ R55, R55, R110.reuse ;  /* 0x0000006e37377220 */ /* 0x080fe40000410000 */
[-C--:B------:R-:W-:Y:S02]  /*7080*/  FMUL.FTZ R56, R56, R111.reuse ;  /* 0x0000006f38387220 */ /* 0x080fe40000410000 */
[----:B------:R-:W-:Y:S01]  /*7090*/  FMUL.FTZ R57, R57, R111 ;  /* 0x0000006f39397220 */ /* 0x000fe20000410000 */
[----:B------:R-:W-:Y:S01]  /*70a0*/  MUFU.EX2 R174, R174 ;  /* 0x000000ae00ae7308 */ /* 0x000fe20000000800 */
[-C--:B------:R-:W-:Y:S01]  /*70b0*/  FMUL.FTZ R58, R58, R110.reuse ;  /* 0x0000006e3a3a7220 */ /* 0x080fe20000410000 */
[----:B------:R-:W-:Y:S01]  /*70c0*/  HMMA.16816.F32 R40, R96, R74, R40 ;  /* 0x0000004a6028723c */ /* 0x000fe20000001828 */
[----:B------:R-:W1:Y:S01]  /*70d0*/  LDSM.16.MT88.4 R72, [R141+0xa000] ;  /* 0x00a000008d48783b */ /* 0x000e620000004200 */
[----:B------:R-:W-:-:S02]  /*70e0*/  FMUL.FTZ R59, R59, R110 ;  /* 0x0000006e3b3b7220 */ /* 0x000fc40000410000 */
[-C--:B------:R-:W-:Y:S02]  /*70f0*/  FMUL.FTZ R12, R88, R111.reuse ;  /* 0x0000006f580c7220 */ /* 0x080fe40000410000 */
[-C--:B------:R-:W-:Y:S02]  /*7100*/  FMUL.FTZ R13, R89, R111.reuse ;  /* 0x0000006f590d7220 */ /* 0x080fe40000410000 */
[C---:B------:R-:W-:Y:S01]  /*7110*/  HMMA.16816.F32 R20, R96.reuse, R24, R20 ;  /* 0x000000186014723c */ /* 0x040fe20000001814 */
[-C--:B------:R-:W-:Y:S02]  /*7120*/  FMUL.FTZ R14, R90, R110.reuse ;  /* 0x0000006e5a0e7220 */ /* 0x080fe40000410000 */
[-C--:B------:R-:W-:Y:S02]  /*7130*/  FMUL.FTZ R15, R91, R110.reuse ;  /* 0x0000006e5b0f7220 */ /* 0x080fe40000410000 */
[-C--:B------:R-:W-:Y:S02]  /*7140*/  FMUL.FTZ R92, R92, R111.reuse ;  /* 0x0000006f5c5c7220 */ /* 0x080fe40000410000 */
[----:B------:R-:W-:Y:S01]  /*7150*/  FMUL.FTZ R93, R93, R111 ;  /* 0x0000006f5d5d7220 */ /* 0x000fe20000410000 */
[----:B------:R-:W-:Y:S01]  /*7160*/  HMMA.16816.F32 R24, R96, R26, R76 ;  /* 0x0000001a6018723c */ /* 0x000fe2000000184c */
[----:B------:R-:W-:Y:S01]  /*7170*/  LDSM.16.MT88.4 R76, [R144+0x8800] ;  /* 0x00880000904c783b */ /* 0x000fe20000004200 */
[----:B------:R-:W-:-:S02]  /*7180*/  FMUL.FTZ R94, R94, R110 ;  /* 0x0000006e5e5e7220 */ /* 0x000fc40000410000 */
[-C--:B------:R-:W-:Y:S02]  /*7190*/  FMUL.FTZ R95, R95, R110.reuse ;  /* 0x0000006e5f5f7220 */ /* 0x080fe40000410000 */
[-C--:B------:R-:W-:Y:S02]  /*71a0*/  FMUL.FTZ R84, R84, R111.reuse ;  /* 0x0000006f54547220 */ /* 0x080fe40000410000 */
[----:B------:R-:W-:Y:S01]  /*71b0*/  FMUL.FTZ R85, R85, R111 ;  /* 0x0000006f55557220 */ /* 0x000fe20000410000 */
[----:B---3--:R-:W-:Y:S01]  /*71c0*/  HMMA.16816.F32 R44, R96, R68, R44 ;  /* 0x00000044602c723c */ /* 0x008fe2000000182c */
[-C--:B------:R-:W-:Y:S02]  /*71d0*/  FMUL.FTZ R86, R86, R110.reuse ;  /* 0x0000006e56567220 */ /* 0x080fe40000410000 */
[----:B------:R-:W-:Y:S02]  /*71e0*/  FMUL.FTZ R87, R87, R110 ;  /* 0x0000006e57577220 */ /* 0x000fe40000410000 */
[----:B------:R-:W-:-:S02]  /*71f0*/  FFMA.FTZ R127, R190, c[0x0][0x23c], -R103 ;  /* 0x00008f00be7f7a23 */ /* 0x000fc40000010867 */
[--C-:B------:R-:W-:Y:S01]  /*7200*/  FFMA.FTZ R130, R130, c[0x0][0x23c], -R103.reuse ;  /* 0x00008f0082827a23 */ /* 0x100fe20000010867 */
[C---:B------:R-:W-:Y:S01]  /*7210*/  HMMA.16816.F32 R48, R96.reuse, R70, R48 ;  /* 0x000000466030723c */ /* 0x040fe20000001830 */
[----:B------:R-:W3:Y:S01]  /*7220*/  LDSM.16.MT88.4 R68, [R140+0xa000] ;  /* 0x00a000008c44783b */ /* 0x000ee20000004200 */
[----:B------:R-:W-:Y:S01]  /*7230*/  FFMA.FTZ R123, R188, c[0x0][0x23c], -R103 ;  /* 0x00008f00bc7b7a23 */ /* 0x000fe20000010867 */
[----:B------:R-:W4:Y:S01]  /*7240*/  MUFU.EX2 R127, R127 ;  /* 0x0000007f007f7308 */ /* 0x000f220000000800 */
[-C--:B------:R-:W-:Y:S02]  /*7250*/  FMUL.FTZ R60, R60, R111.reuse ;  /* 0x0000006f3c3c7220 */ /* 0x080fe40000410000 */
[----:B------:R-:W-:Y:S02]  /*7260*/  FMUL.FTZ R61, R61, R111 ;  /* 0x0000006f3d3d7220 */ /* 0x000fe40000410000 */
[----:B-1----:R-:W-:Y:S01]  /*7270*/  HMMA.16816.F32 R52, R96, R72, R52 ;  /* 0x000000486034723c */ /* 0x002fe20000001834 */
[----:B------:R-:W-:-:S02]  /*7280*/  FMUL.FTZ R62, R62, R110 ;  /* 0x0000006e3e3e7220 */ /* 0x000fc40000410000 */
[----:B------:R-:W-:Y:S01]  /*7290*/  MUFU.EX2 R130, R130 ;  /* 0x0000008200827308 */ /* 0x000fe20000000800 */
[-C--:B------:R-:W-:Y:S02]  /*72a0*/  FMUL.FTZ R63, R63, R110.reuse ;  /* 0x0000006e3f3f7220 */ /* 0x080fe40000410000 */
[-C--:B------:R-:W-:Y:S02]  /*72b0*/  FMUL.FTZ R64, R64, R111.reuse ;  /* 0x0000006f40407220 */ /* 0x080fe40000410000 */
[----:B------:R-:W-:Y:S01]  /*72c0*/  HMMA.16816.F32 R56, R96, R74, R56 ;  /* 0x0000004a6038723c */ /* 0x000fe20000001838 */
[----:B------:R-:W1:Y:S01]  /*72d0*/  LDSM.16.MT88.4 R72, [R142+0x8800] ;  /* 0x008800008e48783b */ /* 0x000e620000004200 */
[----:B------:R-:W-:Y:S01]  /*72e0*/  FMUL.FTZ R65, R65, R111 ;  /* 0x0000006f41417220 */ /* 0x000fe20000410000 */
[----:B------:R-:W5:Y:S01]  /*72f0*/  MUFU.EX2 R123, R123 ;  /* 0x0000007b007b7308 */ /* 0x000f620000000800 */
[-C--:B------:R-:W-:Y:S02]  /*7300*/  FMUL.FTZ R66, R66, R110.reuse ;  /* 0x0000006e42427220 */ /* 0x080fe40000410000 */
[----:B------:R-:W-:-:S02]  /*7310*/  FMUL.FTZ R67, R67, R110 ;  /* 0x0000006e43437220 */ /* 0x000fc40000410000 */
        /* <DEDUP_REMOVED lines=18> */
[--C-:B------:R-:W-:Y:S01]  /*7440*/  FFMA.FTZ R115, R124, c[0x0][0x23c], -R103.reuse ;  /* 0x00008f007c737a23 */ /* 0x100fe20000010867 */
[----:B------:R-:W-:Y:S01]  /*7450*/  MUFU.EX2 R131, R131 ;  /* 0x0000008300837308 */ /* 0x000fe20000000800 */
[----:B------:R-:W-:Y:S01]  /*7460*/  FFMA.FTZ R113, R117, c[0x0][0x23c], -R128 ;  /* 0x00008f0075717a23 */ /* 0x000fe20000010880 */
        /* <DEDUP_REMOVED lines=8> */
[----:B--2---:R-:W-:Y:S01]  /*74f0*/  F2FP.PACK_AB R68, R129, R178 ;  /* 0x000000b28144723e */ /* 0x004fe200000000ff */
        /* <DEDUP_REMOVED lines=8> */
[----:B------:R-:W-:Y:S06]  /*7580*/  MUFU.EX2 R182, R182 ;  /* 0x000000b600b67308 */ /* 0x000fec0000000800 */
[C---:B------:R-:W-:Y:S02]  /*7590*/  HMMA.16816.F32 R4, R68.reuse, R76, R4 ;  /* 0x0000004c4404723c */ /* 0x040fe40000001804 */
[----:B------:R-:W-:Y:S06]  /*75a0*/  MUFU.EX2 R175, R175 ;  /* 0x000000af00af7308 */ /* 0x000fec0000000800 */
[C---:B------:R-:W-:Y:S01]  /*75b0*/  HMMA.16816.F32 R8, R68.reuse, R78, R8 ;  /* 0x0000004e4408723c */ /* 0x040fe20000001808 */
[----:B------:R-:W2:Y:S01]  /*75c0*/  LDSM.16.MT88.4 R76, [R141+0x8800] ;  /* 0x008800008d4c783b */ /* 0x000ea20000004200 */
[----:B------:R-:W-:Y:S06]  /*75d0*/  MUFU.EX2 R180, R180 ;  /* 0x000000b400b47308 */ /* 0x000fec0000000800 */
[C---:B-1----:R-:W-:Y:S02]  /*75e0*/  HMMA.16816.F32 R12, R68.reuse, R72, R12 ;  /* 0x00000048440c723c */ /* 0x042fe4000000180c */
[----:B------:R-:W-:Y:S06]  /*75f0*/  MUFU.EX2 R179, R179 ;  /* 0x000000b300b37308 */ /* 0x000fec0000000800 */
[C---:B------:R-:W-:Y:S01]  /*7600*/  HMMA.16816.F32 R16, R68.reuse, R74, R16 ;  /* 0x0000004a4410723c */ /* 0x040fe20000001810 */
[----:B------:R-:W1:Y:S01]  /*7610*/  LDSM.16.MT88.4 R72, [R140+0x8800] ;  /* 0x008800008c48783b */ /* 0x000e620000004200 */
[----:B------:R-:W3:Y:S08]  /*7620*/  MUFU.EX2 R184, R184 ;  /* 0x000000b800b87308 */ /* 0x000ef00000000800 */
[----:B------:R-:W-:Y:S08]  /*7630*/  MUFU.EX2 R112, R112 ;  /* 0x0000007000707308 */ /* 0x000ff00000000800 */
[----:B------:R-:W4:Y:S01]  /*7640*/  MUFU.EX2 R113, R113 ;  /* 0x0000007100717308 */ /* 0x000f220000000800 */
[----:B---3--:R-:W-:Y:S01]  /*7650*/  F2FP.PACK_AB R100, R184, R179 ;  /* 0x000000b3b864723e */ /* 0x008fe200000000ff */
[C---:B--2---:R-:W-:Y:S06]  /*7660*/  HMMA.16816.F32 R20, R68.reuse, R76, R20 ;  /* 0x0000004c4414723c */ /* 0x044fec0000001814 */
[----:B------:R-:W-:Y:S02]  /*7670*/  MUFU.EX2 R115, R115 ;  /* 0x0000007300737308 */ /* 0x000fe40000000800 */
[C---:B------:R-:W-:Y:S01]  /*7680*/  HMMA.16816.F32 R24, R68.reuse, R78, R24 ;  /* 0x0000004e4418723c */ /* 0x040fe20000001818 */
[----:B------:R-:W2:Y:S05]  /*7690*/  LDSM.16.MT88.4 R76, [R144+0xa800] ;  /* 0x00a80000904c783b */ /* 0x000eaa0000004200 */
[----:B------:R-:W3:Y:S01]  /*76a0*/  MUFU.EX2 R124, R124 ;  /* 0x0000007c007c7308 */ /* 0x000ee20000000800 */
[----:B----4-:R-:W-:Y:S01]  /*76b0*/  F2FP.PACK_AB R102, R113, R112 ;  /* 0x000000707166723e */ /* 0x010fe200000000ff */
[C---:B-1----:R-:W-:Y:S06]  /*76c0*/  HMMA.16816.F32 R28, R68.reuse, R72, R28 ;  /* 0x00000048441c723c */ /* 0x042fec000000181c */
[----:B------:R-:W-:Y:S02]  /*76d0*/  MUFU.EX2 R114, R114 ;  /* 0x0000007200727308 */ /* 0x000fe40000000800 */
[----:B------:R-:W-:Y:S01]  /*76e0*/  HMMA.16816.F32 R32, R68, R74, R32 ;  /* 0x0000004a4420723c */ /* 0x000fe20000001820 */
[----:B------:R-:W1:Y:S05]  /*76f0*/  LDSM.16.MT88.4 R72, [R142+0xa800] ;  /* 0x00a800008e48783b */ /* 0x000e6a0000004200 */
[----:B------:R-:W4:Y:S01]  /*7700*/  MUFU.EX2 R117, R117 ;  /* 0x0000007500757308 */ /* 0x000f220000000800 */
[----:B---3--:R-:W-:-:S02]  /*7710*/  F2FP.PACK_AB R101, R124, R115 ;  /* 0x000000737c65723e */ /* 0x008fc400000000ff */
[----:B----4-:R-:W-:Y:S01]  /*7720*/  F2FP.PACK_AB R103, R117, R114 ;  /* 0x000000727567723e */ /* 0x010fe200000000ff */
        /* <DEDUP_REMOVED lines=12> */
[----:B------:R-:W-:-:S02]  /*77f0*/  F2FP.PACK_AB R68, R190, R173 ;  /* 0x000000adbe44723e */ /* 0x000fc400000000ff */
[----:B------:R-:W-:Y:S02]  /*7800*/  F2FP.PACK_AB R69, R182, R177 ;  /* 0x000000b1b645723e */ /* 0x000fe400000000ff */
[----:B------:R-:W-:Y:S02]  /*7810*/  F2FP.PACK_AB R70, R188, R131 ;  /* 0x00000083bc46723e */ /* 0x000fe400000000ff */
[----:B------:R-:W-:-:S07]  /*7820*/  F2FP.PACK_AB R71, R180, R175 ;  /* 0x000000afb447723e */ /* 0x000fce00000000ff */
[C---:B--2---:R-:W-:Y:S08]  /*7830*/  HMMA.16816.F32 R4, R68.reuse, R76, R4 ;  /* 0x0000004c4404723c */ /* 0x044ff00000001804 */
[C---:B------:R-:W-:Y:S01]  /*7840*/  HMMA.16816.F32 R8, R68.reuse, R78, R8 ;  /* 0x0000004e4408723c */ /* 0x040fe20000001808 */
[----:B------:R-:W2:Y:S07]  /*7850*/  LDSM.16.MT88.4 R76, [R141+0x9000] ;  /* 0x009000008d4c783b */ /* 0x000eae0000004200 */
[C---:B-1----:R-:W-:Y:S08]  /*7860*/  HMMA.16816.F32 R12, R68.reuse, R72, R12 ;  /* 0x00000048440c723c */ /* 0x042ff0000000180c */
[----:B------:R-:W-:Y:S01]  /*7870*/  HMMA.16816.F32 R16, R68, R74, R16 ;  /* 0x0000004a4410723c */ /* 0x000fe20000001810 */
[----:B------:R-:W1:Y:S07]  /*7880*/  LDSM.16.MT88.4 R72, [R140+0x9000] ;  /* 0x009000008c48783b */ /* 0x000e6e0000004200 */
[C---:B------:R-:W-:Y:S01]  /*7890*/  HMMA.16816.F32 R96, R100.reuse, R92, R4 ;  /* 0x0000005c6460723c */ /* 0x040fe20000001804 */
[----:B------:R-:W-:Y:S07]  /*78a0*/  LDSM.16.MT88.4 R4, [R142+0xb800] ;  /* 0x00b800008e04783b */ /* 0x000fee0000004200 */
[C---:B------:R-:W-:Y:S01]  /*78b0*/  HMMA.16816.F32 R92, R100.reuse, R94, R8 ;  /* 0x0000005e645c723c */ /* 0x040fe20000001808 */
[----:B------:R-:W-:Y:S07]  /*78c0*/  LDSM.16.MT88.4 R8, [R144+0xb800] ;  /* 0x00b800009008783b */ /* 0x000fee0000004200 */
[----:B------:R-:W-:Y:S01]  /*78d0*/  HMMA.16816.F32 R88, R100, R84, R12 ;  /* 0x000000546458723c */ /* 0x000fe2000000180c */
[----:B------:R-:W-:Y:S07]  /*78e0*/  LDSM.16.MT88.4 R12, [R141+0xb800] ;  /* 0x00b800008d0c783b */ /* 0x000fee0000004200 */
[C---:B--2---:R-:W-:Y:S08]  /*78f0*/  HMMA.16816.F32 R20, R68.reuse, R76, R20 ;  /* 0x0000004c4414723c */ /* 0x044ff00000001814 */
[C---:B------:R-:W-:Y:S01]  /*7900*/  HMMA.16816.F32 R24, R68.reuse, R78, R24 ;  /* 0x0000004e4418723c */ /* 0x040fe20000001818 */
[----:B------:R-:W2:Y:S07]  /*7910*/  LDSM.16.MT88.4 R76, [R144+0xb000] ;  /* 0x00b00000904c783b */ /* 0x000eae0000004200 */
[C---:B-1----:R-:W-:Y:S08]  /*7920*/  HMMA.16816.F32 R28, R68.reuse, R72, R28 ;  /* 0x00000048441c723c */ /* 0x042ff0000000181c */
[----:B------:R-:W-:Y:S01]  /*7930*/  HMMA.16816.F32 R32, R68, R74, R32 ;  /* 0x0000004a4420723c */ /* 0x000fe20000001820 */
[----:B------:R-:W1:Y:S07]  /*7940*/  LDSM.16.MT88.4 R72, [R142+0xb000] ;  /* 0x00b000008e48783b */ /* 0x000e6e0000004200 */
[----:B------:R-:W-:Y:S08]  /*7950*/  HMMA.16816.F32 R84, R100, R86, R16 ;  /* 0x000000566454723c */ /* 0x000ff00000001810 */
[C---:B--2---:R-:W-:Y:S08]  /*7960*/  HMMA.16816.F32 R36, R68.reuse, R76, R36 ;  /* 0x0000004c4424723c */ /* 0x044ff00000001824 */
[C---:B------:R-:W-:Y:S01]  /*7970*/  HMMA.16816.F32 R40, R68.reuse, R78, R40 ;  /* 0x0000004e4428723c */ /* 0x040fe20000001828 */
[----:B------:R-:W2:Y:S07]  /*7980*/  LDSM.16.MT88.4 R76, [R141+0xb000] ;  /* 0x00b000008d4c783b */ /* 0x000eae0000004200 */
[C---:B-1----:R-:W-:Y:S08]  /*7990*/  HMMA.16816.F32 R44, R68.reuse, R72, R44 ;  /* 0x00000048442c723c */ /* 0x042ff0000000182c */
[----:B------:R-:W-:Y:S01]  /*79a0*/  HMMA.16816.F32 R48, R68, R74, R48 ;  /* 0x0000004a4430723c */ /* 0x000fe20000001830 */
[----:B------:R-:W1:Y:S07]  /*79b0*/  LDSM.16.MT88.4 R72, [R140+0xb000] ;  /* 0x00b000008c48783b */ /* 0x000e6e0000004200 */
[C---:B------:R-:W-:Y:S08]  /*79c0*/  HMMA.16816.F32 R36, R100.reuse, R8, R36 ;  /* 0x000000086424723c */ /* 0x040ff00000001824 */
[C---:B------:R-:W-:Y:S07]  /*79d0*/  HMMA.16816.F32 R44, R100.reuse, R4, R44 ;  /* 0x00000004642c723c */ /* 0x040fee000000182c */
[----:B------:R-:W-:Y:S01]  /*79e0*/  FADD.FTZ R5, R3, R108 ;  /* 0x0000006c03057221 */ /* 0x000fe20000010000 */
[----:B------:R-:W-:Y:S01]  /*79f0*/  HMMA.16816.F32 R40, R100, R10, R40 ;  /* 0x0000000a6428723c */ /* 0x000fe20000001828 */
[----:B------:R-:W-:Y:S01]  /*7a00*/  FADD.FTZ R3, R106, R107 ;  /* 0x0000006b6a037221 */ /* 0x000fe20000010000 */
[----:B------:R-:W-:Y:S01]  /*7a10*/  LDSM.16.MT88.4 R8, [R140+0xb800] ;  /* 0x00b800008c08783b */ /* 0x000fe20000004200 */
[----:B------:R-:W-:-:S02]  /*7a20*/  FADD.FTZ R5, R2, R5 ;  /* 0x0000000502057221 */ /* 0x000fc40000010000 */
[----:B------:R-:W-:Y:S01]  /*7a30*/  FADD.FTZ R178, R178, R3 ;  /* 0x00000003b2b27221 */ /* 0x000fe20000010000 */
[-C--:B------:R-:W-:Y:S01]  /*7a40*/  MOV R3, R105.reuse ;  /* 0x0000006900037202 */ /* 0x080fe20000000f00 */
[----:B------:R-:W-:Y:S01]  /*7a50*/  FADD.FTZ R174, R174, R5 ;  /* 0x00000005aeae7221 */ /* 0x000fe20000010000 */
[C---:B--2---:R-:W-:Y:S01]  /*7a60*/  HMMA.16816.F32 R52, R68.reuse, R76, R52 ;  /* 0x0000004c4434723c */ /* 0x044fe20000001834 */
[----:B------:R-:W-:Y:S01]  /*7a70*/  FADD.FTZ R129, R129, R178 ;  /* 0x000000b281817221 */ /* 0x000fe20000010000 */
[----:B------:R-:W-:Y:S01]  /*7a80*/  @P2 MOV R3, R105 ;  /* 0x0000006900032202 */ /* 0x000fe20000000f00 */
[----:B------:R-:W-:Y:S02]  /*7a90*/  FADD.FTZ R127, R127, R174 ;  /* 0x000000ae7f7f7221 */ /* 0x000fe40000010000 */
[----:B------:R-:W-:Y:S01]  /*7aa0*/  FADD.FTZ R2, R172, R129 ;  /* 0x00000081ac027221 */ /* 0x000fe20000010000 */
[----:B------:R-:W-:Y:S01]  /*7ab0*/  @P2 IADD3 R172, R116, -0x3, RZ ;  /* 0xfffffffd74ac2810 */ /* 0x000fe20007ffe0ff */
[----:B------:R-:W-:Y:S01]  /*7ac0*/  FADD.FTZ R4, R130, R127 ;  /* 0x0000007f82047221 */ /* 0x000fe20000010000 */
[----:B------:R-:W-:Y:S01]  /*7ad0*/  HMMA.16816.F32 R56, R68, R78, R56 ;  /* 0x0000004e4438723c */ /* 0x000fe20000001838 */
[----:B------:R-:W2:Y:S01]  /*7ae0*/  LDSM.16.MT88.4 R76, [R141+0x9800] ;  /* 0x009800008d4c783b */ /* 0x000ea20000004200 */
[----:B------:R-:W-:-:S02]  /*7af0*/  FADD.FTZ R2, R125, R2 ;  /* 0x000000027d027221 */ /* 0x000fc40000010000 */
[----:B------:R-:W-:Y:S02]  /*7b00*/  FADD.FTZ R4, R123, R4 ;  /* 0x000000047b047221 */ /* 0x000fe40000010000 */
[----:B------:R-:W-:Y:S01]  /*7b10*/  FADD.FTZ R173, R173, R2 ;  /* 0x00000002adad7221 */ /* 0x000fe20000010000 */
[-C--:B------:R-:W-:Y:S01]  /*7b20*/  MOV R2, R104.reuse ;  /* 0x0000006800027202 */ /* 0x080fe20000000f00 */
[C---:B-1----:R-:W-:Y:S01]  /*7b30*/  HMMA.16816.F32 R60, R68.reuse, R72, R60 ;  /* 0x00000048443c723c */ /* 0x042fe2000000183c */
[----:B------:R-:W-:Y:S01]  /*7b40*/  FADD.FTZ R177, R177, R4 ;  /* 0x00000004b1b17221 */ /* 0x000fe20000010000 */
[----:B------:R-:W-:Y:S01]  /*7b50*/  @P2 MOV R2, R104 ;  /* 0x0000006800022202 */ /* 0x000fe20000000f00 */
        /* <DEDUP_REMOVED lines=17> */
[----:B------:R-:W-:-:S03]  /*7c70*/  FADD.FTZ R165, R117, R114 ;  /* 0x0000007275a57221 */ /* 0x000fc60000010000 */
[C---:B--2---:R-:W-:Y:S08]  /*7c80*/  HMMA.16816.F32 R80, R100.reuse, R76, R20 ;  /* 0x0000004c6450723c */ /* 0x044ff00000001814 */
[C---:B------:R-:W-:Y:S08]  /*7c90*/  HMMA.16816.F32 R76, R100.reuse, R78, R24 ;  /* 0x0000004e644c723c */ /* 0x040ff00000001818 */
[C---:B-1----:R-:W-:Y:S08]  /*7ca0*/  HMMA.16816.F32 R72, R100.reuse, R68, R28 ;  /* 0x000000446448723c */ /* 0x042ff0000000181c */
[C---:B------:R-:W-:Y:S08]  /*7cb0*/  HMMA.16816.F32 R68, R100.reuse, R70, R32 ;  /* 0x000000466444723c */ /* 0x040ff00000001820 */
[C---:B------:R-:W-:Y:S08]  /*7cc0*/  HMMA.16816.F32 R56, R100.reuse, R14, R56 ;  /* 0x0000000e6438723c */ /* 0x040ff00000001838 */
[C---:B------:R-:W-:Y:S08]  /*7cd0*/  HMMA.16816.F32 R60, R100.reuse, R8, R60 ;  /* 0x00000008643c723c */ /* 0x040ff0000000183c */
[----:B------:R-:W-:Y:S01]  /*7ce0*/  HMMA.16816.F32 R64, R100, R10, R64 ;  /* 0x0000000a6440723c */ /* 0x000fe20000001840 */
[----:B------:R-:W-:Y:S05]  /*7cf0*/  @!UPT UIADD3 URZ, URZ, URZ, URZ ;  /* 0x0000003f3f3ff290 */ /* 0x000fea000fffe03f */
[----:B------:R-:W-:Y:S11]  /*7d00*/  @P2 BRA `(.L_x_746) ;  /* 0x0000001000002947 */ /* 0x000ff60003800000 */
.L_x_742:
[----:B------:R-:W-:-:S07]  /*7d10*/  IADD3 R172, R122, -0x1, RZ ;  /* 0xffffffff7aac7810 */ /* 0x000fce0007ffe0ff */
.L_x_746:
        /* <DEDUP_REMOVED lines=9> */
.L_x_750:
        /* <DEDUP_REMOVED lines=72> */
.L_x_748:
[----:B------:R-:W-:Y:S04]  /*8230*/  DEPBAR.LE SB0, 0x0 ;  /* 0x000080000000791a */ /* 0x000fe80000000000 */
[----:B------:R-:W-:Y:S01]  /*8240*/  BAR.SYNC.DEFER_BLOCKING 0x0 ;  /* 0x0000000000007b1d */ /* 0x000fe20000010000 */
[----:B------:R-:W-:Y:S01]  /*8250*/  SHF.R.S32.HI R3, RZ, 0x1f, R172 ;  /* 0x0000001fff037819 */ /* 0x000fe200000114ac */
[----:B------:R-:W-:Y:S02]  /*8260*/  IMAD R100, R153, R172, RZ ;  /* 0x000000ac99647224 */ /* 0x000fe400078e02ff */
[-C--:B------:R-:W-:Y:S04]  /*8270*/  IMAD.WIDE.U32 R104, R172, R154.reuse, R174 ;  /* 0x0000009aac687225 */ /* 0x080fe800078e00ae */
[----:B------:R-:W-:Y:S01]  /*8280*/  IMAD R100, R3, R154, R100 ;  /* 0x0000009a03647224 */ /* 0x000fe200078e0264 */
[C---:B------:R-:W-:Y:S02]  /*8290*/  @!P3 LEA R188, P4, R104.reuse, c[0x0][0x170], 0x1 ;  /* 0x00005c0068bcba11 */ /* 0x040fe400078808ff */
[----:B------:R-:W-:Y:S02]  /*82a0*/  @!P2 LEA R106, P1, R104, c[0x0][0x170], 0x1 ;  /* 0x00005c00686aaa11 */ /* 0x000fe400078208ff */
[----:B------:R-:W-:Y:S02]  /*82b0*/  IADD3 R100, R105, R100, RZ ;  /* 0x0000006469647210 */ /* 0x000fe40007ffe0ff */
[----:B------:R-:W-:Y:S02]  /*82c0*/  IADD3 R105, P0, R164, R104, RZ ;  /* 0x00000068a4697210 */ /* 0x000fe40007f1e0ff */
[C-C-:B------:R-:W-:Y:S02]  /*82d0*/  @!P3 LEA.HI.X R189, R104.reuse, c[0x0][0x174], R100.reuse, 0x1, P4 ;  /* 0x00005d0068bdba11 */ /* 0x140fe400020f0c64 */
[----:B------:R-:W-:Y:S02]  /*82e0*/  @!P2 LEA.HI.X R107, R104, c[0x0][0x174], R100, 0x1, P1 ;  /* 0x00005d00686baa11 */ /* 0x000fe400008f0c64 */
[----:B------:R-:W-:Y:S02]  /*82f0*/  @!P3 LEA R178, P5, R105, c[0x0][0x170], 0x1 ;  /* 0x00005c0069b2ba11 */ /* 0x000fe400078a08ff */
[----:B------:R-:W-:Y:S01]  /*8300*/  IADD3.X R100, R161, R100, RZ, P0, !PT ;  /* 0x00000064a1647210 */ /* 0x000fe200007fe4ff */
[----:B------:R-:W-:Y:S01]  /*8310*/  @P3 STS.128 [R158+0x8000], RZ ;  /* 0x008000ff9e003388 */ /* 0x000fe20000000c00 */
[C---:B------:R-:W-:Y:S02]  /*8320*/  @!P2 LEA R104, P1, R105.reuse, c[0x0][0x170], 0x1 ;  /* 0x00005c006968aa11 */ /* 0x040fe400078208ff */
[C-C-:B------:R-:W-:Y:S02]  /*8330*/  @!P3 LEA.HI.X R179, R105.reuse, c[0x0][0x174], R100.reuse, 0x1, P5 ;  /* 0x00005d0069b3ba11 */ /* 0x140fe400028f0c64 */
[C---:B------:R-:W-:Y:S01]  /*8340*/  IADD3 R103, P4, R164.reuse, R105, RZ ;  /* 0x00000069a4677210 */ /* 0x040fe20007f9e0ff */
[----:B------:R-:W-:Y:S01]  /*8350*/  @!PT LDS RZ, [RZ] ;  /* 0x00000000fffff984 */ /* 0x000fe20000000800 */
[----:B------:R-:W-:Y:S01]  /*8360*/  @!PT LDS RZ, [RZ] ;  /* 0x00000000fffff984 */ /* 0x000fe20000000800 */
[----:B------:R-:W-:Y:S01]  /*8370*/  @!PT LDS RZ, [RZ] ;  /* 0x00000000fffff984 */ /* 0x000fe20000000800 */
[----:B------:R1:W-:Y:S01]  /*8380*/  @!P3 LDGSTS.E.BYPASS.LTC128B.128 [R158+0x8000], [R188.64] ;  /* 0x08000000bc9ebfae */ /* 0x0003e2000b901d46 */
        /* <DEDUP_REMOVED lines=10> */
[----:B------:R2:W-:Y:S01]  /*8430*/  @!P2 LDGSTS.E.BYPASS.LTC128B.128 [R158+0xa000], [R106.64+0x80] ;  /* 0x0a0000806a9eafae */ /* 0x0005e2000b901d46 */
[----:B------:R-:W-:Y:S04]  /*8440*/  IADD3 R3, P0, R164, R103, RZ ;  /* 0x00000067a4037210 */ /* 0x000fe80007f1e0ff */
        /* <DEDUP_REMOVED lines=8> */
[----:B------:R3:W-:Y:S01]  /*84d0*/  @!P3 LDGSTS.E.BYPASS.LTC128B.128 [R158+0x8800], [R178.64] ;  /* 0x08800000b29ebfae */ /* 0x0007e2000b901d46 */
[----:B------:R-:W-:Y:S02]  /*84e0*/  @!P2 LEA.HI.X R181, R3, c[0x0][0x174], R2, 0x1, P0 ;  /* 0x00005d0003b5aa11 */ /* 0x000fe400000f0c02 */
[----:B------:R-:W-:Y:S03]  /*84f0*/  ISETP.GT.AND P4, PT, R172, RZ, PT ;  /* 0x000000ffac00720c */ /* 0x000fe60003f84270 */
        /* <DEDUP_REMOVED lines=27> */
[----:B------:R-:W3:Y:S06]  /*86b0*/  LDSM.16.M88.4 R116, [R149+0x4800] ;  /* 0x004800009574783b */ /* 0x000eec0000000200 */
[----:B------:R-:W3:Y:S06]  /*86c0*/  LDSM.16.M88.4 R120, [R149+0x5000] ;  /* 0x005000009578783b */ /* 0x000eec0000000200 */
[----:B------:R-:W0:Y:S06]  /*86d0*/  LDGDEPBAR ;  /* 0x00000000000079af */ /* 0x000e2c0000000000 */
[----:B------:R-:W4:Y:S06]  /*86e0*/  LDSM.16.M88.4 R124, [R149+0x5800] ;  /* 0x00580000957c783b */ /* 0x000f2c0000000200 */
[----:B------:R-:W-:Y:S06]  /*86f0*/  LDSM.16.M88.4 R128, [R138] ;  /* 0x000000008a80783b */ /* 0x000fec0000000200 */
[----:B--2---:R-:W-:Y:S01]  /*8700*/  LDSM.16.M88.4 R104, [R136+0x1800] ;  /* 0x001800008868783b */ /* 0x004fe20000000200 */
[C---:B-1----:R-:W-:Y:S08]  /*8710*/  HMMA.16816.F32 R4, R108.reuse, R112, RZ ;  /* 0x000000706c04723c */ /* 0x042ff000000018ff */
[C---:B------:R-:W-:Y:S01]  /*8720*/  HMMA.16816.F32 R8, R108.reuse, R114, RZ ;  /* 0x000000726c08723c */ /* 0x040fe200000018ff */
[----:B------:R-:W-:Y:S07]  /*8730*/  LDSM.16.M88.4 R112, [R148] ;  /* 0x000000009470783b */ /* 0x000fee0000000200 */
[C---:B---3--:R-:W-:Y:S08]  /*8740*/  HMMA.16816.F32 R12, R108.reuse, R116, RZ ;  /* 0x000000746c0c723c */ /* 0x048ff000000018ff */
[C---:B------:R-:W-:Y:S01]  /*8750*/  HMMA.16816.F32 R16, R108.reuse, R118, RZ ;  /* 0x000000766c10723c */ /* 0x040fe200000018ff */
[----:B------:R-:W1:Y:S07]  /*8760*/  LDSM.16.M88.4 R116, [R147] ;  /* 0x000000009374783b */ /* 0x000e6e0000000200 */
[C---:B------:R-:W-:Y:S08]  /*8770*/  HMMA.16816.F32 R20, R108.reuse, R120, RZ ;  /* 0x000000786c14723c */ /* 0x040ff000000018ff */
[C---:B------:R-:W-:Y:S01]  /*8780*/  HMMA.16816.F32 R24, R108.reuse, R122, RZ ;  /* 0x0000007a6c18723c */ /* 0x040fe200000018ff */
[----:B------:R-:W2:Y:S07]  /*8790*/  LDSM.16.M88.4 R120, [R139] ;  /* 0x000000008b78783b */ /* 0x000eae0000000200 */
[C---:B----4-:R-:W-:Y:S08]  /*87a0*/  HMMA.16816.F32 R28, R108.reuse, R124, RZ ;  /* 0x0000007c6c1c723c */ /* 0x050ff000000018ff */
[----:B------:R-:W-:Y:S01]  /*87b0*/  HMMA.16816.F32 R32, R108, R126, RZ ;  /* 0x0000007e6c20723c */ /* 0x000fe200000018ff */
[----:B------:R-:W3:Y:S06]  /*87c0*/  LDSM.16.M88.4 R108, [R137] ;  /* 0x00000000896c783b */ /* 0x000eec0000000200 */
[----:B------:R-:W-:Y:S01]  /*87d0*/  LDSM.16.M88.4 R124, [R143+0x4800] ;  /* 0x004800008f7c783b */ /* 0x000fe20000000200 */
[C---:B-1----:R-:W-:Y:S08]  /*87e0*/  HMMA.16816.F32 R4, R112.reuse, R116, R4 ;  /* 0x000000747004723c */ /* 0x042ff00000001804 */
[C---:B------:R-:W-:Y:S01]  /*87f0*/  HMMA.16816.F32 R8, R112.reuse, R118, R8 ;  /* 0x000000767008723c */ /* 0x040fe20000001808 */
[----:B------:R-:W-:Y:S07]  /*8800*/  LDSM.16.M88.4 R116, [R146] ;  /* 0x000000009274783b */ /* 0x000fee0000000200 */
[C---:B--2---:R-:W-:Y:S08]  /*8810*/  HMMA.16816.F32 R12, R112.reuse, R120, R12 ;  /* 0x00000078700c723c */ /* 0x044ff0000000180c */
[C---:B------:R-:W-:Y:S01]  /*8820*/  HMMA.16816.F32 R16, R112.reuse, R122, R16 ;  /* 0x0000007a7010723c */ /* 0x040fe20000001810 */
[----:B------:R-:W1:Y:S07]  /*8830*/  LDSM.16.M88.4 R120, [R143+0x4000] ;  /* 0x004000008f78783b */ /* 0x000e6e0000000200 */
[C---:B------:R-:W-:Y:S08]  /*8840*/  HMMA.16816.F32 R20, R112.reuse, R128, R20 ;  /* 0x000000807014723c */ /* 0x040ff00000001814 */
[C---:B------:R-:W-:Y:S08]  /*8850*/  HMMA.16816.F32 R24, R112.reuse, R130, R24 ;  /* 0x000000827018723c */ /* 0x040ff00000001818 */
[C---:B---3--:R-:W-:Y:S08]  /*8860*/  HMMA.16816.F32 R28, R112.reuse, R108, R28 ;  /* 0x0000006c701c723c */ /* 0x048ff0000000181c */
[----:B------:R-:W-:Y:S01]  /*8870*/  HMMA.16816.F32 R32, R112, R110, R32 ;  /* 0x0000006e7020723c */ /* 0x000fe20000001820 */
[----:B------:R-:W2:Y:S06]  /*8880*/  LDSM.16.M88.4 R108, [R143+0x5000] ;  /* 0x005000008f6c783b */ /* 0x000eac0000000200 */
[----:B------:R-:W3:Y:S01]  /*8890*/  LDSM.16.M88.4 R112, [R143+0x5800] ;  /* 0x005800008f70783b */ /* 0x000ee20000000200 */
        /* <DEDUP_REMOVED lines=9> */
[C---:B---3--:R-:W-:Y:S08]  /*8930*/  HMMA.16816.F32 R28, R116.reuse, R112, R28 ;  /* 0x00000070741c723c */ /* 0x048ff0000000181c */
[----:B------:R-:W-:Y:S01]  /*8940*/  HMMA.16816.F32 R32, R116, R114, R32 ;  /* 0x000000727420723c */ /* 0x000fe20000001820 */
[----:B------:R-:W2:Y:S06]  /*8950*/  LDSM.16.M88.4 R112, [R136+0x1000] ;  /* 0x001000008870783b */ /* 0x000eac0000000200 */
[----:B------:R-:W-:Y:S01]  /*8960*/  LDSM.16.M88.4 R116, [R149+0x6000] ;  /* 0x006000009574783b */ /* 0x000fe20000000200 */
[C---:B-1----:R-:W-:Y:S08]  /*8970*/  HMMA.16816.F32 R4, R108.reuse, R120, R4 ;  /* 0x000000786c04723c */ /* 0x042ff00000001804 */
[C---:B------:R-:W-:Y:S01]  /*8980*/  HMMA.16816.F32 R8, R108.reuse, R122, R8 ;  /* 0x0000007a6c08723c */ /* 0x040fe20000001808 */
[----:B------:R-:W-:Y:S07]  /*8990*/  LDSM.16.M88.4 R120, [R149+0x6800] ;  /* 0x006800009578783b */ /* 0x000fee0000000200 */
[C---:B------:R-:W-:Y:S08]  /*89a0*/  HMMA.16816.F32 R12, R108.reuse, R124, R12 ;  /* 0x0000007c6c0c723c */ /* 0x040ff0000000180c */
[C---:B------:R-:W-:Y:S08]  /*89b0*/  HMMA.16816.F32 R16, R108.reuse, R126, R16 ;  /* 0x0000007e6c10723c */ /* 0x040ff00000001810 */
[C---:B--2---:R-:W-:Y:S08]  /*89c0*/  HMMA.16816.F32 R20, R108.reuse, R112, R20 ;  /* 0x000000706c14723c */ /* 0x044ff00000001814 */
[C---:B------:R-:W-:Y:S01]  /*89d0*/  HMMA.16816.F32 R24, R108.reuse, R114, R24 ;  /* 0x000000726c18723c */ /* 0x040fe20000001818 */
[----:B------:R-:W1:Y:S07]  /*89e0*/  LDSM.16.M88.4 R112, [R150+0x2000] ;  /* 0x002000009670783b */ /* 0x000e6e0000000200 */
[C---:B------:R-:W-:Y:S08]  /*89f0*/  HMMA.16816.F32 R28, R108.reuse, R104, R28 ;  /* 0x000000686c1c723c */ /* 0x040ff0000000181c */
        /* <DEDUP_REMOVED lines=12> */
[C---:B---3--:R-:W-:Y:S08]  /*8ac0*/  HMMA.16816.F32 R28, R112.reuse, R108, R28 ;  /* 0x0000006c701c723c */ /* 0x048ff0000000181c */
[----:B------:R-:W-:Y:S01]  /*8ad0*/  HMMA.16816.F32 R32, R112, R110, R32 ;  /* 0x0000006e7020723c */ /* 0x000fe20000001820 */
[----:B------:R-:W2:Y:S06]  /*8ae0*/  LDSM.16.M88.4 R108, [R133] ;  /* 0x00000000856c783b */ /* 0x000eac0000000200 */
[----:B------:R-:W3:Y:S01]  /*8af0*/  LDSM.16.M88.4 R112, [R132] ;  /* 0x000000008470783b */ /* 0x000ee20000000200 */
        /* <DEDUP_REMOVED lines=9> */
[C---:B---3--:R-:W-:Y:S08]  /*8b90*/  HMMA.16816.F32 R28, R104.reuse, R112, R28 ;  /* 0x00000070681c723c */ /* 0x048ff0000000181c */
[----:B------:R-:W-:Y:S01]  /*8ba0*/  HMMA.16816.F32 R32, R104, R114, R32 ;  /* 0x000000726820723c */ /* 0x000fe20000001820 */
[----:B------:R-:W2:Y:S06]  /*8bb0*/  LDSM.16.M88.4 R104, [R143+0x7000] ;  /* 0x007000008f68783b */ /* 0x000eac0000000200 */
[----:B------:R-:W3:Y:S01]  /*8bc0*/  LDSM.16.M88.4 R112, [R143+0x7800] ;  /* 0x007800008f70783b */ /* 0x000ee20000000200 */
        /* <DEDUP_REMOVED lines=9> */
[C---:B---3--:R-:W-:Y:S08]  /*8c60*/  HMMA.16816.F32 R28, R108.reuse, R112, R28 ;  /* 0x000000706c1c723c */ /* 0x048ff0000000181c */
[----:B------:R-:W-:Y:S01]  /*8c70*/  HMMA.16816.F32 R32, R108, R114, R32 ;  /* 0x000000726c20723c */ /* 0x000fe20000001820 */
[----:B------:R-:W3:Y:S07]  /*8c80*/  LDSM.16.M88.4 R108, [R136+0x3000] ;  /* 0x00300000886c783b */ /* 0x000eee0000000200 */
[C---:B-1----:R-:W-:Y:S08]  /*8c90*/  HMMA.16816.F32 R4, R116.reuse, R120, R4 ;  /* 0x000000787404723c */ /* 0x042ff00000001804 */
[C---:B------:R-:W-:Y:S08]  /*8ca0*/  HMMA.16816.F32 R8, R116.reuse, R122, R8 ;  /* 0x0000007a7408723c */ /* 0x040ff00000001808 */
[C---:B--2---:R-:W-:Y:S08]  /*8cb0*/  HMMA.16816.F32 R12, R116.reuse, R104, R12 ;  /* 0x00000068740c723c */ /* 0x044ff0000000180c */
[C---:B------:R-:W-:Y:S01]  /*8cc0*/  HMMA.16816.F32 R16, R116.reuse, R106, R16 ;  /* 0x0000006a7410723c */ /* 0x040fe20000001810 */
[----:B------:R-:W1:Y:S01]  /*8cd0*/  LDSM.16.M88.4 R104, [R136+0x3800] ;  /* 0x003800008868783b */ /* 0x000e620000000200 */
[----:B------:R-:W-:Y:S04]  /*8ce0*/  DEPBAR.LE SB0, 0x0 ;  /* 0x000080000000791a */ /* 0x000fe80000000000 */
[----:B------:R-:W-:Y:S02]  /*8cf0*/  FMUL.FTZ R3, R4, c[0x0][0x2ec] ;  /* 0x0000bb0004037a20 */ /* 0x000fe40000410000 */
[C---:B---3--:R-:W-:Y:S04]  /*8d00*/  HMMA.16816.F32 R20, R116.reuse, R108, R20 ;  /* 0x0000006c7414723c */ /* 0x048fe80000001814 */
[----:B------:R-:W2:Y:S01]  /*8d10*/  MUFU.TANH R3, R3 ;  /* 0x0000000300037308 */ /* 0x000ea20000002400 */
[----:B------:R-:W-:Y:S01]  /*8d20*/  BAR.SYNC.DEFER_BLOCKING 0x0 ;  /* 0x0000000000007b1d */ /* 0x000fe20000010000 */
[----:B------:R-:W-:Y:S02]  /*8d30*/  FMUL.FTZ R177, R5, c[0x0][0x2ec] ;  /* 0x0000bb0005b17a20 */ /* 0x000fe40000410000 */
[----:B------:R-:W-:Y:S01]  /*8d40*/  FMUL.FTZ R2, R14, c[0x0][0x2ec] ;  /* 0x0000bb000e027a20 */ /* 0x000fe20000410000 */
[C---:B------:R-:W-:Y:S03]  /*8d50*/  HMMA.16816.F32 R24, R116.reuse, R110, R24 ;  /* 0x0000006e7418723c */ /* 0x040fe60000001818 */
[----:B------:R-:W-:Y:S02]  /*8d60*/  FMUL.FTZ R103, R13, c[0x0][0x2ec] ;  /* 0x0000bb000d677a20 */ /* 0x000fe40000410000 */
[----:B------:R3:W4:Y:S01]  /*8d70*/  MUFU.TANH R125, R2 ;  /* 0x00000002007d7308 */ /* 0x0007220000002400 */
[----:B------:R-:W-:Y:S02]  /*8d80*/  FMUL.FTZ R100, R15, c[0x0][0x2ec] ;  /* 0x0000bb000f647a20 */ /* 0x000fe40000410000 */
[----:B------:R-:W-:Y:S04]  /*8d90*/  FMUL.FTZ R173, R17, c[0x0][0x2ec] ;  /* 0x0000bb0011ad7a20 */ /* 0x000fe80000410000 */
[----:B------:R-:W-:Y:S02]  /*8da0*/  FMUL.FTZ R179, R6, c[0x0][0x2ec] ;  /* 0x0000bb0006b37a20 */ /* 0x000fe40000410000 */
[----:B------:R-:W-:Y:S01]  /*8db0*/  FMUL.FTZ R181, R7, c[0x0][0x2ec] ;  /* 0x0000bb0007b57a20 */ /* 0x000fe20000410000 */
[----:B------:R2:W2:Y:S01]  /*8dc0*/  MUFU.TANH R126, R103 ;  /* 0x00000067007e7308 */ /* 0x0004a20000002400 */
[----:B-----5:R-:W-:Y:S02]  /*8dd0*/  FMUL.FTZ R183, R8, c[0x0][0x2ec] ;  /* 0x0000bb0008b77a20 */ /* 0x020fe40000410000 */
[----:B------:R-:W-:Y:S02]  /*8de0*/  FMUL.FTZ R185, R9, c[0x0][0x2ec] ;  /* 0x0000bb0009b97a20 */ /* 0x000fe40000410000 */
[----:B------:R-:W-:Y:S02]  /*8df0*/  FMUL.FTZ R187, R10, c[0x0][0x2ec] ;  /* 0x0000bb000abb7a20 */ /* 0x000fe40000410000 */
[----:B------:R-:W-:Y:S01]  /*8e00*/  FMUL.FTZ R189, R11, c[0x0][0x2ec] ;  /* 0x0000bb000bbd7a20 */ /* 0x000fe20000410000 */
[C---:B-1----:R-:W-:Y:S02]  /*8e10*/  HMMA.16816.F32 R28, R116.reuse, R104, R28 ;  /* 0x00000068741c723c */ /* 0x042fe4000000181c */
[----:B------:R1:W1:Y:S01]  /*8e20*/  MUFU.TANH R115, R100 ;  /* 0x0000006400737308 */ /* 0x0002620000002400 */
[----:B------:R-:W-:Y:S02]  /*8e30*/  FMUL.FTZ R186, R12, c[0x0][0x2ec] ;  /* 0x0000bb000cba7a20 */ /* 0x000fe40000410000 */
[----:B---3--:R-:W-:Y:S02]  /*8e40*/  FMUL.FTZ R2, R19, c[0x0][0x2ec] ;  /* 0x0000bb0013027a20 */ /* 0x008fe40000410000 */
[----:B------:R-:W-:Y:S01]  /*8e50*/  FMUL.FTZ R104, R25, c[0x0][0x2ec] ;  /* 0x0000bb0019687a20 */ /* 0x000fe20000410000 */
[----:B------:R-:W-:Y:S04]  /*8e60*/  HMMA.16816.F32 R32, R116, R106, R32 ;  /* 0x0000006a7420723c */ /* 0x000fe80000001820 */
[----:B------:R3:W3:Y:S01]  /*8e70*/  MUFU.TANH R123, R2 ;  /* 0x00000002007b7308 */ /* 0x0006e20000002400 */
[----:B------:R-:W-:Y:S02]  /*8e80*/  FMUL.FTZ R184, R16, c[0x0][0x2ec] ;  /* 0x0000bb0010b87a20 */ /* 0x000fe40000410000 */
[----:B------:R-:W-:Y:S02]  /*8e90*/  FMUL.FTZ R191, R18, c[0x0][0x2ec] ;  /* 0x0000bb0012bf7a20 */ /* 0x000fe40000410000 */
[----:B--2---:R-:W-:Y:S03]  /*8ea0*/  FMUL.FTZ R103, R26, c[0x0][0x2ec] ;  /* 0x0000bb001a677a20 */ /* 0x004fe60000410000 */
[----:B------:R-:W-:Y:S02]  /*8eb0*/  FMUL.FTZ R182, R20, c[0x0][0x2ec] ;  /* 0x0000bb0014b67a20 */ /* 0x000fe40000410000 */
[----:B------:R2:W2:Y:S01]  /*8ec0*/  MUFU.TANH R128, R173 ;  /* 0x000000ad00807308 */ /* 0x0004a20000002400 */
[----:B------:R-:W-:Y:S02]  /*8ed0*/  FMUL.FTZ R180, R21, c[0x0][0x2ec] ;  /* 0x0000bb0015b47a20 */ /* 0x000fe40000410000 */
[----:B------:R-:W-:Y:S02]  /*8ee0*/  FMUL.FTZ R178, R24, c[0x0][0x2ec] ;  /* 0x0000bb0018b27a20 */ /* 0x000fe40000410000 */
[----:B-1----:R-:W-:Y:S02]  /*8ef0*/  FMUL.FTZ R100, R23, c[0x0][0x2ec] ;  /* 0x0000bb0017647a20 */ /* 0x002fe40000410000 */
[----:B------:R-:W-:Y:S02]  /*8f00*/  FMUL.FTZ R105, R28, c[0x0][0x2ec] ;  /* 0x0000bb001c697a20 */ /* 0x000fe40000410000 */
[----:B------:R-:W-:Y:S01]  /*8f10*/  FMUL.FTZ R188, R29, c[0x0][0x2ec] ;  /* 0x0000bb001dbc7a20 */ /* 0x000fe20000410000 */
[----:B------:R1:W1:Y:S01]  /*8f20*/  MUFU.TANH R130, R104 ;  /* 0x0000006800827308 */ /* 0x0002620000002400 */
[----:B------:R-:W-:Y:S02]  /*8f30*/  FMUL.FTZ R107, R30, c[0x0][0x2ec] ;  /* 0x0000bb001e6b7a20 */ /* 0x000fe40000410000 */
[----:B------:R-:W-:Y:S02]  /*8f40*/  FMUL.FTZ R106, R31, c[0x0][0x2ec] ;  /* 0x0000bb001f6a7a20 */ /* 0x000fe40000410000 */
[----:B---3--:R-:W-:Y:S05]  /*8f50*/  FMUL.FTZ R2, R27, c[0x0][0x2ec] ;  /* 0x0000bb001b027a20 */ /* 0x008fea0000410000 */
[----:B------:R3:W3:Y:S01]  /*8f60*/  MUFU.TANH R129, R103 ;  /* 0x0000006700817308 */ /* 0x0006e20000002400 */
[----:B--2---:R-:W-:Y:S09]  /*8f70*/  FMUL.FTZ R173, R22, c[0x0][0x2ec] ;  /* 0x0000bb0016ad7a20 */ /* 0x004ff20000410000 */
[----:B------:R2:W2:Y:S01]  /*8f80*/  MUFU.TANH R131, R100 ;  /* 0x0000006400837308 */ /* 0x0004a20000002400 */
[----:B-1----:R-:W-:Y:S09]  /*8f90*/  FMUL.FTZ R104, R34, c[0x0][0x2ec] ;  /* 0x0000bb0022687a20 */ /* 0x002ff20000410000 */
[----:B------:R1:W1:Y:S01]  /*8fa0*/  MUFU.TANH R127, R2 ;  /* 0x00000002007f7308 */ /* 0x0002620000002400 */
[----:B---3--:R-:W-:Y:S09]  /*8fb0*/  FMUL.FTZ R103, R35, c[0x0][0x2ec] ;  /* 0x0000bb0023677a20 */ /* 0x008ff20000410000 */
[----:B------:R-:W3:Y:S01]  /*8fc0*/  MUFU.TANH R177, R177 ;  /* 0x000000b100b17308 */ /* 0x000ee20000002400 */
[----:B--2---:R-:W-:Y:S09]  /*8fd0*/  FMUL.FTZ R100, R32, c[0x0][0x2ec] ;  /* 0x0000bb0020647a20 */ /* 0x004ff20000410000 */
[----:B------:R-:W2:Y:S01]  /*8fe0*/  MUFU.TANH R179, R179 ;  /* 0x000000b300b37308 */ /* 0x000ea20000002400 */
[----:B-1----:R-:W-:Y:S09]  /*8ff0*/  FMUL.FTZ R2, R33, c[0x0][0x2ec] ;  /* 0x0000bb0021027a20 */ /* 0x002ff20000410000 */
        /* <DEDUP_REMOVED lines=18> */
[----:B------:R-:W1:Y:S10]  /*9120*/  MUFU.TANH R104, R104 ;  /* 0x0000006800687308 */ /* 0x000e740000002400 */
[----:B------:R-:W1:Y:S02]  /*9130*/  MUFU.TANH R103, R103 ;  /* 0x0000006700677308 */ /* 0x000e640000002400 */
[----:B-1234-:R-:W-:-:S05]  /*9140*/  @P4 BRA `(.L_x_750) ;  /* 0xffffec6000004947 */ /* 0x01efca000383ffff */
.L_x_749:
[C---:B------:R-:W-:Y:S01]  /*9150*/  LEA R2, R172.reuse, R157, 0x6 ;  /* 0x0000009dac027211 */ /* 0x040fe200078e30ff */
[----:B------:R-:W-:Y:S01]  /*9160*/  LDSM.16.MT88.4 R28, [R141+0x8000] ;  /* 0x008000008d1c783b */ /* 0x000fe20000004200 */
        /* <DEDUP_REMOVED lines=15> */
[----:B------:R-:W-:Y:S09]  /*9260*/  IADD3 R118, R2, 0x30, RZ ;  /* 0x0000003002767810 */ /* 0x000ff20007ffe0ff */
        /* <DEDUP_REMOVED lines=12> */
[-C--:B------:R-:W-:Y:S01]  /*9330*/  FFMA.FTZ R7, R7, R0.reuse, R3 ;  /* 0x0000000007077223 */ /* 0x080fe20000010003 */
[----:B------:R-:W-:Y:S01]  /*9340*/  IADD3 R3, R2, 0x31, RZ ;  /* 0x0000003102037810 */ /* 0x000fe20007ffe0ff */
[CC--:B------:R-:W-:Y:S02]  /*9350*/  FFMA.FTZ R125, R15.reuse, R0.reuse, R125 ;  /* 0x000000000f7d7223 */ /* 0x0c0fe4000001007d */
[-C--:B------:R-:W-:Y:S02]  /*9360*/  FFMA.FTZ R186, R15, R0.reuse, R186 ;  /* 0x000000000fba7223 */ /* 0x080fe400000100ba */
[----:B------:R1:W2:Y:S01]  /*9370*/  I2F R15, R3 ;  /* 0x00000003000f7306 */ /* 0x0002a20000201400 */
[-C--:B------:R-:W-:Y:S02]  /*9380*/  FFMA.FTZ R181, R8, R0.reuse, R181 ;  /* 0x0000000008b57223 */ /* 0x080fe400000100b5 */
[CC--:B------:R-:W-:Y:S02]  /*9390*/  FFMA.FTZ R183, R6.reuse, R0.reuse, R183 ;  /* 0x0000000006b77223 */ /* 0x0c0fe400000100b7 */
[-C--:B------:R-:W-:Y:S01]  /*93a0*/  FFMA.FTZ R187, R6, R0.reuse, R187 ;  /* 0x0000000006bb7223 */ /* 0x080fe200000100bb */
[----:B------:R-:W-:Y:S01]  /*93b0*/  FMNMX.FTZ R6, R179, R101, !PT ;  /* 0x00000065b3067209 */ /* 0x000fe20007810000 */
[-C--:B------:R-:W-:Y:S01]  /*93c0*/  FFMA.FTZ R177, R8, R0.reuse, R177 ;  /* 0x0000000008b17223 */ /* 0x080fe200000100b1 */
[----:B------:R-:W-:Y:S01]  /*93d0*/  IADD3 R8, R2, 0x38, RZ ;  /* 0x0000003802087810 */ /* 0x000fe20007ffe0ff */
[C---:B------:R-:W-:Y:S01]  /*93e0*/  FFMA.FTZ R189, R4.reuse, R0, R189 ;  /* 0x0000000004bd7223 */ /* 0x040fe200000100bd */
[----:B------:R-:W-:Y:S01]  /*93f0*/  FMNMX.FTZ R6, R181, R6, !PT ;  /* 0x00000006b5067209 */ /* 0x000fe20007810000 */
[----:B------:R-:W-:Y:S01]  /*9400*/  FFMA.FTZ R185, R4, R0, R185 ;  /* 0x0000000004b97223 */ /* 0x000fe200000100b9 */
        /* <DEDUP_REMOVED lines=12> */
[----:B-1----:R-:W-:Y:S01]  /*94d0*/  FMNMX.FTZ R3, R185, R6, !PT ;  /* 0x00000006b9037209 */ /* 0x002fe20007810000 */
[----:B------:R-:W1:Y:S01]  /*94e0*/  I2F R17, R8 ;  /* 0x0000000800117306 */ /* 0x000e620000201400 */
[----:B------:R-:W-:Y:S01]  /*94f0*/  FMNMX.FTZ R4, R115, R4, !PT ;  /* 0x0000000473047209 */ /* 0x000fe20007810000 */
[-C--:B------:R-:W-:Y:S01]  /*9500*/  FFMA.FTZ R173, R19, R0.reuse, R173 ;  /* 0x0000000013ad7223 */ /* 0x080fe200000100ad */
[----:B------:R-:W-:Y:S01]  /*9510*/  FMNMX.FTZ R3, R186, R3, !PT ;  /* 0x00000003ba037209 */ /* 0x000fe20007810000 */
[----:B------:R-:W-:Y:S01]  /*9520*/  FFMA.FTZ R131, R13, R0, R131 ;  /* 0x000000000d837223 */ /* 0x000fe20000010083 */
[----:B------:R-:W-:Y:S01]  /*9530*/  FMNMX.FTZ R4, R117, R4, !PT ;  /* 0x0000000475047209 */ /* 0x000fe20007810000 */
[-C--:B------:R-:W-:Y:S01]  /*9540*/  FFMA.FTZ R182, R19, R0.reuse, R182 ;  /* 0x0000000013b67223 */ /* 0x080fe200000100b6 */
[----:B------:R-:W-:Y:S01]  /*9550*/  FMNMX.FTZ R3, R126, R3, !PT ;  /* 0x000000037e037209 */ /* 0x000fe20007810000 */
[-C--:B------:R-:W-:Y:S01]  /*9560*/  FFMA.FTZ R180, R13, R0.reuse, R180 ;  /* 0x000000000db47223 */ /* 0x080fe200000100b4 */
[----:B------:R-:W-:Y:S01]  /*9570*/  IADD3 R5, R2, 0x39, RZ ;  /* 0x0000003902057810 */ /* 0x000fe20007ffe0ff */
[-C--:B------:R-:W-:Y:S01]  /*9580*/  FFMA.FTZ R129, R11, R0.reuse, R129 ;  /* 0x000000000b817223 */ /* 0x080fe20000010081 */
[----:B------:R-:W-:Y:S01]  /*9590*/  FMNMX.FTZ R3, R184, R3, !PT ;  /* 0x00000003b8037209 */ /* 0x000fe20007810000 */
[----:B------:R-:W-:Y:S01]  /*95a0*/  FFMA.FTZ R127, R9, R0, R127 ;  /* 0x00000000097f7223 */ /* 0x000fe2000001007f */
[----:B------:R-:W-:Y:S01]  /*95b0*/  FMNMX.FTZ R4, R123, R4, !PT ;  /* 0x000000047b047209 */ /* 0x000fe20007810000 */
[-C--:B------:R-:W-:Y:S01]  /*95c0*/  FFMA.FTZ R178, R11, R0.reuse, R178 ;  /* 0x000000000bb27223 */ /* 0x080fe200000100b2 */
[----:B------:R-:W3:Y:S01]  /*95d0*/  I2F R5, R5 ;  /* 0x0000000500057306 */ /* 0x000ee20000201400 */
[----:B------:R-:W-:Y:S01]  /*95e0*/  FMNMX.FTZ R3, R128, R3, !PT ;  /* 0x0000000380037209 */ /* 0x000fe20007810000 */
[----:B------:R-:W-:Y:S01]  /*95f0*/  FFMA.FTZ R130, R9, R0, R130 ;  /* 0x0000000009827223 */ /* 0x000fe20000010082 */
[----:B------:R-:W-:Y:S01]  /*9600*/  FMNMX.FTZ R4, R173, R4, !PT ;  /* 0x00000004ad047209 */ /* 0x000fe20007810000 */
[-C--:B--2---:R-:W-:Y:S01]  /*9610*/  FFMA.FTZ R119, R15, R0.reuse, R119 ;  /* 0x000000000f777223 */ /* 0x084fe20000010077 */
[----:B------:R-:W-:Y:S01]  /*9620*/  FMNMX.FTZ R3, R182, R3, !PT ;  /* 0x00000003b6037209 */ /* 0x000fe20007810000 */
[----:B------:R-:W-:Y:S01]  /*9630*/  FFMA.FTZ R118, R118, R0, R105 ;  /* 0x0000000076767223 */ /* 0x000fe20000010069 */
[----:B------:R-:W-:Y:S01]  /*9640*/  FMNMX.FTZ R4, R131, R4, !PT ;  /* 0x0000000483047209 */ /* 0x000fe20007810000 */
[-C--:B------:R-:W-:Y:S01]  /*9650*/  FFMA.FTZ R116, R15, R0.reuse, R116 ;  /* 0x000000000f747223 */ /* 0x080fe20000010074 */
[----:B------:R-:W-:Y:S01]  /*9660*/  FMNMX.FTZ R3, R180, R3, !PT ;  /* 0x00000003b4037209 */ /* 0x000fe20007810000 */
[----:B-1----:R-:W-:Y:S01]  /*9670*/  FFMA.FTZ R104, R17, R0, R104 ;  /* 0x0000000011687223 */ /* 0x002fe20000010068 */
[----:B------:R-:W-:Y:S01]  /*9680*/  FMNMX.FTZ R4, R129, R4, !PT ;  /* 0x0000000481047209 */ /* 0x000fe20007810000 */
[----:B------:R-:W-:Y:S01]  /*9690*/  FFMA.FTZ R114, R17, R0, R114 ;  /* 0x0000000011727223 */ /* 0x000fe20000010072 */
[----:B------:R-:W-:Y:S01]  /*96a0*/  FMNMX.FTZ R3, R178, R3, !PT ;  /* 0x00000003b2037209 */ /* 0x000fe20007810000 */
[----:B------:R-:W-:Y:S01]  /*96b0*/  LDSM.16.MT88.4 R12, [R144+0x8000] ;  /* 0x00800000900c783b */ /* 0x000fe20000004200 */
[----:B------:R-:W-:Y:S02]  /*96c0*/  FMNMX.FTZ R4, R127, R4, !PT ;  /* 0x000000047f047209 */ /* 0x000fe40007810000 */
[----:B------:R-:W-:Y:S02]  /*96d0*/  FMNMX.FTZ R9, R130, R3, !PT ;  /* 0x0000000382097209 */ /* 0x000fe40007810000 */
[----:B------:R-:W-:Y:S02]  /*96e0*/  FMNMX.FTZ R4, R121, R4, !PT ;  /* 0x0000000479047209 */ /* 0x000fe40007810000 */
[----:B------:R-:W-:Y:S01]  /*96f0*/  FMNMX.FTZ R11, R118, R9, !PT ;  /* 0x00000009760b7209 */ /* 0x000fe20007810000 */
[----:B------:R-:W-:Y:S01]  /*9700*/  LDSM.16.MT88.4 R20, [R142+0x8000] ;  /* 0x008000008e14783b */ /* 0x000fe20000004200 */
[----:B------:R-:W-:Y:S01]  /*9710*/  FMNMX.FTZ R3, R119, R4, !PT ;  /* 0x0000000477037209 */ /* 0x000fe20007810000 */
[CC--:B---3--:R-:W-:Y:S01]  /*9720*/  FFMA.FTZ R103, R5.reuse, R0.reuse, R103 ;  /* 0x0000000005677223 */ /* 0x0c8fe20000010067 */
[----:B------:R-:W-:Y:S01]  /*9730*/  FMNMX.FTZ R11, R116, R11, !PT ;  /* 0x0000000b740b7209 */ /* 0x000fe20007810000 */
[----:B------:R-:W-:Y:S01]  /*9740*/  FFMA.FTZ R112, R5, R0, R112 ;  /* 0x0000000005707223 */ /* 0x000fe20000010070 */
[----:B------:R-:W-:Y:S02]  /*9750*/  FMNMX.FTZ R2, R104, R3, !PT ;  /* 0x0000000368027209 */ /* 0x000fe40007810000 */
[----:B------:R-:W-:Y:S02]  /*9760*/  FMNMX.FTZ R11, R114, R11, !PT ;  /* 0x0000000b720b7209 */ /* 0x000fe40007810000 */
[----:B------:R-:W-:Y:S02]  /*9770*/  FMNMX.FTZ R6, R103, R2, !PT ;  /* 0x0000000267067209 */ /* 0x000fe40007810000 */
[----:B------:R-:W-:Y:S03]  /*9780*/  FMNMX.FTZ R9, R112, R11, !PT ;  /* 0x0000000b70097209 */ /* 0x000fe60007810000 */
[----:B------:R-:W1:Y:S08]  /*9790*/  SHFL.BFLY PT, R3, R6, 0x2, 0x1f ;  /* 0x0c401f0006037f89 */ /* 0x000e7000000e0000 */
        /* <DEDUP_REMOVED lines=13> */
[C---:B------:R-:W-:Y:S02]  /*9870*/  FMUL.FTZ R113, R3.reuse, c[0x0][0x23c] ;  /* 0x00008f0003717a20 */ /* 0x040fe40000410000 */
        /* <DEDUP_REMOVED lines=17> */
[----:B------:R-:W-:Y:S02]  /*9990*/  FFMA.FTZ R130, R130, c[0x0][0x23c], -R113 ;  /* 0x00008f0082827a23 */ /* 0x000fe40000010871 */
        /* <DEDUP_REMOVED lines=18> */
[C---:B------:R-:W-:Y:S02]  /*9ac0*/  FMUL.FTZ R27, R100.reuse, R79 ;  /* 0x0000004f641b7220 */ /* 0x040fe40000410000 */
[----:B------:R-:W-:Y:S01]  /*9ad0*/  FMUL.FTZ R24, R101, R76 ;  /* 0x0000004c65187220 */ /* 0x000fe20000410000 */
[----:B-1----:R-:W-:Y:S01]  /*9ae0*/  F2FP.PACK_AB R97, R107, R102 ;  /* 0x000000666b61723e */ /* 0x002fe200000000ff */
[C---:B------:R-:W-:Y:S02]  /*9af0*/  FMUL.FTZ R25, R101.reuse, R77 ;  /* 0x0000004d65197220 */ /* 0x040fe40000410000 */
[----:B------:R-:W-:Y:S01]  /*9b00*/  LDSM.16.MT88.4 R76, [R144+0xa000] ;  /* 0x00a00000904c783b */ /* 0x000fe20000004200 */
[C---:B------:R-:W-:Y:S02]  /*9b10*/  FMUL.FTZ R34, R100.reuse, R70 ;  /* 0x0000004664227220 */ /* 0x040fe40000410000 */
[----:B------:R-:W-:Y:S01]  /*9b20*/  MUFU.EX2 R111, R111 ;  /* 0x0000006f006f7308 */ /* 0x000fe20000000800 */
[C---:B------:R-:W-:Y:S02]  /*9b30*/  FMUL.FTZ R35, R100.reuse, R71 ;  /* 0x0000004764237220 */ /* 0x040fe40000410000 */
[C---:B------:R-:W-:Y:S02]  /*9b40*/  FMUL.FTZ R32, R101.reuse, R68 ;  /* 0x0000004465207220 */ /* 0x040fe40000410000 */
[----:B------:R-:W-:Y:S02]  /*9b50*/  FMUL.FTZ R33, R101, R69 ;  /* 0x0000004565217220 */ /* 0x000fe40000410000 */
[----:B------:R-:W-:Y:S01]  /*9b60*/  LDSM.16.MT88.4 R68, [R141+0xa000] ;  /* 0x00a000008d44783b */ /* 0x000fe20000004200 */
[--C-:B------:R-:W-:Y:S02]  /*9b70*/  FFMA.FTZ R84, R119, c[0x0][0x23c], -R124.reuse ;  /* 0x00008f0077547a23 */ /* 0x100fe4000001087c */
        /* <DEDUP_REMOVED lines=29> */
[----:B--2---:R-:W-:Y:S01]  /*9d50*/  F2FP.PACK_AB R98, R108, R109 ;  /* 0x0000006d6c62723e */ /* 0x004fe200000000ff */
[C---:B------:R-:W-:Y:S02]  /*9d60*/  FMUL.FTZ R64, R101.reuse, R64 ;  /* 0x0000004065407220 */ /* 0x040fe40000410000 */
[C---:B------:R-:W-:Y:S02]  /*9d70*/  FMUL.FTZ R65, R101.reuse, R65 ;  /* 0x0000004165417220 */ /* 0x040fe40000410000 */
[--C-:B------:R-:W-:Y:S01]  /*9d80*/  FFMA.FTZ R119, R104, c[0x0][0x23c], -R124.reuse ;  /* 0x00008f0068777a23 */ /* 0x100fe2000001087c */
[----:B------:R-:W-:Y:S01]  /*9d90*/  MUFU.EX2 R180, R180 ;  /* 0x000000b400b47308 */ /* 0x000fe20000000800 */
[C---:B------:R-:W-:Y:S05]  /*9da0*/  HMMA.16816.F32 R4, R96.reuse, R12, R4 ;  /* 0x0000000c6004723c */ /* 0x040fea0000001804 */
[C---:B------:R-:W-:Y:S02]  /*9db0*/  FMUL.FTZ R54, R100.reuse, R54 ;  /* 0x0000003664367220 */ /* 0x040fe40000410000 */
[C---:B------:R-:W-:Y:S01]  /*9dc0*/  FMUL.FTZ R12, R101.reuse, R88 ;  /* 0x00000058650c7220 */ /* 0x040fe20000410000 */
[C---:B------:R-:W-:Y:S01]  /*9dd0*/  HMMA.16816.F32 R8, R96.reuse, R14, R8 ;  /* 0x0000000e6008723c */ /* 0x040fe20000001808 */
[----:B------:R1:W-:Y:S03]  /*9de0*/  MUFU.EX2 R104, R84 ;  /* 0x0000005400687308 */ /* 0x0003e60000000800 */
[C---:B------:R-:W-:Y:S02]  /*9df0*/  FMUL.FTZ R13, R101.reuse, R89 ;  /* 0x00000059650d7220 */ /* 0x040fe40000410000 */
[C---:B------:R-:W-:Y:S02]  /*9e00*/  FMUL.FTZ R55, R100.reuse, R55 ;  /* 0x0000003764377220 */ /* 0x040fe40000410000 */
[C---:B------:R-:W-:Y:S03]  /*9e10*/  FMUL.FTZ R14, R100.reuse, R90 ;  /* 0x0000005a640e7220 */ /* 0x040fe60000410000 */
[----:B------:R-:W-:Y:S01]  /*9e20*/  MUFU.EX2 R130, R130 ;  /* 0x0000008200827308 */ /* 0x000fe20000000800 */
[C---:B------:R-:W-:Y:S02]  /*9e30*/  FMUL.FTZ R15, R100.reuse, R91 ;  /* 0x0000005b640f7220 */ /* 0x040fe40000410000 */
[----:B------:R-:W2:Y:S01]  /*9e40*/  LDSM.16.MT88.4 R88, [R140+0x8000] ;  /* 0x008000008c58783b */ /* 0x000ea20000004200 */
[C---:B------:R-:W-:Y:S02]  /*9e50*/  FMUL.FTZ R52, R101.reuse, R52 ;  /* 0x0000003465347220 */ /* 0x040fe40000410000 */
[C---:B------:R-:W-:Y:S02]  /*9e60*/  FMUL.FTZ R53, R101.reuse, R53 ;  /* 0x0000003565357220 */ /* 0x040fe40000410000 */
[C---:B------:R-:W-:Y:S02]  /*9e70*/  HMMA.16816.F32 R12, R96.reuse, R20, R12 ;  /* 0x00000014600c723c */ /* 0x040fe4000000180c */
[----:B------:R-:W-:Y:S01]  /*9e80*/  MUFU.EX2 R120, R120 ;  /* 0x0000007800787308 */ /* 0x000fe20000000800 */
[C---:B------:R-:W-:Y:S02]  /*9e90*/  FMUL.FTZ R58, R100.reuse, R58 ;  /* 0x0000003a643a7220 */ /* 0x040fe40000410000 */
[C---:B------:R-:W-:Y:S01]  /*9ea0*/  FMUL.FTZ R59, R100.reuse, R59 ;  /* 0x0000003b643b7220 */ /* 0x040fe20000410000 */
[----:B-1----:R-:W-:Y:S01]  /*9eb0*/  LDSM.16.MT88.4 R84, [R142+0x9800] ;  /* 0x009800008e54783b */ /* 0x002fe20000004200 */
[C---:B------:R-:W-:Y:S01]  /*9ec0*/  FMUL.FTZ R20, R101.reuse, R80 ;  /* 0x0000005065147220 */ /* 0x040fe20000410000 */
[C---:B------:R-:W-:Y:S04]  /*9ed0*/  HMMA.16816.F32 R16, R96.reuse, R22, R16 ;  /* 0x000000166010723c */ /* 0x040fe80000001810 */
[C---:B------:R-:W-:Y:S01]  /*9ee0*/  FMUL.FTZ R21, R101.reuse, R81 ;  /* 0x0000005165157220 */ /* 0x040fe20000410000 */
[----:B------:R-:W-:Y:S01]  /*9ef0*/  MUFU.EX2 R119, R119 ;  /* 0x0000007700777308 */ /* 0x000fe20000000800 */
[C---:B------:R-:W-:Y:S02]  /*9f00*/  FMUL.FTZ R56, R101.reuse, R56 ;  /* 0x0000003865387220 */ /* 0x040fe40000410000 */
[C---:B------:R-:W-:Y:S04]  /*9f10*/  FMUL.FTZ R22, R100.reuse, R82 ;  /* 0x0000005264167220 */ /* 0x040fe80000410000 */
[C---:B------:R-:W-:Y:S02]  /*9f20*/  FMUL.FTZ R23, R100.reuse, R83 ;  /* 0x0000005364177220 */ /* 0x040fe40000410000 */
[----:B------:R-:W-:Y:S01]  /*9f30*/  LDSM.16.MT88.4 R80, [R142+0x8800] ;  /* 0x008800008e50783b */ /* 0x000fe20000004200 */
[C---:B------:R-:W-:Y:S02]  /*9f40*/  FMUL.FTZ R57, R101.reuse, R57 ;  /* 0x0000003965397220 */ /* 0x040fe40000410000 */
[----:B------:R-:W-:Y:S02]  /*9f50*/  FFMA.FTZ R111, R101, R176, R111 ;  /* 0x000000b0656f7223 */ /* 0x000fe4000001006f */
[C---:B------:R-:W-:Y:S03]  /*9f60*/  HMMA.16816.F32 R20, R96.reuse, R28, R20 ;  /* 0x0000001c6014723c */ /* 0x040fe60000001814 */
[--C-:B------:R-:W-:Y:S02]  /*9f70*/  FFMA.FTZ R115, R115, c[0x0][0x23c], -R124.reuse ;  /* 0x00008f0073737a23 */ /* 0x100fe4000001087c */
[--C-:B------:R-:W-:Y:S02]  /*9f80*/  FFMA.FTZ R117, R117, c[0x0][0x23c], -R124.reuse ;  /* 0x00008f0075757a23 */ /* 0x100fe4000001087c */
[C---:B------:R-:W-:Y:S01]  /*9f90*/  FMUL.FTZ R28, R101.reuse, R72 ;  /* 0x00000048651c7220 */ /* 0x040fe20000410000 */
[C---:B------:R-:W-:Y:S01]  /*9fa0*/  HMMA.16816.F32 R24, R96.reuse, R30, R24 ;  /* 0x0000001e6018723c */ /* 0x040fe20000001818 */
[----:B------:R-:W1:Y:S03]  /*9fb0*/  MUFU.EX2 R115, R115 ;  /* 0x0000007300737308 */ /* 0x000e660000000800 */
[----:B------:R-:W-:Y:S02]  /*9fc0*/  FMUL.FTZ R29, R101, R73 ;  /* 0x00000049651d7220 */ /* 0x000fe40000410000 */
[--C-:B------:R-:W-:Y:S02]  /*9fd0*/  FFMA.FTZ R122, R123, c[0x0][0x23c], -R124.reuse ;  /* 0x00008f007b7a7a23 */ /* 0x100fe4000001087c */
[C---:B------:R-:W-:Y:S03]  /*9fe0*/  FMUL.FTZ R30, R100.reuse, R74 ;  /* 0x0000004a641e7220 */ /* 0x040fe60000410000 */
[----:B------:R-:W-:Y:S01]  /*9ff0*/  MUFU.EX2 R117, R117 ;  /* 0x0000007500757308 */ /* 0x000fe20000000800 */
[----:B------:R-:W-:Y:S02]  /*a000*/  FMUL.FTZ R31, R100, R75 ;  /* 0x0000004b641f7220 */ /* 0x000fe40000410000 */
[----:B------:R-:W3:Y:S01]  /*a010*/  LDSM.16.MT88.4 R72, [R142+0xa000] ;  /* 0x00a000008e48783b */ /* 0x000ee20000004200 */
[--C-:B------:R-:W-:Y:S02]  /*a020*/  FFMA.FTZ R123, R186, c[0x0][0x23c], -R113.reuse ;  /* 0x00008f00ba7b7a23 */ /* 0x100fe40000010871 */
[--C-:B------:R-:W-:Y:S02]  /*a030*/  FFMA.FTZ R186, R173, c[0x0][0x23c], -R124.reuse ;  /* 0x00008f00adba7a23 */ /* 0x100fe4000001087c */
[C---:B--2---:R-:W-:Y:S02]  /*a040*/  HMMA.16816.F32 R28, R96.reuse, R88, R28 ;  /* 0x00000058601c723c */ /* 0x044fe4000000181c */
[----:B------:R-:W2:Y:S01]  /*a050*/  MUFU.EX2 R122, R122 ;  /* 0x0000007a007a7308 */ /* 0x000ea20000000800 */
[--C-:B------:R-:W-:Y:S02]  /*a060*/  FFMA.FTZ R173, R178, c[0x0][0x23c], -R113.reuse ;  /* 0x00008f00b2ad7a23 */ /* 0x100fe40000010871 */
[--C-:B------:R-:W-:Y:S02]  /*a070*/  FFMA.FTZ R126, R126, c[0x0][0x23c], -R113.reuse ;  /* 0x00008f007e7e7a23 */ /* 0x100fe40000010871 */
[--C-:B------:R-:W-:Y:S01]  /*a080*/  FFMA.FTZ R125, R184, c[0x0][0x23c], -R113.reuse ;  /* 0x00008f00b87d7a23 */ /* 0x100fe20000010871 */
[C---:B------:R-:W-:Y:S04]  /*a090*/  HMMA.16816.F32 R32, R96.reuse, R90, R32 ;  /* 0x0000005a6020723c */ /* 0x040fe80000001820 */
[----:B------:R-:W-:Y:S01]  /*a0a0*/  MUFU.EX2 R186, R186 ;  /* 0x000000ba00ba7308 */ /* 0x000fe20000000800 */
[--C-:B------:R-:W-:Y:S02]  /*a0b0*/  FFMA.FTZ R184, R129, c[0x0][0x23c], -R124.reuse ;  /* 0x00008f0081b87a23 */ /* 0x100fe4000001087c */
[--C-:B------:R-:W-:Y:S01]  /*a0c0*/  FFMA.FTZ R129, R182, c[0x0][0x23c], -R113.reuse ;  /* 0x00008f00b6817a23 */ /* 0x100fe20000010871 */
[C---:B------:R-:W-:Y:S04]  /*a0d0*/  HMMA.16816.F32 R36, R96.reuse, R76, R36 ;  /* 0x0000004c6024723c */ /* 0x040fe80000001824 */
[--C-:B------:R-:W-:Y:S02]  /*a0e0*/  FFMA.FTZ R128, R128, c[0x0][0x23c], -R113.reuse ;  /* 0x00008f0080807a23 */ /* 0x100fe40000010871 */
[----:B------:R-:W-:Y:S01]  /*a0f0*/  MUFU.EX2 R184, R184 ;  /* 0x000000b800b87308 */ /* 0x000fe20000000800 */
[--C-:B------:R-:W-:Y:S01]  /*a100*/  FFMA.FTZ R121, R121, c[0x0][0x23c], -R124.reuse ;  /* 0x00008f0079797a23 */ /* 0x100fe2000001087c */
[C---:B------:R-:W-:Y:S01]  /*a110*/  HMMA.16816.F32 R40, R96.reuse, R78, R40 ;  /* 0x0000004e6028723c */ /* 0x040fe20000001828 */
[----:B------:R-:W4:Y:S03]  /*a120*/  LDSM.16.MT88.4 R76, [R140+0xa000] ;  /* 0x00a000008c4c783b */ /* 0x000f260000004200 */
[----:B------:R-:W-:Y:S02]  /*a130*/  FFMA.FTZ R124, R103, c[0x0][0x23c], -R124 ;  /* 0x00008f00677c7a23 */ /* 0x000fe4000001087c */
[--C-:B------:R-:W-:Y:S02]  /*a140*/  FFMA.FTZ R118, R118, c[0x0][0x23c], -R113.reuse ;  /* 0x00008f0076767a23 */ /* 0x100fe40000010871 */
[----:B------:R-:W-:Y:S01]  /*a150*/  MUFU.EX2 R129, R129 ;  /* 0x0000008100817308 */ /* 0x000fe20000000800 */
[--C-:B------:R-:W-:Y:S01]  /*a160*/  FFMA.FTZ R177, R116, c[0x0][0x23c], -R113.reuse ;  /* 0x00008f0074b17a23 */ /* 0x100fe20000010871 */
[C---:B---3--:R-:W-:Y:S03]  /*a170*/  HMMA.16816.F32 R44, R96.reuse, R72, R44 ;  /* 0x00000048602c723c */ /* 0x048fe6000000182c */
[--C-:B------:R-:W-:Y:S02]  /*a180*/  FFMA.FTZ R114, R114, c[0x0][0x23c], -R113.reuse ;  /* 0x00008f0072727a23 */ /* 0x100fe40000010871 */
[----:B------:R-:W-:Y:S03]  /*a190*/  FFMA.FTZ R113, R112, c[0x0][0x23c], -R113 ;  /* 0x00008f0070717a23 */ /* 0x000fe60000010871 */
[----:B------:R-:W-:Y:S01]  /*a1a0*/  MUFU.EX2 R173, R173 ;  /* 0x000000ad00ad7308 */ /* 0x000fe20000000800 */
[C---:B------:R-:W-:Y:S01]  /*a1b0*/  HMMA.16816.F32 R48, R96.reuse, R74, R48 ;  /* 0x0000004a6030723c */ /* 0x040fe20000001830 */
[----:B------:R-:W3:Y:S02]  /*a1c0*/  LDSM.16.MT88.4 R72, [R144+0x8800] ;  /* 0x008800009048783b */ /* 0x000ee40000004200 */
[----:B------:R-:W-:Y:S02]  /*a1d0*/  FFMA.FTZ R112, R100, R165, R102 ;  /* 0x000000a564707223 */ /* 0x000fe40000010066 */
[----:B------:R-:W-:Y:S03]  /*a1e0*/  FADD.FTZ R110, R110, R111 ;  /* 0x0000006f6e6e7221 */ /* 0x000fe60000010000 */
[C---:B------:R-:W-:Y:S01]  /*a1f0*/  HMMA.16816.F32 R52, R96.reuse, R68, R52 ;  /* 0x000000446034723c */ /* 0x040fe20000001834 */
[----:B------:R-:W-:Y:S03]  /*a200*/  MUFU.EX2 R123, R123 ;  /* 0x0000007b007b7308 */ /* 0x000fe60000000800 */
[----:B------:R-:W-:Y:S02]  /*a210*/  FADD.FTZ R107, R107, R112 ;  /* 0x000000706b6b7221 */ /* 0x000fe40000010000 */
[----:B------:R-:W-:Y:S01]  /*a220*/  FADD.FTZ R109, R109, R110 ;  /* 0x0000006e6d6d7221 */ /* 0x000fe20000010000 */
[----:B-1----:R-:W-:Y:S01]  /*a230*/  F2FP.PACK_AB R69, R115, R120 ;  /* 0x000000787345723e */ /* 0x002fe200000000ff */
[C---:B------:R-:W-:Y:S03]  /*a240*/  HMMA.16816.F32 R56, R96.reuse, R70, R56 ;  /* 0x000000466038723c */ /* 0x040fe60000001838 */
[----:B------:R-:W1:Y:S01]  /*a250*/  MUFU.EX2 R126, R126 ;  /* 0x0000007e007e7308 */ /* 0x000e620000000800 */
[----:B------:R-:W-:Y:S02]  /*a260*/  FADD.FTZ R106, R106, R107 ;  /* 0x0000006b6a6a7221 */ /* 0x000fe40000010000 */
[----:B------:R-:W-:Y:S01]  /*a270*/  FADD.FTZ R108, R108, R109 ;  /* 0x0000006d6c6c7221 */ /* 0x000fe20000010000 */
[----:B--2---:R-:W-:Y:S01]  /*a280*/  F2FP.PACK_AB R71, R122, R117 ;  /* 0x000000757a47723e */ /* 0x004fe200000000ff */
[C---:B----4-:R-:W-:Y:S04]  /*a290*/  HMMA.16816.F32 R60, R96.reuse, R76, R60 ;  /* 0x0000004c603c723c */ /* 0x050fe8000000183c */
[----:B------:R-:W-:Y:S01]  /*a2a0*/  FADD.FTZ R105, R105, R106 ;  /* 0x0000006a69697221 */ /* 0x000fe20000010000 */
[----:B------:R-:W-:Y:S03]  /*a2b0*/  MUFU.EX2 R125, R125 ;  /* 0x0000007d007d7308 */ /* 0x000fe60000000800 */
[----:B------:R-:W-:Y:S01]  /*a2c0*/  HMMA.16816.F32 R64, R96, R78, R64 ;  /* 0x0000004e6040723c */ /* 0x000fe20000001840 */
[----:B------:R-:W2:Y:S03]  /*a2d0*/  LDSM.16.MT88.4 R76, [R141+0x8800] ;  /* 0x008800008d4c783b */ /* 0x000ea60000004200 */
[----:B------:R-:W-:Y:S03]  /*a2e0*/  FADD.FTZ R120, R120, R105 ;  /* 0x0000006978787221 */ /* 0x000fe60000010000 */
[----:B------:R-:W4:Y:S01]  /*a2f0*/  MUFU.EX2 R128, R128 ;  /* 0x0000008000807308 */ /* 0x000f220000000800 */
[----:B------:R-:W-:Y:S01]  /*a300*/  FADD.FTZ R120, R115, R120 ;  /* 0x0000007873787221 */ /* 0x000fe20000010000 */
[C---:B-1----:R-:W-:Y:S03]  /*a310*/  F2FP.PACK_AB R68, R126.reuse, R123 ;  /* 0x0000007b7e44723e */ /* 0x042fe600000000ff */
[----:B------:R-:W-:Y:S02]  /*a320*/  FADD.FTZ R123, R123, R108 ;  /* 0x0000006c7b7b7221 */ /* 0x000fe40000010000 */
[----:B------:R-:W-:Y:S03]  /*a330*/  FADD.FTZ R117, R117, R120 ;  /* 0x0000007875757221 */ /* 0x000fe60000010000 */
[----:B------:R-:W1:Y:S01]  /*a340*/  MUFU.EX2 R121, R121 ;  /* 0x0000007900797308 */ /* 0x000e620000000800 */
[----:B------:R-:W-:Y:S02]  /*a350*/  FADD.FTZ R126, R126, R123 ;  /* 0x0000007b7e7e7221 */ /* 0x000fe40000010000 */
[----:B------:R-:W-:Y:S07]  /*a360*/  FADD.FTZ R117, R122, R117 ;  /* 0x000000757a757221 */ /* 0x000fee0000010000 */
[----:B------:R-:W5:Y:S01]  /*a370*/  MUFU.EX2 R124, R124 ;  /* 0x0000007c007c7308 */ /* 0x000f620000000800 */
[C---:B----4-:R-:W-:Y:S01]  /*a380*/  F2FP.PACK_AB R70, R128.reuse, R125 ;  /* 0x0000007d8046723e */ /* 0x050fe200000000ff */
[----:B------:R-:W-:Y:S04]  /*a390*/  FADD.FTZ R125, R125, R126 ;  /* 0x0000007e7d7d7221 */ /* 0x000fe80000010000 */
[----:B------:R-:W-:Y:S04]  /*a3a0*/  FADD.FTZ R128, R128, R125 ;  /* 0x0000007d80807221 */ /* 0x000fe80000010000 */
[----:B------:R-:W-:Y:S01]  /*a3b0*/  MUFU.EX2 R118, R118 ;  /* 0x0000007600767308 */ /* 0x000fe20000000800 */
[C---:B---3--:R-:W-:Y:S05]  /*a3c0*/  HMMA.16816.F32 R4, R68.reuse, R72, R4 ;  /* 0x000000484404723c */ /* 0x048fea0000001804 */
[----:B-1----:R-:W-:Y:S03]  /*a3d0*/  F2FP.PACK_AB R101, R104, R121 ;  /* 0x000000796865723e */ /* 0x002fe600000000ff */
[C---:B------:R-:W-:Y:S01]  /*a3e0*/  HMMA.16816.F32 R8, R68.reuse, R74, R8 ;  /* 0x0000004a4408723c */ /* 0x040fe20000001808 */
[----:B------:R-:W1:Y:S01]  /*a3f0*/  LDSM.16.MT88.4 R72, [R140+0x8800] ;  /* 0x008800008c48783b */ /* 0x000e620000004200 */
[----:B------:R-:W3:Y:S02]  /*a400*/  MUFU.EX2 R177, R177 ;  /* 0x000000b100b17308 */ /* 0x000ee40000000800 */
[----:B-----5:R-:W-:Y:S04]  /*a410*/  F2FP.PACK_AB R103, R124, R119 ;  /* 0x000000777c67723e */ /* 0x020fe800000000ff */
[C---:B------:R-:W-:Y:S04]  /*a420*/  HMMA.16816.F32 R12, R68.reuse, R80, R12 ;  /* 0x00000050440c723c */ /* 0x040fe8000000180c */
[----:B------:R-:W-:Y:S04]  /*a430*/  MUFU.EX2 R114, R114 ;  /* 0x0000007200727308 */ /* 0x000fe80000000800 */
[C---:B------:R-:W-:Y:S01]  /*a440*/  HMMA.16816.F32 R16, R68.reuse, R82, R16 ;  /* 0x000000524410723c */ /* 0x040fe20000001810 */
[----:B------:R-:W4:Y:S05]  /*a450*/  LDSM.16.MT88.4 R80, [R144+0xa800] ;  /* 0x00a800009050783b */ /* 0x000f2a0000004200 */
[----:B------:R-:W5:Y:S02]  /*a460*/  MUFU.EX2 R113, R113 ;  /* 0x0000007100717308 */ /* 0x000f640000000800 */
[C---:B--2---:R-:W-:Y:S04]  /*a470*/  HMMA.16816.F32 R20, R68.reuse, R76, R20 ;  /* 0x0000004c4414723c */ /* 0x044fe80000001814 */
[----:B---3--:R-:W-:Y:S04]  /*a480*/  F2FP.PACK_AB R100, R177, R118 ;  /* 0x00000076b164723e */ /* 0x008fe800000000ff */
[C---:B------:R-:W-:Y:S01]  /*a490*/  HMMA.16816.F32 R24, R68.reuse, R78, R24 ;  /* 0x0000004e4418723c */ /* 0x040fe20000001818 */
[----:B------:R-:W2:Y:S07]  /*a4a0*/  LDSM.16.MT88.4 R76, [R142+0xa800] ;  /* 0x00a800008e4c783b */ /* 0x000eae0000004200 */
[C---:B-1----:R-:W-:Y:S04]  /*a4b0*/  HMMA.16816.F32 R28, R68.reuse, R72, R28 ;  /* 0x00000048441c723c */ /* 0x042fe8000000181c */
[----:B-----5:R-:W-:Y:S04]  /*a4c0*/  F2FP.PACK_AB R102, R113, R114 ;  /* 0x000000727166723e */ /* 0x020fe800000000ff */
[C---:B------:R-:W-:Y:S01]  /*a4d0*/  HMMA.16816.F32 R32, R68.reuse, R74, R32 ;  /* 0x0000004a4420723c */ /* 0x040fe20000001820 */
[----:B------:R-:W1:Y:S07]  /*a4e0*/  LDSM.16.MT88.4 R72, [R141+0xa800] ;  /* 0x00a800008d48783b */ /* 0x000e6e0000004200 */
[C---:B----4-:R-:W-:Y:S08]  /*a4f0*/  HMMA.16816.F32 R36, R68.reuse, R80, R36 ;  /* 0x000000504424723c */ /* 0x050ff00000001824 */
        /* <DEDUP_REMOVED lines=9> */
[----:B------:R-:W-:Y:S01]  /*a590*/  HMMA.16816.F32 R64, R68, R82, R64 ;  /* 0x000000524440723c */ /* 0x000fe20000001840 */
[----:B------:R-:W2:Y:S06]  /*a5a0*/  LDSM.16.MT88.4 R80, [R141+0x9000] ;  /* 0x009000008d50783b */ /* 0x000eac0000004200 */
[----:B------:R-:W-:Y:S01]  /*a5b0*/  F2FP.PACK_AB R69, R131, R186 ;  /* 0x000000ba8345723e */ /* 0x000fe200000000ff */
[----:B------:R-:W-:Y:S01]  /*a5c0*/  FADD.FTZ R186, R186, R117 ;  /* 0x00000075baba7221 */ /* 0x000fe20000010000 */
[----:B------:R-:W-:Y:S03]  /*a5d0*/  F2FP.PACK_AB R71, R127, R184 ;  /* 0x000000b87f47723e */ /* 0x000fe600000000ff */
[----:B------:R-:W-:Y:S01]  /*a5e0*/  F2FP.PACK_AB R68, R180, R129 ;  /* 0x00000081b444723e */ /* 0x000fe200000000ff */
[----:B------:R-:W-:Y:S01]  /*a5f0*/  FADD.FTZ R129, R129, R128 ;  /* 0x0000008081817221 */ /* 0x000fe20000010000 */
[----:B------:R-:W-:Y:S01]  /*a600*/  F2FP.PACK_AB R70, R130, R173 ;  /* 0x000000ad8246723e */ /* 0x000fe200000000ff */
[----:B------:R-:W-:Y:S02]  /*a610*/  FADD.FTZ R131, R131, R186 ;  /* 0x000000ba83837221 */ /* 0x000fe40000010000 */
[----:B------:R-:W-:Y:S02]  /*a620*/  FADD.FTZ R180, R180, R129 ;  /* 0x00000081b4b47221 */ /* 0x000fe40000010000 */
        /* <DEDUP_REMOVED lines=19> */
[C---:B------:R-:W-:Y:S01]  /*a760*/  HMMA.16816.F32 R40, R68.reuse, R78, R40 ;  /* 0x0000004e4428723c */ /* 0x040fe20000001828 */
[----:B------:R-:W3:Y:S07]  /*a770*/  LDSM.16.MT88.4 R76, [R140+0xb000] ;  /* 0x00b000008c4c783b */ /* 0x000eee0000004200 */
[C---:B--2---:R-:W-:Y:S08]  /*a780*/  HMMA.16816.F32 R44, R68.reuse, R80, R44 ;  /* 0x00000050442c723c */ /* 0x044ff0000000182c */
[C---:B------:R-:W-:Y:S08]  /*a790*/  HMMA.16816.F32 R48, R68.reuse, R82, R48 ;  /* 0x000000524430723c */ /* 0x040ff00000001830 */
[C---:B-1----:R-:W-:Y:S08]  /*a7a0*/  HMMA.16816.F32 R52, R68.reuse, R72, R52 ;  /* 0x000000484434723c */ /* 0x042ff00000001834 */
[C---:B------:R-:W-:Y:S01]  /*a7b0*/  HMMA.16816.F32 R56, R68.reuse, R74, R56 ;  /* 0x0000004a4438723c */ /* 0x040fe20000001838 */
[----:B------:R-:W1:Y:S07]  /*a7c0*/  LDSM.16.MT88.4 R72, [R141+0x9800] ;  /* 0x009800008d48783b */ /* 0x000e6e0000004200 */
[C---:B---3--:R-:W-:Y:S08]  /*a7d0*/  HMMA.16816.F32 R60, R68.reuse, R76, R60 ;  /* 0x0000004c443c723c */ /* 0x048ff0000000183c */
        /* <DEDUP_REMOVED lines=16> */
[C---:B----4-:R-:W-:Y:S08]  /*a8e0*/  HMMA.16816.F32 R44, R100.reuse, R8, R44 ;  /* 0x00000008642c723c */ /* 0x050ff0000000182c */
[C---:B------:R-:W-:Y:S08]  /*a8f0*/  HMMA.16816.F32 R48, R100.reuse, R10, R48 ;  /* 0x0000000a6430723c */ /* 0x040ff00000001830 */
[C---:B-----5:R-:W-:Y:S08]  /*a900*/  HMMA.16816.F32 R52, R100.reuse, R12, R52 ;  /* 0x0000000c6434723c */ /* 0x060ff00000001834 */
[C---:B------:R-:W-:Y:S08]  /*a910*/  HMMA.16816.F32 R56, R100.reuse, R14, R56 ;  /* 0x0000000e6438723c */ /* 0x040ff00000001838 */
[C---:B-1----:R-:W-:Y:S07]  /*a920*/  HMMA.16816.F32 R60, R100.reuse, R4, R60 ;  /* 0x00000004643c723c */ /* 0x042fee000000183c */
[----:B------:R-:W-:Y:S01]  /*a930*/  FADD.FTZ R5, R173, R180 ;  /* 0x000000b4ad057221 */ /* 0x000fe20000010000 */
[----:B------:R-:W-:Y:S04]  /*a940*/  HMMA.16816.F32 R64, R100, R6, R64 ;  /* 0x000000066440723c */ /* 0x000fe80000001840 */
[----:B------:R-:W-:Y:S03]  /*a950*/  FADD.FTZ R5, R130, R5 ;  /* 0x0000000582057221 */ /* 0x000fe60000010000 */
[----:B------:R-:W-:Y:S01]  /*a960*/  MOV R101, R2 ;  /* 0x0000000200657202 */ /* 0x000fe20000000f00 */
[----:B------:R-:W-:Y:S01]  /*a970*/  FADD.FTZ R118, R118, R5 ;  /* 0x0000000576767221 */ /* 0x000fe20000010000 */
[----:B------:R-:W-:Y:S03]  /*a980*/  MOV R102, R3 ;  /* 0x0000000300667202 */ /* 0x000fe60000000f00 */
[----:B------:R-:W-:Y:S04]  /*a990*/  FADD.FTZ R177, R177, R118 ;  /* 0x00000076b1b17221 */ /* 0x000fe80000010000 */
[----:B------:R-:W-:Y:S04]  /*a9a0*/  FADD.FTZ R114, R114, R177 ;  /* 0x000000b172727221 */ /* 0x000fe80000010000 */
[----:B------:R-:W-:Y:S01]  /*a9b0*/  FADD.FTZ R176, R113, R114 ;  /* 0x0000007271b07221 */ /* 0x000fe20000010000 */
[----:B------:R-:W-:-:S05]  /*a9c0*/  @P4 BRA `(.L_x_748) ;  /* 0xffffd86000004947 */ /* 0x000fca000383ffff */
.L_x_747:
        /* <DEDUP_REMOVED lines=180> */
[----:B-1----:R-:W-:-:S03]  /*b510*/  @!P0 SHF.R.S32.HI R12, RZ, 0x1f, R10 ;  /* 0x0000001fff0c8819 */ /* 0x002fc6000001140a */
[----:B------:R-:W-:Y:S04]  /*b520*/  STS [R15+0x2000], R40 ;  /* 0x002000280f007388 */ /* 0x000fe80000000800 */
[----:B------:R-:W-:Y:S04]  /*b530*/  STS [R15+0x2400], R42 ;  /* 0x0024002a0f007388 */ /* 0x000fe80000000800 */
[----:B------:R-:W-:Y:S04]  /*b540*/  STS [R17+0x2000], R44 ;  /* 0x0020002c11007388 */ /* 0x000fe80000000800 */
[----:B------:R1:W-:Y:S04]  /*b550*/  STS [R17+0x2400], R46 ;  /* 0x0024002e11007388 */ /* 0x0003e80000000800 */
[----:B------:R3:W-:Y:S04]  /*b560*/  STS [R19+0x2000], R48 ;  /* 0x0020003013007388 */ /* 0x0007e80000000800 */
[----:B------:R4:W-:Y:S01]  /*b570*/  STS [R19+0x2400], R50 ;  /* 0x0024003213007388 */ /* 0x0009e20000000800 */
[----:B--2---:R-:W-:-:S03]  /*b580*/  @!P1 MOV R13, c[0x0][0x214] ;  /* 0x00008500000d9a02 */ /* 0x004fc60000000f00 */
[----:B------:R2:W-:Y:S01]  /*b590*/  STS [R21+0x2000], R52 ;  /* 0x0020003415007388 */ /* 0x0005e20000000800 */
[----:B------:R-:W-:Y:S01]  /*b5a0*/  @!P1 SEL R47, R13, c[0x0][0x234], !P2 ;  /* 0x00008d000d2f9a07 */ /* 0x000fe20005000000 */
[----:B------:R-:W-:Y:S02]  /*b5b0*/  @!P0 IMAD R13, R12, c[0x0][0x1e0], RZ ;  /* 0x000078000c0d8a24 */ /* 0x000fe400078e02ff */
[----:B------:R2:W-:Y:S02]  /*b5c0*/  STS [R21+0x2400], R54 ;  /* 0x0024003615007388 */ /* 0x0005e40000000800 */
[----:B------:R-:W-:Y:S02]  /*b5d0*/  @!P1 IMAD R49, R47, c[0x0][0x1c0], RZ ;  /* 0x000070002f319a24 */ /* 0x000fe400078e02ff */
[----:B------:R2:W-:Y:S04]  /*b5e0*/  STS [R23+0x2000], R56 ;  /* 0x0020003817007388 */ /* 0x0005e80000000800 */
[----:B------:R2:W-:Y:S01]  /*b5f0*/  STS [R23+0x2400], R58 ;  /* 0x0024003a17007388 */ /* 0x0005e20000000800 */
[----:B-1----:R-:W-:-:S03]  /*b600*/  @!P0 IMAD R46, R10, c[0x0][0x1e4], R13 ;  /* 0x000079000a2e8a24 */ /* 0x002fc600078e020d */
[----:B------:R2:W-:Y:S01]  /*b610*/  STS [R25+0x2000], R60 ;  /* 0x0020003c19007388 */ /* 0x0005e20000000800 */
[----:B---3--:R-:W-:-:S03]  /*b620*/  @!P3 IMAD R48, R10, c[0x0][0x214], RZ ;  /* 0x000085000a30ba24 */ /* 0x008fc600078e02ff */
[----:B------:R2:W-:Y:S01]  /*b630*/  STS [R25+0x2400], R62 ;  /* 0x0024003e19007388 */ /* 0x0005e20000000800 */
[----:B----4-:R-:W-:Y:S01]  /*b640*/  @!P0 IMAD.WIDE.U32 R50, R10, c[0x0][0x1e0], RZ ;  /* 0x000078000a328a25 */ /* 0x010fe200078e00ff */
[----:B------:R-:W-:Y:S02]  /*b650*/  @!P3 SEL R48, R48, R155, !P0 ;  /* 0x0000009b3030b207 */ /* 0x000fe40004000000 */
[----:B------:R2:W-:Y:S01]  /*b660*/  STS [R27+0x2000], R64 ;  /* 0x002000401b007388 */ /* 0x0005e20000000800 */
[----:B------:R-:W-:Y:S01]  /*b670*/  IMAD R10, R10, R49, RZ ;  /* 0x000000310a0a7224 */ /* 0x000fe200078e02ff */
[----:B------:R-:W-:Y:S01]  /*b680*/  @!P0 IADD3 R6, R51, R46, RZ ;  /* 0x0000002e33068210 */ /* 0x000fe20007ffe0ff */
[----:B------:R-:W-:Y:S01]  /*b690*/  @!P0 IMAD.MOV.U32 R7, RZ, RZ, R50 ;  /* 0x000000ffff078224 */ /* 0x000fe200078e0032 */
[----:B------:R2:W-:Y:S01]  /*b6a0*/  STS [R27+0x2400], R66 ;  /* 0x002400421b007388 */ /* 0x0005e20000000800 */
[----:B------:R-:W-:Y:S01]  /*b6b0*/  @P1 MOV R46, c[0x0][0x210] ;  /* 0x00008400002e1a02 */ /* 0x000fe20000000f00 */
[----:B------:R-:W-:Y:S01]  /*b6c0*/  @!P1 IMAD.MOV.U32 R46, RZ, RZ, 0x1 ;  /* 0x00000001ff2e9424 */ /* 0x000fe200078e00ff */
[----:B------:R-:W-:Y:S01]  /*b6d0*/  SHF.R.S32.HI R49, RZ, 0x1f, R8 ;  /* 0x0000001fff317819 */ /* 0x000fe20000011408 */
[----:B------:R-:W-:Y:S01]  /*b6e0*/  BAR.SYNC.DEFER_BLOCKING 0x0 ;  /* 0x0000000000007b1d */ /* 0x000fe20000010000 */
[----:B------:R-:W-:Y:S01]  /*b6f0*/  SEL R10, R10, RZ, P3 ;  /* 0x000000ff0a0a7207 */ /* 0x000fe20001800000 */
[----:B------:R-:W-:Y:S01]  /*b700*/  CS2R R50, SRZ ;  /* 0x0000000000327805 */ /* 0x000fe2000001ff00 */
[----:B------:R-:W-:Y:S01]  /*b710*/  LOP3.LUT P0, RZ, R9, 0x3, RZ, 0xc0, !PT ;  /* 0x0000000309ff7812 */ /* 0x000fe2000780c0ff */
[----:B-----5:R-:W-:Y:S01]  /*b720*/  IMAD R9, R45, R46, RZ ;  /* 0x0000002e2d097224 */ /* 0x020fe200078e02ff */
[----:B------:R-:W-:Y:S01]  /*b730*/  LEA.HI R49, R49, R8, RZ, 0x2 ;  /* 0x0000000831317211 */ /* 0x000fe200078f10ff */
[----:B------:R-:W1:Y:S01]  /*b740*/  S2R R44, SR_CTAID.Z ;  /* 0x00000000002c7919 */ /* 0x000e620000002700 */
[----:B------:R-:W-:-:S02]  /*b750*/  @!P3 MOV R50, R48 ;  /* 0x000000300032b202 */ /* 0x000fc40000000f00 */
[----:B------:R-:W-:Y:S02]  /*b760*/  SHF.L.U32 R9, R9, 0x6, RZ ;  /* 0x0000000609097819 */ /* 0x000fe400000006ff */
[----:B------:R-:W-:Y:S01]  /*b770*/  @!P3 SHF.R.S32.HI R51, RZ, 0x1f, R48 ;  /* 0x0000001fff33b819 */ /* 0x000fe20000011430 */
[----:B------:R-:W-:Y:S01]  /*b780*/  @P5 FMUL.FTZ R48, R5, 0.69314718246459960938 ;  /* 0x3f31721805305820 */ /* 0x000fe20000410000 */
[----:B------:R-:W-:Y:S01]  /*b790*/  LOP3.LUT R49, R49, 0xffffffc, RZ, 0xc0, !PT ;  /* 0x0ffffffc31317812 */ /* 0x000fe200078ec0ff */
[----:B------:R-:W-:-:S03]  /*b7a0*/  @P4 FMUL.FTZ R5, R4, 0.69314718246459960938 ;  /* 0x3f31721804054820 */ /* 0x000fc60000410000 */
[----:B------:R-:W-:Y:S01]  /*b7b0*/  IADD3 R49, R8, -R49, RZ ;  /* 0x8000003108317210 */ /* 0x000fe20007ffe0ff */
[----:B------:R-:W-:Y:S02]  /*b7c0*/  IMAD.MOV.U32 R8, RZ, RZ, 0x7f800000 ;  /* 0x7f800000ff087424 */ /* 0x000fe400078e00ff */
[----:B------:R-:W-:Y:S01]  /*b7d0*/  @P5 FFMA.FTZ R8, R3, c[0x0][0x238], R48 ;  /* 0x00008e0003085a23 */ /* 0x000fe20000010030 */
[----:B------:R-:W-:Y:S01]  /*b7e0*/  LEA R49, R49, R156, 0x4 ;  /* 0x0000009c31317211 */ /* 0x000fe200078e20ff */
[----:B------:R2:W3:Y:S04]  /*b7f0*/  LDS.128 R36, [R158] ;  /* 0x000000009e247984 */ /* 0x0004e80000000c00 */
[----:B------:R2:W4:Y:S01]  /*b800*/  LDS.128 R32, [R158+0x800] ;  /* 0x000800009e207984 */ /* 0x0005220000000c00 */
[----:B-1----:R-:W-:Y:S01]  /*b810*/  IMAD R10, R44, R47, R10 ;  /* 0x0000002f2c0a7224 */ /* 0x002fe200078e020a */
[----:B------:R-:W-:-:S02]  /*b820*/  MOV R47, 0x7f800000 ;  /* 0x7f800000002f7802 */ /* 0x000fc40000000f00 */
[----:B------:R2:W1:Y:S01]  /*b830*/  LDS.128 R28, [R158+0x1000] ;  /* 0x001000009e1c7984 */ /* 0x0004620000000c00 */
[----:B------:R-:W-:Y:S01]  /*b840*/  @P4 FFMA.FTZ R47, R2, c[0x0][0x238], R5 ;  /* 0x00008e00022f4a23 */ /* 0x000fe20000010005 */
[--C-:B------:R-:W-:Y:S02]  /*b850*/  IADD3 R4, P2, P1, R9, R50, R10.reuse ;  /* 0x0000003209047210 */ /* 0x100fe4000795e00a */
        /* <DEDUP_REMOVED lines=25> */
.L_x_752:
[----:B------:R-:W-:Y:S05]  /*b9f0*/  BSYNC B0 ;  /* 0x0000000000007941 */ /* 0x000fea0003800000 */
.L_x_751:
        /* <DEDUP_REMOVED lines=19> */
[----:B--2---:R-:W-:-:S05]  /*bb30*/  IMAD.WIDE.U32 R8, R170, c[0x0][0x1e8], R6 ;  /* 0x00007a00aa087a25 */ /* 0x004fca00078e0006 */
[----:B------:R-:W-:Y:S02]  /*bb40*/  IADD3 R0, R9, R0, RZ ;  /* 0x0000000009007210 */ /* 0x000fe40007ffe0ff */
[----:B------:R-:W-:-:S04]  /*bb50*/  LEA R2, P0, R8, c[0x0][0x1d0], 0x1 ;  /* 0x0000740008027a11 */ /* 0x000fc800078008ff */
[----:B------:R-:W-:-:S05]  /*bb60*/  LEA.HI.X R3, R8, c[0x0][0x1d4], R0, 0x1, P0 ;  /* 0x0000750008037a11 */ /* 0x000fca00000f0c00 */
[----:B---3--:R2:W-:Y:S04]  /*bb70*/  @!P2 STG.E.128 [R2.64], R36 ;  /* 0x000000240200a986 */ /* 0x0085e8000c101d06 */
[----:B-1----:R2:W-:Y:S02]  /*bb80*/  @!P1 STG.E.128 [R2.64+0x80], R20 ;  /* 0x0000801402009986 */ /* 0x0025e4000c101d06 */
.L_x_754:
[----:B------:R-:W-:Y:S05]  /*bb90*/  BSYNC B0 ;  /* 0x0000000000007941 */ /* 0x000fea0003800000 */
.L_x_753:
[----:B------:R-:W-:Y:S01]  /*bba0*/  LEA.HI.SX32 R0, R11, 0x10, 0x1d ;  /* 0x000000100b007811 */ /* 0x000fe200078feaff */
[----:B------:R-:W-:Y:S03]  /*bbb0*/  BSSY B0, `(.L_x_755) ;  /* 0x0000011000007945 */ /* 0x000fe60003800000 */
[----:B------:R-:W-:-:S13]  /*bbc0*/  ISETP.GE.AND P0, PT, R0, R45, PT ;  /* 0x0000002d0000720c */ /* 0x000fda0003f06270 */
[----:B------:R-:W-:Y:S05]  /*bbd0*/  @P0 BRA `(.L_x_756) ;  /* 0x000000e000000947 */ /* 0x000fea0003800000 */
[----:B--2---:R-:W-:Y:S01]  /*bbe0*/  IADD3 R2, P0, R170, 0x10, RZ ;  /* 0x00000010aa027810 */ /* 0x004fe20007f1e0ff */
[----:B------:R-:W-:Y:S01]  /*bbf0*/  IMAD.MOV.U32 R8, RZ, RZ, R4 ;  /* 0x000000ffff087224 */ /* 0x000fe200078e0004 */
        /* <DEDUP_REMOVED lines=10> */
[----:B----4-:R2:W-:Y:S04]  /*bca0*/  @!P1 STG.E.128 [R2.64], R32 ;  /* 0x0000002002009986 */ /* 0x0105e8000c101d06 */
[----:B-1----:R2:W-:Y:S02]  /*bcb0*/  @!P0 STG.E.128 [R2.64+0x80], R16 ;  /* 0x0000801002008986 */ /* 0x0025e4000c101d06 */
.L_x_756:
[----:B------:R-:W-:Y:S05]  /*bcc0*/  BSYNC B0 ;  /* 0x0000000000007941 */ /* 0x000fea0003800000 */
.L_x_755:
        /* <DEDUP_REMOVED lines=16> */
[----:B-1----:R1:W-:Y:S04]  /*bdd0*/  @!P1 STG.E.128 [R2.64], R28 ;  /* 0x0000001c02009986 */ /* 0x0023e8000c101d06 */
[----:B------:R1:W-:Y:S02]  /*bde0*/  @!P0 STG.E.128 [R2.64+0x80], R12 ;  /* 0x0000800c02008986 */ /* 0x0003e4000c101d06 */
.L_x_758:
[----:B------:R-:W-:Y:S05]  /*bdf0*/  BSYNC B0 ;  /* 0x0000000000007941 */ /* 0x000fea0003800000 */
.L_x_757:
        /* <DEDUP_REMOVED lines=8> */
[----:B-12---:R-:W-:Y:S01]  /*be80*/  IMAD R3, R170, c[0x0][0x1e8], RZ ;  /* 0x00007a00aa037a24 */ /* 0x006fe200078e02ff */
[----:B------:R-:W-:-:S03]  /*be90*/  LEA R2, P1, R4, c[0x0][0x1d0], 0x1 ;  /* 0x0000740004027a11 */ /* 0x000fc600078208ff */
[----:B------:R-:W-:-:S04]  /*bea0*/  IMAD R3, R0, c[0x0][0x1ec], R3 ;  /* 0x00007b0000037a24 */ /* 0x000fc800078e0203 */
[----:B------:R-:W-:-:S05]  /*beb0*/  IMAD.IADD R3, R5, 0x1, R3 ;  /* 0x0000000105037824 */ /* 0x000fca00078e0203 */
[----:B------:R-:W-:-:S05]  /*bec0*/  LEA.HI.X R3, R4, c[0x0][0x1d4], R3, 0x1, P1 ;  /* 0x0000750004037a11 */ /* 0x000fca00008f0c03 */
[----:B------:R1:W-:Y:S01]  /*bed0*/  @!P0 STG.E.128 [R2.64], R24 ;  /* 0x0000001802008986 */ /* 0x0003e2000c101d06 */
[----:B------:R-:W-:-:S13]  /*bee0*/  ISETP.GE.AND P0, PT, R159, c[0x0][0x220], PT ;  /* 0x000088009f007a0c */ /* 0x000fda0003f06270 */
[----:B------:R-:W-:Y:S05]  /*bef0*/  @P0 EXIT ;  /* 0x000000000000094d */ /* 0x000fea0003800000 */
[----:B------:R-:W-:Y:S01]  /*bf00*/  STG.E.128 [R2.64+0x80], R40 ;  /* 0x0000802802007986 */ /* 0x000fe2000c101d06 */
[----:B------:R-:W-:Y:S05]  /*bf10*/  EXIT ;  /* 0x000000000000794d */ /* 0x000fea0003800000 */
.L_x_712:
        /* <DEDUP_REMOVED lines=66> */
.L_x_760:
[----:B------:R-:W-:Y:S05]  /*c340*/  BSYNC B0 ;  /* 0x0000000000007941 */ /* 0x000fea0003800000 */
.L_x_759:
        /* <DEDUP_REMOVED lines=18> */
.L_x_762:
[----:B------:R-:W-:Y:S05]  /*c470*/  BSYNC B0 ;  /* 0x0000000000007941 */ /* 0x000fea0003800000 */
.L_x_761:
        /* <DEDUP_REMOVED lines=18> */
.L_x_764:
[----:B------:R-:W-:Y:S05]  /*c5a0*/  BSYNC B0 ;  /* 0x0000000000007941 */ /* 0x000fea0003800000 */
.L_x_763:
        /* <DEDUP_REMOVED lines=17> */
.L_x_766:
[----:B------:R-:W-:Y:S05]  /*c6c0*/  BSYNC B0 ;  /* 0x0000000000007941 */ /* 0x000fea0003800000 */
.L_x_765:
        /* <DEDUP_REMOVED lines=35> */
.L_x_767:
        /* <DEDUP_REMOVED lines=16> */
.L_x_1407:


//--------------------- .text._ZN5flash16flash_fwd_kernelI23Flash_fwd_kernel_traitsILi128ELi128ELi32ELi4ELb0ELb0EN7cutlass6half_tE19Flash_kernel_traitsILi128ELi128ELi32ELi4ES3_EELb1ELb1ELb0ELb0ELb0ELb0ELb0ELb0EEEvNS_16Flash_fwd_paramsE --------------------------
	.section	.text._ZN5flash16flash_fwd_kernelI23Flash_fwd_kernel_traitsILi128ELi128ELi32ELi4ELb0ELb0EN7cutlass6half_tE19Flash_kernel_traitsILi128ELi128ELi32ELi4ES3_EELb1ELb1ELb0ELb0ELb0ELb0ELb0ELb0EEEvNS_16Flash_fwd_paramsE,"ax",@progbits
	.sectioninfo	@"SHI_REGISTERS=255"
	.align	128
        .global         _ZN5flash16flash_fwd_kernelI23Flash_fwd_kernel_traitsILi128ELi128ELi32ELi4ELb0ELb0EN7cutlass6half_tE19Flash_kernel_traitsILi128ELi128ELi32ELi4ES3_EELb1ELb1ELb0ELb0ELb0ELb0ELb0ELb0EEEvNS_16Flash_fwd_paramsE
        .type           _ZN5flash16flash_fwd_kernelI23Flash_fwd_kernel_traitsILi128ELi128ELi32ELi4ELb0ELb0EN7cutlass6half_tE19Flash_kernel_traitsILi128ELi128ELi32ELi4ES3_EELb1ELb1ELb0ELb0ELb0ELb0ELb0ELb0EEEvNS_16Flash_fwd_paramsE,@function
        .size           _ZN5flash16flash_fwd_kernelI23Flash_fwd_kernel_traitsILi128ELi128ELi32ELi4ELb0ELb0EN7cutlass6half_tE19Flash_kernel_traitsILi128ELi128ELi32ELi4ES3_EELb1ELb1ELb0ELb0ELb0ELb0ELb0ELb0EEEvNS_16Flash_fwd_paramsE,(.L_x_1408 - _ZN5flash16flash_fwd_kernelI23Flash_fwd_kernel_traitsILi128ELi128ELi32ELi4ELb0ELb0EN7cutlass6half_tE19Flash_kernel_traitsILi128ELi128ELi32ELi4ES3_EELb1ELb1ELb0ELb0ELb0ELb0ELb0ELb0EEEvNS_16Flash_fwd_paramsE)
        .other          _ZN5flash16flash_fwd_kernelI23Flash_fwd_kernel_traitsILi128ELi128ELi32ELi4ELb0ELb0EN7cutlass6half_tE19Flash_kernel_traitsILi128ELi128ELi32ELi4ES3_EELb1ELb1ELb0ELb0ELb0ELb0ELb0ELb0EEEvNS_16Flash_fwd_paramsE,@"STO_CUDA_ENTRY STV_DEFAULT"
_ZN5flash16flash_fwd_kernelI23Flash_fwd_kernel_traitsILi128ELi128ELi32ELi4ELb0ELb0EN7cutlass6half_tE19Flash_kernel_traitsILi128ELi128ELi32ELi4ES3_EELb1ELb1ELb0ELb0ELb0ELb0ELb0ELb0EEEvNS_16Flash_fwd_paramsE:
.text._ZN5flash16flash_fwd_kernelI23Flash_fwd_kernel_traitsILi128ELi128ELi32ELi4ELb0ELb0EN7cutlass6half_tE19Flash_kernel_traitsILi128ELi128ELi32ELi4ES3_EELb1ELb1ELb0ELb0ELb0ELb0ELb0ELb0EEEvNS_16Flash_fwd_paramsE:
[----:B------:R-:W-:-:S03]  /*0000*/  MOV R1, c[0x0][0x28] ;  /* 0x00000a0000017a02 */ /* 0x000fc60000000f00 */
[----:B------:R-:W-:Y:S01]  /*0010*/  ULDC.U8 UR4, c[0x0][0x304] ;  /* 0x0000c10000047ab9 */ /* 0x000fe20000000000 */
[----:B------:R-:W-:Y:S01]  /*0020*/  IADD3 R1, R1, -0x68, RZ ;  /* 0xffffff9801017810 */ /* 0x000fe20007ffe0ff */
[----:B------:R-:W-:Y:S01]  /*0030*/  ULDC.64 UR30, c[0x0][0x2f0] ;  /* 0x0000bc00001e7ab9 */ /* 0x000fe20000000a00 */
[----:B------:R-:W-:Y:S01]  /*0040*/  ISETP.NE.AND P2, PT, RZ, UR4, PT ;  /* 0x00000004ff007c0c */ /* 0x000fe2000bf45270 */
[----:B------:R-:W-:Y:S01]  /*0050*/  IMAD.U32 R2, RZ, RZ, UR30 ;  /* 0x0000001eff027e24 */ /* 0x000fe2000f8e00ff */
[----:B------:R-:W-:Y:S01]  /*0060*/  ULDC.64 UR26, c[0x0][0x118] ;  /* 0x00004600001a7ab9 */ /* 0x000fe20000000a00 */
[----:B------:R-:W-:Y:S02]  /*0070*/  IMAD.U32 R3, RZ, RZ, UR31 ;  /* 0x0000001fff037e24 */ /* 0x000fe4000f8e00ff */
[----:B------:R-:W-:Y:S02]  /*0080*/  IMAD.MOV.U32 R8, RZ, RZ, c[0x0][0x2fc] ;  /* 0x0000bf00ff087624 */ /* 0x000fe400078e00ff */
[----:B------:R-:W-:Y:S01]  /*0090*/  IMAD.MOV.U32 R7, RZ, RZ, c[0x0][0x2f8] ;  /* 0x0000be00ff077624 */ /* 0x000fe200078e00ff */
[----:B------:R-:W1:Y:S01]  /*00a0*/  S2UR UR6, SR_CTAID.X ;  /* 0x00000000000679c3 */ /* 0x000e620000002500 */
[----:B------:R-:W2:Y:S01]  /*00b0*/  S2R R20, SR_TID.X ;  /* 0x0000000000147919 */ /* 0x000ea20000002100 */
[----:B------:R-:W-:-:S02]  /*00c0*/  ULDC.64 UR4, c[0x0][0x250] ;  /* 0x0000940000047ab9 */ /* 0x000fc40000000a00 */
[----:B------:R-:W-:Y:S01]  /*00d0*/  ULDC.64 UR8, c[0x0][0x240] ;  /* 0x0000900000087ab9 */ /* 0x000fe20000000a00 */
[----:B------:R3:W4:Y:S02]  /*00e0*/  @P2 LDG.E.64 R4, [R2.64] ;  /* 0x0000001a02042981 */ /* 0x000724000c1e1b00 */
[----:B---3--:R-:W-:Y:S01]  /*00f0*/  @P2 IMAD.MOV.U32 R2, RZ, RZ, R7 ;  /* 0x000000ffff022224 */ /* 0x008fe200078e0007 */
[----:B------:R-:W-:-:S06]  /*0100*/  @P2 MOV R3, R8 ;  /* 0x0000000800032202 */ /* 0x000fcc0000000f00 */
[----:B------:R-:W3:Y:S01]  /*0110*/  @P2 LDG.E.64 R2, [R2.64] ;  /* 0x0000001a02022981 */ /* 0x000ee2000c1e1b00 */
[----:B------:R-:W5:Y:S01]  /*0120*/  S2UR UR12, SR_CTAID.Y ;  /* 0x00000000000c79c3 */ /* 0x000f620000002600 */
[----:B------:R-:W-:Y:S02]  /*0130*/  UISETP.NE.U32.AND UP1, UPT, URZ, UR4, UPT ;  /* 0x000000043f00728c */ /* 0x000fe4000bf25070 */
[----:B------:R-:W-:Y:S02]  /*0140*/  UISETP.NE.U32.AND UP2, UPT, URZ, UR8, UPT ;  /* 0x000000083f00728c */ /* 0x000fe4000bf45070 */
[----:B------:R-:W-:Y:S02]  /*0150*/  UISETP.NE.AND.EX UP1, UPT, URZ, UR5, UPT, UP1 ;  /* 0x000000053f00728c */ /* 0x000fe4000bf25310 */
[----:B------:R-:W-:Y:S01]  /*0160*/  UISETP.NE.AND.EX UP2, UPT, URZ, UR9, UPT, UP2 ;  /* 0x000000093f00728c */ /* 0x000fe2000bf45320 */
[----:B------:R-:W1:Y:S01]  /*0170*/  S2UR UR11, SR_CTAID.Z ;  /* 0x00000000000b79c3 */ /* 0x000e620000002700 */
[----:B------:R-:W-:-:S02]  /*0180*/  ULDC.64 UR4, c[0x0][0x248] ;  /* 0x0000920000047ab9 */ /* 0x000fc40000000a00 */
[----:B------:R-:W-:Y:S02]  /*0190*/  UISETP.EQ.U32.AND UP0, UPT, URZ, UR4, UPT ;  /* 0x000000043f00728c */ /* 0x000fe4000bf02070 */
[----:B------:R-:W-:Y:S01]  /*01a0*/  UMOV UR23, 0x4 ;  /* 0x0000000400177882 */ /* 0x000fe20000000000 */
[----:B------:R-:W-:Y:S01]  /*01b0*/  PLOP3.LUT P0, PT, PT, PT, UP2, 0x80, 0x0 ;  /* 0x000000000000781c */ /* 0x000fe20003f0f028 */
[----:B------:R-:W-:Y:S02]  /*01c0*/  ULDC.64 UR8, c[0x0][0x240] ;  /* 0x0000900000087ab9 */ /* 0x000fe40000000a00 */
[----:B-----5:R-:W-:Y:S02]  /*01d0*/  UIMAD.WIDE UR8, UR12, UR23, UR8 ;  /* 0x000000170c0872a5 */ /* 0x020fe4000f8e0208 */
[----:B-1----:R-:W-:-:S06]  /*01e0*/  ULOP3.LUT UR7, UR11, UR6, UR12, 0xfe, !UPT ;  /* 0x000000060b077292 */ /* 0x002fcc000f8efe0c */
[----:B--2---:R-:W-:Y:S01]  /*01f0*/  LOP3.LUT P3, RZ, R20, UR7, RZ, 0xfc, !PT ;  /* 0x0000000714ff7c12 */ /* 0x004fe2000f86fcff */
[----:B------:R-:W-:Y:S02]  /*0200*/  ULDC.U8 UR7, c[0x0][0x312] ;  /* 0x0000c48000077ab9 */ /* 0x000fe40000000000 */
[----:B------:R-:W-:-:S04]  /*0210*/  UISETP.NE.AND UP3, UPT, UR7, URZ, UPT ;  /* 0x0000003f0700728c */ /* 0x000fc8000bf65270 */
[----:B------:R-:W-:-:S06]  /*0220*/  UISETP.EQ.OR.EX UP0, UPT, URZ, UR5, !UP3, UP0 ;  /* 0x000000053f00728c */ /* 0x000fcc000df02700 */
[----:B------:R-:W-:Y:S02]  /*0230*/  @!P3 IMAD.MOV.U32 R10, RZ, RZ, c[0x0][0x308] ;  /* 0x0000c200ff0ab624 */ /* 0x000fe400078e00ff */
[----:B------:R-:W-:Y:S01]  /*0240*/  @!P3 IMAD.MOV.U32 R11, RZ, RZ, c[0x0][0x30c] ;  /* 0x0000c300ff0bb624 */ /* 0x000fe200078e00ff */
[----:B------:R-:W-:Y:S02]  /*0250*/  ULDC.64 UR4, c[0x0][0x248] ;  /* 0x0000920000047ab9 */ /* 0x000fe40000000a00 */
[----:B------:R-:W-:Y:S01]  /*0260*/  UIMAD.WIDE UR4, UR12, UR23, UR4 ;  /* 0x000000170c0472a5 */ /* 0x000fe2000f8e0204 */
[----:B----4-:R-:W1:Y:S08]  /*0270*/  @P2 R2UR UR30, R4 ;  /* 0x00000000041e23c2 */ /* 0x010e7000000e0000 */
[----:B------:R-:W2:Y:S01]  /*0280*/  @P2 R2UR UR31, R5 ;  /* 0x00000000051f23c2 */ /* 0x000ea200000e0000 */
[----:B-1----:R-:W-:Y:S01]  /*0290*/  IMAD.U32 R4, RZ, RZ, UR30 ;  /* 0x0000001eff047e24 */ /* 0x002fe2000f8e00ff */
[----:B---3--:R-:W-:Y:S01]  /*02a0*/  @P2 IADD3 R7, P1, R2, c[0x0][0x300], RZ ;  /* 0x0000c00002072a10 */ /* 0x008fe20007f3e0ff */
[----:B------:R-:W-:Y:S01]  /*02b0*/  IMAD.U32 R2, RZ, RZ, UR8 ;  /* 0x00000008ff027e24 */ /* 0x000fe2000f8e00ff */
[----:B--2---:R-:W-:-:S03]  /*02c0*/  MOV R5, UR31 ;  /* 0x0000001f00057c02 */ /* 0x004fc60008000f00 */
[----:B------:R-:W-:Y:S01]  /*02d0*/  @P2 IMAD.X R8, RZ, RZ, R3, P1 ;  /* 0x000000ffff082224 */ /* 0x000fe200008e0603 */
[----:B------:R-:W-:Y:S01]  /*02e0*/  PLOP3.LUT P2, PT, PT, PT, UP0, 0x80, 0x0 ;  /* 0x000000000000781c */ /* 0x000fe20003f4f008 */
[----:B------:R1:W-:Y:S01]  /*02f0*/  @!P3 STG.E.64 [R10.64], R4 ;  /* 0x000000040a00b986 */ /* 0x0003e2000c101b1a */
[----:B------:R-:W-:Y:S01]  /*0300*/  IMAD.U32 R3, RZ, RZ, UR9 ;  /* 0x00000009ff037e24 */ /* 0x000fe2000f8e00ff */
[----:B------:R-:W-:Y:S01]  /*0310*/  ULDC.64 UR8, c[0x0][0x250] ;  /* 0x0000940000087ab9 */ /* 0x000fe20000000a00 */
[----:B------:R-:W-:Y:S01]  /*0320*/  PLOP3.LUT P1, PT, PT, PT, UP1, 0x80, 0x0 ;  /* 0x000000000000781c */ /* 0x000fe20003f2f018 */
[----:B------:R-:W-:Y:S01]  /*0330*/  @UP1 UIMAD.WIDE UR8, UR12, UR23, UR8 ;  /* 0x000000170c0812a5 */ /* 0x000fe2000f8e0208 */
[----:B-1----:R-:W-:Y:S01]  /*0340*/  @!P3 MOV R4, R7 ;  /* 0x000000070004b202 */ /* 0x002fe20000000f00 */
[----:B------:R-:W-:-:S05]  /*0350*/  @!P3 IMAD.MOV.U32 R5, RZ, RZ, R8 ;  /* 0x000000ffff05b224 */ /* 0x000fca00078e0008 */
[----:B------:R1:W-:Y:S04]  /*0360*/  @!P3 STG.E.64 [R10.64+0x8], R4 ;  /* 0x000008040a00b986 */ /* 0x0003e8000c101b1a */
[----:B------:R2:W3:Y:S04]  /*0370*/  @P0 LDG.E R9, [R2.64] ;  /* 0x0000001a02090981 */ /* 0x0004e8000c1e1900 */
[----:B------:R2:W4:Y:S01]  /*0380*/  @P0 LDG.E R6, [R2.64+0x4] ;  /* 0x0000041a02060981 */ /* 0x000522000c1e1900 */
[----:B-1----:R-:W-:Y:S02]  /*0390*/  IMAD.U32 R4, RZ, RZ, UR8 ;  /* 0x00000008ff047e24 */ /* 0x002fe4000f8e00ff */
[----:B------:R-:W-:Y:S01]  /*03a0*/  IMAD.U32 R5, RZ, RZ, UR9 ;  /* 0x00000009ff057e24 */ /* 0x000fe2000f8e00ff */
[----:B--2---:R-:W-:Y:S01]  /*03b0*/  MOV R2, UR4 ;  /* 0x0000000400027c02 */ /* 0x004fe20008000f00 */
[----:B------:R-:W-:-:S03]  /*03c0*/  IMAD.U32 R3, RZ, RZ, UR5 ;  /* 0x00000005ff037e24 */ /* 0x000fc6000f8e00ff */
[----:B------:R1:W2:Y:S04]  /*03d0*/  @P1 LDG.E R4, [R4.64] ;  /* 0x0000001a04041981 */ /* 0x0002a8000c1e1900 */
[----:B------:R-:W5:Y:S01]  /*03e0*/  @!P2 LDG.E R0, [R2.64] ;  /* 0x0000001a0200a981 */ /* 0x000f62000c1e1900 */
[----:B------:R-:W-:Y:S02]  /*03f0*/  UMOV UR25, 0xffffffff ;  /* 0xffffffff00197882 */ /* 0x000fe40000000000 */
[----:B------:R-:W-:Y:S02]  /*0400*/  UMOV UR15, 0xffffffff ;  /* 0xffffffff000f7882 */ /* 0x000fe40000000000 */
[----:B------:R-:W-:Y:S02]  /*0410*/  ULDC UR4, c[0x0][0x1c0] ;  /* 0x0000700000047ab9 */ /* 0x000fe40000000800 */
[----:B------:R-:W-:-:S02]  /*0420*/  UIMAD UR4, UR12, UR4, UR11 ;  /* 0x000000040c0472a4 */ /* 0x000fc4000f8e020b */
[----:B------:R-:W-:Y:S02]  /*0430*/  UMOV UR14, URZ ;  /* 0x0000003f000e7c82 */ /* 0x000fe40008000000 */
[----:B------:R-:W-:-:S04]  /*0440*/  USHF.L.U32 UR5, UR4, 0x5, URZ ;  /* 0x0000000504057899 */ /* 0x000fc8000800063f */
[----:B------:R-:W-:Y:S01]  /*0450*/  USHF.R.S32.HI UR4, URZ, 0x1f, UR5 ;  /* 0x0000001f3f047899 */ /* 0x000fe20008011405 */
[----:B-1----:R-:W-:Y:S01]  /*0460*/  SHF.R.S32.HI R5, RZ, 0x1f, R20 ;  /* 0x0000001fff057819 */ /* 0x002fe20000011414 */
[----:B---3--:R1:W3:Y:S08]  /*0470*/  @P0 R2UR UR25, R9 ;  /* 0x00000000091903c2 */ /* 0x0082f000000e0000 */
[----:B----4-:R-:W3:Y:S01]  /*0480*/  @P0 R2UR UR10, R6 ;  /* 0x00000000060a03c2 */ /* 0x010ee200000e0000 */
[----:B-1----:R-:W-:-:S07]  /*0490*/  LEA.HI R9, R5, R20, RZ, 0x5 ;  /* 0x0000001405097211 */ /* 0x002fce00078f28ff */
[----:B--2---:R1:W2:Y:S01]  /*04a0*/  @P1 R2UR UR14, R4 ;  /* 0x00000000040e13c2 */ /* 0x0042a200000e0000 */
[----:B---3--:R-:W-:-:S07]  /*04b0*/  @UP2 UIADD3 UR10, UR10, -UR25, URZ ;  /* 0x800000190a0a2290 */ /* 0x008fce000fffe03f */
[----:B-----5:R3:W4:Y:S01]  /*04c0*/  @!P2 R2UR UR15, R0 ;  /* 0x00000000000fa3c2 */ /* 0x02072200000e0000 */
[----:B------:R-:W-:Y:S01]  /*04d0*/  ISETP.NE.U32.AND P2, PT, RZ, c[0x0][0x248], PT ;  /* 0x00009200ff007a0c */ /* 0x000fe20003f45070 */
[----:B------:R-:W-:-:S03]  /*04e0*/  @!UP2 ULDC UR10, c[0x0][0x214] ;  /* 0x00008500000aaab9 */ /* 0x000fc60000000800 */
[----:B------:R-:W-:Y:S02]  /*04f0*/  ISETP.NE.AND.EX P2, PT, RZ, c[0x0][0x24c], PT, P2 ;  /* 0x00009300ff007a0c */ /* 0x000fe40003f45320 */
[----:B---3--:R-:W-:-:S05]  /*0500*/  LOP3.LUT R0, R9, 0xffffffe0, RZ, 0xc0, !PT ;  /* 0xffffffe009007812 */ /* 0x008fca00078ec0ff */
[----:B------:R-:W-:-:S05]  /*0510*/  IMAD.IADD R16, R20, 0x1, -R0 ;  /* 0x0000000114107824 */ /* 0x000fca00078e0a00 */
[--C-:B------:R-:W-:Y:S02]  /*0520*/  IADD3 R243, P1, P0, R7, UR5, R16.reuse ;  /* 0x0000000507f37c10 */ /* 0x100fe4000f83e010 */
[----:B------:R-:W-:-:S03]  /*0530*/  SHF.R.S32.HI R0, RZ, 0x1f, R16 ;  /* 0x0000001fff007819 */ /* 0x000fc60000011410 */
[----:B------:R1:W-:Y:S01]  /*0540*/  STL [R1+0x40], R243 ;  /* 0x000040f301007387 */ /* 0x0003e20000100800 */
[----:B------:R-:W-:Y:S01]  /*0550*/  IADD3.X R96, R8, UR4, R0, P1, P0 ;  /* 0x0000000408607c10 */ /* 0x000fe20008fe0400 */
[----:B-12-4-:R-:W-:Y:S05]  /*0560*/  @!P2 BRA `(.L_x_768) ;  /* 0x000000700000a947 */ /* 0x016fea0003800000 */
[----:B------:R-:W-:-:S13]  /*0570*/  PLOP3.LUT P0, PT, PT, PT, UP3, 0x80, 0x0 ;  /* 0x000000000000781c */ /* 0x000fda0003f0f038 */
[----:B------:R-:W2:Y:S04]  /*0580*/  @P0 LDG.E R0, [R2.64+0x4] ;  /* 0x0000041a02000981 */ /* 0x000ea8000c1e1900 */
[----:B------:R-:W3:Y:S01]  /*0590*/  @!P0 LDG.E R2, [R2.64] ;  /* 0x0000001a02028981 */ /* 0x000ee2000c1e1900 */
[----:B--2---:R-:W1:Y:S02]  /*05a0*/  @P0 R2UR UR7, R0 ;  /* 0x00000000000703c2 */ /* 0x004e6400000e0000 */
[----:B-1----:R-:W-:-:S11]  /*05b0*/  @UP3 UIADD3 UR7, UR7, -UR15, URZ ;  /* 0x8000000f07073290 */ /* 0x002fd6000fffe03f */
[----:B---3--:R1:W2:Y:S02]  /*05c0*/  @!P0 R2UR UR7, R2 ;  /* 0x00000000020783c2 */ /* 0x0082a400000e0000 */
[----:B-12---:R-:W-:Y:S05]  /*05d0*/  BRA `(.L_x_769) ;  /* 0x0000001000007947 */ /* 0x006fea0003800000 */
.L_x_768:
[----:B------:R-:W-:Y:S02]  /*05e0*/  ULDC UR7, c[0x0][0x218] ;  /* 0x0000860000077ab9 */ /* 0x000fe40000000800 */
.L_x_769:
        /* <DEDUP_REMOVED lines=21> */
[----:B------:R-:W-:Y:S02]  /*0740*/  UIADD3 UR4, -UR10, 0x9f, UR9 ;  /* 0x0000009f0a047890 */ /* 0x000fe4000fffe109 */
        /* <DEDUP_REMOVED lines=14> */
[----:B------:R-:W-:Y:S01]  /*0830*/  UISETP.NE.AND UP1, UPT, UR25, -0x1, UPT ;  /* 0xffffffff1900788c */ /* 0x000fe2000bf25270 */
[----:B------:R-:W1:Y:S01]  /*0840*/  LDC.U8 R232, c[0x0][0x2d8] ;  /* 0x0000b600ffe87b82 */ /* 0x000e620000000000 */
        /* <DEDUP_REMOVED lines=14> */
[----:B------:R-:W-:Y:S02]  /*0930*/  @!UP1 UIADD3 UR13, UR19, UR16, URZ ;  /* 0x00000010130d9290 */ /* 0x000fe4000fffe03f */
[----:B------:R-:W-:-:S02]  /*0940*/  @UP0 UIMAD UR7, UR17, UR5, UR33 ;  /* 0x00000005110702a4 */ /* 0x000fc4000f8e0221 */
[----:B------:R-:W-:Y:S02]  /*0950*/  @!UP1 UMOV UR6, UR18 ;  /* 0x0000001200069c82 */ /* 0x000fe40008000000 */
[----:B------:R-:W-:Y:S01]  /*0960*/  @UP0 UMOV UR16, UR32 ;  /* 0x0000002000100c82 */ /* 0x000fe20008000000 */
[----:B------:R-:W-:Y:S05]  /*0970*/  @P0 BRA `(.L_x_771) ;  /* 0x000000d000000947 */ /* 0x000fea0003800000 */
[----:B-1----:R-:W-:Y:S02]  /*0980*/  USHF.R.S32.HI UR16, URZ, 0x1f, UR14 ;  /* 0x0000001f3f107899 */ /* 0x002fe4000801140e */
        /* <DEDUP_REMOVED lines=12> */
.L_x_771:
[----:B-1----:R-:W-:Y:S01]  /*0a50*/  IABS R4, c[0x0][0x1c8] ;  /* 0x0000720000047a13 */ /* 0x002fe20000000000 */
[----:B------:R-:W1:Y:S01]  /*0a60*/  S2R R6, SR_CTAID.Z ;  /* 0x0000000000067919 */ /* 0x000e620000002700 */
[----:B------:R-:W-:Y:S02]  /*0a70*/  ULDC UR4, c[0x0][0x1c8] ;  /* 0x0000720000047ab9 */ /* 0x000fe40000000800 */
[----:B------:R-:W2:Y:S01]  /*0a80*/  I2F.RP R2, R4 ;  /* 0x0000000400027306 */ /* 0x000ea20000209400 */
[----:B------:R-:W-:Y:S02]  /*0a90*/  ULOP3.LUT UR4, UR11, UR4, URZ, 0x3c, !UPT ;  /* 0x000000040b047292 */ /* 0x000fe4000f8e3c3f */
[----:B------:R-:W-:-:S04]  /*0aa0*/  @UP0 UIADD3 UR15, UR14, UR15, URZ ;  /* 0x0000000f0e0f0290 */ /* 0x000fc8000fffe03f */
[----:B------:R-:W-:Y:S01]  /*0ab0*/  ISETP.LE.AND P1, PT, RZ, UR4, PT ;  /* 0x00000004ff007c0c */ /* 0x000fe2000bf23270 */
[----:B------:R-:W-:Y:S02]  /*0ac0*/  ULDC.64 UR4, c[0x0][0x1a0] ;  /* 0x0000680000047ab9 */ /* 0x000fe40000000a00 */
[----:B------:R-:W-:-:S04]  /*0ad0*/  @UP0 UIMAD.WIDE.U32 UR18, UR15, UR4, URZ ;  /* 0x000000040f1202a5 */ /* 0x000fc8000f8e003f */
[----:B------:R-:W-:Y:S01]  /*0ae0*/  @UP0 UIMAD UR17, UR15, UR5, UR19 ;  /* 0x000000050f1102a4 */ /* 0x000fe2000f8e0213 */
[----:B--2---:R-:W2:Y:S01]  /*0af0*/  MUFU.RCP R2, R2 ;  /* 0x0000000200027308 */ /* 0x004ea20000001000 */
[----:B------:R-:W-:Y:S02]  /*0b00*/  USHF.R.S32.HI UR15, URZ, 0x1f, UR11 ;  /* 0x0000001f3f0f7899 */ /* 0x000fe4000801140b */
[----:B------:R-:W-:Y:S01]  /*0b10*/  @UP0 UMOV UR4, UR18 ;  /* 0x0000001200040c82 */ /* 0x000fe20008000000 */
[----:B-1----:R-:W-:Y:S02]  /*0b20*/  IABS R6, R6 ;  /* 0x0000000600067213 */ /* 0x002fe40000000000 */
[----:B--2---:R-:W-:-:S04]  /*0b30*/  IADD3 R2, R2, 0xffffffe, RZ ;  /* 0x0ffffffe02027810 */ /* 0x004fc80007ffe0ff */
        /* <DEDUP_REMOVED lines=25> */
[----:B------:R-:W-:Y:S02]  /*0cd0*/  UIADD3 UR19, UR19, UR17, URZ ;  /* 0x0000001113137290 */ /* 0x000fe4000fffe03f */
[----:B------:R-:W-:Y:S02]  /*0ce0*/  ULDC.64 UR4, c[0x0][0x188] ;  /* 0x0000620000047ab9 */ /* 0x000fe40000000a00 */
[----:B------:R-:W-:Y:S02]  /*0cf0*/  UIMAD UR14, UR14, UR4, URZ ;  /* 0x000000040e0e72a4 */ /* 0x000fe4000f8e023f */
[----:B------:R-:W-:Y:S02]  /*0d00*/  UIMAD.WIDE.U32 UR18, UR12, UR4, UR18 ;  /* 0x000000040c1272a5 */ /* 0x000fe4000f8e0012 */
[----:B------:R-:W-:-:S04]  /*0d10*/  UIMAD UR5, UR12, UR5, UR14 ;  /* 0x000000050c0572a4 */ /* 0x000fc8000f8e020e */
[----:B------:R-:W-:Y:S02]  /*0d20*/  UIADD3 UR17, UR19, UR5, URZ ;  /* 0x0000000513117290 */ /* 0x000fe4000fffe03f */
[----:B------:R-:W-:Y:S02]  /*0d30*/  UMOV UR4, UR18 ;  /* 0x0000001200047c82 */ /* 0x000fe40008000000 */
.L_x_772:
[CC--:B------:R-:W-:Y:S01]  /*0d40*/  LEA.HI R0, R5.reuse, R20.reuse, RZ, 0x3 ;  /* 0x0000001405007211 */ /* 0x0c0fe200078f18ff */
[----:B------:R-:W1:Y:S01]  /*0d50*/  S2R R14, SR_CTAID.Z ;  /* 0x00000000000e7919 */ /* 0x000e620000002700 */
[CC--:B------:R-:W-:Y:S01]  /*0d60*/  LEA.HI R17, R5.reuse, R20.reuse, RZ, 0x4 ;  /* 0x0000001405117211 */ /* 0x0c0fe200078f20ff */
[----:B------:R-:W-:Y:S01]  /*0d70*/  UIADD3 UR18, -UR9, UR10, URZ ;  /* 0x0000000a09127290 */ /* 0x000fe2000fffe13f */
[----:B------:R-:W-:Y:S01]  /*0d80*/  SHF.R.S32.HI R10, RZ, 0x3, R0 ;  /* 0x00000003ff0a7819 */ /* 0x000fe20000011400 */
[----:B------:R-:W2:Y:S01]  /*0d90*/  S2R R21, SR_CTAID.X ;  /* 0x0000000000157919 */ /* 0x000ea20000002500 */
[----:B------:R-:W-:Y:S01]  /*0da0*/  LOP3.LUT R0, R0, 0xfffffff8, RZ, 0xc0, !PT ;  /* 0xfffffff800007812 */ /* 0x000fe200078ec0ff */
[----:B------:R-:W-:Y:S01]  /*0db0*/  BSSY B0, `(.L_x_773) ;  /* 0x0000054000007945 */ /* 0x000fe20003800000 */
[----:B------:R-:W-:Y:S01]  /*0dc0*/  LEA.HI R5, R5, R20, RZ, 0x6 ;  /* 0x0000001405057211 */ /* 0x000fe200078f30ff */
[----:B------:R-:W-:Y:S01]  /*0dd0*/  IMAD.SHL.U32 R2, R10, 0x40, RZ ;  /* 0x000000400a027824 */ /* 0x000fe200078e00ff */
[----:B------:R-:W-:Y:S01]  /*0de0*/  SHF.R.S32.HI R11, RZ, 0x1f, R10 ;  /* 0x0000001fff0b7819 */ /* 0x000fe2000001140a */
[----:B------:R-:W-:Y:S01]  /*0df0*/  IMAD.IADD R28, R20, 0x1, -R0 ;  /* 0x00000001141c7824 */ /* 0x000fe200078e0a00 */
[----:B------:R-:W-:Y:S01]  /*0e00*/  LOP3.LUT R0, R17, 0xfffffff0, RZ, 0xc0, !PT ;  /* 0xfffffff011007812 */ /* 0x000fe200078ec0ff */
[----:B------:R-:W-:Y:S01]  /*0e10*/  IMAD.SHL.U32 R5, R5, 0x8, RZ ;  /* 0x0000000805057824 */ /* 0x000fe200078e00ff */
[----:B------:R-:W-:Y:S01]  /*0e20*/  LOP3.LUT R3, R2, 0x1c0, RZ, 0xc0, !PT ;  /* 0x000001c002037812 */ /* 0x000fe200078ec0ff */
[----:B------:R-:W-:Y:S01]  /*0e30*/  IMAD.SHL.U32 R100, R28, 0x8, RZ ;  /* 0x000000081c647824 */ /* 0x000fe200078e00ff */
[----:B------:R-:W-:Y:S01]  /*0e40*/  SHF.R.S32.HI R92, RZ, 0x5, R9 ;  /* 0x00000005ff5c7819 */ /* 0x000fe20000011409 */
[----:B------:R-:W-:-:S03]  /*0e50*/  IMAD.IADD R0, R20, 0x1, -R0 ;  /* 0x0000000114007824 */ /* 0x000fc600078e0a00 */
[----:B------:R-:W-:Y:S02]  /*0e60*/  LOP3.LUT R2, R3, 0x38, R100, 0xf8, !PT ;  /* 0x0000003803027812 */ /* 0x000fe400078ef864 */
[----:B------:R-:W-:Y:S02]  /*0e70*/  SHF.R.U32.HI R3, RZ, 0x3, R3 ;  /* 0x00000003ff037819 */ /* 0x000fe40000011603 */
[----:B------:R-:W-:Y:S02]  /*0e80*/  SHF.R.S32.HI R6, RZ, 0x1f, R0 ;  /* 0x0000001fff067819 */ /* 0x000fe40000011400 */
[----:B------:R-:W-:Y:S02]  /*0e90*/  LOP3.LUT R3, R2, R3, RZ, 0x3c, !PT ;  /* 0x0000000302037212 */ /* 0x000fe400078e3cff */
[----:B------:R-:W-:Y:S01]  /*0ea0*/  SHF.R.S32.HI R101, RZ, 0x1f, R100 ;  /* 0x0000001fff657819 */ /* 0x000fe20000011464 */
[----:B--2---:R-:W-:Y:S01]  /*0eb0*/  IMAD.WIDE R30, R21, 0x80, R10 ;  /* 0x00000080151e7825 */ /* 0x004fe200078e020a */
[----:B------:R-:W-:-:S02]  /*0ec0*/  LEA.HI R19, R6, R0, RZ, 0x3 ;  /* 0x0000000006137211 */ /* 0x000fc400078f18ff */
[----:B------:R-:W-:Y:S01]  /*0ed0*/  IADD3 R2, P0, R100, UR6, RZ ;  /* 0x0000000664027c10 */ /* 0x000fe2000ff1e0ff */
[----:B------:R-:W-:Y:S01]  /*0ee0*/  IMAD.WIDE.U32 R6, R10, c[0x0][0x198], R100 ;  /* 0x000066000a067a25 */ /* 0x000fe200078e0064 */
[----:B------:R-:W-:Y:S01]  /*0ef0*/  LOP3.LUT R219, R3, 0xfffffe00, R5, 0xf8, !PT ;  /* 0xfffffe0003db7812 */ /* 0x000fe200078ef805 */
[----:B------:R2:W-:Y:S01]  /*0f00*/  STL.64 [R1], R100 ;  /* 0x0000006401007387 */ /* 0x0005e20000100a00 */
[----:B------:R-:W-:Y:S01]  /*0f10*/  LOP3.LUT R8, R19, 0xfffffff8, RZ, 0xc0, !PT ;  /* 0xfffffff813087812 */ /* 0x000fe200078ec0ff */
[----:B------:R-:W-:Y:S01]  /*0f20*/  IMAD R5, R11, c[0x0][0x198], RZ ;  /* 0x000066000b057a24 */ /* 0x000fe200078e02ff */
[----:B------:R-:W-:Y:S01]  /*0f30*/  IADD3.X R3, R101, UR13, RZ, P0, !PT ;  /* 0x0000000d65037c10 */ /* 0x000fe200087fe4ff */
[----:B------:R-:W-:Y:S01]  /*0f40*/  IMAD.SHL.U32 R219, R219, 0x2, RZ ;  /* 0x00000002dbdb7824 */ /* 0x000fe200078e00ff */
[----:B------:R-:W-:Y:S01]  /*0f50*/  IADD3 R6, P0, R6, UR16, RZ ;  /* 0x0000001006067c10 */ /* 0x000fe2000ff1e0ff */
[----:B------:R-:W-:Y:S01]  /*0f60*/  IMAD R5, R10, c[0x0][0x19c], R5 ;  /* 0x000067000a057a24 */ /* 0x000fe200078e0205 */
[----:B------:R-:W-:Y:S01]  /*0f70*/  IADD3 R251, R100, 0x40, RZ ;  /* 0x0000004064fb7810 */ /* 0x000fe20007ffe0ff */
[----:B------:R-:W-:Y:S01]  /*0f80*/  IMAD.IADD R18, R0, 0x1, -R8 ;  /* 0x0000000100127824 */ /* 0x000fe200078e0a08 */
[----:B------:R-:W-:Y:S01]  /*0f90*/  SHF.R.S32.HI R0, RZ, 0x1f, R4 ;  /* 0x0000001fff007819 */ /* 0x000fe20000011404 */
[----:B-1----:R-:W-:Y:S01]  /*0fa0*/  IMAD.WIDE.U32 R14, R14, c[0x0][0x1a8], R2 ;  /* 0x00006a000e0e7a25 */ /* 0x002fe200078e0002 */
[----:B------:R-:W-:-:S03]  /*0fb0*/  IADD3.X R7, R7, UR7, R5, P0, !PT ;  /* 0x0000000707077c10 */ /* 0x000fc600087fe405 */
[----:B------:R-:W-:Y:S02]  /*0fc0*/  IMAD R8, R11, c[0x0][0x1a0], RZ ;  /* 0x000068000b087a24 */ /* 0x000fe400078e02ff */
[----:B------:R-:W-:-:S04]  /*0fd0*/  IMAD.WIDE.U32 R2, R10, c[0x0][0x1a0], R100 ;  /* 0x000068000a027a25 */ /* 0x000fc800078e0064 */
[----:B------:R-:W-:Y:S01]  /*0fe0*/  IMAD R5, R10, c[0x0][0x1a4], R8 ;  /* 0x000069000a057a24 */ /* 0x000fe200078e0208 */
[----:B------:R-:W-:Y:S01]  /*0ff0*/  IADD3 R2, P0, R2, UR4, RZ ;  /* 0x0000000402027c10 */ /* 0x000fe2000ff1e0ff */
[C---:B------:R-:W-:Y:S01]  /*1000*/  IMAD R8, R0.reuse, c[0x0][0x1b0], RZ ;  /* 0x00006c0000087a24 */ /* 0x040fe200078e02ff */
[----:B------:R-:W-:Y:S01]  /*1010*/  ULDC.64 UR4, c[0x0][0x1a8] ;  /* 0x00006a0000047ab9 */ /* 0x000fe20000000a00 */
[----:B------:R-:W-:Y:S01]  /*1020*/  IMAD R0, R0, c[0x0][0x1b8], RZ ;  /* 0x00006e0000007a24 */ /* 0x000fe200078e02ff */
[----:B------:R-:W-:Y:S01]  /*1030*/  IADD3.X R3, R3, UR17, R5, P0, !PT ;  /* 0x0000001103037c10 */ /* 0x000fe200087fe405 */
[----:B------:R-:W-:Y:S01]  /*1040*/  IMAD R8, R4, c[0x0][0x1b4], R8 ;  /* 0x00006d0004087a24 */ /* 0x000fe200078e0208 */
[----:B------:R-:W-:Y:S01]  /*1050*/  ISETP.GE.AND P0, PT, R10, UR18, PT ;  /* 0x000000120a007c0c */ /* 0x000fe2000bf06270 */
[C---:B------:R-:W-:Y:S01]  /*1060*/  IMAD R0, R4.reuse, c[0x0][0x1bc], R0 ;  /* 0x00006f0004007a24 */ /* 0x040fe200078e0200 */
[----:B------:R-:W-:Y:S01]  /*1070*/  UIMAD UR4, UR15, UR4, URZ ;  /* 0x000000040f0472a4 */ /* 0x000fe2000f8e023f */
[----:B------:R-:W-:Y:S01]  /*1080*/  IMAD.WIDE.U32 R22, R4, c[0x0][0x1b8], R2 ;  /* 0x00006e0004167a25 */ /* 0x000fe200078e0002 */
[----:B------:R-:W-:-:S02]  /*1090*/  R2P PR, R18, 0x6 ;  /* 0x0000000612007804 */ /* 0x000fc40000000000 */
[----:B------:R-:W-:Y:S01]  /*10a0*/  UIMAD UR4, UR11, UR5, UR4 ;  /* 0x000000050b0472a4 */ /* 0x000fe2000f8e0204 */
[----:B------:R-:W-:-:S04]  /*10b0*/  IMAD.WIDE.U32 R246, R4, c[0x0][0x1b0], R6 ;  /* 0x00006c0004f67a25 */ /* 0x000fc800078e0006 */
[----:B------:R-:W-:Y:S01]  /*10c0*/  IMAD.IADD R25, R23, 0x1, R0 ;  /* 0x0000000117197824 */ /* 0x000fe200078e0200 */
[----:B------:R2:W-:Y:S01]  /*10d0*/  STL.64 [R1+0x18], R246 ;  /* 0x000018f601007387 */ /* 0x0005e20000100a00 */
[----:B------:R-:W-:Y:S01]  /*10e0*/  IMAD.IADD R27, R247, 0x1, R8 ;  /* 0x00000001f71b7824 */ /* 0x000fe200078e0208 */
[----:B------:R-:W-:Y:S01]  /*10f0*/  IADD3 R13, R15, UR4, RZ ;  /* 0x000000040f0d7c10 */ /* 0x000fe2000fffe0ff */
[----:B------:R-:W-:Y:S01]  /*1100*/  IMAD.MOV.U32 R4, RZ, RZ, 0x10 ;  /* 0x00000010ff047424 */ /* 0x000fe200078e00ff */
[----:B------:R2:W-:Y:S01]  /*1110*/  STL.64 [R1+0x48], R22 ;  /* 0x0000481601007387 */ /* 0x0005e20000100a00 */
[----:B------:R-:W-:-:S03]  /*1120*/  IMAD.MOV.U32 R2, RZ, RZ, 0x20 ;  /* 0x00000020ff027424 */ /* 0x000fc600078e00ff */
[----:B------:R2:W-:Y:S01]  /*1130*/  STL.64 [R1+0x8], R30 ;  /* 0x0000081e01007387 */ /* 0x0005e20000100a00 */
[----:B------:R-:W-:Y:S02]  /*1140*/  SEL R4, R4, 0xfffffff0, !P1 ;  /* 0xfffffff004047807 */ /* 0x000fe40004800000 */
[----:B------:R-:W-:Y:S01]  /*1150*/  SEL R2, R2, 0xffffffe0, !P2 ;  /* 0xffffffe002027807 */ /* 0x000fe20005000000 */
        /* <DEDUP_REMOVED lines=25> */
.L_x_774:
[----:B------:R-:W-:Y:S05]  /*12f0*/  BSYNC B0 ;  /* 0x0000000000007941 */ /* 0x000fea0003800000 */
.L_x_773:
[----:B------:R-:W-:Y:S01]  /*1300*/  IADD3 R5, R10, 0x10, RZ ;  /* 0x000000100a057810 */ /* 0x000fe20007ffe0ff */
[----:B------:R-:W-:Y:S03]  /*1310*/  BSSY B0, `(.L_x_775) ;  /* 0x000001c000007945 */ /* 0x000fe60003800000 */
[----:B------:R-:W-:-:S13]  /*1320*/  ISETP.GE.AND P0, PT, R5, UR18, PT ;  /* 0x0000001205007c0c */ /* 0x000fda000bf06270 */
[----:B------:R-:W-:Y:S05]  /*1330*/  @P0 BRA `(.L_x_776) ;  /* 0x0000019000000947 */ /* 0x000fea0003800000 */
[----:B------:R-:W-:Y:S01]  /*1340*/  IADD3 R3, P0, R30, 0x10, RZ ;  /* 0x000000101e037810 */ /* 0x000fe20007f1e0ff */
[----:B-1----:R-:W-:Y:S01]  /*1350*/  IMAD.MOV.U32 R6, RZ, RZ, R14 ;  /* 0x000000ffff067224 */ /* 0x002fe200078e000e */
        /* <DEDUP_REMOVED lines=23> */
.L_x_776:
[----:B------:R-:W-:Y:S05]  /*14d0*/  BSYNC B0 ;  /* 0x0000000000007941 */ /* 0x000fea0003800000 */
.L_x_775:
        /* <DEDUP_REMOVED lines=29> */
.L_x_778:
[----:B------:R-:W-:Y:S05]  /*16b0*/  BSYNC B0 ;  /* 0x0000000000007941 */ /* 0x000fea0003800000 */
.L_x_777:
        /* <DEDUP_REMOVED lines=29> */
.L_x_780:
[----:B------:R-:W-:Y:S05]  /*1890*/  BSYNC B0 ;  /* 0x0000000000007941 */ /* 0x000fea0003800000 */
.L_x_779:
        /* <DEDUP_REMOVED lines=29> */
.L_x_782:
[----:B------:R-:W-:Y:S05]  /*1a70*/  BSYNC B0 ;  /* 0x0000000000007941 */ /* 0x000fea0003800000 */
.L_x_781:
[----:B------:R-:W-:Y:S01]  /*1a80*/  IADD3 R0, R10, 0x50, RZ ;  /* 0x000000500a007810 */ /* 0x000fe20007ffe0ff */
[----:B------:R-:W-:Y:S03]  /*1a90*/  BSSY B0, `(.L_x_783) ;  /* 0x000001d000007945 */ /* 0x000fe60003800000 */
[----:B------:R-:W-:Y:S01]  /*1aa0*/  ISETP.GE.AND P0, PT, R0, UR18, PT ;  /* 0x0000001200007c0c */ /* 0x000fe2000bf06270 */
[----:B------:R3:W-:-:S12]  /*1ab0*/  STL [R1+0x58], R0 ;  /* 0x0000580001007387 */ /* 0x0007d80000100800 */
[----:B------:R-:W-:Y:S05]  /*1ac0*/  @P0 BRA `(.L_x_784) ;  /* 0x0000019000000947 */ /* 0x000fea0003800000 */
[----:B------:R-:W-:Y:S01]  /*1ad0*/  IADD3 R3, P0, R30, 0x50, RZ ;  /* 0x000000501e037810 */ /* 0x000fe20007f1e0ff */
[----:B-1----:R-:W-:Y:S01]  /*1ae0*/  IMAD.MOV.U32 R6, RZ, RZ, R14 ;  /* 0x000000ffff067224 */ /* 0x002fe200078e000e */
[----:B------:R-:W-:Y:S02]  /*1af0*/  ISETP.GE.AND P1, PT, R100, c[0x0][0x220], PT ;  /* 0x0000880064007a0c */ /* 0x000fe40003f26270 */
[----:B------:R-:W-:Y:S01]  /*1b00*/  MOV R7, R13 ;  /* 0x0000000d00077202 */ /* 0x000fe20000000f00 */
[----:B---3--:R-:W-:Y:S01]  /*1b10*/  IMAD.X R0, RZ, RZ, R31, P0 ;  /* 0x000000ffff007224 */ /* 0x008fe200000e061f */
        /* <DEDUP_REMOVED lines=20> */
.L_x_784:
[----:B------:R-:W-:Y:S05]  /*1c60*/  BSYNC B0 ;  /* 0x0000000000007941 */ /* 0x000fea0003800000 */
.L_x_783:
[----:B---3--:R-:W-:Y:S01]  /*1c70*/  IADD3 R0, R10, 0x60, RZ ;  /* 0x000000600a007810 */ /* 0x008fe20007ffe0ff */
        /* <DEDUP_REMOVED lines=29> */
.L_x_786:
[----:B------:R-:W-:Y:S05]  /*1e50*/  BSYNC B0 ;  /* 0x0000000000007941 */ /* 0x000fea0003800000 */
.L_x_785:
[----:B---3--:R-:W-:Y:S01]  /*1e60*/  IADD3 R0, R10, 0x70, RZ ;  /* 0x000000700a007810 */ /* 0x008fe20007ffe0ff */
[----:B------:R-:W-:Y:S01]  /*1e70*/  UMOV UR19, 0x5 ;  /* 0x0000000500137882 */ /* 0x000fe20000000000 */
[----:B------:R-:W-:Y:S01]  /*1e80*/  BSSY B0, `(.L_x_787) ;  /* 0x0000020000007945 */ /* 0x000fe20003800000 */
[----:B------:R-:W-:Y:S01]  /*1e90*/  ULDC.64 UR6, c[0x0][0x198] ;  /* 0x0000660000067ab9 */ /* 0x000fe20000000a00 */
[----:B------:R-:W-:Y:S01]  /*1ea0*/  ISETP.GE.AND P0, PT, R0, UR18, PT ;  /* 0x0000001200007c0c */ /* 0x000fe2000bf06270 */
[----:B------:R3:W-:Y:S01]  /*1eb0*/  STL [R1+0x50], R0 ;  /* 0x0000500001007387 */ /* 0x0007e20000100800 */
[----:B------:R-:W-:Y:S02]  /*1ec0*/  USHF.L.U64.HI UR7, UR6, UR19, UR7 ;  /* 0x0000001306077299 */ /* 0x000fe40008010207 */
[----:B------:R-:W-:-:S09]  /*1ed0*/  USHF.L.U32 UR11, UR6, 0x5, URZ ;  /* 0x00000005060b7899 */ /* 0x000fd2000800063f */
[----:B------:R-:W-:Y:S05]  /*1ee0*/  @P0 BRA `(.L_x_788) ;  /* 0x0000019000000947 */ /* 0x000fea0003800000 */
[----:B---3--:R-:W-:Y:S01]  /*1ef0*/  IADD3 R0, P0, R30, 0x70, RZ ;  /* 0x000000701e007810 */ /* 0x008fe20007f1e0ff */
        /* <DEDUP_REMOVED lines=24> */
.L_x_788:
[----:B------:R-:W-:Y:S05]  /*2080*/  BSYNC B0 ;  /* 0x0000000000007941 */ /* 0x000fea0003800000 */
.L_x_787:
        /* <DEDUP_REMOVED lines=11> */
[----:B-1----:R-:W-:Y:S01]  /*2140*/  IMAD.WIDE.U32 R6, R97, UR29, R244 ;  /* 0x0000001d61067c25 */ /* 0x002fe2000f8e00f4 */
[----:B------:R-:W-:-:S06]  /*2150*/  UIMAD UR4, UR13, UR11, UR4 ;  /* 0x0000000b0d0472a4 */ /* 0x000fcc000f8e0204 */
[----:B------:R-:W-:-:S05]  /*2160*/  IADD3 R3, R7, UR4, RZ ;  /* 0x0000000407037c10 */ /* 0x000fca000fffe0ff */
        /* <DEDUP_REMOVED lines=18> */
.L_x_790:
[----:B------:R-:W-:Y:S05]  /*2290*/  BSYNC B0 ;  /* 0x0000000000007941 */ /* 0x000fea0003800000 */
.L_x_789:
[----:B------:R-:W-:Y:S01]  /*22a0*/  ISETP.GE.AND P0, PT, R5, UR12, PT ;  /* 0x0000000c05007c0c */ /* 0x000fe2000bf06270 */
[----:B------:R-:W-:Y:S01]  /*22b0*/  ULDC UR21, c[0x0][0x19c] ;  /* 0x0000670000157ab9 */ /* 0x000fe20000000800 */
[----:B------:R-:W-:Y:S01]  /*22c0*/  BSSY B0, `(.L_x_791) ;  /* 0x000001a000007945 */ /* 0x000fe20003800000 */
[----:B------:R-:W-:Y:S02]  /*22d0*/  ULDC.64 UR4, c[0x0][0x1a0] ;  /* 0x0000680000047ab9 */ /* 0x000fe40000000a00 */
[----:B------:R-:W-:Y:S02]  /*22e0*/  USHF.L.U32 UR22, UR6, 0x4, URZ ;  /* 0x0000000406167899 */ /* 0x000fe4000800063f */
[----:B------:R-:W-:Y:S02]  /*22f0*/  USHF.L.U64.HI UR21, UR6, UR23, UR21 ;  /* 0x0000001706157299 */ /* 0x000fe40008010215 */
[----:B------:R-:W-:Y:S02]  /*2300*/  USHF.L.U64.HI UR19, UR4, UR19, UR5 ;  /* 0x0000001304137299 */ /* 0x000fe40008010205 */
[----:B------:R-:W-:-:S02]  /*2310*/  USHF.L.U32 UR20, UR4, 0x5, URZ ;  /* 0x0000000504147899 */ /* 0x000fc4000800063f */
[----:B------:R-:W-:Y:S05]  /*2320*/  @P0 BRA `(.L_x_792) ;  /* 0x0000013000000947 */ /* 0x000fea0003800000 */
[----:B------:R-:W-:Y:S02]  /*2330*/  ISETP.GE.AND P1, PT, R100, c[0x0][0x220], PT ;  /* 0x0000880064007a0c */ /* 0x000fe40003f26270 */
[----:B---3--:R-:W-:Y:S02]  /*2340*/  IADD3 R0, P2, R6, UR22, RZ ;  /* 0x0000001606007c10 */ /* 0x008fe4000ff5e0ff */
        /* <DEDUP_REMOVED lines=17> */
.L_x_792:
[----:B------:R-:W-:Y:S05]  /*2460*/  BSYNC B0 ;  /* 0x0000000000007941 */ /* 0x000fea0003800000 */
.L_x_791:
[----:B------:R-:W0:Y:S01]  /*2470*/  LDGDEPBAR ;  /* 0x00000000000079af */ /* 0x000e220000000000 */
[----:B------:R-:W-:Y:S01]  /*2480*/  ISETP.GE.AND P0, PT, R10, UR12, PT ;  /* 0x0000000c0a007c0c */ /* 0x000fe2000bf06270 */
[----:B-1----:R-:W-:Y:S01]  /*2490*/  IMAD.MOV.U32 R8, RZ, RZ, R24 ;  /* 0x000000ffff087224 */ /* 0x002fe200078e0018 */
[----:B---3--:R-:W-:Y:S01]  /*24a0*/  SHF.R.S32.HI R0, RZ, 0x1f, R16 ;  /* 0x0000001fff007819 */ /* 0x008fe20000011410 */
[----:B------:R-:W-:Y:S01]  /*24b0*/  IMAD.MOV.U32 R9, RZ, RZ, R25 ;  /* 0x000000ffff097224 */ /* 0x000fe200078e0019 */
[----:B------:R-:W-:Y:S01]  /*24c0*/  LEA R98, R21, R92, 0x3 ;  /* 0x0000005c15627211 */ /* 0x000fe200078e18ff */
[----:B------:R-:W-:Y:S01]  /*24d0*/  IMAD.MOV.U32 R8, RZ, RZ, R22 ;  /* 0x000000ffff087224 */ /* 0x000fe200078e0016 */
[----:B------:R-:W-:Y:S01]  /*24e0*/  LEA.HI R0, R0, R16, RZ, 0x2 ;  /* 0x0000001000007211 */ /* 0x000fe200078f10ff */
[----:B------:R-:W-:Y:S01]  /*24f0*/  UIMAD UR5, UR19, UR29, URZ ;  /* 0x0000001d130572a4 */ /* 0x000fe2000f8e023f */
[----:B------:R-:W-:Y:S01]  /*2500*/  IMAD.U32 R6, RZ, RZ, UR29 ;  /* 0x0000001dff067e24 */ /* 0x000fe2000f8e00ff */
[----:B------:R-:W-:Y:S01]  /*2510*/  SHF.L.U32 R20, R20, 0x1, RZ ;  /* 0x0000000114147819 */ /* 0x000fe200000006ff */
[----:B------:R1:W-:Y:S01]  /*2520*/  STL.64 [R1+0x30], R8 ;  /* 0x0000300801007387 */ /* 0x0003e20000100a00 */
[----:B------:R-:W-:Y:S01]  /*2530*/  SHF.R.S32.HI R12, RZ, 0x2, R0 ;  /* 0x00000002ff0c7819 */ /* 0x000fe20000011400 */
[----:B------:R-:W-:Y:S01]  /*2540*/  UIMAD UR5, UR13, UR20, UR5 ;  /* 0x000000140d0572a4 */ /* 0x000fe2000f8e0205 */
[----:B------:R-:W-:Y:S01]  /*2550*/  IMAD.WIDE.U32 R6, R6, UR20, R8 ;  /* 0x0000001406067c25 */ /* 0x000fe2000f8e0008 */
[----:B------:R1:W-:Y:S01]  /*2560*/  STL [R1+0x28], R98 ;  /* 0x0000286201007387 */ /* 0x0003e20000100800 */
[----:B------:R-:W-:Y:S01]  /*2570*/  BSSY B0, `(.L_x_793) ;  /* 0x000001a000007945 */ /* 0x000fe20003800000 */
[----:B------:R-:W-:-:S02]  /*2580*/  LOP3.LUT R252, R20, 0x6, RZ, 0xc0, !PT ;  /* 0x0000000614fc7812 */ /* 0x000fc400078ec0ff */
[----:B------:R1:W-:Y:S01]  /*2590*/  STL [R1+0x5c], R12 ;  /* 0x00005c0c01007387 */ /* 0x0003e20000100800 */
[----:B------:R-:W-:Y:S01]  /*25a0*/  IADD3 R3, R7, UR5, RZ ;  /* 0x0000000507037c10 */ /* 0x000fe2000fffe0ff */
[----:B------:R-:W-:-:S04]  /*25b0*/  DEPBAR.LE SB0, 0x0 ;  /* 0x000080000000791a */ /* 0x000fc80000000000 */
[----:B------:R-:W-:Y:S06]  /*25c0*/  BAR.SYNC.DEFER_BLOCKING 0x0 ;  /* 0x0000000000007b1d */ /* 0x000fec0000010000 */
[----:B------:R1:W-:Y:S04]  /*25d0*/  @P0 STS.128 [R219+0xa000], RZ ;  /* 0x00a000ffdb000388 */ /* 0x0003e80000000c00 */
[----:B------:R1:W-:Y:S01]  /*25e0*/  @P0 STS.128 [R219+0xb000], RZ ;  /* 0x00b000ffdb000388 */ /* 0x0003e20000000c00 */
        /* <DEDUP_REMOVED lines=18> */
.L_x_794:
[----:B------:R-:W-:Y:S05]  /*2710*/  BSYNC B0 ;  /* 0x0000000000007941 */ /* 0x000fea0003800000 */
.L_x_793:
[----:B------:R-:W-:Y:S01]  /*2720*/  ISETP.GE.AND P0, PT, R5, UR12, PT ;  /* 0x0000000c05007c0c */ /* 0x000fe2000bf06270 */
[----:B------:R-:W-:Y:S01]  /*2730*/  IMAD.U32 R0, RZ, RZ, UR10 ;  /* 0x0000000aff007e24 */ /* 0x000fe2000f8e00ff */
[----:B------:R-:W-:Y:S01]  /*2740*/  LEA R5, R92, UR9, 0x4 ;  /* 0x000000095c057c11 */ /* 0x000fe2000f8e20ff */
[----:B------:R-:W-:Y:S01]  /*2750*/  ULDC UR5, c[0x0][0x1a4] ;  /* 0x0000690000057ab9 */ /* 0x000fe20000000800 */
[----:B------:R-:W-:Y:S01]  /*2760*/  BSSY B0, `(.L_x_795) ;  /* 0x000001c000007945 */ /* 0x000fe20003800000 */
[----:B------:R-:W-:Y:S01]  /*2770*/  USHF.L.U32 UR24, UR4, 0x4, URZ ;  /* 0x0000000404187899 */ /* 0x000fe2000800063f */
[----:B------:R-:W-:Y:S01]  /*2780*/  IADD3 R5, R5, 0x1, R12 ;  /* 0x0000000105057810 */ /* 0x000fe20007ffe00c */
[----:B------:R-:W-:-:S03]  /*2790*/  USHF.L.U64.HI UR23, UR4, UR23, UR5 ;  /* 0x0000001704177299 */ /* 0x000fc60008010205 */
[----:B------:R-:W-:-:S03]  /*27a0*/  IADD3 R0, R5, UR8, -R0 ;  /* 0x0000000805007c10 */ /* 0x000fc6000fffe800 */
[----:B------:R3:W-:Y:S01]  /*27b0*/  @P0 STS.128 [R219+0xa800], RZ ;  /* 0x00a800ffdb000388 */ /* 0x0007e20000000c00 */
[----:B------:R-:W-:-:S03]  /*27c0*/  IADD3 R93, R0, c[0x0][0x2e8], RZ ;  /* 0x0000ba00005d7a10 */ /* 0x000fc60007ffe0ff */
[----:B------:R3:W-:Y:S01]  /*27d0*/  @P0 STS.128 [R219+0xb800], RZ ;  /* 0x00b800ffdb000388 */ /* 0x0007e20000000c00 */
[----:B------:R-:W-:Y:S05]  /*27e0*/  @P0 BRA `(.L_x_796) ;  /* 0x0000013000000947 */ /* 0x000fea0003800000 */
[----:B------:R-:W-:Y:S02]  /*27f0*/  ISETP.GE.AND P1, PT, R100, c[0x0][0x220], PT ;  /* 0x0000880064007a0c */ /* 0x000fe40003f26270 */
[----:B------:R-:W-:Y:S02]  /*2800*/  IADD3 R0, P2, R6, UR24, RZ ;  /* 0x0000001806007c10 */ /* 0x000fe4000ff5e0ff */
        /* <DEDUP_REMOVED lines=17> */
.L_x_796:
[----:B------:R-:W-:Y:S05]  /*2920*/  BSYNC B0 ;  /* 0x0000000000007941 */ /* 0x000fea0003800000 */
.L_x_795:
[----:B-1----:R-:W-:Y:S01]  /*2930*/  SHF.R.S32.HI R7, RZ, 0x4, R17 ;  /* 0x00000004ff077819 */ /* 0x002fe20000011411 */
[C---:B------:R-:W-:Y:S01]  /*2940*/  IMAD.SHL.U32 R6, R28.reuse, 0x40, RZ ;  /* 0x000000401c067824 */ /* 0x040fe200078e00ff */
[----:B------:R-:W-:Y:S01]  /*2950*/  R2P PR, R28, 0x6 ;  /* 0x000000061c007804 */ /* 0x000fe20000000000 */
[----:B------:R-:W-:Y:S01]  /*2960*/  IMAD.SHL.U32 R3, R18, 0x40, RZ ;  /* 0x0000004012037824 */ /* 0x000fe200078e00ff */
[----:B------:R-:W-:Y:S01]  /*2970*/  LEA.HI R0, R17, R7, RZ, 0x1 ;  /* 0x0000000711007211 */ /* 0x000fe200078f08ff */
[----:B------:R-:W-:Y:S01]  /*2980*/  IMAD.SHL.U32 R8, R19, 0x40, RZ ;  /* 0x0000004013087824 */ /* 0x000fe200078e00ff */
[----:B------:R-:W0:Y:S01]  /*2990*/  LDGDEPBAR ;  /* 0x00000000000079af */ /* 0x000e220000000000 */
[----:B------:R-:W-:Y:S01]  /*29a0*/  IMAD.SHL.U32 R5, R10, 0x8, RZ ;  /* 0x000000080a057824 */ /* 0x000fe200078e00ff */
[----:B------:R-:W-:Y:S01]  /*29b0*/  LOP3.LUT R0, R0, 0xfffffffe, RZ, 0xc0, !PT ;  /* 0xfffffffe00007812 */ /* 0x000fe200078ec0ff */
[----:B------:R-:W-:Y:S01]  /*29c0*/  UISETP.GE.AND UP0, UPT, UR28, 0x2, UPT ;  /* 0x000000021c00788c */ /* 0x000fe2000bf06270 */
[----:B------:R-:W-:Y:S01]  /*29d0*/  LOP3.LUT R3, R3, 0x1c0, RZ, 0xc0, !PT ;  /* 0x000001c003037812 */ /* 0x000fe200078ec0ff */
[----:B------:R-:W-:Y:S01]  /*29e0*/  UIADD3 UR17, UR31, 0x646e171e, URZ ;  /* 0x646e171e1f117890 */ /* 0x000fe2000fffe03f */
[----:B------:R-:W-:Y:S01]  /*29f0*/  LOP3.LUT R95, R8, 0xfffffe00, RZ, 0xc0, !PT ;  /* 0xfffffe00085f7812 */ /* 0x000fe200078ec0ff */
[----:B------:R-:W-:Y:S01]  /*2a00*/  IMAD.IADD R7, R7, 0x1, -R0 ;  /* 0x0000000107077824 */ /* 0x000fe200078e0a00 */
[----:B------:R-:W-:-:S03]  /*2a10*/  LOP3.LUT R0, R6, 0x1c0, RZ, 0xc0, !PT ;  /* 0x000001c006007812 */ /* 0x000fc600078ec0ff */
[----:B------:R-:W-:Y:S01]  /*2a20*/  IMAD.SHL.U32 R6, R7, 0x8, RZ ;  /* 0x0000000807067824 */ /* 0x000fe200078e00ff */
[----:B------:R-:W-:Y:S02]  /*2a30*/  LOP3.LUT R8, R0, 0x8, R5, 0xf8, !PT ;  /* 0x0000000800087812 */ /* 0x000fe400078ef805 */
[----:B------:R-:W-:Y:S02]  /*2a40*/  SHF.R.U32.HI R0, RZ, 0x3, R0 ;  /* 0x00000003ff007819 */ /* 0x000fe40000011600 */
[----:B------:R-:W-:Y:S02]  /*2a50*/  LOP3.LUT R6, R3, 0x8, R6, 0xf8, !PT ;  /* 0x0000000803067812 */ /* 0x000fe400078ef806 */
[----:B------:R-:W-:Y:S01]  /*2a60*/  SHF.R.U32.HI R5, RZ, 0x3, R3 ;  /* 0x00000003ff057819 */ /* 0x000fe20000011603 */
[----:B------:R-:W-:Y:S01]  /*2a70*/  IMAD R3, R92, 0x400, R95 ;  /* 0x000004005c037824 */ /* 0x000fe200078e025f */
[----:B------:R-:W-:Y:S02]  /*2a80*/  LOP3.LUT R0, R8, R0, RZ, 0x3c, !PT ;  /* 0x0000000008007212 */ /* 0x000fe400078e3cff */
[----:B------:R-:W-:-:S02]  /*2a90*/  LOP3.LUT R94, R6, R5, RZ, 0x3c, !PT ;  /* 0x00000005065e7212 */ /* 0x000fc400078e3cff */
[----:B------:R-:W-:Y:S01]  /*2aa0*/  IADD3 R5, R93, 0x40, RZ ;  /* 0x000000405d057810 */ /* 0x000fe20007ffe0ff */
[----:B------:R-:W-:Y:S01]  /*2ab0*/  IMAD R0, R7, 0x200, R0 ;  /* 0x0000020007007824 */ /* 0x000fe200078e0200 */
[----:B------:R-:W-:Y:S01]  /*2ac0*/  IADD3 R6, R93, 0x48, RZ ;  /* 0x000000485d067810 */ /* 0x000fe20007ffe0ff */
[----:B------:R-:W-:Y:S02]  /*2ad0*/  IMAD.IADD R3, R94, 0x1, R3 ;  /* 0x000000015e037824 */ /* 0x000fe400078e0203 */
[----:B------:R-:W-:Y:S02]  /*2ae0*/  IMAD.SHL.U32 R204, R0, 0x2, RZ ;  /* 0x0000000200cc7824 */ /* 0x000fe400078e00ff */
[----:B------:R-:W-:Y:S01]  /*2af0*/  IMAD.SHL.U32 R206, R3, 0x2, RZ ;  /* 0x0000000203ce7824 */ /* 0x000fe200078e00ff */
[----:B------:R-:W-:Y:S02]  /*2b00*/  IADD3 R3, R93, 0x8, RZ ;  /* 0x000000085d037810 */ /* 0x000fe40007ffe0ff */
[----:B--2---:R-:W-:Y:S01]  /*2b10*/  LDSM.16.M88.4 R20, [R204+0x8000] ;  /* 0x00800000cc14783b */ /* 0x004fe20000000200 */
[----:B------:R-:W-:Y:S01]  /*2b20*/  IADD3 R0, R204, 0x8000, RZ ;  /* 0x00008000cc007810 */ /* 0x000fe20007ffe0ff */
[----:B------:R-:W-:Y:S01]  /*2b30*/  IMAD R208, R4, 0x2, R206 ;  /* 0x0000000204d07824 */ /* 0x000fe200078e02ce */
[----:B------:R-:W-:Y:S01]  /*2b40*/  IADD3 R215, R204, 0x8020, RZ ;  /* 0x00008020ccd77810 */ /* 0x000fe20007ffe0ff */
[----:B------:R-:W1:Y:S01]  /*2b50*/  LDSM.16.M88.4 R8, [R206+0x2000] ;  /* 0x00200000ce08783b */ /* 0x000e620000000200 */
[----:B------:R-:W-:Y:S01]  /*2b60*/  @P1 IADD3 R215, R0, -0x20, RZ ;  /* 0xffffffe000d71810 */ /* 0x000fe20007ffe0ff */
[----:B------:R-:W-:-:S02]  /*2b70*/  IMAD.MOV.U32 R0, RZ, RZ, 0x40 ;  /* 0x00000040ff007424 */ /* 0x000fc400078e00ff */
[----:B------:R-:W2:Y:S01]  /*2b80*/  LDSM.16.M88.4 R24, [R204+0x8800] ;  /* 0x00880000cc18783b */ /* 0x000ea20000000200 */
[C---:B------:R-:W-:Y:S01]  /*2b90*/  IMAD R214, R2.reuse, 0x2, R206 ;  /* 0x0000000202d67824 */ /* 0x040fe200078e02ce */
[C---:B------:R-:W-:Y:S01]  /*2ba0*/  IADD3 R218, R215.reuse, 0x800, RZ ;  /* 0x00000800d7da7810 */ /* 0x040fe20007ffe0ff */
[----:B------:R-:W-:Y:S01]  /*2bb0*/  IMAD R212, R2, 0x2, R208 ;  /* 0x0000000202d47824 */ /* 0x000fe200078e02d0 */
[----:B------:R-:W5:Y:S01]  /*2bc0*/  LDSM.16.M88.4 R16, [R206] ;  /* 0x00000000ce10783b */ /* 0x000f620000000200 */
[----:B------:R-:W-:Y:S02]  /*2bd0*/  SEL R0, R0, 0xffffffc0, !P2 ;  /* 0xffffffc000007807 */ /* 0x000fe40005000000 */
[C---:B------:R-:W-:Y:S01]  /*2be0*/  IADD3 R217, R215.reuse, 0x1000, RZ ;  /* 0x00001000d7d97810 */ /* 0x040fe20007ffe0ff */
[----:B------:R-:W-:Y:S01]  /*2bf0*/  LDSM.16.M88.4 R28, [R215] ;  /* 0x00000000d71c783b */ /* 0x000fe20000000200 */
[----:B------:R-:W-:Y:S01]  /*2c00*/  IADD3 R216, R215, 0x1800, RZ ;  /* 0x00001800d7d87810 */ /* 0x000fe20007ffe0ff */
[----:B------:R-:W-:-:S02]  /*2c10*/  IMAD.IADD R213, R204, 0x1, R0 ;  /* 0x00000001ccd57824 */ /* 0x000fc400078e0200 */
[----:B------:R-:W3:Y:S01]  /*2c20*/  LDSM.16.M88.4 R12, [R208+0x2000] ;  /* 0x00200000d00c783b */ /* 0x000ee20000000200 */
[----:B------:R-:W-:Y:S02]  /*2c30*/  IMAD.IADD R211, R0, 0x1, R215 ;  /* 0x0000000100d37824 */ /* 0x000fe400078e02d7 */
[----:B------:R-:W-:Y:S01]  /*2c40*/  IMAD.U32 R0, RZ, RZ, UR29 ;  /* 0x0000001dff007e24 */ /* 0x000fe2000f8e00ff */
[----:B------:R-:W4:Y:S03]  /*2c50*/  LDSM.16.M88.4 R40, [R215+0x800] ;  /* 0x00080000d728783b */ /* 0x000f260000000200 */
[----:B------:R-:W-:Y:S01]  /*2c60*/  IMAD R0, R0, 0x20, R252 ;  /* 0x0000002000007824 */ /* 0x000fe200078e02fc */
[----:B------:R-:W3:Y:S04]  /*2c70*/  LDSM.16.M88.4 R32, [R208] ;  /* 0x00000000d020783b */ /* 0x000ee80000000200 */
[----:B------:R-:W-:Y:S04]  /*2c80*/  LDSM.16.M88.4 R36, [R213+0x8000] ;  /* 0x00800000d524783b */ /* 0x000fe80000000200 */
[----:B------:R-:W-:Y:S01]  /*2c90*/  LDSM.16.M88.4 R60, [R213+0x8800] ;  /* 0x00880000d53c783b */ /* 0x000fe20000000200 */
[C---:B-1----:R-:W-:Y:S08]  /*2ca0*/  HMMA.16816.F32 R52, R8.reuse, R20, RZ ;  /* 0x000000140834723c */ /* 0x042ff000000018ff */
[C---:B------:R-:W-:Y:S08]  /*2cb0*/  HMMA.16816.F32 R48, R8.reuse, R22, RZ ;  /* 0x000000160830723c */ /* 0x040ff000000018ff */
[C---:B--2---:R-:W-:Y:S08]  /*2cc0*/  HMMA.16816.F32 R44, R8.reuse, R24, RZ ;  /* 0x00000018082c723c */ /* 0x044ff000000018ff */
[----:B------:R-:W-:Y:S08]  /*2cd0*/  HMMA.16816.F32 R8, R8, R26, RZ ;  /* 0x0000001a0808723c */ /* 0x000ff000000018ff */
[C---:B-----5:R-:W-:Y:S08]  /*2ce0*/  HMMA.16816.F32 R72, R16.reuse, R20, RZ ;  /* 0x000000141048723c */ /* 0x060ff000000018ff */
[C---:B------:R-:W-:Y:S01]  /*2cf0*/  HMMA.16816.F32 R68, R16.reuse, R22, RZ ;  /* 0x000000161044723c */ /* 0x040fe200000018ff */
[----:B------:R-:W1:Y:S07]  /*2d00*/  LDSM.16.M88.4 R20, [R214+0x2000] ;  /* 0x00200000d614783b */ /* 0x000e6e0000000200 */
[C---:B------:R-:W-:Y:S08]  /*2d10*/  HMMA.16816.F32 R64, R16.reuse, R24, RZ ;  /* 0x000000181040723c */ /* 0x040ff000000018ff */
[----:B------:R-:W-:Y:S01]  /*2d20*/  HMMA.16816.F32 R88, R16, R26, RZ ;  /* 0x0000001a1058723c */ /* 0x000fe200000018ff */
[----:B------:R-:W2:Y:S07]  /*2d30*/  LDSM.16.M88.4 R24, [R214] ;  /* 0x00000000d618783b */ /* 0x000eae0000000200 */
[C---:B---3--:R-:W-:Y:S08]  /*2d40*/  HMMA.16816.F32 R84, R12.reuse, R28, R52 ;  /* 0x0000001c0c54723c */ /* 0x048ff00000001834 */
[C---:B----4-:R-:W-:Y:S08]  /*2d50*/  HMMA.16816.F32 R80, R12.reuse, R40, R44 ;  /* 0x000000280c50723c */ /* 0x050ff0000000182c */
[C---:B------:R-:W-:Y:S01]  /*2d60*/  HMMA.16816.F32 R76, R12.reuse, R30, R48 ;  /* 0x0000001e0c4c723c */ /* 0x040fe20000001830 */
[----:B------:R-:W-:Y:S07]  /*2d70*/  LDSM.16.M88.4 R48, [R211+0x800] ;  /* 0x00080000d330783b */ /* 0x000fee0000000200 */
[----:B------:R-:W-:Y:S01]  /*2d80*/  HMMA.16816.F32 R56, R12, R42, R8 ;  /* 0x0000002a0c38723c */ /* 0x000fe20000001808 */
[----:B------:R-:W-:Y:S04]  /*2d90*/  LDSM.16.M88.4 R12, [R211] ;  /* 0x00000000d30c783b */ /* 0x000fe80000000200 */
[----:B------:R-:W3:Y:S03]  /*2da0*/  LDSM.16.M88.4 R8, [R212+0x2000] ;  /* 0x00200000d408783b */ /* 0x000ee60000000200 */
[C---:B------:R-:W-:Y:S08]  /*2db0*/  HMMA.16816.F32 R16, R32.reuse, R40, R64 ;  /* 0x000000282010723c */ /* 0x040ff00000001840 */
[C---:B------:R-:W-:Y:S08]  /*2dc0*/  HMMA.16816.F32 R52, R32.reuse, R28, R72 ;  /* 0x0000001c2034723c */ /* 0x040ff00000001848 */
[C---:B------:R-:W-:Y:S01]  /*2dd0*/  HMMA.16816.F32 R44, R32.reuse, R30, R68 ;  /* 0x0000001e202c723c */ /* 0x040fe20000001844 */
[----:B------:R-:W4:Y:S04]  /*2de0*/  LDSM.16.M88.4 R28, [R212] ;  /* 0x00000000d41c783b */ /* 0x000f280000000200 */
[----:B------:R-:W-:Y:S03]  /*2df0*/  LDSM.16.M88.4 R68, [R215+0x1800] ;  /* 0x00180000d744783b */ /* 0x000fe60000000200 */
[----:B------:R-:W-:Y:S01]  /*2e00*/  HMMA.16816.F32 R64, R32, R42, R88 ;  /* 0x0000002a2040723c */ /* 0x000fe20000001858 */
[----:B------:R-:W-:Y:S07]  /*2e10*/  LDSM.16.M88.4 R32, [R204+0x9000] ;  /* 0x00900000cc20783b */ /* 0x000fee0000000200 */
[C---:B-1----:R-:W-:Y:S08]  /*2e20*/  HMMA.16816.F32 R72, R20.reuse, R36, R84 ;  /* 0x000000241448723c */ /* 0x042ff00000001854 */
[C---:B------:R-:W-:Y:S08]  /*2e30*/  HMMA.16816.F32 R80, R20.reuse, R60, R80 ;  /* 0x0000003c1450723c */ /* 0x040ff00000001850 */
[C---:B------:R-:W-:Y:S08]  /*2e40*/  HMMA.16816.F32 R76, R20.reuse, R38, R76 ;  /* 0x00000026144c723c */ /* 0x040ff0000000184c */
[----:B------:R-:W-:Y:S01]  /*2e50*/  HMMA.16816.F32 R56, R20, R62, R56 ;  /* 0x0000003e1438723c */ /* 0x000fe20000001838 */
[----:B------:R-:W-:Y:S07]  /*2e60*/  LDSM.16.M88.4 R20, [R206+0x4000] ;  /* 0x00400000ce14783b */ /* 0x000fee0000000200 */
[C---:B--2---:R-:W-:Y:S01]  /*2e70*/  HMMA.16816.F32 R40, R24.reuse, R60, R16 ;  /* 0x0000003c1828723c */ /* 0x044fe20000001810 */
[----:B------:R-:W1:Y:S07]  /*2e80*/  LDSM.16.M88.4 R16, [R206+0x6000] ;  /* 0x00600000ce10783b */ /* 0x000e6e0000000200 */
[C---:B------:R-:W-:Y:S08]  /*2e90*/  HMMA.16816.F32 R52, R24.reuse, R36, R52 ;  /* 0x000000241834723c */ /* 0x040ff00000001834 */
[C---:B------:R-:W-:Y:S01]  /*2ea0*/  HMMA.16816.F32 R44, R24.reuse, R38, R44 ;  /* 0x00000026182c723c */ /* 0x040fe2000000182c */
[----:B------:R-:W2:Y:S07]  /*2eb0*/  LDSM.16.M88.4 R36, [R204+0x9800] ;  /* 0x00980000cc24783b */ /* 0x000eae0000000200 */
[----:B------:R-:W-:Y:S08]  /*2ec0*/  HMMA.16816.F32 R24, R24, R62, R64 ;  /* 0x0000003e1818723c */ /* 0x000ff00000001840 */
[C---:B---3--:R-:W-:Y:S08]  /*2ed0*/  HMMA.16816.F32 R72, R8.reuse, R12, R72 ;  /* 0x0000000c0848723c */ /* 0x048ff00000001848 */
[C---:B------:R-:W-:Y:S08]  /*2ee0*/  HMMA.16816.F32 R60, R8.reuse, R14, R76 ;  /* 0x0000000e083c723c */ /* 0x040ff0000000184c */
[C---:B------:R-:W-:Y:S08]  /*2ef0*/  HMMA.16816.F32 R80, R8.reuse, R48, R80 ;  /* 0x000000300850723c */ /* 0x040ff00000001850 */
[----:B------:R-:W-:Y:S08]  /*2f00*/  HMMA.16816.F32 R76, R8, R50, R56 ;  /* 0x00000032084c723c */ /* 0x000ff00000001838 */
[C---:B----4-:R-:W-:Y:S08]  /*2f10*/  HMMA.16816.F32 R64, R28.reuse, R12, R52 ;  /* 0x0000000c1c40723c */ /* 0x050ff00000001834 */
[C---:B------:R-:W-:Y:S01]  /*2f20*/  HMMA.16816.F32 R52, R28.reuse, R14, R44 ;  /* 0x0000000e1c34723c */ /* 0x040fe2000000182c */
[----:B------:R-:W-:Y:S04]  /*2f30*/  LDSM.16.M88.4 R44, [R215+0x1000] ;  /* 0x00100000d72c783b */ /* 0x000fe80000000200 */
[----:B------:R-:W3:Y:S03]  /*2f40*/  LDSM.16.M88.4 R12, [R208+0x6000] ;  /* 0x00600000d00c783b */ /* 0x000ee60000000200 */
[C---:B------:R-:W-:Y:S01]  /*2f50*/  HMMA.16816.F32 R8, R28.reuse, R48, R40 ;  /* 0x000000301c08723c */ /* 0x040fe20000001828 */
[----:B------:R-:W-:Y:S07]  /*2f60*/  LDSM.16.M88.4 R40, [R213+0x9000] ;  /* 0x00900000d528783b */ /* 0x000fee0000000200 */
[----:B------:R-:W-:Y:S01]  /*2f70*/  HMMA.16816.F32 R48, R28, R50, R24 ;  /* 0x000000321c30723c */ /* 0x000fe20000001818 */
[----:B------:R-:W4:Y:S04]  /*2f80*/  LDSM.16.M88.4 R28, [R208+0x4000] ;  /* 0x00400000d01c783b */ /* 0x000f280000000200 */
[----:B------:R-:W-:Y:S03]  /*2f90*/  LDSM.16.M88.4 R24, [R214+0x4000] ;  /* 0x00400000d618783b */ /* 0x000fe60000000200 */
[C---:B-1----:R-:W-:Y:S08]  /*2fa0*/  HMMA.16816.F32 R56, R16.reuse, R32, R72 ;  /* 0x000000201038723c */ /* 0x042ff00000001848 */
[C---:B------:R-:W-:Y:S08]  /*2fb0*/  HMMA.16816.F32 R60, R16.reuse, R34, R60 ;  /* 0x00000022103c723c */ /* 0x040ff0000000183c */
[C---:B--2---:R-:W-:Y:S08]  /*2fc0*/  HMMA.16816.F32 R72, R16.reuse, R36, R80 ;  /* 0x000000241048723c */ /* 0x044ff00000001850 */
[----:B------:R-:W-:Y:S08]  /*2fd0*/  HMMA.16816.F32 R16, R16, R38, R76 ;  /* 0x000000261010723c */ /* 0x000ff0000000184c */
[C---:B------:R-:W-:Y:S08]  /*2fe0*/  HMMA.16816.F32 R80, R20.reuse, R32, R64 ;  /* 0x000000201450723c */ /* 0x040ff00000001840 */
[C---:B------:R-:W-:Y:S08]  /*2ff0*/  HMMA.16816.F32 R32, R20.reuse, R34, R52 ;  /* 0x000000221420723c */ /* 0x040ff00000001834 */
[----:B------:R-:W-:Y:S01]  /*3000*/  HMMA.16816.F32 R76, R20, R36, R8 ;  /* 0x00000024144c723c */ /* 0x000fe20000001808 */
[----:B------:R-:W1:Y:S07]  /*3010*/  LDSM.16.M88.4 R8, [R214+0x6000] ;  /* 0x00600000d608783b */ /* 0x000e6e0000000200 */
[C---:B---3--:R-:W-:Y:S08]  /*3020*/  HMMA.16816.F32 R56, R12.reuse, R44, R56 ;  /* 0x0000002c0c38723c */ /* 0x048ff00000001838 */
[C---:B------:R-:W-:Y:S08]  /*3030*/  HMMA.16816.F32 R52, R12.reuse, R46, R60 ;  /* 0x0000002e0c34723c */ /* 0x040ff0000000183c */
[C---:B------:R-:W-:Y:S08]  /*3040*/  HMMA.16816.F32 R72, R12.reuse, R68, R72 ;  /* 0x000000440c48723c */ /* 0x040ff00000001848 */
[----:B------:R-:W-:Y:S01]  /*3050*/  HMMA.16816.F32 R64, R12, R70, R16 ;  /* 0x000000460c40723c */ /* 0x000fe20000001810 */
[----:B------:R-:W2:Y:S04]  /*3060*/  LDSM.16.M88.4 R12, [R213+0x9800] ;  /* 0x00980000d50c783b */ /* 0x000ea80000000200 */
[----:B------:R-:W-:Y:S03]  /*3070*/  LDSM.16.M88.4 R16, [R212+0x6000] ;  /* 0x00600000d410783b */ /* 0x000fe60000000200 */
[----:B------:R-:W-:Y:S01]  /*3080*/  HMMA.16816.F32 R84, R20, R38, R48 ;  /* 0x000000261454723c */ /* 0x000fe20000001830 */
[----:B------:R-:W-:Y:S04]  /*3090*/  LDSM.16.M88.4 R20, [R212+0x4000] ;  /* 0x00400000d414783b */ /* 0x000fe80000000200 */
[----:B------:R-:W-:Y:S03]  /*30a0*/  LDSM.16.M88.4 R48, [R211+0x1800] ;  /* 0x00180000d330783b */ /* 0x000fe60000000200 */
[----:B----4-:R-:W-:Y:S01]  /*30b0*/  HMMA.16816.F32 R36, R28, R46, R32 ;  /* 0x0000002e1c24723c */ /* 0x010fe20000001820 */
[----:B------:R-:W3:Y:S01]  /*30c0*/  LDSM.16.M88.4 R32, [R211+0x1000] ;  /* 0x00100000d320783b */ /* 0x000ee20000000200 */
[----:B------:R-:W-:-:S06]  /*30d0*/  DEPBAR.LE SB0, 0x0 ;  /* 0x000080000000791a */ /* 0x000fcc0000000000 */
[C---:B------:R-:W-:Y:S08]  /*30e0*/  HMMA.16816.F32 R60, R28.reuse, R44, R80 ;  /* 0x0000002c1c3c723c */ /* 0x040ff00000001850 */
[----:B------:R-:W-:Y:S08]  /*30f0*/  HMMA.16816.F32 R44, R28, R68, R76 ;  /* 0x000000441c2c723c */ /* 0x000ff0000000184c */
[----:B-1----:R-:W-:Y:S08]  /*3100*/  HMMA.16816.F32 R56, R8, R40, R56 ;  /* 0x000000280838723c */ /* 0x002ff00000001838 */
[-C--:B------:R-:W-:Y:S08]  /*3110*/  HMMA.16816.F32 R36, R24, R42.reuse, R36 ;  /* 0x0000002a1824723c */ /* 0x080ff00000001824 */
[----:B------:R-:W-:Y:S08]  /*3120*/  HMMA.16816.F32 R52, R8, R42, R52 ;  /* 0x0000002a0834723c */ /* 0x000ff00000001834 */
[----:B------:R-:W-:Y:S08]  /*3130*/  HMMA.16816.F32 R68, R28, R70, R84 ;  /* 0x000000461c44723c */ /* 0x000ff00000001854 */
[-C--:B--2---:R-:W-:Y:S08]  /*3140*/  HMMA.16816.F32 R28, R24, R12.reuse, R44 ;  /* 0x0000000c181c723c */ /* 0x084ff0000000182c */
[----:B------:R-:W-:Y:S07]  /*3150*/  HMMA.16816.F32 R72, R8, R12, R72 ;  /* 0x0000000c0848723c */ /* 0x000fee0000001848 */
[----:B------:R-:W-:Y:S01]  /*3160*/  IMNMX R12, R6, UR8, PT ;  /* 0x00000008060c7c17 */ /* 0x000fe2000b800200 */
[----:B---3--:R-:W-:Y:S08]  /*3170*/  HMMA.16816.F32 R56, R16, R32, R56 ;  /* 0x000000201038723c */ /* 0x008ff00000001838 */
[----:B------:R-:W-:Y:S08]  /*3180*/  HMMA.16816.F32 R36, R20, R34, R36 ;  /* 0x000000221424723c */ /* 0x000ff00000001824 */
[----:B------:R-:W-:Y:S08]  /*3190*/  HMMA.16816.F32 R60, R24, R40, R60 ;  /* 0x00000028183c723c */ /* 0x000ff0000000183c */
[----:B------:R-:W-:Y:S08]  /*31a0*/  HMMA.16816.F32 R52, R16, R34, R52 ;  /* 0x000000221034723c */ /* 0x000ff00000001834 */
[----:B------:R-:W-:Y:S07]  /*31b0*/  HMMA.16816.F32 R64, R8, R14, R64 ;  /* 0x0000000e0840723c */ /* 0x000fee0000001840 */
[----:B------:R-:W-:Y:S01]  /*31c0*/  IMNMX R10, R3, UR8, PT ;  /* 0x00000008030a7c17 */ /* 0x000fe2000b800200 */
[----:B------:R-:W-:Y:S01]  /*31d0*/  HMMA.16816.F32 R40, R20, R48, R28 ;  /* 0x000000301428723c */ /* 0x000fe2000000181c */
[----:B------:R-:W-:-:S02]  /*31e0*/  IMNMX R9, R93, UR8, PT ;  /* 0x000000085d097c17 */ /* 0x000fc4000b800200 */
[C---:B------:R-:W-:Y:S02]  /*31f0*/  IADD3 R3, R0.reuse, 0x1, RZ ;  /* 0x0000000100037810 */ /* 0x040fe40007ffe0ff */
[----:B------:R-:W-:Y:S02]  /*3200*/  IMNMX R11, R5, UR8, PT ;  /* 0x00000008050b7c17 */ /* 0x000fe4000b800200 */
[----:B------:R-:W-:Y:S01]  /*3210*/  IADD3 R5, R0, 0x8, RZ ;  /* 0x0000000800057810 */ /* 0x000fe20007ffe0ff */
[----:B------:R-:W-:Y:S01]  /*3220*/  HMMA.16816.F32 R28, R24, R14, R68 ;  /* 0x0000000e181c723c */ /* 0x000fe20000001844 */
[C---:B------:R-:W-:Y:S02]  /*3230*/  ISETP.GE.AND P6, PT, R3.reuse, R9, PT ;  /* 0x000000090300720c */ /* 0x040fe40003fc6270 */
[C---:B------:R-:W-:Y:S01]  /*3240*/  ISETP.GE.AND P0, PT, R3.reuse, R10, PT ;  /* 0x0000000a0300720c */ /* 0x040fe20003f06270 */
[----:B------:R-:W-:Y:S01]  /*3250*/  BAR.SYNC.DEFER_BLOCKING 0x0 ;  /* 0x0000000000007b1d */ /* 0x000fe20000010000 */
[----:B------:R-:W-:-:S02]  /*3260*/  ISETP.GE.AND P1, PT, R3, R11, PT ;  /* 0x0000000b0300720c */ /* 0x000fc40003f26270 */
[----:B------:R-:W-:Y:S01]  /*3270*/  ISETP.GE.AND P5, PT, R3, R12, PT ;  /* 0x0000000c0300720c */ /* 0x000fe20003fa6270 */
[----:B------:R-:W-:Y:S01]  /*3280*/  HMMA.16816.F32 R24, R16, R48, R72 ;  /* 0x000000301018723c */ /* 0x000fe20000001848 */
[----:B------:R-:W-:Y:S02]  /*3290*/  IADD3 R3, R0, 0x9, RZ ;  /* 0x0000000900037810 */ /* 0x000fe40007ffe0ff */
[----:B------:R-:W-:Y:S02]  /*32a0*/  ISETP.GE.AND P2, PT, R5, R10, PT ;  /* 0x0000000a0500720c */ /* 0x000fe40003f46270 */
[----:B------:R-:W-:Y:S02]  /*32b0*/  FSEL R78, R59, -INF , !P5 ;  /* 0xff8000003b4e7808 */ /* 0x000fe40006800000 */
[-C--:B------:R-:W-:Y:S01]  /*32c0*/  ISETP.GE.AND P4, PT, R5, R9.reuse, PT ;  /* 0x000000090500720c */ /* 0x080fe20003f86270 */
[----:B------:R-:W-:Y:S01]  /*32d0*/  HMMA.16816.F32 R32, R20, R32, R60 ;  /* 0x000000201420723c */ /* 0x000fe2000000183c */
[----:B------:R-:W-:-:S02]  /*32e0*/  ISETP.GE.AND P5, PT, R3, R9, PT ;  /* 0x000000090300720c */ /* 0x000fc40003fa6270 */
[----:B------:R-:W-:Y:S02]  /*32f0*/  FSEL R76, R57, -INF , !P1 ;  /* 0xff800000394c7808 */ /* 0x000fe40004800000 */
[----:B------:R-:W-:Y:S02]  /*3300*/  FSEL R44, R38, -INF , !P2 ;  /* 0xff800000262c7808 */ /* 0x000fe40005000000 */
[C---:B------:R-:W-:Y:S01]  /*3310*/  ISETP.GE.AND P3, PT, R5.reuse, R11, PT ;  /* 0x0000000b0500720c */ /* 0x040fe20003f66270 */
[----:B------:R-:W-:Y:S01]  /*3320*/  HMMA.16816.F32 R16, R16, R50, R64 ;  /* 0x000000321010723c */ /* 0x000fe20000001840 */
[----:B------:R-:W-:Y:S02]  /*3330*/  ISETP.GE.AND P1, PT, R5, R12, PT ;  /* 0x0000000c0500720c */ /* 0x000fe40003f26270 */
[----:B------:R-:W-:Y:S02]  /*3340*/  FSEL R36, R36, -INF , !P4 ;  /* 0xff80000024247808 */ /* 0x000fe40006000000 */
[----:B------:R-:W-:-:S02]  /*3350*/  FSEL R38, R37, -INF , !P5 ;  /* 0xff80000025267808 */ /* 0x000fc40006800000 */
[C---:B------:R-:W-:Y:S01]  /*3360*/  ISETP.GE.AND P4, PT, R3.reuse, R10, PT ;  /* 0x0000000a0300720c */ /* 0x040fe20003f86270 */
[----:B------:R-:W-:Y:S01]  /*3370*/  HMMA.16816.F32 R20, R20, R50, R28 ;  /* 0x000000321414723c */ /* 0x000fe2000000181c */
[C---:B------:R-:W-:Y:S02]  /*3380*/  ISETP.GE.AND P2, PT, R3.reuse, R11, PT ;  /* 0x0000000b0300720c */ /* 0x040fe40003f46270 */
[----:B------:R-:W-:Y:S02]  /*3390*/  ISETP.GE.AND P5, PT, R3, R12, PT ;  /* 0x0000000c0300720c */ /* 0x000fe40003fa6270 */
[C---:B------:R-:W-:Y:S02]  /*33a0*/  IADD3 R5, R0.reuse, 0x10, RZ ;  /* 0x0000001000057810 */ /* 0x040fe40007ffe0ff */
[----:B------:R-:W-:Y:S02]  /*33b0*/  IADD3 R3, R0, 0x11, RZ ;  /* 0x0000001100037810 */ /* 0x000fe40007ffe0ff */
[----:B------:R-:W-:-:S02]  /*33c0*/  FSEL R77, R54, -INF , !P1 ;  /* 0xff800000364d7808 */ /* 0x000fc40004800000 */
[----:B------:R-:W-:Y:S02]  /*33d0*/  FSEL R39, R39, -INF , !P4 ;  /* 0xff80000027277808 */ /* 0x000fe40006000000 */
[----:B------:R-:W-:Y:S02]  /*33e0*/  ISETP.GE.AND P1, PT, R5, R10, PT ;  /* 0x0000000a0500720c */ /* 0x000fe40003f26270 */
[----:B------:R-:W-:Y:S02]  /*33f0*/  FSEL R60, R55, -INF , !P5 ;  /* 0xff800000373c7808 */ /* 0x000fe40006800000 */
[-C--:B------:R-:W-:Y:S02]  /*3400*/  ISETP.GE.AND P4, PT, R5, R9.reuse, PT ;  /* 0x000000090500720c */ /* 0x080fe40003f86270 */
[----:B------:R-:W-:Y:S02]  /*3410*/  ISETP.GE.AND P5, PT, R3, R9, PT ;  /* 0x000000090300720c */ /* 0x000fe40003fa6270 */
        /* <DEDUP_REMOVED lines=9> */
[----:B------:R-:W-:Y:S02]  /*34b0*/  ISETP.GE.AND P5, PT, R3, R12, PT ;  /* 0x0000000c0300720c */ /* 0x000fe40003fa6270 */
[----:B------:R-:W-:Y:S02]  /*34c0*/  IADD3 R3, R0, 0x18, RZ ;  /* 0x0000001800037810 */ /* 0x000fe40007ffe0ff */
[----:B------:R-:W-:Y:S02]  /*34d0*/  SHF.R.S32.HI R5, RZ, 0x1f, R92 ;  /* 0x0000001fff057819 */ /* 0x000fe4000001145c */
        /* <DEDUP_REMOVED lines=8> */
[----:B------:R-:W-:Y:S02]  /*3560*/  LEA.HI R3, R5, R92, RZ, 0x2 ;  /* 0x0000005c05037211 */ /* 0x000fe400078f10ff */
[----:B------:R-:W-:Y:S02]  /*3570*/  FSEL R124, R27, -INF , !P5 ;  /* 0xff8000001b7c7808 */ /* 0x000fe40006800000 */
[----:B------:R-:W-:Y:S02]  /*3580*/  ISETP.GE.AND P5, PT, R0, R9, PT ;  /* 0x000000090000720c */ /* 0x000fe40003fa6270 */
[----:B------:R-:W-:Y:S02]  /*3590*/  LOP3.LUT R3, R3, 0xfffffffc, RZ, 0xc0, !PT ;  /* 0xfffffffc03037812 */ /* 0x000fe400078ec0ff */
[----:B------:R-:W-:-:S02]  /*35a0*/  FSEL R26, R33, -INF , !P6 ;  /* 0xff800000211a7808 */ /* 0x000fc40007000000 */
[----:B------:R-:W-:Y:S01]  /*35b0*/  FSEL R27, R35, -INF , !P0 ;  /* 0xff800000231b7808 */ /* 0x000fe20004000000 */
[----:B------:R-:W-:Y:S01]  /*35c0*/  IMAD.IADD R3, R92, 0x1, -R3 ;  /* 0x000000015c037824 */ /* 0x000fe200078e0a03 */
[----:B------:R-:W-:Y:S02]  /*35d0*/  FSEL R24, R32, -INF , !P5 ;  /* 0xff80000020187808 */ /* 0x000fe40006800000 */
[C---:B------:R-:W-:Y:S02]  /*35e0*/  ISETP.GE.AND P6, PT, R0.reuse, R10, PT ;  /* 0x0000000a0000720c */ /* 0x040fe40003fc6270 */
[C---:B------:R-:W-:Y:S01]  /*35f0*/  ISETP.GE.AND P0, PT, R0.reuse, R11, PT ;  /* 0x0000000b0000720c */ /* 0x040fe20003f06270 */
[----:B------:R1:W-:Y:S01]  /*3600*/  STL [R1+0x60], R3 ;  /* 0x0000600301007387 */ /* 0x0003e20000100800 */
[C---:B------:R-:W-:Y:S02]  /*3610*/  ISETP.GE.AND P5, PT, R0.reuse, R12, PT ;  /* 0x0000000c0000720c */ /* 0x040fe40003fa6270 */
[----:B------:R-:W-:-:S02]  /*3620*/  IADD3 R0, R0, 0x19, RZ ;  /* 0x0000001900007810 */ /* 0x000fc40007ffe0ff */
[----:B------:R-:W-:Y:S02]  /*3630*/  FSEL R41, R56, -INF , !P0 ;  /* 0xff80000038297808 */ /* 0x000fe40004000000 */
[----:B------:R-:W-:Y:S02]  /*3640*/  ISETP.GE.AND P0, PT, R0, R12, PT ;  /* 0x0000000c0000720c */ /* 0x000fe40003f06270 */
[----:B------:R-:W-:Y:S02]  /*3650*/  FSEL R49, R58, -INF , !P5 ;  /* 0xff8000003a317808 */ /* 0x000fe40006800000 */
[----:B------:R-:W-:Y:S02]  /*3660*/  FSEL R58, R19, -INF , !P0 ;  /* 0xff800000133a7808 */ /* 0x000fe40004000000 */
[----:B------:R-:W-:Y:S02]  /*3670*/  PLOP3.LUT P0, PT, PT, PT, UP0, 0x80, 0x0 ;  /* 0x000000000000781c */ /* 0x000fe40003f0f008 */
[----:B------:R-:W-:-:S02]  /*3680*/  FSEL R34, R34, -INF , !P6 ;  /* 0xff80000022227808 */ /* 0x000fc40007000000 */
[----:B------:R-:W-:Y:S02]  /*3690*/  FSEL R112, R16, -INF , !P3 ;  /* 0xff80000010707808 */ /* 0x000fe40005800000 */
[----:B------:R-:W-:Y:S02]  /*36a0*/  FSEL R115, R18, -INF , !P1 ;  /* 0xff80000012737808 */ /* 0x000fe40004800000 */
[C---:B------:R-:W-:Y:S02]  /*36b0*/  ISETP.GE.AND P3, PT, R0.reuse, R9, PT ;  /* 0x000000090000720c */ /* 0x040fe40003f66270 */
[C---:B------:R-:W-:Y:S02]  /*36c0*/  ISETP.GE.AND P1, PT, R0.reuse, R10, PT ;  /* 0x0000000a0000720c */ /* 0x040fe40003f26270 */
[----:B------:R-:W-:Y:S02]  /*36d0*/  ISETP.GE.AND P6, PT, R0, R11, PT ;  /* 0x0000000b0000720c */ /* 0x000fe40003fc6270 */
[----:B------:R-:W-:-:S02]  /*36e0*/  LOP3.LUT R0, R94, R95, RZ, 0xfc, !PT ;  /* 0x0000005f5e007212 */ /* 0x000fc400078efcff */
[----:B------:R-:W-:Y:S02]  /*36f0*/  FSEL R56, R17, -INF , !P6 ;  /* 0xff80000011387808 */ /* 0x000fe40007000000 */
[----:B------:R-:W-:Y:S02]  /*3700*/  FSEL R30, R20, -INF , !P4 ;  /* 0xff800000141e7808 */ /* 0x000fe40006000000 */
[----:B------:R-:W-:Y:S02]  /*3710*/  FSEL R35, R22, -INF , !P2 ;  /* 0xff80000016237808 */ /* 0x000fe40005000000 */
[----:B------:R-:W-:Y:S02]  /*3720*/  FSEL R31, R21, -INF , !P3 ;  /* 0xff800000151f7808 */ /* 0x000fe40005800000 */
[----:B------:R-:W-:Y:S01]  /*3730*/  FSEL R40, R23, -INF , !P1 ;  /* 0xff80000017287808 */ /* 0x000fe20004800000 */
[----:B------:R-:W-:Y:S05]  /*3740*/  @!P0 BRA `(.L_x_797) ;  /* 0x000002a000008947 */ /* 0x000fea0003800000 */
[----:B-1----:R-:W-:Y:S01]  /*3750*/  UIADD3 UR5, UR28, -0x2, URZ ;  /* 0xfffffffe1c057890 */ /* 0x002fe2000fffe03f */
[----:B------:R-:W-:Y:S01]  /*3760*/  ISETP.GE.AND P3, PT, R100, c[0x0][0x220], PT ;  /* 0x0000880064007a0c */ /* 0x000fe20003f66270 */
[----:B------:R-:W-:Y:S01]  /*3770*/  BSSY B0, `(.L_x_798) ;  /* 0x0000026000007945 */ /* 0x000fe20003800000 */
[----:B------:R-:W-:Y:S01]  /*3780*/  ISETP.GE.AND P2, PT, R251, c[0x0][0x220], PT ;  /* 0x00008800fb007a0c */ /* 0x000fe20003f46270 */
[----:B------:R-:W-:-:S02]  /*3790*/  USHF.R.S32.HI UR4, URZ, 0x1f, UR5 ;  /* 0x0000001f3f047899 */ /* 0x000fc40008011405 */
[----:B------:R-:W-:Y:S01]  /*37a0*/  UIMAD UR7, UR7, UR5, URZ ;  /* 0x00000005070772a4 */ /* 0x000fe2000f8e023f */
[----:B------:R-:W-:-:S03]  /*37b0*/  IMAD.WIDE.U32 R6, R97, UR5, R244 ;  /* 0x0000000561067c25 */ /* 0x000fc6000f8e00f4 */
[----:B------:R-:W-:Y:S02]  /*37c0*/  UIMAD UR4, UR4, UR11, UR7 ;  /* 0x0000000b040472a4 */ /* 0x000fe4000f8e0207 */
[C---:B------:R-:W-:Y:S02]  /*37d0*/  IADD3 R3, P5, R6.reuse, UR22, RZ ;  /* 0x0000001606037c10 */ /* 0x040fe4000ffbe0ff */
[C---:B------:R-:W-:Y:S01]  /*37e0*/  @!P3 LEA R18, P6, R6.reuse, c[0x0][0x168], 0x1 ;  /* 0x00005a000612ba11 */ /* 0x040fe200078c08ff */
[----:B------:R1:W-:Y:S01]  /*37f0*/  @P3 STS.128 [R219+0x8000], RZ ;  /* 0x008000ffdb003388 */ /* 0x0003e20000000c00 */
[----:B------:R-:W-:Y:S02]  /*3800*/  IADD3 R5, R7, UR4, RZ ;  /* 0x0000000407057c10 */ /* 0x000fe4000fffe0ff */
[----:B------:R-:W-:Y:S02]  /*3810*/  @!P2 LEA R14, P1, R6, c[0x0][0x168], 0x1 ;  /* 0x00005a00060eaa11 */ /* 0x000fe400078208ff */
[----:B------:R-:W-:-:S02]  /*3820*/  @!P3 LEA R16, P4, R3, c[0x0][0x168], 0x1 ;  /* 0x00005a000310ba11 */ /* 0x000fc400078808ff */
[----:B------:R-:W-:Y:S02]  /*3830*/  IADD3.X R7, R5, UR21, RZ, P5, !PT ;  /* 0x0000001505077c10 */ /* 0x000fe4000affe4ff */
[C-C-:B------:R-:W-:Y:S02]  /*3840*/  @!P3 LEA.HI.X R19, R6.reuse, c[0x0][0x16c], R5.reuse, 0x1, P6 ;  /* 0x00005b000613ba11 */ /* 0x140fe400030f0c05 */
[----:B------:R-:W-:Y:S02]  /*3850*/  @!P2 LEA.HI.X R15, R6, c[0x0][0x16c], R5, 0x1, P1 ;  /* 0x00005b00060faa11 */ /* 0x000fe400008f0c05 */
[----:B------:R-:W-:Y:S01]  /*3860*/  @!P3 LEA.HI.X R17, R3, c[0x0][0x16c], R7, 0x1, P4 ;  /* 0x00005b000311ba11 */ /* 0x000fe200020f0c07 */
        /* <DEDUP_REMOVED lines=22> */
.L_x_799:
[----:B------:R-:W-:Y:S05]  /*39d0*/  BSYNC B0 ;  /* 0x0000000000007941 */ /* 0x000fea0003800000 */
.L_x_798:
[----:B------:R-:W0:Y:S02]  /*39e0*/  LDGDEPBAR ;  /* 0x00000000000079af */ /* 0x000e240000000000 */
.L_x_797:
[----:B-1----:R-:W-:Y:S01]  /*39f0*/  FMNMX.FTZ R136, R24, R26, !PT ;  /* 0x0000001a18887209 */ /* 0x002fe20007810000 */
[----:B------:R-:W-:Y:S01]  /*3a00*/  IMAD.WIDE.U32 R16, R243, -0x2daee0ad, RZ ;  /* 0xd2511f53f3107825 */ /* 0x000fe200078e00ff */
[----:B------:R-:W-:Y:S01]  /*3a10*/  FMNMX.FTZ R3, R34, R27, !PT ;  /* 0x0000001b22037209 */ /* 0x000fe20007810000 */
[----:B------:R-:W-:Y:S01]  /*3a20*/  UIADD3 UR15, UR30, -0x61c88647, URZ ;  /* 0x9e3779b91e0f7890 */ /* 0x000fe2000fffe03f */
[----:B------:R-:W-:Y:S01]  /*3a30*/  FMNMX.FTZ R136, R36, R136, !PT ;  /* 0x0000008824887209 */ /* 0x000fe20007810000 */
[----:B------:R-:W-:Y:S01]  /*3a40*/  IMAD.U32 R5, RZ, RZ, UR31 ;  /* 0x0000001fff057e24 */ /* 0x000fe2000f8e00ff */
[----:B------:R-:W-:Y:S01]  /*3a50*/  FMNMX.FTZ R3, R44, R3, !PT ;  /* 0x000000032c037209 */ /* 0x000fe20007810000 */
[----:B------:R-:W-:Y:S01]  /*3a60*/  IMAD.WIDE.U32 R234, R98, -0x326172a9, RZ ;  /* 0xcd9e8d5762ea7825 */ /* 0x000fe200078e00ff */
[----:B------:R-:W-:Y:S01]  /*3a70*/  FMNMX.FTZ R136, R38, R136, !PT ;  /* 0x0000008826887209 */ /* 0x000fe20007810000 */
[----:B------:R-:W-:Y:S01]  /*3a80*/  UIADD3 UR14, UR31, -0x4498517b, URZ ;  /* 0xbb67ae851f0e7890 */ /* 0x000fe2000fffe03f */
[----:B------:R-:W-:Y:S01]  /*3a90*/  FMNMX.FTZ R3, R39, R3, !PT ;  /* 0x0000000327037209 */ /* 0x000fe20007810000 */
[----:B------:R-:W-:Y:S01]  /*3aa0*/  UIADD3 UR12, UR31, 0x76cf5d0a, URZ ;  /* 0x76cf5d0a1f0c7890 */ /* 0x000fe2000fffe03f */
[----:B------:R-:W-:Y:S01]  /*3ab0*/  FMNMX.FTZ R136, R45, R136, !PT ;  /* 0x000000882d887209 */ /* 0x000fe20007810000 */
[----:B------:R-:W-:Y:S01]  /*3ac0*/  UIADD3 UR13, UR30, 0x3c6ef372, URZ ;  /* 0x3c6ef3721e0d7890 */ /* 0x000fe2000fffe03f */
[----:B------:R-:W-:Y:S01]  /*3ad0*/  FMNMX.FTZ R3, R48, R3, !PT ;  /* 0x0000000330037209 */ /* 0x000fe20007810000 */
[----:B------:R-:W-:Y:S01]  /*3ae0*/  UIADD3 UR10, UR31, 0x32370b8f, URZ ;  /* 0x32370b8f1f0a7890 */ /* 0x000fe2000fffe03f */
[----:B------:R-:W-:Y:S01]  /*3af0*/  FMNMX.FTZ R136, R42, R136, !PT ;  /* 0x000000882a887209 */ /* 0x000fe20007810000 */
[----:B------:R-:W-:Y:S01]  /*3b00*/  UIADD3 UR11, UR30, -0x255992d5, URZ ;  /* 0xdaa66d2b1e0b7890 */ /* 0x000fe2000fffe03f */
[----:B------:R-:W-:Y:S01]  /*3b10*/  FMNMX.FTZ R3, R43, R3, !PT ;  /* 0x000000032b037209 */ /* 0x000fe20007810000 */
[----:B------:R-:W-:Y:S01]  /*3b20*/  UIADD3 UR9, UR30, 0x78dde6e4, URZ ;  /* 0x78dde6e41e097890 */ /* 0x000fe2000fffe03f */
[----:B------:R-:W-:Y:S01]  /*3b30*/  FMNMX.FTZ R136, R30, R136, !PT ;  /* 0x000000881e887209 */ /* 0x000fe20007810000 */
[----:B------:R-:W-:Y:S01]  /*3b40*/  UIADD3 UR8, UR31, -0x126145ec, URZ ;  /* 0xed9eba141f087890 */ /* 0x000fe2000fffe03f */
[----:B------:R-:W-:Y:S01]  /*3b50*/  FMNMX.FTZ R3, R35, R3, !PT ;  /* 0x0000000323037209 */ /* 0x000fe20007810000 */
[----:B------:R-:W-:Y:S01]  /*3b60*/  UIADD3 UR6, UR31, -0x56f99767, URZ ;  /* 0xa90668991f067890 */ /* 0x000fe2000fffe03f */
[----:B------:R-:W-:Y:S01]  /*3b70*/  FMNMX.FTZ R136, R31, R136, !PT ;  /* 0x000000881f887209 */ /* 0x000fe20007810000 */
[----:B------:R-:W-:Y:S01]  /*3b80*/  UIADD3 UR16, UR30, -0x4ab325aa, URZ ;  /* 0xb54cda561e107890 */ /* 0x000fe2000fffe03f */
[----:B------:R-:W-:Y:S01]  /*3b90*/  FMNMX.FTZ R3, R40, R3, !PT ;  /* 0x0000000328037209 */ /* 0x000fe20007810000 */
[----:B------:R-:W-:Y:S01]  /*3ba0*/  IMAD.SHL.U32 R205, R0, 0x2, RZ ;  /* 0x0000000200cd7824 */ /* 0x000fe200078e00ff */
[----:B------:R-:W-:Y:S01]  /*3bb0*/  IADD3 R242, R98, 0x4, RZ ;  /* 0x0000000462f27810 */ /* 0x000fe20007ffe0ff */
[----:B------:R-:W1:Y:S01]  /*3bc0*/  SHFL.BFLY PT, R8, R136, 0x2, 0x1f ;  /* 0x0c401f0088087f89 */ /* 0x000e6200000e0000 */
[----:B------:R-:W-:Y:S01]  /*3bd0*/  LOP3.LUT R5, R17, UR29, R5, 0x96, !PT ;  /* 0x0000001d11057c12 */ /* 0x000fe2000f8e9605 */
[----:B------:R-:W-:Y:S01]  /*3be0*/  IMAD R207, R4, 0x2, R205 ;  /* 0x0000000204cf7824 */ /* 0x000fe200078e02cd */
[----:B------:R-:W-:Y:S01]  /*3bf0*/  LOP3.LUT R240, R96, UR30, RZ, 0x3c, !PT ;  /* 0x0000001e60f07c12 */ /* 0x000fe2000f8e3cff */
[----:B------:R-:W3:Y:S01]  /*3c00*/  SHFL.BFLY PT, R135, R3, 0x2, 0x1f ;  /* 0x0c401f0003877f89 */ /* 0x000ee200000e0000 */
[----:B------:R-:W-:Y:S01]  /*3c10*/  IMAD.WIDE.U32 R14, R242, -0x326172a9, RZ ;  /* 0xcd9e8d57f20e7825 */ /* 0x000fe200078e00ff */
[----:B------:R-:W-:-:S02]  /*3c20*/  UIADD3 UR7, UR30, 0x1715609d, URZ ;  /* 0x1715609d1e077890 */ /* 0x000fc4000fffe03f */
[----:B------:R-:W-:Y:S01]  /*3c30*/  LDSM.16.MT88.4 R148, [R205+0xa000] ;  /* 0x00a00000cd94783b */ /* 0x000fe20000004200 */
[----:B--2---:R-:W-:Y:S01]  /*3c40*/  IMAD.WIDE.U32 R6, R5, -0x326172a9, RZ ;  /* 0xcd9e8d5705067825 */ /* 0x004fe200078e00ff */
[----:B------:R-:W-:Y:S02]  /*3c50*/  LOP3.LUT R15, R15, R240, RZ, 0x3c, !PT ;  /* 0x000000f00f0f7212 */ /* 0x000fe400078e3cff */
[----:B------:R-:W-:Y:S01]  /*3c60*/  LDSM.16.MT88.4 R88, [R207+0xa000] ;  /* 0x00a00000cf58783b */ /* 0x000fe20000004200 */
[----:B------:R-:W-:Y:S01]  /*3c70*/  IMAD R210, R2, 0x2, R205 ;  /* 0x0000000202d27824 */ /* 0x000fe200078e02cd */
[----:B------:R-:W-:Y:S01]  /*3c80*/  LOP3.LUT R5, R7, UR15, R14, 0x96, !PT ;  /* 0x0000000f07057c12 */ /* 0x000fe2000f8e960e */
[----:B------:R-:W-:Y:S01]  /*3c90*/  IMAD.WIDE.U32 R14, R15, -0x2daee0ad, RZ ;  /* 0xd2511f530f0e7825 */ /* 0x000fe200078e00ff */
[----:B------:R-:W-:Y:S01]  /*3ca0*/  LOP3.LUT R7, R7, UR15, R234, 0x96, !PT ;  /* 0x0000000f07077c12 */ /* 0x000fe2000f8e96ea */
[----:B------:R-:W-:Y:S02]  /*3cb0*/  LDSM.16.MT88.4 R104, [R205+0xb000] ;  /* 0x00b00000cd68783b */ /* 0x000fe40000004200 */
[----:B------:R-:W-:Y:S01]  /*3cc0*/  IMAD.WIDE.U32 R28, R5, -0x2daee0ad, RZ ;  /* 0xd2511f53051c7825 */ /* 0x000fe200078e00ff */
[----:B------:R-:W-:Y:S01]  /*3cd0*/  FMNMX.FTZ R5, R49, R78, !PT ;  /* 0x0000004e31057209 */ /* 0x000fe20007810000 */
[----:B------:R-:W-:Y:S02]  /*3ce0*/  LDSM.16.MT88.4 R92, [R210+0xa000] ;  /* 0x00a00000d25c783b */ /* 0x000fe40000004200 */
[----:B------:R-:W-:Y:S01]  /*3cf0*/  IMAD R126, R232, 0x10000, R232 ;  /* 0x00010000e87e7824 */ /* 0x000fe200078e02e8 */
[----:B-1----:R-:W-:Y:S01]  /*3d00*/  FMNMX.FTZ R136, R136, R8, !PT ;  /* 0x0000000888887209 */ /* 0x002fe20007810000 */
[----:B------:R-:W-:Y:S01]  /*3d10*/  IMAD R209, R2, 0x2, R207 ;  /* 0x0000000202d17824 */ /* 0x000fe200078e02cf */
[----:B------:R-:W-:Y:S01]  /*3d20*/  LOP3.LUT R8, R235, R240, RZ, 0x3c, !PT ;  /* 0x000000f0eb087212 */ /* 0x000fe200078e3cff */
[----:B------:R-:W-:Y:S01]  /*3d30*/  LDSM.16.MT88.4 R196, [R207+0xb000] ;  /* 0x00b00000cfc4783b */ /* 0x000fe20000004200 */
[----:B------:R-:W-:-:S02]  /*3d40*/  FMNMX.FTZ R5, R77, R5, !PT ;  /* 0x000000054d057209 */ /* 0x000fc40007810000 */
[----:B---3--:R-:W-:Y:S01]  /*3d50*/  FMNMX.FTZ R135, R135, R3, !PT ;  /* 0x0000000387877209 */ /* 0x008fe20007810000 */
[----:B------:R-:W1:Y:S01]  /*3d60*/  SHFL.BFLY PT, R18, R136, 0x1, 0x1f ;  /* 0x0c201f0088127f89 */ /* 0x000e6200000e0000 */
[----:B------:R-:W-:Y:S01]  /*3d70*/  IMAD.WIDE.U32 R238, R8, -0x2daee0ad, RZ ;  /* 0xd2511f5308ee7825 */ /* 0x000fe200078e00ff */
[----:B------:R-:W-:Y:S02]  /*3d80*/  FMNMX.FTZ R8, R41, R76, !PT ;  /* 0x0000004c29087209 */ /* 0x000fe40007810000 */
[----:B------:R-:W-:Y:S01]  /*3d90*/  FMNMX.FTZ R3, R60, R5, !PT ;  /* 0x000000053c037209 */ /* 0x000fe20007810000 */
[----:B------:R-:W-:Y:S01]  /*3da0*/  LDSM.16.MT88.4 R100, [R209+0xa000] ;  /* 0x00a00000d164783b */ /* 0x000fe20000004200 */
[--C-:B------:R-:W-:Y:S02]  /*3db0*/  LOP3.LUT R13, R239, UR14, R16.reuse, 0x96, !PT ;  /* 0x0000000eef0d7c12 */ /* 0x100fe4000f8e9610 */
[----:B------:R-:W-:Y:S01]  /*3dc0*/  FMNMX.FTZ R8, R57, R8, !PT ;  /* 0x0000000839087209 */ /* 0x000fe20007810000 */
[----:B------:R-:W-:Y:S01]  /*3dd0*/  LDSM.16.MT88.4 R116, [R210+0xb000] ;  /* 0x00b00000d274783b */ /* 0x000fe20000004200 */
[----:B------:R-:W-:Y:S01]  /*3de0*/  LOP3.LUT R16, R15, UR14, R16, 0x96, !PT ;  /* 0x0000000e0f107c12 */ /* 0x000fe2000f8e9610 */
[----:B------:R-:W-:Y:S01]  /*3df0*/  IMAD.WIDE.U32 R236, R13, -0x326172a9, RZ ;  /* 0xcd9e8d570dec7825 */ /* 0x000fe200078e00ff */
[----:B------:R-:W-:Y:S01]  /*3e00*/  FMNMX.FTZ R8, R59, R8, !PT ;  /* 0x000000083b087209 */ /* 0x000fe20007810000 */
[----:B------:R-:W2:Y:S01]  /*3e10*/  SHFL.BFLY PT, R15, R135, 0x1, 0x1f ;  /* 0x0c201f00870f7f89 */ /* 0x000ea200000e0000 */
[----:B------:R-:W-:Y:S01]  /*3e20*/  LOP3.LUT R19, R29, UR12, R14, 0x96, !PT ;  /* 0x0000000c1d137c12 */ /* 0x000fe2000f8e960e */
[----:B------:R-:W-:Y:S01]  /*3e30*/  IMAD.WIDE.U32 R16, R16, -0x326172a9, RZ ;  /* 0xcd9e8d5710107825 */ /* 0x000fe200078e00ff */
[----:B------:R-:W-:Y:S01]  /*3e40*/  FMNMX.FTZ R5, R113, R8, !PT ;  /* 0x0000000871057209 */ /* 0x000fe20007810000 */
[----:B------:R-:W-:Y:S01]  /*3e50*/  LDSM.16.MT88.4 R192, [R209+0xb000] ;  /* 0x00b00000d1c0783b */ /* 0x000fe20000004200 */
[----:B------:R-:W-:-:S02]  /*3e60*/  LOP3.LUT R14, R237, UR13, R6, 0x96, !PT ;  /* 0x0000000ded0e7c12 */ /* 0x000fc4000f8e9606 */
[----:B------:R-:W-:Y:S01]  /*3e70*/  FMNMX.FTZ R8, R125, R3, !PT ;  /* 0x000000037d087209 */ /* 0x000fe20007810000 */
[----:B------:R-:W-:Y:S01]  /*3e80*/  LDSM.16.MT88.4 R172, [R209+0xa800] ;  /* 0x00a80000d1ac783b */ /* 0x000fe20000004200 */
[----:B------:R-:W-:Y:S01]  /*3e90*/  FMNMX.FTZ R13, R114, R5, !PT ;  /* 0x00000005720d7209 */ /* 0x000fe20007810000 */
[----:B------:R-:W-:Y:S01]  /*3ea0*/  IMAD.WIDE.U32 R20, R14, -0x2daee0ad, RZ ;  /* 0xd2511f530e147825 */ /* 0x000fe200078e00ff */
[----:B-1----:R-:W-:Y:S01]  /*3eb0*/  FMNMX.FTZ R136, R136, R18, !PT ;  /* 0x0000001288887209 */ /* 0x002fe20007810000 */
[----:B------:R-:W-:Y:S01]  /*3ec0*/  LDSM.16.MT88.4 R176, [R205+0xb800] ;  /* 0x00b80000cdb0783b */ /* 0x000fe20000004200 */
[----:B------:R-:W-:Y:S01]  /*3ed0*/  LOP3.LUT R29, R17, UR13, R6, 0x96, !PT ;  /* 0x0000000d111d7c12 */ /* 0x000fe2000f8e9606 */
[----:B------:R-:W-:Y:S01]  /*3ee0*/  IMAD.WIDE.U32 R6, R7, -0x2daee0ad, RZ ;  /* 0xd2511f5307067825 */ /* 0x000fe200078e00ff */
[----:B------:R-:W-:Y:S01]  /*3ef0*/  FSETP.NEU.FTZ.AND P1, PT, R136, -INF , PT ;  /* 0xff8000008800780b */ /* 0x000fe20003f3d000 */
[----:B------:R-:W-:Y:S01]  /*3f00*/  LDSM.16.MT88.4 R180, [R207+0xb800] ;  /* 0x00b80000cfb4783b */ /* 0x000fe20000004200 */
[----:B------:R-:W-:Y:S01]  /*3f10*/  FMNMX.FTZ R5, R124, R8, !PT ;  /* 0x000000087c057209 */ /* 0x000fe20007810000 */
[----:B------:R-:W-:Y:S01]  /*3f20*/  FMUL.FTZ R3, R136, c[0x0][0x23c] ;  /* 0x00008f0088037a20 */ /* 0x000fe20000410000 */
[----:B------:R-:W-:Y:S01]  /*3f30*/  LOP3.LUT R14, R21, UR10, R6, 0x96, !PT ;  /* 0x0000000a150e7c12 */ /* 0x000fe2000f8e9606 */
[----:B------:R-:W-:Y:S01]  /*3f40*/  LDSM.16.MT88.4 R184, [R210+0xb800] ;  /* 0x00b80000d2b8783b */ /* 0x000fe20000004200 */
[----:B------:R-:W-:-:S02]  /*3f50*/  FMNMX.FTZ R5, R115, R5, !PT ;  /* 0x0000000573057209 */ /* 0x000fc40007810000 */
[----:B------:R-:W-:Y:S01]  /*3f60*/  FSEL R3, R3, RZ, P1 ;  /* 0x000000ff03037208 */ /* 0x000fe20000800000 */
[----:B------:R-:W-:Y:S01]  /*3f70*/  IMAD.WIDE.U32 R46, R14, -0x326172a9, RZ ;  /* 0xcd9e8d570e2e7825 */ /* 0x000fe200078e00ff */
[----:B------:R-:W-:Y:S01]  /*3f80*/  FMNMX.FTZ R13, R112, R13, !PT ;  /* 0x0000000d700d7209 */ /* 0x000fe20007810000 */
[----:B------:R-:W-:Y:S01]  /*3f90*/  LDSM.16.MT88.4 R188, [R209+0xb800] ;  /* 0x00b80000d1bc783b */ /* 0x000fe20000004200 */
[----:B------:R-:W-:Y:S01]  /*3fa0*/  LOP3.LUT R7, R7, UR12, R238, 0x96, !PT ;  /* 0x0000000c07077c12 */ /* 0x000fe2000f8e96ee */
[--C-:B------:R-:W-:Y:S01]  /*3fb0*/  FFMA.FTZ R6, R24, c[0x0][0x23c], -R3.reuse ;  /* 0x00008f0018067a23 */ /* 0x100fe20000010803 */
[----:B------:R-:W-:Y:S01]  /*3fc0*/  FMNMX.FTZ R5, R58, R5, !PT ;  /* 0x000000053a057209 */ /* 0x000fe20007810000 */
[--C-:B------:R-:W-:Y:S01]  /*3fd0*/  FFMA.FTZ R8, R26, c[0x0][0x23c], -R3.reuse ;  /* 0x00008f001a087a23 */ /* 0x100fe20000010803 */
[----:B------:R-:W-:Y:S01]  /*3fe0*/  FMNMX.FTZ R13, R56, R13, !PT ;  /* 0x0000000d380d7209 */ /* 0x000fe20007810000 */
[----:B------:R1:W-:Y:S01]  /*3ff0*/  MUFU.EX2 R233, R6 ;  /* 0x0000000600e97308 */ /* 0x0003e20000000800 */
[----:B------:R-:W-:Y:S01]  /*4000*/  FFMA.FTZ R14, R36, c[0x0][0x23c], -R3 ;  /* 0x00008f00240e7a23 */ /* 0x000fe20000010803 */
[----:B------:R-:W3:Y:S01]  /*4010*/  SHFL.BFLY PT, R17, R5, 0x2, 0x1f ;  /* 0x0c401f0005117f89 */ /* 0x000ee200000e0000 */
[----:B--2---:R-:W-:Y:S01]  /*4020*/  FMNMX.FTZ R135, R135, R15, !PT ;  /* 0x0000000f87877209 */ /* 0x004fe20007810000 */
[----:B------:R-:W-:-:S02]  /*4030*/  IMAD.WIDE.U32 R24, R19, -0x326172a9, RZ ;  /* 0xcd9e8d5713187825 */ /* 0x000fc400078e00ff */
[----:B------:R-:W2:Y:S01]  /*4040*/  SHFL.BFLY PT, R18, R13, 0x2, 0x1f ;  /* 0x0c401f000d127f89 */ /* 0x000ea200000e0000 */
[----:B------:R-:W-:Y:S01]  /*4050*/  FSETP.NEU.FTZ.AND P1, PT, R135, -INF , PT ;  /* 0xff8000008700780b */ /* 0x000fe20003f3d000 */
[----:B------:R4:W-:Y:S01]  /*4060*/  MUFU.EX2 R230, R8 ;  /* 0x0000000800e67308 */ /* 0x0009e20000000800 */
[----:B------:R-:W-:Y:S01]  /*4070*/  LOP3.LUT R25, R25, UR11, R16, 0x96, !PT ;  /* 0x0000000b19197c12 */ /* 0x000fe2000f8e9610 */
[----:B------:R-:W-:Y:S04]  /*4080*/  STL [R1+0x2c], R240 ;  /* 0x00002cf001007387 */ /* 0x000fe80000100800 */
[----:B------:R-:W-:Y:S01]  /*4090*/  STL [R1+0x44], R242 ;  /* 0x000044f201007387 */ /* 0x000fe20000100800 */
[----:B-1----:R-:W-:Y:S01]  /*40a0*/  IMAD.WIDE.U32 R6, R7, -0x326172a9, RZ ;  /* 0xcd9e8d5707067825 */ /* 0x002fe200078e00ff */
[----:B------:R1:W-:Y:S02]  /*40b0*/  MUFU.EX2 R231, R14 ;  /* 0x0000000e00e77308 */ /* 0x0003e40000000800 */
[----:B------:R-:W-:Y:S02]  /*40c0*/  STL.64 [R1+0x38], R238 ;  /* 0x000038ee01007387 */ /* 0x000fe40000100a00 */
[----:B------:R-:W-:-:S02]  /*40d0*/  LOP3.LUT R7, R7, UR11, R236, 0x96, !PT ;  /* 0x0000000b07077c12 */ /* 0x000fc4000f8e96ec */
[----:B------:R-:W-:Y:S01]  /*40e0*/  STL.64 [R1+0x20], R236 ;  /* 0x000020ec01007387 */ /* 0x000fe20000100a00 */
[----:B----4-:R-:W-:Y:S02]  /*40f0*/  LOP3.LUT R8, R47, UR9, R6, 0x96, !PT ;  /* 0x000000092f087c12 */ /* 0x010fe4000f8e9606 */
[----:B------:R-:W-:-:S04]  /*4100*/  IMAD.WIDE.U32 R6, R7, -0x2daee0ad, RZ ;  /* 0xd2511f5307067825 */ /* 0x000fc800078e00ff */
[----:B------:R-:W-:Y:S01]  /*4110*/  IMAD.WIDE.U32 R36, R8, -0x2daee0ad, RZ ;  /* 0xd2511f5308247825 */ /* 0x000fe200078e00ff */
[----:B------:R-:W-:Y:S02]  /*4120*/  LOP3.LUT R7, R7, UR8, R20, 0x96, !PT ;  /* 0x0000000807077c12 */ /* 0x000fe4000f8e9614 */
[----:B---3--:R-:W-:Y:S01]  /*4130*/  FMNMX.FTZ R20, R17, R5, !PT ;  /* 0x0000000511147209 */ /* 0x008fe20007810000 */
[----:B------:R-:W-:Y:S01]  /*4140*/  FMUL.FTZ R8, R135, c[0x0][0x23c] ;  /* 0x00008f0087087a20 */ /* 0x000fe20000410000 */
[----:B------:R-:W-:Y:S01]  /*4150*/  LOP3.LUT R6, R37, UR6, R6, 0x96, !PT ;  /* 0x0000000625067c12 */ /* 0x000fe2000f8e9606 */
[----:B------:R-:W-:Y:S01]  /*4160*/  IMAD.WIDE.U32 R22, R7, -0x326172a9, RZ ;  /* 0xcd9e8d5707167825 */ /* 0x000fe200078e00ff */
[----:B--2---:R-:W-:Y:S01]  /*4170*/  FMNMX.FTZ R21, R18, R13, !PT ;  /* 0x0000000d12157209 */ /* 0x004fe20007810000 */
[----:B------:R-:W-:Y:S01]  /*4180*/  SHFL.BFLY PT, R19, R20, 0x1, 0x1f ;  /* 0x0c201f0014137f89 */ /* 0x000fe200000e0000 */
[----:B------:R-:W-:Y:S01]  /*4190*/  FSEL R8, R8, RZ, P1 ;  /* 0x000000ff08087208 */ /* 0x000fe20000800000 */
[----:B------:R-:W-:-:S02]  /*41a0*/  IMAD.WIDE.U32 R6, R6, -0x326172a9, RZ ;  /* 0xcd9e8d5706067825 */ /* 0x000fc400078e00ff */
[----:B------:R-:W2:Y:S02]  /*41b0*/  SHFL.BFLY PT, R18, R21, 0x1, 0x1f ;  /* 0x0c201f0015127f89 */ /* 0x000ea400000e0000 */
[----:B-1----:R-:W-:Y:S01]  /*41c0*/  FFMA.FTZ R14, R38, c[0x0][0x23c], -R3 ;  /* 0x00008f00260e7a23 */ /* 0x002fe20000010803 */
[----:B------:R-:W-:Y:S01]  /*41d0*/  LOP3.LUT R5, R7, UR16, R22, 0x96, !PT ;  /* 0x0000001007057c12 */ /* 0x000fe2000f8e9616 */
[--C-:B------:R-:W-:Y:S01]  /*41e0*/  FFMA.FTZ R13, R39, c[0x0][0x23c], -R8.reuse ;  /* 0x00008f00270d7a23 */ /* 0x100fe20000010808 */
[C---:B------:R-:W-:Y:S01]  /*41f0*/  LOP3.LUT R7, R6.reuse, 0xffff, RZ, 0xc0, !PT ;  /* 0x0000ffff06077812 */ /* 0x040fe200078ec0ff */
[----:B------:R1:W3:Y:S01]  /*4200*/  MUFU.EX2 R229, R14 ;  /* 0x0000000e00e57308 */ /* 0x0002e20000000800 */
[----:B------:R-:W-:Y:S01]  /*4210*/  LOP3.LUT R17, R6, 0xff, RZ, 0xc0, !PT ;  /* 0x000000ff06117812 */ /* 0x000fe200078ec0ff */
[----:B------:R-:W-:Y:S01]  /*4220*/  FFMA.FTZ R0, R34, c[0x0][0x23c], -R8 ;  /* 0x00008f0022007a23 */ /* 0x000fe20000010808 */
[----:B------:R-:W-:Y:S01]  /*4230*/  SHF.R.U32.HI R15, RZ, 0x10, R6 ;  /* 0x00000010ff0f7819 */ /* 0x000fe20000011606 */
[----:B------:R-:W-:Y:S01]  /*4240*/  FFMA.FTZ R2, R27, c[0x0][0x23c], -R8 ;  /* 0x00008f001b027a23 */ /* 0x000fe20000010808 */
[----:B------:R-:W-:-:S02]  /*4250*/  SHF.R.U32.HI R16, RZ, 0x18, R6 ;  /* 0x00000018ff107819 */ /* 0x000fc40000011606 */
[----:B------:R-:W-:Y:S01]  /*4260*/  LOP3.LUT R6, R5, 0xffff, RZ, 0xc0, !PT ;  /* 0x0000ffff05067812 */ /* 0x000fe200078ec0ff */
[----:B------:R4:W-:Y:S03]  /*4270*/  MUFU.EX2 R227, R13 ;  /* 0x0000000d00e37308 */ /* 0x0009e60000000800 */
[----:B------:R-:W-:Y:S01]  /*4280*/  SHF.R.U32.HI R6, RZ, 0x8, R6 ;  /* 0x00000008ff067819 */ /* 0x000fe20000011606 */
[----:B-1----:R-:W-:-:S04]  /*4290*/  FFMA.FTZ R14, R44, c[0x0][0x23c], -R8 ;  /* 0x00008f002c0e7a23 */ /* 0x002fc80000010808 */
[----:B------:R1:W-:Y:S01]  /*42a0*/  MUFU.EX2 R223, R0 ;  /* 0x0000000000df7308 */ /* 0x0003e20000000800 */
[----:B--2---:R-:W-:-:S04]  /*42b0*/  FMNMX.FTZ R134, R21, R18, !PT ;  /* 0x0000001215867209 */ /* 0x004fc80007810000 */
[----:B------:R-:W-:Y:S02]  /*42c0*/  FSETP.NEU.FTZ.AND P1, PT, R134, -INF , PT ;  /* 0xff8000008600780b */ /* 0x000fe40003f3d000 */
[----:B----4-:R-:W-:Y:S01]  /*42d0*/  LOP3.LUT R13, R15, 0xff, RZ, 0xc0, !PT ;  /* 0x000000ff0f0d7812 */ /* 0x010fe200078ec0ff */
[----:B------:R2:W4:Y:S01]  /*42e0*/  MUFU.EX2 R228, R14 ;  /* 0x0000000e00e47308 */ /* 0x0005220000000800 */
[----:B-1----:R-:W-:-:S07]  /*42f0*/  SHF.R.U32.HI R0, RZ, 0x10, R5 ;  /* 0x00000010ff007819 */ /* 0x002fce0000011605 */
[----:B------:R3:W1:Y:S01]  /*4300*/  MUFU.EX2 R222, R2 ;  /* 0x0000000200de7308 */ /* 0x0006620000000800 */
[----:B--2---:R-:W-:Y:S02]  /*4310*/  SHF.R.U32.HI R14, RZ, 0x8, R7 ;  /* 0x00000008ff0e7819 */ /* 0x004fe40000011607 */
[----:B------:R-:W-:Y:S02]  /*4320*/  LOP3.LUT R7, R5, 0xff, RZ, 0xc0, !PT ;  /* 0x000000ff05077812 */ /* 0x000fe400078ec0ff */
[----:B------:R-:W-:Y:S02]  /*4330*/  PRMT R15, R17, 0x5410, R14 ;  /* 0x00005410110f7816 */ /* 0x000fe4000000000e */
[----:B------:R-:W-:Y:S01]  /*4340*/  PRMT R14, R13, 0x5410, R16 ;  /* 0x000054100d0e7816 */ /* 0x000fe20000000010 */
[----:B------:R-:W-:Y:S01]  /*4350*/  FFMA.FTZ R13, R45, c[0x0][0x23c], -R3 ;  /* 0x00008f002d0d7a23 */ /* 0x000fe20000010803 */
[----:B------:R-:W-:Y:S02]  /*4360*/  PRMT R16, R7, 0x5410, R6 ;  /* 0x0000541007107816 */ /* 0x000fe40000000006 */
[----:B------:R-:W-:Y:S01]  /*4370*/  SHF.R.U32.HI R6, RZ, 0x18, R5 ;  /* 0x00000018ff067819 */ /* 0x000fe20000011605 */
[--C-:B------:R-:W-:Y:S01]  /*4380*/  HSET2.LE.AND R7, R14, R126.reuse, PT ;  /* 0x0000007e0e077233 */ /* 0x100fe20003803000 */
[----:B------:R-:W-:Y:S01]  /*4390*/  LOP3.LUT R5, R0, 0xff, RZ, 0xc0, !PT ;  /* 0x000000ff00057812 */ /* 0x000fe200078ec0ff */
[--C-:B------:R-:W-:Y:S01]  /*43a0*/  HSET2.LE.AND R0, R15, R126.reuse, PT ;  /* 0x0000007e0f007233 */ /* 0x100fe20003803000 */
[----:B---3--:R-:W-:Y:S01]  /*43b0*/  F2FP.PACK_AB R2, R229, R231 ;  /* 0x000000e7e502723e */ /* 0x008fe200000000ff */
[--C-:B------:R-:W-:Y:S01]  /*43c0*/  FFMA.FTZ R14, R30, c[0x0][0x23c], -R3.reuse ;  /* 0x00008f001e0e7a23 */ /* 0x100fe20000010803 */
[----:B------:R-:W-:Y:S01]  /*43d0*/  PRMT R5, R5, 0x5410, R6 ;  /* 0x0000541005057816 */ /* 0x000fe20000000006 */
[----:B------:R1:W-:Y:S01]  /*43e0*/  MUFU.EX2 R226, R13 ;  /* 0x0000000d00e27308 */ /* 0x0003e20000000800 */
[----:B------:R-:W-:Y:S01]  /*43f0*/  LOP3.LUT R6, R0, R2, RZ, 0xc0, !PT ;  /* 0x0000000200067212 */ /* 0x000fe200078ec0ff */
[--C-:B------:R-:W-:Y:S01]  /*4400*/  FFMA.FTZ R0, R42, c[0x0][0x23c], -R3.reuse ;  /* 0x00008f002a007a23 */ /* 0x100fe20000010803 */
[----:B----4-:R-:W-:Y:S01]  /*4410*/  F2FP.PACK_AB R4, R227, R228 ;  /* 0x000000e4e304723e */ /* 0x010fe200000000ff */
[----:B------:R-:W-:Y:S01]  /*4420*/  HSET2.LE.AND R5, R5, R126, PT ;  /* 0x0000007e05057233 */ /* 0x000fe20003803000 */
[----:B------:R-:W-:Y:S01]  /*4430*/  F2FP.PACK_AB R2, R230, R233 ;  /* 0x000000e9e602723e */ /* 0x000fe200000000ff */
[----:B------:R-:W-:Y:S01]  /*4440*/  FFMA.FTZ R3, R31, c[0x0][0x23c], -R3 ;  /* 0x00008f001f037a23 */ /* 0x000fe20000010803 */
[----:B------:R-:W-:Y:S01]  /*4450*/  LOP3.LUT R7, R7, R4, RZ, 0xc0, !PT ;  /* 0x0000000407077212 */ /* 0x000fe200078ec0ff */
[----:B------:R2:W-:Y:S08]  /*4460*/  MUFU.EX2 R225, R0 ;  /* 0x0000000000e17308 */ /* 0x0005f00000000800 */
[----:B------:R3:W-:Y:S01]  /*4470*/  MUFU.EX2 R224, R14 ;  /* 0x0000000e00e07308 */ /* 0x0007e20000000800 */
[----:B-1----:R-:W-:-:S04]  /*4480*/  F2FP.PACK_AB R13, R222, R223 ;  /* 0x000000dfde0d723e */ /* 0x002fc800000000ff */
[----:B------:R-:W-:Y:S01]  /*4490*/  LOP3.LUT R5, R5, R13, RZ, 0xc0, !PT ;  /* 0x0000000d05057212 */ /* 0x000fe200078ec0ff */
[--C-:B------:R-:W-:Y:S01]  /*44a0*/  FFMA.FTZ R13, R35, c[0x0][0x23c], -R8.reuse ;  /* 0x00008f00230d7a23 */ /* 0x100fe20000010808 */
[----:B--2---:R-:W-:Y:S01]  /*44b0*/  HSET2.LE.AND R0, R16, R126, PT ;  /* 0x0000007e10007233 */ /* 0x004fe20003803000 */
[----:B------:R-:W-:Y:S02]  /*44c0*/  IMAD.WIDE.U32 R16, R25, -0x2daee0ad, RZ ;  /* 0xd2511f5319107825 */ /* 0x000fe400078e00ff */
[----:B------:R1:W-:Y:S02]  /*44d0*/  MUFU.EX2 R220, R13 ;  /* 0x0000000d00dc7308 */ /* 0x0003e40000000800 */
[----:B------:R-:W-:Y:S01]  /*44e0*/  LOP3.LUT R4, R0, R2, RZ, 0xc0, !PT ;  /* 0x0000000200047212 */ /* 0x000fe200078ec0ff */
[----:B------:R-:W-:Y:S02]  /*44f0*/  FFMA.FTZ R0, R48, c[0x0][0x23c], -R8 ;  /* 0x00008f0030007a23 */ /* 0x000fe40000010808 */
[----:B---3--:R-:W-:-:S03]  /*4500*/  IMAD.WIDE.U32 R14, R29, -0x2daee0ad, RZ ;  /* 0xd2511f531d0e7825 */ /* 0x008fc600078e00ff */
[----:B------:R2:W-:Y:S01]  /*4510*/  MUFU.EX2 R221, R0 ;  /* 0x0000000000dd7308 */ /* 0x0005e20000000800 */
[----:B------:R-:W-:Y:S01]  /*4520*/  HMMA.16816.F32 R140, R4, R148, RZ ;  /* 0x00000094048c723c */ /* 0x000fe200000018ff */
[----:B------:R-:W-:Y:S01]  /*4530*/  LOP3.LUT R2, R15, UR10, R28, 0x96, !PT ;  /* 0x0000000a0f027c12 */ /* 0x000fe2000f8e961c */
[----:B------:R-:W-:Y:S01]  /*4540*/  FFMA.FTZ R28, R43, c[0x0][0x23c], -R8 ;  /* 0x00008f002b1c7a23 */ /* 0x000fe20000010808 */
[----:B------:R-:W-:-:S03]  /*4550*/  LOP3.LUT R22, R17, UR8, R14, 0x96, !PT ;  /* 0x0000000811167c12 */ /* 0x000fc6000f8e960e */
[----:B------:R-:W-:Y:S01]  /*4560*/  IMAD.WIDE.U32 R32, R2, -0x326172a9, RZ ;  /* 0xcd9e8d5702207825 */ /* 0x000fe200078e00ff */
[----:B------:R3:W-:Y:S01]  /*4570*/  MUFU.EX2 R241, R3 ;  /* 0x0000000300f17308 */ /* 0x0007e20000000800 */
[----:B------:R-:W-:Y:S01]  /*4580*/  FMNMX.FTZ R2, R20, R19, !PT ;  /* 0x0000001314027209 */ /* 0x000fe20007810000 */
[C---:B------:R-:W-:Y:S01]  /*4590*/  HMMA.16816.F32 R72, R4.reuse, R88, RZ ;  /* 0x000000580448723c */ /* 0x040fe200000018ff */
[----:B-1----:R-:W-:Y:S02]  /*45a0*/  FMUL.FTZ R13, R134, c[0x0][0x23c] ;  /* 0x00008f00860d7a20 */ /* 0x002fe40000410000 */
[----:B------:R-:W-:Y:S01]  /*45b0*/  IMAD.WIDE.U32 R30, R22, -0x326172a9, RZ ;  /* 0xcd9e8d57161e7825 */ /* 0x000fe200078e00ff */
[----:B--2---:R-:W-:Y:S02]  /*45c0*/  LOP3.LUT R0, R33, UR9, R24, 0x96, !PT ;  /* 0x0000000921007c12 */ /* 0x004fe4000f8e9618 */
[----:B------:R-:W-:Y:S01]  /*45d0*/  MUFU.EX2 R137, R28 ;  /* 0x0000001c00897308 */ /* 0x000fe20000000800 */
[----:B------:R-:W-:Y:S01]  /*45e0*/  FSEL R13, R13, RZ, P1 ;  /* 0x000000ff0d0d7208 */ /* 0x000fe20000800000 */
[----:B------:R-:W-:Y:S01]  /*45f0*/  HMMA.16816.F32 R52, R4, R92, RZ ;  /* 0x0000005c0434723c */ /* 0x000fe200000018ff */
[----:B------:R-:W-:Y:S01]  /*4600*/  FSETP.NEU.FTZ.AND P1, PT, R2, -INF , PT ;  /* 0xff8000000200780b */ /* 0x000fe20003f3d000 */
[----:B------:R-:W-:Y:S01]  /*4610*/  IMAD.WIDE.U32 R34, R0, -0x2daee0ad, RZ ;  /* 0xd2511f5300227825 */ /* 0x000fe200078e00ff */
[----:B---3--:R-:W-:-:S03]  /*4620*/  LOP3.LUT R3, R23, UR7, R46, 0x96, !PT ;  /* 0x0000000717037c12 */ /* 0x008fc6000f8e962e */
[----:B------:R-:W-:Y:S01]  /*4630*/  FFMA.FTZ R0, R40, c[0x0][0x23c], -R8 ;  /* 0x00008f0028007a23 */ /* 0x000fe20000010808 */
[----:B------:R-:W-:Y:S01]  /*4640*/  LOP3.LUT R16, R35, UR6, R16, 0x96, !PT ;  /* 0x0000000623107c12 */ /* 0x000fe2000f8e9610 */
[C---:B------:R-:W-:Y:S01]  /*4650*/  HMMA.16816.F32 R68, R4.reuse, R100, RZ ;  /* 0x000000640444723c */ /* 0x040fe200000018ff */
[----:B------:R-:W1:Y:S01]  /*4660*/  LDSM.16.MT88.4 R44, [R205+0xa800] ;  /* 0x00a80000cd2c783b */ /* 0x000e620000004200 */
[----:B------:R-:W-:Y:S01]  /*4670*/  IMAD.WIDE.U32 R14, R3, -0x2daee0ad, RZ ;  /* 0xd2511f53030e7825 */ /* 0x000fe200078e00ff */
[----:B------:R2:W-:Y:S04]  /*4680*/  MUFU.EX2 R248, R0 ;  /* 0x0000000000f87308 */ /* 0x0005e80000000800 */
[----:B------:R-:W-:Y:S01]  /*4690*/  LOP3.LUT R3, R15, UR17, R36, 0x96, !PT ;  /* 0x000000110f037c12 */ /* 0x000fe2000f8e9624 */
[----:B------:R-:W-:Y:S01]  /*46a0*/  HMMA.16816.F32 R84, R4, R104, RZ ;  /* 0x000000680454723c */ /* 0x000fe200000018ff */
[----:B------:R-:W-:-:S02]  /*46b0*/  LOP3.LUT R8, R14, 0xffff, RZ, 0xc0, !PT ;  /* 0x0000ffff0e087812 */ /* 0x000fc400078ec0ff */
[----:B------:R-:W-:Y:S02]  /*46c0*/  LOP3.LUT R17, R14, 0xff, RZ, 0xc0, !PT ;  /* 0x000000ff0e117812 */ /* 0x000fe400078ec0ff */
[--C-:B------:R-:W-:Y:S02]  /*46d0*/  SHF.R.U32.HI R18, RZ, 0x10, R14.reuse ;  /* 0x00000010ff127819 */ /* 0x100fe4000001160e */
[----:B------:R-:W-:Y:S01]  /*46e0*/  SHF.R.U32.HI R19, RZ, 0x18, R14 ;  /* 0x00000018ff137819 */ /* 0x000fe2000001160e */
[----:B------:R-:W-:Y:S01]  /*46f0*/  IMAD.WIDE.U32 R14, R16, -0x326172a9, RZ ;  /* 0xcd9e8d57100e7825 */ /* 0x000fe200078e00ff */
[----:B------:R-:W-:Y:S01]  /*4700*/  SHF.R.U32.HI R8, RZ, 0x8, R8 ;  /* 0x00000008ff087819 */ /* 0x000fe20000011608 */
[C---:B------:R-:W-:Y:S02]  /*4710*/  HMMA.16816.F32 R156, R4.reuse, R196, RZ ;  /* 0x000000c4049c723c */ /* 0x040fe400000018ff */
[--C-:B--2---:R-:W-:Y:S01]  /*4720*/  FFMA.FTZ R0, R41, c[0x0][0x23c], -R13.reuse ;  /* 0x00008f0029007a23 */ /* 0x104fe2000001080d */
[C---:B------:R-:W-:Y:S01]  /*4730*/  LOP3.LUT R20, R14.reuse, 0xffff, RZ, 0xc0, !PT ;  /* 0x0000ffff0e147812 */ /* 0x040fe200078ec0ff */
[----:B------:R-:W-:Y:S01]  /*4740*/  FFMA.FTZ R16, R57, c[0x0][0x23c], -R13 ;  /* 0x00008f0039107a23 */ /* 0x000fe2000001080d */
[----:B------:R-:W-:Y:S01]  /*4750*/  LOP3.LUT R23, R14, 0xff, RZ, 0xc0, !PT ;  /* 0x000000ff0e177812 */ /* 0x000fe200078ec0ff */
[----:B------:R2:W-:Y:S01]  /*4760*/  MUFU.EX2 R203, R0 ;  /* 0x0000000000cb7308 */ /* 0x0005e20000000800 */
[--C-:B------:R-:W-:Y:S01]  /*4770*/  SHF.R.U32.HI R21, RZ, 0x10, R14.reuse ;  /* 0x00000010ff157819 */ /* 0x100fe2000001160e */
[----:B------:R-:W-:Y:S01]  /*4780*/  HMMA.16816.F32 R160, R4, R116, RZ ;  /* 0x0000007404a0723c */ /* 0x000fe200000018ff */
[----:B------:R-:W-:-:S02]  /*4790*/  SHF.R.U32.HI R22, RZ, 0x18, R14 ;  /* 0x00000018ff167819 */ /* 0x000fc4000001160e */
[----:B------:R-:W-:Y:S02]  /*47a0*/  LOP3.LUT R14, R3, 0xffff, RZ, 0xc0, !PT ;  /* 0x0000ffff030e7812 */ /* 0x000fe400078ec0ff */
[----:B------:R-:W-:Y:S01]  /*47b0*/  PRMT R24, R17, 0x5410, R8 ;  /* 0x0000541011187816 */ /* 0x000fe20000000008 */
[----:B------:R3:W-:Y:S01]  /*47c0*/  MUFU.EX2 R202, R16 ;  /* 0x0000001000ca7308 */ /* 0x0007e20000000800 */
[----:B------:R-:W-:Y:S01]  /*47d0*/  FMUL.FTZ R8, R2, c[0x0][0x23c] ;  /* 0x00008f0002087a20 */ /* 0x000fe20000410000 */
[----:B------:R-:W-:Y:S01]  /*47e0*/  LOP3.LUT R17, R18, 0xff, RZ, 0xc0, !PT ;  /* 0x000000ff12117812 */ /* 0x000fe200078ec0ff */
[----:B------:R-:W-:Y:S03]  /*47f0*/  HMMA.16816.F32 R164, R4, R192, RZ ;  /* 0x000000c004a4723c */ /* 0x000fe600000018ff */
[----:B------:R-:W-:Y:S01]  /*4800*/  FSEL R8, R8, RZ, P1 ;  /* 0x000000ff08087208 */ /* 0x000fe20000800000 */
[----:B--2---:R-:W-:Y:S01]  /*4810*/  FFMA.FTZ R0, R76, c[0x0][0x23c], -R13 ;  /* 0x00008f004c007a23 */ /* 0x004fe2000001080d */
[----:B------:R-:W-:-:S03]  /*4820*/  PRMT R27, R17, 0x5410, R19 ;  /* 0x00005410111b7816 */ /* 0x000fc60000000013 */
[--C-:B------:R-:W-:Y:S01]  /*4830*/  FFMA.FTZ R19, R60, c[0x0][0x23c], -R8.reuse ;  /* 0x00008f003c137a23 */ /* 0x100fe20000010808 */
[----:B------:R2:W4:Y:S01]  /*4840*/  MUFU.EX2 R200, R0 ;  /* 0x0000000000c87308 */ /* 0x0005220000000800 */
[----:B------:R-:W-:Y:S01]  /*4850*/  FFMA.FTZ R17, R49, c[0x0][0x23c], -R8 ;  /* 0x00008f0031117a23 */ /* 0x000fe20000010808 */
[----:B------:R-:W-:Y:S01]  /*4860*/  HMMA.16816.F32 R152, R4, R150, RZ ;  /* 0x000000960498723c */ /* 0x000fe200000018ff */
[----:B------:R-:W5:Y:S01]  /*4870*/  LDSM.16.MT88.4 R60, [R207+0xa800] ;  /* 0x00a80000cf3c783b */ /* 0x000f620000004200 */
[----:B---3--:R-:W-:-:S04]  /*4880*/  LOP3.LUT R16, R3, 0xff, RZ, 0xc0, !PT ;  /* 0x000000ff03107812 */ /* 0x008fc800078ec0ff */
[----:B------:R-:W-:Y:S02]  /*4890*/  MUFU.EX2 R138, R19 ;  /* 0x00000013008a7308 */ /* 0x000fe40000000800 */
[----:B------:R-:W-:Y:S01]  /*48a0*/  HMMA.16816.F32 R48, R4, R90, RZ ;  /* 0x0000005a0430723c */ /* 0x000fe200000018ff */
[----:B--2---:R-:W-:Y:S01]  /*48b0*/  LOP3.LUT R0, R15, UR16, R30, 0x96, !PT ;  /* 0x000000100f007c12 */ /* 0x004fe2000f8e961e */
[----:B------:R-:W-:-:S04]  /*48c0*/  FFMA.FTZ R15, R59, c[0x0][0x23c], -R13 ;  /* 0x00008f003b0f7a23 */ /* 0x000fc8000001080d */
[----:B------:R2:W-:Y:S02]  /*48d0*/  MUFU.EX2 R139, R17 ;  /* 0x00000011008b7308 */ /* 0x0005e40000000800 */
[----:B------:R-:W-:Y:S01]  /*48e0*/  HMMA.16816.F32 R64, R4, R94, RZ ;  /* 0x0000005e0440723c */ /* 0x000fe200000018ff */
[----:B------:R-:W-:-:S05]  /*48f0*/  LOP3.LUT R18, R0, 0xff, RZ, 0xc0, !PT ;  /* 0x000000ff00127812 */ /* 0x000fca00078ec0ff */
[----:B------:R3:W-:Y:S02]  /*4900*/  MUFU.EX2 R201, R15 ;  /* 0x0000000f00c97308 */ /* 0x0007e40000000800 */
[----:B------:R-:W-:Y:S01]  /*4910*/  HMMA.16816.F32 R80, R4, R102, RZ ;  /* 0x000000660450723c */ /* 0x000fe200000018ff */
[----:B--2---:R-:W-:-:S07]  /*4920*/  SHF.R.U32.HI R17, RZ, 0x18, R0 ;  /* 0x00000018ff117819 */ /* 0x004fce0000011600 */
[----:B------:R-:W-:Y:S01]  /*4930*/  HMMA.16816.F32 R96, R4, R106, RZ ;  /* 0x0000006a0460723c */ /* 0x000fe200000018ff */
[----:B---3--:R-:W-:-:S07]  /*4940*/  SHF.R.U32.HI R15, RZ, 0x8, R14 ;  /* 0x00000008ff0f7819 */ /* 0x008fce000001160e */
[C---:B------:R-:W-:Y:S01]  /*4950*/  HMMA.16816.F32 R108, R4.reuse, R198, RZ ;  /* 0x000000c6046c723c */ /* 0x040fe200000018ff */
[----:B------:R-:W-:Y:S02]  /*4960*/  SHF.R.U32.HI R14, RZ, 0x10, R3 ;  /* 0x00000010ff0e7819 */ /* 0x000fe40000011603 */
[----:B------:R-:W-:Y:S02]  /*4970*/  PRMT R26, R16, 0x5410, R15 ;  /* 0x00005410101a7816 */ /* 0x000fe4000000000f */
[----:B------:R-:W-:Y:S02]  /*4980*/  SHF.R.U32.HI R16, RZ, 0x18, R3 ;  /* 0x00000018ff107819 */ /* 0x000fe40000011603 */
[----:B------:R-:W-:Y:S01]  /*4990*/  LOP3.LUT R3, R14, 0xff, RZ, 0xc0, !PT ;  /* 0x000000ff0e037812 */ /* 0x000fe200078ec0ff */
[----:B------:R-:W-:Y:S01]  /*49a0*/  HMMA.16816.F32 R120, R4, R118, RZ ;  /* 0x000000760478723c */ /* 0x000fe200000018ff */
[----:B------:R-:W-:Y:S02]  /*49b0*/  SHF.R.U32.HI R15, RZ, 0x8, R20 ;  /* 0x00000008ff0f7819 */ /* 0x000fe40000011614 */
[----:B------:R-:W-:Y:S01]  /*49c0*/  PRMT R25, R3, 0x5410, R16 ;  /* 0x0000541003197816 */ /* 0x000fe20000000010 */
[----:B------:R-:W-:Y:S01]  /*49d0*/  FFMA.FTZ R3, R77, c[0x0][0x23c], -R8 ;  /* 0x00008f004d037a23 */ /* 0x000fe20000010808 */
[----:B------:R-:W-:-:S02]  /*49e0*/  LOP3.LUT R14, R21, 0xff, RZ, 0xc0, !PT ;  /* 0x000000ff150e7812 */ /* 0x000fc400078ec0ff */
[----:B------:R-:W-:Y:S01]  /*49f0*/  PRMT R21, R23, 0x5410, R15 ;  /* 0x0000541017157816 */ /* 0x000fe2000000000f */
[----:B------:R2:W3:Y:S01]  /*4a00*/  MUFU.EX2 R133, R3 ;  /* 0x0000000300857308 */ /* 0x0004e20000000800 */
[----:B------:R-:W-:Y:S02]  /*4a10*/  PRMT R20, R14, 0x5410, R22 ;  /* 0x000054100e147816 */ /* 0x000fe40000000016 */
[----:B------:R-:W-:Y:S02]  /*4a20*/  LOP3.LUT R14, R0, 0xffff, RZ, 0xc0, !PT ;  /* 0x0000ffff000e7812 */ /* 0x000fe400078ec0ff */
[----:B------:R-:W-:Y:S01]  /*4a30*/  SHF.R.U32.HI R15, RZ, 0x10, R0 ;  /* 0x00000010ff0f7819 */ /* 0x000fe20000011600 */
[----:B------:R-:W-:Y:S01]  /*4a40*/  HSET2.LE.AND R0, R24, R126, PT ;  /* 0x0000007e18007233 */ /* 0x000fe20003803000 */
[----:B------:R-:W-:Y:S02]  /*4a50*/  SHF.R.U32.HI R16, RZ, 0x8, R14 ;  /* 0x00000008ff107819 */ /* 0x000fe4000001160e */
[----:B------:R-:W-:-:S02]  /*4a60*/  LOP3.LUT R14, R15, 0xff, RZ, 0xc0, !PT ;  /* 0x000000ff0f0e7812 */ /* 0x000fc400078ec0ff */
[----:B------:R-:W-:Y:S02]  /*4a70*/  PRMT R16, R18, 0x5410, R16 ;  /* 0x0000541012107816 */ /* 0x000fe40000000010 */
[----:B------:R-:W-:Y:S01]  /*4a80*/  PRMT R18, R14, 0x5410, R17 ;  /* 0x000054100e127816 */ /* 0x000fe20000000011 */
[--C-:B------:R-:W-:Y:S01]  /*4a90*/  HSET2.LE.AND R14, R20, R126.reuse, PT ;  /* 0x0000007e140e7233 */ /* 0x100fe20003803000 */
[----:B----4-:R-:W-:Y:S01]  /*4aa0*/  F2FP.PACK_AB R17, R200, R203 ;  /* 0x000000cbc811723e */ /* 0x010fe200000000ff */
[--C-:B------:R-:W-:Y:S01]  /*4ab0*/  HSET2.LE.AND R16, R16, R126.reuse, PT ;  /* 0x0000007e10107233 */ /* 0x100fe20003803000 */
[----:B--2---:R-:W-:Y:S01]  /*4ac0*/  F2FP.PACK_AB R3, R241, R224 ;  /* 0x000000e0f103723e */ /* 0x004fe200000000ff */
[----:B------:R-:W-:Y:S01]  /*4ad0*/  HSET2.LE.AND R20, R18, R126, PT ;  /* 0x0000007e12147233 */ /* 0x000fe20003803000 */
[----:B---3--:R-:W-:Y:S02]  /*4ae0*/  F2FP.PACK_AB R15, R138, R133 ;  /* 0x000000858a0f723e */ /* 0x008fe400000000ff */
[----:B------:R-:W-:Y:S01]  /*4af0*/  LOP3.LUT R130, R0, R3, RZ, 0xc0, !PT ;  /* 0x0000000300827212 */ /* 0x000fe200078ec0ff */
[----:B------:R-:W-:Y:S01]  /*4b00*/  FFMA.FTZ R0, R78, c[0x0][0x23c], -R8 ;  /* 0x00008f004e007a23 */ /* 0x000fe20000010808 */
[----:B------:R-:W-:Y:S01]  /*4b10*/  F2FP.PACK_AB R3, R201, R202 ;  /* 0x000000cac903723e */ /* 0x000fe200000000ff */
[----:B------:R-:W2:Y:S01]  /*4b20*/  LDSM.16.MT88.4 R76, [R210+0xa800] ;  /* 0x00a80000d24c783b */ /* 0x000ea20000004200 */
[----:B------:R-:W-:Y:S01]  /*4b30*/  LOP3.LUT R19, R14, R15, RZ, 0xc0, !PT ;  /* 0x0000000f0e137212 */ /* 0x000fe200078ec0ff */
[----:B------:R3:W4:Y:S01]  /*4b40*/  MUFU.EX2 R132, R0 ;  /* 0x0000000000847308 */ /* 0x0007220000000800 */
[----:B------:R-:W-:-:S02]  /*4b50*/  F2FP.PACK_AB R14, R248, R220 ;  /* 0x000000dcf80e723e */ /* 0x000fc400000000ff */
[----:B------:R-:W-:Y:S01]  /*4b60*/  LOP3.LUT R16, R16, R17, RZ, 0xc0, !PT ;  /* 0x0000001110107212 */ /* 0x000fe200078ec0ff */
[----:B---3--:R-:W-:Y:S01]  /*4b70*/  HSET2.LE.AND R0, R21, R126, PT ;  /* 0x0000007e15007233 */ /* 0x008fe20003803000 */
[----:B----4-:R-:W-:-:S04]  /*4b80*/  F2FP.PACK_AB R21, R132, R139 ;  /* 0x0000008b8415723e */ /* 0x010fc800000000ff */
[----:B------:R-:W-:Y:S01]  /*4b90*/  LOP3.LUT R18, R0, R3, RZ, 0xc0, !PT ;  /* 0x0000000300127212 */ /* 0x000fe200078ec0ff */
[--C-:B------:R-:W-:Y:S01]  /*4ba0*/  HSET2.LE.AND R0, R27, R126.reuse, PT ;  /* 0x0000007e1b007233 */ /* 0x100fe20003803000 */
[----:B------:R-:W-:Y:S01]  /*4bb0*/  LOP3.LUT R17, R20, R21, RZ, 0xc0, !PT ;  /* 0x0000001514117212 */ /* 0x000fe200078ec0ff */
[----:B------:R-:W-:Y:S01]  /*4bc0*/  HSET2.LE.AND R3, R26, R126, PT ;  /* 0x0000007e1a037233 */ /* 0x000fe20003803000 */
[----:B------:R-:W-:Y:S02]  /*4bd0*/  HMMA.16816.F32 R20, R4, R194, RZ ;  /* 0x000000c20414723c */ /* 0x000fe400000018ff */
[----:B------:R-:W-:Y:S01]  /*4be0*/  LOP3.LUT R131, R0, R14, RZ, 0xc0, !PT ;  /* 0x0000000e00837212 */ /* 0x000fe200078ec0ff */
[----:B------:R-:W-:-:S04]  /*4bf0*/  FFMA.FTZ R0, R113, c[0x0][0x23c], -R13 ;  /* 0x00008f0071007a23 */ /* 0x000fc8000001080d */
[----:B------:R3:W-:Y:S01]  /*4c00*/  MUFU.EX2 R35, R0 ;  /* 0x0000000000237308 */ /* 0x0007e20000000800 */
[----:B------:R-:W-:Y:S01]  /*4c10*/  F2FP.PACK_AB R4, R225, R226 ;  /* 0x000000e2e104723e */ /* 0x000fe200000000ff */
[----:B------:R-:W-:Y:S01]  /*4c20*/  HSET2.LE.AND R5, R25, R126, PT ;  /* 0x0000007e19057233 */ /* 0x000fe20003803000 */
[----:B------:R-:W-:Y:S01]  /*4c30*/  F2FP.PACK_AB R6, R137, R221 ;  /* 0x000000dd8906723e */ /* 0x000fe200000000ff */
[----:B------:R-:W-:Y:S01]  /*4c40*/  HMMA.16816.F32 R144, R16, R148, RZ ;  /* 0x000000941090723c */ /* 0x000fe200000018ff */
[----:B------:R-:W-:Y:S01]  /*4c50*/  LOP3.LUT R128, R3, R4, RZ, 0xc0, !PT ;  /* 0x0000000403807212 */ /* 0x000fe200078ec0ff */
[----:B------:R-:W-:Y:S01]  /*4c60*/  FFMA.FTZ R3, R124, c[0x0][0x23c], -R8 ;  /* 0x00008f007c037a23 */ /* 0x000fe20000010808 */
[----:B------:R-:W-:-:S03]  /*4c70*/  LOP3.LUT R129, R5, R6, RZ, 0xc0, !PT ;  /* 0x0000000605817212 */ /* 0x000fc600078ec0ff */
[----:B------:R4:W-:Y:S02]  /*4c80*/  MUFU.EX2 R28, R3 ;  /* 0x00000003001c7308 */ /* 0x0009e40000000800 */
[----:B------:R-:W-:Y:S01]  /*4c90*/  HMMA.16816.F32 R148, R16, R150, RZ ;  /* 0x000000961094723c */ /* 0x000fe200000018ff */
[----:B---3--:R-:W-:-:S05]  /*4ca0*/  FFMA.FTZ R0, R114, c[0x0][0x23c], -R13 ;  /* 0x00008f0072007a23 */ /* 0x008fca000001080d */
[----:B------:R3:W-:Y:S02]  /*4cb0*/  MUFU.EX2 R33, R0 ;  /* 0x0000000000217308 */ /* 0x0007e40000000800 */
[----:B-1----:R-:W-:Y:S01]  /*4cc0*/  HMMA.16816.F32 R140, R128, R44, R140 ;  /* 0x0000002c808c723c */ /* 0x002fe2000000188c */
[----:B----4-:R-:W-:-:S07]  /*4cd0*/  FFMA.FTZ R3, R115, c[0x0][0x23c], -R8 ;  /* 0x00008f0073037a23 */ /* 0x010fce0000010808 */
[----:B-----5:R-:W-:Y:S01]  /*4ce0*/  HMMA.16816.F32 R36, R128, R60, R72 ;  /* 0x0000003c8024723c */ /* 0x020fe20000001848 */
[----:B------:R-:W-:Y:S01]  /*4cf0*/  MUFU.EX2 R15, R3 ;  /* 0x00000003000f7308 */ /* 0x000fe20000000800 */
[----:B---3--:R-:W-:-:S06]  /*4d00*/  FFMA.FTZ R0, R112, c[0x0][0x23c], -R13 ;  /* 0x00008f0070007a23 */ /* 0x008fcc000001080d */
[C---:B--2---:R-:W-:Y:S01]  /*4d10*/  HMMA.16816.F32 R52, R128.reuse, R76, R52 ;  /* 0x0000004c8034723c */ /* 0x044fe20000001834 */
[----:B------:R1:W-:Y:S07]  /*4d20*/  MUFU.EX2 R30, R0 ;  /* 0x00000000001e7308 */ /* 0x0003ee0000000800 */
[C---:B------:R-:W-:Y:S08]  /*4d30*/  HMMA.16816.F32 R68, R128.reuse, R172, R68 ;  /* 0x000000ac8044723c */ /* 0x040ff00000001844 */
[----:B------:R-:W-:Y:S01]  /*4d40*/  HMMA.16816.F32 R84, R128, R176, R84 ;  /* 0x000000b08054723c */ /* 0x000fe20000001854 */
[----:B-1----:R-:W-:-:S04]  /*4d50*/  FFMA.FTZ R0, R56, c[0x0][0x23c], -R13 ;  /* 0x00008f0038007a23 */ /* 0x002fc8000001080d */
[----:B------:R1:W-:Y:S03]  /*4d60*/  MUFU.EX2 R249, R0 ;  /* 0x0000000000f97308 */ /* 0x0003e60000000800 */
[C---:B------:R-:W-:Y:S08]  /*4d70*/  HMMA.16816.F32 R156, R128.reuse, R180, R156 ;  /* 0x000000b4809c723c */ /* 0x040ff0000000189c */
[----:B------:R-:W-:Y:S01]  /*4d80*/  HMMA.16816.F32 R160, R128, R184, R160 ;  /* 0x000000b880a0723c */ /* 0x000fe200000018a0 */
[----:B-1----:R-:W-:-:S07]  /*4d90*/  FFMA.FTZ R0, R125, c[0x0][0x23c], -R8 ;  /* 0x00008f007d007a23 */ /* 0x002fce0000010808 */
[C---:B------:R-:W-:Y:S01]  /*4da0*/  HMMA.16816.F32 R164, R128.reuse, R188, R164 ;  /* 0x000000bc80a4723c */ /* 0x040fe200000018a4 */
[----:B------:R-:W-:Y:S01]  /*4db0*/  FFMA.FTZ R8, R58, c[0x0][0x23c], -R8 ;  /* 0x00008f003a087a23 */ /* 0x000fe20000010808 */
[----:B------:R1:W-:Y:S06]  /*4dc0*/  MUFU.EX2 R29, R0 ;  /* 0x00000000001d7308 */ /* 0x0003ec0000000800 */
[C---:B------:R-:W-:Y:S02]  /*4dd0*/  HMMA.16816.F32 R152, R128.reuse, R46, R152 ;  /* 0x0000002e8098723c */ /* 0x040fe40000001898 */
[----:B------:R-:W2:Y:S06]  /*4de0*/  MUFU.EX2 R250, R8 ;  /* 0x0000000800fa7308 */ /* 0x000eac0000000800 */
[----:B------:R-:W-:Y:S01]  /*4df0*/  HMMA.16816.F32 R48, R128, R62, R48 ;  /* 0x0000003e8030723c */ /* 0x000fe20000001830 */
[----:B-1----:R-:W-:-:S05]  /*4e00*/  LOP3.LUT R0, R31, UR7, R32, 0x96, !PT ;  /* 0x000000071f007c12 */ /* 0x002fca000f8e9620 */
[----:B------:R-:W-:Y:S02]  /*4e10*/  IMAD.WIDE.U32 R4, R0, -0x2daee0ad, RZ ;  /* 0xd2511f5300047825 */ /* 0x000fe400078e00ff */
[C---:B------:R-:W-:Y:S03]  /*4e20*/  HMMA.16816.F32 R64, R128.reuse, R78, R64 ;  /* 0x0000004e8040723c */ /* 0x040fe60000001840 */
[----:B------:R-:W-:Y:S02]  /*4e30*/  LOP3.LUT R0, R4, 0xffff, RZ, 0xc0, !PT ;  /* 0x0000ffff04007812 */ /* 0x000fe400078ec0ff */
[----:B------:R-:W-:Y:S02]  /*4e40*/  SHF.R.U32.HI R3, RZ, 0x10, R4 ;  /* 0x00000010ff037819 */ /* 0x000fe40000011604 */
[----:B------:R-:W-:Y:S01]  /*4e50*/  SHF.R.U32.HI R6, RZ, 0x8, R0 ;  /* 0x00000008ff067819 */ /* 0x000fe20000011600 */
[----:B------:R-:W-:Y:S01]  /*4e60*/  HMMA.16816.F32 R80, R128, R174, R80 ;  /* 0x000000ae8050723c */ /* 0x000fe20000001850 */
[----:B------:R-:W-:-:S02]  /*4e70*/  LOP3.LUT R0, R5, UR17, R34, 0x96, !PT ;  /* 0x0000001105007c12 */ /* 0x000fc4000f8e9622 */
[----:B------:R-:W-:Y:S02]  /*4e80*/  LOP3.LUT R7, R4, 0xff, RZ, 0xc0, !PT ;  /* 0x000000ff04077812 */ /* 0x000fe400078ec0ff */
[----:B------:R-:W-:Y:S02]  /*4e90*/  SHF.R.U32.HI R13, RZ, 0x18, R4 ;  /* 0x00000018ff0d7819 */ /* 0x000fe40000011604 */
[----:B------:R-:W-:Y:S01]  /*4ea0*/  LOP3.LUT R5, R3, 0xff, RZ, 0xc0, !PT ;  /* 0x000000ff03057812 */ /* 0x000fe200078ec0ff */
[----:B------:R-:W-:Y:S01]  /*4eb0*/  HMMA.16816.F32 R96, R128, R178, R96 ;  /* 0x000000b28060723c */ /* 0x000fe20000001860 */
[----:B------:R-:W-:Y:S02]  /*4ec0*/  LOP3.LUT R3, R0, 0xffff, RZ, 0xc0, !PT ;  /* 0x0000ffff00037812 */ /* 0x000fe400078ec0ff */
[----:B------:R-:W-:Y:S02]  /*4ed0*/  SHF.R.U32.HI R4, RZ, 0x10, R0 ;  /* 0x00000010ff047819 */ /* 0x000fe40000011600 */
[----:B------:R-:W-:-:S02]  /*4ee0*/  PRMT R14, R7, 0x5410, R6 ;  /* 0x00005410070e7816 */ /* 0x000fc40000000006 */
[----:B------:R-:W-:Y:S01]  /*4ef0*/  LOP3.LUT R6, R0, 0xff, RZ, 0xc0, !PT ;  /* 0x000000ff00067812 */ /* 0x000fe200078ec0ff */
[C---:B------:R-:W-:Y:S01]  /*4f00*/  HMMA.16816.F32 R108, R128.reuse, R182, R108 ;  /* 0x000000b6806c723c */ /* 0x040fe2000000186c */
[----:B------:R-:W-:Y:S02]  /*4f10*/  SHF.R.U32.HI R7, RZ, 0x18, R0 ;  /* 0x00000018ff077819 */ /* 0x000fe40000011600 */
[----:B------:R-:W-:Y:S02]  /*4f20*/  SHF.R.U32.HI R3, RZ, 0x8, R3 ;  /* 0x00000008ff037819 */ /* 0x000fe40000011603 */
[----:B------:R-:W-:Y:S02]  /*4f30*/  LOP3.LUT R0, R4, 0xff, RZ, 0xc0, !PT ;  /* 0x000000ff04007812 */ /* 0x000fe400078ec0ff */
[----:B------:R-:W-:Y:S01]  /*4f40*/  PRMT R4, R5, 0x5410, R13 ;  /* 0x0000541005047816 */ /* 0x000fe2000000000d */
[----:B------:R-:W-:Y:S01]  /*4f50*/  HMMA.16816.F32 R120, R128, R186, R120 ;  /* 0x000000ba8078723c */ /* 0x000fe20000001878 */
[----:B------:R-:W-:-:S02]  /*4f60*/  PRMT R6, R6, 0x5410, R3 ;  /* 0x0000541006067816 */ /* 0x000fc40000000003 */
[----:B------:R-:W-:Y:S01]  /*4f70*/  PRMT R7, R0, 0x5410, R7 ;  /* 0x0000541000077816 */ /* 0x000fe20000000007 */
[--C-:B------:R-:W-:Y:S01]  /*4f80*/  HSET2.LE.AND R4, R4, R126.reuse, PT ;  /* 0x0000007e04047233 */ /* 0x100fe20003803000 */
[----:B--2---:R-:W-:Y:S01]  /*4f90*/  F2FP.PACK_AB R5, R250, R15 ;  /* 0x0000000ffa05723e */ /* 0x004fe200000000ff */
[--C-:B------:R-:W-:Y:S01]  /*4fa0*/  HSET2.LE.AND R6, R6, R126.reuse, PT ;  /* 0x0000007e06067233 */ /* 0x100fe20003803000 */
[----:B------:R-:W-:Y:S01]  /*4fb0*/  F2FP.PACK_AB R3, R249, R30 ;  /* 0x0000001ef903723e */ /* 0x000fe200000000ff */
[--C-:B------:R-:W-:Y:S01]  /*4fc0*/  HSET2.LE.AND R8, R7, R126.reuse, PT ;  /* 0x0000007e07087233 */ /* 0x100fe20003803000 */
[----:B------:R-:W-:Y:S01]  /*4fd0*/  F2FP.PACK_AB R7, R33, R35 ;  /* 0x000000232107723e */ /* 0x000fe200000000ff */
[----:B------:R-:W-:Y:S01]  /*4fe0*/  HSET2.LE.AND R0, R14, R126, PT ;  /* 0x0000007e0e007233 */ /* 0x000fe20003803000 */
[----:B------:R-:W-:Y:S01]  /*4ff0*/  LOP3.LUT R171, R4, R5, RZ, 0xc0, !PT ;  /* 0x0000000504ab7212 */ /* 0x000fe200078ec0ff */
[----:B------:R-:W-:Y:S01]  /*5000*/  HMMA.16816.F32 R128, R128, R190, R20 ;  /* 0x000000be8080723c */ /* 0x000fe20000001814 */
[----:B------:R-:W-:-:S02]  /*5010*/  LOP3.LUT R168, R6, R7, RZ, 0xc0, !PT ;  /* 0x0000000706a87212 */ /* 0x000fc400078ec0ff */
[----:B------:R-:W-:Y:S01]  /*5020*/  LOP3.LUT R170, R0, R3, RZ, 0xc0, !PT ;  /* 0x0000000300aa7212 */ /* 0x000fe200078ec0ff */
[----:B------:R-:W-:Y:S01]  /*5030*/  FADD.FTZ R3, R233, R230 ;  /* 0x000000e6e9037221 */ /* 0x000fe20000010000 */
[----:B------:R-:W-:-:S03]  /*5040*/  F2FP.PACK_AB R0, R28, R29 ;  /* 0x0000001d1c00723e */ /* 0x000fc600000000ff */
[C---:B------:R-:W-:Y:S01]  /*5050*/  HMMA.16816.F32 R4, R16.reuse, R90, RZ ;  /* 0x0000005a1004723c */ /* 0x040fe200000018ff */
[----:B------:R-:W-:Y:S01]  /*5060*/  LOP3.LUT R169, R8, R0, RZ, 0xc0, !PT ;  /* 0x0000000008a97212 */ /* 0x000fe200078ec0ff */
[----:B------:R-:W-:Y:S02]  /*5070*/  FADD.FTZ R0, R223, R222 ;  /* 0x000000dedf007221 */ /* 0x000fe40000010000 */
[----:B------:R-:W-:Y:S02]  /*5080*/  FADD.FTZ R3, R231, R3 ;  /* 0x00000003e7037221 */ /* 0x000fe40000010000 */
[----:B------:R-:W-:Y:S02]  /*5090*/  FADD.FTZ R0, R228, R0 ;  /* 0x00000000e4007221 */ /* 0x000fe40000010000 */
[----:B------:R-:W-:Y:S01]  /*50a0*/  HMMA.16816.F32 R40, R16, R88, RZ ;  /* 0x000000581028723c */ /* 0x000fe200000018ff */
[----:B------:R-:W-:-:S07]  /*50b0*/  FADD.FTZ R3, R229, R3 ;  /* 0x00000003e5037221 */ /* 0x000fce0000010000 */
[C---:B------:R-:W-:Y:S08]  /*50c0*/  HMMA.16816.F32 R56, R16.reuse, R92, RZ ;  /* 0x0000005c1038723c */ /* 0x040ff000000018ff */
        /* <DEDUP_REMOVED lines=13> */
[C---:B------:R-:W-:Y:S07]  /*51a0*/  HMMA.16816.F32 R44, R168.reuse, R62, R4 ;  /* 0x0000003ea82c723c */ /* 0x040fee0000001804 */
        /* <DEDUP_REMOVED lines=11> */
[C---:B------:R-:W-:Y:S01]  /*5260*/  HMMA.16816.F32 R60, R168.reuse, R78, R20 ;  /* 0x0000004ea83c723c */ /* 0x040fe20000001814 */
[----:B------:R-:W-:Y:S02]  /*5270*/  FADD.FTZ R3, R35, R6 ;  /* 0x0000000623037221 */ /* 0x000fe40000010000 */
[----:B------:R-:W-:Y:S02]  /*5280*/  FADD.FTZ R0, R29, R0 ;  /* 0x000000001d007221 */ /* 0x000fe40000010000 */
[----:B------:R-:W-:Y:S02]  /*5290*/  FADD.FTZ R5, R225, R5 ;  /* 0x00000005e1057221 */ /* 0x000fe40000010000 */
        /* <DEDUP_REMOVED lines=13> */
[----:B------:R-:W-:-:S05]  /*5370*/  FADD.FTZ R250, R250, R0 ;  /* 0x00000000fafa7221 */ /* 0x000fca0000010000 */
[C---:B------:R-:W-:Y:S08]  /*5380*/  HMMA.16816.F32 R112, R168.reuse, R184, R112 ;  /* 0x000000b8a870723c */ /* 0x040ff00000001870 */
[C---:B------:R-:W-:Y:S08]  /*5390*/  HMMA.16816.F32 R124, R168.reuse, R188, R124 ;  /* 0x000000bca87c723c */ /* 0x040ff0000000187c */
[C---:B------:R-:W-:Y:S08]  /*53a0*/  HMMA.16816.F32 R76, R168.reuse, R174, R24 ;  /* 0x000000aea84c723c */ /* 0x040ff00000001818 */
[C---:B------:R-:W-:Y:S08]  /*53b0*/  HMMA.16816.F32 R92, R168.reuse, R178, R92 ;  /* 0x000000b2a85c723c */ /* 0x040ff0000000185c */
[C---:B------:R-:W-:Y:S08]  /*53c0*/  HMMA.16816.F32 R104, R168.reuse, R182, R104 ;  /* 0x000000b6a868723c */ /* 0x040ff00000001868 */
[C---:B------:R-:W-:Y:S08]  /*53d0*/  HMMA.16816.F32 R116, R168.reuse, R186, R116 ;  /* 0x000000baa874723c */ /* 0x040ff00000001874 */
[----:B------:R-:W-:Y:S01]  /*53e0*/  HMMA.16816.F32 R168, R168, R190, R16 ;  /* 0x000000bea8a8723c */ /* 0x000fe20000001810 */
[----:B------:R-:W-:Y:S11]  /*53f0*/  @!P0 BRA `(.L_x_800) ;  /* 0x0000dbb000008947 */ /* 0x000ff60003800000 */
[----:B------:R-:W2:Y:S01]  /*5400*/  LDL.64 R192, [R1] ;  /* 0x0000000001c07983 */ /* 0x000ea20000100a00 */
[----:B------:R-:W-:-:S04]  /*5410*/  DEPBAR.LE SB0, 0x0 ;  /* 0x000080000000791a */ /* 0x000fc80000000000 */
[----:B------:R-:W3:Y:S01]  /*5420*/  LDL.64 R196, [R1+0x30] ;  /* 0x0000300001c47983 */ /* 0x000ee20000100a00 */
[----:B------:R-:W-:-:S03]  /*5430*/  UIADD3 UR29, UR28, -0x2, URZ ;  /* 0xfffffffe1c1d7890 */ /* 0x000fc6000fffe03f */
[----:B------:R-:W-:Y:S01]  /*5440*/  BAR.SYNC.DEFER_BLOCKING 0x0 ;  /* 0x0000000000007b1d */ /* 0x000fe20000010000 */
[----:B------:R-:W-:Y:S01]  /*5450*/  ISETP.GE.AND P2, PT, R251, c[0x0][0x220], PT ;  /* 0x00008800fb007a0c */ /* 0x000fe20003f46270 */
[----:B------:R-:W-:Y:S01]  /*5460*/  USHF.R.S32.HI UR5, URZ, 0x1f, UR29 ;  /* 0x0000001f3f057899 */ /* 0x000fe2000801141d */
[----:B------:R-:W-:Y:S01]  /*5470*/  IMAD.U32 R4, RZ, RZ, UR29 ;  /* 0x0000001dff047e24 */ /* 0x000fe2000f8e00ff */
[----:B------:R-:W-:Y:S02]  /*5480*/  UIMAD UR4, UR19, UR29, URZ ;  /* 0x0000001d130472a4 */ /* 0x000fe4000f8e023f */
[----:B------:R-:W-:Y:S02]  /*5490*/  UISETP.GE.AND UP0, UPT, UR28, 0x3, UPT ;  /* 0x000000031c00788c */ /* 0x000fe4000bf06270 */
[----:B------:R-:W-:Y:S01]  /*54a0*/  UIMAD UR4, UR5, UR20, UR4 ;  /* 0x00000014050472a4 */ /* 0x000fe2000f8e0204 */
[----:B--2---:R-:W-:Y:S01]  /*54b0*/  ISETP.GE.AND P3, PT, R192, c[0x0][0x220], PT ;  /* 0x00008800c0007a0c */ /* 0x004fe20003f66270 */
[----:B---3--:R-:W-:-:S05]  /*54c0*/  IMAD.WIDE.U32 R4, R4, UR20, R196 ;  /* 0x0000001404047c25 */ /* 0x008fca000f8e00c4 */
[----:B------:R-:W-:Y:S02]  /*54d0*/  IADD3 R3, R5, UR4, RZ ;  /* 0x0000000405037c10 */ /* 0x000fe4000fffe0ff */
[----:B------:R-:W-:-:S05]  /*54e0*/  IADD3 R0, P0, R4, UR24, RZ ;  /* 0x0000001804007c10 */ /* 0x000fca000ff1e0ff */
[----:B------:R-:W-:Y:S01]  /*54f0*/  @P3 STS.128 [R219+0xa000], RZ ;  /* 0x00a000ffdb003388 */ /* 0x000fe20000000c00 */
[C---:B------:R-:W-:Y:S02]  /*5500*/  @!P3 LEA R18, P5, R4.reuse, c[0x0][0x170], 0x1 ;  /* 0x00005c000412ba11 */ /* 0x040fe400078a08ff */
[----:B------:R-:W-:Y:S02]  /*5510*/  @!P2 LEA R14, P1, R4, c[0x0][0x170], 0x1 ;  /* 0x00005c00040eaa11 */ /* 0x000fe400078208ff */
[----:B------:R-:W-:Y:S02]  /*5520*/  IADD3.X R5, R3, UR23, RZ, P0, !PT ;  /* 0x0000001703057c10 */ /* 0x000fe400087fe4ff */
[----:B------:R-:W-:Y:S02]  /*5530*/  @!P3 LEA R16, P4, R0, c[0x0][0x170], 0x1 ;  /* 0x00005c000010ba11 */ /* 0x000fe400078808ff */
[----:B------:R-:W-:Y:S02]  /*5540*/  @!P3 LEA.HI.X R19, R4, c[0x0][0x174], R3, 0x1, P5 ;  /* 0x00005d000413ba11 */ /* 0x000fe400028f0c03 */
[----:B------:R-:W-:-:S02]  /*5550*/  @!P2 LEA R6, P0, R0, c[0x0][0x170], 0x1 ;  /* 0x00005c000006aa11 */ /* 0x000fc400078008ff */
[----:B------:R-:W-:Y:S01]  /*5560*/  @!P2 LEA.HI.X R15, R4, c[0x0][0x174], R3, 0x1, P1 ;  /* 0x00005d00040faa11 */ /* 0x000fe200008f0c03 */
[----:B------:R-:W-:Y:S01]  /*5570*/  @!PT LDS RZ, [RZ] ;  /* 0x00000000fffff984 */ /* 0x000fe20000000800 */
[----:B------:R-:W-:Y:S01]  /*5580*/  @!PT LDS RZ, [RZ] ;  /* 0x00000000fffff984 */ /* 0x000fe20000000800 */
[----:B------:R-:W-:Y:S01]  /*5590*/  @!PT LDS RZ, [RZ] ;  /* 0x00000000fffff984 */ /* 0x000fe20000000800 */
[----:B------:R1:W-:Y:S01]  /*55a0*/  @!P3 LDGSTS.E.BYPASS.LTC128B.128 [R219+0xa000], [R18.64] ;  /* 0x0a00000012dbbfae */ /* 0x0003e2000b901d5a */
[C-C-:B------:R-:W-:Y:S02]  /*55b0*/  @!P3 LEA.HI.X R17, R0.reuse, c[0x0][0x174], R5.reuse, 0x1, P4 ;  /* 0x00005d000011ba11 */ /* 0x140fe400020f0c05 */
[----:B------:R-:W-:Y:S01]  /*55c0*/  @!P2 LEA.HI.X R7, R0, c[0x0][0x174], R5, 0x1, P0 ;  /* 0x00005d000007aa11 */ /* 0x000fe200000f0c05 */
[----:B------:R-:W-:Y:S01]  /*55d0*/  @P2 STS.128 [R219+0xb000], RZ ;  /* 0x00b000ffdb002388 */ /* 0x000fe20000000c00 */
[----:B------:R-:W-:-:S03]  /*55e0*/  IMAD.U32 R0, RZ, RZ, UR29 ;  /* 0x0000001dff007e24 */ /* 0x000fc6000f8e00ff */
[----:B------:R-:W-:Y:S01]  /*55f0*/  @!PT LDS RZ, [RZ] ;  /* 0x00000000fffff984 */ /* 0x000fe20000000800 */
[----:B------:R-:W-:Y:S01]  /*5600*/  @!PT LDS RZ, [RZ] ;  /* 0x00000000fffff984 */ /* 0x000fe20000000800 */
[----:B------:R-:W-:Y:S01]  /*5610*/  @!PT LDS RZ, [RZ] ;  /* 0x00000000fffff984 */ /* 0x000fe20000000800 */
[----:B------:R2:W-:Y:S01]  /*5620*/  @!P2 LDGSTS.E.BYPASS.LTC128B.128 [R219+0xb000], [R14.64+0x80] ;  /* 0x0b0000800edbafae */ /* 0x0005e2000b901d5a */
[----:B------:R-:W-:-:S03]  /*5630*/  IMAD R0, R0, 0x20, R252 ;  /* 0x0000002000007824 */ /* 0x000fc600078e02fc */
[----:B------:R-:W-:Y:S02]  /*5640*/  @P3 STS.128 [R219+0xa800], RZ ;  /* 0x00a800ffdb003388 */ /* 0x000fe40000000c00 */
[----:B------:R-:W-:Y:S02]  /*5650*/  IADD3 R3, R0, 0x9, RZ ;  /* 0x0000000900037810 */ /* 0x000fe40007ffe0ff */
[----:B------:R-:W-:Y:S01]  /*5660*/  @!PT LDS RZ, [RZ] ;  /* 0x00000000fffff984 */ /* 0x000fe20000000800 */
[----:B------:R-:W-:Y:S01]  /*5670*/  @!PT LDS RZ, [RZ] ;  /* 0x00000000fffff984 */ /* 0x000fe20000000800 */
[----:B------:R-:W-:Y:S01]  /*5680*/  @!PT LDS RZ, [RZ] ;  /* 0x00000000fffff984 */ /* 0x000fe20000000800 */
[----:B------:R1:W-:Y:S02]  /*5690*/  @!P3 LDGSTS.E.BYPASS.LTC128B.128 [R219+0xa800], [R16.64] ;  /* 0x0a80000010dbbfae */ /* 0x0003e4000b901d5a */
[----:B------:R-:W-:Y:S02]  /*56a0*/  ISETP.GE.AND P1, PT, R3, R9, PT ;  /* 0x000000090300720c */ /* 0x000fe40003f26270 */
[----:B------:R-:W-:Y:S04]  /*56b0*/  @P2 STS.128 [R219+0xb800], RZ ;  /* 0x00b800ffdb002388 */ /* 0x000fe80000000c00 */
[----:B------:R-:W-:Y:S01]  /*56c0*/  @!PT LDS RZ, [RZ] ;  /* 0x00000000fffff984 */ /* 0x000fe20000000800 */
[----:B------:R-:W-:Y:S01]  /*56d0*/  @!PT LDS RZ, [RZ] ;  /* 0x00000000fffff984 */ /* 0x000fe20000000800 */
[----:B------:R-:W-:Y:S01]  /*56e0*/  @!PT LDS RZ, [RZ] ;  /* 0x00000000fffff984 */ /* 0x000fe20000000800 */
[----:B------:R3:W-:Y:S04]  /*56f0*/  @!P2 LDGSTS.E.BYPASS.LTC128B.128 [R219+0xb800], [R6.64+0x80] ;  /* 0x0b80008006dbafae */ /* 0x0007e8000b901d5a */
[----:B------:R-:W-:Y:S04]  /*5700*/  LDSM.16.M88.4 R28, [R204+0x8000] ;  /* 0x00800000cc1c783b */ /* 0x000fe80000000200 */
[----:B------:R-:W-:Y:S04]  /*5710*/  LDSM.16.M88.4 R24, [R204+0x8800] ;  /* 0x00880000cc18783b */ /* 0x000fe80000000200 */
[----:B------:R-:W4:Y:S04]  /*5720*/  LDSM.16.M88.4 R20, [R206] ;  /* 0x00000000ce14783b */ /* 0x000f280000000200 */
[----:B------:R-:W-:Y:S04]  /*5730*/  LDSM.16.M88.4 R172, [R215] ;  /* 0x00000000d7ac783b */ /* 0x000fe80000000200 */
[----:B-1----:R-:W1:Y:S04]  /*5740*/  LDSM.16.M88.4 R16, [R206+0x2000] ;  /* 0x00200000ce10783b */ /* 0x002e680000000200 */
[----:B------:R-:W-:Y:S04]  /*5750*/  LDSM.16.M88.4 R32, [R218] ;  /* 0x00000000da20783b */ /* 0x000fe80000000200 */
[----:B---3--:R-:W3:Y:S04]  /*5760*/  LDSM.16.M88.4 R4, [R208+0x2000] ;  /* 0x00200000d004783b */ /* 0x008ee80000000200 */
[----:B------:R-:W0:Y:S01]  /*5770*/  LDGDEPBAR ;  /* 0x00000000000079af */ /* 0x000e220000000000 */
[-C--:B----4-:R-:W-:Y:S08]  /*5780*/  HMMA.16816.F32 R224, R20, R28.reuse, RZ ;  /* 0x0000001c14e0723c */ /* 0x090ff000000018ff */
[C---:B-1----:R-:W-:Y:S08]  /*5790*/  HMMA.16816.F32 R188, R16.reuse, R28, RZ ;  /* 0x0000001c10bc723c */ /* 0x042ff000000018ff */
[C---:B------:R-:W-:Y:S08]  /*57a0*/  HMMA.16816.F32 R180, R16.reuse, R24, RZ ;  /* 0x0000001810b4723c */ /* 0x040ff000000018ff */
[C---:B------:R-:W-:Y:S08]  /*57b0*/  HMMA.16816.F32 R184, R16.reuse, R30, RZ ;  /* 0x0000001e10b8723c */ /* 0x040ff000000018ff */
[----:B------:R-:W-:Y:S01]  /*57c0*/  HMMA.16816.F32 R176, R16, R26, RZ ;  /* 0x0000001a10b0723c */ /* 0x000fe200000018ff */
[----:B------:R-:W1:Y:S07]  /*57d0*/  LDSM.16.M88.4 R16, [R208] ;  /* 0x00000000d010783b */ /* 0x000e6e0000000200 */
[C---:B------:R-:W-:Y:S08]  /*57e0*/  HMMA.16816.F32 R220, R20.reuse, R30, RZ ;  /* 0x0000001e14dc723c */ /* 0x040ff000000018ff */
[C---:B------:R-:W-:Y:S08]  /*57f0*/  HMMA.16816.F32 R196, R20.reuse, R24, RZ ;  /* 0x0000001814c4723c */ /* 0x040ff000000018ff */
[----:B------:R-:W-:Y:S01]  /*5800*/  HMMA.16816.F32 R192, R20, R26, RZ ;  /* 0x0000001a14c0723c */ /* 0x000fe200000018ff */
[----:B------:R-:W-:Y:S04]  /*5810*/  LDSM.16.M88.4 R24, [R213+0x8000] ;  /* 0x00800000d518783b */ /* 0x000fe80000000200 */
[----:B------:R-:W-:Y:S03]  /*5820*/  LDSM.16.M88.4 R20, [R213+0x8800] ;  /* 0x00880000d514783b */ /* 0x000fe60000000200 */
[C---:B---3--:R-:W-:Y:S08]  /*5830*/  HMMA.16816.F32 R200, R4.reuse, R172, R188 ;  /* 0x000000ac04c8723c */ /* 0x048ff000000018bc */
[C---:B------:R-:W-:Y:S08]  /*5840*/  HMMA.16816.F32 R188, R4.reuse, R32, R180 ;  /* 0x0000002004bc723c */ /* 0x040ff000000018b4 */
[C---:B------:R-:W-:Y:S08]  /*5850*/  HMMA.16816.F32 R184, R4.reuse, R174, R184 ;  /* 0x000000ae04b8723c */ /* 0x040ff000000018b8 */
[----:B------:R-:W-:Y:S01]  /*5860*/  HMMA.16816.F32 R28, R4, R34, R176 ;  /* 0x00000022041c723c */ /* 0x000fe200000018b0 */
[----:B------:R-:W3:Y:S07]  /*5870*/  LDSM.16.M88.4 R4, [R214+0x2000] ;  /* 0x00200000d604783b */ /* 0x000eee0000000200 */
[C---:B-1----:R-:W-:Y:S08]  /*5880*/  HMMA.16816.F32 R224, R16.reuse, R172, R224 ;  /* 0x000000ac10e0723c */ /* 0x042ff000000018e0 */
[C---:B------:R-:W-:Y:S08]  /*5890*/  HMMA.16816.F32 R228, R16.reuse, R32, R196 ;  /* 0x0000002010e4723c */ /* 0x040ff000000018c4 */
[C---:B------:R-:W-:Y:S08]  /*58a0*/  HMMA.16816.F32 R176, R16.reuse, R174, R220 ;  /* 0x000000ae10b0723c */ /* 0x040ff000000018dc */
[----:B------:R-:W-:Y:S01]  /*58b0*/  HMMA.16816.F32 R180, R16, R34, R192 ;  /* 0x0000002210b4723c */ /* 0x000fe200000018c0 */
[----:B------:R-:W1:Y:S04]  /*58c0*/  LDSM.16.M88.4 R16, [R214] ;  /* 0x00000000d610783b */ /* 0x000e680000000200 */
[----:B------:R-:W-:Y:S03]  /*58d0*/  LDSM.16.M88.4 R32, [R211] ;  /* 0x00000000d320783b */ /* 0x000fe60000000200 */
[C---:B---3--:R-:W-:Y:S08]  /*58e0*/  HMMA.16816.F32 R192, R4.reuse, R24, R200 ;  /* 0x0000001804c0723c */ /* 0x048ff000000018c8 */
[C---:B------:R-:W-:Y:S08]  /*58f0*/  HMMA.16816.F32 R196, R4.reuse, R20, R188 ;  /* 0x0000001404c4723c */ /* 0x040ff000000018bc */
[C---:B------:R-:W-:Y:S08]  /*5900*/  HMMA.16816.F32 R184, R4.reuse, R26, R184 ;  /* 0x0000001a04b8723c */ /* 0x040ff000000018b8 */
[----:B------:R-:W-:Y:S01]  /*5910*/  HMMA.16816.F32 R172, R4, R22, R28 ;  /* 0x0000001604ac723c */ /* 0x000fe2000000181c */
[----:B------:R-:W3:Y:S04]  /*5920*/  LDSM.16.M88.4 R4, [R212+0x2000] ;  /* 0x00200000d404783b */ /* 0x000ee80000000200 */
[----:B------:R-:W4:Y:S03]  /*5930*/  LDSM.16.M88.4 R28, [R211+0x800] ;  /* 0x00080000d31c783b */ /* 0x000f260000000200 */
[C---:B-1----:R-:W-:Y:S08]  /*5940*/  HMMA.16816.F32 R200, R16.reuse, R26, R176 ;  /* 0x0000001a10c8723c */ /* 0x042ff000000018b0 */
[C---:B------:R-:W-:Y:S01]  /*5950*/  HMMA.16816.F32 R220, R16.reuse, R24, R224 ;  /* 0x0000001810dc723c */ /* 0x040fe200000018e0 */
[----:B------:R-:W-:Y:S07]  /*5960*/  LDSM.16.M88.4 R24, [R204+0x9000] ;  /* 0x00900000cc18783b */ /* 0x000fee0000000200 */
[C---:B------:R-:W-:Y:S08]  /*5970*/  HMMA.16816.F32 R176, R16.reuse, R20, R228 ;  /* 0x0000001410b0723c */ /* 0x040ff000000018e4 */
[----:B------:R-:W-:Y:S01]  /*5980*/  HMMA.16816.F32 R180, R16, R22, R180 ;  /* 0x0000001610b4723c */ /* 0x000fe200000018b4 */
[----:B------:R-:W1:Y:S04]  /*5990*/  LDSM.16.M88.4 R16, [R212] ;  /* 0x00000000d410783b */ /* 0x000e680000000200 */
[----:B------:R-:W-:Y:S03]  /*59a0*/  LDSM.16.M88.4 R20, [R204+0x9800] ;  /* 0x00980000cc14783b */ /* 0x000fe60000000200 */
[C---:B---3--:R-:W-:Y:S08]  /*59b0*/  HMMA.16816.F32 R188, R4.reuse, R34, R184 ;  /* 0x0000002204bc723c */ /* 0x048ff000000018b8 */
[C---:B------:R-:W-:Y:S08]  /*59c0*/  HMMA.16816.F32 R192, R4.reuse, R32, R192 ;  /* 0x0000002004c0723c */ /* 0x040ff000000018c0 */
[C---:B----4-:R-:W-:Y:S08]  /*59d0*/  HMMA.16816.F32 R184, R4.reuse, R28, R196 ;  /* 0x0000001c04b8723c */ /* 0x050ff000000018c4 */
[----:B------:R-:W-:Y:S01]  /*59e0*/  HMMA.16816.F32 R172, R4, R30, R172 ;  /* 0x0000001e04ac723c */ /* 0x000fe200000018ac */
[----:B------:R-:W3:Y:S07]  /*59f0*/  LDSM.16.M88.4 R4, [R206+0x6000] ;  /* 0x00600000ce04783b */ /* 0x000eee0000000200 */
[C---:B-1----:R-:W-:Y:S08]  /*5a00*/  HMMA.16816.F32 R220, R16.reuse, R32, R220 ;  /* 0x0000002010dc723c */ /* 0x042ff000000018dc */
[C---:B------:R-:W-:Y:S08]  /*5a10*/  HMMA.16816.F32 R200, R16.reuse, R34, R200 ;  /* 0x0000002210c8723c */ /* 0x040ff000000018c8 */
[C---:B------:R-:W-:Y:S01]  /*5a20*/  HMMA.16816.F32 R196, R16.reuse, R28, R176 ;  /* 0x0000001c10c4723c */ /* 0x040fe200000018b0 */
[----:B------:R-:W-:Y:S07]  /*5a30*/  LDSM.16.M88.4 R176, [R217] ;  /* 0x00000000d9b0783b */ /* 0x000fee0000000200 */
[----:B------:R-:W-:Y:S01]  /*5a40*/  HMMA.16816.F32 R180, R16, R30, R180 ;  /* 0x0000001e10b4723c */ /* 0x000fe200000018b4 */
[----:B------:R-:W1:Y:S04]  /*5a50*/  LDSM.16.M88.4 R16, [R206+0x4000] ;  /* 0x00400000ce10783b */ /* 0x000e680000000200 */
[----:B------:R-:W-:Y:S03]  /*5a60*/  LDSM.16.M88.4 R28, [R216] ;  /* 0x00000000d81c783b */ /* 0x000fe60000000200 */
[C---:B---3--:R-:W-:Y:S08]  /*5a70*/  HMMA.16816.F32 R192, R4.reuse, R24, R192 ;  /* 0x0000001804c0723c */ /* 0x048ff000000018c0 */
[C---:B------:R-:W-:Y:S08]  /*5a80*/  HMMA.16816.F32 R188, R4.reuse, R26, R188 ;  /* 0x0000001a04bc723c */ /* 0x040ff000000018bc */
[C---:B------:R-:W-:Y:S08]  /*5a90*/  HMMA.16816.F32 R184, R4.reuse, R20, R184 ;  /* 0x0000001404b8723c */ /* 0x040ff000000018b8 */
[----:B------:R-:W-:Y:S01]  /*5aa0*/  HMMA.16816.F32 R32, R4, R22, R172 ;  /* 0x000000160420723c */ /* 0x000fe200000018ac */
[----:B------:R-:W3:Y:S04]  /*5ab0*/  LDSM.16.M88.4 R4, [R208+0x6000] ;  /* 0x00600000d004783b */ /* 0x000ee80000000200 */
[----:B------:R-:W-:Y:S03]  /*5ac0*/  LDSM.16.M88.4 R172, [R213+0x9800] ;  /* 0x00980000d5ac783b */ /* 0x000fe60000000200 */
[C---:B-1----:R-:W-:Y:S08]  /*5ad0*/  HMMA.16816.F32 R228, R16.reuse, R24, R220 ;  /* 0x0000001810e4723c */ /* 0x042ff000000018dc */
[C---:B------:R-:W-:Y:S01]  /*5ae0*/  HMMA.16816.F32 R224, R16.reuse, R26, R200 ;  /* 0x0000001a10e0723c */ /* 0x040fe200000018c8 */
[----:B------:R-:W-:Y:S07]  /*5af0*/  LDSM.16.M88.4 R24, [R214+0x4000] ;  /* 0x00400000d618783b */ /* 0x000fee0000000200 */
[C---:B------:R-:W-:Y:S08]  /*5b00*/  HMMA.16816.F32 R220, R16.reuse, R20, R196 ;  /* 0x0000001410dc723c */ /* 0x040ff000000018c4 */
[----:B------:R-:W-:Y:S01]  /*5b10*/  HMMA.16816.F32 R200, R16, R22, R180 ;  /* 0x0000001610c8723c */ /* 0x000fe200000018b4 */
[----:B------:R-:W1:Y:S07]  /*5b20*/  LDSM.16.M88.4 R16, [R208+0x4000] ;  /* 0x00400000d010783b */ /* 0x000e6e0000000200 */
[C---:B---3--:R-:W-:Y:S08]  /*5b30*/  HMMA.16816.F32 R196, R4.reuse, R176, R192 ;  /* 0x000000b004c4723c */ /* 0x048ff000000018c0 */
[C---:B------:R-:W-:Y:S08]  /*5b40*/  HMMA.16816.F32 R188, R4.reuse, R178, R188 ;  /* 0x000000b204bc723c */ /* 0x040ff000000018bc */
[C---:B------:R-:W-:Y:S08]  /*5b50*/  HMMA.16816.F32 R184, R4.reuse, R28, R184 ;  /* 0x0000001c04b8723c */ /* 0x040ff000000018b8 */
[----:B------:R-:W-:Y:S01]  /*5b60*/  HMMA.16816.F32 R180, R4, R30, R32 ;  /* 0x0000001e04b4723c */ /* 0x000fe20000001820 */
[----:B------:R-:W3:Y:S04]  /*5b70*/  LDSM.16.M88.4 R4, [R214+0x6000] ;  /* 0x00600000d604783b */ /* 0x000ee80000000200 */
[----:B------:R-:W4:Y:S03]  /*5b80*/  LDSM.16.M88.4 R32, [R213+0x9000] ;  /* 0x00900000d520783b */ /* 0x000f260000000200 */
[C---:B-1----:R-:W-:Y:S08]  /*5b90*/  HMMA.16816.F32 R20, R16.reuse, R176, R228 ;  /* 0x000000b01014723c */ /* 0x042ff000000018e4 */
[C---:B------:R-:W-:Y:S08]  /*5ba0*/  HMMA.16816.F32 R176, R16.reuse, R178, R224 ;  /* 0x000000b210b0723c */ /* 0x040ff000000018e0 */
[C---:B------:R-:W-:Y:S08]  /*5bb0*/  HMMA.16816.F32 R220, R16.reuse, R28, R220 ;  /* 0x0000001c10dc723c */ /* 0x040ff000000018dc */
[----:B------:R-:W-:Y:S01]  /*5bc0*/  HMMA.16816.F32 R192, R16, R30, R200 ;  /* 0x0000001e10c0723c */ /* 0x000fe200000018c8 */
[----:B------:R-:W-:Y:S04]  /*5bd0*/  LDSM.16.M88.4 R28, [R211+0x1000] ;  /* 0x00100000d31c783b */ /* 0x000fe80000000200 */
[----:B------:R-:W1:Y:S03]  /*5be0*/  LDSM.16.M88.4 R16, [R212+0x6000] ;  /* 0x00600000d410783b */ /* 0x000e660000000200 */
[C---:B---3--:R-:W-:Y:S08]  /*5bf0*/  HMMA.16816.F32 R200, R4.reuse, R174, R180 ;  /* 0x000000ae04c8723c */ /* 0x048ff000000018b4 */
[C---:B----4-:R-:W-:Y:S08]  /*5c00*/  HMMA.16816.F32 R224, R4.reuse, R32, R196 ;  /* 0x0000002004e0723c */ /* 0x050ff000000018c4 */
[----:B------:R-:W-:Y:S08]  /*5c10*/  HMMA.16816.F32 R196, R4, R172, R184 ;  /* 0x000000ac04c4723c */ /* 0x000ff000000018b8 */
[----:B------:R-:W-:Y:S01]  /*5c20*/  HMMA.16816.F32 R184, R24, R32, R20 ;  /* 0x0000002018b8723c */ /* 0x000fe20000001814 */
[----:B------:R-:W3:Y:S07]  /*5c30*/  LDSM.16.M88.4 R20, [R212+0x4000] ;  /* 0x00400000d414783b */ /* 0x000eee0000000200 */
[-C--:B------:R-:W-:Y:S08]  /*5c40*/  HMMA.16816.F32 R188, R4, R34.reuse, R188 ;  /* 0x0000002204bc723c */ /* 0x080ff000000018bc */
[----:B------:R-:W-:Y:S01]  /*5c50*/  HMMA.16816.F32 R4, R24, R34, R176 ;  /* 0x000000221804723c */ /* 0x000fe200000018b0 */
[----:B------:R-:W4:Y:S01]  /*5c60*/  LDSM.16.M88.4 R32, [R211+0x1800] ;  /* 0x00180000d320783b */ /* 0x000f220000000200 */
[----:B------:R-:W-:-:S06]  /*5c70*/  DEPBAR.LE SB0, 0x0 ;  /* 0x000080000000791a */ /* 0x000fcc0000000000 */
[C---:B------:R-:W-:Y:S08]  /*5c80*/  HMMA.16816.F32 R180, R24.reuse, R172, R220 ;  /* 0x000000ac18b4723c */ /* 0x040ff000000018dc */
[----:B------:R-:W-:Y:S08]  /*5c90*/  HMMA.16816.F32 R192, R24, R174, R192 ;  /* 0x000000ae18c0723c */ /* 0x000ff000000018c0 */
[-C--:B-1----:R-:W-:Y:S08]  /*5ca0*/  HMMA.16816.F32 R172, R16, R30.reuse, R188 ;  /* 0x0000001e10ac723c */ /* 0x082ff000000018bc */
[C---:B---3--:R-:W-:Y:S07]  /*5cb0*/  HMMA.16816.F32 R24, R20.reuse, R30, R4 ;  /* 0x0000001e1418723c */ /* 0x048fee0000001804 */
[----:B------:R-:W-:Y:S01]  /*5cc0*/  IADD3 R4, R0, 0x8, RZ ;  /* 0x0000000800047810 */ /* 0x000fe20007ffe0ff */
[----:B------:R-:W-:Y:S03]  /*5cd0*/  HMMA.16816.F32 R184, R20, R28, R184 ;  /* 0x0000001c14b8723c */ /* 0x000fe600000018b8 */
[----:B------:R-:W-:-:S02]  /*5ce0*/  ISETP.GE.AND P6, PT, R4, R9, PT ;  /* 0x000000090400720c */ /* 0x000fc40003fc6270 */
[C---:B------:R-:W-:Y:S02]  /*5cf0*/  ISETP.GE.AND P0, PT, R4.reuse, R10, PT ;  /* 0x0000000a0400720c */ /* 0x040fe40003f06270 */
[C---:B------:R-:W-:Y:S01]  /*5d00*/  ISETP.GE.AND P5, PT, R4.reuse, R11, PT ;  /* 0x0000000b0400720c */ /* 0x040fe20003fa6270 */
[-C--:B----4-:R-:W-:Y:S01]  /*5d10*/  HMMA.16816.F32 R180, R20, R32.reuse, R180 ;  /* 0x0000002014b4723c */ /* 0x090fe200000018b4 */
[----:B------:R-:W-:Y:S02]  /*5d20*/  ISETP.GE.AND P4, PT, R4, R12, PT ;  /* 0x0000000c0400720c */ /* 0x000fe40003f86270 */
[----:B------:R-:W-:Y:S02]  /*5d30*/  FSEL R138, R172, -INF , !P5 ;  /* 0xff800000ac8a7808 */ /* 0x000fe40006800000 */
[----:B------:R-:W-:Y:S02]  /*5d40*/  FSEL R174, R174, -INF , !P4 ;  /* 0xff800000aeae7808 */ /* 0x000fe40006000000 */
[----:B------:R-:W-:Y:S01]  /*5d50*/  IADD3 R4, R0, 0x10, RZ ;  /* 0x0000001000047810 */ /* 0x000fe20007ffe0ff */
[----:B------:R-:W-:Y:S01]  /*5d60*/  HMMA.16816.F32 R176, R16, R32, R196 ;  /* 0x0000002010b0723c */ /* 0x000fe200000018c4 */
[----:B------:R-:W-:-:S02]  /*5d70*/  FSEL R132, R24, -INF , !P6 ;  /* 0xff80000018847808 */ /* 0x000fc40007000000 */
[----:B------:R-:W-:Y:S02]  /*5d80*/  FSEL R137, R26, -INF , !P0 ;  /* 0xff8000001a897808 */ /* 0x000fe40004000000 */
[----:B------:R-:W-:Y:S01]  /*5d90*/  FSEL R133, R25, -INF , !P1 ;  /* 0xff80000019857808 */ /* 0x000fe20004800000 */
[----:B------:R-:W-:Y:S01]  /*5da0*/  BAR.SYNC.DEFER_BLOCKING 0x0 ;  /* 0x0000000000007b1d */ /* 0x000fe20000010000 */
[C---:B------:R-:W-:Y:S01]  /*5db0*/  ISETP.GE.AND P6, PT, R3.reuse, R10, PT ;  /* 0x0000000a0300720c */ /* 0x040fe20003fc6270 */
[----:B------:R-:W-:Y:S01]  /*5dc0*/  HMMA.16816.F32 R28, R16, R28, R224 ;  /* 0x0000001c101c723c */ /* 0x000fe200000018e0 */
[C---:B------:R-:W-:Y:S02]  /*5dd0*/  ISETP.GE.AND P0, PT, R3.reuse, R11, PT ;  /* 0x0000000b0300720c */ /* 0x040fe40003f06270 */
[----:B------:R-:W-:Y:S02]  /*5de0*/  ISETP.GE.AND P1, PT, R3, R12, PT ;  /* 0x0000000c0300720c */ /* 0x000fe40003f26270 */
[----:B------:R-:W-:-:S02]  /*5df0*/  IADD3 R3, R0, 0x1, RZ ;  /* 0x0000000100037810 */ /* 0x000fc40007ffe0ff */
[----:B------:R-:W-:Y:S01]  /*5e00*/  FSEL R32, R27, -INF , !P6 ;  /* 0xff8000001b207808 */ /* 0x000fe20007000000 */
[-C--:B------:R-:W-:Y:S01]  /*5e10*/  HMMA.16816.F32 R16, R16, R34.reuse, R200 ;  /* 0x000000221010723c */ /* 0x080fe200000018c8 */
[----:B------:R-:W-:Y:S02]  /*5e20*/  FSEL R33, R173, -INF , !P0 ;  /* 0xff800000ad217808 */ /* 0x000fe40004000000 */
[C---:B------:R-:W-:Y:S02]  /*5e30*/  ISETP.GE.AND P6, PT, R3.reuse, R9, PT ;  /* 0x000000090300720c */ /* 0x040fe40003fc6270 */
[C---:B------:R-:W-:Y:S02]  /*5e40*/  ISETP.GE.AND P4, PT, R3.reuse, R10, PT ;  /* 0x0000000a0300720c */ /* 0x040fe40003f86270 */
[C---:B------:R-:W-:Y:S01]  /*5e50*/  ISETP.GE.AND P5, PT, R3.reuse, R11, PT ;  /* 0x0000000b0300720c */ /* 0x040fe20003fa6270 */
[----:B------:R-:W-:Y:S01]  /*5e60*/  HMMA.16816.F32 R20, R20, R34, R192 ;  /* 0x000000221414723c */ /* 0x000fe200000018c0 */
[----:B------:R-:W-:-:S02]  /*5e70*/  ISETP.GE.AND P0, PT, R3, R12, PT ;  /* 0x0000000c0300720c */ /* 0x000fc40003f06270 */
[----:B------:R-:W-:Y:S02]  /*5e80*/  IADD3 R3, R0, 0x11, RZ ;  /* 0x0000001100037810 */ /* 0x000fe40007ffe0ff */
[----:B------:R-:W-:Y:S02]  /*5e90*/  FSEL R139, R175, -INF , !P1 ;  /* 0xff800000af8b7808 */ /* 0x000fe40004800000 */
[----:B------:R-:W-:Y:S02]  /*5ea0*/  FSEL R27, R187, -INF , !P4 ;  /* 0xff800000bb1b7808 */ /* 0x000fe40006000000 */
[-C--:B------:R-:W-:Y:S02]  /*5eb0*/  ISETP.GE.AND P1, PT, R4, R9.reuse, PT ;  /* 0x000000090400720c */ /* 0x080fe40003f26270 */
[----:B------:R-:W-:Y:S02]  /*5ec0*/  ISETP.GE.AND P4, PT, R3, R9, PT ;  /* 0x000000090300720c */ /* 0x000fe40003f86270 */
[----:B------:R-:W-:-:S02]  /*5ed0*/  FSEL R26, R185, -INF , !P6 ;  /* 0xff800000b91a7808 */ /* 0x000fc40007000000 */
[----:B------:R-:W-:Y:S02]  /*5ee0*/  FSEL R187, R180, -INF , !P1 ;  /* 0xff800000b4bb7808 */ /* 0x000fe40004800000 */
[----:B------:R-:W-:Y:S02]  /*5ef0*/  FSEL R185, R181, -INF , !P4 ;  /* 0xff800000b5b97808 */ /* 0x000fe40006000000 */
[C---:B------:R-:W-:Y:S02]  /*5f00*/  ISETP.GE.AND P1, PT, R4.reuse, R11, PT ;  /* 0x0000000b0400720c */ /* 0x040fe40003f26270 */
[----:B------:R-:W-:Y:S02]  /*5f10*/  ISETP.GE.AND P4, PT, R4, R12, PT ;  /* 0x0000000c0400720c */ /* 0x000fe40003f86270 */
[----:B------:R-:W-:Y:S02]  /*5f20*/  FSEL R197, R176, -INF , !P1 ;  /* 0xff800000b0c57808 */ /* 0x000fe40004800000 */
[----:B------:R-:W-:-:S02]  /*5f30*/  FSEL R198, R178, -INF , !P4 ;  /* 0xff800000b2c67808 */ /* 0x000fc40006000000 */
[----:B------:R-:W-:Y:S02]  /*5f40*/  ISETP.GE.AND P6, PT, R4, R10, PT ;  /* 0x0000000a0400720c */ /* 0x000fe40003fc6270 */
[----:B------:R-:W-:Y:S02]  /*5f50*/  ISETP.GE.AND P1, PT, R0, R9, PT ;  /* 0x000000090000720c */ /* 0x000fe40003f26270 */
[----:B------:R-:W-:Y:S02]  /*5f60*/  ISETP.GE.AND P4, PT, R3, R11, PT ;  /* 0x0000000b0300720c */ /* 0x000fe40003f86270 */
[----:B------:R-:W-:Y:S02]  /*5f70*/  FSEL R196, R182, -INF , !P6 ;  /* 0xff800000b6c47808 */ /* 0x000fe40007000000 */
[----:B------:R-:W-:Y:S02]  /*5f80*/  FSEL R24, R184, -INF , !P1 ;  /* 0xff800000b8187808 */ /* 0x000fe40004800000 */
[----:B------:R-:W-:-:S02]  /*5f90*/  FSEL R192, R177, -INF , !P4 ;  /* 0xff800000b1c07808 */ /* 0x000fc40006000000 */
[C---:B------:R-:W-:Y:S02]  /*5fa0*/  ISETP.GE.AND P6, PT, R3.reuse, R10, PT ;  /* 0x0000000a0300720c */ /* 0x040fe40003fc6270 */
[----:B------:R-:W-:Y:S02]  /*5fb0*/  ISETP.GE.AND P1, PT, R3, R12, PT ;  /* 0x0000000c0300720c */ /* 0x000fe40003f26270 */
[C---:B------:R-:W-:Y:S02]  /*5fc0*/  ISETP.GE.AND P4, PT, R0.reuse, R11, PT ;  /* 0x0000000b0000720c */ /* 0x040fe40003f86270 */
[----:B------:R-:W-:Y:S02]  /*5fd0*/  IADD3 R3, R0, 0x18, RZ ;  /* 0x0000001800037810 */ /* 0x000fe40007ffe0ff */
[----:B------:R-:W-:Y:S02]  /*5fe0*/  FSEL R188, R183, -INF , !P6 ;  /* 0xff800000b7bc7808 */ /* 0x000fe40007000000 */
[----:B------:R-:W-:-:S02]  /*5ff0*/  FSEL R31, R31, -INF , !P0 ;  /* 0xff8000001f1f7808 */ /* 0x000fc40004000000 */
[----:B------:R-:W-:Y:S02]  /*6000*/  FSEL R28, R28, -INF , !P4 ;  /* 0xff8000001c1c7808 */ /* 0x000fe40006000000 */
[C---:B------:R-:W-:Y:S02]  /*6010*/  ISETP.GE.AND P6, PT, R0.reuse, R10, PT ;  /* 0x0000000a0000720c */ /* 0x040fe40003fc6270 */
[-C--:B------:R-:W-:Y:S02]  /*6020*/  ISETP.GE.AND P0, PT, R3, R12.reuse, PT ;  /* 0x0000000c0300720c */ /* 0x080fe40003f06270 */
[C---:B------:R-:W-:Y:S02]  /*6030*/  ISETP.GE.AND P4, PT, R0.reuse, R12, PT ;  /* 0x0000000c0000720c */ /* 0x040fe40003f86270 */
[----:B------:R-:W-:Y:S02]  /*6040*/  IADD3 R0, R0, 0x19, RZ ;  /* 0x0000001900007810 */ /* 0x000fe40007ffe0ff */
[----:B------:R-:W-:-:S02]  /*6050*/  FSEL R191, R18, -INF , !P0 ;  /* 0xff80000012bf7808 */ /* 0x000fc40004000000 */
[----:B------:R-:W-:Y:S02]  /*6060*/  ISETP.GE.AND P0, PT, R0, R11, PT ;  /* 0x0000000b0000720c */ /* 0x000fe40003f06270 */
[----:B------:R-:W-:Y:S02]  /*6070*/  FSEL R25, R186, -INF , !P6 ;  /* 0xff800000ba197808 */ /* 0x000fe40007000000 */
[----:B------:R-:W-:Y:S02]  /*6080*/  FSEL R186, R17, -INF , !P0 ;  /* 0xff80000011ba7808 */ /* 0x000fe40004000000 */
[----:B------:R-:W-:Y:S02]  /*6090*/  PLOP3.LUT P0, PT, PT, PT, UP0, 0x80, 0x0 ;  /* 0x000000000000781c */ /* 0x000fe40003f0f008 */
[----:B------:R-:W-:Y:S02]  /*60a0*/  FSEL R193, R179, -INF , !P1 ;  /* 0xff800000b3c17808 */ /* 0x000fe40004800000 */
[----:B------:R-:W-:-:S02]  /*60b0*/  ISETP.GE.AND P1, PT, R3, R9, PT ;  /* 0x000000090300720c */ /* 0x000fc40003f26270 */
[----:B------:R-:W-:Y:S02]  /*60c0*/  ISETP.GE.AND P6, PT, R3, R11, PT ;  /* 0x0000000b0300720c */ /* 0x000fe40003fc6270 */
[----:B------:R-:W-:Y:S02]  /*60d0*/  FSEL R29, R29, -INF , !P5 ;  /* 0xff8000001d1d7808 */ /* 0x000fe40006800000 */
[----:B------:R-:W-:Y:S02]  /*60e0*/  FSEL R30, R30, -INF , !P4 ;  /* 0xff8000001e1e7808 */ /* 0x000fe40006000000 */
[----:B------:R-:W-:Y:S02]  /*60f0*/  FSEL R190, R16, -INF , !P6 ;  /* 0xff80000010be7808 */ /* 0x000fe40007000000 */
[----:B------:R-:W-:Y:S02]  /*6100*/  FSEL R178, R20, -INF , !P1 ;  /* 0xff80000014b27808 */ /* 0x000fe40004800000 */
        /* <DEDUP_REMOVED lines=8> */
[----:B------:R-:W-:Y:S05]  /*6190*/  @!P0 BRA `(.L_x_801) ;  /* 0x000002e000008947 */ /* 0x000fea0003800000 */
[----:B--2---:R-:W-:Y:S01]  /*61a0*/  UIADD3 UR33, UR28, -0x3, URZ ;  /* 0xfffffffd1c217890 */ /* 0x004fe2000fffe03f */
[----:B------:R1:W-:Y:S01]  /*61b0*/  @P3 STS.128 [R219+0x8000], RZ ;  /* 0x008000ffdb003388 */ /* 0x0003e20000000c00 */
[----:B------:R-:W-:Y:S01]  /*61c0*/  ULDC.64 UR4, c[0x0][0x198] ;  /* 0x0000660000047ab9 */ /* 0x000fe20000000a00 */
[----:B------:R-:W-:Y:S01]  /*61d0*/  BSSY B0, `(.L_x_802) ;  /* 0x0000029000007945 */ /* 0x000fe20003800000 */
[----:B------:R-:W-:Y:S02]  /*61e0*/  USHF.R.S32.HI UR32, URZ, 0x1f, UR33 ;  /* 0x0000001f3f207899 */ /* 0x000fe40008011421 */
[----:B------:R-:W-:Y:S02]  /*61f0*/  UIMAD.WIDE.U32 UR34, UR33, UR4, URZ ;  /* 0x00000004212272a5 */ /* 0x000fe4000f8e003f */
[----:B------:R-:W-:-:S04]  /*6200*/  UIMAD UR32, UR32, UR4, URZ ;  /* 0x00000004202072a4 */ /* 0x000fc8000f8e023f */
[----:B------:R-:W-:Y:S01]  /*6210*/  UIMAD UR5, UR33, UR5, UR32 ;  /* 0x00000005210572a4 */ /* 0x000fe2000f8e0220 */
[----:B------:R-:W-:Y:S02]  /*6220*/  IMAD.U32 R0, RZ, RZ, UR34 ;  /* 0x00000022ff007e24 */ /* 0x000fe4000f8e00ff */
[----:B------:R-:W-:Y:S01]  /*6230*/  IMAD.U32 R5, RZ, RZ, UR34 ;  /* 0x00000022ff057e24 */ /* 0x000fe2000f8e00ff */
[----:B------:R-:W-:Y:S02]  /*6240*/  UIADD3 UR5, UR35, UR5, URZ ;  /* 0x0000000523057290 */ /* 0x000fe4000fffe03f */
[----:B------:R-:W-:-:S04]  /*6250*/  LEA R0, P1, R0, R246, 0x5 ;  /* 0x000000f600007211 */ /* 0x000fc800078228ff */
[----:B------:R-:W-:Y:S01]  /*6260*/  IMAD.U32 R4, RZ, RZ, UR5 ;  /* 0x00000005ff047e24 */ /* 0x000fe2000f8e00ff */
[C---:B------:R-:W-:Y:S02]  /*6270*/  IADD3 R3, P5, R0.reuse, UR22, RZ ;  /* 0x0000001600037c10 */ /* 0x040fe4000ffbe0ff */
[C---:B------:R-:W-:Y:S02]  /*6280*/  @!P3 LEA R16, P6, R0.reuse, c[0x0][0x168], 0x1 ;  /* 0x00005a000010ba11 */ /* 0x040fe400078c08ff */
[----:B------:R-:W-:Y:S02]  /*6290*/  LEA.HI.X R4, R5, R245, R4, 0x5, P1 ;  /* 0x000000f505047211 */ /* 0x000fe400008f2c04 */
[----:B------:R-:W-:Y:S02]  /*62a0*/  @!P2 LEA R6, P1, R0, c[0x0][0x168], 0x1 ;  /* 0x00005a000006aa11 */ /* 0x000fe400078208ff */
[----:B------:R-:W-:Y:S02]  /*62b0*/  @!P3 LEA R14, P4, R3, c[0x0][0x168], 0x1 ;  /* 0x00005a00030eba11 */ /* 0x000fe400078808ff */
[----:B------:R-:W-:-:S02]  /*62c0*/  IADD3.X R5, R4, UR21, RZ, P5, !PT ;  /* 0x0000001504057c10 */ /* 0x000fc4000affe4ff */
        /* <DEDUP_REMOVED lines=25> */
.L_x_803:
[----:B------:R-:W-:Y:S05]  /*6460*/  BSYNC B0 ;  /* 0x0000000000007941 */ /* 0x000fea0003800000 */
.L_x_802:
[----:B------:R-:W0:Y:S02]  /*6470*/  LDGDEPBAR ;  /* 0x00000000000079af */ /* 0x000e240000000000 */
.L_x_801:
[----:B--2---:R-:W-:Y:S01]  /*6480*/  FMNMX.FTZ R0, R136, R24, !PT ;  /* 0x0000001888007209 */ /* 0x004fe20007810000 */
[----:B-1----:R-:W-:Y:S01]  /*6490*/  IMAD.WIDE.U32 R6, R243, -0x2daee0ad, RZ ;  /* 0xd2511f53f3067825 */ /* 0x002fe200078e00ff */
[----:B------:R-:W-:Y:S02]  /*64a0*/  MOV R4, UR31 ;  /* 0x0000001f00047c02 */ /* 0x000fe40008000f00 */
[----:B------:R-:W-:Y:S01]  /*64b0*/  FMNMX.FTZ R0, R26, R0, !PT ;  /* 0x000000001a007209 */ /* 0x000fe20007810000 */
[----:B------:R-:W-:Y:S01]  /*64c0*/  IMAD.WIDE.U32 R18, R242, -0x326172a9, RZ ;  /* 0xcd9e8d57f2127825 */ /* 0x000fe200078e00ff */
[----:B------:R-:W-:Y:S02]  /*64d0*/  LOP3.LUT R4, R7, UR29, R4, 0x96, !PT ;  /* 0x0000001d07047c12 */ /* 0x000fe4000f8e9604 */
[----:B------:R-:W-:Y:S02]  /*64e0*/  FMNMX.FTZ R0, R132, R0, !PT ;  /* 0x0000000084007209 */ /* 0x000fe40007810000 */
[----:B------:R-:W-:Y:S01]  /*64f0*/  LOP3.LUT R14, R19, R240, RZ, 0x3c, !PT ;  /* 0x000000f0130e7212 */ /* 0x000fe200078e3cff */
[----:B------:R-:W-:Y:S01]  /*6500*/  IMAD.WIDE.U32 R4, R4, -0x326172a9, RZ ;  /* 0xcd9e8d5704047825 */ /* 0x000fe200078e00ff */
[----:B------:R-:W-:-:S02]  /*6510*/  FMNMX.FTZ R0, R133, R0, !PT ;  /* 0x0000000085007209 */ /* 0x000fc40007810000 */
[----:B------:R-:W-:Y:S01]  /*6520*/  FMNMX.FTZ R3, R135, R25, !PT ;  /* 0x0000001987037209 */ /* 0x000fe20007810000 */
[----:B------:R-:W-:Y:S01]  /*6530*/  IMAD.WIDE.U32 R14, R14, -0x2daee0ad, RZ ;  /* 0xd2511f530e0e7825 */ /* 0x000fe200078e00ff */
[----:B------:R-:W-:Y:S02]  /*6540*/  FMNMX.FTZ R0, R187, R0, !PT ;  /* 0x00000000bb007209 */ /* 0x000fe40007810000 */
[----:B------:R-:W-:Y:S02]  /*6550*/  LOP3.LUT R18, R5, UR15, R18, 0x96, !PT ;  /* 0x0000000f05127c12 */ /* 0x000fe4000f8e9612 */
[----:B------:R-:W-:Y:S02]  /*6560*/  FMNMX.FTZ R0, R185, R0, !PT ;  /* 0x00000000b9007209 */ /* 0x000fe40007810000 */
[----:B------:R-:W-:Y:S01]  /*6570*/  LOP3.LUT R16, R15, UR14, R6, 0x96, !PT ;  /* 0x0000000e0f107c12 */ /* 0x000fe2000f8e9606 */
[----:B------:R-:W-:Y:S01]  /*6580*/  IMAD.WIDE.U32 R18, R18, -0x2daee0ad, RZ ;  /* 0xd2511f5312127825 */ /* 0x000fe200078e00ff */
[----:B------:R-:W-:-:S02]  /*6590*/  FMNMX.FTZ R0, R178, R0, !PT ;  /* 0x00000000b2007209 */ /* 0x000fc40007810000 */
[----:B------:R-:W-:Y:S01]  /*65a0*/  LOP3.LUT R6, R5, UR15, R234, 0x96, !PT ;  /* 0x0000000f05067c12 */ /* 0x000fe2000f8e96ea */
[----:B------:R-:W-:Y:S01]  /*65b0*/  IMAD.WIDE.U32 R16, R16, -0x326172a9, RZ ;  /* 0xcd9e8d5710107825 */ /* 0x000fe200078e00ff */
[----:B------:R-:W-:Y:S02]  /*65c0*/  FMNMX.FTZ R0, R175, R0, !PT ;  /* 0x00000000af007209 */ /* 0x000fe40007810000 */
[----:B------:R-:W-:Y:S01]  /*65d0*/  LOP3.LUT R22, R237, UR13, R4, 0x96, !PT ;  /* 0x0000000ded167c12 */ /* 0x000fe2000f8e9604 */
[----:B------:R-:W-:Y:S01]  /*65e0*/  IMAD.WIDE.U32 R6, R6, -0x2daee0ad, RZ ;  /* 0xd2511f5306067825 */ /* 0x000fe200078e00ff */
[----:B------:R-:W-:Y:S01]  /*65f0*/  LOP3.LUT R14, R19, UR12, R14, 0x96, !PT ;  /* 0x0000000c130e7c12 */ /* 0x000fe2000f8e960e */
[----:B------:R-:W1:Y:S01]  /*6600*/  SHFL.BFLY PT, R8, R0, 0x2, 0x1f ;  /* 0x0c401f0000087f89 */ /* 0x000e6200000e0000 */
[----:B------:R-:W-:Y:S01]  /*6610*/  LOP3.LUT R15, R17, UR13, R4, 0x96, !PT ;  /* 0x0000000d110f7c12 */ /* 0x000fe2000f8e9604 */
[----:B------:R-:W-:Y:S01]  /*6620*/  IMAD.WIDE.U32 R22, R22, -0x2daee0ad, RZ ;  /* 0xd2511f5316167825 */ /* 0x000fe200078e00ff */
[----:B------:R-:W-:-:S02]  /*6630*/  LOP3.LUT R4, R7, UR12, R238, 0x96, !PT ;  /* 0x0000000c07047c12 */ /* 0x000fc4000f8e96ee */
[----:B------:R-:W-:Y:S02]  /*6640*/  FMNMX.FTZ R3, R27, R3, !PT ;  /* 0x000000031b037209 */ /* 0x000fe40007810000 */
[----:B------:R-:W-:Y:S01]  /*6650*/  LOP3.LUT R20, R23, UR10, R6, 0x96, !PT ;  /* 0x0000000a17147c12 */ /* 0x000fe2000f8e9606 */
[----:B------:R-:W-:Y:S01]  /*6660*/  IMAD.WIDE.U32 R6, R14, -0x326172a9, RZ ;  /* 0xcd9e8d570e067825 */ /* 0x000fe200078e00ff */
[----:B------:R-:W-:Y:S02]  /*6670*/  FMNMX.FTZ R3, R137, R3, !PT ;  /* 0x0000000389037209 */ /* 0x000fe40007810000 */
[----:B------:R-:W-:Y:S01]  /*6680*/  PRMT R240, R232, 0x7054, R232 ;  /* 0x00007054e8f07816 */ /* 0x000fe200000000e8 */
[----:B------:R-:W-:Y:S01]  /*6690*/  IMAD.WIDE.U32 R14, R15, -0x2daee0ad, RZ ;  /* 0xd2511f530f0e7825 */ /* 0x000fe200078e00ff */
[----:B------:R-:W-:-:S03]  /*66a0*/  LOP3.LUT R19, R7, UR11, R16, 0x96, !PT ;  /* 0x0000000b07137c12 */ /* 0x000fc6000f8e9610 */
[----:B------:R-:W-:Y:S01]  /*66b0*/  IMAD.WIDE.U32 R4, R4, -0x326172a9, RZ ;  /* 0xcd9e8d5704047825 */ /* 0x000fe200078e00ff */
[----:B------:R-:W-:-:S03]  /*66c0*/  LOP3.LUT R16, R15, UR10, R18, 0x96, !PT ;  /* 0x0000000a0f107c12 */ /* 0x000fc6000f8e9612 */
[----:B------:R-:W-:Y:S01]  /*66d0*/  IMAD.WIDE.U32 R20, R20, -0x326172a9, RZ ;  /* 0xcd9e8d5714147825 */ /* 0x000fe200078e00ff */
[----:B------:R-:W-:-:S03]  /*66e0*/  LOP3.LUT R5, R5, UR11, R236, 0x96, !PT ;  /* 0x0000000b05057c12 */ /* 0x000fc6000f8e96ec */
[----:B------:R-:W-:Y:S01]  /*66f0*/  IMAD.WIDE.U32 R16, R16, -0x326172a9, RZ ;  /* 0xcd9e8d5710107825 */ /* 0x000fe200078e00ff */
[----:B------:R-:W-:Y:S02]  /*6700*/  LOP3.LUT R7, R21, UR9, R4, 0x96, !PT ;  /* 0x0000000915077c12 */ /* 0x000fe4000f8e9604 */
[----:B-1----:R-:W-:Y:S01]  /*6710*/  FMNMX.FTZ R8, R0, R8, !PT ;  /* 0x0000000800087209 */ /* 0x002fe20007810000 */
[----:B------:R-:W-:Y:S01]  /*6720*/  IMAD.WIDE.U32 R4, R5, -0x2daee0ad, RZ ;  /* 0xd2511f5305047825 */ /* 0x000fe200078e00ff */
[----:B------:R-:W-:-:S03]  /*6730*/  FMNMX.FTZ R0, R32, R3, !PT ;  /* 0x0000000320007209 */ /* 0x000fc60007810000 */
[----:B------:R-:W-:Y:S01]  /*6740*/  IMAD.WIDE.U32 R176, R7, -0x2daee0ad, RZ ;  /* 0xd2511f5307b07825 */ /* 0x000fe200078e00ff */
[----:B------:R-:W-:Y:S02]  /*6750*/  LOP3.LUT R7, R17, UR9, R6, 0x96, !PT ;  /* 0x0000000911077c12 */ /* 0x000fe4000f8e9606 */
[----:B------:R-:W-:Y:S01]  /*6760*/  FMNMX.FTZ R0, R196, R0, !PT ;  /* 0x00000000c4007209 */ /* 0x000fe20007810000 */
[----:B------:R-:W-:Y:S01]  /*6770*/  IMAD.WIDE.U32 R18, R19, -0x2daee0ad, RZ ;  /* 0xd2511f5313127825 */ /* 0x000fe200078e00ff */
[----:B------:R-:W-:Y:S02]  /*6780*/  LOP3.LUT R5, R5, UR8, R22, 0x96, !PT ;  /* 0x0000000805057c12 */ /* 0x000fe4000f8e9616 */
[----:B------:R-:W-:Y:S01]  /*6790*/  LOP3.LUT R6, R177, UR6, R4, 0x96, !PT ;  /* 0x00000006b1067c12 */ /* 0x000fe2000f8e9604 */
[----:B------:R-:W-:Y:S01]  /*67a0*/  IMAD.WIDE.U32 R172, R7, -0x2daee0ad, RZ ;  /* 0xd2511f5307ac7825 */ /* 0x000fe200078e00ff */
[----:B------:R-:W-:Y:S02]  /*67b0*/  LOP3.LUT R14, R19, UR8, R14, 0x96, !PT ;  /* 0x00000008130e7c12 */ /* 0x000fe4000f8e960e */
[----:B------:R-:W-:Y:S01]  /*67c0*/  FMNMX.FTZ R0, R188, R0, !PT ;  /* 0x00000000bc007209 */ /* 0x000fe20007810000 */
[----:B------:R-:W-:Y:S01]  /*67d0*/  IMAD.WIDE.U32 R4, R5, -0x326172a9, RZ ;  /* 0xcd9e8d5705047825 */ /* 0x000fe200078e00ff */
[----:B------:R-:W-:-:S02]  /*67e0*/  LOP3.LUT R18, R173, UR6, R18, 0x96, !PT ;  /* 0x00000006ad127c12 */ /* 0x000fc4000f8e9612 */
[----:B------:R-:W-:Y:S01]  /*67f0*/  FMNMX.FTZ R3, R184, R0, !PT ;  /* 0x00000000b8037209 */ /* 0x000fe20007810000 */
[----:B------:R-:W-:Y:S01]  /*6800*/  IMAD.WIDE.U32 R6, R6, -0x326172a9, RZ ;  /* 0xcd9e8d5706067825 */ /* 0x000fe200078e00ff */
[----:B------:R-:W-:Y:S02]  /*6810*/  LOP3.LUT R177, R5, UR7, R20, 0x96, !PT ;  /* 0x0000000705b17c12 */ /* 0x000fe4000f8e9614 */
[----:B------:R-:W-:Y:S01]  /*6820*/  FMNMX.FTZ R3, R179, R3, !PT ;  /* 0x00000003b3037209 */ /* 0x000fe20007810000 */
[----:B------:R-:W-:Y:S01]  /*6830*/  IMAD.WIDE.U32 R14, R14, -0x326172a9, RZ ;  /* 0xcd9e8d570e0e7825 */ /* 0x000fe200078e00ff */
[----:B------:R-:W-:Y:S02]  /*6840*/  LOP3.LUT R0, R7, UR16, R4, 0x96, !PT ;  /* 0x0000001007007c12 */ /* 0x000fe4000f8e9604 */
[----:B------:R-:W-:Y:S01]  /*6850*/  LOP3.LUT R13, R6, 0xffff, RZ, 0xc0, !PT ;  /* 0x0000ffff060d7812 */ /* 0x000fe200078ec0ff */
[----:B------:R-:W-:Y:S01]  /*6860*/  IMAD.WIDE.U32 R4, R18, -0x326172a9, RZ ;  /* 0xcd9e8d5712047825 */ /* 0x000fe200078e00ff */
[----:B------:R-:W-:-:S02]  /*6870*/  LOP3.LUT R173, R15, UR7, R16, 0x96, !PT ;  /* 0x000000070fad7c12 */ /* 0x000fc4000f8e9610 */
[----:B------:R-:W-:Y:S02]  /*6880*/  LOP3.LUT R15, R6, 0xff, RZ, 0xc0, !PT ;  /* 0x000000ff060f7812 */ /* 0x000fe400078ec0ff */
[--C-:B------:R-:W-:Y:S02]  /*6890*/  SHF.R.U32.HI R16, RZ, 0x10, R6.reuse ;  /* 0x00000010ff107819 */ /* 0x100fe40000011606 */
[----:B------:R-:W-:Y:S02]  /*68a0*/  SHF.R.U32.HI R17, RZ, 0x18, R6 ;  /* 0x00000018ff117819 */ /* 0x000fe40000011606 */
[----:B------:R-:W-:Y:S02]  /*68b0*/  LOP3.LUT R6, R5, UR16, R14, 0x96, !PT ;  /* 0x0000001005067c12 */ /* 0x000fe4000f8e960e */
[----:B------:R-:W1:Y:S01]  /*68c0*/  SHFL.BFLY PT, R14, R3, 0x2, 0x1f ;  /* 0x0c401f00030e7f89 */ /* 0x000e6200000e0000 */
[----:B------:R-:W-:Y:S02]  /*68d0*/  FMNMX.FTZ R7, R134, R28, !PT ;  /* 0x0000001c86077209 */ /* 0x000fe40007810000 */
[----:B------:R-:W-:-:S02]  /*68e0*/  LOP3.LUT R18, R4, 0xffff, RZ, 0xc0, !PT ;  /* 0x0000ffff04127812 */ /* 0x000fc400078ec0ff */
[----:B------:R-:W-:Y:S02]  /*68f0*/  LOP3.LUT R19, R4, 0xff, RZ, 0xc0, !PT ;  /* 0x000000ff04137812 */ /* 0x000fe400078ec0ff */
[--C-:B------:R-:W-:Y:S02]  /*6900*/  SHF.R.U32.HI R21, RZ, 0x10, R4.reuse ;  /* 0x00000010ff157819 */ /* 0x100fe40000011604 */
[----:B------:R-:W-:Y:S02]  /*6910*/  SHF.R.U32.HI R20, RZ, 0x18, R4 ;  /* 0x00000018ff147819 */ /* 0x000fe40000011604 */
[----:B------:R-:W-:Y:S02]  /*6920*/  FMNMX.FTZ R4, R29, R7, !PT ;  /* 0x000000071d047209 */ /* 0x000fe40007810000 */
[----:B------:R-:W-:Y:S02]  /*6930*/  SHF.R.U32.HI R13, RZ, 0x8, R13 ;  /* 0x00000008ff0d7819 */ /* 0x000fe4000001160d */
[----:B------:R-:W-:-:S02]  /*6940*/  FMNMX.FTZ R4, R138, R4, !PT ;  /* 0x000000048a047209 */ /* 0x000fc40007810000 */
[----:B------:R-:W-:Y:S02]  /*6950*/  PRMT R34, R15, 0x5410, R13 ;  /* 0x000054100f227816 */ /* 0x000fe4000000000d */
[----:B------:R-:W-:Y:S01]  /*6960*/  FMNMX.FTZ R5, R33, R4, !PT ;  /* 0x0000000421057209 */ /* 0x000fe20007810000 */
[----:B------:R-:W2:Y:S01]  /*6970*/  SHFL.BFLY PT, R15, R8, 0x1, 0x1f ;  /* 0x0c201f00080f7f89 */ /* 0x000ea200000e0000 */
[----:B------:R-:W-:Y:S02]  /*6980*/  LOP3.LUT R7, R16, 0xff, RZ, 0xc0, !PT ;  /* 0x000000ff10077812 */ /* 0x000fe400078ec0ff */
[----:B------:R-:W-:Y:S02]  /*6990*/  LOP3.LUT R4, R0, 0xffff, RZ, 0xc0, !PT ;  /* 0x0000ffff00047812 */ /* 0x000fe400078ec0ff */
[----:B------:R-:W-:Y:S02]  /*69a0*/  FMNMX.FTZ R13, R197, R5, !PT ;  /* 0x00000005c50d7209 */ /* 0x000fe40007810000 */
[----:B------:R-:W-:-:S02]  /*69b0*/  PRMT R35, R7, 0x5410, R17 ;  /* 0x0000541007237816 */ /* 0x000fc40000000011 */
[----:B------:R-:W-:Y:S02]  /*69c0*/  SHF.R.U32.HI R7, RZ, 0x8, R4 ;  /* 0x00000008ff077819 */ /* 0x000fe40000011604 */
[----:B------:R-:W-:Y:S02]  /*69d0*/  LOP3.LUT R4, R0, 0xff, RZ, 0xc0, !PT ;  /* 0x000000ff00047812 */ /* 0x000fe400078ec0ff */
[----:B------:R-:W-:Y:S02]  /*69e0*/  FMNMX.FTZ R13, R192, R13, !PT ;  /* 0x0000000dc00d7209 */ /* 0x000fe40007810000 */
[----:B-1----:R-:W-:Y:S02]  /*69f0*/  FMNMX.FTZ R5, R3, R14, !PT ;  /* 0x0000000e03057209 */ /* 0x002fe40007810000 */
[----:B------:R-:W-:Y:S02]  /*6a00*/  SHF.R.U32.HI R3, RZ, 0x10, R0 ;  /* 0x00000010ff037819 */ /* 0x000fe40000011600 */
[----:B------:R-:W-:-:S02]  /*6a10*/  PRMT R23, R4, 0x5410, R7 ;  /* 0x0000541004177816 */ /* 0x000fc40000000007 */
[----:B------:R-:W-:Y:S02]  /*6a20*/  FMNMX.FTZ R13, R190, R13, !PT ;  /* 0x0000000dbe0d7209 */ /* 0x000fe40007810000 */
[----:B------:R-:W-:Y:S02]  /*6a30*/  FMNMX.FTZ R4, R2, R30, !PT ;  /* 0x0000001e02047209 */ /* 0x000fe40007810000 */
[----:B------:R-:W-:Y:S02]  /*6a40*/  LOP3.LUT R7, R3, 0xff, RZ, 0xc0, !PT ;  /* 0x000000ff03077812 */ /* 0x000fe400078ec0ff */
[----:B------:R-:W-:Y:S02]  /*6a50*/  FMNMX.FTZ R3, R186, R13, !PT ;  /* 0x0000000dba037209 */ /* 0x000fe40007810000 */
[----:B------:R-:W-:Y:S02]  /*6a60*/  FMNMX.FTZ R4, R31, R4, !PT ;  /* 0x000000041f047209 */ /* 0x000fe40007810000 */
[----:B------:R-:W-:Y:S01]  /*6a70*/  SHF.R.U32.HI R14, RZ, 0x18, R0 ;  /* 0x00000018ff0e7819 */ /* 0x000fe20000011600 */
[----:B------:R-:W-:Y:S01]  /*6a80*/  SHFL.BFLY PT, R13, R3, 0x2, 0x1f ;  /* 0x0c401f00030d7f89 */ /* 0x000fe200000e0000 */
[----:B------:R-:W-:-:S02]  /*6a90*/  FMNMX.FTZ R4, R174, R4, !PT ;  /* 0x00000004ae047209 */ /* 0x000fc40007810000 */
[----:B------:R-:W-:Y:S02]  /*6aa0*/  PRMT R22, R7, 0x5410, R14 ;  /* 0x0000541007167816 */ /* 0x000fe4000000000e */
[----:B--2---:R-:W-:Y:S01]  /*6ab0*/  FMNMX.FTZ R231, R8, R15, !PT ;  /* 0x0000000f08e77209 */ /* 0x004fe20007810000 */
[----:B------:R-:W1:Y:S01]  /*6ac0*/  SHFL.BFLY PT, R14, R5, 0x1, 0x1f ;  /* 0x0c201f00050e7f89 */ /* 0x000e6200000e0000 */
[----:B------:R-:W-:Y:S02]  /*6ad0*/  SHF.R.U32.HI R0, RZ, 0x8, R18 ;  /* 0x00000008ff007819 */ /* 0x000fe40000011612 */
[----:B------:R-:W-:Y:S02]  /*6ae0*/  FMNMX.FTZ R4, R139, R4, !PT ;  /* 0x000000048b047209 */ /* 0x000fe40007810000 */
[----:B------:R-:W-:Y:S01]  /*6af0*/  PRMT R18, R19, 0x5410, R0 ;  /* 0x0000541013127816 */ /* 0x000fe20000000000 */
[----:B------:R-:W-:Y:S01]  /*6b00*/  FMUL.FTZ R0, R231, c[0x0][0x23c] ;  /* 0x00008f00e7007a20 */ /* 0x000fe20000410000 */
[----:B------:R-:W-:-:S02]  /*6b10*/  FMNMX.FTZ R4, R198, R4, !PT ;  /* 0x00000004c6047209 */ /* 0x000fc40007810000 */
[----:B------:R-:W-:Y:S01]  /*6b20*/  FSETP.NEU.FTZ.AND P6, PT, R231, -INF , PT ;  /* 0xff800000e700780b */ /* 0x000fe20003fdd000 */
[----:B------:R-:W-:Y:S01]  /*6b30*/  HSET2.LE.AND R18, R18, R240, PT ;  /* 0x000000f012127233 */ /* 0x000fe20003803000 */
[----:B------:R-:W-:Y:S02]  /*6b40*/  FMNMX.FTZ R7, R193, R4, !PT ;  /* 0x00000004c1077209 */ /* 0x000fe40007810000 */
[----:B------:R-:W-:Y:S02]  /*6b50*/  FSEL R0, R0, RZ, P6 ;  /* 0x000000ff00007208 */ /* 0x000fe40003000000 */
[----:B------:R-:W-:-:S03]  /*6b60*/  FMNMX.FTZ R7, R191, R7, !PT ;  /* 0x00000007bf077209 */ /* 0x000fc60007810000 */
[--C-:B------:R-:W-:Y:S01]  /*6b70*/  FFMA.FTZ R4, R24, c[0x0][0x23c], -R0.reuse ;  /* 0x00008f0018047a23 */ /* 0x100fe20000010800 */
[----:B------:R-:W-:Y:S01]  /*6b80*/  FMNMX.FTZ R7, R189, R7, !PT ;  /* 0x00000007bd077209 */ /* 0x000fe20007810000 */
[--C-:B------:R-:W-:Y:S02]  /*6b90*/  FFMA.FTZ R8, R26, c[0x0][0x23c], -R0.reuse ;  /* 0x00008f001a087a23 */ /* 0x100fe40000010800 */
[----:B------:R2:W-:Y:S01]  /*6ba0*/  MUFU.EX2 R194, R4 ;  /* 0x0000000400c27308 */ /* 0x0005e20000000800 */
[----:B-1----:R-:W-:Y:S01]  /*6bb0*/  FMNMX.FTZ R230, R5, R14, !PT ;  /* 0x0000000e05e67209 */ /* 0x002fe20007810000 */
[----:B------:R-:W-:-:S03]  /*6bc0*/  FFMA.FTZ R5, R133, c[0x0][0x23c], -R0 ;  /* 0x00008f0085057a23 */ /* 0x000fc60000010800 */
[----:B------:R-:W-:-:S03]  /*6bd0*/  FSETP.NEU.FTZ.AND P5, PT, R230, -INF , PT ;  /* 0xff800000e600780b */ /* 0x000fc60003fbd000 */
[----:B------:R1:W-:Y:S01]  /*6be0*/  MUFU.EX2 R183, R5 ;  /* 0x0000000500b77308 */ /* 0x0003e20000000800 */
[----:B--2---:R-:W-:Y:S01]  /*6bf0*/  FMNMX.FTZ R4, R3, R13, !PT ;  /* 0x0000000d03047209 */ /* 0x004fe20007810000 */
[----:B------:R-:W-:Y:S01]  /*6c00*/  FFMA.FTZ R3, R132, c[0x0][0x23c], -R0 ;  /* 0x00008f0084037a23 */ /* 0x000fe20000010800 */
[----:B------:R-:W2:Y:S05]  /*6c10*/  SHFL.BFLY PT, R13, R7, 0x2, 0x1f ;  /* 0x0c401f00070d7f89 */ /* 0x000eaa00000e0000 */
[----:B------:R-:W3:Y:S01]  /*6c20*/  MUFU.EX2 R180, R8 ;  /* 0x0000000800b47308 */ /* 0x000ee20000000800 */
[----:B------:R-:W4:Y:S01]  /*6c30*/  SHFL.BFLY PT, R14, R4, 0x1, 0x1f ;  /* 0x0c201f00040e7f89 */ /* 0x000f2200000e0000 */
[----:B-1----:R-:W-:-:S06]  /*6c40*/  LOP3.LUT R5, R21, 0xff, RZ, 0xc0, !PT ;  /* 0x000000ff15057812 */ /* 0x002fcc00078ec0ff */
[----:B------:R1:W-:Y:S01]  /*6c50*/  MUFU.EX2 R195, R3 ;  /* 0x0000000300c37308 */ /* 0x0003e20000000800 */
[----:B------:R-:W-:-:S05]  /*6c60*/  PRMT R19, R5, 0x5410, R20 ;  /* 0x0000541005137816 */ /* 0x000fca0000000014 */
[----:B------:R-:W-:Y:S01]  /*6c70*/  HSET2.LE.AND R19, R19, R240, PT ;  /* 0x000000f013137233 */ /* 0x000fe20003803000 */
[----:B--2---:R-:W-:Y:S01]  /*6c80*/  FMNMX.FTZ R5, R7, R13, !PT ;  /* 0x0000000d07057209 */ /* 0x004fe20007810000 */
[----:B-1----:R-:W-:Y:S01]  /*6c90*/  FMUL.FTZ R3, R230, c[0x0][0x23c] ;  /* 0x00008f00e6037a20 */ /* 0x002fe20000410000 */
[----:B------:R-:W-:Y:S02]  /*6ca0*/  LOP3.LUT R7, R6, 0xffff, RZ, 0xc0, !PT ;  /* 0x0000ffff06077812 */ /* 0x000fe400078ec0ff */
[----:B----4-:R-:W-:Y:S02]  /*6cb0*/  FMNMX.FTZ R229, R4, R14, !PT ;  /* 0x0000000e04e57209 */ /* 0x010fe40007810000 */
[----:B------:R-:W1:Y:S01]  /*6cc0*/  SHFL.BFLY PT, R14, R5, 0x1, 0x1f ;  /* 0x0c201f00050e7f89 */ /* 0x000e6200000e0000 */
[----:B------:R-:W-:Y:S02]  /*6cd0*/  FSEL R3, R3, RZ, P5 ;  /* 0x000000ff03037208 */ /* 0x000fe40002800000 */
[----:B------:R-:W-:Y:S01]  /*6ce0*/  SHF.R.U32.HI R7, RZ, 0x8, R7 ;  /* 0x00000008ff077819 */ /* 0x000fe20000011607 */
[----:B------:R-:W-:Y:S01]  /*6cf0*/  FMUL.FTZ R13, R229, c[0x0][0x23c] ;  /* 0x00008f00e50d7a20 */ /* 0x000fe20000410000 */
[----:B------:R-:W-:Y:S01]  /*6d00*/  LOP3.LUT R4, R6, 0xff, RZ, 0xc0, !PT ;  /* 0x000000ff06047812 */ /* 0x000fe200078ec0ff */
[----:B------:R-:W-:Y:S01]  /*6d10*/  FFMA.FTZ R8, R25, c[0x0][0x23c], -R3 ;  /* 0x00008f0019087a23 */ /* 0x000fe20000010803 */
[----:B---3--:R-:W-:-:S02]  /*6d20*/  MOV R25, R180 ;  /* 0x000000b400197202 */ /* 0x008fc40000000f00 */
[----:B------:R-:W-:Y:S01]  /*6d30*/  PRMT R16, R4, 0x5410, R7 ;  /* 0x0000541004107816 */ /* 0x000fe20000000007 */
[----:B------:R2:W-:Y:S01]  /*6d40*/  MUFU.EX2 R180, R8 ;  /* 0x0000000800b47308 */ /* 0x0005e20000000800 */
[----:B------:R-:W-:Y:S01]  /*6d50*/  FFMA.FTZ R7, R32, c[0x0][0x23c], -R3 ;  /* 0x00008f0020077a23 */ /* 0x000fe20000010803 */
[----:B------:R-:W-:Y:S02]  /*6d60*/  FSETP.NEU.FTZ.AND P4, PT, R229, -INF , PT ;  /* 0xff800000e500780b */ /* 0x000fe40003f9d000 */
[----:B------:R-:W-:Y:S02]  /*6d70*/  SHF.R.U32.HI R4, RZ, 0x10, R6 ;  /* 0x00000010ff047819 */ /* 0x000fe40000011606 */
[----:B------:R-:W-:Y:S02]  /*6d80*/  FSEL R13, R13, RZ, P4 ;  /* 0x000000ff0d0d7208 */ /* 0x000fe40002000000 */
[----:B------:R3:W-:Y:S01]  /*6d90*/  MUFU.EX2 R182, R7 ;  /* 0x0000000700b67308 */ /* 0x0007e20000000800 */
[----:B------:R-:W-:-:S02]  /*6da0*/  LOP3.LUT R4, R4, 0xff, RZ, 0xc0, !PT ;  /* 0x000000ff04047812 */ /* 0x000fc400078ec0ff */
[----:B-1----:R-:W-:Y:S01]  /*6db0*/  FMNMX.FTZ R228, R5, R14, !PT ;  /* 0x0000000e05e47209 */ /* 0x002fe20007810000 */
[----:B--2---:R-:W-:Y:S01]  /*6dc0*/  FFMA.FTZ R8, R27, c[0x0][0x23c], -R3 ;  /* 0x00008f001b087a23 */ /* 0x004fe20000010803 */
[----:B------:R-:W-:Y:S02]  /*6dd0*/  FSEL R5, R231, RZ, P6 ;  /* 0x000000ffe7057208 */ /* 0x000fe40003000000 */
[----:B------:R-:W-:Y:S01]  /*6de0*/  FSETP.NEU.FTZ.AND P1, PT, R228, -INF , PT ;  /* 0xff800000e400780b */ /* 0x000fe20003f3d000 */
[----:B------:R1:W-:Y:S01]  /*6df0*/  MUFU.EX2 R21, R8 ;  /* 0x0000000800157308 */ /* 0x0003e20000000800 */
[----:B---3--:R-:W-:Y:S01]  /*6e00*/  SHF.R.U32.HI R7, RZ, 0x18, R6 ;  /* 0x00000018ff077819 */ /* 0x008fe20000011606 */
[----:B------:R-:W-:-:S03]  /*6e10*/  FFMA.FTZ R6, R28, c[0x0][0x23c], -R13 ;  /* 0x00008f001c067a23 */ /* 0x000fc6000001080d */
[----:B------:R-:W-:Y:S01]  /*6e20*/  PRMT R17, R4, 0x5410, R7 ;  /* 0x0000541004117816 */ /* 0x000fe20000000007 */
[----:B------:R-:W-:Y:S02]  /*6e30*/  FFMA.FTZ R4, R138, c[0x0][0x23c], -R13 ;  /* 0x00008f008a047a23 */ /* 0x000fe4000001080d */
[----:B------:R2:W-:Y:S01]  /*6e40*/  MUFU.EX2 R26, R6 ;  /* 0x00000006001a7308 */ /* 0x0005e20000000800 */
[----:B------:R-:W-:Y:S01]  /*6e50*/  FADD.FTZ R7, R136, -R5 ;  /* 0x8000000588077221 */ /* 0x000fe20000010000 */
[----:B------:R-:W-:-:S03]  /*6e60*/  FSEL R5, R229, RZ, P4 ;  /* 0x000000ffe5057208 */ /* 0x000fc60002000000 */
[----:B------:R-:W-:Y:S02]  /*6e70*/  FMUL.FTZ R7, R7, c[0x0][0x23c] ;  /* 0x00008f0007077a20 */ /* 0x000fe40000410000 */
[----:B-1----:R-:W-:Y:S01]  /*6e80*/  FFMA.FTZ R8, R137, c[0x0][0x23c], -R3 ;  /* 0x00008f0089087a23 */ /* 0x002fe20000010803 */
[----:B------:R1:W-:Y:S08]  /*6e90*/  MUFU.EX2 R181, R4 ;  /* 0x0000000400b57308 */ /* 0x0003f00000000800 */
[----:B------:R3:W-:Y:S01]  /*6ea0*/  MUFU.EX2 R24, R8 ;  /* 0x0000000800187308 */ /* 0x0007e20000000800 */
[----:B--2---:R-:W-:-:S05]  /*6eb0*/  FSEL R6, R230, RZ, P5 ;  /* 0x000000ffe6067208 */ /* 0x004fca0002800000 */
[----:B------:R-:W-:Y:S02]  /*6ec0*/  FADD.FTZ R14, R135, -R6 ;  /* 0x80000006870e7221 */ /* 0x000fe40000010000 */
[----:B-1----:R-:W-:Y:S02]  /*6ed0*/  FFMA.FTZ R4, R33, c[0x0][0x23c], -R13 ;  /* 0x00008f0021047a23 */ /* 0x002fe4000001080d */
[----:B------:R-:W-:Y:S01]  /*6ee0*/  FADD.FTZ R6, R134, -R5 ;  /* 0x8000000586067221 */ /* 0x000fe20000010000 */
[----:B------:R-:W-:Y:S01]  /*6ef0*/  FSEL R5, R228, RZ, P1 ;  /* 0x000000ffe4057208 */ /* 0x000fe20000800000 */
[----:B------:R1:W2:Y:S01]  /*6f00*/  MUFU.EX2 R133, R4 ;  /* 0x0000000400857308 */ /* 0x0002a20000000800 */
[----:B------:R-:W-:Y:S02]  /*6f10*/  FMUL.FTZ R14, R14, c[0x0][0x23c] ;  /* 0x00008f000e0e7a20 */ /* 0x000fe40000410000 */
[----:B------:R-:W-:Y:S02]  /*6f20*/  FMUL.FTZ R27, R6, c[0x0][0x23c] ;  /* 0x00008f00061b7a20 */ /* 0x000fe40000410000 */
[----:B---3--:R-:W-:-:S02]  /*6f30*/  FMUL.FTZ R8, R228, c[0x0][0x23c] ;  /* 0x00008f00e4087a20 */ /* 0x008fc40000410000 */
[----:B------:R-:W-:Y:S01]  /*6f40*/  FADD.FTZ R15, R2, -R5 ;  /* 0x80000005020f7221 */ /* 0x000fe20000010000 */
[----:B------:R-:W-:Y:S01]  /*6f50*/  HSET2.LE.AND R5, R22, R240, PT ;  /* 0x000000f016057233 */ /* 0x000fe20003803000 */
[----:B------:R-:W3:Y:S01]  /*6f60*/  MUFU.EX2 R28, R14 ;  /* 0x0000000e001c7308 */ /* 0x000ee20000000800 */
[----:B------:R-:W-:Y:S01]  /*6f70*/  FSEL R8, R8, RZ, P1 ;  /* 0x000000ff08087208 */ /* 0x000fe20000800000 */
[----:B------:R-:W-:-:S04]  /*6f80*/  FMUL.FTZ R15, R15, c[0x0][0x23c] ;  /* 0x00008f000f0f7a20 */ /* 0x000fc80000410000 */
[----:B-1----:R-:W-:Y:S01]  /*6f90*/  FFMA.FTZ R4, R174, c[0x0][0x23c], -R8 ;  /* 0x00008f00ae047a23 */ /* 0x002fe20000010808 */
[----:B--2---:R-:W-:Y:S01]  /*6fa0*/  F2FP.PACK_AB R2, R133, R181 ;  /* 0x000000b58502723e */ /* 0x004fe200000000ff */
[----:B------:R-:W1:Y:S01]  /*6fb0*/  MUFU.EX2 R27, R27 ;  /* 0x0000001b001b7308 */ /* 0x000e620000000800 */
[----:B------:R-:W-:Y:S02]  /*6fc0*/  MOV R174, R195 ;  /* 0x000000c300ae7202 */ /* 0x000fe40000000f00 */
[----:B------:R-:W-:Y:S02]  /*6fd0*/  LOP3.LUT R18, R18, R2, RZ, 0xc0, !PT ;  /* 0x0000000212127212 */ /* 0x000fe400078ec0ff */
[----:B------:R-:W-:Y:S01]  /*6fe0*/  F2FP.PACK_AB R6, R183, R174 ;  /* 0x000000aeb706723e */ /* 0x000fe200000000ff */
[-C--:B---3--:R-:W-:Y:S02]  /*6ff0*/  FMUL.FTZ R142, R142, R28.reuse ;  /* 0x0000001c8e8e7220 */ /* 0x088fe40000410000 */
[----:B------:R2:W-:Y:S01]  /*7000*/  MUFU.EX2 R137, R4 ;  /* 0x0000000400897308 */ /* 0x0005e20000000800 */
[----:B------:R-:W-:-:S02]  /*7010*/  FMUL.FTZ R143, R143, R28 ;  /* 0x0000001c8f8f7220 */ /* 0x000fc40000410000 */
[-C--:B------:R-:W-:Y:S02]  /*7020*/  FMUL.FTZ R154, R154, R28.reuse ;  /* 0x0000001c9a9a7220 */ /* 0x080fe40000410000 */
[-C--:B------:R-:W-:Y:S02]  /*7030*/  FMUL.FTZ R155, R155, R28.reuse ;  /* 0x0000001c9b9b7220 */ /* 0x080fe40000410000 */
[----:B------:R-:W-:Y:S02]  /*7040*/  FMUL.FTZ R38, R38, R28 ;  /* 0x0000001c26267220 */ /* 0x000fe40000410000 */
[-C--:B-1----:R-:W-:Y:S02]  /*7050*/  FMUL.FTZ R144, R144, R27.reuse ;  /* 0x0000001b90907220 */ /* 0x082fe40000410000 */
[-C--:B------:R-:W-:Y:S02]  /*7060*/  FMUL.FTZ R145, R145, R27.reuse ;  /* 0x0000001b91917220 */ /* 0x080fe40000410000 */
[----:B------:R-:W-:-:S02]  /*7070*/  FMUL.FTZ R148, R148, R27 ;  /* 0x0000001b94947220 */ /* 0x000fc40000410000 */
[-C--:B------:R-:W-:Y:S02]  /*7080*/  FMUL.FTZ R149, R149, R27.reuse ;  /* 0x0000001b95957220 */ /* 0x080fe40000410000 */
[----:B--2---:R-:W-:Y:S02]  /*7090*/  FFMA.FTZ R4, R139, c[0x0][0x23c], -R8 ;  /* 0x00008f008b047a23 */ /* 0x004fe40000010808 */
[-C--:B------:R-:W-:Y:S02]  /*70a0*/  FMUL.FTZ R39, R39, R28.reuse ;  /* 0x0000001c27277220 */ /* 0x080fe40000410000 */
[----:B------:R-:W1:Y:S01]  /*70b0*/  MUFU.EX2 R132, R4 ;  /* 0x0000000400847308 */ /* 0x000e620000000800 */
        /* <DEDUP_REMOVED lines=8> */
[----:B-1----:R-:W-:Y:S01]  /*7140*/  F2FP.PACK_AB R2, R132, R137 ;  /* 0x000000898402723e */ /* 0x002fe200000000ff */
[----:B------:R-:W-:-:S02]  /*7150*/  FFMA.FTZ R4, R29, c[0x0][0x23c], -R13 ;  /* 0x00008f001d047a23 */ /* 0x000fc4000001080d */
[----:B------:R1:W2:Y:S01]  /*7160*/  MUFU.EX2 R29, R7 ;  /* 0x00000007001d7308 */ /* 0x0002a20000000800 */
[----:B------:R-:W-:Y:S01]  /*7170*/  LOP3.LUT R19, R19, R2, RZ, 0xc0, !PT ;  /* 0x0000000213137212 */ /* 0x000fe200078ec0ff */
[-C--:B------:R-:W-:Y:S01]  /*7180*/  FMUL.FTZ R56, R56, R27.reuse ;  /* 0x0000001b38387220 */ /* 0x080fe20000410000 */
[----:B------:R-:W-:Y:S01]  /*7190*/  F2FP.PACK_AB R2, R25, R194 ;  /* 0x000000c21902723e */ /* 0x000fe200000000ff */
[-C--:B------:R-:W-:Y:S02]  /*71a0*/  FMUL.FTZ R57, R57, R27.reuse ;  /* 0x0000001b39397220 */ /* 0x080fe40000410000 */
[-C--:B------:R-:W-:Y:S02]  /*71b0*/  FMUL.FTZ R66, R66, R28.reuse ;  /* 0x0000001c42427220 */ /* 0x080fe40000410000 */
[----:B------:R3:W4:Y:S01]  /*71c0*/  MUFU.EX2 R252, R4 ;  /* 0x0000000400fc7308 */ /* 0x0007220000000800 */
[----:B------:R-:W-:Y:S02]  /*71d0*/  FMUL.FTZ R67, R67, R28 ;  /* 0x0000001c43437220 */ /* 0x000fe40000410000 */
[----:B------:R-:W-:-:S02]  /*71e0*/  FMUL.FTZ R60, R60, R27 ;  /* 0x0000001b3c3c7220 */ /* 0x000fc40000410000 */
[----:B------:R-:W-:Y:S02]  /*71f0*/  FMUL.FTZ R61, R61, R27 ;  /* 0x0000001b3d3d7220 */ /* 0x000fe40000410000 */
[----:B------:R-:W-:Y:S01]  /*7200*/  FMUL.FTZ R70, R70, R28 ;  /* 0x0000001c46467220 */ /* 0x000fe20000410000 */
[----:B-1----:R-:W-:Y:S01]  /*7210*/  F2FP.PACK_AB R7, R182, R24 ;  /* 0x00000018b607723e */ /* 0x002fe200000000ff */
[-C--:B--2---:R-:W-:Y:S02]  /*7220*/  FMUL.FTZ R140, R140, R29.reuse ;  /* 0x0000001d8c8c7220 */ /* 0x084fe40000410000 */
[-C--:B------:R-:W-:Y:S02]  /*7230*/  FMUL.FTZ R141, R141, R29.reuse ;  /* 0x0000001d8d8d7220 */ /* 0x080fe40000410000 */
[-C--:B------:R-:W-:Y:S02]  /*7240*/  FMUL.FTZ R152, R152, R29.reuse ;  /* 0x0000001d98987220 */ /* 0x080fe40000410000 */
[----:B------:R-:W-:-:S02]  /*7250*/  FMUL.FTZ R153, R153, R29 ;  /* 0x0000001d99997220 */ /* 0x000fc40000410000 */
[----:B---3--:R-:W-:Y:S01]  /*7260*/  FFMA.FTZ R4, R30, c[0x0][0x23c], -R8 ;  /* 0x00008f001e047a23 */ /* 0x008fe20000010808 */
[----:B------:R-:W-:Y:S01]  /*7270*/  MOV R30, R26 ;  /* 0x0000001a001e7202 */ /* 0x000fe20000000f00 */
[-C--:B------:R-:W-:Y:S01]  /*7280*/  FMUL.FTZ R36, R36, R29.reuse ;  /* 0x0000001d24247220 */ /* 0x080fe20000410000 */
[----:B------:R1:W2:Y:S01]  /*7290*/  MUFU.EX2 R26, R15 ;  /* 0x0000000f001a7308 */ /* 0x0002a20000000800 */
[-C--:B------:R-:W-:Y:S01]  /*72a0*/  FMUL.FTZ R37, R37, R29.reuse ;  /* 0x0000001d25257220 */ /* 0x080fe20000410000 */
[----:B----4-:R-:W-:Y:S01]  /*72b0*/  F2FP.PACK_AB R14, R252, R30 ;  /* 0x0000001efc0e723e */ /* 0x010fe200000000ff */
[-C--:B------:R-:W-:Y:S02]  /*72c0*/  FMUL.FTZ R48, R48, R29.reuse ;  /* 0x0000001d30307220 */ /* 0x080fe40000410000 */
[-C--:B------:R-:W-:Y:S02]  /*72d0*/  FMUL.FTZ R49, R49, R29.reuse ;  /* 0x0000001d31317220 */ /* 0x080fe40000410000 */
[-C--:B------:R-:W-:Y:S01]  /*72e0*/  FMUL.FTZ R52, R52, R29.reuse ;  /* 0x0000001d34347220 */ /* 0x080fe20000410000 */
[----:B------:R3:W-:Y:S01]  /*72f0*/  MUFU.EX2 R243, R4 ;  /* 0x0000000400f37308 */ /* 0x0007e20000000800 */
[----:B------:R-:W-:-:S02]  /*7300*/  FMUL.FTZ R53, R53, R29 ;  /* 0x0000001d35357220 */ /* 0x000fc40000410000 */
[-C--:B------:R-:W-:Y:S02]  /*7310*/  FMUL.FTZ R64, R64, R29.reuse ;  /* 0x0000001d40407220 */ /* 0x080fe40000410000 */
[-C--:B------:R-:W-:Y:S02]  /*7320*/  FMUL.FTZ R65, R65, R29.reuse ;  /* 0x0000001d41417220 */ /* 0x080fe40000410000 */
[----:B------:R-:W-:Y:S01]  /*7330*/  FMUL.FTZ R68, R68, R29 ;  /* 0x0000001d44447220 */ /* 0x000fe20000410000 */
[----:B-1----:R-:W-:Y:S01]  /*7340*/  MOV R15, R194 ;  /* 0x000000c2000f7202 */ /* 0x002fe20000000f00 */
[-C--:B--2---:R-:W-:Y:S02]  /*7350*/  FMUL.FTZ R146, R146, R26.reuse ;  /* 0x0000001a92927220 */ /* 0x084fe40000410000 */
[-C--:B------:R-:W-:Y:S02]  /*7360*/  FMUL.FTZ R147, R147, R26.reuse ;  /* 0x0000001a93937220 */ /* 0x080fe40000410000 */
[----:B------:R-:W-:-:S02]  /*7370*/  FMUL.FTZ R150, R150, R26 ;  /* 0x0000001a96967220 */ /* 0x000fc40000410000 */
[-C--:B------:R-:W-:Y:S02]  /*7380*/  FMUL.FTZ R151, R151, R26.reuse ;  /* 0x0000001a97977220 */ /* 0x080fe40000410000 */
[----:B---3--:R-:W-:Y:S01]  /*7390*/  FFMA.FTZ R4, R31, c[0x0][0x23c], -R8 ;  /* 0x00008f001f047a23 */ /* 0x008fe20000010808 */
[----:B------:R-:W-:Y:S01]  /*73a0*/  MOV R31, R21 ;  /* 0x00000015001f7202 */ /* 0x000fe20000000f00 */
[-C--:B------:R-:W-:Y:S02]  /*73b0*/  FMUL.FTZ R42, R42, R26.reuse ;  /* 0x0000001a2a2a7220 */ /* 0x080fe40000410000 */
[----:B------:R1:W2:Y:S01]  /*73c0*/  MUFU.EX2 R242, R4 ;  /* 0x0000000400f27308 */ /* 0x0002a20000000800 */
[-C--:B------:R-:W-:Y:S02]  /*73d0*/  FMUL.FTZ R43, R43, R26.reuse ;  /* 0x0000001a2b2b7220 */ /* 0x080fe40000410000 */
[-C--:B------:R-:W-:Y:S02]  /*73e0*/  FMUL.FTZ R46, R46, R26.reuse ;  /* 0x0000001a2e2e7220 */ /* 0x080fe40000410000 */
[----:B------:R-:W-:-:S02]  /*73f0*/  FMUL.FTZ R47, R47, R26 ;  /* 0x0000001a2f2f7220 */ /* 0x000fc40000410000 */
[-C--:B------:R-:W-:Y:S02]  /*7400*/  FMUL.FTZ R58, R58, R26.reuse ;  /* 0x0000001a3a3a7220 */ /* 0x080fe40000410000 */
[-C--:B------:R-:W-:Y:S02]  /*7410*/  FMUL.FTZ R59, R59, R26.reuse ;  /* 0x0000001a3b3b7220 */ /* 0x080fe40000410000 */
[-C--:B------:R-:W-:Y:S02]  /*7420*/  FMUL.FTZ R62, R62, R26.reuse ;  /* 0x0000001a3e3e7220 */ /* 0x080fe40000410000 */
[----:B------:R-:W-:Y:S02]  /*7430*/  FMUL.FTZ R63, R63, R26 ;  /* 0x0000001a3f3f7220 */ /* 0x000fe40000410000 */
[-C--:B------:R-:W-:Y:S01]  /*7440*/  FMUL.FTZ R69, R69, R29.reuse ;  /* 0x0000001d45457220 */ /* 0x080fe20000410000 */
[----:B-1----:R-:W-:Y:S01]  /*7450*/  HSET2.LE.AND R4, R23, R240, PT ;  /* 0x000000f017047233 */ /* 0x002fe20003803000 */
[----:B------:R-:W-:Y:S01]  /*7460*/  FMUL.FTZ R71, R71, R28 ;  /* 0x0000001c47477220 */ /* 0x000fe20000410000 */
[----:B------:R-:W1:Y:S01]  /*7470*/  LDSM.16.MT88.4 R20, [R205+0xa000] ;  /* 0x00a00000cd14783b */ /* 0x000e620000004200 */
[----:B------:R-:W-:-:S02]  /*7480*/  FMUL.FTZ R80, R80, R29 ;  /* 0x0000001d50507220 */ /* 0x000fc40000410000 */
[----:B------:R-:W-:Y:S01]  /*7490*/  LOP3.LUT R4, R4, R2, RZ, 0xc0, !PT ;  /* 0x0000000204047212 */ /* 0x000fe200078ec0ff */
[-C--:B------:R-:W-:Y:S01]  /*74a0*/  FMUL.FTZ R81, R81, R29.reuse ;  /* 0x0000001d51517220 */ /* 0x080fe20000410000 */
[----:B------:R-:W-:Y:S01]  /*74b0*/  F2FP.PACK_AB R2, R31, R180 ;  /* 0x000000b41f02723e */ /* 0x000fe200000000ff */
[-C--:B------:R-:W-:Y:S02]  /*74c0*/  FMUL.FTZ R84, R84, R29.reuse ;  /* 0x0000001d54547220 */ /* 0x080fe40000410000 */
[----:B------:R-:W-:Y:S01]  /*74d0*/  FMUL.FTZ R82, R82, R28 ;  /* 0x0000001c52527220 */ /* 0x000fe20000410000 */
[----:B------:R-:W-:Y:S01]  /*74e0*/  LOP3.LUT R5, R5, R2, RZ, 0xc0, !PT ;  /* 0x0000000205057212 */ /* 0x000fe200078ec0ff */
[----:B------:R-:W-:Y:S01]  /*74f0*/  HSET2.LE.AND R2, R34, R240, PT ;  /* 0x000000f022027233 */ /* 0x000fe20003803000 */
[----:B------:R-:W-:Y:S02]  /*7500*/  FMUL.FTZ R83, R83, R28 ;  /* 0x0000001c53537220 */ /* 0x000fe40000410000 */
[----:B------:R-:W-:-:S02]  /*7510*/  FMUL.FTZ R85, R85, R29 ;  /* 0x0000001d55557220 */ /* 0x000fc40000410000 */
[----:B------:R-:W-:Y:S01]  /*7520*/  LOP3.LUT R6, R2, R6, RZ, 0xc0, !PT ;  /* 0x0000000602067212 */ /* 0x000fe200078ec0ff */
[--C-:B------:R-:W-:Y:S01]  /*7530*/  HSET2.LE.AND R2, R35, R240.reuse, PT ;  /* 0x000000f023027233 */ /* 0x100fe20003803000 */
[-C--:B------:R-:W-:Y:S01]  /*7540*/  FMUL.FTZ R96, R96, R29.reuse ;  /* 0x0000001d60607220 */ /* 0x080fe20000410000 */
[----:B------:R-:W3:Y:S01]  /*7550*/  LDSM.16.MT88.4 R32, [R207+0xa000] ;  /* 0x00a00000cf20783b */ /* 0x000ee20000004200 */
[----:B------:R-:W-:Y:S02]  /*7560*/  FMUL.FTZ R97, R97, R29 ;  /* 0x0000001d61617220 */ /* 0x000fe40000410000 */
[----:B------:R-:W-:Y:S01]  /*7570*/  LOP3.LUT R7, R2, R7, RZ, 0xc0, !PT ;  /* 0x0000000702077212 */ /* 0x000fe200078ec0ff */
[----:B------:R-:W-:Y:S01]  /*7580*/  HSET2.LE.AND R2, R16, R240, PT ;  /* 0x000000f010027233 */ /* 0x000fe20003803000 */
[-C--:B------:R-:W-:Y:S02]  /*7590*/  FMUL.FTZ R86, R86, R28.reuse ;  /* 0x0000001c56567220 */ /* 0x080fe40000410000 */
[----:B------:R-:W-:-:S02]  /*75a0*/  FMUL.FTZ R87, R87, R28 ;  /* 0x0000001c57577220 */ /* 0x000fc40000410000 */
[----:B------:R-:W-:Y:S01]  /*75b0*/  LOP3.LUT R16, R2, R14, RZ, 0xc0, !PT ;  /* 0x0000000e02107212 */ /* 0x000fe200078ec0ff */
[----:B------:R-:W-:Y:S01]  /*75c0*/  HSET2.LE.AND R2, R17, R240, PT ;  /* 0x000000f011027233 */ /* 0x000fe20003803000 */
[----:B--2---:R-:W-:Y:S01]  /*75d0*/  F2FP.PACK_AB R14, R242, R243 ;  /* 0x000000f3f20e723e */ /* 0x004fe200000000ff */
[-C--:B------:R-:W-:Y:S02]  /*75e0*/  FMUL.FTZ R98, R98, R28.reuse ;  /* 0x0000001c62627220 */ /* 0x080fe40000410000 */
[----:B------:R-:W-:Y:S01]  /*75f0*/  FMUL.FTZ R99, R99, R28 ;  /* 0x0000001c63637220 */ /* 0x000fe20000410000 */
[----:B------:R-:W-:Y:S01]  /*7600*/  LOP3.LUT R17, R2, R14, RZ, 0xc0, !PT ;  /* 0x0000000e02117212 */ /* 0x000fe200078ec0ff */
[----:B------:R-:W-:Y:S01]  /*7610*/  FFMA.FTZ R2, R187, c[0x0][0x23c], -R0 ;  /* 0x00008f00bb027a23 */ /* 0x000fe20000010800 */
[----:B------:R-:W-:Y:S01]  /*7620*/  MOV R14, R181 ;  /* 0x000000b5000e7202 */ /* 0x000fe20000000f00 */
[-C--:B------:R-:W-:Y:S02]  /*7630*/  FMUL.FTZ R156, R156, R29.reuse ;  /* 0x0000001d9c9c7220 */ /* 0x080fe40000410000 */
[----:B------:R2:W-:Y:S01]  /*7640*/  MUFU.EX2 R194, R2 ;  /* 0x0000000200c27308 */ /* 0x0005e20000000800 */
[----:B------:R-:W-:Y:S01]  /*7650*/  FMUL.FTZ R157, R157, R29 ;  /* 0x0000001d9d9d7220 */ /* 0x000fe20000410000 */
[----:B-1----:R-:W-:Y:S01]  /*7660*/  HMMA.16816.F32 R140, R4, R20, R140 ;  /* 0x00000014048c723c */ /* 0x002fe2000000188c */
[----:B------:R-:W-:-:S02]  /*7670*/  FMUL.FTZ R158, R158, R28 ;  /* 0x0000001c9e9e7220 */ /* 0x000fc40000410000 */
[-C--:B------:R-:W-:Y:S02]  /*7680*/  FMUL.FTZ R159, R159, R28.reuse ;  /* 0x0000001c9f9f7220 */ /* 0x080fe40000410000 */
[-C--:B------:R-:W-:Y:S02]  /*7690*/  FMUL.FTZ R108, R108, R29.reuse ;  /* 0x0000001d6c6c7220 */ /* 0x080fe40000410000 */
[-C--:B------:R-:W-:Y:S01]  /*76a0*/  FMUL.FTZ R109, R109, R29.reuse ;  /* 0x0000001d6d6d7220 */ /* 0x080fe20000410000 */
[----:B------:R-:W-:Y:S01]  /*76b0*/  HMMA.16816.F32 R144, R16, R20, R144 ;  /* 0x000000141090723c */ /* 0x000fe20000001890 */
[-C--:B------:R-:W-:Y:S02]  /*76c0*/  FMUL.FTZ R110, R110, R28.reuse ;  /* 0x0000001c6e6e7220 */ /* 0x080fe40000410000 */
[----:B------:R-:W-:Y:S02]  /*76d0*/  FMUL.FTZ R111, R111, R28 ;  /* 0x0000001c6f6f7220 */ /* 0x000fe40000410000 */
[----:B------:R-:W-:-:S02]  /*76e0*/  FMUL.FTZ R160, R160, R29 ;  /* 0x0000001da0a07220 */ /* 0x000fc40000410000 */
[----:B--2---:R-:W-:Y:S01]  /*76f0*/  FFMA.FTZ R2, R185, c[0x0][0x23c], -R0 ;  /* 0x00008f00b9027a23 */ /* 0x004fe20000010800 */
[-C--:B------:R-:W-:Y:S01]  /*7700*/  HMMA.16816.F32 R152, R4, R22.reuse, R152 ;  /* 0x000000160498723c */ /* 0x080fe20000001898 */
[-C--:B------:R-:W-:Y:S02]  /*7710*/  FMUL.FTZ R161, R161, R29.reuse ;  /* 0x0000001da1a17220 */ /* 0x080fe40000410000 */
[----:B------:R1:W-:Y:S01]  /*7720*/  MUFU.EX2 R195, R2 ;  /* 0x0000000200c37308 */ /* 0x0003e20000000800 */
[-C--:B------:R-:W-:Y:S02]  /*7730*/  FMUL.FTZ R162, R162, R28.reuse ;  /* 0x0000001ca2a27220 */ /* 0x080fe40000410000 */
[----:B------:R-:W-:Y:S02]  /*7740*/  FMUL.FTZ R163, R163, R28 ;  /* 0x0000001ca3a37220 */ /* 0x000fe40000410000 */
[----:B------:R-:W-:Y:S01]  /*7750*/  HMMA.16816.F32 R244, R16, R22, R148 ;  /* 0x0000001610f4723c */ /* 0x000fe20000001894 */
[----:B------:R-:W2:Y:S01]  /*7760*/  LDSM.16.MT88.4 R20, [R210+0xa000] ;  /* 0x00a00000d214783b */ /* 0x000ea20000004200 */
[----:B------:R-:W-:-:S02]  /*7770*/  FMUL.FTZ R120, R120, R29 ;  /* 0x0000001d78787220 */ /* 0x000fc40000410000 */
[-C--:B------:R-:W-:Y:S02]  /*7780*/  FMUL.FTZ R121, R121, R29.reuse ;  /* 0x0000001d79797220 */ /* 0x080fe40000410000 */
[----:B------:R-:W-:Y:S01]  /*7790*/  FMUL.FTZ R164, R164, R29 ;  /* 0x0000001da4a47220 */ /* 0x000fe20000410000 */
[----:B------:R-:W-:Y:S01]  /*77a0*/  MOV R149, R133 ;  /* 0x0000008500957202 */ /* 0x000fe20000000f00 */
[-C--:B---3--:R-:W-:Y:S01]  /*77b0*/  HMMA.16816.F32 R232, R4, R32.reuse, R36 ;  /* 0x0000002004e8723c */ /* 0x088fe20000001824 */
[----:B------:R-:W3:Y:S01]  /*77c0*/  LDSM.16.MT88.4 R36, [R209+0xa000] ;  /* 0x00a00000d124783b */ /* 0x000ee20000004200 */
[----:B------:R-:W-:Y:S01]  /*77d0*/  FMUL.FTZ R165, R165, R29 ;  /* 0x0000001da5a57220 */ /* 0x000fe20000410000 */
[----:B------:R-:W-:Y:S01]  /*77e0*/  MOV R148, R132 ;  /* 0x0000008400947202 */ /* 0x000fe20000000f00 */
[--C-:B-1----:R-:W-:Y:S01]  /*77f0*/  FFMA.FTZ R2, R178, c[0x0][0x23c], -R0.reuse ;  /* 0x00008f00b2027a23 */ /* 0x102fe20000010800 */
[----:B------:R-:W-:Y:S01]  /*7800*/  MOV R151, R137 ;  /* 0x0000008900977202 */ /* 0x000fe20000000f00 */
[----:B------:R-:W-:Y:S01]  /*7810*/  FFMA.FTZ R0, R175, c[0x0][0x23c], -R0 ;  /* 0x00008f00af007a23 */ /* 0x000fe20000010800 */
[----:B------:R-:W-:Y:S01]  /*7820*/  MOV R150, R180 ;  /* 0x000000b400967202 */ /* 0x000fe20000000f00 */
[----:B------:R-:W-:Y:S01]  /*7830*/  HMMA.16816.F32 R224, R16, R32, R40 ;  /* 0x0000002010e0723c */ /* 0x000fe20000001828 */
[----:B------:R-:W-:Y:S01]  /*7840*/  LDSM.16.MT88.4 R40, [R210+0xb000] ;  /* 0x00b00000d228783b */ /* 0x000fe20000004200 */
[-C--:B------:R-:W-:Y:S01]  /*7850*/  FMUL.FTZ R122, R122, R28.reuse ;  /* 0x0000001c7a7a7220 */ /* 0x080fe20000410000 */
[----:B------:R1:W-:Y:S01]  /*7860*/  MUFU.EX2 R187, R0 ;  /* 0x0000000000bb7308 */ /* 0x0003e20000000800 */
[----:B------:R-:W-:-:S02]  /*7870*/  FMUL.FTZ R123, R123, R28 ;  /* 0x0000001c7b7b7220 */ /* 0x000fc40000410000 */
[-C--:B------:R-:W-:Y:S02]  /*7880*/  FMUL.FTZ R128, R128, R29.reuse ;  /* 0x0000001d80807220 */ /* 0x080fe40000410000 */
[-C--:B------:R-:W-:Y:S01]  /*7890*/  HMMA.16816.F32 R48, R4, R34.reuse, R48 ;  /* 0x000000220430723c */ /* 0x080fe20000001830 */
[----:B------:R-:W-:Y:S02]  /*78a0*/  FMUL.FTZ R129, R129, R29 ;  /* 0x0000001d81817220 */ /* 0x000fe40000410000 */
[-C--:B------:R-:W-:Y:S01]  /*78b0*/  FMUL.FTZ R166, R166, R28.reuse ;  /* 0x0000001ca6a67220 */ /* 0x080fe20000410000 */
[----:B------:R-:W4:Y:S01]  /*78c0*/  MUFU.EX2 R199, R2 ;  /* 0x0000000200c77308 */ /* 0x000f220000000800 */
[-C--:B------:R-:W-:Y:S02]  /*78d0*/  FMUL.FTZ R167, R167, R28.reuse ;  /* 0x0000001ca7a77220 */ /* 0x080fe40000410000 */
[-C--:B------:R-:W-:Y:S01]  /*78e0*/  FMUL.FTZ R130, R130, R28.reuse ;  /* 0x0000001c82827220 */ /* 0x080fe20000410000 */
[----:B------:R-:W-:Y:S01]  /*78f0*/  HMMA.16816.F32 R220, R16, R34, R44 ;  /* 0x0000002210dc723c */ /* 0x000fe2000000182c */
[----:B------:R-:W5:Y:S01]  /*7900*/  LDSM.16.MT88.4 R32, [R207+0xb000] ;  /* 0x00b00000cf20783b */ /* 0x000f620000004200 */
[----:B------:R-:W-:-:S02]  /*7910*/  FMUL.FTZ R131, R131, R28 ;  /* 0x0000001c83837220 */ /* 0x000fc40000410000 */
[----:B-1----:R-:W-:Y:S01]  /*7920*/  FFMA.FTZ R0, R196, c[0x0][0x23c], -R3 ;  /* 0x00008f00c4007a23 */ /* 0x002fe20000010803 */
[----:B------:R-:W-:Y:S01]  /*7930*/  LDSM.16.MT88.4 R44, [R209+0xb000] ;  /* 0x00b00000d12c783b */ /* 0x000fe20000004200 */
[-C--:B------:R-:W-:Y:S01]  /*7940*/  FMUL.FTZ R92, R92, R27.reuse ;  /* 0x0000001b5c5c7220 */ /* 0x080fe20000410000 */
[----:B------:R-:W-:Y:S01]  /*7950*/  MOV R196, R148 ;  /* 0x0000009400c47202 */ /* 0x000fe20000000f00 */
[-C--:B------:R-:W-:Y:S01]  /*7960*/  FMUL.FTZ R93, R93, R27.reuse ;  /* 0x0000001b5d5d7220 */ /* 0x080fe20000410000 */
[----:B--2---:R-:W-:Y:S01]  /*7970*/  HMMA.16816.F32 R52, R4, R20, R52 ;  /* 0x000000140434723c */ /* 0x004fe20000001834 */
[-C--:B------:R-:W-:Y:S01]  /*7980*/  FMUL.FTZ R94, R94, R26.reuse ;  /* 0x0000001a5e5e7220 */ /* 0x080fe20000410000 */
[----:B------:R1:W-:Y:S01]  /*7990*/  MUFU.EX2 R185, R0 ;  /* 0x0000000000b97308 */ /* 0x0003e20000000800 */
[----:B------:R-:W-:Y:S01]  /*79a0*/  FMUL.FTZ R95, R95, R26 ;  /* 0x0000001a5f5f7220 */ /* 0x000fe20000410000 */
[----:B------:R-:W-:Y:S01]  /*79b0*/  MOV R148, R14 ;  /* 0x0000000e00947202 */ /* 0x000fe20000000f00 */
[----:B------:R-:W-:-:S02]  /*79c0*/  FMUL.FTZ R88, R88, R27 ;  /* 0x0000001b58587220 */ /* 0x000fc40000410000 */
[-C--:B------:R-:W-:Y:S01]  /*79d0*/  FMUL.FTZ R89, R89, R27.reuse ;  /* 0x0000001b59597220 */ /* 0x080fe20000410000 */
[----:B------:R-:W-:Y:S01]  /*79e0*/  HMMA.16816.F32 R236, R16, R20, R56 ;  /* 0x0000001410ec723c */ /* 0x000fe20000001838 */
[-C--:B------:R-:W-:Y:S02]  /*79f0*/  FMUL.FTZ R90, R90, R26.reuse ;  /* 0x0000001a5a5a7220 */ /* 0x080fe40000410000 */
[-C--:B------:R-:W-:Y:S02]  /*7a00*/  FMUL.FTZ R91, R91, R26.reuse ;  /* 0x0000001a5b5b7220 */ /* 0x080fe40000410000 */
[-C--:B------:R-:W-:Y:S02]  /*7a10*/  FMUL.FTZ R100, R100, R27.reuse ;  /* 0x0000001b64647220 */ /* 0x080fe40000410000 */
[----:B------:R-:W-:Y:S01]  /*7a20*/  FMUL.FTZ R101, R101, R27 ;  /* 0x0000001b65657220 */ /* 0x000fe20000410000 */
[----:B------:R-:W-:Y:S01]  /*7a30*/  HMMA.16816.F32 R64, R4, R22, R64 ;  /* 0x000000160440723c */ /* 0x000fe20000001840 */
[----:B------:R-:W-:-:S02]  /*7a40*/  FMUL.FTZ R102, R102, R26 ;  /* 0x0000001a66667220 */ /* 0x000fc40000410000 */
[----:B-1----:R-:W-:Y:S01]  /*7a50*/  FFMA.FTZ R0, R188, c[0x0][0x23c], -R3 ;  /* 0x00008f00bc007a23 */ /* 0x002fe20000010803 */
[----:B------:R-:W-:Y:S01]  /*7a60*/  MOV R188, R149 ;  /* 0x0000009500bc7202 */ /* 0x000fe20000000f00 */
[----:B------:R-:W-:Y:S01]  /*7a70*/  FMUL.FTZ R103, R103, R26 ;  /* 0x0000001a67677220 */ /* 0x000fe20000410000 */
[----:B------:R-:W-:Y:S01]  /*7a80*/  MOV R149, R24 ;  /* 0x0000001800957202 */ /* 0x000fe20000000f00 */
[-C--:B------:R-:W-:Y:S01]  /*7a90*/  FMUL.FTZ R104, R104, R27.reuse ;  /* 0x0000001b68687220 */ /* 0x080fe20000410000 */
[----:B------:R-:W-:Y:S01]  /*7aa0*/  HMMA.16816.F32 R200, R16, R22, R60 ;  /* 0x0000001610c8723c */ /* 0x000fe2000000183c */
[----:B------:R-:W1:Y:S01]  /*7ab0*/  LDSM.16.MT88.4 R20, [R205+0xb000] ;  /* 0x00b00000cd14783b */ /* 0x000e620000004200 */
[----:B------:R-:W-:Y:S02]  /*7ac0*/  FMUL.FTZ R105, R105, R27 ;  /* 0x0000001b69697220 */ /* 0x000fe40000410000 */
[-C--:B------:R-:W-:Y:S02]  /*7ad0*/  FMUL.FTZ R106, R106, R26.reuse ;  /* 0x0000001a6a6a7220 */ /* 0x080fe40000410000 */
[----:B------:R-:W-:Y:S01]  /*7ae0*/  FMUL.FTZ R107, R107, R26 ;  /* 0x0000001a6b6b7220 */ /* 0x000fe20000410000 */
[----:B------:R-:W-:Y:S01]  /*7af0*/  MOV R63, R183 ;  /* 0x000000b7003f7202 */ /* 0x000fe20000000f00 */
[----:B---3--:R-:W-:Y:S01]  /*7b00*/  HMMA.16816.F32 R68, R4, R36, R68 ;  /* 0x000000240444723c */ /* 0x008fe20000001844 */
[-C--:B------:R-:W-:Y:S01]  /*7b10*/  FMUL.FTZ R72, R72, R27.reuse ;  /* 0x0000001b48487220 */ /* 0x080fe20000410000 */
[----:B------:R-:W-:Y:S01]  /*7b20*/  MOV R62, R182 ;  /* 0x000000b6003e7202 */ /* 0x000fe20000000f00 */
[----:B------:R-:W-:-:S02]  /*7b30*/  FMUL.FTZ R73, R73, R27 ;  /* 0x0000001b49497220 */ /* 0x000fc40000410000 */
[-C--:B------:R-:W-:Y:S02]  /*7b40*/  FMUL.FTZ R74, R74, R26.reuse ;  /* 0x0000001a4a4a7220 */ /* 0x080fe40000410000 */
[-C--:B------:R-:W-:Y:S01]  /*7b50*/  FMUL.FTZ R75, R75, R26.reuse ;  /* 0x0000001a4b4b7220 */ /* 0x080fe20000410000 */
[C---:B------:R-:W-:Y:S01]  /*7b60*/  HMMA.16816.F32 R80, R4.reuse, R38, R80 ;  /* 0x000000260450723c */ /* 0x040fe20000001850 */
[-C--:B------:R-:W-:Y:S02]  /*7b70*/  FMUL.FTZ R76, R76, R27.reuse ;  /* 0x0000001b4c4c7220 */ /* 0x080fe40000410000 */
[-C--:B------:R-:W-:Y:S02]  /*7b80*/  FMUL.FTZ R77, R77, R27.reuse ;  /* 0x0000001b4d4d7220 */ /* 0x080fe40000410000 */
[-C--:B------:R-:W-:Y:S02]  /*7b90*/  FMUL.FTZ R78, R78, R26.reuse ;  /* 0x0000001a4e4e7220 */ /* 0x080fe40000410000 */
[----:B------:R-:W-:Y:S01]  /*7ba0*/  FMUL.FTZ R79, R79, R26 ;  /* 0x0000001a4f4f7220 */ /* 0x000fe20000410000 */
[----:B-----5:R-:W-:Y:S01]  /*7bb0*/  HMMA.16816.F32 R156, R4, R32, R156 ;  /* 0x00000020049c723c */ /* 0x020fe2000000189c */
        /* <DEDUP_REMOVED lines=8> */
[-C--:B------:R-:W-:Y:S01]  /*7c40*/  FMUL.FTZ R119, R119, R26.reuse ;  /* 0x0000001a77777220 */ /* 0x080fe20000410000 */
[C---:B------:R-:W-:Y:S01]  /*7c50*/  HMMA.16816.F32 R160, R4.reuse, R40, R160 ;  /* 0x0000002804a0723c */ /* 0x040fe200000018a0 */
        /* <DEDUP_REMOVED lines=8> */
[----:B------:R-:W-:Y:S01]  /*7ce0*/  FMUL.FTZ R171, R171, R26 ;  /* 0x0000001aabab7220 */ /* 0x000fe20000410000 */
[C---:B------:R-:W-:Y:S08]  /*7cf0*/  HMMA.16816.F32 R96, R4.reuse, R22, R96 ;  /* 0x000000160460723c */ /* 0x040ff00000001860 */
[C---:B------:R-:W-:Y:S08]  /*7d00*/  HMMA.16816.F32 R120, R4.reuse, R42, R120 ;  /* 0x0000002a0478723c */ /* 0x040ff00000001878 */
[C---:B------:R-:W-:Y:S08]  /*7d10*/  HMMA.16816.F32 R164, R4.reuse, R44, R164 ;  /* 0x0000002c04a4723c */ /* 0x040ff000000018a4 */
[----:B------:R-:W-:Y:S07]  /*7d20*/  HMMA.16816.F32 R56, R4, R46, R128 ;  /* 0x0000002e0438723c */ /* 0x000fee0000001880 */
[--C-:B------:R-:W-:Y:S01]  /*7d30*/  FFMA.FTZ R4, R184, c[0x0][0x23c], -R3.reuse ;  /* 0x00008f00b8047a23 */ /* 0x100fe20000010803 */
[C---:B------:R-:W-:Y:S01]  /*7d40*/  HMMA.16816.F32 R136, R16.reuse, R22, R92 ;  /* 0x000000161088723c */ /* 0x040fe2000000185c */
[----:B------:R-:W-:Y:S01]  /*7d50*/  FFMA.FTZ R5, R179, c[0x0][0x23c], -R3 ;  /* 0x00008f00b3057a23 */ /* 0x000fe20000010803 */
[----:B------:R-:W-:Y:S01]  /*7d60*/  LDSM.16.MT88.4 R92, [R205+0xb800] ;  /* 0x00b80000cd5c783b */ /* 0x000fe20000004200 */
[----:B------:R-:W-:Y:S01]  /*7d70*/  IMAD.WIDE.U32 R2, R173, -0x2daee0ad, RZ ;  /* 0xd2511f53ad027825 */ /* 0x000fe200078e00ff */
[----:B------:R1:W-:Y:S03]  /*7d80*/  MUFU.EX2 R184, R4 ;  /* 0x0000000400b87308 */ /* 0x0003e60000000800 */
[----:B------:R-:W-:Y:S01]  /*7d90*/  FFMA.FTZ R22, R198, c[0x0][0x23c], -R8 ;  /* 0x00008f00c6167a23 */ /* 0x000fe20000010808 */
[C---:B------:R-:W-:Y:S01]  /*7da0*/  LOP3.LUT R6, R2.reuse, 0xffff, RZ, 0xc0, !PT ;  /* 0x0000ffff02067812 */ /* 0x040fe200078ec0ff */
[----:B------:R-:W-:Y:S01]  /*7db0*/  HMMA.16816.F32 R88, R16, R20, R88 ;  /* 0x000000141058723c */ /* 0x000fe20000001858 */
[----:B------:R-:W-:-:S02]  /*7dc0*/  LOP3.LUT R24, R2, 0xff, RZ, 0xc0, !PT ;  /* 0x000000ff02187812 */ /* 0x000fc400078ec0ff */
[--C-:B------:R-:W-:Y:S01]  /*7dd0*/  SHF.R.U32.HI R14, RZ, 0x10, R2.reuse ;  /* 0x00000010ff0e7819 */ /* 0x100fe20000011602 */
[----:B------:R2:W3:Y:S01]  /*7de0*/  MUFU.EX2 R178, R5 ;  /* 0x0000000500b27308 */ /* 0x0004e20000000800 */
[----:B------:R-:W-:Y:S02]  /*7df0*/  SHF.R.U32.HI R23, RZ, 0x18, R2 ;  /* 0x00000018ff177819 */ /* 0x000fe40000011602 */
[----:B------:R-:W-:Y:S01]  /*7e00*/  SHF.R.U32.HI R7, RZ, 0x8, R6 ;  /* 0x00000008ff077819 */ /* 0x000fe20000011606 */
[----:B------:R-:W-:Y:S01]  /*7e10*/  HMMA.16816.F32 R100, R16, R32, R100 ;  /* 0x000000201064723c */ /* 0x000fe20000001864 */
[----:B------:R-:W-:Y:S02]  /*7e20*/  LOP3.LUT R6, R14, 0xff, RZ, 0xc0, !PT ;  /* 0x000000ff0e067812 */ /* 0x000fe400078ec0ff */
[----:B-1----:R-:W-:Y:S01]  /*7e30*/  LOP3.LUT R4, R3, UR17, R172, 0x96, !PT ;  /* 0x0000001103047c12 */ /* 0x002fe2000f8e96ac */
[----:B------:R-:W-:Y:S01]  /*7e40*/  IMAD.WIDE.U32 R2, R177, -0x2daee0ad, RZ ;  /* 0xd2511f53b1027825 */ /* 0x000fe200078e00ff */
[----:B------:R1:W5:Y:S01]  /*7e50*/  MUFU.EX2 R179, R0 ;  /* 0x0000000000b37308 */ /* 0x0003620000000800 */
[----:B------:R-:W-:-:S02]  /*7e60*/  MOV R198, R31 ;  /* 0x0000001f00c67202 */ /* 0x000fc40000000f00 */
[----:B------:R-:W-:Y:S01]  /*7e70*/  FFMA.FTZ R31, R193, c[0x0][0x23c], -R8 ;  /* 0x00008f00c11f7a23 */ /* 0x000fe20000010808 */
[----:B------:R-:W-:Y:S01]  /*7e80*/  LOP3.LUT R21, R2, 0xff, RZ, 0xc0, !PT ;  /* 0x000000ff02157812 */ /* 0x000fe200078ec0ff */
[C---:B------:R-:W-:Y:S01]  /*7e90*/  HMMA.16816.F32 R132, R16.reuse, R34, R104 ;  /* 0x000000221084723c */ /* 0x040fe20000001868 */
[----:B------:R-:W-:Y:S01]  /*7ea0*/  SHF.R.U32.HI R20, RZ, 0x10, R2 ;  /* 0x00000010ff147819 */ /* 0x000fe20000011602 */
[----:B--2---:R-:W-:Y:S01]  /*7eb0*/  FFMA.FTZ R5, R197, c[0x0][0x23c], -R13 ;  /* 0x00008f00c5057a23 */ /* 0x004fe2000001080d */
[----:B------:R-:W-:Y:S01]  /*7ec0*/  MOV R193, R25 ;  /* 0x0000001900c17202 */ /* 0x000fe20000000f00 */
[--C-:B------:R-:W-:Y:S01]  /*7ed0*/  FFMA.FTZ R25, R191, c[0x0][0x23c], -R8.reuse ;  /* 0x00008f00bf197a23 */ /* 0x100fe20000010808 */
[----:B------:R-:W-:Y:S01]  /*7ee0*/  PRMT R23, R6, 0x5410, R23 ;  /* 0x0000541006177816 */ /* 0x000fe20000000017 */
[----:B------:R2:W-:Y:S01]  /*7ef0*/  MUFU.EX2 R175, R5 ;  /* 0x0000000500af7308 */ /* 0x0005e20000000800 */
[----:B------:R-:W-:Y:S01]  /*7f00*/  MOV R191, R30 ;  /* 0x0000001e00bf7202 */ /* 0x000fe20000000f00 */
[----:B------:R-:W-:Y:S01]  /*7f10*/  FFMA.FTZ R30, R189, c[0x0][0x23c], -R8 ;  /* 0x00008f00bd1e7a23 */ /* 0x000fe20000010808 */
[----:B------:R-:W-:Y:S01]  /*7f20*/  LOP3.LUT R8, R4, 0xff, RZ, 0xc0, !PT ;  /* 0x000000ff04087812 */ /* 0x000fe200078ec0ff */
[----:B------:R-:W-:Y:S01]  /*7f30*/  HMMA.16816.F32 R72, R16, R36, R72 ;  /* 0x000000241048723c */ /* 0x000fe20000001848 */
[----:B-1----:R-:W-:Y:S01]  /*7f40*/  LOP3.LUT R0, R3, UR17, R176, 0x96, !PT ;  /* 0x0000001103007c12 */ /* 0x002fe2000f8e96b0 */
[----:B------:R-:W-:Y:S01]  /*7f50*/  LDSM.16.MT88.4 R104, [R207+0xb800] ;  /* 0x00b80000cf68783b */ /* 0x000fe20000004200 */
[----:B------:R-:W-:Y:S01]  /*7f60*/  MOV R176, R151 ;  /* 0x0000009700b07202 */ /* 0x000fe20000000f00 */
[----:B------:R-:W-:Y:S01]  /*7f70*/  MUFU.EX2 R25, R25 ;  /* 0x0000001900197308 */ /* 0x000fe20000000800 */
[----:B------:R-:W-:-:S02]  /*7f80*/  MOV R151, R15 ;  /* 0x0000000f00977202 */ /* 0x000fc40000000f00 */
[----:B------:R-:W-:Y:S01]  /*7f90*/  SHF.R.U32.HI R15, RZ, 0x18, R2 ;  /* 0x00000018ff0f7819 */ /* 0x000fe20000011602 */
[C---:B------:R-:W-:Y:S01]  /*7fa0*/  HMMA.16816.F32 R180, R16.reuse, R38, R76 ;  /* 0x0000002610b4723c */ /* 0x040fe2000000184c */
[----:B------:R-:W-:Y:S01]  /*7fb0*/  SHF.R.U32.HI R6, RZ, 0x10, R0 ;  /* 0x00000010ff067819 */ /* 0x000fe20000011600 */
[----:B------:R-:W-:Y:S01]  /*7fc0*/  LDSM.16.MT88.4 R76, [R209+0xa800] ;  /* 0x00a80000d14c783b */ /* 0x000fe20000004200 */
[----:B------:R-:W-:Y:S01]  /*7fd0*/  LOP3.LUT R14, R0, 0xff, RZ, 0xc0, !PT ;  /* 0x000000ff000e7812 */ /* 0x000fe200078ec0ff */
[----:B------:R-:W-:Y:S01]  /*7fe0*/  MUFU.EX2 R30, R30 ;  /* 0x0000001e001e7308 */ /* 0x000fe20000000800 */
[----:B--2---:R-:W-:Y:S01]  /*7ff0*/  LOP3.LUT R5, R2, 0xffff, RZ, 0xc0, !PT ;  /* 0x0000ffff02057812 */ /* 0x004fe200078ec0ff */
[--C-:B------:R-:W-:Y:S01]  /*8000*/  FFMA.FTZ R3, R192, c[0x0][0x23c], -R13.reuse ;  /* 0x00008f00c0037a23 */ /* 0x100fe2000001080d */
[----:B------:R-:W-:Y:S01]  /*8010*/  MOV R197, R62 ;  /* 0x0000003e00c57202 */ /* 0x000fe20000000f00 */
[--C-:B------:R-:W-:Y:S01]  /*8020*/  FFMA.FTZ R2, R190, c[0x0][0x23c], -R13.reuse ;  /* 0x00008f00be027a23 */ /* 0x100fe2000001080d */
[----:B------:R-:W-:Y:S01]  /*8030*/  HMMA.16816.F32 R112, R16, R40, R112 ;  /* 0x000000281070723c */ /* 0x000fe20000001870 */
[----:B------:R-:W-:Y:S01]  /*8040*/  FFMA.FTZ R13, R186, c[0x0][0x23c], -R13 ;  /* 0x00008f00ba0d7a23 */ /* 0x000fe2000001080d */
[----:B------:R-:W-:Y:S01]  /*8050*/  MOV R186, R174 ;  /* 0x000000ae00ba7202 */ /* 0x000fe20000000f00 */
[----:B------:R1:W-:Y:S01]  /*8060*/  MUFU.EX2 R173, R2 ;  /* 0x0000000200ad7308 */ /* 0x0003e20000000800 */
[----:B------:R-:W-:-:S02]  /*8070*/  MOV R177, R63 ;  /* 0x0000003f00b17202 */ /* 0x000fc40000000f00 */
[----:B------:R-:W-:Y:S01]  /*8080*/  MOV R192, R148 ;  /* 0x0000009400c07202 */ /* 0x000fe20000000f00 */
[----:B------:R-:W-:Y:S01]  /*8090*/  LDSM.16.MT88.4 R60, [R210+0xa800] ;  /* 0x00a80000d23c783b */ /* 0x000fe20000004200 */
[C---:B------:R-:W-:Y:S01]  /*80a0*/  HMMA.16816.F32 R32, R16.reuse, R42, R116 ;  /* 0x0000002a1020723c */ /* 0x040fe20000001874 */
[----:B------:R-:W-:Y:S02]  /*80b0*/  MOV R190, R149 ;  /* 0x0000009500be7202 */ /* 0x000fe40000000f00 */
[----:B------:R2:W-:Y:S01]  /*80c0*/  MUFU.EX2 R174, R3 ;  /* 0x0000000300ae7308 */ /* 0x0005e20000000800 */
[----:B------:R-:W-:Y:S01]  /*80d0*/  MOV R189, R150 ;  /* 0x0000009600bd7202 */ /* 0x000fe20000000f00 */
[----:B------:R-:W-:Y:S03]  /*80e0*/  LDSM.16.MT88.4 R116, [R210+0xb800] ;  /* 0x00b80000d274783b */ /* 0x000fe60000004200 */
[----:B------:R-:W-:Y:S01]  /*80f0*/  HMMA.16816.F32 R124, R16, R44, R124 ;  /* 0x0000002c107c723c */ /* 0x000fe2000000187c */
[----:B-1----:R-:W-:-:S02]  /*8100*/  LOP3.LUT R2, R20, 0xff, RZ, 0xc0, !PT ;  /* 0x000000ff14027812 */ /* 0x002fc400078ec0ff */
[----:B------:R1:W1:Y:S01]  /*8110*/  MUFU.EX2 R172, R13 ;  /* 0x0000000d00ac7308 */ /* 0x0002620000000800 */
[----:B------:R-:W-:Y:S02]  /*8120*/  PRMT R20, R24, 0x5410, R7 ;  /* 0x0000541018147816 */ /* 0x000fe40000000007 */
[----:B------:R-:W-:Y:S02]  /*8130*/  PRMT R15, R2, 0x5410, R15 ;  /* 0x00005410020f7816 */ /* 0x000fe4000000000f */
[----:B------:R-:W-:Y:S01]  /*8140*/  HMMA.16816.F32 R16, R16, R46, R168 ;  /* 0x0000002e1010723c */ /* 0x000fe200000018a8 */
[----:B------:R-:W-:Y:S01]  /*8150*/  LOP3.LUT R2, R0, 0xffff, RZ, 0xc0, !PT ;  /* 0x0000ffff00027812 */ /* 0x000fe200078ec0ff */
[----:B------:R-:W5:Y:S01]  /*8160*/  LDSM.16.MT88.4 R44, [R207+0xa800] ;  /* 0x00a80000cf2c783b */ /* 0x000f620000004200 */
[----:B--2---:R-:W-:Y:S01]  /*8170*/  SHF.R.U32.HI R3, RZ, 0x8, R5 ;  /* 0x00000008ff037819 */ /* 0x004fe20000011605 */
[----:B------:R-:W-:Y:S01]  /*8180*/  MUFU.EX2 R22, R22 ;  /* 0x0000001600167308 */ /* 0x000fe20000000800 */
[----:B------:R-:W-:-:S02]  /*8190*/  SHF.R.U32.HI R5, RZ, 0x10, R4 ;  /* 0x00000010ff057819 */ /* 0x000fc40000011604 */
[----:B------:R-:W-:Y:S02]  /*81a0*/  PRMT R21, R21, 0x5410, R3 ;  /* 0x0000541015157816 */ /* 0x000fe40000000003 */
[----:B------:R-:W-:Y:S02]  /*81b0*/  LOP3.LUT R3, R4, 0xffff, RZ, 0xc0, !PT ;  /* 0x0000ffff04037812 */ /* 0x000fe400078ec0ff */
[----:B------:R-:W-:Y:S01]  /*81c0*/  SHF.R.U32.HI R7, RZ, 0x18, R4 ;  /* 0x00000018ff077819 */ /* 0x000fe20000011604 */
[----:B------:R-:W2:Y:S01]  /*81d0*/  MUFU.EX2 R31, R31 ;  /* 0x0000001f001f7308 */ /* 0x000ea20000000800 */
[----:B-1----:R-:W-:Y:S02]  /*81e0*/  SHF.R.U32.HI R13, RZ, 0x18, R0 ;  /* 0x00000018ff0d7819 */ /* 0x002fe40000011600 */
[----:B------:R-:W-:Y:S02]  /*81f0*/  SHF.R.U32.HI R4, RZ, 0x8, R3 ;  /* 0x00000008ff047819 */ /* 0x000fe40000011603 */
[----:B------:R-:W-:-:S02]  /*8200*/  SHF.R.U32.HI R2, RZ, 0x8, R2 ;  /* 0x00000008ff027819 */ /* 0x000fc40000011602 */
[----:B------:R-:W-:Y:S02]  /*8210*/  LOP3.LUT R0, R6, 0xff, RZ, 0xc0, !PT ;  /* 0x000000ff06007812 */ /* 0x000fe400078ec0ff */
[----:B------:R-:W-:Y:S02]  /*8220*/  LOP3.LUT R3, R5, 0xff, RZ, 0xc0, !PT ;  /* 0x000000ff05037812 */ /* 0x000fe400078ec0ff */
[----:B------:R-:W-:Y:S01]  /*8230*/  PRMT R6, R8, 0x5410, R4 ;  /* 0x0000541008067816 */ /* 0x000fe20000000004 */
[--C-:B------:R-:W-:Y:S01]  /*8240*/  HSET2.LE.AND R8, R23, R240.reuse, PT ;  /* 0x000000f017087233 */ /* 0x100fe20003803000 */
[----:B------:R-:W-:Y:S02]  /*8250*/  PRMT R5, R14, 0x5410, R2 ;  /* 0x000054100e057816 */ /* 0x000fe40000000002 */
[----:B------:R-:W-:Y:S01]  /*8260*/  PRMT R2, R0, 0x5410, R13 ;  /* 0x0000541000027816 */ /* 0x000fe2000000000d */
[--C-:B------:R-:W-:Y:S01]  /*8270*/  HSET2.LE.AND R13, R6, R240.reuse, PT ;  /* 0x000000f0060d7233 */ /* 0x100fe20003803000 */
[----:B------:R-:W-:Y:S01]  /*8280*/  PRMT R4, R3, 0x5410, R7 ;  /* 0x0000541003047816 */ /* 0x000fe20000000007 */
[--C-:B------:R-:W-:Y:S01]  /*8290*/  HSET2.LE.AND R0, R21, R240.reuse, PT ;  /* 0x000000f015007233 */ /* 0x100fe20003803000 */
[----:B------:R-:W-:Y:S01]  /*82a0*/  MOV R24, R151 ;  /* 0x0000009700187202 */ /* 0x000fe20000000f00 */
[--C-:B------:R-:W-:Y:S01]  /*82b0*/  HSET2.LE.AND R6, R2, R240.reuse, PT ;  /* 0x000000f002067233 */ /* 0x100fe20003803000 */
[----:B----4-:R-:W-:Y:S01]  /*82c0*/  F2FP.PACK_AB R2, R187, R199 ;  /* 0x000000c7bb02723e */ /* 0x010fe200000000ff */
[--C-:B------:R-:W-:Y:S01]  /*82d0*/  HSET2.LE.AND R5, R5, R240.reuse, PT ;  /* 0x000000f005057233 */ /* 0x100fe20003803000 */
[----:B------:R-:W1:Y:S01]  /*82e0*/  LDSM.16.MT88.4 R148, [R205+0xa800] ;  /* 0x00a80000cd94783b */ /* 0x000e620000004200 */
[--C-:B------:R-:W-:Y:S01]  /*82f0*/  HSET2.LE.AND R14, R4, R240.reuse, PT ;  /* 0x000000f0040e7233 */ /* 0x100fe20003803000 */
[----:B------:R-:W-:Y:S01]  /*8300*/  LOP3.LUT R130, R0, R2, RZ, 0xc0, !PT ;  /* 0x0000000200827212 */ /* 0x000fe200078ec0ff */
[--C-:B------:R-:W-:Y:S01]  /*8310*/  HSET2.LE.AND R7, R20, R240.reuse, PT ;  /* 0x000000f014077233 */ /* 0x100fe20003803000 */
[----:B------:R-:W-:Y:S01]  /*8320*/  F2FP.PACK_AB R2, R195, R194 ;  /* 0x000000c2c302723e */ /* 0x000fe200000000ff */
[----:B------:R-:W-:Y:S01]  /*8330*/  HSET2.LE.AND R3, R15, R240, PT ;  /* 0x000000f00f037233 */ /* 0x000fe20003803000 */
[----:B---3--:R-:W-:-:S02]  /*8340*/  F2FP.PACK_AB R4, R178, R184 ;  /* 0x000000b8b204723e */ /* 0x008fc400000000ff */
[----:B------:R-:W-:Y:S02]  /*8350*/  LOP3.LUT R128, R5, R2, RZ, 0xc0, !PT ;  /* 0x0000000205807212 */ /* 0x000fe400078ec0ff */
[----:B-----5:R-:W-:Y:S02]  /*8360*/  F2FP.PACK_AB R0, R179, R185 ;  /* 0x000000b9b300723e */ /* 0x020fe400000000ff */
[----:B------:R-:W-:Y:S02]  /*8370*/  F2FP.PACK_AB R2, R172, R173 ;  /* 0x000000adac02723e */ /* 0x000fe400000000ff */
[----:B------:R-:W-:Y:S01]  /*8380*/  LOP3.LUT R131, R3, R4, RZ, 0xc0, !PT ;  /* 0x0000000403837212 */ /* 0x000fe200078ec0ff */
[----:B------:R-:W-:Y:S01]  /*8390*/  FFMA.FTZ R3, R241, R29, R24 ;  /* 0x0000001df1037223 */ /* 0x000fe20000010018 */
[----:B------:R-:W-:Y:S02]  /*83a0*/  LOP3.LUT R129, R6, R0, RZ, 0xc0, !PT ;  /* 0x0000000006817212 */ /* 0x000fe400078ec0ff */
[----:B------:R-:W-:-:S02]  /*83b0*/  LOP3.LUT R170, R7, R2, RZ, 0xc0, !PT ;  /* 0x0000000207aa7212 */ /* 0x000fc400078ec0ff */
[----:B------:R-:W3:Y:S01]  /*83c0*/  LDSM.16.MT88.4 R4, [R209+0xb800] ;  /* 0x00b80000d104783b */ /* 0x000ee20000004200 */
[----:B------:R-:W-:Y:S02]  /*83d0*/  F2FP.PACK_AB R0, R30, R25 ;  /* 0x000000191e00723e */ /* 0x000fe400000000ff */
[----:B------:R-:W-:Y:S01]  /*83e0*/  F2FP.PACK_AB R2, R174, R175 ;  /* 0x000000afae02723e */ /* 0x000fe200000000ff */
[C---:B------:R-:W-:Y:S01]  /*83f0*/  HMMA.16816.F32 R36, R128.reuse, R44, R232 ;  /* 0x0000002c8024723c */ /* 0x040fe200000018e8 */
[----:B------:R-:W-:Y:S01]  /*8400*/  LOP3.LUT R171, R8, R0, RZ, 0xc0, !PT ;  /* 0x0000000008ab7212 */ /* 0x000fe200078ec0ff */
[----:B------:R-:W-:Y:S01]  /*8410*/  FFMA.FTZ R8, R248, R28, R189 ;  /* 0x0000001cf8087223 */ /* 0x000fe200000100bd */
[----:B--2---:R-:W-:Y:S02]  /*8420*/  F2FP.PACK_AB R0, R31, R22 ;  /* 0x000000161f00723e */ /* 0x004fe400000000ff */
[----:B------:R-:W-:Y:S01]  /*8430*/  LOP3.LUT R168, R13, R2, RZ, 0xc0, !PT ;  /* 0x000000020da87212 */ /* 0x000fe200078ec0ff */
[----:B------:R-:W-:Y:S01]  /*8440*/  FFMA.FTZ R2, R249, R27, R191 ;  /* 0x0000001bf9027223 */ /* 0x000fe200000100bf */
[----:B------:R-:W-:Y:S01]  /*8450*/  LOP3.LUT R169, R14, R0, RZ, 0xc0, !PT ;  /* 0x000000000ea97212 */ /* 0x000fe200078ec0ff */
[----:B------:R-:W-:Y:S01]  /*8460*/  FFMA.FTZ R0, R250, R26, R243 ;  /* 0x0000001afa007223 */ /* 0x000fe200000100f3 */
[----:B------:R-:W-:Y:S01]  /*8470*/  HMMA.16816.F32 R48, R128, R46, R48 ;  /* 0x0000002e8030723c */ /* 0x000fe20000001830 */
[----:B------:R-:W-:-:S02]  /*8480*/  FADD.FTZ R13, R193, R3 ;  /* 0x00000003c10d7221 */ /* 0x000fc40000010000 */
[----:B------:R-:W-:Y:S02]  /*8490*/  FADD.FTZ R2, R252, R2 ;  /* 0x00000002fc027221 */ /* 0x000fe40000010000 */
[----:B------:R-:W-:Y:S02]  /*84a0*/  FADD.FTZ R3, R198, R8 ;  /* 0x00000008c6037221 */ /* 0x000fe40000010000 */
[----:B------:R-:W-:Y:S01]  /*84b0*/  FADD.FTZ R2, R192, R2 ;  /* 0x00000002c0027221 */ /* 0x000fe20000010000 */
[----:B-1----:R-:W-:Y:S01]  /*84c0*/  HMMA.16816.F32 R140, R128, R148, R140 ;  /* 0x00000094808c723c */ /* 0x002fe2000000188c */
        /* <DEDUP_REMOVED lines=11> */
[----:B------:R-:W-:Y:S01]  /*8580*/  FADD.FTZ R249, R172, R2 ;  /* 0x00000002acf97221 */ /* 0x000fe20000010000 */
[----:B------:R-:W-:Y:S01]  /*8590*/  MOV R2, R228 ;  /* 0x000000e400027202 */ /* 0x000fe20000000f00 */
[----:B------:R-:W-:-:S03]  /*85a0*/  FADD.FTZ R248, R178, R3 ;  /* 0x00000003b2f87221 */ /* 0x000fc60000010000 */
[-C--:B---3--:R-:W-:Y:S08]  /*85b0*/  HMMA.16816.F32 R164, R128, R4.reuse, R164 ;  /* 0x0000000480a4723c */ /* 0x088ff000000018a4 */
[----:B------:R-:W-:Y:S07]  /*85c0*/  HMMA.16816.F32 R124, R168, R4, R124 ;  /* 0x00000004a87c723c */ /* 0x000fee000000187c */
        /* <DEDUP_REMOVED lines=34> */
[C---:B------:R-:W-:Y:S07]  /*87f0*/  HMMA.16816.F32 R92, R168.reuse, R94, R136 ;  /* 0x0000005ea85c723c */ /* 0x040fee0000001888 */
[----:B------:R-:W-:Y:S01]  /*8800*/  MOV R136, R231 ;  /* 0x000000e700887202 */ /* 0x000fe20000000f00 */
[C---:B------:R-:W-:Y:S07]  /*8810*/  HMMA.16816.F32 R104, R168.reuse, R106, R132 ;  /* 0x0000006aa868723c */ /* 0x040fee0000001884 */
[----:B------:R-:W-:Y:S01]  /*8820*/  MOV R135, R230 ;  /* 0x000000e600877202 */ /* 0x000fe20000000f00 */
[----:B------:R-:W-:Y:S01]  /*8830*/  HMMA.16816.F32 R116, R168, R118, R32 ;  /* 0x00000076a874723c */ /* 0x000fe20000001820 */
[----:B------:R-:W-:-:S07]  /*8840*/  MOV R134, R229 ;  /* 0x000000e500867202 */ /* 0x000fce0000000f00 */
[----:B------:R-:W-:Y:S01]  /*8850*/  HMMA.16816.F32 R168, R168, R6, R16 ;  /* 0x00000006a8a8723c */ /* 0x000fe20000001810 */
[----:B------:R-:W-:Y:S11]  /*8860*/  @!P0 BRA `(.L_x_800) ;  /* 0x0000a74000008947 */ /* 0x000ff60003800000 */
[----:B------:R-:W2:Y:S04]  /*8870*/  LDL.64 R176, [R1+0x48] ;  /* 0x0000480001b07983 */ /* 0x000ea80000100a00 */
[----:B------:R-:W3:Y:S01]  /*8880*/  LDL.64 R196, [R1+0x30] ;  /* 0x0000300001c47983 */ /* 0x000ee20000100a00 */
[----:B------:R-:W-:Y:S01]  /*8890*/  UIADD3 UR29, UR28, -0x3, URZ ;  /* 0xfffffffd1c1d7890 */ /* 0x000fe2000fffe03f */
[----:B------:R-:W-:-:S04]  /*88a0*/  DEPBAR.LE SB0, 0x0 ;  /* 0x000080000000791a */ /* 0x000fc80000000000 */
[----:B------:R-:W-:Y:S01]  /*88b0*/  USHF.R.S32.HI UR32, URZ, 0x1f, UR29 ;  /* 0x0000001f3f207899 */ /* 0x000fe2000801141d */
[----:B------:R-:W-:Y:S01]  /*88c0*/  BAR.SYNC.DEFER_BLOCKING 0x0 ;  /* 0x0000000000007b1d */ /* 0x000fe20000010000 */
[----:B------:R-:W-:-:S05]  /*88d0*/  UISETP.GE.AND UP0, UPT, UR28, 0x4, UPT ;  /* 0x000000041c00788c */ /* 0x000fca000bf06270 */
[----:B------:R-:W-:Y:S02]  /*88e0*/  ULDC.64 UR4, c[0x0][0x1a0] ;  /* 0x0000680000047ab9 */ /* 0x000fe40000000a00 */
[----:B------:R-:W-:Y:S02]  /*88f0*/  UIMAD UR32, UR32, UR4, URZ ;  /* 0x00000004202072a4 */ /* 0x000fe4000f8e023f */
[----:B------:R-:W-:Y:S02]  /*8900*/  UIMAD.WIDE.U32 UR34, UR29, UR4, URZ ;  /* 0x000000041d2272a5 */ /* 0x000fe4000f8e003f */
[----:B------:R-:W-:-:S04]  /*8910*/  UIMAD UR5, UR29, UR5, UR32 ;  /* 0x000000051d0572a4 */ /* 0x000fc8000f8e0220 */
[----:B------:R-:W-:Y:S01]  /*8920*/  UIADD3 UR5, UR35, UR5, URZ ;  /* 0x0000000523057290 */ /* 0x000fe2000fffe03f */
[----:B------:R-:W-:Y:S02]  /*8930*/  IMAD.U32 R0, RZ, RZ, UR34 ;  /* 0x00000022ff007e24 */ /* 0x000fe4000f8e00ff */
[----:B------:R-:W-:-:S03]  /*8940*/  IMAD.U32 R4, RZ, RZ, UR34 ;  /* 0x00000022ff047e24 */ /* 0x000fc6000f8e00ff */
[----:B------:R-:W-:Y:S01]  /*8950*/  IMAD.U32 R3, RZ, RZ, UR5 ;  /* 0x00000005ff037e24 */ /* 0x000fe2000f8e00ff */
[----:B------:R-:W-:Y:S01]  /*8960*/  @P3 STS.128 [R219+0xa000], RZ ;  /* 0x00a000ffdb003388 */ /* 0x000fe20000000c00 */
[----:B--2---:R-:W-:-:S04]  /*8970*/  LEA R0, P1, R0, R176, 0x5 ;  /* 0x000000b000007211 */ /* 0x004fc800078228ff */
[----:B------:R-:W-:Y:S02]  /*8980*/  IADD3 R2, P0, R0, UR24, RZ ;  /* 0x0000001800027c10 */ /* 0x000fe4000ff1e0ff */
[----:B---3--:R-:W-:Y:S02]  /*8990*/  LEA.HI.X R3, R4, R197, R3, 0x5, P1 ;  /* 0x000000c504037211 */ /* 0x008fe400008f2c03 */
[C---:B------:R-:W-:Y:S02]  /*89a0*/  @!P3 LEA R16, P5, R0.reuse, c[0x0][0x170], 0x1 ;  /* 0x00005c000010ba11 */ /* 0x040fe400078a08ff */
[----:B------:R-:W-:Y:S02]  /*89b0*/  @!P2 LEA R6, P1, R0, c[0x0][0x170], 0x1 ;  /* 0x00005c000006aa11 */ /* 0x000fe400078208ff */
[----:B------:R-:W-:Y:S02]  /*89c0*/  @!P3 LEA R14, P4, R2, c[0x0][0x170], 0x1 ;  /* 0x00005c00020eba11 */ /* 0x000fe400078808ff */
[----:B------:R-:W-:-:S02]  /*89d0*/  IADD3.X R5, R3, UR23, RZ, P0, !PT ;  /* 0x0000001703057c10 */ /* 0x000fc400087fe4ff */
[--C-:B------:R-:W-:Y:S02]  /*89e0*/  @!P3 LEA.HI.X R17, R0, c[0x0][0x174], R3.reuse, 0x1, P5 ;  /* 0x00005d000011ba11 */ /* 0x100fe400028f0c03 */
[----:B------:R-:W-:Y:S02]  /*89f0*/  @!P2 LEA R4, P0, R2, c[0x0][0x170], 0x1 ;  /* 0x00005c000204aa11 */ /* 0x000fe400078008ff */
        /* <DEDUP_REMOVED lines=8> */
[----:B------:R-:W-:-:S03]  /*8a80*/  PLOP3.LUT P0, PT, PT, PT, UP0, 0x80, 0x0 ;  /* 0x000000000000781c */ /* 0x000fc60003f0f008 */
        /* <DEDUP_REMOVED lines=15> */
[----:B-1----:R-:W1:Y:S04]  /*8b80*/  LDSM.16.M88.4 R16, [R206+0x2000] ;  /* 0x00200000ce10783b */ /* 0x002e680000000200 */
[----:B------:R-:W4:Y:S04]  /*8b90*/  LDSM.16.M88.4 R28, [R204+0x8800] ;  /* 0x00880000cc1c783b */ /* 0x000f280000000200 */
[----:B------:R-:W5:Y:S04]  /*8ba0*/  LDSM.16.M88.4 R20, [R206] ;  /* 0x00000000ce14783b */ /* 0x000f680000000200 */
[----:B------:R-:W-:Y:S04]  /*8bb0*/  LDSM.16.M88.4 R136, [R215] ;  /* 0x00000000d788783b */ /* 0x000fe80000000200 */
[----:B------:R-:W-:Y:S04]  /*8bc0*/  LDSM.16.M88.4 R132, [R218] ;  /* 0x00000000da84783b */ /* 0x000fe80000000200 */
[----:B--2---:R-:W2:Y:S04]  /*8bd0*/  LDSM.16.M88.4 R4, [R208+0x2000] ;  /* 0x00200000d004783b */ /* 0x004ea80000000200 */
[----:B------:R-:W2:Y:S04]  /*8be0*/  LDSM.16.M88.4 R24, [R208] ;  /* 0x00000000d018783b */ /* 0x000ea80000000200 */
[----:B------:R-:W0:Y:S01]  /*8bf0*/  LDGDEPBAR ;  /* 0x00000000000079af */ /* 0x000e220000000000 */
[C---:B-1----:R-:W-:Y:S08]  /*8c00*/  HMMA.16816.F32 R180, R16.reuse, R32, RZ ;  /* 0x0000002010b4723c */ /* 0x042ff000000018ff */
[C---:B----4-:R-:W-:Y:S08]  /*8c10*/  HMMA.16816.F32 R172, R16.reuse, R28, RZ ;  /* 0x0000001c10ac723c */ /* 0x050ff000000018ff */
[C---:B------:R-:W-:Y:S08]  /*8c20*/  HMMA.16816.F32 R176, R16.reuse, R34, RZ ;  /* 0x0000002210b0723c */ /* 0x040ff000000018ff */
[----:B------:R-:W-:Y:S08]  /*8c30*/  HMMA.16816.F32 R16, R16, R30, RZ ;  /* 0x0000001e1010723c */ /* 0x000ff000000018ff */
[C---:B-----5:R-:W-:Y:S08]  /*8c40*/  HMMA.16816.F32 R192, R20.reuse, R28, RZ ;  /* 0x0000001c14c0723c */ /* 0x060ff000000018ff */
[----:B------:R-:W-:Y:S08]  /*8c50*/  HMMA.16816.F32 R188, R20, R30, RZ ;  /* 0x0000001e14bc723c */ /* 0x000ff000000018ff */
[----:B--2---:R-:W-:Y:S08]  /*8c60*/  HMMA.16816.F32 R184, R4, R136, R180 ;  /* 0x0000008804b8723c */ /* 0x004ff000000018b4 */
[C---:B------:R-:W-:Y:S08]  /*8c70*/  HMMA.16816.F32 R196, R20.reuse, R32, RZ ;  /* 0x0000002014c4723c */ /* 0x040ff000000018ff */
[----:B------:R-:W-:Y:S01]  /*8c80*/  HMMA.16816.F32 R200, R20, R34, RZ ;  /* 0x0000002214c8723c */ /* 0x000fe200000018ff */
[----:B------:R-:W-:Y:S04]  /*8c90*/  LDSM.16.M88.4 R20, [R213+0x8000] ;  /* 0x00800000d514783b */ /* 0x000fe80000000200 */
[----:B------:R-:W-:Y:S03]  /*8ca0*/  LDSM.16.M88.4 R32, [R213+0x8800] ;  /* 0x00880000d520783b */ /* 0x000fe60000000200 */
[C---:B------:R-:W-:Y:S08]  /*8cb0*/  HMMA.16816.F32 R180, R4.reuse, R132, R172 ;  /* 0x0000008404b4723c */ /* 0x040ff000000018ac */
[C---:B------:R-:W-:Y:S08]  /*8cc0*/  HMMA.16816.F32 R176, R4.reuse, R138, R176 ;  /* 0x0000008a04b0723c */ /* 0x040ff000000018b0 */
[----:B------:R-:W-:Y:S01]  /*8cd0*/  HMMA.16816.F32 R28, R4, R134, R16 ;  /* 0x00000086041c723c */ /* 0x000fe20000001810 */
[----:B------:R-:W1:Y:S04]  /*8ce0*/  LDSM.16.M88.4 R4, [R214+0x2000] ;  /* 0x00200000d604783b */ /* 0x000e680000000200 */
[----:B------:R-:W2:Y:S03]  /*8cf0*/  LDSM.16.M88.4 R16, [R214] ;  /* 0x00000000d610783b */ /* 0x000ea60000000200 */
[C---:B------:R-:W-:Y:S08]  /*8d00*/  HMMA.16816.F32 R172, R24.reuse, R136, R196 ;  /* 0x0000008818ac723c */ /* 0x040ff000000018c4 */
[C---:B------:R-:W-:Y:S08]  /*8d10*/  HMMA.16816.F32 R220, R24.reuse, R132, R192 ;  /* 0x0000008418dc723c */ /* 0x040ff000000018c0 */
[C---:B------:R-:W-:Y:S08]  /*8d20*/  HMMA.16816.F32 R192, R24.reuse, R138, R200 ;  /* 0x0000008a18c0723c */ /* 0x040ff000000018c8 */
[----:B------:R-:W-:Y:S01]  /*8d30*/  HMMA.16816.F32 R136, R24, R134, R188 ;  /* 0x000000861888723c */ /* 0x000fe200000018bc */
[----:B------:R-:W-:Y:S04]  /*8d40*/  LDSM.16.M88.4 R24, [R212] ;  /* 0x00000000d418783b */ /* 0x000fe80000000200 */
[----:B------:R-:W-:Y:S03]  /*8d50*/  LDSM.16.M88.4 R132, [R211+0x800] ;  /* 0x00080000d384783b */ /* 0x000fe60000000200 */
[C---:B-1----:R-:W-:Y:S08]  /*8d60*/  HMMA.16816.F32 R188, R4.reuse, R20, R184 ;  /* 0x0000001404bc723c */ /* 0x042ff000000018b8 */
[C---:B------:R-:W-:Y:S08]  /*8d70*/  HMMA.16816.F32 R200, R4.reuse, R32, R180 ;  /* 0x0000002004c8723c */ /* 0x040ff000000018b4 */
[C---:B------:R-:W-:Y:S08]  /*8d80*/  HMMA.16816.F32 R196, R4.reuse, R22, R176 ;  /* 0x0000001604c4723c */ /* 0x040ff000000018b0 */
[----:B------:R-:W-:Y:S01]  /*8d90*/  HMMA.16816.F32 R184, R4, R34, R28 ;  /* 0x0000002204b8723c */ /* 0x000fe2000000181c */
[----:B------:R-:W1:Y:S04]  /*8da0*/  LDSM.16.M88.4 R4, [R212+0x2000] ;  /* 0x00200000d404783b */ /* 0x000e680000000200 */
[----:B------:R-:W4:Y:S03]  /*8db0*/  LDSM.16.M88.4 R28, [R211] ;  /* 0x00000000d31c783b */ /* 0x000f260000000200 */
[C---:B--2---:R-:W-:Y:S08]  /*8dc0*/  HMMA.16816.F32 R180, R16.reuse, R20, R172 ;  /* 0x0000001410b4723c */ /* 0x044ff000000018ac */
[C---:B------:R-:W-:Y:S01]  /*8dd0*/  HMMA.16816.F32 R172, R16.reuse, R22, R192 ;  /* 0x0000001610ac723c */ /* 0x040fe200000018c0 */
[----:B------:R-:W-:Y:S07]  /*8de0*/  LDSM.16.M88.4 R20, [R206+0x6000] ;  /* 0x00600000ce14783b */ /* 0x000fee0000000200 */
[C---:B------:R-:W-:Y:S08]  /*8df0*/  HMMA.16816.F32 R176, R16.reuse, R32, R220 ;  /* 0x0000002010b0723c */ /* 0x040ff000000018dc */
[----:B------:R-:W-:Y:S01]  /*8e00*/  HMMA.16816.F32 R136, R16, R34, R136 ;  /* 0x000000221088723c */ /* 0x000fe20000001888 */
[----:B------:R-:W2:Y:S04]  /*8e10*/  LDSM.16.M88.4 R32, [R204+0x9000] ;  /* 0x00900000cc20783b */ /* 0x000ea80000000200 */
[----:B------:R-:W-:Y:S03]  /*8e20*/  LDSM.16.M88.4 R16, [R206+0x4000] ;  /* 0x00400000ce10783b */ /* 0x000fe60000000200 */
[C---:B-1----:R-:W-:Y:S08]  /*8e30*/  HMMA.16816.F32 R220, R4.reuse, R132, R200 ;  /* 0x0000008404dc723c */ /* 0x042ff000000018c8 */
[C---:B----4-:R-:W-:Y:S08]  /*8e40*/  HMMA.16816.F32 R224, R4.reuse, R30, R196 ;  /* 0x0000001e04e0723c */ /* 0x050ff000000018c4 */
[-C--:B------:R-:W-:Y:S08]  /*8e50*/  HMMA.16816.F32 R188, R4, R28.reuse, R188 ;  /* 0x0000001c04bc723c */ /* 0x080ff000000018bc */
[C---:B------:R-:W-:Y:S08]  /*8e60*/  HMMA.16816.F32 R196, R24.reuse, R28, R180 ;  /* 0x0000001c18c4723c */ /* 0x040ff000000018b4 */
[----:B------:R-:W-:Y:S01]  /*8e70*/  HMMA.16816.F32 R192, R24, R30, R172 ;  /* 0x0000001e18c0723c */ /* 0x000fe200000018ac */
[----:B------:R-:W1:Y:S04]  /*8e80*/  LDSM.16.M88.4 R28, [R204+0x9800] ;  /* 0x00980000cc1c783b */ /* 0x000e680000000200 */
[----:B------:R-:W-:Y:S03]  /*8e90*/  LDSM.16.M88.4 R172, [R217] ;  /* 0x00000000d9ac783b */ /* 0x000fe60000000200 */
[-C--:B------:R-:W-:Y:S01]  /*8ea0*/  HMMA.16816.F32 R200, R4, R134.reuse, R184 ;  /* 0x0000008604c8723c */ /* 0x080fe200000018b8 */
[----:B------:R-:W4:Y:S07]  /*8eb0*/  LDSM.16.M88.4 R4, [R208+0x6000] ;  /* 0x00600000d004783b */ /* 0x000f2e0000000200 */
[C---:B------:R-:W-:Y:S01]  /*8ec0*/  HMMA.16816.F32 R180, R24.reuse, R134, R136 ;  /* 0x0000008618b4723c */ /* 0x040fe20000001888 */
[----:B------:R-:W5:Y:S07]  /*8ed0*/  LDSM.16.M88.4 R136, [R216] ;  /* 0x00000000d888783b */ /* 0x000f6e0000000200 */
[----:B------:R-:W-:Y:S01]  /*8ee0*/  HMMA.16816.F32 R184, R24, R132, R176 ;  /* 0x0000008418b8723c */ /* 0x000fe200000018b0 */
[----:B------:R-:W3:Y:S07]  /*8ef0*/  LDSM.16.M88.4 R24, [R208+0x4000] ;  /* 0x00400000d018783b */ /* 0x000eee0000000200 */
[C---:B--2---:R-:W-:Y:S08]  /*8f00*/  HMMA.16816.F32 R176, R20.reuse, R32, R188 ;  /* 0x0000002014b0723c */ /* 0x044ff000000018bc */
[C---:B------:R-:W-:Y:S08]  /*8f10*/  HMMA.16816.F32 R132, R20.reuse, R34, R224 ;  /* 0x000000221484723c */ /* 0x040ff000000018e0 */
[C---:B-1----:R-:W-:Y:S08]  /*8f20*/  HMMA.16816.F32 R188, R20.reuse, R28, R220 ;  /* 0x0000001c14bc723c */ /* 0x042ff000000018dc */
[----:B------:R-:W-:Y:S08]  /*8f30*/  HMMA.16816.F32 R20, R20, R30, R200 ;  /* 0x0000001e1414723c */ /* 0x000ff000000018c8 */
[C---:B------:R-:W-:Y:S08]  /*8f40*/  HMMA.16816.F32 R200, R16.reuse, R34, R192 ;  /* 0x0000002210c8723c */ /* 0x040ff000000018c0 */
[C---:B------:R-:W-:Y:S01]  /*8f50*/  HMMA.16816.F32 R220, R16.reuse, R32, R196 ;  /* 0x0000002010dc723c */ /* 0x040fe200000018c4 */
[----:B------:R-:W-:Y:S07]  /*8f60*/  LDSM.16.M88.4 R32, [R213+0x9000] ;  /* 0x00900000d520783b */ /* 0x000fee0000000200 */
[C---:B------:R-:W-:Y:S08]  /*8f70*/  HMMA.16816.F32 R192, R16.reuse, R30, R180 ;  /* 0x0000001e10c0723c */ /* 0x040ff000000018b4 */
[----:B------:R-:W-:Y:S08]  /*8f80*/  HMMA.16816.F32 R196, R16, R28, R184 ;  /* 0x0000001c10c4723c */ /* 0x000ff000000018b8 */
[C---:B----4-:R-:W-:Y:S08]  /*8f90*/  HMMA.16816.F32 R180, R4.reuse, R172, R176 ;  /* 0x000000ac04b4723c */ /* 0x050ff000000018b0 */
[C---:B------:R-:W-:Y:S01]  /*8fa0*/  HMMA.16816.F32 R176, R4.reuse, R174, R132 ;  /* 0x000000ae04b0723c */ /* 0x040fe20000001884 */
[----:B------:R-:W-:Y:S07]  /*8fb0*/  LDSM.16.M88.4 R132, [R213+0x9800] ;  /* 0x00980000d584783b */ /* 0x000fee0000000200 */
[C---:B-----5:R-:W-:Y:S08]  /*8fc0*/  HMMA.16816.F32 R28, R4.reuse, R136, R188 ;  /* 0x00000088041c723c */ /* 0x060ff000000018bc */
[----:B------:R-:W-:Y:S01]  /*8fd0*/  HMMA.16816.F32 R16, R4, R138, R20 ;  /* 0x0000008a0410723c */ /* 0x000fe20000001814 */
[----:B------:R-:W1:Y:S04]  /*8fe0*/  LDSM.16.M88.4 R4, [R214+0x6000] ;  /* 0x00600000d604783b */ /* 0x000e680000000200 */
[----:B------:R-:W2:Y:S03]  /*8ff0*/  LDSM.16.M88.4 R20, [R214+0x4000] ;  /* 0x00400000d614783b */ /* 0x000ea60000000200 */
[C---:B---3--:R-:W-:Y:S08]  /*9000*/  HMMA.16816.F32 R184, R24.reuse, R172, R220 ;  /* 0x000000ac18b8723c */ /* 0x048ff000000018dc */
[C---:B------:R-:W-:Y:S08]  /*9010*/  HMMA.16816.F32 R220, R24.reuse, R174, R200 ;  /* 0x000000ae18dc723c */ /* 0x040ff000000018c8 */
[C---:B------:R-:W-:Y:S08]  /*9020*/  HMMA.16816.F32 R200, R24.reuse, R136, R196 ;  /* 0x0000008818c8723c */ /* 0x040ff000000018c4 */
[----:B------:R-:W-:Y:S01]  /*9030*/  HMMA.16816.F32 R196, R24, R138, R192 ;  /* 0x0000008a18c4723c */ /* 0x000fe200000018c0 */
[----:B------:R-:W-:Y:S07]  /*9040*/  LDSM.16.M88.4 R24, [R211+0x1800] ;  /* 0x00180000d318783b */ /* 0x000fee0000000200 */
[C---:B-1----:R-:W-:Y:S08]  /*9050*/  HMMA.16816.F32 R192, R4.reuse, R32, R180 ;  /* 0x0000002004c0723c */ /* 0x042ff000000018b4 */
[C---:B------:R-:W-:Y:S08]  /*9060*/  HMMA.16816.F32 R188, R4.reuse, R34, R176 ;  /* 0x0000002204bc723c */ /* 0x040ff000000018b0 */
[C---:B------:R-:W-:Y:S01]  /*9070*/  HMMA.16816.F32 R180, R4.reuse, R132, R28 ;  /* 0x0000008404b4723c */ /* 0x040fe2000000181c */
[----:B------:R-:W-:Y:S07]  /*9080*/  LDSM.16.M88.4 R28, [R211+0x1000] ;  /* 0x00100000d31c783b */ /* 0x000fee0000000200 */
[----:B------:R-:W-:Y:S01]  /*9090*/  HMMA.16816.F32 R176, R4, R134, R16 ;  /* 0x0000008604b0723c */ /* 0x000fe20000001810 */
[----:B------:R-:W1:Y:S04]  /*90a0*/  LDSM.16.M88.4 R4, [R212+0x6000] ;  /* 0x00600000d404783b */ /* 0x000e680000000200 */
[----:B------:R-:W3:Y:S01]  /*90b0*/  LDSM.16.M88.4 R16, [R212+0x4000] ;  /* 0x00400000d410783b */ /* 0x000ee20000000200 */
[----:B------:R-:W-:-:S04]  /*90c0*/  DEPBAR.LE SB0, 0x0 ;  /* 0x000080000000791a */ /* 0x000fc80000000000 */
[C---:B--2---:R-:W-:Y:S08]  /*90d0*/  HMMA.16816.F32 R172, R20.reuse, R32, R184 ;  /* 0x0000002014ac723c */ /* 0x044ff000000018b8 */
[C---:B------:R-:W-:Y:S08]  /*90e0*/  HMMA.16816.F32 R136, R20.reuse, R34, R220 ;  /* 0x000000221488723c */ /* 0x040ff000000018dc */
[C---:B------:R-:W-:Y:S08]  /*90f0*/  HMMA.16816.F32 R32, R20.reuse, R132, R200 ;  /* 0x000000841420723c */ /* 0x040ff000000018c8 */
[----:B------:R-:W-:Y:S08]  /*9100*/  HMMA.16816.F32 R20, R20, R134, R196 ;  /* 0x000000861414723c */ /* 0x000ff000000018c4 */
[C---:B-1----:R-:W-:Y:S08]  /*9110*/  HMMA.16816.F32 R192, R4.reuse, R28, R192 ;  /* 0x0000001c04c0723c */ /* 0x042ff000000018c0 */
[C---:B------:R-:W-:Y:S08]  /*9120*/  HMMA.16816.F32 R188, R4.reuse, R30, R188 ;  /* 0x0000001e04bc723c */ /* 0x040ff000000018bc */
[C---:B------:R-:W-:Y:S08]  /*9130*/  HMMA.16816.F32 R180, R4.reuse, R24, R180 ;  /* 0x0000001804b4723c */ /* 0x040ff000000018b4 */
[----:B------:R-:W-:Y:S08]  /*9140*/  HMMA.16816.F32 R176, R4, R26, R176 ;  /* 0x0000001a04b0723c */ /* 0x000ff000000018b0 */
[C---:B---3--:R-:W-:Y:S08]  /*9150*/  HMMA.16816.F32 R172, R16.reuse, R28, R172 ;  /* 0x0000001c10ac723c */ /* 0x048ff000000018ac */
[C---:B------:R-:W-:Y:S08]  /*9160*/  HMMA.16816.F32 R136, R16.reuse, R30, R136 ;  /* 0x0000001e1088723c */ /* 0x040ff00000001888 */
[C---:B------:R-:W-:Y:S08]  /*9170*/  HMMA.16816.F32 R32, R16.reuse, R24, R32 ;  /* 0x000000181020723c */ /* 0x040ff00000001820 */
[----:B------:R-:W-:Y:S01]  /*9180*/  HMMA.16816.F32 R20, R16, R26, R20 ;  /* 0x0000001a1014723c */ /* 0x000fe20000001814 */
[----:B------:R-:W-:Y:S06]  /*9190*/  BAR.SYNC.DEFER_BLOCKING 0x0 ;  /* 0x0000000000007b1d */ /* 0x000fec0000010000 */
        /* <DEDUP_REMOVED lines=16> */
[----:B------:R-:W-:Y:S02]  /*92a0*/  IADD3 R2, P5, R0, UR22, RZ ;  /* 0x0000001600027c10 */ /* 0x000fe4000ffbe0ff */
[----:B---3--:R-:W-:Y:S02]  /*92b0*/  LEA.HI.X R3, R4, R247, R3, 0x5, P1 ;  /* 0x000000f704037211 */ /* 0x008fe400008f2c03 */
[C---:B------:R-:W-:Y:S02]  /*92c0*/  @!P3 LEA R14, P6, R0.reuse, c[0x0][0x168], 0x1 ;  /* 0x00005a00000eba11 */ /* 0x040fe400078c08ff */
        /* <DEDUP_REMOVED lines=28> */
.L_x_806:
[----:B------:R-:W-:Y:S05]  /*9490*/  BSYNC B0 ;  /* 0x0000000000007941 */ /* 0x000fea0003800000 */
.L_x_805:
[----:B------:R-:W0:Y:S02]  /*94a0*/  LDGDEPBAR ;  /* 0x00000000000079af */ /* 0x000e240000000000 */
.L_x_804:
[----:B------:R-:W2:Y:S04]  /*94b0*/  LDL R0, [R1+0x28] ;  /* 0x0000280001007983 */ /* 0x000ea80000100800 */
[----:B-1----:R-:W3:Y:S04]  /*94c0*/  LDL.64 R4, [R1+0x38] ;  /* 0x0000380001047983 */ /* 0x002ee80000100a00 */
[----:B------:R-:W4:Y:S04]  /*94d0*/  LDL R3, [R1+0x44] ;  /* 0x0000440001037983 */ /* 0x000f280000100800 */
[----:B------:R-:W5:Y:S04]  /*94e0*/  LDL R2, [R1+0x40] ;  /* 0x0000400001027983 */ /* 0x000f680000100800 */
[----:B------:R-:W4:Y:S04]  /*94f0*/  LDL R7, [R1+0x2c] ;  /* 0x00002c0001077983 */ /* 0x000f280000100800 */
[----:B------:R-:W4:Y:S04]  /*9500*/  LDL.64 R246, [R1+0x20] ;  /* 0x0000200001f67983 */ /* 0x000f280000100a00 */
[----:B------:R-:W1:Y:S02]  /*9510*/  S2R R6, SR_TID.X ;  /* 0x0000000000067919 */ /* 0x000e640000002100 */
[----:B-1----:R-:W-:-:S05]  /*9520*/  IMAD.SHL.U32 R6, R6, 0x2, RZ ;  /* 0x0000000206067824 */ /* 0x002fca00078e00ff */
[----:B------:R-:W-:Y:S01]  /*9530*/  LOP3.LUT R6, R6, 0x6, RZ, 0xc0, !PT ;  /* 0x0000000606067812 */ /* 0x000fe200078ec0ff */
[----:B------:R-:W1:Y:S01]  /*9540*/  LDC.U8 R203, c[0x0][0x2d8] ;  /* 0x0000b600ffcb7b82 */ /* 0x000e620000000000 */
[----:B--2---:R-:W-:Y:S01]  /*9550*/  MOV R245, R0 ;  /* 0x0000000000f57202 */ /* 0x004fe20000000f00 */
[----:B------:R-:W-:-:S04]  /*9560*/  IMAD.U32 R0, RZ, RZ, UR29 ;  /* 0x0000001dff007e24 */ /* 0x000fc8000f8e00ff */
[----:B------:R-:W-:Y:S02]  /*9570*/  IMAD R0, R0, 0x20, R6 ;  /* 0x0000002000007824 */ /* 0x000fe400078e0206 */
[----:B---3--:R-:W-:-:S03]  /*9580*/  IMAD.MOV.U32 R19, RZ, RZ, R5 ;  /* 0x000000ffff137224 */ /* 0x008fc600078e0005 */
[C---:B------:R-:W-:Y:S02]  /*9590*/  ISETP.GE.AND P4, PT, R0.reuse, R9, PT ;  /* 0x000000090000720c */ /* 0x040fe40003f86270 */
[C---:B------:R-:W-:Y:S02]  /*95a0*/  ISETP.GE.AND P1, PT, R0.reuse, R10, PT ;  /* 0x0000000a0000720c */ /* 0x040fe40003f26270 */
[C---:B------:R-:W-:Y:S02]  /*95b0*/  IADD3 R6, R0.reuse, 0x1, RZ ;  /* 0x0000000100067810 */ /* 0x040fe40007ffe0ff */
[----:B------:R-:W-:Y:S02]  /*95c0*/  IADD3 R5, R0, 0x8, RZ ;  /* 0x0000000800057810 */ /* 0x000fe40007ffe0ff */
[----:B------:R-:W-:Y:S02]  /*95d0*/  FSEL R13, R172, -INF , !P4 ;  /* 0xff800000ac0d7808 */ /* 0x000fe40006000000 */
[----:B------:R-:W-:-:S02]  /*95e0*/  FSEL R26, R174, -INF , !P1 ;  /* 0xff800000ae1a7808 */ /* 0x000fc40004800000 */
[----:B------:R-:W-:Y:S02]  /*95f0*/  MOV R18, R4 ;  /* 0x0000000400127202 */ /* 0x000fe40000000f00 */
[----:B------:R-:W-:Y:S02]  /*9600*/  ISETP.GE.AND P4, PT, R6, R10, PT ;  /* 0x0000000a0600720c */ /* 0x000fe40003f86270 */
[----:B------:R-:W-:Y:S02]  /*9610*/  ISETP.GE.AND P1, PT, R5, R9, PT ;  /* 0x000000090500720c */ /* 0x000fe40003f26270 */
[----:B------:R-:W-:Y:S01]  /*9620*/  IADD3 R4, R0, 0x9, RZ ;  /* 0x0000000900047810 */ /* 0x000fe20007ffe0ff */
[----:B----4-:R-:W-:Y:S01]  /*9630*/  IMAD.MOV.U32 R14, RZ, RZ, R3 ;  /* 0x000000ffff0e7224 */ /* 0x010fe200078e0003 */
[----:B------:R-:W-:Y:S02]  /*9640*/  FSEL R29, R175, -INF , !P4 ;  /* 0xff800000af1d7808 */ /* 0x000fe40006000000 */
[----:B------:R-:W-:-:S02]  /*9650*/  FSEL R25, R136, -INF , !P1 ;  /* 0xff80000088197808 */ /* 0x000fc40004800000 */
[----:B-----5:R-:W-:Y:S02]  /*9660*/  MOV R15, R2 ;  /* 0x00000002000f7202 */ /* 0x020fe40000000f00 */
[----:B------:R-:W-:Y:S02]  /*9670*/  ISETP.GE.AND P5, PT, R6, R9, PT ;  /* 0x000000090600720c */ /* 0x000fe40003fa6270 */
[-C--:B------:R-:W-:Y:S02]  /*9680*/  ISETP.GE.AND P4, PT, R5, R10.reuse, PT ;  /* 0x0000000a0500720c */ /* 0x080fe40003f86270 */
[----:B------:R-:W-:Y:S02]  /*9690*/  ISETP.GE.AND P1, PT, R4, R10, PT ;  /* 0x0000000a0400720c */ /* 0x000fe40003f26270 */
[C---:B------:R-:W-:Y:S02]  /*96a0*/  IADD3 R3, R0.reuse, 0x10, RZ ;  /* 0x0000001000037810 */ /* 0x040fe40007ffe0ff */
[----:B------:R-:W-:-:S02]  /*96b0*/  IADD3 R2, R0, 0x11, RZ ;  /* 0x0000001100027810 */ /* 0x000fc40007ffe0ff */
[----:B------:R-:W-:Y:S02]  /*96c0*/  FSEL R24, R173, -INF , !P5 ;  /* 0xff800000ad187808 */ /* 0x000fe40006800000 */
[----:B------:R-:W-:Y:S02]  /*96d0*/  FSEL R30, R138, -INF , !P4 ;  /* 0xff8000008a1e7808 */ /* 0x000fe40006000000 */
[----:B------:R-:W-:Y:S02]  /*96e0*/  FSEL R132, R139, -INF , !P1 ;  /* 0xff8000008b847808 */ /* 0x000fe40004800000 */
[-C--:B------:R-:W-:Y:S02]  /*96f0*/  ISETP.GE.AND P5, PT, R4, R9.reuse, PT ;  /* 0x000000090400720c */ /* 0x080fe40003fa6270 */
[-C--:B------:R-:W-:Y:S02]  /*9700*/  ISETP.GE.AND P4, PT, R3, R9.reuse, PT ;  /* 0x000000090300720c */ /* 0x080fe40003f86270 */
[----:B------:R-:W-:-:S02]  /*9710*/  ISETP.GE.AND P1, PT, R2, R9, PT ;  /* 0x000000090200720c */ /* 0x000fc40003f26270 */
[----:B------:R-:W-:Y:S01]  /*9720*/  IADD3 R8, R0, 0x18, RZ ;  /* 0x0000001800087810 */ /* 0x000fe20007ffe0ff */
[----:B------:R-:W-:Y:S01]  /*9730*/  IMAD.MOV.U32 R252, RZ, RZ, R7 ;  /* 0x000000fffffc7224 */ /* 0x000fe200078e0007 */
[----:B------:R-:W-:Y:S02]  /*9740*/  FSEL R27, R137, -INF , !P5 ;  /* 0xff800000891b7808 */ /* 0x000fe40006800000 */
[----:B------:R-:W-:Y:S02]  /*9750*/  FSEL R226, R32, -INF , !P4 ;  /* 0xff80000020e27808 */ /* 0x000fe40006000000 */
[----:B------:R-:W-:Y:S02]  /*9760*/  FSEL R227, R33, -INF , !P1 ;  /* 0xff80000021e37808 */ /* 0x000fe40004800000 */
[-C--:B------:R-:W-:Y:S02]  /*9770*/  ISETP.GE.AND P5, PT, R3, R10.reuse, PT ;  /* 0x0000000a0300720c */ /* 0x080fe40003fa6270 */
[----:B------:R-:W-:-:S02]  /*9780*/  ISETP.GE.AND P4, PT, R2, R10, PT ;  /* 0x0000000a0200720c */ /* 0x000fc40003f86270 */
[-C--:B------:R-:W-:Y:S02]  /*9790*/  ISETP.GE.AND P1, PT, R8, R9.reuse, PT ;  /* 0x000000090800720c */ /* 0x080fe40003f26270 */
[----:B------:R-:W-:Y:S02]  /*97a0*/  IADD3 R7, R0, 0x19, RZ ;  /* 0x0000001900077810 */ /* 0x000fe40007ffe0ff */
[----:B------:R-:W-:Y:S02]  /*97b0*/  FSEL R237, R34, -INF , !P5 ;  /* 0xff80000022ed7808 */ /* 0x000fe40006800000 */
[----:B------:R-:W-:Y:S02]  /*97c0*/  FSEL R239, R35, -INF , !P4 ;  /* 0xff80000023ef7808 */ /* 0x000fe40006000000 */
[----:B------:R-:W-:Y:S02]  /*97d0*/  FSEL R225, R20, -INF , !P1 ;  /* 0xff80000014e17808 */ /* 0x000fe40004800000 */
[----:B------:R-:W-:-:S02]  /*97e0*/  ISETP.GE.AND P4, PT, R7, R9, PT ;  /* 0x000000090700720c */ /* 0x000fc40003f86270 */
[-C--:B------:R-:W-:Y:S02]  /*97f0*/  ISETP.GE.AND P5, PT, R8, R10.reuse, PT ;  /* 0x0000000a0800720c */ /* 0x080fe40003fa6270 */
[----:B------:R-:W-:Y:S02]  /*9800*/  ISETP.GE.AND P1, PT, R7, R10, PT ;  /* 0x0000000a0700720c */ /* 0x000fe40003f26270 */
[----:B------:R-:W-:Y:S02]  /*9810*/  FSEL R224, R21, -INF , !P4 ;  /* 0xff80000015e07808 */ /* 0x000fe40006000000 */
[----:B------:R-:W-:Y:S02]  /*9820*/  FSEL R242, R22, -INF , !P5 ;  /* 0xff80000016f27808 */ /* 0x000fe40006800000 */
[----:B------:R-:W-:Y:S02]  /*9830*/  FSEL R240, R23, -INF , !P1 ;  /* 0xff80000017f07808 */ /* 0x000fe40004800000 */
[----:B------:R-:W-:-:S02]  /*9840*/  ISETP.GE.AND P6, PT, R0, R11, PT ;  /* 0x0000000b0000720c */ /* 0x000fc40003fc6270 */
[-C--:B------:R-:W-:Y:S02]  /*9850*/  ISETP.GE.AND P4, PT, R0, R12.reuse, PT ;  /* 0x0000000c0000720c */ /* 0x080fe40003f86270 */
[C---:B------:R-:W-:Y:S02]  /*9860*/  ISETP.GE.AND P5, PT, R6.reuse, R11, PT ;  /* 0x0000000b0600720c */ /* 0x040fe40003fa6270 */
[----:B------:R-:W-:Y:S02]  /*9870*/  ISETP.GE.AND P1, PT, R6, R12, PT ;  /* 0x0000000c0600720c */ /* 0x000fe40003f26270 */
[----:B------:R-:W-:Y:S02]  /*9880*/  FSEL R28, R192, -INF , !P6 ;  /* 0xff800000c01c7808 */ /* 0x000fe40007000000 */
[----:B------:R-:W-:Y:S02]  /*9890*/  FSEL R33, R194, -INF , !P4 ;  /* 0xff800000c2217808 */ /* 0x000fe40006000000 */
[----:B------:R-:W-:-:S02]  /*98a0*/  FSEL R31, R193, -INF , !P5 ;  /* 0xff800000c11f7808 */ /* 0x000fc40006800000 */
[----:B------:R-:W-:Y:S01]  /*98b0*/  FSEL R35, R195, -INF , !P1 ;  /* 0xff800000c3237808 */ /* 0x000fe20004800000 */
[----:B------:R-:W-:Y:S01]  /*98c0*/  IMAD.U32 R0, RZ, RZ, UR31 ;  /* 0x0000001fff007e24 */ /* 0x000fe2000f8e00ff */
[CC--:B------:R-:W-:Y:S02]  /*98d0*/  ISETP.GE.AND P4, PT, R5.reuse, R11.reuse, PT ;  /* 0x0000000b0500720c */ /* 0x0c0fe40003f86270 */
[-C--:B------:R-:W-:Y:S02]  /*98e0*/  ISETP.GE.AND P6, PT, R5, R12.reuse, PT ;  /* 0x0000000c0500720c */ /* 0x080fe40003fc6270 */
[C---:B------:R-:W-:Y:S02]  /*98f0*/  ISETP.GE.AND P5, PT, R4.reuse, R11, PT ;  /* 0x0000000b0400720c */ /* 0x040fe40003fa6270 */
[----:B------:R-:W-:Y:S01]  /*9900*/  ISETP.GE.AND P1, PT, R4, R12, PT ;  /* 0x0000000c0400720c */ /* 0x000fe20003f26270 */
[----:B------:R-:W-:Y:S01]  /*9910*/  IMAD.WIDE.U32 R4, R15, -0x2daee0ad, RZ ;  /* 0xd2511f530f047825 */ /* 0x000fe200078e00ff */
[----:B------:R-:W-:-:S02]  /*9920*/  FSEL R34, R189, -INF , !P5 ;  /* 0xff800000bd227808 */ /* 0x000fc40006800000 */
[----:B------:R-:W-:Y:S01]  /*9930*/  FSEL R137, R191, -INF , !P1 ;  /* 0xff800000bf897808 */ /* 0x000fe20004800000 */
[----:B------:R-:W-:Y:S01]  /*9940*/  IMAD.WIDE.U32 R16, R14, -0x326172a9, RZ ;  /* 0xcd9e8d570e107825 */ /* 0x000fe200078e00ff */
[C---:B------:R-:W-:Y:S02]  /*9950*/  ISETP.GE.AND P1, PT, R2.reuse, R11, PT ;  /* 0x0000000b0200720c */ /* 0x040fe40003f26270 */
[----:B------:R-:W-:Y:S02]  /*9960*/  ISETP.GE.AND P5, PT, R2, R12, PT ;  /* 0x0000000c0200720c */ /* 0x000fe40003fa6270 */
[----:B------:R-:W-:Y:S02]  /*9970*/  LOP3.LUT R2, R5, UR29, R0, 0x96, !PT ;  /* 0x0000001d05027c12 */ /* 0x000fe4000f8e9600 */
[----:B------:R-:W-:Y:S02]  /*9980*/  LOP3.LUT R0, R17, R252, RZ, 0x3c, !PT ;  /* 0x000000fc11007212 */ /* 0x000fe400078e3cff */
[----:B------:R-:W-:-:S02]  /*9990*/  FSEL R32, R188, -INF , !P4 ;  /* 0xff800000bc207808 */ /* 0x000fc40006000000 */
[----:B------:R-:W-:Y:S01]  /*99a0*/  FSEL R133, R190, -INF , !P6 ;  /* 0xff800000be857808 */ /* 0x000fe20007000000 */
[----:B------:R-:W-:Y:S01]  /*99b0*/  IMAD R5, R245, -0x326172a9, RZ ;  /* 0xcd9e8d57f5057824 */ /* 0x000fe200078e02ff */
[C---:B------:R-:W-:Y:S02]  /*99c0*/  ISETP.GE.AND P4, PT, R3.reuse, R11, PT ;  /* 0x0000000b0300720c */ /* 0x040fe40003f86270 */
[----:B------:R-:W-:Y:S01]  /*99d0*/  ISETP.GE.AND P6, PT, R3, R12, PT ;  /* 0x0000000c0300720c */ /* 0x000fe20003fc6270 */
[----:B------:R-:W-:-:S04]  /*99e0*/  IMAD.WIDE.U32 R2, R2, -0x326172a9, RZ ;  /* 0xcd9e8d5702027825 */ /* 0x000fc800078e00ff */
[----:B------:R-:W-:Y:S01]  /*99f0*/  IMAD.WIDE.U32 R14, R0, -0x2daee0ad, RZ ;  /* 0xd2511f53000e7825 */ /* 0x000fe200078e00ff */
[----:B------:R-:W-:Y:S02]  /*9a00*/  FMNMX.FTZ R0, R231, R13, !PT ;  /* 0x0000000de7007209 */ /* 0x000fe40007810000 */
[----:B------:R-:W-:Y:S02]  /*9a10*/  LOP3.LUT R5, R3, UR15, R5, 0x96, !PT ;  /* 0x0000000f03057c12 */ /* 0x000fe4000f8e9605 */
[----:B------:R-:W-:Y:S02]  /*9a20*/  LOP3.LUT R22, R247, UR13, R2, 0x96, !PT ;  /* 0x0000000df7167c12 */ /* 0x000fe4000f8e9602 */
[----:B------:R-:W-:Y:S02]  /*9a30*/  FSEL R238, R181, -INF , !P1 ;  /* 0xff800000b5ee7808 */ /* 0x000fe40004800000 */
[----:B------:R-:W-:Y:S02]  /*9a40*/  FMNMX.FTZ R0, R24, R0, !PT ;  /* 0x0000000018007209 */ /* 0x000fe40007810000 */
[----:B------:R-:W-:Y:S01]  /*9a50*/  ISETP.GE.AND P1, PT, R7, R11, PT ;  /* 0x0000000b0700720c */ /* 0x000fe20003f26270 */
[----:B------:R-:W-:Y:S01]  /*9a60*/  IMAD.WIDE.U32 R22, R22, -0x2daee0ad, RZ ;  /* 0xd2511f5316167825 */ /* 0x000fe200078e00ff */
[----:B------:R-:W-:-:S02]  /*9a70*/  LOP3.LUT R6, R15, UR14, R4, 0x96, !PT ;  /* 0x0000000e0f067c12 */ /* 0x000fc4000f8e9604 */
[----:B------:R-:W-:Y:S01]  /*9a80*/  LOP3.LUT R16, R3, UR15, R16, 0x96, !PT ;  /* 0x0000000f03107c12 */ /* 0x000fe2000f8e9610 */
[----:B------:R-:W-:Y:S01]  /*9a90*/  IMAD.WIDE.U32 R4, R5, -0x2daee0ad, RZ ;  /* 0xd2511f5305047825 */ /* 0x000fe200078e00ff */
[----:B------:R-:W-:Y:S02]  /*9aa0*/  FMNMX.FTZ R0, R25, R0, !PT ;  /* 0x0000000019007209 */ /* 0x000fe40007810000 */
[----:B------:R-:W-:Y:S01]  /*9ab0*/  FSEL R244, R177, -INF , !P1 ;  /* 0xff800000b1f47808 */ /* 0x000fe20004800000 */
[----:B------:R-:W-:Y:S01]  /*9ac0*/  IMAD.WIDE.U32 R16, R16, -0x2daee0ad, RZ ;  /* 0xd2511f5310107825 */ /* 0x000fe200078e00ff */
[----:B------:R-:W-:Y:S02]  /*9ad0*/  ISETP.GE.AND P1, PT, R7, R12, PT ;  /* 0x0000000c0700720c */ /* 0x000fe40003f26270 */
[----:B------:R-:W-:Y:S01]  /*9ae0*/  LOP3.LUT R3, R5, UR12, R18, 0x96, !PT ;  /* 0x0000000c05037c12 */ /* 0x000fe2000f8e9612 */
[----:B------:R-:W-:Y:S01]  /*9af0*/  IMAD.WIDE.U32 R6, R6, -0x326172a9, RZ ;  /* 0xcd9e8d5706067825 */ /* 0x000fe200078e00ff */
[----:B------:R-:W-:-:S02]  /*9b00*/  LOP3.LUT R20, R23, UR10, R4, 0x96, !PT ;  /* 0x0000000a17147c12 */ /* 0x000fc4000f8e9604 */
[----:B------:R-:W-:Y:S02]  /*9b10*/  FMNMX.FTZ R0, R27, R0, !PT ;  /* 0x000000001b007209 */ /* 0x000fe40007810000 */
[----:B------:R-:W-:Y:S01]  /*9b20*/  LOP3.LUT R4, R7, UR13, R2, 0x96, !PT ;  /* 0x0000000d07047c12 */ /* 0x000fe2000f8e9602 */
[----:B------:R-:W-:Y:S01]  /*9b30*/  IMAD.WIDE.U32 R2, R3, -0x326172a9, RZ ;  /* 0xcd9e8d5703027825 */ /* 0x000fe200078e00ff */
[----:B------:R-:W-:Y:S02]  /*9b40*/  LOP3.LUT R18, R17, UR12, R14, 0x96, !PT ;  /* 0x0000000c11127c12 */ /* 0x000fe4000f8e960e */
[----:B------:R-:W-:Y:S01]  /*9b50*/  FMNMX.FTZ R0, R226, R0, !PT ;  /* 0x00000000e2007209 */ /* 0x000fe20007810000 */
[----:B------:R-:W-:Y:S01]  /*9b60*/  IMAD.WIDE.U32 R20, R20, -0x326172a9, RZ ;  /* 0xcd9e8d5714147825 */ /* 0x000fe200078e00ff */
[----:B------:R-:W-:Y:S02]  /*9b70*/  LOP3.LUT R3, R3, UR11, R246, 0x96, !PT ;  /* 0x0000000b03037c12 */ /* 0x000fe4000f8e96f6 */
[----:B------:R-:W-:Y:S01]  /*9b80*/  FMNMX.FTZ R136, R227, R0, !PT ;  /* 0x00000000e3887209 */ /* 0x000fe20007810000 */
[----:B------:R-:W-:Y:S01]  /*9b90*/  IMAD.WIDE.U32 R18, R18, -0x326172a9, RZ ;  /* 0xcd9e8d5712127825 */ /* 0x000fe200078e00ff */
[----:B------:R-:W-:-:S02]  /*9ba0*/  FMNMX.FTZ R0, R230, R26, !PT ;  /* 0x0000001ae6007209 */ /* 0x000fc40007810000 */
[----:B------:R-:W-:Y:S01]  /*9bb0*/  LOP3.LUT R7, R21, UR9, R2, 0x96, !PT ;  /* 0x0000000915077c12 */ /* 0x000fe2000f8e9602 */
[----:B------:R-:W-:Y:S01]  /*9bc0*/  IMAD.WIDE.U32 R4, R4, -0x2daee0ad, RZ ;  /* 0xd2511f5304047825 */ /* 0x000fe200078e00ff */
[----:B------:R-:W-:Y:S02]  /*9bd0*/  FMNMX.FTZ R0, R29, R0, !PT ;  /* 0x000000001d007209 */ /* 0x000fe40007810000 */
[----:B------:R-:W-:Y:S01]  /*9be0*/  LOP3.LUT R14, R19, UR11, R6, 0x96, !PT ;  /* 0x0000000b130e7c12 */ /* 0x000fe2000f8e9606 */
[----:B------:R-:W-:Y:S01]  /*9bf0*/  IMAD.WIDE.U32 R2, R3, -0x2daee0ad, RZ ;  /* 0xd2511f5303027825 */ /* 0x000fe200078e00ff */
[----:B------:R-:W-:Y:S02]  /*9c00*/  FSEL R236, R180, -INF , !P4 ;  /* 0xff800000b4ec7808 */ /* 0x000fe40006000000 */
[----:B------:R-:W-:Y:S01]  /*9c10*/  LOP3.LUT R16, R5, UR10, R16, 0x96, !PT ;  /* 0x0000000a05107c12 */ /* 0x000fe2000f8e9610 */
[----:B------:R-:W-:Y:S01]  /*9c20*/  IMAD.WIDE.U32 R174, R7, -0x2daee0ad, RZ ;  /* 0xd2511f5307ae7825 */ /* 0x000fe200078e00ff */
[----:B------:R-:W-:-:S02]  /*9c30*/  ISETP.GE.AND P4, PT, R8, R11, PT ;  /* 0x0000000b0800720c */ /* 0x000fc40003f86270 */
[----:B------:R-:W-:Y:S01]  /*9c40*/  FMNMX.FTZ R0, R30, R0, !PT ;  /* 0x000000001e007209 */ /* 0x000fe20007810000 */
[----:B------:R-:W-:Y:S01]  /*9c50*/  IMAD.WIDE.U32 R14, R14, -0x2daee0ad, RZ ;  /* 0xd2511f530e0e7825 */ /* 0x000fe200078e00ff */
[----:B------:R-:W-:Y:S02]  /*9c60*/  LOP3.LUT R5, R3, UR8, R22, 0x96, !PT ;  /* 0x0000000803057c12 */ /* 0x000fe4000f8e9616 */
[----:B------:R-:W-:Y:S01]  /*9c70*/  LOP3.LUT R2, R175, UR6, R2, 0x96, !PT ;  /* 0x00000006af027c12 */ /* 0x000fe2000f8e9602 */
[----:B------:R-:W-:Y:S01]  /*9c80*/  IMAD.WIDE.U32 R6, R16, -0x326172a9, RZ ;  /* 0xcd9e8d5710067825 */ /* 0x000fe200078e00ff */
[----:B------:R-:W-:Y:S02]  /*9c90*/  FSEL R243, R176, -INF , !P4 ;  /* 0xff800000b0f37808 */ /* 0x000fe40006000000 */
[----:B------:R-:W-:Y:S02]  /*9ca0*/  FMNMX.FTZ R0, R132, R0, !PT ;  /* 0x0000000084007209 */ /* 0x000fe40007810000 */
[----:B------:R-:W-:-:S02]  /*9cb0*/  ISETP.GE.AND P4, PT, R8, R12, PT ;  /* 0x0000000c0800720c */ /* 0x000fc40003f86270 */
[----:B------:R-:W-:Y:S01]  /*9cc0*/  FMNMX.FTZ R8, R229, R28, !PT ;  /* 0x0000001ce5087209 */ /* 0x000fe20007810000 */
[----:B------:R-:W-:Y:S01]  /*9cd0*/  IMAD.WIDE.U32 R2, R2, -0x326172a9, RZ ;  /* 0xcd9e8d5702027825 */ /* 0x000fe200078e00ff */
[----:B------:R-:W-:Y:S02]  /*9ce0*/  LOP3.LUT R19, R15, UR8, R4, 0x96, !PT ;  /* 0x000000080f137c12 */ /* 0x000fe4000f8e9604 */
[----:B------:R-:W-:Y:S01]  /*9cf0*/  FMNMX.FTZ R0, R237, R0, !PT ;  /* 0x00000000ed007209 */ /* 0x000fe20007810000 */
[----:B------:R-:W-:Y:S01]  /*9d00*/  IMAD.WIDE.U32 R4, R5, -0x326172a9, RZ ;  /* 0xcd9e8d5705047825 */ /* 0x000fe200078e00ff */
[----:B------:R-:W-:Y:S02]  /*9d10*/  FMNMX.FTZ R136, R225, R136, !PT ;  /* 0x00000088e1887209 */ /* 0x000fe40007810000 */
[----:B------:R-:W-:Y:S02]  /*9d20*/  LOP3.LUT R18, R7, UR9, R18, 0x96, !PT ;  /* 0x0000000907127c12 */ /* 0x000fe4000f8e9612 */
[----:B------:R-:W-:-:S02]  /*9d30*/  FMNMX.FTZ R7, R31, R8, !PT ;  /* 0x000000081f077209 */ /* 0x000fc40007810000 */
[----:B------:R-:W-:Y:S02]  /*9d40*/  FMNMX.FTZ R135, R239, R0, !PT ;  /* 0x00000000ef877209 */ /* 0x000fe40007810000 */
[----:B------:R-:W-:Y:S02]  /*9d50*/  FMNMX.FTZ R136, R224, R136, !PT ;  /* 0x00000088e0887209 */ /* 0x000fe40007810000 */
[----:B------:R-:W-:Y:S02]  /*9d60*/  LOP3.LUT R0, R3, UR16, R4, 0x96, !PT ;  /* 0x0000001003007c12 */ /* 0x000fe4000f8e9604 */
[----:B------:R-:W-:Y:S01]  /*9d70*/  FMNMX.FTZ R4, R32, R7, !PT ;  /* 0x0000000720047209 */ /* 0x000fe20007810000 */
[----:B------:R-:W2:Y:S01]  /*9d80*/  SHFL.BFLY PT, R21, R136, 0x2, 0x1f ;  /* 0x0c401f0088157f89 */ /* 0x000ea200000e0000 */
[----:B------:R-:W-:Y:S01]  /*9d90*/  LOP3.LUT R8, R2, 0xffff, RZ, 0xc0, !PT ;  /* 0x0000ffff02087812 */ /* 0x000fe200078ec0ff */
[----:B------:R-:W-:Y:S01]  /*9da0*/  IMAD.WIDE.U32 R172, R18, -0x2daee0ad, RZ ;  /* 0xd2511f5312ac7825 */ /* 0x000fe200078e00ff */
[----:B------:R-:W-:-:S02]  /*9db0*/  LOP3.LUT R17, R2, 0xff, RZ, 0xc0, !PT ;  /* 0x000000ff02117812 */ /* 0x000fc400078ec0ff */
[--C-:B------:R-:W-:Y:S02]  /*9dc0*/  SHF.R.U32.HI R15, RZ, 0x10, R2.reuse ;  /* 0x00000010ff0f7819 */ /* 0x100fe40000011602 */
[----:B------:R-:W-:Y:S02]  /*9dd0*/  SHF.R.U32.HI R16, RZ, 0x18, R2 ;  /* 0x00000018ff107819 */ /* 0x000fe40000011602 */
[----:B------:R-:W-:Y:S02]  /*9de0*/  FMNMX.FTZ R2, R34, R4, !PT ;  /* 0x0000000422027209 */ /* 0x000fe40007810000 */
[----:B------:R-:W-:Y:S01]  /*9df0*/  LOP3.LUT R175, R5, UR7, R20, 0x96, !PT ;  /* 0x0000000705af7c12 */ /* 0x000fe2000f8e9614 */
[----:B------:R-:W-:Y:S01]  /*9e00*/  IMAD.WIDE.U32 R4, R19, -0x326172a9, RZ ;  /* 0xcd9e8d5713047825 */ /* 0x000fe200078e00ff */
[----:B------:R-:W-:Y:S02]  /*9e10*/  FMNMX.FTZ R135, R242, R135, !PT ;  /* 0x00000087f2877209 */ /* 0x000fe40007810000 */
[----:B------:R-:W-:-:S02]  /*9e20*/  FMNMX.FTZ R7, R236, R2, !PT ;  /* 0x00000002ec077209 */ /* 0x000fc40007810000 */
[----:B------:R-:W-:Y:S02]  /*9e30*/  LOP3.LUT R3, R173, UR6, R14, 0x96, !PT ;  /* 0x00000006ad037c12 */ /* 0x000fe4000f8e960e */
[----:B------:R-:W-:Y:S02]  /*9e40*/  LOP3.LUT R173, R5, UR7, R6, 0x96, !PT ;  /* 0x0000000705ad7c12 */ /* 0x000fe4000f8e9606 */
[----:B------:R-:W-:Y:S02]  /*9e50*/  FMNMX.FTZ R135, R240, R135, !PT ;  /* 0x00000087f0877209 */ /* 0x000fe40007810000 */
[----:B------:R-:W-:Y:S01]  /*9e60*/  FMNMX.FTZ R5, R238, R7, !PT ;  /* 0x00000007ee057209 */ /* 0x000fe20007810000 */
[----:B------:R-:W-:Y:S01]  /*9e70*/  IMAD.WIDE.U32 R2, R3, -0x326172a9, RZ ;  /* 0xcd9e8d5703027825 */ /* 0x000fe200078e00ff */
[----:B------:R-:W-:Y:S02]  /*9e80*/  SHF.R.U32.HI R8, RZ, 0x8, R8 ;  /* 0x00000008ff087819 */ /* 0x000fe40000011608 */
[----:B------:R-:W-:Y:S01]  /*9e90*/  LOP3.LUT R14, R15, 0xff, RZ, 0xc0, !PT ;  /* 0x000000ff0f0e7812 */ /* 0x000fe200078ec0ff */
[----:B------:R-:W3:Y:S01]  /*9ea0*/  SHFL.BFLY PT, R18, R135, 0x2, 0x1f ;  /* 0x0c401f0087127f89 */ /* 0x000ee200000e0000 */
[----:B------:R-:W-:-:S02]  /*9eb0*/  FMNMX.FTZ R5, R243, R5, !PT ;  /* 0x00000005f3057209 */ /* 0x000fc40007810000 */
[----:B------:R-:W-:Y:S02]  /*9ec0*/  PRMT R23, R17, 0x5410, R8 ;  /* 0x0000541011177816 */ /* 0x000fe40000000008 */
[----:B------:R-:W-:Y:S02]  /*9ed0*/  PRMT R138, R14, 0x5410, R16 ;  /* 0x000054100e8a7816 */ /* 0x000fe40000000010 */
[C---:B------:R-:W-:Y:S02]  /*9ee0*/  LOP3.LUT R14, R2.reuse, 0xffff, RZ, 0xc0, !PT ;  /* 0x0000ffff020e7812 */ /* 0x040fe400078ec0ff */
[----:B------:R-:W-:Y:S02]  /*9ef0*/  LOP3.LUT R16, R2, 0xff, RZ, 0xc0, !PT ;  /* 0x000000ff02107812 */ /* 0x000fe400078ec0ff */
[--C-:B------:R-:W-:Y:S02]  /*9f00*/  SHF.R.U32.HI R15, RZ, 0x10, R2.reuse ;  /* 0x00000010ff0f7819 */ /* 0x100fe40000011602 */
[----:B------:R-:W-:-:S02]  /*9f10*/  SHF.R.U32.HI R17, RZ, 0x18, R2 ;  /* 0x00000018ff117819 */ /* 0x000fc40000011602 */
[----:B------:R-:W-:Y:S02]  /*9f20*/  LOP3.LUT R4, R3, UR16, R4, 0x96, !PT ;  /* 0x0000001003047c12 */ /* 0x000fe4000f8e9604 */
[----:B------:R-:W-:Y:S02]  /*9f30*/  FMNMX.FTZ R2, R244, R5, !PT ;  /* 0x00000005f4027209 */ /* 0x000fe40007810000 */
[--C-:B------:R-:W-:Y:S02]  /*9f40*/  SHF.R.U32.HI R3, RZ, 0x10, R0.reuse ;  /* 0x00000010ff037819 */ /* 0x100fe40000011600 */
[C---:B------:R-:W-:Y:S01]  /*9f50*/  LOP3.LUT R6, R0.reuse, 0xffff, RZ, 0xc0, !PT ;  /* 0x0000ffff00067812 */ /* 0x040fe200078ec0ff */
[----:B------:R-:W4:Y:S01]  /*9f60*/  SHFL.BFLY PT, R134, R2, 0x2, 0x1f ;  /* 0x0c401f0002867f89 */ /* 0x000f2200000e0000 */
[----:B------:R-:W-:Y:S02]  /*9f70*/  LOP3.LUT R7, R0, 0xff, RZ, 0xc0, !PT ;  /* 0x000000ff00077812 */ /* 0x000fe400078ec0ff */
[----:B------:R-:W-:-:S02]  /*9f80*/  SHF.R.U32.HI R0, RZ, 0x18, R0 ;  /* 0x00000018ff007819 */ /* 0x000fc40000011600 */
[----:B------:R-:W-:Y:S02]  /*9f90*/  LOP3.LUT R3, R3, 0xff, RZ, 0xc0, !PT ;  /* 0x000000ff03037812 */ /* 0x000fe400078ec0ff */
[----:B--2---:R-:W-:Y:S02]  /*9fa0*/  FMNMX.FTZ R136, R136, R21, !PT ;  /* 0x0000001588887209 */ /* 0x004fe40007810000 */
[----:B------:R-:W-:Y:S02]  /*9fb0*/  PRMT R21, R3, 0x5410, R0 ;  /* 0x0000541003157816 */ /* 0x000fe40000000000 */
[----:B------:R-:W-:-:S04]  /*9fc0*/  FMNMX.FTZ R0, R228, R33, !PT ;  /* 0x00000021e4007209 */ /* 0x000fc80007810000 */
[----:B------:R-:W-:Y:S01]  /*9fd0*/  FMNMX.FTZ R3, R35, R0, !PT ;  /* 0x0000000023037209 */ /* 0x000fe20007810000 */
[----:B------:R-:W2:Y:S01]  /*9fe0*/  SHFL.BFLY PT, R19, R136, 0x1, 0x1f ;  /* 0x0c201f0088137f89 */ /* 0x000ea200000e0000 */
[----:B------:R-:W-:Y:S02]  /*9ff0*/  SHF.R.U32.HI R6, RZ, 0x8, R6 ;  /* 0x00000008ff067819 */ /* 0x000fe40000011606 */
[----:B------:R-:W-:Y:S02]  /*a000*/  FMNMX.FTZ R3, R133, R3, !PT ;  /* 0x0000000385037209 */ /* 0x000fe40007810000 */
[----:B---3--:R-:W-:Y:S02]  /*a010*/  FMNMX.FTZ R135, R18, R135, !PT ;  /* 0x0000008712877209 */ /* 0x008fe40007810000 */
[----:B------:R-:W-:Y:S02]  /*a020*/  FSEL R139, R182, -INF , !P6 ;  /* 0xff800000b68b7808 */ /* 0x000fe40007000000 */
[----:B------:R-:W-:-:S02]  /*a030*/  FMNMX.FTZ R3, R137, R3, !PT ;  /* 0x0000000389037209 */ /* 0x000fc40007810000 */
[----:B------:R-:W-:Y:S02]  /*a040*/  PRMT R22, R7, 0x5410, R6 ;  /* 0x0000541007167816 */ /* 0x000fe40000000006 */
[----:B------:R-:W3:Y:S01]  /*a050*/  SHFL.BFLY PT, R6, R135, 0x1, 0x1f ;  /* 0x0c201f0087067f89 */ /* 0x000ee200000e0000 */
[----:B------:R-:W-:Y:S02]  /*a060*/  FSEL R185, R183, -INF , !P5 ;  /* 0xff800000b7b97808 */ /* 0x000fe40006800000 */
[----:B------:R-:W-:Y:S02]  /*a070*/  FMNMX.FTZ R3, R139, R3, !PT ;  /* 0x000000038b037209 */ /* 0x000fe40007810000 */
[----:B----4-:R-:W-:Y:S02]  /*a080*/  FMNMX.FTZ R134, R134, R2, !PT ;  /* 0x0000000286867209 */ /* 0x010fe40007810000 */
[----:B------:R-:W-:Y:S02]  /*a090*/  FSEL R187, R178, -INF , !P4 ;  /* 0xff800000b2bb7808 */ /* 0x000fe40006000000 */
[----:B------:R-:W-:-:S02]  /*a0a0*/  FMNMX.FTZ R2, R185, R3, !PT ;  /* 0x00000003b9027209 */ /* 0x000fc40007810000 */
[----:B------:R-:W-:Y:S02]  /*a0b0*/  FSEL R184, R179, -INF , !P1 ;  /* 0xff800000b3b87808 */ /* 0x000fe40004800000 */
[----:B------:R-:W-:-:S04]  /*a0c0*/  FMNMX.FTZ R2, R187, R2, !PT ;  /* 0x00000002bb027209 */ /* 0x000fc80007810000 */
[----:B------:R-:W-:Y:S02]  /*a0d0*/  FMNMX.FTZ R2, R184, R2, !PT ;  /* 0x00000002b8027209 */ /* 0x000fe40007810000 */
[----:B--2---:R-:W-:-:S03]  /*a0e0*/  FMNMX.FTZ R136, R136, R19, !PT ;  /* 0x0000001388887209 */ /* 0x004fc60007810000 */
[----:B------:R-:W2:Y:S01]  /*a0f0*/  SHFL.BFLY PT, R7, R2, 0x2, 0x1f ;  /* 0x0c401f0002077f89 */ /* 0x000ea200000e0000 */
[C---:B------:R-:W-:Y:S01]  /*a100*/  FSETP.NEU.FTZ.AND P6, PT, R136.reuse, -INF , PT ;  /* 0xff8000008800780b */ /* 0x040fe20003fdd000 */
[----:B------:R-:W-:Y:S01]  /*a110*/  FMUL.FTZ R5, R136, c[0x0][0x23c] ;  /* 0x00008f0088057a20 */ /* 0x000fe20000410000 */
[----:B---3--:R-:W-:Y:S02]  /*a120*/  FMNMX.FTZ R135, R135, R6, !PT ;  /* 0x0000000687877209 */ /* 0x008fe40007810000 */
[----:B------:R-:W3:Y:S02]  /*a130*/  SHFL.BFLY PT, R6, R134, 0x1, 0x1f ;  /* 0x0c201f0086067f89 */ /* 0x000ee400000e0000 */
[----:B------:R-:W-:Y:S01]  /*a140*/  FSEL R0, R5, RZ, P6 ;  /* 0x000000ff05007208 */ /* 0x000fe20003000000 */
[C---:B------:R-:W-:Y:S01]  /*a150*/  FMUL.FTZ R8, R135.reuse, c[0x0][0x23c] ;  /* 0x00008f0087087a20 */ /* 0x040fe20000410000 */
[----:B------:R-:W-:-:S03]  /*a160*/  FSETP.NEU.FTZ.AND P5, PT, R135, -INF , PT ;  /* 0xff8000008700780b */ /* 0x000fc60003fbd000 */
[--C-:B------:R-:W-:Y:S01]  /*a170*/  FFMA.FTZ R3, R25, c[0x0][0x23c], -R0.reuse ;  /* 0x00008f0019037a23 */ /* 0x100fe20000010800 */
[----:B------:R-:W-:Y:S01]  /*a180*/  FSEL R8, R8, RZ, P5 ;  /* 0x000000ff08087208 */ /* 0x000fe20002800000 */
[----:B------:R-:W-:Y:S02]  /*a190*/  FFMA.FTZ R5, R24, c[0x0][0x23c], -R0 ;  /* 0x00008f0018057a23 */ /* 0x000fe40000010800 */
[----:B------:R4:W-:Y:S01]  /*a1a0*/  MUFU.EX2 R232, R3 ;  /* 0x0000000300e87308 */ /* 0x0009e20000000800 */
[----:B--2---:R-:W-:-:S07]  /*a1b0*/  FMNMX.FTZ R2, R7, R2, !PT ;  /* 0x0000000207027209 */ /* 0x004fce0007810000 */
[----:B------:R2:W-:Y:S01]  /*a1c0*/  MUFU.EX2 R234, R5 ;  /* 0x0000000500ea7308 */ /* 0x0005e20000000800 */
[--C-:B----4-:R-:W-:Y:S01]  /*a1d0*/  FFMA.FTZ R3, R27, c[0x0][0x23c], -R0.reuse ;  /* 0x00008f001b037a23 */ /* 0x110fe20000010800 */
[----:B------:R-:W4:Y:S06]  /*a1e0*/  SHFL.BFLY PT, R7, R2, 0x1, 0x1f ;  /* 0x0c201f0002077f89 */ /* 0x000f2c00000e0000 */
[----:B------:R5:W1:Y:S01]  /*a1f0*/  MUFU.EX2 R233, R3 ;  /* 0x0000000300e97308 */ /* 0x000a620000000800 */
[----:B------:R-:W-:Y:S02]  /*a200*/  FFMA.FTZ R13, R13, c[0x0][0x23c], -R0 ;  /* 0x00008f000d0d7a23 */ /* 0x000fe40000010800 */
[----:B--2---:R-:W-:Y:S01]  /*a210*/  FFMA.FTZ R5, R26, c[0x0][0x23c], -R8 ;  /* 0x00008f001a057a23 */ /* 0x004fe20000010808 */
[----:B---3--:R-:W-:-:S04]  /*a220*/  FMNMX.FTZ R134, R134, R6, !PT ;  /* 0x0000000686867209 */ /* 0x008fc80007810000 */
[----:B------:R2:W-:Y:S01]  /*a230*/  MUFU.EX2 R202, R5 ;  /* 0x0000000500ca7308 */ /* 0x0005e20000000800 */
[----:B-----5:R-:W-:-:S04]  /*a240*/  SHF.R.U32.HI R3, RZ, 0x8, R14 ;  /* 0x00000008ff037819 */ /* 0x020fc8000001160e */
[----:B------:R-:W-:Y:S02]  /*a250*/  PRMT R25, R16, 0x5410, R3 ;  /* 0x0000541010197816 */ /* 0x000fe40000000003 */
[----:B------:R-:W-:Y:S01]  /*a260*/  LOP3.LUT R3, R15, 0xff, RZ, 0xc0, !PT ;  /* 0x000000ff0f037812 */ /* 0x000fe200078ec0ff */
[----:B--2---:R-:W-:Y:S01]  /*a270*/  FFMA.FTZ R5, R29, c[0x0][0x23c], -R8 ;  /* 0x00008f001d057a23 */ /* 0x004fe20000010808 */
[----:B------:R2:W-:Y:S02]  /*a280*/  MUFU.EX2 R235, R13 ;  /* 0x0000000d00eb7308 */ /* 0x0005e40000000800 */
[----:B------:R-:W-:Y:S02]  /*a290*/  PRMT R29, R3, 0x5410, R17 ;  /* 0x00005410031d7816 */ /* 0x000fe40000000011 */
[----:B------:R-:W-:Y:S02]  /*a2a0*/  LOP3.LUT R3, R4, 0xffff, RZ, 0xc0, !PT ;  /* 0x0000ffff04037812 */ /* 0x000fe400078ec0ff */
[----:B------:R-:W-:-:S02]  /*a2b0*/  FSETP.NEU.FTZ.AND P4, PT, R134, -INF , PT ;  /* 0xff8000008600780b */ /* 0x000fc40003f9d000 */
[----:B------:R3:W-:Y:S01]  /*a2c0*/  MUFU.EX2 R201, R5 ;  /* 0x0000000500c97308 */ /* 0x0007e20000000800 */
[----:B------:R-:W-:Y:S02]  /*a2d0*/  SHF.R.U32.HI R6, RZ, 0x8, R3 ;  /* 0x00000008ff067819 */ /* 0x000fe40000011603 */
[----:B------:R-:W-:Y:S01]  /*a2e0*/  LOP3.LUT R3, R4, 0xff, RZ, 0xc0, !PT ;  /* 0x000000ff04037812 */ /* 0x000fe200078ec0ff */
[----:B--2---:R-:W-:Y:S02]  /*a2f0*/  FMUL.FTZ R13, R134, c[0x0][0x23c] ;  /* 0x00008f00860d7a20 */ /* 0x004fe40000410000 */
[----:B---3--:R-:W-:-:S03]  /*a300*/  FFMA.FTZ R5, R30, c[0x0][0x23c], -R8 ;  /* 0x00008f001e057a23 */ /* 0x008fc60000010808 */
[----:B------:R-:W-:Y:S01]  /*a310*/  FSEL R13, R13, RZ, P4 ;  /* 0x000000ff0d0d7208 */ /* 0x000fe20002000000 */
[----:B------:R2:W-:Y:S01]  /*a320*/  MUFU.EX2 R199, R5 ;  /* 0x0000000500c77308 */ /* 0x0005e20000000800 */
[----:B------:R-:W-:-:S03]  /*a330*/  PRMT R20, R3, 0x5410, R6 ;  /* 0x0000541003147816 */ /* 0x000fc60000000006 */
[----:B------:R-:W-:Y:S01]  /*a340*/  FFMA.FTZ R3, R28, c[0x0][0x23c], -R13 ;  /* 0x00008f001c037a23 */ /* 0x000fe2000001080d */
[----:B----4-:R-:W-:-:S03]  /*a350*/  FMNMX.FTZ R2, R2, R7, !PT ;  /* 0x0000000702027209 */ /* 0x010fc60007810000 */
[----:B------:R-:W-:Y:S01]  /*a360*/  MUFU.EX2 R198, R3 ;  /* 0x0000000300c67308 */ /* 0x000fe20000000800 */
[----:B--2---:R-:W-:-:S07]  /*a370*/  FFMA.FTZ R5, R132, c[0x0][0x23c], -R8 ;  /* 0x00008f0084057a23 */ /* 0x004fce0000010808 */
[----:B------:R2:W3:Y:S01]  /*a380*/  MUFU.EX2 R200, R5 ;  /* 0x0000000500c87308 */ /* 0x0004e20000000800 */
[C---:B------:R-:W-:Y:S01]  /*a390*/  FMUL.FTZ R15, R2.reuse, c[0x0][0x23c] ;  /* 0x00008f00020f7a20 */ /* 0x040fe20000410000 */
[----:B------:R-:W-:Y:S02]  /*a3a0*/  FSETP.NEU.FTZ.AND P1, PT, R2, -INF , PT ;  /* 0xff8000000200780b */ /* 0x000fe40003f3d000 */
[--C-:B--2---:R-:W-:Y:S02]  /*a3b0*/  SHF.R.U32.HI R5, RZ, 0x10, R4.reuse ;  /* 0x00000010ff057819 */ /* 0x104fe40000011604 */
[----:B------:R-:W-:Y:S02]  /*a3c0*/  SHF.R.U32.HI R4, RZ, 0x18, R4 ;  /* 0x00000018ff047819 */ /* 0x000fe40000011604 */
[----:B------:R-:W-:-:S04]  /*a3d0*/  LOP3.LUT R3, R5, 0xff, RZ, 0xc0, !PT ;  /* 0x000000ff05037812 */ /* 0x000fc800078ec0ff */
[----:B------:R-:W-:Y:S01]  /*a3e0*/  PRMT R24, R3, 0x5410, R4 ;  /* 0x0000541003187816 */ /* 0x000fe20000000004 */
[----:B------:R-:W-:Y:S01]  /*a3f0*/  FFMA.FTZ R3, R32, c[0x0][0x23c], -R13 ;  /* 0x00008f0020037a23 */ /* 0x000fe2000001080d */
[----:B------:R-:W-:-:S03]  /*a400*/  FSEL R15, R15, RZ, P1 ;  /* 0x000000ff0f0f7208 */ /* 0x000fc60000800000 */
[----:B------:R2:W-:Y:S01]  /*a410*/  MUFU.EX2 R196, R3 ;  /* 0x0000000300c47308 */ /* 0x0005e20000000800 */
[----:B-1----:R-:W-:Y:S02]  /*a420*/  PRMT R203, R203, 0x7054, R203 ;  /* 0x00007054cbcb7816 */ /* 0x002fe400000000cb */
[----:B--2---:R-:W-:-:S05]  /*a430*/  FSEL R3, R136, RZ, P6 ;  /* 0x000000ff88037208 */ /* 0x004fca0003000000 */
[----:B------:R-:W-:Y:S02]  /*a440*/  FADD.FTZ R6, R231, -R3 ;  /* 0x80000003e7067221 */ /* 0x000fe40000010000 */
[----:B------:R-:W-:-:S04]  /*a450*/  FFMA.FTZ R3, R33, c[0x0][0x23c], -R15 ;  /* 0x00008f0021037a23 */ /* 0x000fc8000001080f */
[----:B------:R1:W-:Y:S01]  /*a460*/  MUFU.EX2 R190, R3 ;  /* 0x0000000300be7308 */ /* 0x0003e20000000800 */
[--C-:B------:R-:W-:Y:S01]  /*a470*/  FFMA.FTZ R4, R34, c[0x0][0x23c], -R13.reuse ;  /* 0x00008f0022047a23 */ /* 0x100fe2000001080d */
[--C-:B------:R-:W-:Y:S02]  /*a480*/  HSET2.LE.AND R18, R23, R203.reuse, PT ;  /* 0x000000cb17127233 */ /* 0x100fe40003803000 */
[----:B------:R-:W-:Y:S01]  /*a490*/  HSET2.LE.AND R19, R138, R203, PT ;  /* 0x000000cb8a137233 */ /* 0x000fe20003803000 */
[----:B------:R-:W-:-:S03]  /*a4a0*/  FFMA.FTZ R5, R31, c[0x0][0x23c], -R13 ;  /* 0x00008f001f057a23 */ /* 0x000fc6000001080d */
[----:B------:R2:W-:Y:S01]  /*a4b0*/  MUFU.EX2 R191, R4 ;  /* 0x0000000400bf7308 */ /* 0x0005e20000000800 */
[----:B-1----:R-:W-:Y:S01]  /*a4c0*/  FFMA.FTZ R3, R35, c[0x0][0x23c], -R15 ;  /* 0x00008f0023037a23 */ /* 0x002fe2000001080f */
[----:B------:R-:W-:-:S06]  /*a4d0*/  HSET2.LE.AND R16, R22, R203, PT ;  /* 0x000000cb16107233 */ /* 0x000fcc0003803000 */
[----:B------:R-:W1:Y:S01]  /*a4e0*/  MUFU.EX2 R197, R5 ;  /* 0x0000000500c57308 */ /* 0x000e620000000800 */
[----:B------:R-:W-:Y:S01]  /*a4f0*/  HSET2.LE.AND R17, R21, R203, PT ;  /* 0x000000cb15117233 */ /* 0x000fe20003803000 */
[----:B------:R-:W-:Y:S06]  /*a500*/  LDSM.16.MT88.4 R32, [R207+0xa000] ;  /* 0x00a00000cf20783b */ /* 0x000fec0000004200 */
[----:B------:R4:W5:Y:S01]  /*a510*/  MUFU.EX2 R189, R3 ;  /* 0x0000000300bd7308 */ /* 0x0009620000000800 */
[----:B--2---:R-:W-:-:S05]  /*a520*/  FSEL R4, R135, RZ, P5 ;  /* 0x000000ff87047208 */ /* 0x004fca0002800000 */
[----:B------:R-:W-:Y:S01]  /*a530*/  FADD.FTZ R7, R230, -R4 ;  /* 0x80000004e6077221 */ /* 0x000fe20000010000 */
[----:B----4-:R-:W-:-:S04]  /*a540*/  F2FP.PACK_AB R3, R233, R232 ;  /* 0x000000e8e903723e */ /* 0x010fc800000000ff */
[----:B------:R-:W-:Y:S02]  /*a550*/  LOP3.LUT R18, R18, R3, RZ, 0xc0, !PT ;  /* 0x0000000312127212 */ /* 0x000fe400078ec0ff */
[----:B---3--:R-:W-:Y:S02]  /*a560*/  F2FP.PACK_AB R3, R200, R199 ;  /* 0x000000c7c803723e */ /* 0x008fe400000000ff */
[----:B------:R-:W-:Y:S02]  /*a570*/  FSEL R4, R2, RZ, P1 ;  /* 0x000000ff02047208 */ /* 0x000fe40000800000 */
[----:B------:R-:W-:Y:S02]  /*a580*/  LOP3.LUT R19, R19, R3, RZ, 0xc0, !PT ;  /* 0x0000000313137212 */ /* 0x000fe400078ec0ff */
[----:B------:R-:W-:Y:S01]  /*a590*/  F2FP.PACK_AB R3, R234, R235 ;  /* 0x000000ebea03723e */ /* 0x000fe200000000ff */
[----:B------:R-:W-:-:S03]  /*a5a0*/  FADD.FTZ R14, R228, -R4 ;  /* 0x80000004e40e7221 */ /* 0x000fc60000010000 */
[----:B------:R-:W-:Y:S01]  /*a5b0*/  LOP3.LUT R16, R16, R3, RZ, 0xc0, !PT ;  /* 0x0000000310107212 */ /* 0x000fe200078ec0ff */
[----:B------:R-:W-:Y:S01]  /*a5c0*/  FFMA.FTZ R4, R133, c[0x0][0x23c], -R15 ;  /* 0x00008f0085047a23 */ /* 0x000fe2000001080f */
[----:B------:R-:W-:Y:S02]  /*a5d0*/  F2FP.PACK_AB R3, R201, R202 ;  /* 0x000000cac903723e */ /* 0x000fe400000000ff */
[----:B------:R-:W-:Y:S01]  /*a5e0*/  FSEL R5, R134, RZ, P4 ;  /* 0x000000ff86057208 */ /* 0x000fe20002000000 */
[----:B------:R2:W-:Y:S01]  /*a5f0*/  MUFU.EX2 R188, R4 ;  /* 0x0000000400bc7308 */ /* 0x0005e20000000800 */
[----:B------:R-:W-:Y:S01]  /*a600*/  LOP3.LUT R17, R17, R3, RZ, 0xc0, !PT ;  /* 0x0000000311117212 */ /* 0x000fe200078ec0ff */
[----:B------:R-:W-:Y:S02]  /*a610*/  HSET2.LE.AND R3, R20, R203, PT ;  /* 0x000000cb14037233 */ /* 0x000fe40003803000 */
[----:B------:R-:W3:Y:S01]  /*a620*/  LDSM.16.MT88.4 R20, [R205+0xa000] ;  /* 0x00a00000cd14783b */ /* 0x000ee20000004200 */
[----:B------:R-:W-:-:S04]  /*a630*/  FADD.FTZ R5, R229, -R5 ;  /* 0x80000005e5057221 */ /* 0x000fc80000010000 */
[----:B------:R-:W-:Y:S02]  /*a640*/  FMUL.FTZ R5, R5, c[0x0][0x23c] ;  /* 0x00008f0005057a20 */ /* 0x000fe40000410000 */
[----:B--2---:R-:W-:-:S04]  /*a650*/  FFMA.FTZ R4, R137, c[0x0][0x23c], -R15 ;  /* 0x00008f0089047a23 */ /* 0x004fc8000001080f */
[----:B------:R1:W2:Y:S01]  /*a660*/  MUFU.EX2 R186, R4 ;  /* 0x0000000400ba7308 */ /* 0x0002a20000000800 */
[----:B------:R-:W-:Y:S02]  /*a670*/  FMUL.FTZ R6, R6, c[0x0][0x23c] ;  /* 0x00008f0006067a20 */ /* 0x000fe40000410000 */
[----:B------:R-:W-:Y:S02]  /*a680*/  FMUL.FTZ R7, R7, c[0x0][0x23c] ;  /* 0x00008f0007077a20 */ /* 0x000fe40000410000 */
[----:B------:R-:W-:-:S03]  /*a690*/  FMUL.FTZ R14, R14, c[0x0][0x23c] ;  /* 0x00008f000e0e7a20 */ /* 0x000fc60000410000 */
[----:B------:R5:W-:Y:S01]  /*a6a0*/  MUFU.EX2 R26, R5 ;  /* 0x00000005001a7308 */ /* 0x000be20000000800 */
[----:B-1----:R-:W-:-:S04]  /*a6b0*/  F2FP.PACK_AB R4, R197, R198 ;  /* 0x000000c6c504723e */ /* 0x002fc800000000ff */
[----:B------:R-:W-:Y:S01]  /*a6c0*/  LOP3.LUT R4, R3, R4, RZ, 0xc0, !PT ;  /* 0x0000000403047212 */ /* 0x000fe200078ec0ff */
[--C-:B------:R-:W-:Y:S01]  /*a6d0*/  HSET2.LE.AND R3, R24, R203.reuse, PT ;  /* 0x000000cb18037233 */ /* 0x100fe20003803000 */
[----:B-----5:R-:W-:Y:S01]  /*a6e0*/  F2FP.PACK_AB R5, R189, R190 ;  /* 0x000000bebd05723e */ /* 0x020fe200000000ff */
[----:B------:R1:W4:Y:S03]  /*a6f0*/  MUFU.EX2 R28, R6 ;  /* 0x00000006001c7308 */ /* 0x0003260000000800 */
[----:B------:R-:W-:Y:S01]  /*a700*/  LOP3.LUT R5, R3, R5, RZ, 0xc0, !PT ;  /* 0x0000000503057212 */ /* 0x000fe200078ec0ff */
[----:B------:R-:W-:-:S04]  /*a710*/  HSET2.LE.AND R3, R25, R203, PT ;  /* 0x000000cb19037233 */ /* 0x000fc80003803000 */
[----:B------:R5:W3:Y:S08]  /*a720*/  MUFU.EX2 R27, R7 ;  /* 0x00000007001b7308 */ /* 0x000af00000000800 */
[----:B------:R-:W3:Y:S01]  /*a730*/  MUFU.EX2 R25, R14 ;  /* 0x0000000e00197308 */ /* 0x000ee20000000800 */
[----:B-1----:R-:W-:-:S04]  /*a740*/  F2FP.PACK_AB R6, R191, R196 ;  /* 0x000000c4bf06723e */ /* 0x002fc800000000ff */
[----:B------:R-:W-:Y:S02]  /*a750*/  LOP3.LUT R6, R3, R6, RZ, 0xc0, !PT ;  /* 0x0000000603067212 */ /* 0x000fe400078ec0ff */
[----:B--2---:R-:W-:Y:S01]  /*a760*/  F2FP.PACK_AB R3, R186, R188 ;  /* 0x000000bcba03723e */ /* 0x004fe200000000ff */
[----:B-----5:R-:W-:Y:S01]  /*a770*/  HSET2.LE.AND R7, R29, R203, PT ;  /* 0x000000cb1d077233 */ /* 0x020fe20003803000 */
[-C--:B----4-:R-:W-:Y:S02]  /*a780*/  FMUL.FTZ R140, R140, R28.reuse ;  /* 0x0000001c8c8c7220 */ /* 0x090fe40000410000 */
[----:B------:R-:W-:Y:S02]  /*a790*/  FMUL.FTZ R141, R141, R28 ;  /* 0x0000001c8d8d7220 */ /* 0x000fe40000410000 */
[----:B---3--:R-:W-:Y:S01]  /*a7a0*/  FMUL.FTZ R142, R142, R27 ;  /* 0x0000001b8e8e7220 */ /* 0x008fe20000410000 */
[----:B------:R-:W-:Y:S01]  /*a7b0*/  LOP3.LUT R7, R7, R3, RZ, 0xc0, !PT ;  /* 0x0000000307077212 */ /* 0x000fe200078ec0ff */
        /* <DEDUP_REMOVED lines=17> */
[-C--:B------:R-:W-:Y:S08]  /*a8d0*/  HMMA.16816.F32 R140, R16, R20.reuse, R140 ;  /* 0x00000014108c723c */ /* 0x080ff0000000188c */
[C---:B------:R-:W-:Y:S08]  /*a8e0*/  HMMA.16816.F32 R144, R4.reuse, R20, R144 ;  /* 0x000000140490723c */ /* 0x040ff00000001890 */
[-C--:B------:R-:W-:Y:S08]  /*a8f0*/  HMMA.16816.F32 R148, R4, R22.reuse, R148 ;  /* 0x000000160494723c */ /* 0x080ff00000001894 */
[C---:B------:R-:W-:Y:S08]  /*a900*/  HMMA.16816.F32 R192, R16.reuse, R22, R152 ;  /* 0x0000001610c0723c */ /* 0x040ff00000001898 */
[----:B------:R-:W-:Y:S01]  /*a910*/  HMMA.16816.F32 R20, R16, R32, R36 ;  /* 0x000000201014723c */ /* 0x000fe20000001824 */
[----:B------:R-:W-:-:S02]  /*a920*/  FMUL.FTZ R40, R40, R26 ;  /* 0x0000001a28287220 */ /* 0x000fc40000410000 */
[----:B------:R-:W-:Y:S02]  /*a930*/  FMUL.FTZ R41, R41, R26 ;  /* 0x0000001a29297220 */ /* 0x000fe40000410000 */
[-C--:B------:R-:W-:Y:S02]  /*a940*/  FMUL.FTZ R42, R42, R25.reuse ;  /* 0x000000192a2a7220 */ /* 0x080fe40000410000 */
[----:B------:R-:W-:Y:S11]  /*a950*/  FMUL.FTZ R43, R43, R25 ;  /* 0x000000192b2b7220 */ /* 0x000ff60000410000 */
[----:B------:R-:W-:Y:S06]  /*a960*/  @!UPT UIADD3 URZ, URZ, URZ, URZ ;  /* 0x0000003f3f3ff290 */ /* 0x000fec000fffe03f */
[----:B------:R-:W-:Y:S01]  /*a970*/  MOV R177, R20 ;  /* 0x0000001400b17202 */ /* 0x000fe20000000f00 */
[----:B------:R-:W-:Y:S01]  /*a980*/  IMAD.MOV.U32 R176, RZ, RZ, R21 ;  /* 0x000000ffffb07224 */ /* 0x000fe200078e0015 */
[----:B------:R-:W-:Y:S01]  /*a990*/  MOV R154, R23 ;  /* 0x00000017009a7202 */ /* 0x000fe20000000f00 */
[----:B------:R-:W-:Y:S02]  /*a9a0*/  IMAD.MOV.U32 R155, RZ, RZ, R22 ;  /* 0x000000ffff9b7224 */ /* 0x000fe400078e0016 */
[----:B------:R-:W-:Y:S01]  /*a9b0*/  HMMA.16816.F32 R20, R4, R32, R40 ;  /* 0x000000200414723c */ /* 0x000fe20000001828 */
[-C--:B------:R-:W-:Y:S02]  /*a9c0*/  FMUL.FTZ R48, R48, R28.reuse ;  /* 0x0000001c30307220 */ /* 0x080fe40000410000 */
[----:B------:R-:W-:Y:S02]  /*a9d0*/  FMUL.FTZ R49, R49, R28 ;  /* 0x0000001c31317220 */ /* 0x000fe40000410000 */
[----:B------:R-:W-:-:S02]  /*a9e0*/  FMUL.FTZ R50, R50, R27 ;  /* 0x0000001b32327220 */ /* 0x000fc40000410000 */
[----:B------:R-:W-:Y:S11]  /*a9f0*/  FMUL.FTZ R51, R51, R27 ;  /* 0x0000001b33337220 */ /* 0x000ff60000410000 */
[----:B------:R-:W-:Y:S06]  /*aa00*/  @!UPT UIADD3 URZ, URZ, URZ, URZ ;  /* 0x0000003f3f3ff290 */ /* 0x000fec000fffe03f */
[----:B------:R-:W-:Y:S01]  /*aa10*/  IMAD.MOV.U32 R41, RZ, RZ, R22 ;  /* 0x000000ffff297224 */ /* 0x000fe200078e0016 */
[----:B------:R-:W-:Y:S01]  /*aa20*/  MOV R33, R20 ;  /* 0x0000001400217202 */ /* 0x000fe20000000f00 */
[----:B------:R-:W-:Y:S02]  /*aa30*/  IMAD.MOV.U32 R40, RZ, RZ, R23 ;  /* 0x000000ffff287224 */ /* 0x000fe400078e0017 */
[----:B------:R-:W-:Y:S02]  /*aa40*/  IMAD.MOV.U32 R32, RZ, RZ, R21 ;  /* 0x000000ffff207224 */ /* 0x000fe400078e0015 */
[----:B------:R-:W1:Y:S01]  /*aa50*/  LDSM.16.MT88.4 R20, [R210+0xa000] ;  /* 0x00a00000d214783b */ /* 0x000e620000004200 */
[----:B------:R-:W-:Y:S01]  /*aa60*/  HMMA.16816.F32 R36, R16, R34, R48 ;  /* 0x000000221024723c */ /* 0x000fe20000001830 */
[-C--:B------:R-:W-:Y:S02]  /*aa70*/  FMUL.FTZ R44, R44, R26.reuse ;  /* 0x0000001a2c2c7220 */ /* 0x080fe40000410000 */
[----:B------:R-:W-:-:S02]  /*aa80*/  FMUL.FTZ R45, R45, R26 ;  /* 0x0000001a2d2d7220 */ /* 0x000fc40000410000 */
[-C--:B------:R-:W-:Y:S02]  /*aa90*/  FMUL.FTZ R46, R46, R25.reuse ;  /* 0x000000192e2e7220 */ /* 0x080fe40000410000 */
[----:B------:R-:W-:Y:S02]  /*aaa0*/  FMUL.FTZ R47, R47, R25 ;  /* 0x000000192f2f7220 */ /* 0x000fe40000410000 */
[-C--:B------:R-:W-:Y:S02]  /*aab0*/  FMUL.FTZ R52, R52, R28.reuse ;  /* 0x0000001c34347220 */ /* 0x080fe40000410000 */
[----:B------:R-:W-:Y:S02]  /*aac0*/  FMUL.FTZ R53, R53, R28 ;  /* 0x0000001c35357220 */ /* 0x000fe40000410000 */
[-C--:B------:R-:W-:Y:S02]  /*aad0*/  FMUL.FTZ R54, R54, R27.reuse ;  /* 0x0000001b36367220 */ /* 0x080fe40000410000 */
[----:B------:R-:W-:Y:S01]  /*aae0*/  FMUL.FTZ R55, R55, R27 ;  /* 0x0000001b37377220 */ /* 0x000fe20000410000 */
[----:B------:R-:W-:Y:S08]  /*aaf0*/  HMMA.16816.F32 R228, R4, R34, R44 ;  /* 0x0000002204e4723c */ /* 0x000ff0000000182c */
[----:B------:R-:W-:Y:S01]  /*ab00*/  IMAD.MOV.U32 R42, RZ, RZ, R38 ;  /* 0x000000ffff2a7224 */ /* 0x000fe200078e0026 */
[----:B------:R-:W-:Y:S01]  /*ab10*/  MOV R35, R39 ;  /* 0x0000002700237202 */ /* 0x000fe20000000f00 */
[----:B------:R-:W-:-:S02]  /*ab20*/  IMAD.MOV.U32 R34, RZ, RZ, R37 ;  /* 0x000000ffff227224 */ /* 0x000fc400078e0025 */
[----:B------:R-:W-:Y:S02]  /*ab30*/  IMAD.MOV.U32 R138, RZ, RZ, R36 ;  /* 0x000000ffff8a7224 */ /* 0x000fe400078e0024 */
[----:B-1----:R-:W-:Y:S01]  /*ab40*/  HMMA.16816.F32 R36, R16, R20, R52 ;  /* 0x000000141024723c */ /* 0x002fe20000001834 */
[-C--:B------:R-:W-:Y:S02]  /*ab50*/  FMUL.FTZ R64, R64, R28.reuse ;  /* 0x0000001c40407220 */ /* 0x080fe40000410000 */
[----:B------:R-:W-:Y:S02]  /*ab60*/  FMUL.FTZ R65, R65, R28 ;  /* 0x0000001c41417220 */ /* 0x000fe40000410000 */
[-C--:B------:R-:W-:Y:S02]  /*ab70*/  FMUL.FTZ R66, R66, R27.reuse ;  /* 0x0000001b42427220 */ /* 0x080fe40000410000 */
[----:B------:R-:W-:-:S07]  /*ab80*/  FMUL.FTZ R67, R67, R27 ;  /* 0x0000001b43437220 */ /* 0x000fce0000410000 */
[----:B------:R-:W-:Y:S10]  /*ab90*/  HMMA.16816.F32 R44, R16, R22, R64 ;  /* 0x00000016102c723c */ /* 0x000ff40000001840 */
[----:B------:R-:W-:Y:S01]  /*aba0*/  MOV R137, R37 ;  /* 0x0000002500897202 */ /* 0x000fe20000000f00 */
[----:B------:R-:W-:Y:S01]  /*abb0*/  IMAD.MOV.U32 R31, RZ, RZ, R38 ;  /* 0x000000ffff1f7224 */ /* 0x000fe200078e0026 */
[----:B------:R-:W-:Y:S01]  /*abc0*/  MOV R14, R36 ;  /* 0x00000024000e7202 */ /* 0x000fe20000000f00 */
[----:B------:R-:W-:-:S02]  /*abd0*/  IMAD.MOV.U32 R24, RZ, RZ, R39 ;  /* 0x000000ffff187224 */ /* 0x000fc400078e0027 */
[----:B------:R-:W1:Y:S01]  /*abe0*/  LDSM.16.MT88.4 R36, [R209+0xa000] ;  /* 0x00a00000d124783b */ /* 0x000e620000004200 */
[-C--:B------:R-:W-:Y:S02]  /*abf0*/  FMUL.FTZ R56, R56, R26.reuse ;  /* 0x0000001a38387220 */ /* 0x080fe40000410000 */
[----:B------:R-:W-:Y:S02]  /*ac00*/  FMUL.FTZ R57, R57, R26 ;  /* 0x0000001a39397220 */ /* 0x000fe40000410000 */
[-C--:B------:R-:W-:Y:S02]  /*ac10*/  FMUL.FTZ R58, R58, R25.reuse ;  /* 0x000000193a3a7220 */ /* 0x080fe40000410000 */
[----:B------:R-:W-:Y:S02]  /*ac20*/  FMUL.FTZ R59, R59, R25 ;  /* 0x000000193b3b7220 */ /* 0x000fe40000410000 */
[----:B------:R-:W-:Y:S01]  /*ac30*/  IMAD.MOV.U32 R133, RZ, RZ, R45 ;  /* 0x000000ffff857224 */ /* 0x000fe200078e002d */
[----:B------:R-:W-:Y:S01]  /*ac40*/  MOV R132, R46 ;  /* 0x0000002e00847202 */ /* 0x000fe20000000f00 */
[----:B------:R-:W-:-:S03]  /*ac50*/  IMAD.MOV.U32 R3, RZ, RZ, R44 ;  /* 0x000000ffff037224 */ /* 0x000fc600078e002c */
[----:B------:R-:W-:Y:S07]  /*ac60*/  HMMA.16816.F32 R56, R4, R20, R56 ;  /* 0x000000140438723c */ /* 0x000fee0000001838 */
[----:B------:R-:W-:Y:S02]  /*ac70*/  IMAD.MOV.U32 R20, RZ, RZ, R47 ;  /* 0x000000ffff147224 */ /* 0x000fe400078e002f */
        /* <DEDUP_REMOVED lines=13> */
[-C--:B-1----:R-:W-:Y:S01]  /*ad50*/  HMMA.16816.F32 R68, R16, R36.reuse, R68 ;  /* 0x000000241044723c */ /* 0x082fe20000001844 */
[----:B------:R-:W-:Y:S01]  /*ad60*/  IMAD.MOV.U32 R64, RZ, RZ, R42 ;  /* 0x000000ffff407224 */ /* 0x000fe200078e002a */
[----:B------:R-:W-:Y:S01]  /*ad70*/  MOV R65, R35 ;  /* 0x0000002300417202 */ /* 0x000fe20000000f00 */
[----:B------:R-:W-:Y:S01]  /*ad80*/  IMAD.MOV.U32 R48, RZ, RZ, R41 ;  /* 0x000000ffff307224 */ /* 0x000fe200078e0029 */
[----:B------:R-:W-:Y:S01]  /*ad90*/  MOV R49, R40 ;  /* 0x0000002800317202 */ /* 0x000fe20000000f00 */
[----:B------:R-:W-:Y:S01]  /*ada0*/  IMAD.MOV.U32 R66, RZ, RZ, R33 ;  /* 0x000000ffff427224 */ /* 0x000fe200078e0021 */
[----:B------:R-:W-:Y:S01]  /*adb0*/  LDSM.16.MT88.4 R40, [R210+0xb000] ;  /* 0x00b00000d228783b */ /* 0x000fe20000004200 */
[----:B------:R-:W-:Y:S01]  /*adc0*/  IMAD.MOV.U32 R67, RZ, RZ, R32 ;  /* 0x000000ffff437224 */ /* 0x000fe200078e0020 */
[C---:B------:R-:W-:Y:S07]  /*add0*/  HMMA.16816.F32 R72, R4.reuse, R36, R72 ;  /* 0x000000240448723c */ /* 0x040fee0000001848 */
[----:B------:R-:W-:Y:S01]  /*ade0*/  IMAD.MOV.U32 R37, RZ, RZ, R34 ;  /* 0x000000ffff257224 */ /* 0x000fe200078e0022 */
[----:B------:R-:W-:Y:S01]  /*adf0*/  HMMA.16816.F32 R60, R4, R22, R60 ;  /* 0x00000016043c723c */ /* 0x000fe2000000183c */
[----:B------:R-:W-:Y:S01]  /*ae00*/  IMAD.MOV.U32 R36, RZ, RZ, R20 ;  /* 0x000000ffff247224 */ /* 0x000fe200078e0014 */
[----:B------:R-:W-:Y:S04]  /*ae10*/  LDSM.16.MT88.4 R32, [R207+0xb000] ;  /* 0x00b00000cf20783b */ /* 0x000fe80000004200 */
[----:B------:R-:W1:Y:S01]  /*ae20*/  LDSM.16.MT88.4 R20, [R205+0xb000] ;  /* 0x00b00000cd14783b */ /* 0x000e620000004200 */
[----:B------:R-:W-:-:S02]  /*ae30*/  FMUL.FTZ R168, R168, R26 ;  /* 0x0000001aa8a87220 */ /* 0x000fc40000410000 */
[----:B------:R-:W-:Y:S02]  /*ae40*/  FMUL.FTZ R169, R169, R26 ;  /* 0x0000001aa9a97220 */ /* 0x000fe40000410000 */
[-C--:B------:R-:W-:Y:S02]  /*ae50*/  FMUL.FTZ R170, R170, R25.reuse ;  /* 0x00000019aaaa7220 */ /* 0x080fe40000410000 */
[----:B------:R-:W-:-:S07]  /*ae60*/  FMUL.FTZ R171, R171, R25 ;  /* 0x00000019abab7220 */ /* 0x000fce0000410000 */
[----:B--2---:R-:W-:Y:S07]  /*ae70*/  HMMA.16816.F32 R52, R4, R46, R168 ;  /* 0x0000002e0434723c */ /* 0x004fee00000018a8 */
[----:B------:R-:W-:Y:S02]  /*ae80*/  IMAD.MOV.U32 R169, RZ, RZ, R3 ;  /* 0x000000ffffa97224 */ /* 0x000fe400078e0003 */
[----:B------:R-:W-:Y:S02]  /*ae90*/  FFMA.FTZ R3, R226, c[0x0][0x23c], -R0 ;  /* 0x00008f00e2037a23 */ /* 0x000fe40000010800 */
[----:B------:R-:W-:-:S02]  /*aea0*/  IMAD.MOV.U32 R171, RZ, RZ, R132 ;  /* 0x000000ffffab7224 */ /* 0x000fc400078e0084 */
[----:B------:R2:W-:Y:S01]  /*aeb0*/  MUFU.EX2 R132, R3 ;  /* 0x0000000300847308 */ /* 0x0005e20000000800 */
[-C--:B------:R-:W-:Y:S01]  /*aec0*/  FMUL.FTZ R76, R76, R26.reuse ;  /* 0x0000001a4c4c7220 */ /* 0x080fe20000410000 */
[----:B------:R-:W-:Y:S01]  /*aed0*/  MOV R170, R133 ;  /* 0x0000008500aa7202 */ /* 0x000fe20000000f00 */
[-C--:B------:R-:W-:Y:S02]  /*aee0*/  FMUL.FTZ R77, R77, R26.reuse ;  /* 0x0000001a4d4d7220 */ /* 0x080fe40000410000 */
[-C--:B------:R-:W-:Y:S02]  /*aef0*/  FMUL.FTZ R88, R88, R26.reuse ;  /* 0x0000001a58587220 */ /* 0x080fe40000410000 */
[-C--:B------:R-:W-:Y:S02]  /*af00*/  FMUL.FTZ R78, R78, R25.reuse ;  /* 0x000000194e4e7220 */ /* 0x080fe40000410000 */
[----:B------:R-:W-:Y:S02]  /*af10*/  FMUL.FTZ R79, R79, R25 ;  /* 0x000000194f4f7220 */ /* 0x000fe40000410000 */
[----:B------:R-:W-:-:S02]  /*af20*/  FMUL.FTZ R89, R89, R26 ;  /* 0x0000001a59597220 */ /* 0x000fc40000410000 */
[-C--:B------:R-:W-:Y:S02]  /*af30*/  FMUL.FTZ R92, R92, R26.reuse ;  /* 0x0000001a5c5c7220 */ /* 0x080fe40000410000 */
[----:B--2---:R-:W-:Y:S02]  /*af40*/  FFMA.FTZ R3, R227, c[0x0][0x23c], -R0 ;  /* 0x00008f00e3037a23 */ /* 0x004fe40000010800 */
[----:B------:R-:W-:Y:S02]  /*af50*/  FMUL.FTZ R93, R93, R26 ;  /* 0x0000001a5d5d7220 */ /* 0x000fe40000410000 */
[-C--:B------:R-:W-:Y:S01]  /*af60*/  FMUL.FTZ R90, R90, R25.reuse ;  /* 0x000000195a5a7220 */ /* 0x080fe20000410000 */
[----:B------:R2:W-:Y:S01]  /*af70*/  MUFU.EX2 R133, R3 ;  /* 0x0000000300857308 */ /* 0x0005e20000000800 */
[-C--:B------:R-:W-:Y:S02]  /*af80*/  FMUL.FTZ R91, R91, R25.reuse ;  /* 0x000000195b5b7220 */ /* 0x080fe40000410000 */
        /* <DEDUP_REMOVED lines=22> */
[--C-:B--2---:R-:W-:Y:S02]  /*b0f0*/  FFMA.FTZ R3, R225, c[0x0][0x23c], -R0.reuse ;  /* 0x00008f00e1037a23 */ /* 0x104fe40000010800 */
[----:B------:R-:W-:Y:S02]  /*b100*/  FFMA.FTZ R0, R224, c[0x0][0x23c], -R0 ;  /* 0x00008f00e0007a23 */ /* 0x000fe40000010800 */
        /* <DEDUP_REMOVED lines=12> */
[----:B------:R-:W-:Y:S01]  /*b1d0*/  IMAD.MOV.U32 R227, RZ, RZ, R36 ;  /* 0x000000ffffe37224 */ /* 0x000fe200078e0024 */
[----:B------:R-:W-:Y:S01]  /*b1e0*/  MOV R36, R138 ;  /* 0x0000008a00247202 */ /* 0x000fe20000000f00 */
[----:B------:R-:W-:Y:S01]  /*b1f0*/  HMMA.16816.F32 R76, R4, R38, R76 ;  /* 0x00000026044c723c */ /* 0x000fe2000000184c */
[----:B------:R2:W-:Y:S01]  /*b200*/  MUFU.EX2 R138, R0 ;  /* 0x00000000008a7308 */ /* 0x0005e20000000800 */
[----:B------:R-:W-:Y:S01]  /*b210*/  MOV R224, R169 ;  /* 0x000000a900e07202 */ /* 0x000fe20000000f00 */
[----:B------:R-:W-:Y:S01]  /*b220*/  IMAD.MOV.U32 R153, RZ, RZ, R192 ;  /* 0x000000ffff997224 */ /* 0x000fe200078e00c0 */
[----:B------:R-:W-:-:S04]  /*b230*/  MOV R152, R193 ;  /* 0x000000c100987202 */ /* 0x000fc80000000f00 */
[----:B-1----:R-:W-:Y:S01]  /*b240*/  HMMA.16816.F32 R88, R4, R20, R88 ;  /* 0x000000140458723c */ /* 0x002fe20000001858 */
[----:B------:R-:W-:Y:S01]  /*b250*/  IMAD.MOV.U32 R30, RZ, RZ, R194 ;  /* 0x000000ffff1e7224 */ /* 0x000fe200078e00c2 */
[----:B------:R-:W-:Y:S01]  /*b260*/  MOV R168, R14 ;  /* 0x0000000e00a87202 */ /* 0x000fe20000000f00 */
[----:B------:R-:W-:-:S05]  /*b270*/  IMAD.MOV.U32 R29, RZ, RZ, R195 ;  /* 0x000000ffff1d7224 */ /* 0x000fca00078e00c3 */
[----:B------:R-:W-:Y:S01]  /*b280*/  HMMA.16816.F32 R92, R4, R22, R92 ;  /* 0x00000016045c723c */ /* 0x000fe2000000185c */
[----:B--2---:R-:W-:Y:S02]  /*b290*/  FFMA.FTZ R0, R237, c[0x0][0x23c], -R8 ;  /* 0x00008f00ed007a23 */ /* 0x004fe40000010808 */
[----:B------:R-:W-:-:S05]  /*b2a0*/  IMAD.MOV.U32 R169, RZ, RZ, R137 ;  /* 0x000000ffffa97224 */ /* 0x000fca00078e0089 */
[C---:B------:R-:W-:Y:S01]  /*b2b0*/  HMMA.16816.F32 R100, R4.reuse, R32, R100 ;  /* 0x000000200464723c */ /* 0x040fe20000001864 */
[----:B------:R1:W-:Y:S07]  /*b2c0*/  MUFU.EX2 R137, R3 ;  /* 0x0000000300897308 */ /* 0x0003ee0000000800 */
[----:B------:R-:W-:Y:S01]  /*b2d0*/  HMMA.16816.F32 R104, R4, R34, R104 ;  /* 0x000000220468723c */ /* 0x000fe20000001868 */
[----:B------:R-:W-:-:S07]  /*b2e0*/  FMUL.FTZ R108, R108, R28 ;  /* 0x0000001c6c6c7220 */ /* 0x000fce0000410000 */
[----:B------:R-:W-:Y:S01]  /*b2f0*/  HMMA.16816.F32 R112, R4, R40, R112 ;  /* 0x000000280470723c */ /* 0x000fe20000001870 */
[----:B------:R-:W-:-:S07]  /*b300*/  FMUL.FTZ R109, R109, R28 ;  /* 0x0000001c6d6d7220 */ /* 0x000fce0000410000 */
[----:B------:R-:W-:Y:S01]  /*b310*/  HMMA.16816.F32 R116, R4, R42, R116 ;  /* 0x0000002a0474723c */ /* 0x000fe20000001874 */
[----:B------:R-:W-:-:S07]  /*b320*/  FMUL.FTZ R110, R110, R27 ;  /* 0x0000001b6e6e7220 */ /* 0x000fce0000410000 */
[----:B------:R-:W-:Y:S01]  /*b330*/  HMMA.16816.F32 R124, R4, R44, R124 ;  /* 0x0000002c047c723c */ /* 0x000fe2000000187c */
[----:B------:R-:W-:-:S06]  /*b340*/  FMUL.FTZ R111, R111, R27 ;  /* 0x0000001b6f6f7220 */ /* 0x000fcc0000410000 */
[----:B------:R-:W-:Y:S01]  /*b350*/  IMAD.WIDE.U32 R4, R175, -0x2daee0ad, RZ ;  /* 0xd2511f53af047825 */ /* 0x000fe200078e00ff */
[C---:B------:R-:W-:Y:S01]  /*b360*/  HMMA.16816.F32 R156, R16.reuse, R32, R156 ;  /* 0x00000020109c723c */ /* 0x040fe2000000189c */
[----:B------:R2:W-:Y:S03]  /*b370*/  MUFU.EX2 R32, R0 ;  /* 0x0000000000207308 */ /* 0x0005e60000000800 */
[----:B-1----:R-:W-:Y:S02]  /*b380*/  LOP3.LUT R3, R5, UR17, R174, 0x96, !PT ;  /* 0x0000001105037c12 */ /* 0x002fe4000f8e96ae */
[----:B------:R-:W-:Y:S02]  /*b390*/  LOP3.LUT R14, R4, 0xffff, RZ, 0xc0, !PT ;  /* 0x0000ffff040e7812 */ /* 0x000fe400078ec0ff */
[----:B------:R-:W-:Y:S01]  /*b3a0*/  HMMA.16816.F32 R84, R16, R20, R84 ;  /* 0x000000141054723c */ /* 0x000fe20000001854 */
[----:B------:R-:W-:Y:S01]  /*b3b0*/  MOV R226, R171 ;  /* 0x000000ab00e27202 */ /* 0x000fe20000000f00 */
[----:B------:R-:W-:-:S05]  /*b3c0*/  IMAD.MOV.U32 R171, RZ, RZ, R24 ;  /* 0x000000ffffab7224 */ /* 0x000fca00078e0018 */
[----:B------:R-:W-:Y:S01]  /*b3d0*/  SHF.R.U32.HI R21, RZ, 0x10, R4 ;  /* 0x00000010ff157819 */ /* 0x000fe20000011604 */
[----:B------:R-:W-:Y:S01]  /*b3e0*/  HMMA.16816.F32 R192, R16, R22, R96 ;  /* 0x0000001610c0723c */ /* 0x000fe20000001860 */
[----:B--2---:R-:W-:-:S06]  /*b3f0*/  FFMA.FTZ R0, R239, c[0x0][0x23c], -R8 ;  /* 0x00008f00ef007a23 */ /* 0x004fcc0000010808 */
[----:B------:R-:W-:Y:S02]  /*b400*/  LOP3.LUT R22, R4, 0xff, RZ, 0xc0, !PT ;  /* 0x000000ff04167812 */ /* 0x000fe400078ec0ff */
[----:B------:R-:W-:Y:S01]  /*b410*/  SHF.R.U32.HI R23, RZ, 0x18, R4 ;  /* 0x00000018ff177819 */ /* 0x000fe20000011604 */
[----:B------:R-:W-:Y:S01]  /*b420*/  IMAD.WIDE.U32 R4, R173, -0x2daee0ad, RZ ;  /* 0xd2511f53ad047825 */ /* 0x000fe200078e00ff */
[----:B------:R1:W-:Y:S03]  /*b430*/  MUFU.EX2 R33, R0 ;  /* 0x0000000000217308 */ /* 0x0003e60000000800 */
[----:B------:R-:W-:Y:S01]  /*b440*/  FFMA.FTZ R6, R240, c[0x0][0x23c], -R8 ;  /* 0x00008f00f0067a23 */ /* 0x000fe20000010808 */
[----:B------:R-:W-:Y:S02]  /*b450*/  LOP3.LUT R7, R4, 0xffff, RZ, 0xc0, !PT ;  /* 0x0000ffff04077812 */ /* 0x000fe400078ec0ff */
[----:B------:R-:W-:-:S02]  /*b460*/  SHF.R.U32.HI R20, RZ, 0x10, R4 ;  /* 0x00000010ff147819 */ /* 0x000fc40000011604 */
[----:B------:R-:W-:Y:S01]  /*b470*/  SHF.R.U32.HI R24, RZ, 0x18, R4 ;  /* 0x00000018ff187819 */ /* 0x000fe20000011604 */
[----:B------:R-:W-:Y:S01]  /*b480*/  HMMA.16816.F32 R180, R16, R34, R108 ;  /* 0x0000002210b4723c */ /* 0x000fe2000000186c */
[----:B-1----:R-:W-:Y:S01]  /*b490*/  FFMA.FTZ R0, R242, c[0x0][0x23c], -R8 ;  /* 0x00008f00f2007a23 */ /* 0x002fe20000010808 */
[----:B------:R-:W-:Y:S01]  /*b4a0*/  LOP3.LUT R8, R4, 0xff, RZ, 0xc0, !PT ;  /* 0x000000ff04087812 */ /* 0x000fe200078ec0ff */
[----:B------:R-:W-:Y:S01]  /*b4b0*/  IMAD.MOV.U32 R225, RZ, RZ, R170 ;  /* 0x000000ffffe17224 */ /* 0x000fe200078e00aa */
[----:B------:R-:W-:Y:S01]  /*b4c0*/  SHF.R.U32.HI R4, RZ, 0x8, R14 ;  /* 0x00000008ff047819 */ /* 0x000fe2000001160e */
[----:B------:R1:W-:Y:S01]  /*b4d0*/  MUFU.EX2 R35, R0 ;  /* 0x0000000000237308 */ /* 0x0003e20000000800 */
[----:B------:R-:W-:Y:S02]  /*b4e0*/  IMAD.MOV.U32 R98, RZ, RZ, R30 ;  /* 0x000000ffff627224 */ /* 0x000fe400078e001e */
[-C--:B------:R-:W-:Y:S01]  /*b4f0*/  FMUL.FTZ R80, R80, R28.reuse ;  /* 0x0000001c50507220 */ /* 0x080fe20000410000 */
[----:B------:R-:W-:Y:S01]  /*b500*/  PRMT R22, R22, 0x5410, R4 ;  /* 0x0000541016167816 */ /* 0x000fe20000000004 */
[-C--:B------:R-:W-:Y:S01]  /*b510*/  FMUL.FTZ R81, R81, R28.reuse ;  /* 0x0000001c51517220 */ /* 0x080fe20000410000 */
[----:B------:R-:W-:Y:S01]  /*b520*/  SHF.R.U32.HI R4, RZ, 0x8, R7 ;  /* 0x00000008ff047819 */ /* 0x000fe20000011607 */
[----:B------:R-:W-:Y:S01]  /*b530*/  FMUL.FTZ R82, R82, R27 ;  /* 0x0000001b52527220 */ /* 0x000fe20000410000 */
[----:B------:R-:W-:Y:S01]  /*b540*/  MOV R170, R31 ;  /* 0x0000001f00aa7202 */ /* 0x000fe20000000f00 */
[----:B------:R-:W2:Y:S01]  /*b550*/  MUFU.EX2 R34, R6 ;  /* 0x0000000600227308 */ /* 0x000ea20000000800 */
[----:B------:R-:W-:Y:S01]  /*b560*/  PRMT R14, R8, 0x5410, R4 ;  /* 0x00005410080e7816 */ /* 0x000fe20000000004 */
[----:B------:R-:W-:Y:S01]  /*b570*/  FMUL.FTZ R83, R83, R27 ;  /* 0x0000001b53537220 */ /* 0x000fe20000410000 */
[----:B------:R-:W-:Y:S01]  /*b580*/  MOV R99, R29 ;  /* 0x0000001d00637202 */ /* 0x000fe20000000f00 */
[----:B------:R-:W-:-:S02]  /*b590*/  FMUL.FTZ R160, R160, R28 ;  /* 0x0000001ca0a07220 */ /* 0x000fc40000410000 */
[-C--:B------:R-:W-:Y:S01]  /*b5a0*/  FMUL.FTZ R161, R161, R28.reuse ;  /* 0x0000001ca1a17220 */ /* 0x080fe20000410000 */
[----:B-1----:R-:W-:Y:S01]  /*b5b0*/  LOP3.LUT R0, R5, UR17, R172, 0x96, !PT ;  /* 0x0000001105007c12 */ /* 0x002fe2000f8e96ac */
[----:B------:R-:W-:Y:S01]  /*b5c0*/  FFMA.FTZ R5, R236, c[0x0][0x23c], -R13 ;  /* 0x00008f00ec057a23 */ /* 0x000fe2000001080d */
[----:B------:R-:W-:Y:S01]  /*b5d0*/  LOP3.LUT R4, R3, 0xffff, RZ, 0xc0, !PT ;  /* 0x0000ffff03047812 */ /* 0x000fe200078ec0ff */
[-C--:B------:R-:W-:Y:S02]  /*b5e0*/  FMUL.FTZ R162, R162, R27.reuse ;  /* 0x0000001ba2a27220 */ /* 0x080fe40000410000 */
[----:B------:R-:W-:Y:S01]  /*b5f0*/  FMUL.FTZ R163, R163, R27 ;  /* 0x0000001ba3a37220 */ /* 0x000fe20000410000 */
[----:B------:R1:W-:Y:S01]  /*b600*/  MUFU.EX2 R31, R5 ;  /* 0x00000005001f7308 */ /* 0x0003e20000000800 */
        /* <DEDUP_REMOVED lines=8> */
[----:B-1----:R-:W-:Y:S01]  /*b690*/  LOP3.LUT R5, R21, 0xff, RZ, 0xc0, !PT ;  /* 0x000000ff15057812 */ /* 0x002fe200078ec0ff */
[----:B------:R-:W-:-:S02]  /*b6a0*/  FFMA.FTZ R6, R238, c[0x0][0x23c], -R13 ;  /* 0x00008f00ee067a23 */ /* 0x000fc4000001080d */
[-C--:B------:R-:W-:Y:S01]  /*b6b0*/  FMUL.FTZ R128, R128, R28.reuse ;  /* 0x0000001c80807220 */ /* 0x080fe20000410000 */
[----:B------:R-:W-:Y:S01]  /*b6c0*/  PRMT R23, R5, 0x5410, R23 ;  /* 0x0000541005177816 */ /* 0x000fe20000000017 */
[----:B------:R1:W-:Y:S01]  /*b6d0*/  MUFU.EX2 R30, R6 ;  /* 0x00000006001e7308 */ /* 0x0003e20000000800 */
[----:B------:R-:W-:Y:S02]  /*b6e0*/  FFMA.FTZ R5, R243, c[0x0][0x23c], -R13 ;  /* 0x00008f00f3057a23 */ /* 0x000fe4000001080d */
[----:B------:R-:W-:Y:S02]  /*b6f0*/  FMUL.FTZ R129, R129, R28 ;  /* 0x0000001c81817220 */ /* 0x000fe40000410000 */
[-C--:B------:R-:W-:Y:S02]  /*b700*/  FMUL.FTZ R130, R130, R27.reuse ;  /* 0x0000001b82827220 */ /* 0x080fe40000410000 */
[----:B------:R-:W-:Y:S01]  /*b710*/  FMUL.FTZ R131, R131, R27 ;  /* 0x0000001b83837220 */ /* 0x000fe20000410000 */
[----:B------:R-:W-:Y:S01]  /*b720*/  LOP3.LUT R7, R20, 0xff, RZ, 0xc0, !PT ;  /* 0x000000ff14077812 */ /* 0x000fe200078ec0ff */
[----:B------:R3:W-:Y:S01]  /*b730*/  MUFU.EX2 R29, R5 ;  /* 0x00000005001d7308 */ /* 0x0007e20000000800 */
[----:B------:R-:W-:Y:S01]  /*b740*/  MOV R50, R177 ;  /* 0x000000b100327202 */ /* 0x000fe20000000f00 */
[----:B------:R-:W-:Y:S01]  /*b750*/  IMAD.MOV.U32 R51, RZ, RZ, R176 ;  /* 0x000000ffff337224 */ /* 0x000fe200078e00b0 */
[----:B------:R-:W-:Y:S01]  /*b760*/  MOV R97, R152 ;  /* 0x0000009800617202 */ /* 0x000fe20000000f00 */
[----:B------:R-:W-:Y:S01]  /*b770*/  IMAD.MOV.U32 R96, RZ, RZ, R153 ;  /* 0x000000ffff607224 */ /* 0x000fe200078e0099 */
[----:B------:R-:W-:Y:S01]  /*b780*/  MOV R237, R169 ;  /* 0x000000a900ed7202 */ /* 0x000fe20000000f00 */
[----:B------:R-:W-:Y:S01]  /*b790*/  LDSM.16.MT88.4 R108, [R207+0xb800] ;  /* 0x00b80000cf6c783b */ /* 0x000fe20000004200 */
[----:B-1----:R-:W-:-:S02]  /*b7a0*/  SHF.R.U32.HI R6, RZ, 0x8, R4 ;  /* 0x00000008ff067819 */ /* 0x002fc40000011604 */
[----:B------:R-:W-:Y:S01]  /*b7b0*/  LOP3.LUT R4, R3, 0xff, RZ, 0xc0, !PT ;  /* 0x000000ff03047812 */ /* 0x000fe200078ec0ff */
[C---:B------:R-:W-:Y:S03]  /*b7c0*/  HMMA.16816.F32 R220, R16.reuse, R38, R80 ;  /* 0x0000002610dc723c */ /* 0x040fe60000001850 */
[----:B------:R-:W-:Y:S01]  /*b7d0*/  PRMT R20, R4, 0x5410, R6 ;  /* 0x0000541004147816 */ /* 0x000fe20000000006 */
[----:B------:R-:W-:Y:S02]  /*b7e0*/  FFMA.FTZ R4, R139, c[0x0][0x23c], -R15 ;  /* 0x00008f008b047a23 */ /* 0x000fe4000001080f */
[----:B---3--:R-:W-:Y:S01]  /*b7f0*/  FFMA.FTZ R5, R244, c[0x0][0x23c], -R13 ;  /* 0x00008f00f4057a23 */ /* 0x008fe2000001080d */
[----:B------:R-:W-:Y:S01]  /*b800*/  MOV R83, R65 ;  /* 0x0000004100537202 */ /* 0x000fe20000000f00 */
[----:B------:R-:W-:Y:S01]  /*b810*/  IMAD.MOV.U32 R82, RZ, RZ, R64 ;  /* 0x000000ffff527224 */ /* 0x000fe200078e0040 */
[----:B------:R-:W-:Y:S01]  /*b820*/  PRMT R21, R7, 0x5410, R24 ;  /* 0x0000541007157816 */ /* 0x000fe20000000018 */
[C---:B------:R-:W-:Y:S01]  /*b830*/  HMMA.16816.F32 R160, R16.reuse, R40, R160 ;  /* 0x0000002810a0723c */ /* 0x040fe200000018a0 */
[----:B------:R-:W-:Y:S01]  /*b840*/  IMAD.MOV.U32 R80, RZ, RZ, R36 ;  /* 0x000000ffff507224 */ /* 0x000fe200078e0024 */
[----:B------:R-:W-:Y:S01]  /*b850*/  MOV R81, R37 ;  /* 0x0000002500517202 */ /* 0x000fe20000000f00 */
[----:B------:R-:W-:Y:S01]  /*b860*/  IMAD.MOV.U32 R64, RZ, RZ, R66 ;  /* 0x000000ffff407224 */ /* 0x000fe200078e0042 */
[----:B------:R-:W-:Y:S01]  /*b870*/  MOV R65, R67 ;  /* 0x0000004300417202 */ /* 0x000fe20000000f00 */
[----:B------:R1:W-:Y:S01]  /*b880*/  MUFU.EX2 R24, R5 ;  /* 0x0000000500187308 */ /* 0x0003e20000000800 */
[----:B------:R-:W-:Y:S01]  /*b890*/  IMAD.MOV.U32 R66, RZ, RZ, R48 ;  /* 0x000000ffff427224 */ /* 0x000fe200078e0030 */
[----:B------:R-:W-:Y:S01]  /*b8a0*/  MOV R67, R49 ;  /* 0x0000003100437202 */ /* 0x000fe20000000f00 */
[----:B------:R-:W-:Y:S01]  /*b8b0*/  HMMA.16816.F32 R176, R16, R42, R120 ;  /* 0x0000002a10b0723c */ /* 0x000fe20000001878 */
[----:B------:R-:W-:Y:S01]  /*b8c0*/  IMAD.MOV.U32 R36, RZ, RZ, R50 ;  /* 0x000000ffff247224 */ /* 0x000fe200078e0032 */
[----:B------:R-:W-:Y:S01]  /*b8d0*/  MOV R37, R51 ;  /* 0x0000003300257202 */ /* 0x000fe20000000f00 */
[----:B------:R-:W-:Y:S01]  /*b8e0*/  IMAD.MOV.U32 R38, RZ, RZ, R155 ;  /* 0x000000ffff267224 */ /* 0x000fe200078e009b */
[----:B------:R-:W-:Y:S01]  /*b8f0*/  MOV R39, R154 ;  /* 0x0000009a00277202 */ /* 0x000fe20000000f00 */
[----:B------:R-:W-:Y:S01]  /*b900*/  LDSM.16.MT88.4 R48, [R207+0xa800] ;  /* 0x00a80000cf30783b */ /* 0x000fe20000004200 */
[----:B------:R-:W-:-:S02]  /*b910*/  SHF.R.U32.HI R13, RZ, 0x18, R3 ;  /* 0x00000018ff0d7819 */ /* 0x000fc40000011603 */
[C---:B------:R-:W-:Y:S01]  /*b920*/  HMMA.16816.F32 R164, R16.reuse, R44, R164 ;  /* 0x0000002c10a4723c */ /* 0x040fe200000018a4 */
[----:B------:R-:W3:Y:S01]  /*b930*/  LDSM.16.MT88.4 R152, [R205+0xa800] ;  /* 0x00a80000cd98783b */ /* 0x000ee20000004200 */
[----:B------:R-:W-:Y:S02]  /*b940*/  SHF.R.U32.HI R7, RZ, 0x10, R0 ;  /* 0x00000010ff077819 */ /* 0x000fe40000011600 */
[----:B-1----:R-:W-:Y:S02]  /*b950*/  SHF.R.U32.HI R5, RZ, 0x10, R3 ;  /* 0x00000010ff057819 */ /* 0x002fe40000011603 */
[C---:B------:R-:W-:Y:S02]  /*b960*/  LOP3.LUT R8, R0.reuse, 0xff, RZ, 0xc0, !PT ;  /* 0x000000ff00087812 */ /* 0x040fe400078ec0ff */
[----:B------:R-:W-:Y:S01]  /*b970*/  HMMA.16816.F32 R172, R16, R46, R128 ;  /* 0x0000002e10ac723c */ /* 0x000fe20000001880 */
[----:B------:R1:W-:Y:S01]  /*b980*/  MUFU.EX2 R19, R4 ;  /* 0x0000000400137308 */ /* 0x0003e20000000800 */
[----:B------:R-:W-:Y:S01]  /*b990*/  LOP3.LUT R3, R0, 0xffff, RZ, 0xc0, !PT ;  /* 0x0000ffff00037812 */ /* 0x000fe200078ec0ff */
[----:B------:R-:W-:Y:S01]  /*b9a0*/  IMAD.MOV.U32 R236, RZ, RZ, R168 ;  /* 0x000000ffffec7224 */ /* 0x000fe200078e00a8 */
[----:B------:R-:W-:Y:S01]  /*b9b0*/  SHF.R.U32.HI R6, RZ, 0x18, R0 ;  /* 0x00000018ff067819 */ /* 0x000fe20000011600 */
[----:B------:R-:W-:Y:S01]  /*b9c0*/  HSET2.LE.AND R14, R14, R203, PT ;  /* 0x000000cb0e0e7233 */ /* 0x000fe20003803000 */
[----:B------:R-:W-:Y:S01]  /*b9d0*/  LOP3.LUT R5, R5, 0xff, RZ, 0xc0, !PT ;  /* 0x000000ff05057812 */ /* 0x000fe200078ec0ff */
[----:B------:R-:W-:Y:S01]  /*b9e0*/  IMAD.MOV.U32 R238, RZ, RZ, R170 ;  /* 0x000000ffffee7224 */ /* 0x000fe200078e00aa */
[----:B------:R-:W-:Y:S01]  /*b9f0*/  SHF.R.U32.HI R3, RZ, 0x8, R3 ;  /* 0x00000008ff037819 */ /* 0x000fe20000011603 */
[----:B------:R-:W-:Y:S01]  /*ba00*/  LDSM.16.MT88.4 R120, [R210+0xb800] ;  /* 0x00b80000d278783b */ /* 0x000fe20000004200 */
[----:B------:R-:W-:Y:S01]  /*ba10*/  LOP3.LUT R0, R7, 0xff, RZ, 0xc0, !PT ;  /* 0x000000ff07007812 */ /* 0x000fe200078ec0ff */
[----:B-1----:R-:W-:-:S04]  /*ba20*/  FFMA.FTZ R4, R185, c[0x0][0x23c], -R15 ;  /* 0x00008f00b9047a23 */ /* 0x002fc8000001080f */
[----:B------:R1:W4:Y:S01]  /*ba30*/  MUFU.EX2 R18, R4 ;  /* 0x0000000400127308 */ /* 0x0003220000000800 */
[----:B------:R-:W-:Y:S01]  /*ba40*/  FFMA.FTZ R16, R184, c[0x0][0x23c], -R15 ;  /* 0x00008f00b8107a23 */ /* 0x000fe2000001080f */
[----:B------:R-:W-:Y:S02]  /*ba50*/  PRMT R7, R5, 0x5410, R13 ;  /* 0x0000541005077816 */ /* 0x000fe4000000000d */
[----:B------:R-:W-:Y:S01]  /*ba60*/  PRMT R8, R8, 0x5410, R3 ;  /* 0x0000541008087816 */ /* 0x000fe20000000003 */
[----:B------:R-:W-:Y:S01]  /*ba70*/  FFMA.FTZ R3, R187, c[0x0][0x23c], -R15 ;  /* 0x00008f00bb037a23 */ /* 0x000fe2000001080f */
[----:B------:R-:W-:Y:S01]  /*ba80*/  PRMT R5, R0, 0x5410, R6 ;  /* 0x0000541000057816 */ /* 0x000fe20000000006 */
[--C-:B------:R-:W-:Y:S01]  /*ba90*/  HSET2.LE.AND R0, R22, R203.reuse, PT ;  /* 0x000000cb16007233 */ /* 0x100fe20003803000 */
[----:B------:R-:W-:Y:S03]  /*baa0*/  MUFU.EX2 R16, R16 ;  /* 0x0000001000107308 */ /* 0x000fe60000000800 */
[----:B------:R-:W-:Y:S01]  /*bab0*/  HSET2.LE.AND R13, R5, R203, PT ;  /* 0x000000cb050d7233 */ /* 0x000fe20003803000 */
[----:B--2---:R-:W-:-:S04]  /*bac0*/  F2FP.PACK_AB R5, R34, R35 ;  /* 0x000000232205723e */ /* 0x004fc800000000ff */
[----:B------:R2:W5:Y:S01]  /*bad0*/  MUFU.EX2 R17, R3 ;  /* 0x0000000300117308 */ /* 0x0005620000000800 */
[--C-:B-1----:R-:W-:Y:S02]  /*bae0*/  HSET2.LE.AND R4, R23, R203.reuse, PT ;  /* 0x000000cb17047233 */ /* 0x102fe40003803000 */
[--C-:B------:R-:W-:Y:S02]  /*baf0*/  HSET2.LE.AND R6, R20, R203.reuse, PT ;  /* 0x000000cb14067233 */ /* 0x100fe40003803000 */
[----:B------:R-:W-:Y:S01]  /*bb00*/  HSET2.LE.AND R7, R7, R203, PT ;  /* 0x000000cb07077233 */ /* 0x000fe20003803000 */
[----:B------:R-:W-:Y:S02]  /*bb10*/  LOP3.LUT R131, R4, R5, RZ, 0xc0, !PT ;  /* 0x0000000504837212 */ /* 0x000fe400078ec0ff */
[----:B----4-:R-:W-:Y:S02]  /*bb20*/  F2FP.PACK_AB R4, R18, R19 ;  /* 0x000000131204723e */ /* 0x010fe400000000ff */
[----:B--2---:R-:W-:-:S04]  /*bb30*/  F2FP.PACK_AB R3, R138, R137 ;  /* 0x000000898a03723e */ /* 0x004fc800000000ff */
[----:B------:R-:W-:Y:S02]  /*bb40*/  LOP3.LUT R130, R0, R3, RZ, 0xc0, !PT ;  /* 0x0000000300827212 */ /* 0x000fe400078ec0ff */
[----:B------:R-:W-:Y:S02]  /*bb50*/  F2FP.PACK_AB R3, R133, R132 ;  /* 0x000000848503723e */ /* 0x000fe400000000ff */
[----:B------:R-:W-:Y:S01]  /*bb60*/  F2FP.PACK_AB R0, R33, R32 ;  /* 0x000000202100723e */ /* 0x000fe200000000ff */
[----:B------:R-:W-:Y:S01]  /*bb70*/  HSET2.LE.AND R8, R8, R203, PT ;  /* 0x000000cb08087233 */ /* 0x000fe20003803000 */
[----:B------:R-:W-:Y:S02]  /*bb80*/  LOP3.LUT R128, R6, R3, RZ, 0xc0, !PT ;  /* 0x0000000306807212 */ /* 0x000fe400078ec0ff */
[----:B------:R-:W-:Y:S02]  /*bb90*/  F2FP.PACK_AB R3, R30, R31 ;  /* 0x0000001f1e03723e */ /* 0x000fe400000000ff */
[----:B------:R-:W-:-:S02]  /*bba0*/  LOP3.LUT R129, R7, R0, RZ, 0xc0, !PT ;  /* 0x0000000007817212 */ /* 0x000fc400078ec0ff */
[----:B------:R-:W-:Y:S02]  /*bbb0*/  LOP3.LUT R169, R13, R4, RZ, 0xc0, !PT ;  /* 0x000000040da97212 */ /* 0x000fe400078ec0ff */
[----:B------:R-:W1:Y:S01]  /*bbc0*/  LDSM.16.MT88.4 R4, [R209+0xb800] ;  /* 0x00b80000d104783b */ /* 0x000e620000004200 */
[----:B------:R-:W-:Y:S01]  /*bbd0*/  HSET2.LE.AND R15, R21, R203, PT ;  /* 0x000000cb150f7233 */ /* 0x000fe20003803000 */
[----:B------:R-:W-:Y:S02]  /*bbe0*/  LOP3.LUT R168, R8, R3, RZ, 0xc0, !PT ;  /* 0x0000000308a87212 */ /* 0x000fe400078ec0ff */
[----:B------:R-:W-:Y:S02]  /*bbf0*/  F2FP.PACK_AB R0, R24, R29 ;  /* 0x0000001d1800723e */ /* 0x000fe400000000ff */
[----:B-----5:R-:W-:Y:S02]  /*bc00*/  F2FP.PACK_AB R3, R16, R17 ;  /* 0x000000111003723e */ /* 0x020fe400000000ff */
[----:B------:R-:W-:-:S02]  /*bc10*/  MOV R239, R171 ;  /* 0x000000ab00ef7202 */ /* 0x000fc40000000f00 */
[----:B------:R-:W-:Y:S02]  /*bc20*/  LOP3.LUT R170, R14, R0, RZ, 0xc0, !PT ;  /* 0x000000000eaa7212 */ /* 0x000fe400078ec0ff */
[----:B------:R-:W-:Y:S01]  /*bc30*/  LOP3.LUT R171, R15, R3, RZ, 0xc0, !PT ;  /* 0x000000030fab7212 */ /* 0x000fe200078ec0ff */
[-C--:B---3--:R-:W-:Y:S08]  /*bc40*/  HMMA.16816.F32 R140, R128, R152.reuse, R140 ;  /* 0x00000098808c723c */ /* 0x088ff0000000188c */
[C---:B------:R-:W-:Y:S08]  /*bc50*/  HMMA.16816.F32 R144, R168.reuse, R152, R144 ;  /* 0x00000098a890723c */ /* 0x040ff00000001890 */
[----:B------:R-:W-:Y:S08]  /*bc60*/  HMMA.16816.F32 R148, R168, R154, R148 ;  /* 0x0000009aa894723c */ /* 0x000ff00000001894 */
[-C--:B------:R-:W-:Y:S08]  /*bc70*/  HMMA.16816.F32 R36, R128, R48.reuse, R36 ;  /* 0x000000308024723c */ /* 0x080ff00000001824 */
[C---:B------:R-:W-:Y:S01]  /*bc80*/  HMMA.16816.F32 R40, R168.reuse, R48, R64 ;  /* 0x00000030a828723c */ /* 0x040fe20000001840 */
[----:B------:R-:W2:Y:S07]  /*bc90*/  LDSM.16.MT88.4 R64, [R210+0xa800] ;  /* 0x00a80000d240783b */ /* 0x000eae0000004200 */
[----:B------:R-:W-:Y:S08]  /*bca0*/  HMMA.16816.F32 R44, R168, R50, R228 ;  /* 0x00000032a82c723c */ /* 0x000ff000000018e4 */
[C---:B------:R-:W-:Y:S01]  /*bcb0*/  HMMA.16816.F32 R152, R128.reuse, R154, R96 ;  /* 0x0000009a8098723c */ /* 0x040fe20000001860 */
[----:B------:R-:W-:Y:S07]  /*bcc0*/  LDSM.16.MT88.4 R96, [R205+0xb800] ;  /* 0x00b80000cd60783b */ /* 0x000fee0000004200 */
[----:B------:R-:W-:Y:S01]  /*bcd0*/  HMMA.16816.F32 R48, R128, R50, R80 ;  /* 0x000000328030723c */ /* 0x000fe20000001850 */
[----:B------:R-:W3:Y:S01]  /*bce0*/  LDSM.16.MT88.4 R80, [R209+0xa800] ;  /* 0x00a80000d150783b */ /* 0x000ee20000004200 */
[----:B------:R-:W-:-:S02]  /*bcf0*/  FFMA.FTZ R15, R241, R28, R235 ;  /* 0x0000001cf10f7223 */ /* 0x000fc400000100eb */
[----:B------:R-:W-:Y:S02]  /*bd00*/  FFMA.FTZ R8, R248, R27, R202 ;  /* 0x0000001bf8087223 */ /* 0x000fe400000100ca */
[----:B------:R-:W-:Y:S02]  /*bd10*/  FFMA.FTZ R3, R249, R26, R198 ;  /* 0x0000001af9037223 */ /* 0x000fe400000100c6 */
[----:B------:R-:W-:Y:S02]  /*bd20*/  FFMA.FTZ R0, R250, R25, R190 ;  /* 0x00000019fa007223 */ /* 0x000fe400000100be */
[----:B------:R-:W-:Y:S02]  /*bd30*/  FADD.FTZ R15, R234, R15 ;  /* 0x0000000fea0f7221 */ /* 0x000fe40000010000 */
[----:B------:R-:W-:Y:S02]  /*bd40*/  FADD.FTZ R14, R201, R8 ;  /* 0x00000008c90e7221 */ /* 0x000fe40000010000 */
[----:B------:R-:W-:Y:S01]  /*bd50*/  FADD.FTZ R13, R197, R3 ;  /* 0x00000003c50d7221 */ /* 0x000fe20000010000 */
[----:B-1----:R-:W-:Y:S01]  /*bd60*/  HMMA.16816.F32 R124, R168, R4, R124 ;  /* 0x00000004a87c723c */ /* 0x002fe2000000187c */
[----:B------:R-:W-:-:S02]  /*bd70*/  FADD.FTZ R8, R189, R0 ;  /* 0x00000000bd087221 */ /* 0x000fc40000010000 */
[----:B------:R-:W-:Y:S02]  /*bd80*/  FADD.FTZ R3, R199, R14 ;  /* 0x0000000ec7037221 */ /* 0x000fe40000010000 */
[----:B------:R-:W-:-:S03]  /*bd90*/  FADD.FTZ R0, R196, R13 ;  /* 0x0000000dc4007221 */ /* 0x000fc60000010000 */
        /* <DEDUP_REMOVED lines=13> */
[----:B--2---:R-:W-:Y:S01]  /*be70*/  HMMA.16816.F32 R56, R168, R64, R56 ;  /* 0x00000040a838723c */ /* 0x004fe20000001838 */
[----:B------:R-:W-:-:S02]  /*be80*/  FADD.FTZ R3, R30, R5 ;  /* 0x000000051e037221 */ /* 0x000fc40000010000 */
[----:B------:R-:W-:Y:S02]  /*be90*/  FADD.FTZ R0, R18, R0 ;  /* 0x0000000012007221 */ /* 0x000fe40000010000 */
[----:B------:R-:W-:-:S03]  /*bea0*/  FADD.FTZ R241, R137, R241 ;  /* 0x000000f189f17221 */ /* 0x000fc60000010000 */
[----:B------:R-:W-:Y:S01]  /*beb0*/  HMMA.16816.F32 R60, R168, R66, R60 ;  /* 0x00000042a83c723c */ /* 0x000fe2000000183c */
[----:B------:R-:W-:Y:S02]  /*bec0*/  FADD.FTZ R4, R35, R4 ;  /* 0x0000000423047221 */ /* 0x000fe40000010000 */
[----:B------:R-:W-:Y:S02]  /*bed0*/  FADD.FTZ R3, R29, R3 ;  /* 0x000000031d037221 */ /* 0x000fe40000010000 */
[----:B------:R-:W-:-:S03]  /*bee0*/  FADD.FTZ R0, R17, R0 ;  /* 0x0000000011007221 */ /* 0x000fc60000010000 */
[----:B---3--:R-:W-:Y:S01]  /*bef0*/  HMMA.16816.F32 R72, R168, R80, R72 ;  /* 0x00000050a848723c */ /* 0x008fe20000001848 */
[----:B------:R-:W-:-:S07]  /*bf00*/  FADD.FTZ R241, R138, R241 ;  /* 0x000000f18af17221 */ /* 0x000fce0000010000 */
[----:B------:R-:W-:Y:S01]  /*bf10*/  HMMA.16816.F32 R76, R168, R82, R76 ;  /* 0x00000052a84c723c */ /* 0x000fe2000000184c */
[----:B------:R-:W-:-:S07]  /*bf20*/  FADD.FTZ R248, R34, R4 ;  /* 0x0000000422f87221 */ /* 0x000fce0000010000 */
[----:B------:R-:W-:Y:S01]  /*bf30*/  HMMA.16816.F32 R88, R168, R96, R88 ;  /* 0x00000060a858723c */ /* 0x000fe20000001858 */
[----:B------:R-:W-:-:S07]  /*bf40*/  FADD.FTZ R249, R24, R3 ;  /* 0x0000000318f97221 */ /* 0x000fce0000010000 */
[----:B------:R-:W-:Y:S01]  /*bf50*/  HMMA.16816.F32 R92, R168, R98, R92 ;  /* 0x00000062a85c723c */ /* 0x000fe2000000185c */
[----:B------:R-:W-:-:S07]  /*bf60*/  FADD.FTZ R250, R16, R0 ;  /* 0x0000000010fa7221 */ /* 0x000fce0000010000 */
        /* <DEDUP_REMOVED lines=34> */
[C---:B------:R-:W-:Y:S02]  /*c190*/  IADD3 R3, P0, R0.reuse, UR24, RZ ;  /* 0x0000001800037c10 */ /* 0x040fe4000ff1e0ff */
[----:B---3--:R-:W-:Y:S02]  /*c1a0*/  LEA.HI.X R4, R5, R227, R4, 0x5, P1 ;  /* 0x000000e305047211 */ /* 0x008fe400008f2c04 */
[C---:B------:R-:W-:Y:S02]  /*c1b0*/  @!P3 LEA R18, P5, R0.reuse, c[0x0][0x170], 0x1 ;  /* 0x00005c000012ba11 */ /* 0x040fe400078a08ff */
[----:B------:R-:W-:Y:S02]  /*c1c0*/  @!P2 LEA R14, P1, R0, c[0x0][0x170], 0x1 ;  /* 0x00005c00000eaa11 */ /* 0x000fe400078208ff */
[----:B------:R-:W-:Y:S02]  /*c1d0*/  @!P3 LEA R16, P4, R3, c[0x0][0x170], 0x1 ;  /* 0x00005c000310ba11 */ /* 0x000fe400078808ff */
[----:B------:R-:W-:-:S02]  /*c1e0*/  IADD3.X R5, R4, UR23, RZ, P0, !PT ;  /* 0x0000001704057c10 */ /* 0x000fc400087fe4ff */
[C-C-:B------:R-:W-:Y:S02]  /*c1f0*/  @!P3 LEA.HI.X R19, R0.reuse, c[0x0][0x174], R4.reuse, 0x1, P5 ;  /* 0x00005d000013ba11 */ /* 0x140fe400028f0c04 */
[C---:B------:R-:W-:Y:S02]  /*c200*/  @!P2 LEA R6, P0, R3.reuse, c[0x0][0x170], 0x1 ;  /* 0x00005c000306aa11 */ /* 0x040fe400078008ff */
        /* <DEDUP_REMOVED lines=30> */
[----:B------:R-:W5:Y:S04]  /*c3f0*/  LDSM.16.M88.4 R24, [R208] ;  /* 0x00000000d018783b */ /* 0x000f680000000200 */
[----:B------:R-:W0:Y:S01]  /*c400*/  LDGDEPBAR ;  /* 0x00000000000079af */ /* 0x000e220000000000 */
[----:B----4-:R-:W-:Y:S08]  /*c410*/  HMMA.16816.F32 R200, R20, R28, RZ ;  /* 0x0000001c14c8723c */ /* 0x010ff000000018ff */
[C---:B-1----:R-:W-:Y:S08]  /*c420*/  HMMA.16816.F32 R188, R16.reuse, R32, RZ ;  /* 0x0000002010bc723c */ /* 0x042ff000000018ff */
[C---:B------:R-:W-:Y:S08]  /*c430*/  HMMA.16816.F32 R180, R16.reuse, R28, RZ ;  /* 0x0000001c10b4723c */ /* 0x040ff000000018ff */
[C---:B------:R-:W-:Y:S08]  /*c440*/  HMMA.16816.F32 R184, R16.reuse, R34, RZ ;  /* 0x0000002210b8723c */ /* 0x040ff000000018ff */
[-C--:B------:R-:W-:Y:S08]  /*c450*/  HMMA.16816.F32 R16, R16, R30.reuse, RZ ;  /* 0x0000001e1010723c */ /* 0x080ff000000018ff */
[----:B------:R-:W-:Y:S08]  /*c460*/  HMMA.16816.F32 R196, R20, R30, RZ ;  /* 0x0000001e14c4723c */ /* 0x000ff000000018ff */
[----:B---3--:R-:W-:Y:S08]  /*c470*/  HMMA.16816.F32 R192, R4, R176, R188 ;  /* 0x000000b004c0723c */ /* 0x008ff000000018bc */
        /* <DEDUP_REMOVED lines=8> */
[----:B------:R-:W3:Y:S03]  /*c500*/  LDSM.16.M88.4 R16, [R214] ;  /* 0x00000000d610783b */ /* 0x000ee60000000200 */
[C---:B-----5:R-:W-:Y:S08]  /*c510*/  HMMA.16816.F32 R180, R24.reuse, R176, R220 ;  /* 0x000000b018b4723c */ /* 0x060ff000000018dc */
        /* <DEDUP_REMOVED lines=11> */
[C---:B---3--:R-:W-:Y:S08]  /*c5d0*/  HMMA.16816.F32 R188, R16.reuse, R20, R180 ;  /* 0x0000001410bc723c */ /* 0x048ff000000018b4 */
[C---:B------:R-:W-:Y:S01]  /*c5e0*/  HMMA.16816.F32 R180, R16.reuse, R22, R200 ;  /* 0x0000001610b4723c */ /* 0x040fe200000018c8 */
[----:B------:R-:W-:Y:S07]  /*c5f0*/  LDSM.16.M88.4 R20, [R206+0x6000] ;  /* 0x00600000ce14783b */ /* 0x000fee0000000200 */
[C---:B------:R-:W-:Y:S08]  /*c600*/  HMMA.16816.F32 R184, R16.reuse, R32, R228 ;  /* 0x0000002010b8723c */ /* 0x040ff000000018e4 */
[----:B------:R-:W-:Y:S01]  /*c610*/  HMMA.16816.F32 R176, R16, R34, R176 ;  /* 0x0000002210b0723c */ /* 0x000fe200000018b0 */
[----:B------:R-:W3:Y:S04]  /*c620*/  LDSM.16.M88.4 R32, [R204+0x9000] ;  /* 0x00900000cc20783b */ /* 0x000ee80000000200 */
        /* <DEDUP_REMOVED lines=13> */
[----:B------:R-:W2:Y:S07]  /*c700*/  LDSM.16.M88.4 R24, [R208+0x4000] ;  /* 0x00400000d018783b */ /* 0x000eae0000000200 */
[C---:B---3--:R-:W-:Y:S08]  /*c710*/  HMMA.16816.F32 R184, R20.reuse, R32, R196 ;  /* 0x0000002014b8723c */ /* 0x048ff000000018c4 */
        /* <DEDUP_REMOVED lines=14> */
[----:B------:R-:W3:Y:S03]  /*c800*/  LDSM.16.M88.4 R20, [R214+0x4000] ;  /* 0x00400000d614783b */ /* 0x000ee60000000200 */
[C---:B--2---:R-:W-:Y:S08]  /*c810*/  HMMA.16816.F32 R192, R24.reuse, R180, R228 ;  /* 0x000000b418c0723c */ /* 0x044ff000000018e4 */
        /* <DEDUP_REMOVED lines=10> */
[----:B------:R-:W2:Y:S01]  /*c8c0*/  LDSM.16.M88.4 R16, [R212+0x4000] ;  /* 0x00400000d410783b */ /* 0x000ea20000000200 */
[----:B------:R-:W-:-:S04]  /*c8d0*/  DEPBAR.LE SB0, 0x0 ;  /* 0x000080000000791a */ /* 0x000fc80000000000 */
[C---:B---3--:R-:W-:Y:S08]  /*c8e0*/  HMMA.16816.F32 R180, R20.reuse, R32, R192 ;  /* 0x0000002014b4723c */ /* 0x048ff000000018c0 */
[C---:B------:R-:W-:Y:S08]  /*c8f0*/  HMMA.16816.F32 R176, R20.reuse, R34, R228 ;  /* 0x0000002214b0723c */ /* 0x040ff000000018e4 */
[C---:B------:R-:W-:Y:S08]  /*c900*/  HMMA.16816.F32 R32, R20.reuse, R172, R224 ;  /* 0x000000ac1420723c */ /* 0x040ff000000018e0 */
[----:B------:R-:W-:Y:S08]  /*c910*/  HMMA.16816.F32 R20, R20, R174, R220 ;  /* 0x000000ae1414723c */ /* 0x000ff000000018dc */
[C---:B-1----:R-:W-:Y:S08]  /*c920*/  HMMA.16816.F32 R200, R4.reuse, R28, R200 ;  /* 0x0000001c04c8723c */ /* 0x042ff000000018c8 */
[C---:B------:R-:W-:Y:S08]  /*c930*/  HMMA.16816.F32 R196, R4.reuse, R30, R196 ;  /* 0x0000001e04c4723c */ /* 0x040ff000000018c4 */
[C---:B------:R-:W-:Y:S08]  /*c940*/  HMMA.16816.F32 R188, R4.reuse, R24, R188 ;  /* 0x0000001804bc723c */ /* 0x040ff000000018bc */
[----:B------:R-:W-:Y:S08]  /*c950*/  HMMA.16816.F32 R184, R4, R26, R184 ;  /* 0x0000001a04b8723c */ /* 0x000ff000000018b8 */
[C---:B--2---:R-:W-:Y:S08]  /*c960*/  HMMA.16816.F32 R180, R16.reuse, R28, R180 ;  /* 0x0000001c10b4723c */ /* 0x044ff000000018b4 */
        /* <DEDUP_REMOVED lines=51> */
.L_x_809:
[----:B------:R-:W-:Y:S05]  /*cca0*/  BSYNC B0 ;  /* 0x0000000000007941 */ /* 0x000fea0003800000 */
.L_x_808:
[----:B------:R-:W0:Y:S02]  /*ccb0*/  LDGDEPBAR ;  /* 0x00000000000079af */ /* 0x000e240000000000 */
.L_x_807:
[----:B------:R-:W3:Y:S04]  /*ccc0*/  LDL R3, [R1+0x44] ;  /* 0x0000440001037983 */ /* 0x000ee80000100800 */
[----:B------:R-:W4:Y:S04]  /*ccd0*/  LDL R0, [R1+0x40] ;  /* 0x0000400001007983 */ /* 0x000f280000100800 */
[----:B-1----:R-:W5:Y:S04]  /*cce0*/  LDL.64 R6, [R1+0x38] ;  /* 0x0000380001067983 */ /* 0x002f680000100a00 */
[----:B--2---:R-:W1:Y:S02]  /*ccf0*/  S2R R5, SR_TID.X ;  /* 0x0000000000057919 */ /* 0x004e640000002100 */
[----:B-1----:R-:W-:-:S05]  /*cd00*/  IMAD.SHL.U32 R5, R5, 0x2, RZ ;  /* 0x0000000205057824 */ /* 0x002fca00078e00ff */
[----:B------:R-:W-:Y:S01]  /*cd10*/  LOP3.LUT R5, R5, 0x6, RZ, 0xc0, !PT ;  /* 0x0000000605057812 */ /* 0x000fe200078ec0ff */
[----:B---3--:R-:W-:Y:S01]  /*cd20*/  IMAD.MOV.U32 R4, RZ, RZ, R3 ;  /* 0x000000ffff047224 */ /* 0x008fe200078e0003 */
[----:B----4-:R-:W-:Y:S01]  /*cd30*/  MOV R3, R0 ;  /* 0x0000000000037202 */ /* 0x010fe20000000f00 */
[----:B------:R-:W-:Y:S02]  /*cd40*/  IMAD.U32 R0, RZ, RZ, UR29 ;  /* 0x0000001dff007e24 */ /* 0x000fe4000f8e00ff */
[----:B------:R-:W-:Y:S01]  /*cd50*/  IMAD.MOV.U32 R14, RZ, RZ, R4 ;  /* 0x000000ffff0e7224 */ /* 0x000fe200078e0004 */
[----:B-----5:R-:W-:Y:S01]  /*cd60*/  MOV R192, R6 ;  /* 0x0000000600c07202 */ /* 0x020fe20000000f00 */
[----:B------:R-:W-:Y:S01]  /*cd70*/  IMAD R0, R0, 0x20, R5 ;  /* 0x0000002000007824 */ /* 0x000fe200078e0205 */
[----:B------:R-:W-:Y:S01]  /*cd80*/  MOV R15, R3 ;  /* 0x00000003000f7202 */ /* 0x000fe20000000f00 */
[----:B------:R-:W-:Y:S02]  /*cd90*/  IMAD.MOV.U32 R193, RZ, RZ, R7 ;  /* 0x000000ffffc17224 */ /* 0x000fe400078e0007 */
[----:B------:R-:W-:Y:S01]  /*cda0*/  IMAD.WIDE.U32 R18, R14, -0x326172a9, RZ ;  /* 0xcd9e8d570e127825 */ /* 0x000fe200078e00ff */
[----:B------:R-:W-:-:S02]  /*cdb0*/  ISETP.GE.AND P4, PT, R0, R9, PT ;  /* 0x000000090000720c */ /* 0x000fc40003f86270 */
[----:B------:R-:W-:Y:S02]  /*cdc0*/  IADD3 R7, R0, 0x1, RZ ;  /* 0x0000000100077810 */ /* 0x000fe40007ffe0ff */
[----:B------:R-:W-:Y:S02]  /*cdd0*/  FSEL R26, R180, -INF , !P4 ;  /* 0xff800000b41a7808 */ /* 0x000fe40006000000 */
[CC--:B------:R-:W-:Y:S02]  /*cde0*/  ISETP.GE.AND P1, PT, R0.reuse, R10.reuse, PT ;  /* 0x0000000a0000720c */ /* 0x0c0fe40003f26270 */
[----:B------:R-:W-:Y:S02]  /*cdf0*/  ISETP.GE.AND P4, PT, R7, R10, PT ;  /* 0x0000000a0700720c */ /* 0x000fe40003f86270 */
[----:B------:R-:W-:Y:S02]  /*ce00*/  IADD3 R6, R0, 0x8, RZ ;  /* 0x0000000800067810 */ /* 0x000fe40007ffe0ff */
[----:B------:R-:W-:-:S02]  /*ce10*/  FSEL R29, R182, -INF , !P1 ;  /* 0xff800000b61d7808 */ /* 0x000fc40004800000 */
[----:B------:R-:W-:Y:S02]  /*ce20*/  FSEL R32, R183, -INF , !P4 ;  /* 0xff800000b7207808 */ /* 0x000fe40006000000 */
[C---:B------:R-:W-:Y:S02]  /*ce30*/  ISETP.GE.AND P1, PT, R6.reuse, R9, PT ;  /* 0x000000090600720c */ /* 0x040fe40003f26270 */
[----:B------:R-:W-:Y:S02]  /*ce40*/  ISETP.GE.AND P4, PT, R6, R10, PT ;  /* 0x0000000a0600720c */ /* 0x000fe40003f86270 */
[C---:B------:R-:W-:Y:S02]  /*ce50*/  IADD3 R5, R0.reuse, 0x9, RZ ;  /* 0x0000000900057810 */ /* 0x040fe40007ffe0ff */
[----:B------:R-:W-:Y:S02]  /*ce60*/  IADD3 R4, R0, 0x10, RZ ;  /* 0x0000001000047810 */ /* 0x000fe40007ffe0ff */
[----:B------:R-:W-:-:S02]  /*ce70*/  FSEL R28, R176, -INF , !P1 ;  /* 0xff800000b01c7808 */ /* 0x000fc40004800000 */
[----:B------:R-:W-:Y:S02]  /*ce80*/  FSEL R33, R178, -INF , !P4 ;  /* 0xff800000b2217808 */ /* 0x000fe40006000000 */
[-C--:B------:R-:W-:Y:S02]  /*ce90*/  ISETP.GE.AND P5, PT, R7, R9.reuse, PT ;  /* 0x000000090700720c */ /* 0x080fe40003fa6270 */
[----:B------:R-:W-:Y:S02]  /*cea0*/  ISETP.GE.AND P1, PT, R5, R10, PT ;  /* 0x0000000a0500720c */ /* 0x000fe40003f26270 */
[----:B------:R-:W-:Y:S02]  /*ceb0*/  ISETP.GE.AND P4, PT, R4, R9, PT ;  /* 0x000000090400720c */ /* 0x000fe40003f86270 */
[----:B------:R-:W-:Y:S02]  /*cec0*/  IADD3 R3, R0, 0x11, RZ ;  /* 0x0000001100037810 */ /* 0x000fe40007ffe0ff */
[----:B------:R-:W-:-:S02]  /*ced0*/  FSEL R27, R181, -INF , !P5 ;  /* 0xff800000b51b7808 */ /* 0x000fc40006800000 */
[----:B------:R-:W-:Y:S02]  /*cee0*/  FSEL R137, R179, -INF , !P1 ;  /* 0xff800000b3897808 */ /* 0x000fe40004800000 */
[----:B------:R-:W-:Y:S02]  /*cef0*/  FSEL R226, R172, -INF , !P4 ;  /* 0xff800000ace27808 */ /* 0x000fe40006000000 */
[-C--:B------:R-:W-:Y:S02]  /*cf00*/  ISETP.GE.AND P5, PT, R5, R9.reuse, PT ;  /* 0x000000090500720c */ /* 0x080fe40003fa6270 */
[C---:B------:R-:W-:Y:S02]  /*cf10*/  ISETP.GE.AND P1, PT, R3.reuse, R9, PT ;  /* 0x000000090300720c */ /* 0x040fe40003f26270 */
[----:B------:R-:W-:Y:S02]  /*cf20*/  ISETP.GE.AND P4, PT, R3, R10, PT ;  /* 0x0000000a0300720c */ /* 0x000fe40003f86270 */
[----:B------:R-:W-:-:S02]  /*cf30*/  IADD3 R13, R0, 0x18, RZ ;  /* 0x00000018000d7810 */ /* 0x000fc40007ffe0ff */
        /* <DEDUP_REMOVED lines=10> */
[-C--:B------:R-:W-:Y:S02]  /*cfe0*/  ISETP.GE.AND P5, PT, R13, R10.reuse, PT ;  /* 0x0000000a0d00720c */ /* 0x080fe40003fa6270 */
[----:B------:R-:W-:-:S02]  /*cff0*/  ISETP.GE.AND P1, PT, R8, R10, PT ;  /* 0x0000000a0800720c */ /* 0x000fc40003f26270 */
[C---:B------:R-:W-:Y:S02]  /*d000*/  ISETP.GE.AND P6, PT, R0.reuse, R11, PT ;  /* 0x0000000b0000720c */ /* 0x040fe40003fc6270 */
[----:B------:R-:W-:Y:S01]  /*d010*/  ISETP.GE.AND P4, PT, R0, R12, PT ;  /* 0x0000000c0000720c */ /* 0x000fe20003f86270 */
[----:B------:R-:W-:Y:S01]  /*d020*/  IMAD.U32 R0, RZ, RZ, UR31 ;  /* 0x0000001fff007e24 */ /* 0x000fe2000f8e00ff */
[----:B------:R-:W-:Y:S02]  /*d030*/  FSEL R242, R22, -INF , !P5 ;  /* 0xff80000016f27808 */ /* 0x000fe40006800000 */
[----:B------:R-:W-:Y:S02]  /*d040*/  FSEL R240, R23, -INF , !P1 ;  /* 0xff80000017f07808 */ /* 0x000fe40004800000 */
[----:B------:R-:W-:Y:S02]  /*d050*/  FSEL R31, R200, -INF , !P6 ;  /* 0xff800000c81f7808 */ /* 0x000fe40007000000 */
[----:B------:R-:W-:-:S02]  /*d060*/  FSEL R132, R202, -INF , !P4 ;  /* 0xff800000ca847808 */ /* 0x000fc40006000000 */
[CC--:B------:R-:W-:Y:S02]  /*d070*/  ISETP.GE.AND P5, PT, R7.reuse, R11.reuse, PT ;  /* 0x0000000b0700720c */ /* 0x0c0fe40003fa6270 */
[-C--:B------:R-:W-:Y:S02]  /*d080*/  ISETP.GE.AND P1, PT, R7, R12.reuse, PT ;  /* 0x0000000c0700720c */ /* 0x080fe40003f26270 */
[C---:B------:R-:W-:Y:S02]  /*d090*/  ISETP.GE.AND P4, PT, R6.reuse, R11, PT ;  /* 0x0000000b0600720c */ /* 0x040fe40003f86270 */
[----:B------:R-:W-:Y:S01]  /*d0a0*/  ISETP.GE.AND P6, PT, R6, R12, PT ;  /* 0x0000000c0600720c */ /* 0x000fe20003fc6270 */
[----:B------:R-:W-:Y:S01]  /*d0b0*/  IMAD.WIDE.U32 R6, R15, -0x2daee0ad, RZ ;  /* 0xd2511f530f067825 */ /* 0x000fe200078e00ff */
[----:B------:R-:W-:Y:S02]  /*d0c0*/  FSEL R34, R201, -INF , !P5 ;  /* 0xff800000c9227808 */ /* 0x000fe40006800000 */
[----:B------:R-:W-:-:S02]  /*d0d0*/  FSEL R138, R203, -INF , !P1 ;  /* 0xff800000cb8a7808 */ /* 0x000fc40004800000 */
[----:B------:R-:W-:Y:S01]  /*d0e0*/  LOP3.LUT R0, R7, UR29, R0, 0x96, !PT ;  /* 0x0000001d07007c12 */ /* 0x000fe2000f8e9600 */
[----:B------:R-:W-:Y:S01]  /*d0f0*/  IMAD R7, R245, -0x326172a9, RZ ;  /* 0xcd9e8d57f5077824 */ /* 0x000fe200078e02ff */
[CC--:B------:R-:W-:Y:S01]  /*d100*/  ISETP.GE.AND P5, PT, R5.reuse, R11.reuse, PT ;  /* 0x0000000b0500720c */ /* 0x0c0fe20003fa6270 */
[----:B------:R-:W1:Y:S01]  /*d110*/  LDC.U8 R203, c[0x0][0x2d8] ;  /* 0x0000b600ffcb7b82 */ /* 0x000e620000000000 */
[----:B------:R-:W-:Y:S02]  /*d120*/  ISETP.GE.AND P1, PT, R5, R12, PT ;  /* 0x0000000c0500720c */ /* 0x000fe40003f26270 */
[----:B------:R-:W-:Y:S02]  /*d130*/  FSEL R35, R196, -INF , !P4 ;  /* 0xff800000c4237808 */ /* 0x000fe40006000000 */
[----:B------:R-:W-:Y:S02]  /*d140*/  FSEL R139, R198, -INF , !P6 ;  /* 0xff800000c68b7808 */ /* 0x000fe40007000000 */
[----:B------:R-:W-:-:S02]  /*d150*/  ISETP.GE.AND P4, PT, R4, R11, PT ;  /* 0x0000000b0400720c */ /* 0x000fc40003f86270 */
[----:B------:R-:W-:Y:S01]  /*d160*/  ISETP.GE.AND P6, PT, R4, R12, PT ;  /* 0x0000000c0400720c */ /* 0x000fe20003fc6270 */
[----:B------:R-:W-:Y:S01]  /*d170*/  IMAD.WIDE.U32 R4, R0, -0x326172a9, RZ ;  /* 0xcd9e8d5700047825 */ /* 0x000fe200078e00ff */
[----:B------:R-:W-:Y:S02]  /*d180*/  FSEL R133, R197, -INF , !P5 ;  /* 0xff800000c5857808 */ /* 0x000fe40006800000 */
[----:B------:R-:W-:Y:S02]  /*d190*/  FSEL R172, R199, -INF , !P1 ;  /* 0xff800000c7ac7808 */ /* 0x000fe40004800000 */
[----:B------:R-:W-:Y:S02]  /*d1a0*/  FMNMX.FTZ R0, R136, R26, !PT ;  /* 0x0000001a88007209 */ /* 0x000fe40007810000 */
[C---:B------:R-:W-:Y:S02]  /*d1b0*/  ISETP.GE.AND P1, PT, R3.reuse, R11, PT ;  /* 0x0000000b0300720c */ /* 0x040fe40003f26270 */
[----:B------:R-:W-:-:S02]  /*d1c0*/  ISETP.GE.AND P5, PT, R3, R12, PT ;  /* 0x0000000c0300720c */ /* 0x000fc40003fa6270 */
[----:B------:R-:W-:Y:S02]  /*d1d0*/  LOP3.LUT R3, R19, R252, RZ, 0x3c, !PT ;  /* 0x000000fc13037212 */ /* 0x000fe400078e3cff */
[----:B------:R-:W-:Y:S02]  /*d1e0*/  FMNMX.FTZ R0, R27, R0, !PT ;  /* 0x000000001b007209 */ /* 0x000fe40007810000 */
[----:B------:R-:W-:Y:S01]  /*d1f0*/  LOP3.LUT R7, R5, UR15, R7, 0x96, !PT ;  /* 0x0000000f05077c12 */ /* 0x000fe2000f8e9607 */
[----:B------:R-:W-:Y:S01]  /*d200*/  IMAD.WIDE.U32 R16, R3, -0x2daee0ad, RZ ;  /* 0xd2511f5303107825 */ /* 0x000fe200078e00ff */
[----:B------:R-:W-:Y:S02]  /*d210*/  LOP3.LUT R24, R247, UR13, R4, 0x96, !PT ;  /* 0x0000000df7187c12 */ /* 0x000fe4000f8e9604 */
[----:B------:R-:W-:Y:S02]  /*d220*/  FMNMX.FTZ R0, R28, R0, !PT ;  /* 0x000000001c007209 */ /* 0x000fe40007810000 */
[----:B------:R-:W-:Y:S01]  /*d230*/  LOP3.LUT R14, R17, UR14, R6, 0x96, !PT ;  /* 0x0000000e110e7c12 */ /* 0x000fe2000f8e9606 */
[----:B------:R-:W-:Y:S01]  /*d240*/  IMAD.WIDE.U32 R6, R7, -0x2daee0ad, RZ ;  /* 0xd2511f5307067825 */ /* 0x000fe200078e00ff */
[----:B------:R-:W-:-:S02]  /*d250*/  LOP3.LUT R18, R5, UR15, R18, 0x96, !PT ;  /* 0x0000000f05127c12 */ /* 0x000fc4000f8e9612 */
[----:B------:R-:W-:Y:S01]  /*d260*/  FMNMX.FTZ R0, R30, R0, !PT ;  /* 0x000000001e007209 */ /* 0x000fe20007810000 */
[----:B------:R-:W-:Y:S01]  /*d270*/  IMAD.WIDE.U32 R24, R24, -0x2daee0ad, RZ ;  /* 0xd2511f5318187825 */ /* 0x000fe200078e00ff */
[----:B------:R-:W-:Y:S02]  /*d280*/  FSEL R238, R189, -INF , !P1 ;  /* 0xff800000bdee7808 */ /* 0x000fe40004800000 */
[----:B------:R-:W-:Y:S01]  /*d290*/  ISETP.GE.AND P1, PT, R8, R11, PT ;  /* 0x0000000b0800720c */ /* 0x000fe20003f26270 */
[----:B------:R-:W-:Y:S01]  /*d2a0*/  IMAD.WIDE.U32 R14, R14, -0x326172a9, RZ ;  /* 0xcd9e8d570e0e7825 */ /* 0x000fe200078e00ff */
[----:B------:R-:W-:Y:S02]  /*d2b0*/  FMNMX.FTZ R0, R226, R0, !PT ;  /* 0x00000000e2007209 */ /* 0x000fe40007810000 */
[----:B------:R-:W-:Y:S01]  /*d2c0*/  FSEL R244, R185, -INF , !P1 ;  /* 0xff800000b9f47808 */ /* 0x000fe20004800000 */
[----:B------:R-:W-:Y:S01]  /*d2d0*/  IMAD.WIDE.U32 R18, R18, -0x2daee0ad, RZ ;  /* 0xd2511f5312127825 */ /* 0x000fe200078e00ff */
[----:B------:R-:W-:-:S02]  /*d2e0*/  LOP3.LUT R5, R7, UR12, R192, 0x96, !PT ;  /* 0x0000000c07057c12 */ /* 0x000fc4000f8e96c0 */
[----:B------:R-:W-:Y:S02]  /*d2f0*/  LOP3.LUT R22, R25, UR10, R6, 0x96, !PT ;  /* 0x0000000a19167c12 */ /* 0x000fe4000f8e9606 */
[----:B------:R-:W-:Y:S02]  /*d300*/  ISETP.GE.AND P1, PT, R8, R12, PT ;  /* 0x0000000c0800720c */ /* 0x000fe40003f26270 */
[----:B------:R-:W-:Y:S01]  /*d310*/  FMNMX.FTZ R8, R227, R0, !PT ;  /* 0x00000000e3087209 */ /* 0x000fe20007810000 */
[----:B------:R-:W-:Y:S01]  /*d320*/  IMAD.WIDE.U32 R22, R22, -0x326172a9, RZ ;  /* 0xcd9e8d5716167825 */ /* 0x000fe200078e00ff */
[----:B------:R-:W-:Y:S02]  /*d330*/  LOP3.LUT R6, R15, UR13, R4, 0x96, !PT ;  /* 0x0000000d0f067c12 */ /* 0x000fe4000f8e9604 */
[----:B------:R-:W-:Y:S01]  /*d340*/  LOP3.LUT R20, R19, UR12, R16, 0x96, !PT ;  /* 0x0000000c13147c12 */ /* 0x000fe2000f8e9610 */
[----:B------:R-:W-:Y:S01]  /*d350*/  IMAD.WIDE.U32 R4, R5, -0x326172a9, RZ ;  /* 0xcd9e8d5705047825 */ /* 0x000fe200078e00ff */
[----:B------:R-:W-:-:S02]  /*d360*/  FMNMX.FTZ R8, R225, R8, !PT ;  /* 0x00000008e1087209 */ /* 0x000fc40007810000 */
[----:B------:R-:W-:Y:S01]  /*d370*/  FMNMX.FTZ R0, R135, R29, !PT ;  /* 0x0000001d87007209 */ /* 0x000fe20007810000 */
[----:B------:R-:W-:Y:S01]  /*d380*/  IMAD.WIDE.U32 R20, R20, -0x326172a9, RZ ;  /* 0xcd9e8d5714147825 */ /* 0x000fe200078e00ff */
[----:B------:R-:W-:Y:S02]  /*d390*/  FSEL R236, R188, -INF , !P4 ;  /* 0xff800000bcec7808 */ /* 0x000fe40006000000 */
[----:B------:R-:W-:Y:S01]  /*d3a0*/  ISETP.GE.AND P4, PT, R13, R11, PT ;  /* 0x0000000b0d00720c */ /* 0x000fe20003f86270 */
[----:B------:R-:W-:Y:S01]  /*d3b0*/  IMAD.WIDE.U32 R6, R6, -0x2daee0ad, RZ ;  /* 0xd2511f5306067825 */ /* 0x000fe200078e00ff */
[----:B------:R-:W-:Y:S02]  /*d3c0*/  LOP3.LUT R5, R5, UR11, R246, 0x96, !PT ;  /* 0x0000000b05057c12 */ /* 0x000fe4000f8e96f6 */
[----:B------:R-:W-:Y:S02]  /*d3d0*/  LOP3.LUT R3, R23, UR9, R4, 0x96, !PT ;  /* 0x0000000917037c12 */ /* 0x000fe4000f8e9604 */
[----:B------:R-:W-:Y:S01]  /*d3e0*/  FMNMX.FTZ R8, R224, R8, !PT ;  /* 0x00000008e0087209 */ /* 0x000fe20007810000 */
[----:B------:R-:W-:Y:S01]  /*d3f0*/  IMAD.WIDE.U32 R4, R5, -0x2daee0ad, RZ ;  /* 0xd2511f5305047825 */ /* 0x000fe200078e00ff */
[----:B------:R-:W-:-:S02]  /*d400*/  FMNMX.FTZ R0, R32, R0, !PT ;  /* 0x0000000020007209 */ /* 0x000fc40007810000 */
[----:B------:R-:W-:Y:S01]  /*d410*/  FSEL R243, R184, -INF , !P4 ;  /* 0xff800000b8f37808 */ /* 0x000fe20006000000 */
[----:B------:R-:W-:Y:S01]  /*d420*/  IMAD.WIDE.U32 R184, R3, -0x2daee0ad, RZ ;  /* 0xd2511f5303b87825 */ /* 0x000fe200078e00ff */
[----:B------:R-:W-:Y:S01]  /*d430*/  LOP3.LUT R16, R21, UR11, R14, 0x96, !PT ;  /* 0x0000000b15107c12 */ /* 0x000fe2000f8e960e */
[----:B------:R-:W2:Y:S01]  /*d440*/  SHFL.BFLY PT, R23, R8, 0x2, 0x1f ;  /* 0x0c401f0008177f89 */ /* 0x000ea200000e0000 */
[----:B------:R-:W-:Y:S02]  /*d450*/  FMNMX.FTZ R0, R33, R0, !PT ;  /* 0x0000000021007209 */ /* 0x000fe40007810000 */
[----:B------:R-:W-:Y:S01]  /*d460*/  LOP3.LUT R15, R7, UR10, R18, 0x96, !PT ;  /* 0x0000000a070f7c12 */ /* 0x000fe2000f8e9612 */
[----:B------:R-:W-:Y:S01]  /*d470*/  IMAD.WIDE.U32 R16, R16, -0x2daee0ad, RZ ;  /* 0xd2511f5310107825 */ /* 0x000fe200078e00ff */
[----:B------:R-:W-:Y:S02]  /*d480*/  FMNMX.FTZ R0, R137, R0, !PT ;  /* 0x0000000089007209 */ /* 0x000fe40007810000 */
[----:B------:R-:W-:Y:S01]  /*d490*/  LOP3.LUT R7, R5, UR8, R24, 0x96, !PT ;  /* 0x0000000805077c12 */ /* 0x000fe2000f8e9618 */
[----:B------:R-:W-:Y:S01]  /*d4a0*/  IMAD.WIDE.U32 R14, R15, -0x326172a9, RZ ;  /* 0xcd9e8d570f0e7825 */ /* 0x000fe200078e00ff */
[----:B------:R-:W-:-:S02]  /*d4b0*/  LOP3.LUT R4, R185, UR6, R4, 0x96, !PT ;  /* 0x00000006b9047c12 */ /* 0x000fc4000f8e9604 */
[----:B------:R-:W-:Y:S02]  /*d4c0*/  FMNMX.FTZ R3, R134, R31, !PT ;  /* 0x0000001f86037209 */ /* 0x000fe40007810000 */
[----:B------:R-:W-:Y:S01]  /*d4d0*/  FMNMX.FTZ R0, R237, R0, !PT ;  /* 0x00000000ed007209 */ /* 0x000fe20007810000 */
[----:B------:R-:W-:Y:S01]  /*d4e0*/  IMAD.WIDE.U32 R4, R4, -0x326172a9, RZ ;  /* 0xcd9e8d5704047825 */ /* 0x000fe200078e00ff */
[----:B------:R-:W-:Y:S02]  /*d4f0*/  LOP3.LUT R21, R17, UR8, R6, 0x96, !PT ;  /* 0x0000000811157c12 */ /* 0x000fe4000f8e9606 */
[----:B------:R-:W-:Y:S01]  /*d500*/  ISETP.GE.AND P4, PT, R13, R12, PT ;  /* 0x0000000c0d00720c */ /* 0x000fe20003f86270 */
[----:B------:R-:W-:Y:S01]  /*d510*/  IMAD.WIDE.U32 R6, R7, -0x326172a9, RZ ;  /* 0xcd9e8d5707067825 */ /* 0x000fe200078e00ff */
[----:B------:R-:W-:Y:S02]  /*d520*/  FMNMX.FTZ R3, R34, R3, !PT ;  /* 0x0000000322037209 */ /* 0x000fe40007810000 */
[----:B------:R-:W-:-:S02]  /*d530*/  FMNMX.FTZ R13, R239, R0, !PT ;  /* 0x00000000ef0d7209 */ /* 0x000fc40007810000 */
[----:B------:R-:W-:Y:S02]  /*d540*/  LOP3.LUT R0, R5, UR16, R6, 0x96, !PT ;  /* 0x0000001005007c12 */ /* 0x000fe4000f8e9606 */
[----:B------:R-:W-:Y:S02]  /*d550*/  FMNMX.FTZ R3, R35, R3, !PT ;  /* 0x0000000323037209 */ /* 0x000fe40007810000 */
[----:B------:R-:W-:Y:S02]  /*d560*/  FMNMX.FTZ R6, R242, R13, !PT ;  /* 0x0000000df2067209 */ /* 0x000fe40007810000 */
[C---:B------:R-:W-:Y:S02]  /*d570*/  LOP3.LUT R13, R4.reuse, 0xffff, RZ, 0xc0, !PT ;  /* 0x0000ffff040d7812 */ /* 0x040fe400078ec0ff */
[----:B------:R-:W-:Y:S02]  /*d580*/  LOP3.LUT R19, R4, 0xff, RZ, 0xc0, !PT ;  /* 0x000000ff04137812 */ /* 0x000fe400078ec0ff */
[----:B------:R-:W-:-:S02]  /*d590*/  SHF.R.U32.HI R17, RZ, 0x10, R4 ;  /* 0x00000010ff117819 */ /* 0x000fc40000011604 */
[----:B------:R-:W-:Y:S02]  /*d5a0*/  SHF.R.U32.HI R18, RZ, 0x18, R4 ;  /* 0x00000018ff127819 */ /* 0x000fe40000011604 */
[----:B------:R-:W-:Y:S02]  /*d5b0*/  LOP3.LUT R20, R15, UR9, R20, 0x96, !PT ;  /* 0x000000090f147c12 */ /* 0x000fe4000f8e9614 */
[----:B------:R-:W-:Y:S02]  /*d5c0*/  FMNMX.FTZ R4, R133, R3, !PT ;  /* 0x0000000385047209 */ /* 0x000fe40007810000 */
[----:B------:R-:W-:Y:S01]  /*d5d0*/  FMNMX.FTZ R3, R240, R6, !PT ;  /* 0x00000006f0037209 */ /* 0x000fe20007810000 */
[----:B------:R-:W-:Y:S01]  /*d5e0*/  IMAD.WIDE.U32 R174, R20, -0x2daee0ad, RZ ;  /* 0xd2511f5314ae7825 */ /* 0x000fe200078e00ff */
[----:B--2---:R-:W-:Y:S02]  /*d5f0*/  FMNMX.FTZ R8, R8, R23, !PT ;  /* 0x0000001708087209 */ /* 0x004fe40007810000 */
[----:B------:R-:W-:Y:S01]  /*d600*/  LOP3.LUT R245, R7, UR7, R22, 0x96, !PT ;  /* 0x0000000707f57c12 */ /* 0x000fe2000f8e9616 */
[----:B------:R-:W2:Y:S01]  /*d610*/  SHFL.BFLY PT, R20, R3, 0x2, 0x1f ;  /* 0x0c401f0003147f89 */ /* 0x000ea200000e0000 */
[----:B------:R-:W-:Y:S01]  /*d620*/  IMAD.WIDE.U32 R6, R21, -0x326172a9, RZ ;  /* 0xcd9e8d5715067825 */ /* 0x000fe200078e00ff */
[----:B------:R-:W-:-:S02]  /*d630*/  LOP3.LUT R5, R175, UR6, R16, 0x96, !PT ;  /* 0x00000006af057c12 */ /* 0x000fc4000f8e9610 */
[----:B------:R-:W3:Y:S01]  /*d640*/  SHFL.BFLY PT, R21, R8, 0x1, 0x1f ;  /* 0x0c201f0008157f89 */ /* 0x000ee200000e0000 */
[----:B------:R-:W-:Y:S02]  /*d650*/  FMNMX.FTZ R15, R236, R4, !PT ;  /* 0x00000004ec0f7209 */ /* 0x000fe40007810000 */
[----:B------:R-:W-:Y:S01]  /*d660*/  LOP3.LUT R175, R7, UR7, R14, 0x96, !PT ;  /* 0x0000000707af7c12 */ /* 0x000fe2000f8e960e */
[----:B------:R-:W-:Y:S01]  /*d670*/  IMAD.WIDE.U32 R4, R5, -0x326172a9, RZ ;  /* 0xcd9e8d5705047825 */ /* 0x000fe200078e00ff */
[----:B------:R-:W-:Y:S02]  /*d680*/  FMNMX.FTZ R7, R238, R15, !PT ;  /* 0x0000000fee077209 */ /* 0x000fe40007810000 */
[----:B------:R-:W-:Y:S02]  /*d690*/  LOP3.LUT R16, R17, 0xff, RZ, 0xc0, !PT ;  /* 0x000000ff11107812 */ /* 0x000fe400078ec0ff */
[----:B------:R-:W-:Y:S02]  /*d6a0*/  SHF.R.U32.HI R13, RZ, 0x8, R13 ;  /* 0x00000008ff0d7819 */ /* 0x000fe4000001160d */
[----:B------:R-:W-:-:S02]  /*d6b0*/  FMNMX.FTZ R7, R243, R7, !PT ;  /* 0x00000007f3077209 */ /* 0x000fc40007810000 */
[----:B------:R-:W-:Y:S02]  /*d6c0*/  PRMT R173, R16, 0x5410, R18 ;  /* 0x0000541010ad7816 */ /* 0x000fe40000000012 */
[----:B------:R-:W-:Y:S02]  /*d6d0*/  LOP3.LUT R6, R5, UR16, R6, 0x96, !PT ;  /* 0x0000001005067c12 */ /* 0x000fe4000f8e9606 */
[C---:B------:R-:W-:Y:S02]  /*d6e0*/  LOP3.LUT R15, R4.reuse, 0xffff, RZ, 0xc0, !PT ;  /* 0x0000ffff040f7812 */ /* 0x040fe400078ec0ff */
[----:B------:R-:W-:Y:S02]  /*d6f0*/  LOP3.LUT R18, R4, 0xff, RZ, 0xc0, !PT ;  /* 0x000000ff04127812 */ /* 0x000fe400078ec0ff */
[--C-:B------:R-:W-:Y:S02]  /*d700*/  SHF.R.U32.HI R17, RZ, 0x10, R4.reuse ;  /* 0x00000010ff117819 */ /* 0x100fe40000011604 */
[----:B------:R-:W-:-:S02]  /*d710*/  SHF.R.U32.HI R16, RZ, 0x18, R4 ;  /* 0x00000018ff107819 */ /* 0x000fc40000011604 */
[--C-:B------:R-:W-:Y:S02]  /*d720*/  SHF.R.U32.HI R5, RZ, 0x10, R0.reuse ;  /* 0x00000010ff057819 */ /* 0x100fe40000011600 */
[----:B------:R-:W-:Y:S02]  /*d730*/  PRMT R19, R19, 0x5410, R13 ;  /* 0x0000541013137816 */ /* 0x000fe4000000000d */
[----:B------:R-:W-:Y:S02]  /*d740*/  FMNMX.FTZ R4, R244, R7, !PT ;  /* 0x00000007f4047209 */ /* 0x000fe40007810000 */
[C---:B------:R-:W-:Y:S02]  /*d750*/  LOP3.LUT R13, R0.reuse, 0xffff, RZ, 0xc0, !PT ;  /* 0x0000ffff000d7812 */ /* 0x040fe400078ec0ff */
[----:B------:R-:W-:Y:S02]  /*d760*/  LOP3.LUT R14, R0, 0xff, RZ, 0xc0, !PT ;  /* 0x000000ff000e7812 */ /* 0x000fe400078ec0ff */
[----:B------:R-:W-:-:S02]  /*d770*/  SHF.R.U32.HI R7, RZ, 0x18, R0 ;  /* 0x00000018ff077819 */ /* 0x000fc40000011600 */
[----:B--2---:R-:W-:Y:S02]  /*d780*/  FMNMX.FTZ R0, R3, R20, !PT ;  /* 0x0000001403007209 */ /* 0x004fe40007810000 */
[----:B------:R-:W-:Y:S02]  /*d790*/  LOP3.LUT R5, R5, 0xff, RZ, 0xc0, !PT ;  /* 0x000000ff05057812 */ /* 0x000fe400078ec0ff */
[----:B---3--:R-:W-:Y:S02]  /*d7a0*/  FMNMX.FTZ R231, R8, R21, !PT ;  /* 0x0000001508e77209 */ /* 0x008fe40007810000 */
[----:B------:R-:W-:Y:S01]  /*d7b0*/  PRMT R24, R5, 0x5410, R7 ;  /* 0x0000541005187816 */ /* 0x000fe20000000007 */
[----:B------:R-:W2:Y:S01]  /*d7c0*/  SHFL.BFLY PT, R8, R0, 0x1, 0x1f ;  /* 0x0c201f0000087f89 */ /* 0x000ea200000e0000 */
[----:B------:R-:W-:Y:S01]  /*d7d0*/  FMNMX.FTZ R5, R2, R132, !PT ;  /* 0x0000008402057209 */ /* 0x000fe20007810000 */
[----:B------:R-:W-:Y:S01]  /*d7e0*/  FMUL.FTZ R3, R231, c[0x0][0x23c] ;  /* 0x00008f00e7037a20 */ /* 0x000fe20000410000 */
[----:B------:R-:W-:-:S02]  /*d7f0*/  SHF.R.U32.HI R13, RZ, 0x8, R13 ;  /* 0x00000008ff0d7819 */ /* 0x000fc4000001160d */
[----:B------:R-:W-:Y:S02]  /*d800*/  FMNMX.FTZ R5, R138, R5, !PT ;  /* 0x000000058a057209 */ /* 0x000fe40007810000 */
[----:B------:R-:W-:Y:S02]  /*d810*/  PRMT R25, R14, 0x5410, R13 ;  /* 0x000054100e197816 */ /* 0x000fe4000000000d */
[----:B------:R-:W3:Y:S01]  /*d820*/  SHFL.BFLY PT, R13, R4, 0x2, 0x1f ;  /* 0x0c401f00040d7f89 */ /* 0x000ee200000e0000 */
[----:B------:R-:W-:Y:S02]  /*d830*/  FMNMX.FTZ R5, R139, R5, !PT ;  /* 0x000000058b057209 */ /* 0x000fe40007810000 */
[----:B------:R-:W-:Y:S02]  /*d840*/  FSEL R185, R190, -INF , !P6 ;  /* 0xff800000beb97808 */ /* 0x000fe40007000000 */
[----:B------:R-:W-:Y:S02]  /*d850*/  FMNMX.FTZ R5, R172, R5, !PT ;  /* 0x00000005ac057209 */ /* 0x000fe40007810000 */
[----:B------:R-:W-:-:S02]  /*d860*/  FSEL R191, R191, -INF , !P5 ;  /* 0xff800000bfbf7808 */ /* 0x000fc40006800000 */
[----:B------:R-:W-:Y:S02]  /*d870*/  FMNMX.FTZ R7, R185, R5, !PT ;  /* 0x00000005b9077209 */ /* 0x000fe40007810000 */
[----:B------:R-:W-:Y:S02]  /*d880*/  FSEL R186, R186, -INF , !P4 ;  /* 0xff800000baba7808 */ /* 0x000fe40006000000 */
[----:B------:R-:W-:Y:S02]  /*d890*/  FMNMX.FTZ R7, R191, R7, !PT ;  /* 0x00000007bf077209 */ /* 0x000fe40007810000 */
[----:B--2---:R-:W-:Y:S02]  /*d8a0*/  FMNMX.FTZ R230, R0, R8, !PT ;  /* 0x0000000800e67209 */ /* 0x004fe40007810000 */
[----:B------:R-:W-:Y:S02]  /*d8b0*/  FSEL R187, R187, -INF , !P1 ;  /* 0xff800000bbbb7808 */ /* 0x000fe40004800000 */
[----:B------:R-:W-:Y:S01]  /*d8c0*/  FMNMX.FTZ R0, R186, R7, !PT ;  /* 0x00000007ba007209 */ /* 0x000fe20007810000 */
[----:B------:R-:W-:Y:S01]  /*d8d0*/  FMUL.FTZ R8, R230, c[0x0][0x23c] ;  /* 0x00008f00e6087a20 */ /* 0x000fe20000410000 */
[----:B------:R-:W-:-:S02]  /*d8e0*/  FSETP.NEU.FTZ.AND P6, PT, R231, -INF , PT ;  /* 0xff800000e700780b */ /* 0x000fc40003fdd000 */
[----:B------:R-:W-:Y:S02]  /*d8f0*/  FMNMX.FTZ R0, R187, R0, !PT ;  /* 0x00000000bb007209 */ /* 0x000fe40007810000 */
[----:B---3--:R-:W-:Y:S02]  /*d900*/  FMNMX.FTZ R4, R4, R13, !PT ;  /* 0x0000000d04047209 */ /* 0x008fe40007810000 */
[----:B------:R-:W-:Y:S01]  /*d910*/  FSEL R3, R3, RZ, P6 ;  /* 0x000000ff03037208 */ /* 0x000fe20003000000 */
[----:B------:R-:W2:Y:S01]  /*d920*/  SHFL.BFLY PT, R14, R0, 0x2, 0x1f ;  /* 0x0c401f00000e7f89 */ /* 0x000ea200000e0000 */
[----:B------:R-:W-:Y:S02]  /*d930*/  FSETP.NEU.FTZ.AND P5, PT, R230, -INF , PT ;  /* 0xff800000e600780b */ /* 0x000fe40003fbd000 */
[----:B-1----:R-:W-:Y:S01]  /*d940*/  PRMT R203, R203, 0x7054, R203 ;  /* 0x00007054cbcb7816 */ /* 0x002fe200000000cb */
[----:B------:R-:W1:Y:S01]  /*d950*/  SHFL.BFLY PT, R13, R4, 0x1, 0x1f ;  /* 0x0c201f00040d7f89 */ /* 0x000e6200000e0000 */
[--C-:B------:R-:W-:Y:S01]  /*d960*/  FFMA.FTZ R5, R27, c[0x0][0x23c], -R3.reuse ;  /* 0x00008f001b057a23 */ /* 0x100fe20000010803 */
[----:B------:R-:W-:Y:S01]  /*d970*/  FSEL R8, R8, RZ, P5 ;  /* 0x000000ff08087208 */ /* 0x000fe20002800000 */
[----:B------:R-:W-:-:S02]  /*d980*/  FFMA.FTZ R26, R26, c[0x0][0x23c], -R3 ;  /* 0x00008f001a1a7a23 */ /* 0x000fc40000010803 */
[----:B------:R3:W-:Y:S02]  /*d990*/  MUFU.EX2 R234, R5 ;  /* 0x0000000500ea7308 */ /* 0x0007e40000000800 */
[----:B------:R-:W-:-:S06]  /*d9a0*/  FFMA.FTZ R7, R29, c[0x0][0x23c], -R8 ;  /* 0x00008f001d077a23 */ /* 0x000fcc0000010808 */
[----:B------:R4:W-:Y:S01]  /*d9b0*/  MUFU.EX2 R202, R7 ;  /* 0x0000000700ca7308 */ /* 0x0009e20000000800 */
[----:B--2---:R-:W-:Y:S01]  /*d9c0*/  FMNMX.FTZ R0, R0, R14, !PT ;  /* 0x0000000e00007209 */ /* 0x004fe20007810000 */
[----:B---3--:R-:W-:-:S06]  /*d9d0*/  FFMA.FTZ R5, R28, c[0x0][0x23c], -R3 ;  /* 0x00008f001c057a23 */ /* 0x008fcc0000010803 */
[----:B------:R-:W-:Y:S01]  /*d9e0*/  MUFU.EX2 R235, R26 ;  /* 0x0000001a00eb7308 */ /* 0x000fe20000000800 */
[----:B-1----:R-:W-:Y:S02]  /*d9f0*/  FMNMX.FTZ R229, R4, R13, !PT ;  /* 0x0000000d04e57209 */ /* 0x002fe40007810000 */
[----:B------:R-:W1:Y:S01]  /*da00*/  SHFL.BFLY PT, R13, R0, 0x1, 0x1f ;  /* 0x0c201f00000d7f89 */ /* 0x000e6200000e0000 */
[----:B------:R-:W-:Y:S01]  /*da10*/  LOP3.LUT R4, R6, 0xffff, RZ, 0xc0, !PT ;  /* 0x0000ffff06047812 */ /* 0x000fe200078ec0ff */
[----:B----4-:R-:W-:-:S03]  /*da20*/  FFMA.FTZ R7, R32, c[0x0][0x23c], -R8 ;  /* 0x00008f0020077a23 */ /* 0x010fc60000010808 */
[----:B------:R2:W-:Y:S01]  /*da30*/  MUFU.EX2 R232, R5 ;  /* 0x0000000500e87308 */ /* 0x0005e20000000800 */
[----:B------:R-:W-:-:S07]  /*da40*/  FSETP.NEU.FTZ.AND P4, PT, R229, -INF , PT ;  /* 0xff800000e500780b */ /* 0x000fce0003f9d000 */
[----:B------:R3:W-:Y:S01]  /*da50*/  MUFU.EX2 R201, R7 ;  /* 0x0000000700c97308 */ /* 0x0007e20000000800 */
[----:B--2---:R-:W-:-:S07]  /*da60*/  FFMA.FTZ R5, R30, c[0x0][0x23c], -R3 ;  /* 0x00008f001e057a23 */ /* 0x004fce0000010803 */
[----:B------:R2:W4:Y:S01]  /*da70*/  MUFU.EX2 R233, R5 ;  /* 0x0000000500e97308 */ /* 0x0005220000000800 */
[----:B-1----:R-:W-:Y:S02]  /*da80*/  FMNMX.FTZ R228, R0, R13, !PT ;  /* 0x0000000d00e47209 */ /* 0x002fe40007810000 */
[----:B---3--:R-:W-:Y:S02]  /*da90*/  SHF.R.U32.HI R7, RZ, 0x8, R4 ;  /* 0x00000008ff077819 */ /* 0x008fe40000011604 */
[----:B------:R-:W-:Y:S01]  /*daa0*/  LOP3.LUT R4, R6, 0xff, RZ, 0xc0, !PT ;  /* 0x000000ff06047812 */ /* 0x000fe200078ec0ff */
[C---:B------:R-:W-:Y:S01]  /*dab0*/  FMUL.FTZ R22, R228.reuse, c[0x0][0x23c] ;  /* 0x00008f00e4167a20 */ /* 0x040fe20000410000 */
[----:B------:R-:W-:Y:S02]  /*dac0*/  FSETP.NEU.FTZ.AND P1, PT, R228, -INF , PT ;  /* 0xff800000e400780b */ /* 0x000fe40003f3d000 */
[----:B------:R-:W-:Y:S02]  /*dad0*/  PRMT R14, R4, 0x5410, R7 ;  /* 0x00005410040e7816 */ /* 0x000fe40000000007 */
[----:B------:R-:W-:-:S02]  /*dae0*/  FSEL R22, R22, RZ, P1 ;  /* 0x000000ff16167208 */ /* 0x000fc40000800000 */
[----:B--2---:R-:W-:Y:S01]  /*daf0*/  SHF.R.U32.HI R5, RZ, 0x8, R15 ;  /* 0x00000008ff057819 */ /* 0x004fe2000001160f */
[----:B------:R-:W-:-:S03]  /*db00*/  FMUL.FTZ R15, R229, c[0x0][0x23c] ;  /* 0x00008f00e50f7a20 */ /* 0x000fc60000410000 */
[----:B------:R-:W-:Y:S01]  /*db10*/  PRMT R23, R18, 0x5410, R5 ;  /* 0x0000541012177816 */ /* 0x000fe20000000005 */
[--C-:B------:R-:W-:Y:S01]  /*db20*/  HSET2.LE.AND R18, R19, R203.reuse, PT ;  /* 0x000000cb13127233 */ /* 0x100fe20003803000 */
[----:B------:R-:W-:Y:S01]  /*db30*/  LOP3.LUT R5, R17, 0xff, RZ, 0xc0, !PT ;  /* 0x000000ff11057812 */ /* 0x000fe200078ec0ff */
[--C-:B------:R-:W-:Y:S01]  /*db40*/  HSET2.LE.AND R19, R173, R203.reuse, PT ;  /* 0x000000cbad137233 */ /* 0x100fe20003803000 */
[----:B------:R-:W-:Y:S01]  /*db50*/  FSEL R15, R15, RZ, P4 ;  /* 0x000000ff0f0f7208 */ /* 0x000fe20002000000 */
[--C-:B------:R-:W-:Y:S01]  /*db60*/  HSET2.LE.AND R17, R24, R203.reuse, PT ;  /* 0x000000cb18117233 */ /* 0x100fe20003803000 */
[----:B------:R-:W-:Y:S01]  /*db70*/  PRMT R21, R5, 0x5410, R16 ;  /* 0x0000541005157816 */ /* 0x000fe20000000010 */
[--C-:B------:R-:W-:Y:S01]  /*db80*/  FFMA.FTZ R5, R33, c[0x0][0x23c], -R8.reuse ;  /* 0x00008f0021057a23 */ /* 0x100fe20000010808 */
[----:B------:R-:W-:Y:S01]  /*db90*/  HSET2.LE.AND R16, R25, R203, PT ;  /* 0x000000cb19107233 */ /* 0x000fe20003803000 */
[--C-:B------:R-:W-:Y:S02]  /*dba0*/  FFMA.FTZ R4, R31, c[0x0][0x23c], -R15.reuse ;  /* 0x00008f001f047a23 */ /* 0x100fe4000001080f */
[----:B------:R1:W-:Y:S01]  /*dbb0*/  MUFU.EX2 R199, R5 ;  /* 0x0000000500c77308 */ /* 0x0003e20000000800 */
[----:B------:R-:W-:Y:S01]  /*dbc0*/  FFMA.FTZ R0, R35, c[0x0][0x23c], -R15 ;  /* 0x00008f0023007a23 */ /* 0x000fe2000001080f */
[----:B------:R-:W2:Y:S06]  /*dbd0*/  LDSM.16.MT88.4 R28, [R205+0xa000] ;  /* 0x00a00000cd1c783b */ /* 0x000eac0000004200 */
[----:B------:R-:W-:Y:S01]  /*dbe0*/  MUFU.EX2 R198, R4 ;  /* 0x0000000400c67308 */ /* 0x000fe20000000800 */
[----:B-1----:R-:W-:-:S07]  /*dbf0*/  FFMA.FTZ R5, R137, c[0x0][0x23c], -R8 ;  /* 0x00008f0089057a23 */ /* 0x002fce0000010808 */
[----:B------:R1:W-:Y:S08]  /*dc00*/  MUFU.EX2 R196, R0 ;  /* 0x0000000000c47308 */ /* 0x0003f00000000800 */
[----:B------:R3:W-:Y:S01]  /*dc10*/  MUFU.EX2 R200, R5 ;  /* 0x0000000500c87308 */ /* 0x0007e20000000800 */
[----:B-1----:R-:W-:Y:S02]  /*dc20*/  FSEL R0, R231, RZ, P6 ;  /* 0x000000ffe7007208 */ /* 0x002fe40003000000 */
[----:B---3--:R-:W-:-:S02]  /*dc30*/  SHF.R.U32.HI R5, RZ, 0x10, R6 ;  /* 0x00000010ff057819 */ /* 0x008fc40000011606 */
[----:B------:R-:W-:Y:S02]  /*dc40*/  SHF.R.U32.HI R6, RZ, 0x18, R6 ;  /* 0x00000018ff067819 */ /* 0x000fe40000011606 */
[----:B------:R-:W-:Y:S01]  /*dc50*/  LOP3.LUT R4, R5, 0xff, RZ, 0xc0, !PT ;  /* 0x000000ff05047812 */ /* 0x000fe200078ec0ff */
[--C-:B------:R-:W-:Y:S02]  /*dc60*/  FFMA.FTZ R5, R34, c[0x0][0x23c], -R15.reuse ;  /* 0x00008f0022057a23 */ /* 0x100fe4000001080f */
[----:B------:R-:W1:Y:S01]  /*dc70*/  LDSM.16.MT88.4 R32, [R207+0xa000] ;  /* 0x00a00000cf20783b */ /* 0x000e620000004200 */
[----:B------:R-:W-:Y:S01]  /*dc80*/  PRMT R20, R4, 0x5410, R6 ;  /* 0x0000541004147816 */ /* 0x000fe20000000006 */
[----:B------:R-:W-:Y:S01]  /*dc90*/  FADD.FTZ R6, R136, -R0 ;  /* 0x8000000088067221 */ /* 0x000fe20000010000 */
[----:B------:R3:W-:Y:S01]  /*dca0*/  MUFU.EX2 R197, R5 ;  /* 0x0000000500c57308 */ /* 0x0007e20000000800 */
[----:B------:R-:W-:Y:S02]  /*dcb0*/  FFMA.FTZ R0, R132, c[0x0][0x23c], -R22 ;  /* 0x00008f0084007a23 */ /* 0x000fe40000010816 */
[----:B------:R-:W-:-:S02]  /*dcc0*/  FFMA.FTZ R4, R133, c[0x0][0x23c], -R15 ;  /* 0x00008f0085047a23 */ /* 0x000fc4000001080f */
[----:B------:R-:W-:-:S03]  /*dcd0*/  FMUL.FTZ R6, R6, c[0x0][0x23c] ;  /* 0x00008f0006067a20 */ /* 0x000fc60000410000 */
[----:B------:R5:W-:Y:S08]  /*dce0*/  MUFU.EX2 R189, R0 ;  /* 0x0000000000bd7308 */ /* 0x000bf00000000800 */
[----:B------:R2:W-:Y:S01]  /*dcf0*/  MUFU.EX2 R190, R4 ;  /* 0x0000000400be7308 */ /* 0x0005e20000000800 */
[----:B---3--:R-:W-:-:S05]  /*dd00*/  FSEL R5, R229, RZ, P4 ;  /* 0x000000ffe5057208 */ /* 0x008fca0002000000 */
[----:B------:R-:W-:Y:S02]  /*dd10*/  FADD.FTZ R5, R134, -R5 ;  /* 0x8000000586057221 */ /* 0x000fe40000010000 */
[----:B-----5:R-:W-:Y:S01]  /*dd20*/  FFMA.FTZ R0, R138, c[0x0][0x23c], -R22 ;  /* 0x00008f008a007a23 */ /* 0x020fe20000010816 */
[----:B------:R-:W3:Y:S01]  /*dd30*/  MUFU.EX2 R27, R6 ;  /* 0x00000006001b7308 */ /* 0x000ee20000000800 */
[----:B------:R-:W-:Y:S01]  /*dd40*/  FMUL.FTZ R5, R5, c[0x0][0x23c] ;  /* 0x00008f0005057a20 */ /* 0x000fe20000410000 */
[----:B--2---:R-:W-:-:S06]  /*dd50*/  FSEL R4, R230, RZ, P5 ;  /* 0x000000ffe6047208 */ /* 0x004fcc0002800000 */
[----:B------:R4:W-:Y:S01]  /*dd60*/  MUFU.EX2 R188, R0 ;  /* 0x0000000000bc7308 */ /* 0x0009e20000000800 */
[----:B------:R-:W-:Y:S01]  /*dd70*/  FADD.FTZ R7, R135, -R4 ;  /* 0x8000000487077221 */ /* 0x000fe20000010000 */
[----:B------:R-:W-:-:S03]  /*dd80*/  FSEL R4, R228, RZ, P1 ;  /* 0x000000ffe4047208 */ /* 0x000fc60000800000 */
[----:B------:R-:W-:-:S03]  /*dd90*/  FMUL.FTZ R7, R7, c[0x0][0x23c] ;  /* 0x00008f0007077a20 */ /* 0x000fc60000410000 */
[----:B------:R-:W2:Y:S01]  /*dda0*/  MUFU.EX2 R25, R5 ;  /* 0x0000000500197308 */ /* 0x000ea20000000800 */
[----:B------:R-:W-:Y:S02]  /*ddb0*/  FADD.FTZ R13, R2, -R4 ;  /* 0x80000004020d7221 */ /* 0x000fe40000010000 */
[----:B------:R-:W-:Y:S02]  /*ddc0*/  FFMA.FTZ R2, R139, c[0x0][0x23c], -R22 ;  /* 0x00008f008b027a23 */ /* 0x000fe40000010816 */
[----:B------:R-:W-:Y:S01]  /*ddd0*/  FMUL.FTZ R13, R13, c[0x0][0x23c] ;  /* 0x00008f000d0d7a20 */ /* 0x000fe20000410000 */
[----:B----4-:R-:W-:Y:S02]  /*dde0*/  F2FP.PACK_AB R0, R233, R232 ;  /* 0x000000e8e900723e */ /* 0x010fe400000000ff */
[----:B------:R4:W-:Y:S01]  /*ddf0*/  MUFU.EX2 R138, R2 ;  /* 0x00000002008a7308 */ /* 0x0009e20000000800 */
[-C--:B---3--:R-:W-:Y:S01]  /*de00*/  FMUL.FTZ R140, R140, R27.reuse ;  /* 0x0000001b8c8c7220 */ /* 0x088fe20000410000 */
[----:B------:R-:W-:Y:S01]  /*de10*/  LOP3.LUT R18, R18, R0, RZ, 0xc0, !PT ;  /* 0x0000000012127212 */ /* 0x000fe200078ec0ff */
[----:B------:R-:W-:Y:S01]  /*de20*/  FMUL.FTZ R141, R141, R27 ;  /* 0x0000001b8d8d7220 */ /* 0x000fe20000410000 */
[----:B------:R-:W-:Y:S01]  /*de30*/  F2FP.PACK_AB R0, R200, R199 ;  /* 0x000000c7c800723e */ /* 0x000fe200000000ff */
[----:B------:R-:W-:-:S03]  /*de40*/  FMUL.FTZ R152, R152, R27 ;  /* 0x0000001b98987220 */ /* 0x000fc60000410000 */
[----:B------:R-:W3:Y:S01]  /*de50*/  MUFU.EX2 R26, R7 ;  /* 0x00000007001a7308 */ /* 0x000ee20000000800 */
[----:B------:R-:W-:Y:S01]  /*de60*/  LOP3.LUT R19, R19, R0, RZ, 0xc0, !PT ;  /* 0x0000000013137212 */ /* 0x000fe200078ec0ff */
[----:B--2---:R-:W-:Y:S01]  /*de70*/  FMUL.FTZ R144, R144, R25 ;  /* 0x0000001990907220 */ /* 0x004fe20000410000 */
[----:B------:R-:W-:Y:S01]  /*de80*/  F2FP.PACK_AB R0, R234, R235 ;  /* 0x000000ebea00723e */ /* 0x000fe200000000ff */
[-C--:B------:R-:W-:Y:S02]  /*de90*/  FMUL.FTZ R145, R145, R25.reuse ;  /* 0x0000001991917220 */ /* 0x080fe40000410000 */
[-C--:B------:R-:W-:Y:S01]  /*dea0*/  FMUL.FTZ R148, R148, R25.reuse ;  /* 0x0000001994947220 */ /* 0x080fe20000410000 */
[----:B------:R-:W-:Y:S01]  /*deb0*/  LOP3.LUT R16, R16, R0, RZ, 0xc0, !PT ;  /* 0x0000000010107212 */ /* 0x000fe200078ec0ff */
[----:B----4-:R-:W-:Y:S01]  /*dec0*/  FFMA.FTZ R2, R172, c[0x0][0x23c], -R22 ;  /* 0x00008f00ac027a23 */ /* 0x010fe20000010816 */
[----:B------:R-:W-:Y:S01]  /*ded0*/  F2FP.PACK_AB R0, R201, R202 ;  /* 0x000000cac900723e */ /* 0x000fe200000000ff */
[----:B------:R-:W2:Y:S01]  /*dee0*/  MUFU.EX2 R24, R13 ;  /* 0x0000000d00187308 */ /* 0x000ea20000000800 */
[----:B------:R-:W-:-:S02]  /*def0*/  FMUL.FTZ R149, R149, R25 ;  /* 0x0000001995957220 */ /* 0x000fc40000410000 */
[----:B------:R-:W-:Y:S01]  /*df00*/  LOP3.LUT R17, R17, R0, RZ, 0xc0, !PT ;  /* 0x0000000011117212 */ /* 0x000fe200078ec0ff */
[----:B------:R-:W-:Y:S01]  /*df10*/  HSET2.LE.AND R0, R14, R203, PT ;  /* 0x000000cb0e007233 */ /* 0x000fe20003803000 */
[----:B------:R-:W-:Y:S02]  /*df20*/  FMUL.FTZ R153, R153, R27 ;  /* 0x0000001b99997220 */ /* 0x000fe40000410000 */
[-C--:B---3--:R-:W-:Y:S01]  /*df30*/  FMUL.FTZ R142, R142, R26.reuse ;  /* 0x0000001a8e8e7220 */ /* 0x088fe20000410000 */
[----:B------:R3:W4:Y:S01]  /*df40*/  MUFU.EX2 R137, R2 ;  /* 0x0000000200897308 */ /* 0x0007220000000800 */
[-C--:B------:R-:W-:Y:S02]  /*df50*/  FMUL.FTZ R143, R143, R26.reuse ;  /* 0x0000001a8f8f7220 */ /* 0x080fe40000410000 */
[-C--:B------:R-:W-:Y:S02]  /*df60*/  FMUL.FTZ R154, R154, R26.reuse ;  /* 0x0000001a9a9a7220 */ /* 0x080fe40000410000 */
[----:B------:R-:W-:-:S02]  /*df70*/  FMUL.FTZ R155, R155, R26 ;  /* 0x0000001a9b9b7220 */ /* 0x000fc40000410000 */
[-C--:B------:R-:W-:Y:S01]  /*df80*/  FMUL.FTZ R36, R36, R27.reuse ;  /* 0x0000001b24247220 */ /* 0x080fe20000410000 */
[C---:B------:R-:W-:Y:S01]  /*df90*/  HMMA.16816.F32 R140, R16.reuse, R28, R140 ;  /* 0x0000001c108c723c */ /* 0x040fe2000000188c */
[-C--:B--2---:R-:W-:Y:S02]  /*dfa0*/  FMUL.FTZ R146, R146, R24.reuse ;  /* 0x0000001892927220 */ /* 0x084fe40000410000 */
[-C--:B------:R-:W-:Y:S02]  /*dfb0*/  FMUL.FTZ R147, R147, R24.reuse ;  /* 0x0000001893937220 */ /* 0x080fe40000410000 */
[-C--:B------:R-:W-:Y:S02]  /*dfc0*/  FMUL.FTZ R150, R150, R24.reuse ;  /* 0x0000001896967220 */ /* 0x080fe40000410000 */
[----:B------:R-:W-:Y:S01]  /*dfd0*/  FMUL.FTZ R151, R151, R24 ;  /* 0x0000001897977220 */ /* 0x000fe20000410000 */
[----:B---3--:R-:W-:Y:S01]  /*dfe0*/  F2FP.PACK_AB R2, R197, R198 ;  /* 0x000000c6c502723e */ /* 0x008fe200000000ff */
[----:B------:R-:W-:Y:S01]  /*dff0*/  FMUL.FTZ R37, R37, R27 ;  /* 0x0000001b25257220 */ /* 0x000fe20000410000 */
[----:B------:R-:W-:Y:S01]  /*e000*/  HMMA.16816.F32 R176, R16, R30, R152 ;  /* 0x0000001e10b0723c */ /* 0x000fe20000001898 */
[----:B------:R-:W-:Y:S01]  /*e010*/  FMUL.FTZ R38, R38, R26 ;  /* 0x0000001a26267220 */ /* 0x000fe20000410000 */
[----:B------:R-:W-:Y:S01]  /*e020*/  LOP3.LUT R4, R0, R2, RZ, 0xc0, !PT ;  /* 0x0000000200047212 */ /* 0x000fe200078ec0ff */
[----:B------:R-:W-:Y:S01]  /*e030*/  HSET2.LE.AND R0, R20, R203, PT ;  /* 0x000000cb14007233 */ /* 0x000fe20003803000 */
[----:B------:R-:W-:Y:S01]  /*e040*/  F2FP.PACK_AB R2, R188, R189 ;  /* 0x000000bdbc02723e */ /* 0x000fe200000000ff */
[----:B------:R-:W-:-:S02]  /*e050*/  FMUL.FTZ R39, R39, R26 ;  /* 0x0000001a27277220 */ /* 0x000fc40000410000 */
[-C--:B------:R-:W-:Y:S01]  /*e060*/  FMUL.FTZ R40, R40, R25.reuse ;  /* 0x0000001928287220 */ /* 0x080fe20000410000 */
[----:B------:R-:W-:Y:S01]  /*e070*/  LOP3.LUT R5, R0, R2, RZ, 0xc0, !PT ;  /* 0x0000000200057212 */ /* 0x000fe200078ec0ff */
[--C-:B------:R-:W-:Y:S01]  /*e080*/  HSET2.LE.AND R0, R23, R203.reuse, PT ;  /* 0x000000cb17007233 */ /* 0x100fe20003803000 */
[----:B------:R-:W-:Y:S01]  /*e090*/  F2FP.PACK_AB R2, R190, R196 ;  /* 0x000000c4be02723e */ /* 0x000fe200000000ff */
[----:B------:R-:W-:Y:S02]  /*e0a0*/  FMUL.FTZ R41, R41, R25 ;  /* 0x0000001929297220 */ /* 0x000fe40000410000 */
[----:B------:R-:W-:Y:S01]  /*e0b0*/  FMUL.FTZ R42, R42, R24 ;  /* 0x000000182a2a7220 */ /* 0x000fe20000410000 */
[----:B------:R-:W-:Y:S01]  /*e0c0*/  LOP3.LUT R6, R0, R2, RZ, 0xc0, !PT ;  /* 0x0000000200067212 */ /* 0x000fe200078ec0ff */
[----:B------:R-:W-:Y:S01]  /*e0d0*/  HSET2.LE.AND R2, R21, R203, PT ;  /* 0x000000cb15027233 */ /* 0x000fe20003803000 */
[----:B----4-:R-:W-:Y:S01]  /*e0e0*/  F2FP.PACK_AB R0, R137, R138 ;  /* 0x0000008a8900723e */ /* 0x010fe200000000ff */
[----:B------:R-:W-:-:S02]  /*e0f0*/  FMUL.FTZ R43, R43, R24 ;  /* 0x000000182b2b7220 */ /* 0x000fc40000410000 */
[-C--:B------:R-:W-:Y:S01]  /*e100*/  FMUL.FTZ R44, R44, R25.reuse ;  /* 0x000000192c2c7220 */ /* 0x080fe20000410000 */
[----:B------:R-:W-:Y:S01]  /*e110*/  LOP3.LUT R7, R2, R0, RZ, 0xc0, !PT ;  /* 0x0000000002077212 */ /* 0x000fe200078ec0ff */
[----:B------:R-:W-:Y:S02]  /*e120*/  FMUL.FTZ R45, R45, R25 ;  /* 0x000000192d2d7220 */ /* 0x000fe40000410000 */
[-C--:B------:R-:W-:Y:S01]  /*e130*/  FMUL.FTZ R46, R46, R24.reuse ;  /* 0x000000182e2e7220 */ /* 0x080fe20000410000 */
[----:B------:R-:W-:Y:S01]  /*e140*/  MOV R153, R177 ;  /* 0x000000b100997202 */ /* 0x000fe20000000f00 */
[----:B------:R-:W-:Y:S02]  /*e150*/  FMUL.FTZ R47, R47, R24 ;  /* 0x000000182f2f7220 */ /* 0x000fe40000410000 */
[----:B------:R-:W-:Y:S01]  /*e160*/  HMMA.16816.F32 R144, R4, R28, R144 ;  /* 0x0000001c0490723c */ /* 0x000fe20000001890 */
[-C--:B------:R-:W-:Y:S02]  /*e170*/  FMUL.FTZ R48, R48, R27.reuse ;  /* 0x0000001b30307220 */ /* 0x080fe40000410000 */
[----:B------:R-:W-:-:S02]  /*e180*/  FMUL.FTZ R49, R49, R27 ;  /* 0x0000001b31317220 */ /* 0x000fc40000410000 */
[-C--:B------:R-:W-:Y:S02]  /*e190*/  FMUL.FTZ R50, R50, R26.reuse ;  /* 0x0000001a32327220 */ /* 0x080fe40000410000 */
[-C--:B------:R-:W-:Y:S01]  /*e1a0*/  FMUL.FTZ R51, R51, R26.reuse ;  /* 0x0000001a33337220 */ /* 0x080fe20000410000 */
[----:B------:R-:W-:Y:S01]  /*e1b0*/  HMMA.16816.F32 R148, R4, R30, R148 ;  /* 0x0000001e0494723c */ /* 0x000fe20000001894 */
        /* <DEDUP_REMOVED lines=9> */
[----:B------:R-:W-:Y:S01]  /*e250*/  HMMA.16816.F32 R36, R4, R34, R44 ;  /* 0x000000220424723c */ /* 0x000fe2000000182c */
        /* <DEDUP_REMOVED lines=9> */
[----:B------:R-:W-:Y:S01]  /*e2f0*/  IMAD.MOV.U32 R173, RZ, RZ, R29 ;  /* 0x000000ffffad7224 */ /* 0x000fe200078e001d */
[----:B------:R-:W-:Y:S01]  /*e300*/  MOV R155, R31 ;  /* 0x0000001f009b7202 */ /* 0x000fe20000000f00 */
[----:B------:R-:W-:-:S02]  /*e310*/  IMAD.MOV.U32 R172, RZ, RZ, R30 ;  /* 0x000000ffffac7224 */ /* 0x000fc400078e001e */
[----:B------:R-:W-:Y:S01]  /*e320*/  HMMA.16816.F32 R28, R4, R32, R40 ;  /* 0x00000020041c723c */ /* 0x000fe20000001828 */
[----:B------:R-:W-:Y:S02]  /*e330*/  FMUL.FTZ R72, R72, R25 ;  /* 0x0000001948487220 */ /* 0x000fe40000410000 */
[----:B------:R-:W-:Y:S02]  /*e340*/  IMAD.MOV.U32 R44, RZ, RZ, R38 ;  /* 0x000000ffff2c7224 */ /* 0x000fe400078e0026 */
[----:B------:R-:W-:Y:S02]  /*e350*/  IMAD.MOV.U32 R136, RZ, RZ, R36 ;  /* 0x000000ffff887224 */ /* 0x000fe400078e0024 */
[----:B------:R-:W-:Y:S01]  /*e360*/  MOV R43, R39 ;  /* 0x00000027002b7202 */ /* 0x000fe20000000f00 */
[----:B------:R-:W-:Y:S02]  /*e370*/  IMAD.MOV.U32 R42, RZ, RZ, R37 ;  /* 0x000000ffff2a7224 */ /* 0x000fe400078e0025 */
[----:B------:R-:W-:Y:S01]  /*e380*/  HMMA.16816.F32 R36, R16, R34, R48 ;  /* 0x000000221024723c */ /* 0x000fe20000001830 */
[----:B------:R-:W-:-:S02]  /*e390*/  FMUL.FTZ R73, R73, R25 ;  /* 0x0000001949497220 */ /* 0x000fc40000410000 */
[-C--:B------:R-:W-:Y:S02]  /*e3a0*/  FMUL.FTZ R74, R74, R24.reuse ;  /* 0x000000184a4a7220 */ /* 0x080fe40000410000 */
[-C--:B------:R-:W-:Y:S02]  /*e3b0*/  FMUL.FTZ R75, R75, R24.reuse ;  /* 0x000000184b4b7220 */ /* 0x080fe40000410000 */
[-C--:B------:R-:W-:Y:S02]  /*e3c0*/  FMUL.FTZ R60, R60, R25.reuse ;  /* 0x000000193c3c7220 */ /* 0x080fe40000410000 */
[----:B------:R-:W-:Y:S02]  /*e3d0*/  FMUL.FTZ R61, R61, R25 ;  /* 0x000000193d3d7220 */ /* 0x000fe40000410000 */
[-C--:B------:R-:W-:Y:S02]  /*e3e0*/  FMUL.FTZ R62, R62, R24.reuse ;  /* 0x000000183e3e7220 */ /* 0x080fe40000410000 */
[----:B------:R-:W-:Y:S01]  /*e3f0*/  FMUL.FTZ R63, R63, R24 ;  /* 0x000000183f3f7220 */ /* 0x000fe20000410000 */
[----:B------:R-:W-:Y:S01]  /*e400*/  MOV R33, R28 ;  /* 0x0000001c00217202 */ /* 0x000fe20000000f00 */
[----:B------:R-:W-:-:S02]  /*e410*/  IMAD.MOV.U32 R41, RZ, RZ, R30 ;  /* 0x000000ffff297224 */ /* 0x000fc400078e001e */
[----:B------:R-:W-:Y:S02]  /*e420*/  IMAD.MOV.U32 R40, RZ, RZ, R31 ;  /* 0x000000ffff287224 */ /* 0x000fe400078e001f */
[----:B------:R-:W-:Y:S02]  /*e430*/  IMAD.MOV.U32 R32, RZ, RZ, R29 ;  /* 0x000000ffff207224 */ /* 0x000fe400078e001d */
[----:B------:R-:W1:Y:S01]  /*e440*/  LDSM.16.MT88.4 R28, [R210+0xa000] ;  /* 0x00a00000d21c783b */ /* 0x000e620000004200 */
[----:B------:R-:W-:Y:S02]  /*e450*/  FMUL.FTZ R168, R168, R25 ;  /* 0x00000019a8a87220 */ /* 0x000fe40000410000 */
[----:B------:R-:W-:Y:S01]  /*e460*/  MOV R135, R37 ;  /* 0x0000002500877202 */ /* 0x000fe20000000f00 */
[----:B------:R-:W-:Y:S01]  /*e470*/  IMAD.MOV.U32 R132, RZ, RZ, R38 ;  /* 0x000000ffff847224 */ /* 0x000fe200078e0026 */
[----:B------:R-:W-:Y:S01]  /*e480*/  MOV R21, R36 ;  /* 0x0000002400157202 */ /* 0x000fe20000000f00 */
[----:B------:R-:W-:-:S02]  /*e490*/  IMAD.MOV.U32 R23, RZ, RZ, R39 ;  /* 0x000000ffff177224 */ /* 0x000fc400078e0027 */
        /* <DEDUP_REMOVED lines=15> */
[-C--:B------:R-:W-:Y:S01]  /*e590*/  FMUL.FTZ R76, R76, R25.reuse ;  /* 0x000000194c4c7220 */ /* 0x080fe20000410000 */
[----:B-1----:R-:W-:Y:S01]  /*e5a0*/  HMMA.16816.F32 R36, R16, R28, R52 ;  /* 0x0000001c1024723c */ /* 0x002fe20000001834 */
[-C--:B------:R-:W-:Y:S02]  /*e5b0*/  FMUL.FTZ R77, R77, R25.reuse ;  /* 0x000000194d4d7220 */ /* 0x080fe40000410000 */
[----:B------:R-:W-:-:S02]  /*e5c0*/  FMUL.FTZ R88, R88, R25 ;  /* 0x0000001958587220 */ /* 0x000fc40000410000 */
[-C--:B------:R-:W-:Y:S02]  /*e5d0*/  FMUL.FTZ R78, R78, R24.reuse ;  /* 0x000000184e4e7220 */ /* 0x080fe40000410000 */
[----:B------:R-:W-:Y:S01]  /*e5e0*/  FMUL.FTZ R79, R79, R24 ;  /* 0x000000184f4f7220 */ /* 0x000fe20000410000 */
[----:B------:R-:W-:Y:S01]  /*e5f0*/  HMMA.16816.F32 R48, R16, R30, R64 ;  /* 0x0000001e1030723c */ /* 0x000fe20000001840 */
[-C--:B------:R-:W-:Y:S02]  /*e600*/  FMUL.FTZ R89, R89, R25.reuse ;  /* 0x0000001959597220 */ /* 0x080fe40000410000 */
[-C--:B------:R-:W-:Y:S02]  /*e610*/  FMUL.FTZ R92, R92, R25.reuse ;  /* 0x000000195c5c7220 */ /* 0x080fe40000410000 */
[----:B------:R-:W-:Y:S02]  /*e620*/  FMUL.FTZ R93, R93, R25 ;  /* 0x000000195d5d7220 */ /* 0x000fe40000410000 */
[----:B------:R-:W-:Y:S01]  /*e630*/  MOV R66, R44 ;  /* 0x0000002c00427202 */ /* 0x000fe20000000f00 */
[----:B------:R-:W-:Y:S01]  /*e640*/  HMMA.16816.F32 R56, R4, R28, R56 ;  /* 0x0000001c0438723c */ /* 0x000fe20000001838 */
[----:B------:R-:W1:Y:S01]  /*e650*/  LDSM.16.MT88.4 R44, [R209+0xb000] ;  /* 0x00b00000d12c783b */ /* 0x000e620000004200 */
        /* <DEDUP_REMOVED lines=8> */
[----:B------:R-:W2:Y:S01]  /*e6e0*/  LDSM.16.MT88.4 R36, [R209+0xa000] ;  /* 0x00a00000d124783b */ /* 0x000ea20000004200 */
[----:B------:R-:W-:Y:S01]  /*e6f0*/  FMUL.FTZ R90, R90, R24 ;  /* 0x000000185a5a7220 */ /* 0x000fe20000410000 */
[----:B------:R-:W-:Y:S01]  /*e700*/  MOV R28, R51 ;  /* 0x00000033001c7202 */ /* 0x000fe20000000f00 */
[----:B------:R-:W-:Y:S01]  /*e710*/  IMAD.MOV.U32 R0, RZ, RZ, R48 ;  /* 0x000000ffff007224 */ /* 0x000fe200078e0030 */
[----:B------:R-:W-:Y:S01]  /*e720*/  MOV R48, R32 ;  /* 0x0000002000307202 */ /* 0x000fe20000000f00 */
[----:B------:R-:W-:Y:S01]  /*e730*/  IMAD.MOV.U32 R29, RZ, RZ, R50 ;  /* 0x000000ffff1d7224 */ /* 0x000fe200078e0032 */
[----:B------:R-:W3:Y:S01]  /*e740*/  LDSM.16.MT88.4 R32, [R207+0xb000] ;  /* 0x00b00000cf20783b */ /* 0x000ee20000004200 */
[----:B------:R-:W-:Y:S01]  /*e750*/  IMAD.MOV.U32 R133, RZ, RZ, R49 ;  /* 0x000000ffff857224 */ /* 0x000fe200078e0031 */
[----:B------:R-:W-:Y:S01]  /*e760*/  MOV R49, R41 ;  /* 0x0000002900317202 */ /* 0x000fe20000000f00 */
[----:B------:R-:W-:-:S02]  /*e770*/  IMAD.MOV.U32 R50, RZ, RZ, R40 ;  /* 0x000000ffff327224 */ /* 0x000fc400078e0028 */
[----:B------:R-:W-:Y:S01]  /*e780*/  LDSM.16.MT88.4 R40, [R210+0xb000] ;  /* 0x00b00000d228783b */ /* 0x000fe20000004200 */
[----:B------:R-:W-:Y:S02]  /*e790*/  IMAD.MOV.U32 R51, RZ, RZ, R134 ;  /* 0x000000ffff337224 */ /* 0x000fe400078e0086 */
[-C--:B------:R-:W-:Y:S02]  /*e7a0*/  FMUL.FTZ R91, R91, R24.reuse ;  /* 0x000000185b5b7220 */ /* 0x080fe40000410000 */
[-C--:B------:R-:W-:Y:S02]  /*e7b0*/  FMUL.FTZ R94, R94, R24.reuse ;  /* 0x000000185e5e7220 */ /* 0x080fe40000410000 */
[----:B------:R-:W-:Y:S02]  /*e7c0*/  FMUL.FTZ R95, R95, R24 ;  /* 0x000000185f5f7220 */ /* 0x000fe40000410000 */
[-C--:B------:R-:W-:Y:S02]  /*e7d0*/  FMUL.FTZ R104, R104, R25.reuse ;  /* 0x0000001968687220 */ /* 0x080fe40000410000 */
[----:B------:R-:W-:-:S02]  /*e7e0*/  FMUL.FTZ R105, R105, R25 ;  /* 0x0000001969697220 */ /* 0x000fc40000410000 */
[-C--:B------:R-:W-:Y:S02]  /*e7f0*/  FMUL.FTZ R106, R106, R24.reuse ;  /* 0x000000186a6a7220 */ /* 0x080fe40000410000 */
[-C--:B------:R-:W-:Y:S01]  /*e800*/  FMUL.FTZ R107, R107, R24.reuse ;  /* 0x000000186b6b7220 */ /* 0x080fe20000410000 */
[----:B-1----:R-:W-:Y:S01]  /*e810*/  HMMA.16816.F32 R52, R4, R46, R168 ;  /* 0x0000002e0434723c */ /* 0x002fe200000018a8 */
[-C--:B------:R-:W-:Y:S02]  /*e820*/  FMUL.FTZ R112, R112, R25.reuse ;  /* 0x0000001970707220 */ /* 0x080fe40000410000 */
[----:B------:R-:W-:Y:S02]  /*e830*/  FMUL.FTZ R113, R113, R25 ;  /* 0x0000001971717220 */ /* 0x000fe40000410000 */
[----:B------:R-:W-:Y:S02]  /*e840*/  FMUL.FTZ R114, R114, R24 ;  /* 0x0000001872727220 */ /* 0x000fe40000410000 */
[----:B------:R-:W-:Y:S01]  /*e850*/  MOV R170, R0 ;  /* 0x0000000000aa7202 */ /* 0x000fe20000000f00 */
[----:B------:R-:W-:Y:S01]  /*e860*/  FFMA.FTZ R0, R226, c[0x0][0x23c], -R3 ;  /* 0x00008f00e2007a23 */ /* 0x000fe20000010803 */
[----:B------:R-:W-:Y:S01]  /*e870*/  MOV R169, R21 ;  /* 0x0000001500a97202 */ /* 0x000fe20000000f00 */
[----:B------:R-:W-:-:S02]  /*e880*/  IMAD.MOV.U32 R171, RZ, RZ, R133 ;  /* 0x000000ffffab7224 */ /* 0x000fc400078e0085 */
[----:B------:R1:W-:Y:S01]  /*e890*/  MUFU.EX2 R133, R0 ;  /* 0x0000000000857308 */ /* 0x0003e20000000800 */
[-C--:B--2---:R-:W-:Y:S01]  /*e8a0*/  HMMA.16816.F32 R68, R16, R36.reuse, R68 ;  /* 0x000000241044723c */ /* 0x084fe20000001844 */
[----:B------:R-:W-:Y:S02]  /*e8b0*/  FMUL.FTZ R115, R115, R24 ;  /* 0x0000001873737220 */ /* 0x000fe40000410000 */
[-C--:B------:R-:W-:Y:S02]  /*e8c0*/  FMUL.FTZ R116, R116, R25.reuse ;  /* 0x0000001974747220 */ /* 0x080fe40000410000 */
[-C--:B------:R-:W-:Y:S02]  /*e8d0*/  FMUL.FTZ R117, R117, R25.reuse ;  /* 0x0000001975757220 */ /* 0x080fe40000410000 */
[-C--:B------:R-:W-:Y:S01]  /*e8e0*/  FMUL.FTZ R124, R124, R25.reuse ;  /* 0x000000197c7c7220 */ /* 0x080fe20000410000 */
[----:B------:R-:W-:Y:S01]  /*e8f0*/  HMMA.16816.F32 R72, R4, R36, R72 ;  /* 0x000000240448723c */ /* 0x000fe20000001848 */
[----:B------:R-:W-:-:S02]  /*e900*/  FMUL.FTZ R125, R125, R25 ;  /* 0x000000197d7d7220 */ /* 0x000fc40000410000 */
[-C--:B------:R-:W-:Y:S02]  /*e910*/  FMUL.FTZ R118, R118, R24.reuse ;  /* 0x0000001876767220 */ /* 0x080fe40000410000 */
[----:B------:R-:W-:Y:S02]  /*e920*/  FMUL.FTZ R119, R119, R24 ;  /* 0x0000001877777220 */ /* 0x000fe40000410000 */
[----:B------:R-:W-:Y:S01]  /*e930*/  IMAD.MOV.U32 R36, RZ, RZ, R29 ;  /* 0x000000ffff247224 */ /* 0x000fe200078e001d */
[----:B------:R-:W-:Y:S01]  /*e940*/  MOV R37, R28 ;  /* 0x0000001c00257202 */ /* 0x000fe20000000f00 */
[----:B-1----:R-:W-:Y:S01]  /*e950*/  FFMA.FTZ R0, R227, c[0x0][0x23c], -R3 ;  /* 0x00008f00e3007a23 */ /* 0x002fe20000010803 */
[----:B------:R-:W1:Y:S01]  /*e960*/  LDSM.16.MT88.4 R28, [R205+0xb000] ;  /* 0x00b00000cd1c783b */ /* 0x000e620000004200 */
[-C--:B------:R-:W-:Y:S01]  /*e970*/  FMUL.FTZ R126, R126, R24.reuse ;  /* 0x000000187e7e7220 */ /* 0x080fe20000410000 */
[----:B------:R-:W-:Y:S01]  /*e980*/  MOV R227, R37 ;  /* 0x0000002500e37202 */ /* 0x000fe20000000f00 */
[----:B------:R2:W-:Y:S01]  /*e990*/  MUFU.EX2 R134, R0 ;  /* 0x0000000000867308 */ /* 0x0005e20000000800 */
[----:B------:R-:W-:Y:S01]  /*e9a0*/  FMUL.FTZ R127, R127, R24 ;  /* 0x000000187f7f7220 */ /* 0x000fe20000410000 */
[----:B------:R-:W-:Y:S01]  /*e9b0*/  HMMA.16816.F32 R220, R16, R38, R80 ;  /* 0x0000002610dc723c */ /* 0x000fe20000001850 */
[----:B------:R-:W-:-:S02]  /*e9c0*/  FMUL.FTZ R108, R108, R27 ;  /* 0x0000001b6c6c7220 */ /* 0x000fc40000410000 */
[-C--:B------:R-:W-:Y:S02]  /*e9d0*/  FMUL.FTZ R109, R109, R27.reuse ;  /* 0x0000001b6d6d7220 */ /* 0x080fe40000410000 */
[-C--:B------:R-:W-:Y:S02]  /*e9e0*/  FMUL.FTZ R110, R110, R26.reuse ;  /* 0x0000001a6e6e7220 */ /* 0x080fe40000410000 */
[----:B------:R-:W-:Y:S01]  /*e9f0*/  FMUL.FTZ R111, R111, R26 ;  /* 0x0000001a6f6f7220 */ /* 0x000fe20000410000 */
[-C--:B---3--:R-:W-:Y:S01]  /*ea00*/  HMMA.16816.F32 R100, R4, R32.reuse, R100 ;  /* 0x000000200464723c */ /* 0x088fe20000001864 */
[----:B------:R-:W-:Y:S01]  /*ea10*/  IMAD.MOV.U32 R37, RZ, RZ, R64 ;  /* 0x000000ffff257224 */ /* 0x000fe200078e0040 */
[----:B------:R-:W-:Y:S01]  /*ea20*/  MOV R64, R136 ;  /* 0x0000008800407202 */ /* 0x000fe20000000f00 */
[----:B------:R-:W-:Y:S01]  /*ea30*/  IMAD.MOV.U32 R82, RZ, RZ, R20 ;  /* 0x000000ffff527224 */ /* 0x000fe200078e0014 */
[----:B------:R-:W-:Y:S01]  /*ea40*/  MOV R81, R2 ;  /* 0x0000000200517202 */ /* 0x000fe20000000f00 */
[----:B------:R-:W-:Y:S01]  /*ea50*/  FMUL.FTZ R84, R84, R27 ;  /* 0x0000001b54547220 */ /* 0x000fe20000410000 */
[----:B------:R-:W-:Y:S01]  /*ea60*/  MOV R83, R14 ;  /* 0x0000000e00537202 */ /* 0x000fe20000000f00 */
[--C-:B--2---:R-:W-:Y:S01]  /*ea70*/  FFMA.FTZ R0, R225, c[0x0][0x23c], -R3.reuse ;  /* 0x00008f00e1007a23 */ /* 0x104fe20000010803 */
[----:B------:R-:W-:Y:S01]  /*ea80*/  HMMA.16816.F32 R156, R16, R32, R156 ;  /* 0x00000020109c723c */ /* 0x000fe2000000189c */
[----:B------:R-:W-:Y:S01]  /*ea90*/  FFMA.FTZ R3, R224, c[0x0][0x23c], -R3 ;  /* 0x00008f00e0037a23 */ /* 0x000fe20000010803 */
[----:B------:R-:W-:Y:S01]  /*eaa0*/  MOV R225, R171 ;  /* 0x000000ab00e17202 */ /* 0x000fe20000000f00 */
[----:B------:R-:W-:Y:S01]  /*eab0*/  IMAD.MOV.U32 R224, RZ, RZ, R170 ;  /* 0x000000ffffe07224 */ /* 0x000fe200078e00aa */
[----:B------:R-:W-:Y:S01]  /*eac0*/  MOV R171, R132 ;  /* 0x0000008400ab7202 */ /* 0x000fe20000000f00 */
[----:B------:R-:W-:Y:S01]  /*ead0*/  IMAD.MOV.U32 R170, RZ, RZ, R135 ;  /* 0x000000ffffaa7224 */ /* 0x000fe200078e0087 */
[----:B------:R2:W-:Y:S01]  /*eae0*/  MUFU.EX2 R136, R3 ;  /* 0x0000000300887308 */ /* 0x0005e20000000800 */
[----:B------:R-:W-:Y:S01]  /*eaf0*/  FMUL.FTZ R85, R85, R27 ;  /* 0x0000001b55557220 */ /* 0x000fe20000410000 */
[----:B------:R-:W-:Y:S01]  /*eb00*/  HMMA.16816.F32 R76, R4, R38, R76 ;  /* 0x00000026044c723c */ /* 0x000fe2000000184c */
[----:B------:R-:W-:-:S02]  /*eb10*/  FMUL.FTZ R86, R86, R26 ;  /* 0x0000001a56567220 */ /* 0x000fc40000410000 */
[----:B------:R-:W-:Y:S02]  /*eb20*/  FMUL.FTZ R87, R87, R26 ;  /* 0x0000001a57577220 */ /* 0x000fe40000410000 */
[----:B------:R-:W-:Y:S01]  /*eb30*/  IMAD.MOV.U32 R226, RZ, RZ, R36 ;  /* 0x000000ffffe27224 */ /* 0x000fe200078e0024 */
[----:B------:R3:W-:Y:S01]  /*eb40*/  MUFU.EX2 R135, R0 ;  /* 0x0000000000877308 */ /* 0x0007e20000000800 */
[----:B------:R-:W-:Y:S01]  /*eb50*/  IMAD.MOV.U32 R36, RZ, RZ, R23 ;  /* 0x000000ffff247224 */ /* 0x000fe200078e0017 */
[----:B------:R-:W-:Y:S01]  /*eb60*/  HMMA.16816.F32 R104, R4, R34, R104 ;  /* 0x000000220468723c */ /* 0x000fe20000001868 */
[----:B------:R-:W-:Y:S01]  /*eb70*/  IMAD.MOV.U32 R168, RZ, RZ, R13 ;  /* 0x000000ffffa87224 */ /* 0x000fe200078e000d */
[----:B------:R-:W-:Y:S01]  /*eb80*/  MOV R39, R155 ;  /* 0x0000009b00277202 */ /* 0x000fe20000000f00 */
[-C--:B------:R-:W-:Y:S02]  /*eb90*/  FMUL.FTZ R96, R96, R27.reuse ;  /* 0x0000001b60607220 */ /* 0x080fe40000410000 */
[----:B------:R-:W-:-:S02]  /*eba0*/  FMUL.FTZ R97, R97, R27 ;  /* 0x0000001b61617220 */ /* 0x000fc40000410000 */
[----:B--2---:R-:W-:Y:S01]  /*ebb0*/  IMAD.WIDE.U32 R2, R245, -0x2daee0ad, RZ ;  /* 0xd2511f53f5027825 */ /* 0x004fe200078e00ff */
[C---:B-1----:R-:W-:Y:S03]  /*ebc0*/  HMMA.16816.F32 R88, R4.reuse, R28, R88 ;  /* 0x0000001c0458723c */ /* 0x042fe60000001858 */
[-C--:B------:R-:W-:Y:S01]  /*ebd0*/  FMUL.FTZ R98, R98, R26.reuse ;  /* 0x0000001a62627220 */ /* 0x080fe20000410000 */
[----:B------:R-:W-:Y:S01]  /*ebe0*/  LOP3.LUT R20, R2, 0xff, RZ, 0xc0, !PT ;  /* 0x000000ff02147812 */ /* 0x000fe200078ec0ff */
[----:B------:R-:W-:Y:S01]  /*ebf0*/  FMUL.FTZ R99, R99, R26 ;  /* 0x0000001a63637220 */ /* 0x000fe20000410000 */
[----:B------:R-:W-:Y:S01]  /*ec00*/  SHF.R.U32.HI R14, RZ, 0x10, R2 ;  /* 0x00000010ff0e7819 */ /* 0x000fe20000011602 */
[----:B---3--:R-:W-:Y:S01]  /*ec10*/  FFMA.FTZ R0, R237, c[0x0][0x23c], -R8 ;  /* 0x00008f00ed007a23 */ /* 0x008fe20000010808 */
[----:B------:R-:W-:Y:S01]  /*ec20*/  HMMA.16816.F32 R92, R4, R30, R92 ;  /* 0x0000001e045c723c */ /* 0x000fe2000000185c */
[----:B------:R-:W-:Y:S01]  /*ec30*/  SHF.R.U32.HI R21, RZ, 0x18, R2 ;  /* 0x00000018ff157819 */ /* 0x000fe20000011602 */
[----:B------:R-:W-:Y:S01]  /*ec40*/  IMAD.MOV.U32 R154, RZ, RZ, R176 ;  /* 0x000000ffff9a7224 */ /* 0x000fe200078e00b0 */
[----:B------:R1:W-:Y:S01]  /*ec50*/  MUFU.EX2 R33, R0 ;  /* 0x0000000000217308 */ /* 0x0003e20000000800 */
[----:B------:R-:W-:Y:S01]  /*ec60*/  IMAD.MOV.U32 R152, RZ, RZ, R178 ;  /* 0x000000ffff987224 */ /* 0x000fe200078e00b2 */
[----:B------:R-:W-:Y:S01]  /*ec70*/  MOV R237, R82 ;  /* 0x0000005200ed7202 */ /* 0x000fe20000000f00 */
[----:B------:R-:W-:-:S02]  /*ec80*/  FMUL.FTZ R160, R160, R27 ;  /* 0x0000001ba0a07220 */ /* 0x000fc40000410000 */
[C---:B------:R-:W-:Y:S01]  /*ec90*/  HMMA.16816.F32 R112, R4.reuse, R40, R112 ;  /* 0x000000280470723c */ /* 0x040fe20000001870 */
[-C--:B------:R-:W-:Y:S02]  /*eca0*/  FMUL.FTZ R161, R161, R27.reuse ;  /* 0x0000001ba1a17220 */ /* 0x080fe40000410000 */
[-C--:B------:R-:W-:Y:S02]  /*ecb0*/  FMUL.FTZ R162, R162, R26.reuse ;  /* 0x0000001aa2a27220 */ /* 0x080fe40000410000 */
[----:B------:R-:W-:Y:S02]  /*ecc0*/  FMUL.FTZ R163, R163, R26 ;  /* 0x0000001aa3a37220 */ /* 0x000fe40000410000 */
[-C--:B------:R-:W-:Y:S01]  /*ecd0*/  FMUL.FTZ R120, R120, R27.reuse ;  /* 0x0000001b78787220 */ /* 0x080fe20000410000 */
[----:B------:R-:W-:Y:S01]  /*ece0*/  HMMA.16816.F32 R116, R4, R42, R116 ;  /* 0x0000002a0474723c */ /* 0x000fe20000001874 */
[----:B------:R-:W-:Y:S02]  /*ecf0*/  FMUL.FTZ R121, R121, R27 ;  /* 0x0000001b79797220 */ /* 0x000fe40000410000 */
[----:B-1----:R-:W-:Y:S01]  /*ed00*/  FFMA.FTZ R0, R239, c[0x0][0x23c], -R8 ;  /* 0x00008f00ef007a23 */ /* 0x002fe20000010808 */
[----:B------:R-:W-:Y:S01]  /*ed10*/  MOV R239, R168 ;  /* 0x000000a800ef7202 */ /* 0x000fe20000000f00 */
[----:B------:R-:W-:-:S02]  /*ed20*/  FMUL.FTZ R122, R122, R26 ;  /* 0x0000001a7a7a7220 */ /* 0x000fc40000410000 */
[-C--:B------:R-:W-:Y:S01]  /*ed30*/  FMUL.FTZ R123, R123, R26.reuse ;  /* 0x0000001a7b7b7220 */ /* 0x080fe20000410000 */
[----:B------:R-:W-:Y:S01]  /*ed40*/  HMMA.16816.F32 R124, R4, R44, R124 ;  /* 0x0000002c047c723c */ /* 0x000fe2000000187c */
[-C--:B------:R-:W-:Y:S02]  /*ed50*/  FMUL.FTZ R164, R164, R27.reuse ;  /* 0x0000001ba4a47220 */ /* 0x080fe40000410000 */
[----:B------:R-:W-:Y:S02]  /*ed60*/  FMUL.FTZ R165, R165, R27 ;  /* 0x0000001ba5a57220 */ /* 0x000fe40000410000 */
[----:B------:R-:W-:Y:S02]  /*ed70*/  FMUL.FTZ R166, R166, R26 ;  /* 0x0000001aa6a67220 */ /* 0x000fe40000410000 */
[----:B------:R-:W-:Y:S01]  /*ed80*/  LOP3.LUT R4, R3, UR17, R184, 0x96, !PT ;  /* 0x0000001103047c12 */ /* 0x000fe2000f8e96b8 */
[----:B------:R-:W-:Y:S01]  /*ed90*/  HMMA.16816.F32 R180, R16, R34, R108 ;  /* 0x0000002210b4723c */ /* 0x000fe2000000186c */
[----:B------:R-:W-:Y:S01]  /*eda0*/  LOP3.LUT R7, R2, 0xffff, RZ, 0xc0, !PT ;  /* 0x0000ffff02077812 */ /* 0x000fe200078ec0ff */
[----:B------:R1:W-:Y:S01]  /*edb0*/  MUFU.EX2 R34, R0 ;  /* 0x0000000000227308 */ /* 0x0003e20000000800 */
[----:B------:R-:W-:-:S04]  /*edc0*/  IMAD.WIDE.U32 R2, R175, -0x2daee0ad, RZ ;  /* 0xd2511f53af027825 */ /* 0x000fc800078e00ff */
[----:B------:R-:W-:Y:S01]  /*edd0*/  FFMA.FTZ R5, R240, c[0x0][0x23c], -R8 ;  /* 0x00008f00f0057a23 */ /* 0x000fe20000010808 */
[----:B------:R-:W-:Y:S01]  /*ede0*/  LOP3.LUT R6, R2, 0xffff, RZ, 0xc0, !PT ;  /* 0x0000ffff02067812 */ /* 0x000fe200078ec0ff */
[C---:B------:R-:W-:Y:S01]  /*edf0*/  HMMA.16816.F32 R84, R16.reuse, R28, R84 ;  /* 0x0000001c1054723c */ /* 0x040fe20000001854 */
[--C-:B------:R-:W-:Y:S01]  /*ee00*/  SHF.R.U32.HI R13, RZ, 0x10, R2.reuse ;  /* 0x00000010ff0d7819 */ /* 0x100fe20000011602 */
[----:B------:R2:W-:Y:S01]  /*ee10*/  MUFU.EX2 R35, R5 ;  /* 0x0000000500237308 */ /* 0x0005e20000000800 */
[----:B------:R-:W-:Y:S01]  /*ee20*/  SHF.R.U32.HI R23, RZ, 0x18, R2 ;  /* 0x00000018ff177819 */ /* 0x000fe20000011602 */
[-C--:B------:R-:W-:Y:S01]  /*ee30*/  FMUL.FTZ R167, R167, R26.reuse ;  /* 0x0000001aa7a77220 */ /* 0x080fe20000410000 */
[----:B------:R-:W-:Y:S01]  /*ee40*/  MOV R109, R153 ;  /* 0x00000099006d7202 */ /* 0x000fe20000000f00 */
[-C--:B------:R-:W-:Y:S02]  /*ee50*/  FMUL.FTZ R128, R128, R27.reuse ;  /* 0x0000001b80807220 */ /* 0x080fe40000410000 */
[C---:B------:R-:W-:Y:S01]  /*ee60*/  HMMA.16816.F32 R192, R16.reuse, R30, R96 ;  /* 0x0000001e10c0723c */ /* 0x040fe20000001860 */
[----:B-1----:R-:W-:Y:S01]  /*ee70*/  FFMA.FTZ R0, R242, c[0x0][0x23c], -R8 ;  /* 0x00008f00f2007a23 */ /* 0x002fe20000010808 */
[----:B------:R-:W-:Y:S01]  /*ee80*/  LOP3.LUT R8, R2, 0xff, RZ, 0xc0, !PT ;  /* 0x000000ff02087812 */ /* 0x000fe200078ec0ff */
[----:B------:R-:W-:Y:S01]  /*ee90*/  FMUL.FTZ R129, R129, R27 ;  /* 0x0000001b81817220 */ /* 0x000fe20000410000 */
[----:B------:R-:W-:Y:S01]  /*eea0*/  SHF.R.U32.HI R2, RZ, 0x8, R7 ;  /* 0x00000008ff027819 */ /* 0x000fe20000011607 */
[----:B------:R1:W3:Y:S01]  /*eeb0*/  MUFU.EX2 R132, R0 ;  /* 0x0000000000847308 */ /* 0x0002e20000000800 */
[----:B------:R-:W-:Y:S01]  /*eec0*/  FMUL.FTZ R130, R130, R26 ;  /* 0x0000001a82827220 */ /* 0x000fe20000410000 */
[----:B------:R-:W-:Y:S01]  /*eed0*/  MOV R97, R48 ;  /* 0x0000003000617202 */ /* 0x000fe20000000f00 */
[----:B------:R-:W-:Y:S01]  /*eee0*/  FMUL.FTZ R131, R131, R26 ;  /* 0x0000001a83837220 */ /* 0x000fe20000410000 */
[----:B------:R-:W-:Y:S01]  /*eef0*/  PRMT R29, R20, 0x5410, R2 ;  /* 0x00005410141d7816 */ /* 0x000fe20000000002 */
[----:B--2---:R-:W-:Y:S01]  /*ef00*/  FFMA.FTZ R5, R238, c[0x0][0x23c], -R15 ;  /* 0x00008f00ee057a23 */ /* 0x004fe2000001080f */
[----:B------:R-:W-:Y:S01]  /*ef10*/  SHF.R.U32.HI R2, RZ, 0x8, R6 ;  /* 0x00000008ff027819 */ /* 0x000fe20000011606 */
[----:B------:R-:W-:Y:S01]  /*ef20*/  IMAD.MOV.U32 R238, RZ, RZ, R83 ;  /* 0x000000ffffee7224 */ /* 0x000fe200078e0053 */
[----:B------:R-:W-:Y:S01]  /*ef30*/  LOP3.LUT R6, R13, 0xff, RZ, 0xc0, !PT ;  /* 0x000000ff0d067812 */ /* 0x000fe200078ec0ff */
[----:B------:R-:W-:Y:S01]  /*ef40*/  MUFU.EX2 R31, R5 ;  /* 0x00000005001f7308 */ /* 0x000fe20000000800 */
[----:B------:R-:W-:Y:S01]  /*ef50*/  MOV R83, R36 ;  /* 0x0000002400537202 */ /* 0x000fe20000000f00 */
[----:B------:R-:W-:Y:S01]  /*ef60*/  IMAD.MOV.U32 R98, RZ, RZ, R49 ;  /* 0x000000ffff627224 */ /* 0x000fe200078e0031 */
[----:B------:R-:W-:Y:S01]  /*ef70*/  MOV R99, R50 ;  /* 0x0000003200637202 */ /* 0x000fe20000000f00 */
[----:B------:R-:W-:Y:S01]  /*ef80*/  IMAD.MOV.U32 R36, RZ, RZ, R51 ;  /* 0x000000ffff247224 */ /* 0x000fe200078e0033 */
[C---:B------:R-:W-:Y:S01]  /*ef90*/  HMMA.16816.F32 R160, R16.reuse, R40, R160 ;  /* 0x0000002810a0723c */ /* 0x040fe200000018a0 */
[----:B------:R-:W-:Y:S01]  /*efa0*/  IMAD.MOV.U32 R108, RZ, RZ, R154 ;  /* 0x000000ffff6c7224 */ /* 0x000fe200078e009a */
[----:B-1----:R-:W-:Y:S01]  /*efb0*/  LOP3.LUT R0, R3, UR17, R174, 0x96, !PT ;  /* 0x0000001103007c12 */ /* 0x002fe2000f8e96ae */
[----:B------:R-:W-:Y:S01]  /*efc0*/  FFMA.FTZ R3, R236, c[0x0][0x23c], -R15 ;  /* 0x00008f00ec037a23 */ /* 0x000fe2000001080f */
[----:B------:R-:W-:Y:S01]  /*efd0*/  LDSM.16.MT88.4 R48, [R207+0xa800] ;  /* 0x00a80000cf30783b */ /* 0x000fe20000004200 */
[----:B------:R-:W-:Y:S01]  /*efe0*/  IMAD.MOV.U32 R110, RZ, RZ, R152 ;  /* 0x000000ffff6e7224 */ /* 0x000fe200078e0098 */
[----:B------:R-:W-:Y:S01]  /*eff0*/  SHF.R.U32.HI R7, RZ, 0x10, R0 ;  /* 0x00000010ff077819 */ /* 0x000fe20000011600 */
[----:B------:R1:W2:Y:S01]  /*f000*/  MUFU.EX2 R32, R3 ;  /* 0x0000000300207308 */ /* 0x0002a20000000800 */
[----:B------:R-:W-:Y:S01]  /*f010*/  IMAD.MOV.U32 R96, RZ, RZ, R37 ;  /* 0x000000ffff607224 */ /* 0x000fe200078e0025 */
[----:B------:R-:W4:Y:S01]  /*f020*/  LDSM.16.MT88.4 R152, [R205+0xa800] ;  /* 0x00a80000cd98783b */ /* 0x000f220000004200 */
[----:B------:R-:W-:Y:S01]  /*f030*/  IMAD.MOV.U32 R139, RZ, RZ, R179 ;  /* 0x000000ffff8b7224 */ /* 0x000fe200078e00b3 */
[----:B------:R-:W-:Y:S01]  /*f040*/  MOV R37, R173 ;  /* 0x000000ad00257202 */ /* 0x000fe20000000f00 */
[----:B------:R-:W-:Y:S01]  /*f050*/  IMAD.MOV.U32 R38, RZ, RZ, R172 ;  /* 0x000000ffff267224 */ /* 0x000fe200078e00ac */
[C---:B------:R-:W-:Y:S01]  /*f060*/  HMMA.16816.F32 R176, R16.reuse, R42, R120 ;  /* 0x0000002a10b0723c */ /* 0x040fe20000001878 */
[----:B------:R-:W-:Y:S01]  /*f070*/  SHF.R.U32.HI R13, RZ, 0x18, R4 ;  /* 0x00000018ff0d7819 */ /* 0x000fe20000011604 */
[----:B------:R-:W-:Y:S01]  /*f080*/  IMAD.MOV.U32 R80, RZ, RZ, R169 ;  /* 0x000000ffff507224 */ /* 0x000fe200078e00a9 */
[----:B------:R-:W-:Y:S01]  /*f090*/  MOV R111, R139 ;  /* 0x0000008b006f7202 */ /* 0x000fe20000000f00 */
[----:B------:R-:W-:Y:S01]  /*f0a0*/  IMAD.MOV.U32 R236, RZ, RZ, R81 ;  /* 0x000000ffffec7224 */ /* 0x000fe200078e0051 */
[----:B------:R-:W-:Y:S01]  /*f0b0*/  MOV R81, R170 ;  /* 0x000000aa00517202 */ /* 0x000fe20000000f00 */
[----:B------:R-:W-:Y:S01]  /*f0c0*/  IMAD.MOV.U32 R82, RZ, RZ, R171 ;  /* 0x000000ffff527224 */ /* 0x000fe200078e00ab */
[----:B------:R-:W-:Y:S01]  /*f0d0*/  LDSM.16.MT88.4 R120, [R210+0xb800] ;  /* 0x00b80000d278783b */ /* 0x000fe20000004200 */
[----:B------:R-:W-:Y:S01]  /*f0e0*/  HMMA.16816.F32 R164, R16, R44, R164 ;  /* 0x0000002c10a4723c */ /* 0x000fe200000018a4 */
[----:B-1----:R-:W-:Y:S01]  /*f0f0*/  LOP3.LUT R3, R14, 0xff, RZ, 0xc0, !PT ;  /* 0x000000ff0e037812 */ /* 0x002fe200078ec0ff */
[----:B------:R-:W-:-:S03]  /*f100*/  FFMA.FTZ R14, R187, c[0x0][0x23c], -R22 ;  /* 0x00008f00bb0e7a23 */ /* 0x000fc60000010816 */
[----:B------:R-:W-:Y:S01]  /*f110*/  PRMT R28, R3, 0x5410, R21 ;  /* 0x00005410031c7816 */ /* 0x000fe20000000015 */
[----:B------:R-:W-:Y:S01]  /*f120*/  FFMA.FTZ R3, R243, c[0x0][0x23c], -R15 ;  /* 0x00008f00f3037a23 */ /* 0x000fe2000001080f */
[----:B------:R-:W-:Y:S01]  /*f130*/  PRMT R21, R8, 0x5410, R2 ;  /* 0x0000541008157816 */ /* 0x000fe20000000002 */
[----:B------:R-:W-:Y:S01]  /*f140*/  HMMA.16816.F32 R172, R16, R46, R128 ;  /* 0x0000002e10ac723c */ /* 0x000fe20000001880 */
[----:B------:R-:W-:Y:S01]  /*f150*/  LOP3.LUT R2, R4, 0xffff, RZ, 0xc0, !PT ;  /* 0x0000ffff04027812 */ /* 0x000fe200078ec0ff */
[----:B------:R1:W-:Y:S01]  /*f160*/  MUFU.EX2 R30, R3 ;  /* 0x00000003001e7308 */ /* 0x0003e20000000800 */
[----:B------:R-:W-:Y:S02]  /*f170*/  LOP3.LUT R8, R0, 0xff, RZ, 0xc0, !PT ;  /* 0x000000ff00087812 */ /* 0x000fe400078ec0ff */
[----:B------:R-:W-:Y:S02]  /*f180*/  SHF.R.U32.HI R5, RZ, 0x8, R2 ;  /* 0x00000008ff057819 */ /* 0x000fe40000011602 */
[----:B------:R-:W-:-:S03]  /*f190*/  LOP3.LUT R2, R4, 0xff, RZ, 0xc0, !PT ;  /* 0x000000ff04027812 */ /* 0x000fc600078ec0ff */
[----:B------:R-:W-:Y:S01]  /*f1a0*/  MUFU.EX2 R14, R14 ;  /* 0x0000000e000e7308 */ /* 0x000fe20000000800 */
[----:B------:R-:W-:Y:S02]  /*f1b0*/  PRMT R20, R2, 0x5410, R5 ;  /* 0x0000541002147816 */ /* 0x000fe40000000005 */
[----:B------:R-:W-:Y:S02]  /*f1c0*/  LOP3.LUT R2, R0, 0xffff, RZ, 0xc0, !PT ;  /* 0x0000ffff00027812 */ /* 0x000fe400078ec0ff */
[----:B------:R-:W-:Y:S02]  /*f1d0*/  SHF.R.U32.HI R5, RZ, 0x10, R4 ;  /* 0x00000010ff057819 */ /* 0x000fe40000011604 */
[----:B------:R-:W-:Y:S01]  /*f1e0*/  SHF.R.U32.HI R2, RZ, 0x8, R2 ;  /* 0x00000008ff027819 */ /* 0x000fe20000011602 */
[----:B-1----:R-:W-:Y:S01]  /*f1f0*/  FFMA.FTZ R3, R244, c[0x0][0x23c], -R15 ;  /* 0x00008f00f4037a23 */ /* 0x002fe2000001080f */
[----:B------:R-:W-:Y:S02]  /*f200*/  PRMT R15, R6, 0x5410, R23 ;  /* 0x00005410060f7816 */ /* 0x000fe40000000017 */
[----:B------:R-:W-:Y:S01]  /*f210*/  SHF.R.U32.HI R6, RZ, 0x18, R0 ;  /* 0x00000018ff067819 */ /* 0x000fe20000011600 */
[----:B------:R1:W5:Y:S01]  /*f220*/  MUFU.EX2 R23, R3 ;  /* 0x0000000300177308 */ /* 0x0003620000000800 */
[----:B------:R-:W-:Y:S01]  /*f230*/  LOP3.LUT R4, R5, 0xff, RZ, 0xc0, !PT ;  /* 0x000000ff05047812 */ /* 0x000fe200078ec0ff */
[--C-:B------:R-:W-:Y:S01]  /*f240*/  HSET2.LE.AND R5, R20, R203.reuse, PT ;  /* 0x000000cb14057233 */ /* 0x100fe20003803000 */
[----:B------:R-:W-:Y:S01]  /*f250*/  LOP3.LUT R0, R7, 0xff, RZ, 0xc0, !PT ;  /* 0x000000ff07007812 */ /* 0x000fe200078ec0ff */
[--C-:B------:R-:W-:Y:S01]  /*f260*/  HSET2.LE.AND R15, R15, R203.reuse, PT ;  /* 0x000000cb0f0f7233 */ /* 0x100fe20003803000 */
[----:B------:R-:W-:Y:S01]  /*f270*/  PRMT R7, R8, 0x5410, R2 ;  /* 0x0000541008077816 */ /* 0x000fe20000000002 */
[----:B------:R-:W-:Y:S01]  /*f280*/  FFMA.FTZ R2, R186, c[0x0][0x23c], -R22 ;  /* 0x00008f00ba027a23 */ /* 0x000fe20000010816 */
[----:B------:R-:W-:Y:S01]  /*f290*/  PRMT R16, R4, 0x5410, R13 ;  /* 0x0000541004107816 */ /* 0x000fe2000000000d */
[--C-:B------:R-:W-:Y:S01]  /*f2a0*/  HSET2.LE.AND R13, R21, R203.reuse, PT ;  /* 0x000000cb150d7233 */ /* 0x100fe20003803000 */
[----:B------:R-:W-:Y:S01]  /*f2b0*/  PRMT R4, R0, 0x5410, R6 ;  /* 0x0000541000047816 */ /* 0x000fe20000000006 */
[--C-:B------:R-:W-:Y:S01]  /*f2c0*/  HSET2.LE.AND R0, R29, R203.reuse, PT ;  /* 0x000000cb1d007233 */ /* 0x100fe20003803000 */
[----:B------:R2:W-:Y:S01]  /*f2d0*/  MUFU.EX2 R17, R2 ;  /* 0x0000000200117308 */ /* 0x0005e20000000800 */
[----:B------:R-:W-:-:S02]  /*f2e0*/  HSET2.LE.AND R6, R16, R203, PT ;  /* 0x000000cb10067233 */ /* 0x000fc40003803000 */
[--C-:B------:R-:W-:Y:S01]  /*f2f0*/  HSET2.LE.AND R7, R7, R203.reuse, PT ;  /* 0x000000cb07077233 */ /* 0x100fe20003803000 */
[----:B-1----:R-:W-:Y:S01]  /*f300*/  FFMA.FTZ R3, R185, c[0x0][0x23c], -R22 ;  /* 0x00008f00b9037a23 */ /* 0x002fe20000010816 */
[----:B------:R-:W-:Y:S01]  /*f310*/  HSET2.LE.AND R8, R4, R203, PT ;  /* 0x000000cb04087233 */ /* 0x000fe20003803000 */
[----:B---3--:R-:W-:Y:S02]  /*f320*/  F2FP.PACK_AB R4, R35, R132 ;  /* 0x000000842304723e */ /* 0x008fe400000000ff */
[----:B------:R1:W-:Y:S01]  /*f330*/  MUFU.EX2 R19, R3 ;  /* 0x0000000300137308 */ /* 0x0003e20000000800 */
[----:B--2---:R-:W-:-:S04]  /*f340*/  F2FP.PACK_AB R2, R136, R135 ;  /* 0x000000878802723e */ /* 0x004fc800000000ff */
[----:B------:R-:W-:Y:S02]  /*f350*/  LOP3.LUT R130, R0, R2, RZ, 0xc0, !PT ;  /* 0x0000000200827212 */ /* 0x000fe400078ec0ff */
[----:B------:R-:W-:Y:S02]  /*f360*/  F2FP.PACK_AB R0, R134, R133 ;  /* 0x000000858600723e */ /* 0x000fe400000000ff */
[----:B------:R-:W-:Y:S01]  /*f370*/  F2FP.PACK_AB R2, R34, R33 ;  /* 0x000000212202723e */ /* 0x000fe200000000ff */
[----:B-1----:R-:W-:Y:S01]  /*f380*/  FFMA.FTZ R3, R191, c[0x0][0x23c], -R22 ;  /* 0x00008f00bf037a23 */ /* 0x002fe20000010816 */
[----:B------:R-:W-:Y:S02]  /*f390*/  LOP3.LUT R128, R5, R0, RZ, 0xc0, !PT ;  /* 0x0000000005807212 */ /* 0x000fe400078ec0ff */
[----:B------:R-:W-:Y:S01]  /*f3a0*/  LOP3.LUT R129, R6, R2, RZ, 0xc0, !PT ;  /* 0x0000000206817212 */ /* 0x000fe200078ec0ff */
[----:B------:R-:W1:Y:S01]  /*f3b0*/  MUFU.EX2 R18, R3 ;  /* 0x0000000300127308 */ /* 0x000e620000000800 */
[----:B------:R-:W-:-:S04]  /*f3c0*/  F2FP.PACK_AB R0, R31, R32 ;  /* 0x000000201f00723e */ /* 0x000fc800000000ff */
[----:B------:R-:W-:Y:S02]  /*f3d0*/  LOP3.LUT R168, R7, R0, RZ, 0xc0, !PT ;  /* 0x0000000007a87212 */ /* 0x000fe400078ec0ff */
[----:B-----5:R-:W-:-:S04]  /*f3e0*/  F2FP.PACK_AB R0, R23, R30 ;  /* 0x0000001e1700723e */ /* 0x020fc800000000ff */
[----:B------:R-:W-:Y:S01]  /*f3f0*/  LOP3.LUT R170, R13, R0, RZ, 0xc0, !PT ;  /* 0x000000000daa7212 */ /* 0x000fe200078ec0ff */
[----:B------:R-:W-:Y:S02]  /*f400*/  FFMA.FTZ R13, R249, R25, R198 ;  /* 0x00000019f90d7223 */ /* 0x000fe400000100c6 */
[----:B------:R-:W-:Y:S01]  /*f410*/  FFMA.FTZ R0, R250, R24, R189 ;  /* 0x00000018fa007223 */ /* 0x000fe200000100bd */
[----:B-1----:R-:W-:Y:S01]  /*f420*/  F2FP.PACK_AB R2, R18, R19 ;  /* 0x000000131202723e */ /* 0x002fe200000000ff */
[----:B------:R-:W-:Y:S02]  /*f430*/  HSET2.LE.AND R3, R28, R203, PT ;  /* 0x000000cb1c037233 */ /* 0x000fe40003803000 */
[----:B------:R-:W-:Y:S01]  /*f440*/  FADD.FTZ R0, R188, R0 ;  /* 0x00000000bc007221 */ /* 0x000fe20000010000 */
[----:B------:R-:W-:Y:S02]  /*f450*/  LOP3.LUT R169, R8, R2, RZ, 0xc0, !PT ;  /* 0x0000000208a97212 */ /* 0x000fe400078ec0ff */
[----:B------:R-:W-:-:S02]  /*f460*/  F2FP.PACK_AB R2, R14, R17 ;  /* 0x000000110e02723e */ /* 0x000fc400000000ff */
[----:B------:R-:W-:Y:S01]  /*f470*/  LOP3.LUT R131, R3, R4, RZ, 0xc0, !PT ;  /* 0x0000000403837212 */ /* 0x000fe200078ec0ff */
[----:B------:R-:W-:Y:S01]  /*f480*/  FFMA.FTZ R3, R248, R26, R202 ;  /* 0x0000001af8037223 */ /* 0x000fe200000100ca */
[----:B------:R-:W1:Y:S01]  /*f490*/  LDSM.16.MT88.4 R4, [R209+0xb800] ;  /* 0x00b80000d104783b */ /* 0x000e620000004200 */
[----:B------:R-:W-:Y:S01]  /*f4a0*/  LOP3.LUT R171, R15, R2, RZ, 0xc0, !PT ;  /* 0x000000020fab7212 */ /* 0x000fe200078ec0ff */
[----:B------:R-:W-:Y:S02]  /*f4b0*/  FFMA.FTZ R2, R241, R27, R235 ;  /* 0x0000001bf1027223 */ /* 0x000fe400000100eb */
[----:B------:R-:W-:Y:S01]  /*f4c0*/  FADD.FTZ R3, R201, R3 ;  /* 0x00000003c9037221 */ /* 0x000fe20000010000 */
[----:B----4-:R-:W-:Y:S01]  /*f4d0*/  HMMA.16816.F32 R140, R128, R152, R140 ;  /* 0x00000098808c723c */ /* 0x010fe2000000188c */
[----:B------:R-:W-:Y:S02]  /*f4e0*/  FADD.FTZ R8, R234, R2 ;  /* 0x00000002ea087221 */ /* 0x000fe40000010000 */
[----:B------:R-:W-:-:S02]  /*f4f0*/  FADD.FTZ R2, R197, R13 ;  /* 0x0000000dc5027221 */ /* 0x000fc40000010000 */
[----:B------:R-:W-:Y:S02]  /*f500*/  FADD.FTZ R16, R232, R8 ;  /* 0x00000008e8107221 */ /* 0x000fe40000010000 */
[----:B------:R-:W-:Y:S01]  /*f510*/  FADD.FTZ R15, R199, R3 ;  /* 0x00000003c70f7221 */ /* 0x000fe20000010000 */
[C---:B------:R-:W-:Y:S01]  /*f520*/  HMMA.16816.F32 R144, R168.reuse, R152, R144 ;  /* 0x00000098a890723c */ /* 0x040fe20000001890 */
[----:B------:R-:W-:Y:S02]  /*f530*/  FADD.FTZ R13, R196, R2 ;  /* 0x00000002c40d7221 */ /* 0x000fe40000010000 */
[----:B------:R-:W-:Y:S02]  /*f540*/  FADD.FTZ R8, R138, R0 ;  /* 0x000000008a087221 */ /* 0x000fe40000010000 */
[----:B------:R-:W-:Y:S02]  /*f550*/  FADD.FTZ R3, R233, R16 ;  /* 0x00000010e9037221 */ /* 0x000fe40000010000 */
[----:B------:R-:W-:Y:S01]  /*f560*/  FADD.FTZ R2, R200, R15 ;  /* 0x0000000fc8027221 */ /* 0x000fe20000010000 */
[----:B------:R-:W-:Y:S01]  /*f570*/  HMMA.16816.F32 R148, R168, R154, R148 ;  /* 0x0000009aa894723c */ /* 0x000fe20000001894 */
[----:B------:R-:W-:-:S07]  /*f580*/  FADD.FTZ R0, R190, R13 ;  /* 0x0000000dbe007221 */ /* 0x000fce0000010000 */
[-C--:B------:R-:W-:Y:S08]  /*f590*/  HMMA.16816.F32 R36, R128, R48.reuse, R36 ;  /* 0x000000308024723c */ /* 0x080ff00000001824 */
[C---:B------:R-:W-:Y:S01]  /*f5a0*/  HMMA.16816.F32 R40, R168.reuse, R48, R96 ;  /* 0x00000030a828723c */ /* 0x040fe20000001860 */
[----:B------:R-:W2:Y:S07]  /*f5b0*/  LDSM.16.MT88.4 R96, [R205+0xb800] ;  /* 0x00b80000cd60783b */ /* 0x000eae0000004200 */
[----:B------:R-:W-:Y:S01]  /*f5c0*/  HMMA.16816.F32 R44, R168, R50, R64 ;  /* 0x00000032a82c723c */ /* 0x000fe20000001840 */
[----:B------:R-:W3:Y:S07]  /*f5d0*/  LDSM.16.MT88.4 R64, [R210+0xa800] ;  /* 0x00a80000d240783b */ /* 0x000eee0000004200 */
[C---:B------:R-:W-:Y:S01]  /*f5e0*/  HMMA.16816.F32 R152, R128.reuse, R154, R108 ;  /* 0x0000009a8098723c */ /* 0x040fe2000000186c */
[----:B------:R-:W-:Y:S07]  /*f5f0*/  LDSM.16.MT88.4 R108, [R207+0xb800] ;  /* 0x00b80000cf6c783b */ /* 0x000fee0000004200 */
[----:B------:R-:W-:Y:S01]  /*f600*/  HMMA.16816.F32 R48, R128, R50, R80 ;  /* 0x000000328030723c */ /* 0x000fe20000001850 */
[----:B------:R-:W4:Y:S07]  /*f610*/  LDSM.16.MT88.4 R80, [R209+0xa800] ;  /* 0x00a80000d150783b */ /* 0x000f2e0000004200 */
[-C--:B-1----:R-:W-:Y:S08]  /*f620*/  HMMA.16816.F32 R124, R168, R4.reuse, R124 ;  /* 0x00000004a87c723c */ /* 0x082ff0000000187c */
[----:B------:R-:W-:Y:S07]  /*f630*/  HMMA.16816.F32 R164, R128, R4, R164 ;  /* 0x0000000480a4723c */ /* 0x000fee00000018a4 */
[----:B------:R-:W-:Y:S01]  /*f640*/  FADD.FTZ R4, R137, R8 ;  /* 0x0000000889047221 */ /* 0x000fe20000010000 */
[----:B--2---:R-:W-:Y:S01]  /*f650*/  HMMA.16816.F32 R88, R168, R96, R88 ;  /* 0x00000060a858723c */ /* 0x004fe20000001858 */
[----:B------:R-:W-:-:S02]  /*f660*/  FADD.FTZ R5, R133, R3 ;  /* 0x0000000385057221 */ /* 0x000fc40000010000 */
[----:B------:R-:W-:Y:S02]  /*f670*/  FADD.FTZ R3, R33, R2 ;  /* 0x0000000221037221 */ /* 0x000fe40000010000 */
[----:B------:R-:W-:Y:S02]  /*f680*/  FADD.FTZ R2, R32, R0 ;  /* 0x0000000020027221 */ /* 0x000fe40000010000 */
[----:B------:R-:W-:Y:S01]  /*f690*/  FADD.FTZ R0, R19, R4 ;  /* 0x0000000413007221 */ /* 0x000fe20000010000 */
[----:B---3--:R-:W-:Y:S01]  /*f6a0*/  HMMA.16816.F32 R56, R168, R64, R56 ;  /* 0x00000040a838723c */ /* 0x008fe20000001838 */
[----:B------:R-:W-:Y:S01]  /*f6b0*/  FADD.FTZ R4, R134, R5 ;  /* 0x0000000586047221 */ /* 0x000fe20000010000 */
[----:B------:R-:W-:Y:S01]  /*f6c0*/  MOV R134, R229 ;  /* 0x000000e500867202 */ /* 0x000fe20000000f00 */
        /* <DEDUP_REMOVED lines=8> */
[----:B----4-:R-:W-:Y:S01]  /*f750*/  HMMA.16816.F32 R72, R168, R80, R72 ;  /* 0x00000050a848723c */ /* 0x010fe20000001848 */
[----:B------:R-:W-:Y:S01]  /*f760*/  FADD.FTZ R241, R136, R4 ;  /* 0x0000000488f17221 */ /* 0x000fe20000010000 */
[----:B------:R-:W-:Y:S01]  /*f770*/  MOV R136, R231 ;  /* 0x000000e700887202 */ /* 0x000fe20000000f00 */
[----:B------:R-:W-:-:S02]  /*f780*/  FADD.FTZ R249, R23, R2 ;  /* 0x0000000217f97221 */ /* 0x000fc40000010000 */
[----:B------:R-:W-:Y:S02]  /*f790*/  FADD.FTZ R248, R35, R3 ;  /* 0x0000000323f87221 */ /* 0x000fe40000010000 */
[----:B------:R-:W-:Y:S01]  /*f7a0*/  FADD.FTZ R250, R14, R0 ;  /* 0x000000000efa7221 */ /* 0x000fe20000010000 */
[----:B------:R-:W-:Y:S01]  /*f7b0*/  HMMA.16816.F32 R76, R168, R82, R76 ;  /* 0x00000052a84c723c */ /* 0x000fe2000000184c */
[----:B------:R-:W-:Y:S02]  /*f7c0*/  IMAD.MOV.U32 R135, RZ, RZ, R230 ;  /* 0x000000ffff877224 */ /* 0x000fe400078e00e6 */
[----:B------:R-:W-:-:S05]  /*f7d0*/  IMAD.MOV.U32 R2, RZ, RZ, R228 ;  /* 0x000000ffff027224 */ /* 0x000fca00078e00e4 */
        /* <DEDUP_REMOVED lines=25> */
[----:B------:R-:W-:Y:S01]  /*f970*/  ULDC.64 UR4, c[0x0][0x1a0] ;  /* 0x0000680000047ab9 */ /* 0x000fe20000000a00 */
[----:B------:R-:W1:Y:S01]  /*f980*/  S2R R245, SR_TID.X ;  /* 0x0000000000f57919 */ /* 0x000e620000002100 */
        /* <DEDUP_REMOVED lines=8> */
[----:B-1----:R-:W-:-:S05]  /*fa10*/  IMAD.SHL.U32 R245, R245, 0x2, RZ ;  /* 0x00000002f5f57824 */ /* 0x002fca00078e00ff */
[----:B------:R-:W-:Y:S02]  /*fa20*/  LOP3.LUT R245, R245, 0x6, RZ, 0xc0, !PT ;  /* 0x00000006f5f57812 */ /* 0x000fe400078ec0ff */
        /* <DEDUP_REMOVED lines=14> */
[C-C-:B------:R-:W-:Y:S01]  /*fb10*/  @!P3 LEA.HI.X R15, R2.reuse, c[0x0][0x174], R5.reuse, 0x1, P4 ;  /* 0x00005d00020fba11 */ /* 0x140fe200020f0c05 */
[----:B------:R-:W-:Y:S01]  /*fb20*/  IMAD.U32 R0, RZ, RZ, UR29 ;  /* 0x0000001dff007e24 */ /* 0x000fe2000f8e00ff */
[----:B------:R-:W-:Y:S01]  /*fb30*/  @!P2 LEA.HI.X R5, R2, c[0x0][0x174], R5, 0x1, P0 ;  /* 0x00005d000205aa11 */ /* 0x000fe200000f0c05 */
[----:B------:R-:W-:Y:S02]  /*fb40*/  @P2 STS.128 [R219+0xb000], RZ ;  /* 0x00b000ffdb002388 */ /* 0x000fe40000000c00 */
[----:B------:R-:W-:-:S02]  /*fb50*/  IMAD R0, R0, 0x20, R245 ;  /* 0x0000002000007824 */ /* 0x000fc400078e02f5 */
[----:B------:R-:W-:Y:S01]  /*fb60*/  @!PT LDS RZ, [RZ] ;  /* 0x00000000fffff984 */ /* 0x000fe20000000800 */
[----:B------:R-:W-:Y:S01]  /*fb70*/  @!PT LDS RZ, [RZ] ;  /* 0x00000000fffff984 */ /* 0x000fe20000000800 */
[----:B------:R-:W-:Y:S01]  /*fb80*/  @!PT LDS RZ, [RZ] ;  /* 0x00000000fffff984 */ /* 0x000fe20000000800 */
[----:B------:R2:W-:Y:S03]  /*fb90*/  @!P2 LDGSTS.E.BYPASS.LTC128B.128 [R219+0xb000], [R6.64+0x80] ;  /* 0x0b00008006dbafae */ /* 0x0005e6000b901d5a */
[CC--:B------:R-:W-:Y:S01]  /*fba0*/  ISETP.GE.AND P5, PT, R0.reuse, R9.reuse, PT ;  /* 0x000000090000720c */ /* 0x0c0fe20003fa6270 */
[----:B------:R-:W-:Y:S01]  /*fbb0*/  @P3 STS.128 [R219+0xa800], RZ ;  /* 0x00a800ffdb003388 */ /* 0x000fe20000000c00 */
[C---:B------:R-:W-:Y:S02]  /*fbc0*/  IADD3 R2, R0.reuse, 0x1, RZ ;  /* 0x0000000100027810 */ /* 0x040fe40007ffe0ff */
[----:B------:R-:W-:Y:S01]  /*fbd0*/  IADD3 R3, R0, 0x8, RZ ;  /* 0x0000000800037810 */ /* 0x000fe20007ffe0ff */
[----:B------:R-:W-:Y:S01]  /*fbe0*/  @!PT LDS RZ, [RZ] ;  /* 0x00000000fffff984 */ /* 0x000fe20000000800 */
[----:B------:R-:W-:Y:S01]  /*fbf0*/  @!PT LDS RZ, [RZ] ;  /* 0x00000000fffff984 */ /* 0x000fe20000000800 */
[----:B------:R-:W-:Y:S01]  /*fc00*/  @!PT LDS RZ, [RZ] ;  /* 0x00000000fffff984 */ /* 0x000fe20000000800 */
[----:B------:R3:W-:Y:S01]  /*fc10*/  @!P3 LDGSTS.E.BYPASS.LTC128B.128 [R219+0xa800], [R14.64] ;  /* 0x0a8000000edbbfae */ /* 0x0007e2000b901d5a */
[C---:B------:R-:W-:Y:S02]  /*fc20*/  ISETP.GE.AND P6, PT, R2.reuse, R9, PT ;  /* 0x000000090200720c */ /* 0x040fe40003fc6270 */
[C---:B------:R-:W-:Y:S01]  /*fc30*/  ISETP.GE.AND P4, PT, R2.reuse, R10, PT ;  /* 0x0000000a0200720c */ /* 0x040fe20003f86270 */
[----:B------:R-:W-:Y:S01]  /*fc40*/  @P2 STS.128 [R219+0xb800], RZ ;  /* 0x00b800ffdb002388 */ /* 0x000fe20000000c00 */
[----:B------:R-:W-:-:S02]  /*fc50*/  ISETP.GE.AND P1, PT, R2, R11, PT ;  /* 0x0000000b0200720c */ /* 0x000fc40003f26270 */
[----:B------:R-:W-:Y:S01]  /*fc60*/  ISETP.GE.AND P0, PT, R2, R12, PT ;  /* 0x0000000c0200720c */ /* 0x000fe20003f06270 */
[----:B------:R-:W-:Y:S01]  /*fc70*/  @!PT LDS RZ, [RZ] ;  /* 0x00000000fffff984 */ /* 0x000fe20000000800 */
[----:B------:R-:W-:Y:S01]  /*fc80*/  @!PT LDS RZ, [RZ] ;  /* 0x00000000fffff984 */ /* 0x000fe20000000800 */
[----:B------:R-:W-:Y:S01]  /*fc90*/  @!PT LDS RZ, [RZ] ;  /* 0x00000000fffff984 */ /* 0x000fe20000000800 */
[----:B------:R2:W-:Y:S01]  /*fca0*/  @!P2 LDGSTS.E.BYPASS.LTC128B.128 [R219+0xb800], [R4.64+0x80] ;  /* 0x0b80008004dbafae */ /* 0x0005e2000b901d5a */
[----:B------:R-:W-:-:S03]  /*fcb0*/  IADD3 R2, R0, 0x9, RZ ;  /* 0x0000000900027810 */ /* 0x000fc60007ffe0ff */
        /* <DEDUP_REMOVED lines=14> */
[C---:B------:R-:W-:Y:S08]  /*fda0*/  HMMA.16816.F32 R184, R20.reuse, R28, RZ ;  /* 0x0000001c14b8723c */ /* 0x040ff000000018ff */
[C---:B------:R-:W-:Y:S01]  /*fdb0*/  HMMA.16816.F32 R192, R20.reuse, R34, RZ ;  /* 0x0000002214c0723c */ /* 0x040fe200000018ff */
[----:B------:R-:W-:Y:S07]  /*fdc0*/  LDSM.16.M88.4 R32, [R213+0x8000] ;  /* 0x00800000d520783b */ /* 0x000fee0000000200 */
[----:B------:R-:W-:Y:S01]  /*fdd0*/  HMMA.16816.F32 R28, R20, R30, RZ ;  /* 0x0000001e141c723c */ /* 0x000fe200000018ff */
[----:B------:R-:W-:Y:S07]  /*fde0*/  LDSM.16.M88.4 R20, [R214] ;  /* 0x00000000d614783b */ /* 0x000fee0000000200 */
[C---:B--2---:R-:W-:Y:S01]  /*fdf0*/  HMMA.16816.F32 R200, R4.reuse, R134, R16 ;  /* 0x0000008604c8723c */ /* 0x044fe20000001810 */
[----:B------:R-:W1:Y:S07]  /*fe00*/  LDSM.16.M88.4 R16, [R214+0x2000] ;  /* 0x00200000d610783b */ /* 0x000e6e0000000200 */
[C---:B------:R-:W-:Y:S08]  /*fe10*/  HMMA.16816.F32 R180, R4.reuse, R136, R180 ;  /* 0x0000008804b4723c */ /* 0x040ff000000018b4 */
[C---:B------:R-:W-:Y:S08]  /*fe20*/  HMMA.16816.F32 R220, R4.reuse, R132, R172 ;  /* 0x0000008404dc723c */ /* 0x040ff000000018ac */
[----:B------:R-:W-:Y:S01]  /*fe30*/  HMMA.16816.F32 R176, R4, R138, R176 ;  /* 0x0000008a04b0723c */ /* 0x000fe200000018b0 */
[----:B------:R-:W-:Y:S07]  /*fe40*/  LDSM.16.M88.4 R4, [R212+0x2000] ;  /* 0x00200000d404783b */ /* 0x000fee0000000200 */
[C---:B------:R-:W-:Y:S08]  /*fe50*/  HMMA.16816.F32 R172, R24.reuse, R136, R188 ;  /* 0x0000008818ac723c */ /* 0x040ff000000018bc */
[C---:B------:R-:W-:Y:S08]  /*fe60*/  HMMA.16816.F32 R224, R24.reuse, R132, R184 ;  /* 0x0000008418e0723c */ /* 0x040ff000000018b8 */
[C---:B------:R-:W-:Y:S08]  /*fe70*/  HMMA.16816.F32 R136, R24.reuse, R138, R192 ;  /* 0x0000008a1888723c */ /* 0x040ff000000018c0 */
[----:B------:R-:W-:Y:S01]  /*fe80*/  HMMA.16816.F32 R196, R24, R134, R28 ;  /* 0x0000008618c4723c */ /* 0x000fe2000000181c */
[----:B------:R-:W2:Y:S04]  /*fe90*/  LDSM.16.M88.4 R132, [R211] ;  /* 0x00000000d384783b */ /* 0x000ea80000000200 */
[----:B------:R-:W4:Y:S03]  /*fea0*/  LDSM.16.M88.4 R28, [R212] ;  /* 0x00000000d41c783b */ /* 0x000f260000000200 */
[-C--:B-1----:R-:W-:Y:S01]  /*feb0*/  HMMA.16816.F32 R180, R16, R32.reuse, R180 ;  /* 0x0000002010b4723c */ /* 0x082fe200000018b4 */
[----:B------:R-:W1:Y:S07]  /*fec0*/  LDSM.16.M88.4 R24, [R213+0x8800] ;  /* 0x00880000d518783b */ /* 0x000e6e0000000200 */
[----:B------:R-:W-:Y:S01]  /*fed0*/  HMMA.16816.F32 R188, R20, R32, R172 ;  /* 0x0000002014bc723c */ /* 0x000fe200000018ac */
[----:B------:R-:W-:Y:S07]  /*fee0*/  LDSM.16.M88.4 R172, [R206+0x4000] ;  /* 0x00400000ceac783b */ /* 0x000fee0000000200 */
[-C--:B------:R-:W-:Y:S01]  /*fef0*/  HMMA.16816.F32 R192, R16, R34.reuse, R176 ;  /* 0x0000002210c0723c */ /* 0x080fe200000018b0 */
[----:B------:R-:W-:Y:S07]  /*ff00*/  LDSM.16.M88.4 R176, [R204+0x9000] ;  /* 0x00900000ccb0783b */ /* 0x000fee0000000200 */
[----:B------:R-:W-:Y:S01]  /*ff10*/  HMMA.16816.F32 R184, R20, R34, R136 ;  /* 0x0000002214b8723c */ /* 0x000fe20000001888 */
[----:B------:R-:W5:Y:S07]  /*ff20*/  LDSM.16.M88.4 R136, [R206+0x6000] ;  /* 0x00600000ce88783b */ /* 0x000f6e0000000200 */
[-C--:B--2---:R-:W-:Y:S08]  /*ff30*/  HMMA.16816.F32 R180, R4, R132.reuse, R180 ;  /* 0x0000008404b4723c */ /* 0x084ff000000018b4 */
[----:B----4-:R-:W-:Y:S08]  /*ff40*/  HMMA.16816.F32 R32, R28, R132, R188 ;  /* 0x000000841c20723c */ /* 0x010ff000000018bc */
[C---:B-1----:R-:W-:Y:S08]  /*ff50*/  HMMA.16816.F32 R224, R20.reuse, R24, R224 ;  /* 0x0000001814e0723c */ /* 0x042ff000000018e0 */
[----:B------:R-:W-:Y:S08]  /*ff60*/  HMMA.16816.F32 R196, R20, R26, R196 ;  /* 0x0000001a14c4723c */ /* 0x000ff000000018c4 */
[----:B------:R-:W-:Y:S08]  /*ff70*/  HMMA.16816.F32 R188, R28, R134, R184 ;  /* 0x000000861cbc723c */ /* 0x000ff000000018b8 */
[C---:B------:R-:W-:Y:S08]  /*ff80*/  HMMA.16816.F32 R220, R16.reuse, R24, R220 ;  /* 0x0000001810dc723c */ /* 0x040ff000000018dc */
[----:B------:R-:W-:Y:S01]  /*ff90*/  HMMA.16816.F32 R200, R16, R26, R200 ;  /* 0x0000001a10c8723c */ /* 0x000fe200000018c8 */
[----:B------:R-:W-:Y:S07]  /*ffa0*/  LDSM.16.M88.4 R16, [R217] ;  /* 0x00000000d910783b */ /* 0x000fee0000000200 */
[----:B------:R-:W-:Y:S01]  /*ffb0*/  HMMA.16816.F32 R20, R4, R134, R192 ;  /* 0x000000860414723c */ /* 0x000fe200000018c0 */
[----:B------:R-:W1:Y:S07]  /*ffc0*/  LDSM.16.M88.4 R132, [R208+0x4000] ;  /* 0x00400000d084783b */ /* 0x000e6e0000000200 */
[-C--:B-----5:R-:W-:Y:S01]  /*ffd0*/  HMMA.16816.F32 R184, R136, R176.reuse, R180 ;  /* 0x000000b088b8723c */ /* 0x0a0fe200000018b4 */
[----:B------:R-:W2:Y:S07]  /*ffe0*/  LDSM.16.M88.4 R180, [R211+0x800] ;  /* 0x00080000d3b4783b */ /* 0x000eae0000000200 */
[----:B------:R-:W-:Y:S01]  /*fff0*/  HMMA.16816.F32 R24, R172, R176, R32 ;  /* 0x000000b0ac18723c */ /* 0x000fe20000001820 */
[----:B------:R-:W4:Y:S07]  /*10000*/  LDSM.16.M88.4 R32, [R208+0x6000] ;  /* 0x00600000d020783b */ /* 0x000f2e0000000200 */
[-C--:B------:R-:W-:Y:S08]  /*10010*/  HMMA.16816.F32 R20, R136, R178.reuse, R20 ;  /* 0x000000b28814723c */ /* 0x080ff00000001814 */
[----:B------:R-:W-:Y:S08]  /*10020*/  HMMA.16816.F32 R176, R172, R178, R188 ;  /* 0x000000b2acb0723c */ /* 0x000ff000000018bc */
[----:B-1----:R-:W-:Y:S01]  /*10030*/  HMMA.16816.F32 R188, R132, R16, R24 ;  /* 0x0000001084bc723c */ /* 0x002fe20000001818 */
[----:B------:R-:W-:Y:S07]  /*10040*/  LDSM.16.M88.4 R24, [R214+0x4000] ;  /* 0x00400000d618783b */ /* 0x000fee0000000200 */
[C---:B--2---:R-:W-:Y:S08]  /*10050*/  HMMA.16816.F32 R236, R4.reuse, R180, R220 ;  /* 0x000000b404ec723c */ /* 0x044ff000000018dc */
[----:B------:R-:W-:Y:S01]  /*10060*/  HMMA.16816.F32 R232, R4, R182, R200 ;  /* 0x000000b604e8723c */ /* 0x000fe200000018c8 */
[----:B------:R-:W1:Y:S07]  /*10070*/  LDSM.16.M88.4 R4, [R213+0x9000] ;  /* 0x00900000d504783b */ /* 0x000e6e0000000200 */
[C---:B----4-:R-:W-:Y:S08]  /*10080*/  HMMA.16816.F32 R192, R32.reuse, R16, R184 ;  /* 0x0000001020c0723c */ /* 0x050ff000000018b8 */
[-C--:B------:R-:W-:Y:S01]  /*10090*/  HMMA.16816.F32 R184, R32, R18.reuse, R20 ;  /* 0x0000001220b8723c */ /* 0x080fe20000001814 */
[----:B------:R-:W2:Y:S07]  /*100a0*/  LDSM.16.M88.4 R20, [R214+0x6000] ;  /* 0x00600000d614783b */ /* 0x000eae0000000200 */
[----:B------:R-:W-:Y:S01]  /*100b0*/  HMMA.16816.F32 R176, R132, R18, R176 ;  /* 0x0000001284b0723c */ /* 0x000fe200000018b0 */
[----:B------:R-:W-:Y:S07]  /*100c0*/  LDSM.16.M88.4 R16, [R212+0x4000] ;  /* 0x00400000d410783b */ /* 0x000fee0000000200 */
[C---:B------:R-:W-:Y:S08]  /*100d0*/  HMMA.16816.F32 R200, R28.reuse, R180, R224 ;  /* 0x000000b41cc8723c */ /* 0x040ff000000018e0 */
[----:B------:R-:W-:Y:S01]  /*100e0*/  HMMA.16816.F32 R196, R28, R182, R196 ;  /* 0x000000b61cc4723c */ /* 0x000fe200000018c4 */
[----:B------:R-:W4:Y:S07]  /*100f0*/  LDSM.16.M88.4 R28, [R211+0x1000] ;  /* 0x00100000d31c783b */ /* 0x000f2e0000000200 */
[C---:B-1----:R-:W-:Y:S08]  /*10100*/  HMMA.16816.F32 R176, R24.reuse, R6, R176 ;  /* 0x0000000618b0723c */ /* 0x042ff000000018b0 */
[-C--:B------:R-:W-:Y:S08]  /*10110*/  HMMA.16816.F32 R180, R24, R4.reuse, R188 ;  /* 0x0000000418b4723c */ /* 0x080ff000000018bc */
[C---:B--2---:R-:W-:Y:S08]  /*10120*/  HMMA.16816.F32 R192, R20.reuse, R4, R192 ;  /* 0x0000000414c0723c */ /* 0x044ff000000018c0 */
[----:B------:R-:W-:Y:S01]  /*10130*/  HMMA.16816.F32 R184, R20, R6, R184 ;  /* 0x0000000614b8723c */ /* 0x000fe200000018b8 */
[----:B------:R-:W1:Y:S07]  /*10140*/  LDSM.16.M88.4 R4, [R212+0x6000] ;  /* 0x00600000d404783b */ /* 0x000e6e0000000200 */
[C---:B----4-:R-:W-:Y:S01]  /*10150*/  HMMA.16816.F32 R188, R16.reuse, R30, R176 ;  /* 0x0000001e10bc723c */ /* 0x050fe200000018b0 */
[----:B------:R-:W2:Y:S07]  /*10160*/  LDSM.16.M88.4 R176, [R204+0x9800] ;  /* 0x00980000ccb0783b */ /* 0x000eae0000000200 */
[-C--:B------:R-:W-:Y:S08]  /*10170*/  HMMA.16816.F32 R180, R16, R28.reuse, R180 ;  /* 0x0000001c10b4723c */ /* 0x080ff000000018b4 */
[C---:B-1----:R-:W-:Y:S11]  /*10180*/  HMMA.16816.F32 R224, R4.reuse, R28, R192 ;  /* 0x0000001c04e0723c */ /* 0x042ff600000018c0 */
[----:B------:R-:W-:Y:S05]  /*10190*/  @!UPT UIADD3 URZ, URZ, URZ, URZ ;  /* 0x0000003f3f3ff290 */ /* 0x000fea000fffe03f */
[----:B---3--:R-:W-:Y:S02]  /*101a0*/  FSEL R15, R180, -INF , !P5 ;  /* 0xff800000b40f7808 */ /* 0x008fe40006800000 */
[-C--:B------:R-:W-:Y:S02]  /*101b0*/  ISETP.GE.AND P5, PT, R0, R10.reuse, PT ;  /* 0x0000000a0000720c */ /* 0x080fe40003fa6270 */
[----:B------:R-:W-:Y:S01]  /*101c0*/  FSEL R192, R181, -INF , !P6 ;  /* 0xff800000b5c07808 */ /* 0x000fe20007000000 */
[----:B------:R-:W-:Y:S01]  /*101d0*/  HMMA.16816.F32 R220, R4, R30, R184 ;  /* 0x0000001e04dc723c */ /* 0x000fe200000018b8 */
[----:B------:R-:W1:Y:S01]  /*101e0*/  LDSM.16.M88.4 R28, [R216] ;  /* 0x00000000d81c783b */ /* 0x000e620000000200 */
[----:B------:R-:W-:Y:S02]  /*101f0*/  FSEL R193, R182, -INF , !P5 ;  /* 0xff800000b6c17808 */ /* 0x000fe40006800000 */
[----:B------:R-:W-:Y:S02]  /*10200*/  FSEL R194, R183, -INF , !P4 ;  /* 0xff800000b7c27808 */ /* 0x000fe40006000000 */
[----:B------:R-:W-:-:S02]  /*10210*/  ISETP.GE.AND P4, PT, R3, R10, PT ;  /* 0x0000000a0300720c */ /* 0x000fc40003f86270 */
[C---:B--2---:R-:W-:Y:S01]  /*10220*/  HMMA.16816.F32 R180, R172.reuse, R176, R200 ;  /* 0x000000b0acb4723c */ /* 0x044fe200000018c8 */
[-C--:B------:R-:W-:Y:S02]  /*10230*/  ISETP.GE.AND P6, PT, R3, R9.reuse, PT ;  /* 0x000000090300720c */ /* 0x080fe40003fc6270 */
[----:B------:R-:W-:Y:S02]  /*10240*/  ISETP.GE.AND P5, PT, R2, R9, PT ;  /* 0x000000090200720c */ /* 0x000fe40003fa6270 */
[----:B------:R-:W-:Y:S02]  /*10250*/  FSEL R188, R188, -INF , !P6 ;  /* 0xff800000bcbc7808 */ /* 0x000fe40007000000 */
[----:B------:R-:W-:Y:S01]  /*10260*/  FSEL R189, R189, -INF , !P5 ;  /* 0xff800000bdbd7808 */ /* 0x000fe20006800000 */
[----:B------:R-:W-:Y:S01]  /*10270*/  HMMA.16816.F32 R172, R172, R178, R196 ;  /* 0x000000b2acac723c */ /* 0x000fe200000018c4 */
[C---:B------:R-:W-:Y:S02]  /*10280*/  ISETP.GE.AND P5, PT, R3.reuse, R11, PT ;  /* 0x0000000b0300720c */ /* 0x040fe40003fa6270 */
[----:B------:R-:W-:-:S02]  /*10290*/  ISETP.GE.AND P6, PT, R3, R12, PT ;  /* 0x0000000c0300720c */ /* 0x000fc40003fc6270 */
[----:B------:R-:W-:-:S03]  /*102a0*/  IADD3 R3, R0, 0x11, RZ ;  /* 0x0000001100037810 */ /* 0x000fc60007ffe0ff */
[C---:B------:R-:W-:Y:S08]  /*102b0*/  HMMA.16816.F32 R184, R136.reuse, R176, R236 ;  /* 0x000000b088b8723c */ /* 0x040ff000000018ec */
[----:B------:R-:W-:Y:S08]  /*102c0*/  HMMA.16816.F32 R136, R136, R178, R232 ;  /* 0x000000b28888723c */ /* 0x000ff000000018e8 */
[C---:B-1----:R-:W-:Y:S08]  /*102d0*/  HMMA.16816.F32 R180, R132.reuse, R28, R180 ;  /* 0x0000001c84b4723c */ /* 0x042ff000000018b4 */
[----:B------:R-:W-:Y:S01]  /*102e0*/  HMMA.16816.F32 R172, R132, R30, R172 ;  /* 0x0000001e84ac723c */ /* 0x000fe200000018ac */
[----:B------:R-:W1:Y:S07]  /*102f0*/  LDSM.16.M88.4 R132, [R213+0x9800] ;  /* 0x00980000d584783b */ /* 0x000e6e0000000200 */
[C---:B------:R-:W-:Y:S08]  /*10300*/  HMMA.16816.F32 R176, R32.reuse, R28, R184 ;  /* 0x0000001c20b0723c */ /* 0x040ff000000018b8 */
[----:B------:R-:W-:Y:S01]  /*10310*/  HMMA.16816.F32 R32, R32, R30, R136 ;  /* 0x0000001e2020723c */ /* 0x000fe20000001888 */
[----:B------:R-:W2:Y:S01]  /*10320*/  LDSM.16.M88.4 R28, [R211+0x1800] ;  /* 0x00180000d31c783b */ /* 0x000ea20000000200 */
[----:B------:R-:W-:-:S06]  /*10330*/  DEPBAR.LE SB0, 0x0 ;  /* 0x000080000000791a */ /* 0x000fcc0000000000 */
[C---:B-1----:R-:W-:Y:S08]  /*10340*/  HMMA.16816.F32 R136, R24.reuse, R132, R180 ;  /* 0x000000841888723c */ /* 0x042ff000000018b4 */
[----:B------:R-:W-:Y:S08]  /*10350*/  HMMA.16816.F32 R24, R24, R134, R172 ;  /* 0x000000861818723c */ /* 0x000ff000000018ac */
[C---:B------:R-:W-:Y:S08]  /*10360*/  HMMA.16816.F32 R172, R20.reuse, R132, R176 ;  /* 0x0000008414ac723c */ /* 0x040ff000000018b0 */
[----:B------:R-:W-:Y:S08]  /*10370*/  HMMA.16816.F32 R132, R20, R134, R32 ;  /* 0x000000861484723c */ /* 0x000ff00000001820 */
[C---:B--2---:R-:W-:Y:S07]  /*10380*/  HMMA.16816.F32 R32, R16.reuse, R28, R136 ;  /* 0x0000001c1020723c */ /* 0x044fee0000001888 */
[----:B------:R-:W-:Y:S01]  /*10390*/  FSEL R137, R225, -INF , !P1 ;  /* 0xff800000e1897808 */ /* 0x000fe20004800000 */
[----:B------:R-:W-:Y:S01]  /*103a0*/  HMMA.16816.F32 R20, R16, R30, R24 ;  /* 0x0000001e1014723c */ /* 0x000fe20000001818 */
[----:B------:R-:W-:Y:S01]  /*103b0*/  BAR.SYNC.DEFER_BLOCKING 0x0 ;  /* 0x0000000000007b1d */ /* 0x000fe20000010000 */
[----:B------:R-:W-:-:S02]  /*103c0*/  ISETP.GE.AND P1, PT, R2, R11, PT ;  /* 0x0000000b0200720c */ /* 0x000fc40003f26270 */
[----:B------:R-:W-:-:S03]  /*103d0*/  FSEL R139, R222, -INF , !P6 ;  /* 0xff800000de8b7808 */ /* 0x000fc60007000000 */
[----:B------:R-:W-:Y:S01]  /*103e0*/  FSEL R25, R190, -INF , !P4 ;  /* 0xff800000be197808 */ /* 0x000fe20006000000 */
[C---:B------:R-:W-:Y:S01]  /*103f0*/  HMMA.16816.F32 R16, R4.reuse, R28, R172 ;  /* 0x0000001c0410723c */ /* 0x040fe200000018ac */
[----:B------:R-:W-:Y:S02]  /*10400*/  ISETP.GE.AND P4, PT, R2, R10, PT ;  /* 0x0000000a0200720c */ /* 0x000fe40003f86270 */
[----:B------:R-:W-:Y:S02]  /*10410*/  FSEL R27, R220, -INF , !P5 ;  /* 0xff800000dc1b7808 */ /* 0x000fe40006800000 */
[----:B------:R-:W-:Y:S02]  /*10420*/  FSEL R26, R191, -INF , !P4 ;  /* 0xff800000bf1a7808 */ /* 0x000fe40006000000 */
[----:B------:R-:W-:Y:S01]  /*10430*/  ISETP.GE.AND P4, PT, R0, R11, PT ;  /* 0x0000000b0000720c */ /* 0x000fe20003f86270 */
[----:B------:R-:W-:Y:S01]  /*10440*/  HMMA.16816.F32 R28, R4, R30, R132 ;  /* 0x0000001e041c723c */ /* 0x000fe20000001884 */
[----:B------:R-:W-:-:S02]  /*10450*/  ISETP.GE.AND P5, PT, R3, R9, PT ;  /* 0x000000090300720c */ /* 0x000fc40003fa6270 */
[----:B------:R-:W-:Y:S02]  /*10460*/  FSEL R24, R224, -INF , !P4 ;  /* 0xff800000e0187808 */ /* 0x000fe40006000000 */
[C---:B------:R-:W-:Y:S02]  /*10470*/  ISETP.GE.AND P4, PT, R0.reuse, R12, PT ;  /* 0x0000000c0000720c */ /* 0x040fe40003f86270 */
[----:B------:R-:W-:Y:S02]  /*10480*/  IADD3 R4, R0, 0x10, RZ ;  /* 0x0000001000047810 */ /* 0x000fe40007ffe0ff */
[----:B------:R-:W-:Y:S02]  /*10490*/  FSEL R133, R227, -INF , !P0 ;  /* 0xff800000e3857808 */ /* 0x000fe40004000000 */
[----:B------:R-:W-:Y:S02]  /*104a0*/  ISETP.GE.AND P0, PT, R4, R9, PT ;  /* 0x000000090400720c */ /* 0x000fe40003f06270 */
[----:B------:R-:W-:-:S02]  /*104b0*/  FSEL R138, R226, -INF , !P4 ;  /* 0xff800000e28a7808 */ /* 0x000fc40006000000 */
[----:B------:R-:W-:Y:S02]  /*104c0*/  FSEL R196, R32, -INF , !P0 ;  /* 0xff80000020c47808 */ /* 0x000fe40004000000 */
[----:B------:R-:W-:Y:S02]  /*104d0*/  ISETP.GE.AND P0, PT, R3, R10, PT ;  /* 0x0000000a0300720c */ /* 0x000fe40003f06270 */
[----:B------:R-:W-:Y:S02]  /*104e0*/  ISETP.GE.AND P4, PT, R2, R12, PT ;  /* 0x0000000c0200720c */ /* 0x000fe40003f86270 */
[----:B------:R-:W-:Y:S02]  /*104f0*/  FSEL R220, R35, -INF , !P0 ;  /* 0xff80000023dc7808 */ /* 0x000fe40004000000 */
[----:B------:R-:W-:Y:S02]  /*10500*/  IADD3 R2, R0, 0x18, RZ ;  /* 0x0000001800027810 */ /* 0x000fe40007ffe0ff */
        /* <DEDUP_REMOVED lines=9> */
[----:B------:R-:W-:Y:S02]  /*105a0*/  FSEL R191, R33, -INF , !P5 ;  /* 0xff80000021bf7808 */ /* 0x000fe40006800000 */
[----:B------:R-:W-:Y:S02]  /*105b0*/  PLOP3.LUT P0, PT, PT, PT, UP0, 0x80, 0x0 ;  /* 0x000000000000781c */ /* 0x000fe40003f0f008 */
        /* <DEDUP_REMOVED lines=8> */
[----:B------:R-:W-:Y:S02]  /*10640*/  ISETP.GE.AND P5, PT, R2, R11, PT ;  /* 0x0000000b0200720c */ /* 0x000fe40003fa6270 */
[----:B------:R-:W-:Y:S02]  /*10650*/  FSEL R236, R18, -INF , !P4 ;  /* 0xff80000012ec7808 */ /* 0x000fe40006000000 */
[----:B------:R-:W-:Y:S02]  /*10660*/  FSEL R223, R28, -INF , !P5 ;  /* 0xff8000001cdf7808 */ /* 0x000fe40006800000 */
[----:B------:R-:W-:Y:S02]  /*10670*/  FSEL R235, R19, -INF , !P1 ;  /* 0xff80000013eb7808 */ /* 0x000fe40004800000 */
[----:B------:R-:W-:Y:S02]  /*10680*/  ISETP.GE.AND P6, PT, R0, R9, PT ;  /* 0x000000090000720c */ /* 0x000fe40003fc6270 */
[----:B------:R-:W-:-:S02]  /*10690*/  ISETP.GE.AND P5, PT, R2, R10, PT ;  /* 0x0000000a0200720c */ /* 0x000fc40003fa6270 */
[C---:B------:R-:W-:Y:S02]  /*106a0*/  ISETP.GE.AND P4, PT, R0.reuse, R10, PT ;  /* 0x0000000a0000720c */ /* 0x040fe40003f86270 */
[----:B------:R-:W-:Y:S02]  /*106b0*/  ISETP.GE.AND P1, PT, R0, R12, PT ;  /* 0x0000000c0000720c */ /* 0x000fe40003f26270 */
[----:B------:R-:W-:Y:S02]  /*106c0*/  FSEL R173, R21, -INF , !P6 ;  /* 0xff80000015ad7808 */ /* 0x000fe40007000000 */
        /* <DEDUP_REMOVED lines=50> */
.L_x_812:
[----:B------:R-:W-:Y:S05]  /*109f0*/  BSYNC B0 ;  /* 0x0000000000007941 */ /* 0x000fea0003800000 */
.L_x_811:
[----:B------:R-:W0:Y:S02]  /*10a00*/  LDGDEPBAR ;  /* 0x00000000000079af */ /* 0x000e240000000000 */
.L_x_810:
[----:B------:R-:W2:Y:S04]  /*10a10*/  LDL.LU.64 R22, [R1+0x38] ;  /* 0x0000380001167983 */ /* 0x000ea80000300a00 */
[----:B-1----:R-:W3:Y:S04]  /*10a20*/  LDL R4, [R1+0x40] ;  /* 0x0000400001047983 */ /* 0x002ee80000100800 */
[----:B------:R-:W4:Y:S04]  /*10a30*/  LDL R7, [R1+0x44] ;  /* 0x0000440001077983 */ /* 0x000f280000100800 */
[----:B------:R-:W5:Y:S01]  /*10a40*/  LDL R6, [R1+0x28] ;  /* 0x0000280001067983 */ /* 0x000f620000100800 */
[----:B------:R-:W-:Y:S01]  /*10a50*/  FMNMX.FTZ R0, R231, R15, !PT ;  /* 0x0000000fe7007209 */ /* 0x000fe20007810000 */
[----:B------:R-:W-:Y:S01]  /*10a60*/  @UP0 UIADD3 UR28, UR28, -0x6, URZ ;  /* 0xfffffffa1c1c0890 */ /* 0x000fe2000fffe03f */
        /* <DEDUP_REMOVED lines=16> */
[----:B------:R-:W1:Y:S01]  /*10b70*/  SHFL.BFLY PT, R136, R2, 0x2, 0x1f ;  /* 0x0c401f0002887f89 */ /* 0x000e6200000e0000 */
[----:B------:R-:W-:Y:S02]  /*10b80*/  FMNMX.FTZ R0, R199, R0, !PT ;  /* 0x00000000c7007209 */ /* 0x000fe40007810000 */
[----:B------:R-:W-:Y:S02]  /*10b90*/  FMNMX.FTZ R3, R232, R3, !PT ;  /* 0x00000003e8037209 */ /* 0x000fe40007810000 */
[----:B------:R-:W-:-:S02]  /*10ba0*/  FMNMX.FTZ R0, R220, R0, !PT ;  /* 0x00000000dc007209 */ /* 0x000fc40007810000 */
[----:B------:R-:W-:Y:S02]  /*10bb0*/  FMNMX.FTZ R13, R223, R3, !PT ;  /* 0x00000003df0d7209 */ /* 0x000fe40007810000 */
[----:B------:R-:W-:Y:S02]  /*10bc0*/  FMNMX.FTZ R0, R197, R0, !PT ;  /* 0x00000000c5007209 */ /* 0x000fe40007810000 */
[----:B------:R-:W-:Y:S02]  /*10bd0*/  FMNMX.FTZ R13, R222, R13, !PT ;  /* 0x0000000dde0d7209 */ /* 0x000fe40007810000 */
[----:B------:R-:W-:-:S03]  /*10be0*/  FMNMX.FTZ R0, R198, R0, !PT ;  /* 0x00000000c6007209 */ /* 0x000fc60007810000 */
[----:B------:R-:W1:Y:S04]  /*10bf0*/  SHFL.BFLY PT, R18, R13, 0x2, 0x1f ;  /* 0x0c401f000d127f89 */ /* 0x000e6800000e0000 */
[----:B------:R-:W1:Y:S02]  /*10c00*/  SHFL.BFLY PT, R135, R0, 0x2, 0x1f ;  /* 0x0c401f0000877f89 */ /* 0x000e6400000e0000 */
[----:B-1----:R-:W-:Y:S02]  /*10c10*/  FMNMX.FTZ R136, R2, R136, !PT ;  /* 0x0000008802887209 */ /* 0x002fe40007810000 */
[----:B------:R-:W-:-:S03]  /*10c20*/  FMNMX.FTZ R2, R228, R138, !PT ;  /* 0x0000008ae4027209 */ /* 0x000fc60007810000 */
[----:B------:R-:W1:Y:S01]  /*10c30*/  SHFL.BFLY PT, R5, R136, 0x1, 0x1f ;  /* 0x0c201f0088057f89 */ /* 0x000e6200000e0000 */
[----:B------:R-:W-:-:S04]  /*10c40*/  FMNMX.FTZ R2, R133, R2, !PT ;  /* 0x0000000285027209 */ /* 0x000fc80007810000 */
[----:B------:R-:W-:-:S04]  /*10c50*/  FMNMX.FTZ R2, R139, R2, !PT ;  /* 0x000000028b027209 */ /* 0x000fc80007810000 */
[----:B------:R-:W-:Y:S02]  /*10c60*/  FMNMX.FTZ R2, R172, R2, !PT ;  /* 0x00000002ac027209 */ /* 0x000fe40007810000 */
[----:B------:R-:W-:Y:S02]  /*10c70*/  FMNMX.FTZ R13, R18, R13, !PT ;  /* 0x0000000d120d7209 */ /* 0x000fe40007810000 */
[----:B------:R-:W-:Y:S02]  /*10c80*/  FMNMX.FTZ R2, R236, R2, !PT ;  /* 0x00000002ec027209 */ /* 0x000fe40007810000 */
[----:B------:R-:W-:Y:S01]  /*10c90*/  FMNMX.FTZ R135, R135, R0, !PT ;  /* 0x0000000087877209 */ /* 0x000fe20007810000 */
[----:B------:R-:W1:Y:S01]  /*10ca0*/  SHFL.BFLY PT, R134, R13, 0x1, 0x1f ;  /* 0x0c201f000d867f89 */ /* 0x000e6200000e0000 */
[----:B------:R-:W-:-:S03]  /*10cb0*/  FMNMX.FTZ R0, R235, R2, !PT ;  /* 0x00000002eb007209 */ /* 0x000fc60007810000 */
[----:B------:R-:W1:Y:S01]  /*10cc0*/  SHFL.BFLY PT, R20, R135, 0x1, 0x1f ;  /* 0x0c201f0087147f89 */ /* 0x000e6200000e0000 */
[----:B------:R-:W-:Y:S02]  /*10cd0*/  FMNMX.FTZ R0, R234, R0, !PT ;  /* 0x00000000ea007209 */ /* 0x000fe40007810000 */
[----:B-1----:R-:W-:Y:S02]  /*10ce0*/  FMNMX.FTZ R136, R136, R5, !PT ;  /* 0x0000000588887209 */ /* 0x002fe40007810000 */
[----:B------:R-:W-:Y:S02]  /*10cf0*/  FMNMX.FTZ R12, R233, R0, !PT ;  /* 0x00000000e90c7209 */ /* 0x000fe40007810000 */
[C---:B------:R-:W-:Y:S01]  /*10d00*/  FSETP.NEU.FTZ.AND P1, PT, R136.reuse, -INF , PT ;  /* 0xff8000008800780b */ /* 0x040fe20003f3d000 */
[----:B------:R-:W-:Y:S02]  /*10d10*/  FMUL.FTZ R0, R136, c[0x0][0x23c] ;  /* 0x00008f0088007a20 */ /* 0x000fe40000410000 */
[----:B------:R-:W1:Y:S03]  /*10d20*/  SHFL.BFLY PT, R19, R12, 0x2, 0x1f ;  /* 0x0c401f000c137f89 */ /* 0x000e6600000e0000 */
[----:B------:R-:W-:-:S02]  /*10d30*/  FSEL R0, R0, RZ, P1 ;  /* 0x000000ff00007208 */ /* 0x000fc40000800000 */
[----:B------:R-:W-:Y:S02]  /*10d40*/  FMNMX.FTZ R134, R13, R134, !PT ;  /* 0x000000860d867209 */ /* 0x000fe40007810000 */
[----:B------:R-:W-:Y:S02]  /*10d50*/  FMNMX.FTZ R135, R135, R20, !PT ;  /* 0x0000001487877209 */ /* 0x000fe40007810000 */
[----:B------:R-:W-:Y:S02]  /*10d60*/  FSETP.NEU.FTZ.AND P2, PT, R134, -INF , PT ;  /* 0xff8000008600780b */ /* 0x000fe40003f5d000 */
[----:B------:R-:W-:Y:S01]  /*10d70*/  FSETP.NEU.FTZ.AND P3, PT, R135, -INF , PT ;  /* 0xff8000008700780b */ /* 0x000fe20003f7d000 */
[----:B---3--:R-:W-:Y:S01]  /*10d80*/  IMAD.WIDE.U32 R8, R4, -0x2daee0ad, RZ ;  /* 0xd2511f5304087825 */ /* 0x008fe200078e00ff */
[----:B------:R-:W-:-:S03]  /*10d90*/  MOV R4, UR31 ;  /* 0x0000001f00047c02 */ /* 0x000fc60008000f00 */
[----:B----4-:R-:W-:Y:S01]  /*10da0*/  IMAD.WIDE.U32 R10, R7, -0x326172a9, RZ ;  /* 0xcd9e8d57070a7825 */ /* 0x010fe200078e00ff */
[----:B------:R-:W-:-:S03]  /*10db0*/  LOP3.LUT R2, R9, UR29, R4, 0x96, !PT ;  /* 0x0000001d09027c12 */ /* 0x000fc6000f8e9604 */
[----:B-----5:R-:W-:Y:S01]  /*10dc0*/  IMAD R6, R6, -0x326172a9, RZ ;  /* 0xcd9e8d5706067824 */ /* 0x020fe200078e02ff */
[----:B------:R-:W-:Y:S01]  /*10dd0*/  LOP3.LUT R4, R11, R252, RZ, 0x3c, !PT ;  /* 0x000000fc0b047212 */ /* 0x000fe200078e3cff */
[----:B------:R-:W-:-:S04]  /*10de0*/  IMAD.WIDE.U32 R2, R2, -0x326172a9, RZ ;  /* 0xcd9e8d5702027825 */ /* 0x000fc800078e00ff */
[----:B------:R-:W-:Y:S01]  /*10df0*/  IMAD.WIDE.U32 R4, R4, -0x2daee0ad, RZ ;  /* 0xd2511f5304047825 */ /* 0x000fe200078e00ff */
[C---:B------:R-:W-:Y:S02]  /*10e00*/  LOP3.LUT R6, R3.reuse, UR15, R6, 0x96, !PT ;  /* 0x0000000f03067c12 */ /* 0x040fe4000f8e9606 */
[----:B------:R-:W-:Y:S01]  /*10e10*/  LOP3.LUT R14, R3, UR15, R10, 0x96, !PT ;  /* 0x0000000f030e7c12 */ /* 0x000fe2000f8e960a */
[----:B------:R-:W-:Y:S01]  /*10e20*/  FFMA.FTZ R3, R15, c[0x0][0x23c], -R0 ;  /* 0x00008f000f037a23 */ /* 0x000fe20000010800 */
[----:B------:R-:W-:Y:S01]  /*10e30*/  LOP3.LUT R8, R5, UR14, R8, 0x96, !PT ;  /* 0x0000000e05087c12 */ /* 0x000fe2000f8e9608 */
[----:B------:R-:W-:Y:S01]  /*10e40*/  IMAD.WIDE.U32 R6, R6, -0x2daee0ad, RZ ;  /* 0xd2511f5306067825 */ /* 0x000fe200078e00ff */
[----:B------:R-:W-:Y:S01]  /*10e50*/  LOP3.LUT R16, R247, UR13, R2, 0x96, !PT ;  /* 0x0000000df7107c12 */ /* 0x000fe2000f8e9602 */
[----:B------:R3:W-:Y:S02]  /*10e60*/  MUFU.EX2 R33, R3 ;  /* 0x0000000300217308 */ /* 0x0007e40000000800 */
[----:B------:R-:W-:Y:S01]  /*10e70*/  IMAD.WIDE.U32 R14, R14, -0x2daee0ad, RZ ;  /* 0xd2511f530e0e7825 */ /* 0x000fe200078e00ff */
[----:B--2---:R-:W-:-:S03]  /*10e80*/  LOP3.LUT R10, R7, UR12, R22, 0x96, !PT ;  /* 0x0000000c070a7c12 */ /* 0x004fc6000f8e9616 */
[----:B------:R-:W-:Y:S01]  /*10e90*/  IMAD.WIDE.U32 R8, R8, -0x326172a9, RZ ;  /* 0xcd9e8d5708087825 */ /* 0x000fe200078e00ff */
[----:B------:R-:W-:-:S03]  /*10ea0*/  LOP3.LUT R7, R15, UR12, R4, 0x96, !PT ;  /* 0x0000000c0f077c12 */ /* 0x000fc6000f8e9604 */
[----:B------:R-:W-:Y:S01]  /*10eb0*/  IMAD.WIDE.U32 R10, R10, -0x326172a9, RZ ;  /* 0xcd9e8d570a0a7825 */ /* 0x000fe200078e00ff */
[----:B------:R-:W-:-:S03]  /*10ec0*/  LOP3.LUT R4, R9, UR13, R2, 0x96, !PT ;  /* 0x0000000d09047c12 */ /* 0x000fc6000f8e9602 */
[----:B------:R-:W-:Y:S01]  /*10ed0*/  IMAD.WIDE.U32 R16, R16, -0x2daee0ad, RZ ;  /* 0xd2511f5310107825 */ /* 0x000fe200078e00ff */
[----:B------:R-:W-:Y:S02]  /*10ee0*/  LOP3.LUT R9, R11, UR11, R246, 0x96, !PT ;  /* 0x0000000b0b097c12 */ /* 0x000fe4000f8e96f6 */
[----:B-1----:R-:W-:Y:S01]  /*10ef0*/  FMNMX.FTZ R11, R19, R12, !PT ;  /* 0x0000000c130b7209 */ /* 0x002fe20007810000 */
[----:B---3--:R-:W-:Y:S01]  /*10f00*/  FFMA.FTZ R3, R192, c[0x0][0x23c], -R0 ;  /* 0x00008f00c0037a23 */ /* 0x008fe20000010800 */
[----:B------:R-:W-:Y:S01]  /*10f10*/  LOP3.LUT R6, R17, UR10, R6, 0x96, !PT ;  /* 0x0000000a11067c12 */ /* 0x000fe2000f8e9606 */
[----:B------:R-:W-:Y:S02]  /*10f20*/  IMAD.WIDE.U32 R4, R4, -0x2daee0ad, RZ ;  /* 0xd2511f5304047825 */ /* 0x000fe400078e00ff */
[----:B------:R-:W1:Y:S01]  /*10f30*/  SHFL.BFLY PT, R15, R11, 0x1, 0x1f ;  /* 0x0c201f000b0f7f89 */ /* 0x000e6200000e0000 */
[----:B------:R2:W-:Y:S01]  /*10f40*/  MUFU.EX2 R34, R3 ;  /* 0x0000000300227308 */ /* 0x0005e20000000800 */
[----:B------:R-:W-:Y:S01]  /*10f50*/  IMAD.WIDE.U32 R22, R6, -0x326172a9, RZ ;  /* 0xcd9e8d5706167825 */ /* 0x000fe200078e00ff */
[----:B------:R-:W-:-:S03]  /*10f60*/  LOP3.LUT R14, R5, UR10, R14, 0x96, !PT ;  /* 0x0000000a050e7c12 */ /* 0x000fc6000f8e960e */
[----:B------:R-:W-:Y:S01]  /*10f70*/  FMUL.FTZ R12, R135, c[0x0][0x23c] ;  /* 0x00008f00870c7a20 */ /* 0x000fe20000410000 */
[----:B------:R-:W-:Y:S01]  /*10f80*/  LOP3.LUT R10, R23, UR9, R10, 0x96, !PT ;  /* 0x00000009170a7c12 */ /* 0x000fe2000f8e960a */
[----:B------:R-:W-:-:S03]  /*10f90*/  FFMA.FTZ R6, R188, c[0x0][0x23c], -R0 ;  /* 0x00008f00bc067a23 */ /* 0x000fc60000010800 */
[----:B------:R-:W-:Y:S01]  /*10fa0*/  FSEL R12, R12, RZ, P3 ;  /* 0x000000ff0c0c7208 */ /* 0x000fe20001800000 */
[----:B------:R3:W-:Y:S01]  /*10fb0*/  MUFU.EX2 R32, R6 ;  /* 0x0000000600207308 */ /* 0x0007e20000000800 */
[----:B------:R-:W-:-:S04]  /*10fc0*/  IMAD.WIDE.U32 R174, R10, -0x2daee0ad, RZ ;  /* 0xd2511f530aae7825 */ /* 0x000fc800078e00ff */
[----:B--2---:R-:W-:-:S05]  /*10fd0*/  IMAD.WIDE.U32 R2, R7, -0x326172a9, RZ ;  /* 0xcd9e8d5707027825 */ /* 0x004fca00078e00ff */
[----:B------:R-:W-:Y:S01]  /*10fe0*/  LOP3.LUT R8, R3, UR11, R8, 0x96, !PT ;  /* 0x0000000b03087c12 */ /* 0x000fe2000f8e9608 */
[----:B------:R-:W-:-:S04]  /*10ff0*/  FFMA.FTZ R3, R193, c[0x0][0x23c], -R12 ;  /* 0x00008f00c1037a23 */ /* 0x000fc8000001080c */
[----:B------:R2:W-:Y:S01]  /*11000*/  MUFU.EX2 R35, R3 ;  /* 0x0000000300237308 */ /* 0x0005e20000000800 */
[----:B---3--:R-:W-:Y:S02]  /*11010*/  FFMA.FTZ R6, R189, c[0x0][0x23c], -R0 ;  /* 0x00008f00bd067a23 */ /* 0x008fe40000010800 */
[----:B------:R-:W-:-:S05]  /*11020*/  IMAD.WIDE.U32 R188, R14, -0x326172a9, RZ ;  /* 0xcd9e8d570ebc7825 */ /* 0x000fca00078e00ff */
[----:B------:R3:W4:Y:S01]  /*11030*/  MUFU.EX2 R28, R6 ;  /* 0x00000006001c7308 */ /* 0x0007220000000800 */
[----:B--2---:R-:W-:Y:S01]  /*11040*/  LOP3.LUT R3, R189, UR9, R2, 0x96, !PT ;  /* 0x00000009bd037c12 */ /* 0x004fe2000f8e9602 */
[----:B------:R-:W-:-:S04]  /*11050*/  FFMA.FTZ R2, R194, c[0x0][0x23c], -R12 ;  /* 0x00008f00c2027a23 */ /* 0x000fc8000001080c */
[----:B------:R-:W-:-:S04]  /*11060*/  IMAD.WIDE.U32 R182, R3, -0x2daee0ad, RZ ;  /* 0xd2511f5303b67825 */ /* 0x000fc800078e00ff */
[----:B---3--:R-:W-:-:S04]  /*11070*/  IMAD.WIDE.U32 R6, R9, -0x2daee0ad, RZ ;  /* 0xd2511f5309067825 */ /* 0x008fc800078e00ff */
[----:B------:R-:W-:Y:S01]  /*11080*/  IMAD.WIDE.U32 R8, R8, -0x2daee0ad, RZ ;  /* 0xd2511f5308087825 */ /* 0x000fe200078e00ff */
[----:B------:R-:W-:Y:S02]  /*11090*/  LOP3.LUT R5, R175, UR6, R6, 0x96, !PT ;  /* 0x00000006af057c12 */ /* 0x000fe4000f8e9606 */
[----:B------:R-:W-:Y:S01]  /*110a0*/  LOP3.LUT R16, R7, UR8, R16, 0x96, !PT ;  /* 0x0000000807107c12 */ /* 0x000fe2000f8e9610 */
[----:B------:R1:W2:Y:S01]  /*110b0*/  MUFU.EX2 R175, R2 ;  /* 0x0000000200af7308 */ /* 0x0002a20000000800 */
[----:B------:R-:W-:Y:S01]  /*110c0*/  LOP3.LUT R14, R9, UR8, R4, 0x96, !PT ;  /* 0x00000008090e7c12 */ /* 0x000fe2000f8e9604 */
[----:B------:R-:W-:-:S04]  /*110d0*/  IMAD.WIDE.U32 R4, R5, -0x326172a9, RZ ;  /* 0xcd9e8d5705047825 */ /* 0x000fc800078e00ff */
[----:B------:R-:W-:Y:S01]  /*110e0*/  IMAD.WIDE.U32 R16, R16, -0x326172a9, RZ ;  /* 0xcd9e8d5710107825 */ /* 0x000fe200078e00ff */
[C---:B------:R-:W-:Y:S02]  /*110f0*/  LOP3.LUT R3, R4.reuse, 0xffff, RZ, 0xc0, !PT ;  /* 0x0000ffff04037812 */ /* 0x040fe400078ec0ff */
[----:B------:R-:W-:Y:S01]  /*11100*/  LOP3.LUT R10, R4, 0xff, RZ, 0xc0, !PT ;  /* 0x000000ff040a7812 */ /* 0x000fe200078ec0ff */
[----:B------:R-:W-:Y:S01]  /*11110*/  FFMA.FTZ R7, R25, c[0x0][0x23c], -R12 ;  /* 0x00008f0019077a23 */ /* 0x000fe2000001080c */
[----:B------:R-:W-:Y:S01]  /*11120*/  LOP3.LUT R6, R5, UR16, R16, 0x96, !PT ;  /* 0x0000001005067c12 */ /* 0x000fe2000f8e9610 */
[----:B------:R-:W-:Y:S01]  /*11130*/  FFMA.FTZ R5, R26, c[0x0][0x23c], -R12 ;  /* 0x00008f001a057a23 */ /* 0x000fe2000001080c */
[----:B------:R-:W-:Y:S01]  /*11140*/  SHF.R.U32.HI R9, RZ, 0x10, R4 ;  /* 0x00000010ff097819 */ /* 0x000fe20000011604 */
[----:B------:R3:W-:Y:S01]  /*11150*/  MUFU.EX2 R252, R7 ;  /* 0x0000000700fc7308 */ /* 0x0007e20000000800 */
[----:B------:R-:W-:Y:S01]  /*11160*/  SHF.R.U32.HI R3, RZ, 0x8, R3 ;  /* 0x00000008ff037819 */ /* 0x000fe20000011603 */
[----:B------:R-:W-:Y:S01]  /*11170*/  IMAD.WIDE.U32 R180, R14, -0x326172a9, RZ ;  /* 0xcd9e8d570eb47825 */ /* 0x000fe200078e00ff */
[----:B-1----:R-:W-:-:S02]  /*11180*/  FMNMX.FTZ R2, R11, R15, !PT ;  /* 0x0000000f0b027209 */ /* 0x002fc40007810000 */
[----:B------:R-:W-:Y:S01]  /*11190*/  SHF.R.U32.HI R11, RZ, 0x18, R4 ;  /* 0x00000018ff0b7819 */ /* 0x000fe20000011604 */
[----:B------:R-:W-:Y:S01]  /*111a0*/  FMUL.FTZ R15, R134, c[0x0][0x23c] ;  /* 0x00008f00860f7a20 */ /* 0x000fe20000410000 */
[----:B------:R-:W-:Y:S01]  /*111b0*/  LOP3.LUT R4, R183, UR6, R8, 0x96, !PT ;  /* 0x00000006b7047c12 */ /* 0x000fe2000f8e9608 */
[----:B------:R1:W5:Y:S01]  /*111c0*/  MUFU.EX2 R243, R5 ;  /* 0x0000000500f37308 */ /* 0x0003620000000800 */
[----:B------:R-:W-:Y:S01]  /*111d0*/  PRMT R21, R10, 0x5410, R3 ;  /* 0x000054100a157816 */ /* 0x000fe20000000003 */
[----:B------:R-:W-:Y:S01]  /*111e0*/  FMUL.FTZ R16, R2, c[0x0][0x23c] ;  /* 0x00008f0002107a20 */ /* 0x000fe20000410000 */
[----:B------:R-:W-:Y:S02]  /*111f0*/  FSEL R15, R15, RZ, P2 ;  /* 0x000000ff0f0f7208 */ /* 0x000fe40001000000 */
[----:B------:R-:W-:-:S03]  /*11200*/  LOP3.LUT R3, R6, 0xffff, RZ, 0xc0, !PT ;  /* 0x0000ffff06037812 */ /* 0x000fc600078ec0ff */
[----:B------:R-:W-:Y:S01]  /*11210*/  FFMA.FTZ R8, R24, c[0x0][0x23c], -R15 ;  /* 0x00008f0018087a23 */ /* 0x000fe2000001080f */
[----:B---3--:R-:W-:Y:S02]  /*11220*/  LOP3.LUT R7, R9, 0xff, RZ, 0xc0, !PT ;  /* 0x000000ff09077812 */ /* 0x008fe400078ec0ff */
[----:B------:R-:W-:Y:S01]  /*11230*/  LOP3.LUT R9, R6, 0xff, RZ, 0xc0, !PT ;  /* 0x000000ff06097812 */ /* 0x000fe200078ec0ff */
[----:B------:R3:W-:Y:S01]  /*11240*/  MUFU.EX2 R240, R8 ;  /* 0x0000000800f07308 */ /* 0x0007e20000000800 */
[----:B------:R-:W-:Y:S02]  /*11250*/  PRMT R20, R7, 0x5410, R11 ;  /* 0x0000541007147816 */ /* 0x000fe4000000000b */
[----:B------:R-:W-:Y:S01]  /*11260*/  SHF.R.U32.HI R7, RZ, 0x8, R3 ;  /* 0x00000008ff077819 */ /* 0x000fe20000011603 */
[----:B-1----:R-:W-:-:S03]  /*11270*/  IMAD.WIDE.U32 R4, R4, -0x326172a9, RZ ;  /* 0xcd9e8d5704047825 */ /* 0x002fc600078e00ff */
[----:B------:R-:W-:Y:S02]  /*11280*/  PRMT R19, R9, 0x5410, R7 ;  /* 0x0000541009137816 */ /* 0x000fe40000000007 */
[----:B------:R-:W-:Y:S02]  /*11290*/  LOP3.LUT R3, R5, UR16, R180, 0x96, !PT ;  /* 0x0000001005037c12 */ /* 0x000fe4000f8e96b4 */
[C---:B------:R-:W-:Y:S01]  /*112a0*/  LOP3.LUT R10, R4.reuse, 0xffff, RZ, 0xc0, !PT ;  /* 0x0000ffff040a7812 */ /* 0x040fe200078ec0ff */
[--C-:B------:R-:W-:Y:S01]  /*112b0*/  FFMA.FTZ R5, R27, c[0x0][0x23c], -R15.reuse ;  /* 0x00008f001b057a23 */ /* 0x100fe2000001080f */
[----:B------:R-:W-:Y:S02]  /*112c0*/  LOP3.LUT R13, R4, 0xff, RZ, 0xc0, !PT ;  /* 0x000000ff040d7812 */ /* 0x000fe400078ec0ff */
[----:B------:R-:W-:Y:S01]  /*112d0*/  SHF.R.U32.HI R11, RZ, 0x10, R4 ;  /* 0x00000010ff0b7819 */ /* 0x000fe20000011604 */
[----:B---3--:R-:W-:Y:S01]  /*112e0*/  FFMA.FTZ R8, R137, c[0x0][0x23c], -R15 ;  /* 0x00008f0089087a23 */ /* 0x008fe2000001080f */
[----:B------:R1:W-:Y:S01]  /*112f0*/  MUFU.EX2 R239, R5 ;  /* 0x0000000500ef7308 */ /* 0x0003e20000000800 */
[----:B------:R-:W-:-:S02]  /*11300*/  FSEL R7, R136, RZ, P1 ;  /* 0x000000ff88077208 */ /* 0x000fc40000800000 */
[----:B------:R-:W-:-:S03]  /*11310*/  FSETP.NEU.FTZ.AND P1, PT, R2, -INF , PT ;  /* 0xff8000000200780b */ /* 0x000fc60003f3d000 */
[----:B------:R-:W-:Y:S01]  /*11320*/  FADD.FTZ R14, R231, -R7 ;  /* 0x80000007e70e7221 */ /* 0x000fe20000010000 */
[----:B------:R-:W-:Y:S01]  /*11330*/  FSEL R16, R16, RZ, P1 ;  /* 0x000000ff10107208 */ /* 0x000fe20000800000 */
[----:B------:R3:W-:Y:S01]  /*11340*/  MUFU.EX2 R242, R8 ;  /* 0x0000000800f27308 */ /* 0x0007e20000000800 */
[----:B------:R-:W-:Y:S01]  /*11350*/  FSEL R7, R135, RZ, P3 ;  /* 0x000000ff87077208 */ /* 0x000fe20001800000 */
[----:B------:R-:W-:Y:S02]  /*11360*/  FMUL.FTZ R14, R14, c[0x0][0x23c] ;  /* 0x00008f000e0e7a20 */ /* 0x000fe40000410000 */
[----:B-1----:R-:W-:Y:S02]  /*11370*/  FFMA.FTZ R5, R132, c[0x0][0x23c], -R15 ;  /* 0x00008f0084057a23 */ /* 0x002fe4000001080f */
[----:B------:R-:W1:Y:S02]  /*11380*/  LDC.U8 R132, c[0x0][0x2d8] ;  /* 0x0000b600ff847b82 */ /* 0x000e640000000000 */
[----:B------:R2:W1:Y:S01]  /*11390*/  MUFU.EX2 R238, R5 ;  /* 0x0000000500ee7308 */ /* 0x0004620000000800 */
[----:B---3--:R-:W-:-:S02]  /*113a0*/  SHF.R.U32.HI R8, RZ, 0x18, R4 ;  /* 0x00000018ff087819 */ /* 0x008fc40000011604 */
[--C-:B------:R-:W-:Y:S02]  /*113b0*/  SHF.R.U32.HI R4, RZ, 0x10, R6.reuse ;  /* 0x00000010ff047819 */ /* 0x100fe40000011606 */
[----:B------:R-:W-:Y:S02]  /*113c0*/  SHF.R.U32.HI R6, RZ, 0x18, R6 ;  /* 0x00000018ff067819 */ /* 0x000fe40000011606 */
[----:B------:R-:W-:-:S04]  /*113d0*/  LOP3.LUT R4, R4, 0xff, RZ, 0xc0, !PT ;  /* 0x000000ff04047812 */ /* 0x000fc800078ec0ff */
[----:B------:R-:W-:Y:S01]  /*113e0*/  PRMT R18, R4, 0x5410, R6 ;  /* 0x0000541004127816 */ /* 0x000fe20000000006 */
[----:B------:R-:W-:Y:S01]  /*113f0*/  FFMA.FTZ R6, R138, c[0x0][0x23c], -R16 ;  /* 0x00008f008a067a23 */ /* 0x000fe20000010810 */
[----:B------:R-:W-:Y:S02]  /*11400*/  SHF.R.U32.HI R4, RZ, 0x8, R10 ;  /* 0x00000008ff047819 */ /* 0x000fe4000001160a */
[----:B--2---:R-:W-:Y:S01]  /*11410*/  LOP3.LUT R5, R11, 0xff, RZ, 0xc0, !PT ;  /* 0x000000ff0b057812 */ /* 0x004fe200078ec0ff */
[----:B------:R-:W-:Y:S01]  /*11420*/  FADD.FTZ R11, R230, -R7 ;  /* 0x80000007e60b7221 */ /* 0x000fe20000010000 */
[----:B------:R-:W-:Y:S01]  /*11430*/  PRMT R13, R13, 0x5410, R4 ;  /* 0x000054100d0d7816 */ /* 0x000fe20000000004 */
[----:B------:R2:W-:Y:S01]  /*11440*/  MUFU.EX2 R237, R6 ;  /* 0x0000000600ed7308 */ /* 0x0005e20000000800 */
[----:B------:R-:W-:Y:S01]  /*11450*/  LOP3.LUT R4, R3, 0xffff, RZ, 0xc0, !PT ;  /* 0x0000ffff03047812 */ /* 0x000fe200078ec0ff */
[----:B------:R-:W-:Y:S01]  /*11460*/  FMUL.FTZ R11, R11, c[0x0][0x23c] ;  /* 0x00008f000b0b7a20 */ /* 0x000fe20000410000 */
[----:B------:R-:W-:-:S02]  /*11470*/  PRMT R24, R5, 0x5410, R8 ;  /* 0x0000541005187816 */ /* 0x000fc40000000008 */
[----:B------:R-:W-:Y:S02]  /*11480*/  SHF.R.U32.HI R5, RZ, 0x8, R4 ;  /* 0x00000008ff057819 */ /* 0x000fe40000011604 */
[----:B------:R-:W-:Y:S02]  /*11490*/  LOP3.LUT R4, R3, 0xff, RZ, 0xc0, !PT ;  /* 0x000000ff03047812 */ /* 0x000fe400078ec0ff */
[----:B------:R-:W-:Y:S02]  /*114a0*/  FSEL R7, R134, RZ, P2 ;  /* 0x000000ff86077208 */ /* 0x000fe40001000000 */
[----:B------:R-:W-:Y:S01]  /*114b0*/  PRMT R23, R4, 0x5410, R5 ;  /* 0x0000541004177816 */ /* 0x000fe20000000005 */
[--C-:B------:R-:W-:Y:S01]  /*114c0*/  FFMA.FTZ R5, R139, c[0x0][0x23c], -R16.reuse ;  /* 0x00008f008b057a23 */ /* 0x100fe20000010810 */
[----:B------:R-:W-:Y:S01]  /*114d0*/  SHF.R.U32.HI R4, RZ, 0x10, R3 ;  /* 0x00000010ff047819 */ /* 0x000fe20000011603 */
[----:B------:R-:W-:Y:S01]  /*114e0*/  FADD.FTZ R10, R229, -R7 ;  /* 0x80000007e50a7221 */ /* 0x000fe20000010000 */
[----:B------:R-:W-:Y:S01]  /*114f0*/  SHF.R.U32.HI R7, RZ, 0x18, R3 ;  /* 0x00000018ff077819 */ /* 0x000fe20000011603 */
[--C-:B--2---:R-:W-:Y:S01]  /*11500*/  FFMA.FTZ R6, R133, c[0x0][0x23c], -R16.reuse ;  /* 0x00008f0085067a23 */ /* 0x104fe20000010810 */
[----:B------:R-:W-:Y:S01]  /*11510*/  LOP3.LUT R3, R4, 0xff, RZ, 0xc0, !PT ;  /* 0x000000ff04037812 */ /* 0x000fe200078ec0ff */
[----:B------:R-:W-:Y:S01]  /*11520*/  FFMA.FTZ R4, R172, c[0x0][0x23c], -R16 ;  /* 0x00008f00ac047a23 */ /* 0x000fe20000010810 */
[----:B-1----:R-:W-:Y:S01]  /*11530*/  PRMT R132, R132, 0x7054, R132 ;  /* 0x0000705484847816 */ /* 0x002fe20000000084 */
[----:B------:R1:W-:Y:S01]  /*11540*/  MUFU.EX2 R189, R6 ;  /* 0x0000000600bd7308 */ /* 0x0003e20000000800 */
[----:B----4-:R-:W-:-:S02]  /*11550*/  MOV R139, R28 ;  /* 0x0000001c008b7202 */ /* 0x010fc40000000f00 */
[----:B------:R-:W-:Y:S01]  /*11560*/  PRMT R25, R3, 0x5410, R7 ;  /* 0x0000541003197816 */ /* 0x000fe20000000007 */
[----:B------:R-:W-:Y:S01]  /*11570*/  HSET2.LE.AND R7, R20, R132, PT ;  /* 0x0000008414077233 */ /* 0x000fe20003803000 */
[----:B------:R-:W-:Y:S01]  /*11580*/  F2FP.PACK_AB R3, R139, R32 ;  /* 0x000000208b03723e */ /* 0x000fe200000000ff */
[----:B------:R-:W2:Y:S01]  /*11590*/  LDSM.16.MT88.4 R28, [R205+0xa000] ;  /* 0x00a00000cd1c783b */ /* 0x000ea20000004200 */
[----:B------:R-:W-:Y:S01]  /*115a0*/  F2FP.PACK_AB R8, R175, R35 ;  /* 0x00000023af08723e */ /* 0x000fe200000000ff */
[----:B------:R5:W-:Y:S01]  /*115b0*/  MUFU.EX2 R180, R4 ;  /* 0x0000000400b47308 */ /* 0x000be20000000800 */
[----:B-1----:R-:W-:-:S07]  /*115c0*/  FSEL R6, R2, RZ, P1 ;  /* 0x000000ff02067208 */ /* 0x002fce0000800000 */
[----:B------:R1:W-:Y:S01]  /*115d0*/  MUFU.EX2 R183, R5 ;  /* 0x0000000500b77308 */ /* 0x0003e20000000800 */
[----:B------:R-:W-:Y:S01]  /*115e0*/  FADD.FTZ R9, R228, -R6 ;  /* 0x80000006e4097221 */ /* 0x000fe20000010000 */
[----:B------:R-:W-:Y:S01]  /*115f0*/  HSET2.LE.AND R6, R21, R132, PT ;  /* 0x0000008415067233 */ /* 0x000fe20003803000 */
[----:B-----5:R-:W-:-:S05]  /*11600*/  F2FP.PACK_AB R4, R243, R252 ;  /* 0x000000fcf304723e */ /* 0x020fca00000000ff */
[----:B------:R-:W3:Y:S01]  /*11610*/  MUFU.EX2 R20, R11 ;  /* 0x0000000b00147308 */ /* 0x000ee20000000800 */
[----:B------:R-:W-:Y:S01]  /*11620*/  FMUL.FTZ R9, R9, c[0x0][0x23c] ;  /* 0x00008f0009097a20 */ /* 0x000fe20000410000 */
[----:B------:R-:W-:Y:S02]  /*11630*/  LOP3.LUT R6, R6, R3, RZ, 0xc0, !PT ;  /* 0x0000000306067212 */ /* 0x000fe400078ec0ff */
[----:B------:R-:W-:Y:S01]  /*11640*/  LOP3.LUT R7, R7, R4, RZ, 0xc0, !PT ;  /* 0x0000000407077212 */ /* 0x000fe200078ec0ff */
[--C-:B------:R-:W-:Y:S01]  /*11650*/  HSET2.LE.AND R4, R19, R132.reuse, PT ;  /* 0x0000008413047233 */ /* 0x100fe20003803000 */
[----:B------:R-:W-:Y:S01]  /*11660*/  F2FP.PACK_AB R3, R34, R33 ;  /* 0x000000212203723e */ /* 0x000fe200000000ff */
[----:B------:R-:W-:Y:S01]  /*11670*/  FMUL.FTZ R19, R10, c[0x0][0x23c] ;  /* 0x00008f000a137a20 */ /* 0x000fe20000410000 */
[----:B------:R-:W-:Y:S01]  /*11680*/  F2FP.PACK_AB R10, R238, R239 ;  /* 0x000000efee0a723e */ /* 0x000fe200000000ff */
[--C-:B-1----:R-:W-:Y:S01]  /*11690*/  HSET2.LE.AND R5, R18, R132.reuse, PT ;  /* 0x0000008412057233 */ /* 0x102fe20003803000 */
[----:B------:R-:W-:Y:S01]  /*116a0*/  LOP3.LUT R4, R4, R3, RZ, 0xc0, !PT ;  /* 0x0000000304047212 */ /* 0x000fe200078ec0ff */
[----:B------:R-:W-:Y:S01]  /*116b0*/  HSET2.LE.AND R3, R13, R132, PT ;  /* 0x000000840d037233 */ /* 0x000fe20003803000 */
[----:B------:R-:W1:Y:S01]  /*116c0*/  MUFU.EX2 R21, R14 ;  /* 0x0000000e00157308 */ /* 0x000e620000000800 */
[----:B------:R-:W-:-:S02]  /*116d0*/  LOP3.LUT R13, R17, UR7, R22, 0x96, !PT ;  /* 0x00000007110d7c12 */ /* 0x000fc4000f8e9616 */
[----:B------:R-:W-:Y:S01]  /*116e0*/  LOP3.LUT R5, R5, R8, RZ, 0xc0, !PT ;  /* 0x0000000805057212 */ /* 0x000fe200078ec0ff */
[----:B---3--:R-:W-:Y:S01]  /*116f0*/  FMUL.FTZ R142, R142, R20 ;  /* 0x000000148e8e7220 */ /* 0x008fe20000410000 */
[----:B------:R-:W-:Y:S01]  /*11700*/  LOP3.LUT R10, R3, R10, RZ, 0xc0, !PT ;  /* 0x0000000a030a7212 */ /* 0x000fe200078ec0ff */
[--C-:B------:R-:W-:Y:S01]  /*11710*/  HSET2.LE.AND R3, R24, R132.reuse, PT ;  /* 0x0000008418037233 */ /* 0x100fe20003803000 */
[----:B------:R-:W-:Y:S01]  /*11720*/  F2FP.PACK_AB R11, R180, R183 ;  /* 0x000000b7b40b723e */ /* 0x000fe200000000ff */
[----:B------:R-:W3:Y:S01]  /*11730*/  MUFU.EX2 R19, R19 ;  /* 0x0000001300137308 */ /* 0x000ee20000000800 */
[----:B------:R-:W-:Y:S01]  /*11740*/  F2FP.PACK_AB R8, R242, R240 ;  /* 0x000000f0f208723e */ /* 0x000fe200000000ff */
[-C--:B------:R-:W-:Y:S01]  /*11750*/  FMUL.FTZ R143, R143, R20.reuse ;  /* 0x000000148f8f7220 */ /* 0x080fe20000410000 */
[----:B------:R-:W-:Y:S01]  /*11760*/  LOP3.LUT R11, R3, R11, RZ, 0xc0, !PT ;  /* 0x0000000b030b7212 */ /* 0x000fe200078ec0ff */
[--C-:B------:R-:W-:Y:S01]  /*11770*/  HSET2.LE.AND R3, R23, R132.reuse, PT ;  /* 0x0000008417037233 */ /* 0x100fe20003803000 */
[-C--:B------:R-:W-:Y:S01]  /*11780*/  FMUL.FTZ R154, R154, R20.reuse ;  /* 0x000000149a9a7220 */ /* 0x080fe20000410000 */
[----:B------:R-:W-:Y:S01]  /*11790*/  MOV R22, R35 ;  /* 0x0000002300167202 */ /* 0x000fe20000000f00 */
[----:B------:R-:W-:Y:S01]  /*117a0*/  FMUL.FTZ R155, R155, R20 ;  /* 0x000000149b9b7220 */ /* 0x000fe20000410000 */
[----:B------:R4:W5:Y:S01]  /*117b0*/  MUFU.EX2 R18, R9 ;  /* 0x0000000900127308 */ /* 0x0009620000000800 */
[----:B------:R-:W-:Y:S01]  /*117c0*/  LOP3.LUT R8, R3, R8, RZ, 0xc0, !PT ;  /* 0x0000000803087212 */ /* 0x000fe200078ec0ff */
[----:B------:R-:W-:Y:S01]  /*117d0*/  HSET2.LE.AND R3, R25, R132, PT ;  /* 0x0000008419037233 */ /* 0x000fe20003803000 */
[-C--:B-1----:R-:W-:Y:S01]  /*117e0*/  FMUL.FTZ R140, R140, R21.reuse ;  /* 0x000000158c8c7220 */ /* 0x082fe20000410000 */
[----:B------:R-:W1:Y:S01]  /*117f0*/  LDSM.16.MT88.4 R24, [R207+0xa000] ;  /* 0x00a00000cf18783b */ /* 0x000e620000004200 */
[-C--:B------:R-:W-:Y:S01]  /*11800*/  FMUL.FTZ R141, R141, R21.reuse ;  /* 0x000000158d8d7220 */ /* 0x080fe20000410000 */
[----:B------:R-:W-:Y:S01]  /*11810*/  MOV R17, R34 ;  /* 0x0000002200117202 */ /* 0x000fe20000000f00 */
[----:B------:R-:W-:-:S02]  /*11820*/  FMUL.FTZ R152, R152, R21 ;  /* 0x0000001598987220 */ /* 0x000fc40000410000 */
[-C--:B---3--:R-:W-:Y:S02]  /*11830*/  FMUL.FTZ R144, R144, R19.reuse ;  /* 0x0000001390907220 */ /* 0x088fe40000410000 */
[----:B------:R-:W-:Y:S01]  /*11840*/  FMUL.FTZ R145, R145, R19 ;  /* 0x0000001391917220 */ /* 0x000fe20000410000 */
[C---:B--2---:R-:W-:Y:S01]  /*11850*/  HMMA.16816.F32 R228, R4.reuse, R28, R140 ;  /* 0x0000001c04e4723c */ /* 0x044fe2000000188c */
[----:B------:R-:W-:Y:S02]  /*11860*/  FMUL.FTZ R153, R153, R21 ;  /* 0x0000001599997220 */ /* 0x000fe40000410000 */
[----:B------:R-:W-:Y:S01]  /*11870*/  FMUL.FTZ R148, R148, R19 ;  /* 0x0000001394947220 */ /* 0x000fe20000410000 */
[----:B----4-:R-:W-:Y:S01]  /*11880*/  F2FP.PACK_AB R9, R189, R237 ;  /* 0x000000edbd09723e */ /* 0x010fe200000000ff */
[-C--:B-----5:R-:W-:Y:S02]  /*11890*/  FMUL.FTZ R146, R146, R18.reuse ;  /* 0x0000001292927220 */ /* 0x0a0fe40000410000 */
[-C--:B------:R-:W-:Y:S01]  /*118a0*/  FMUL.FTZ R147, R147, R18.reuse ;  /* 0x0000001293937220 */ /* 0x080fe20000410000 */
[----:B------:R-:W-:Y:S01]  /*118b0*/  LOP3.LUT R9, R3, R9, RZ, 0xc0, !PT ;  /* 0x0000000903097212 */ /* 0x000fe200078ec0ff */
[----:B------:R-:W-:Y:S01]  /*118c0*/  FMUL.FTZ R149, R149, R19 ;  /* 0x0000001395957220 */ /* 0x000fe20000410000 */
[----:B------:R-:W-:Y:S01]  /*118d0*/  HMMA.16816.F32 R152, R4, R30, R152 ;  /* 0x0000001e0498723c */ /* 0x000fe20000001898 */
[----:B------:R-:W-:-:S02]  /*118e0*/  FMUL.FTZ R150, R150, R18 ;  /* 0x0000001296967220 */ /* 0x000fc40000410000 */
        /* <DEDUP_REMOVED lines=8> */
[C---:B------:R-:W-:Y:S01]  /*11970*/  HMMA.16816.F32 R140, R8.reuse, R30, R148 ;  /* 0x0000001e088c723c */ /* 0x040fe20000001894 */
[-C--:B------:R-:W-:Y:S02]  /*11980*/  FMUL.FTZ R38, R38, R20.reuse ;  /* 0x0000001426267220 */ /* 0x080fe40000410000 */
[----:B------:R-:W-:Y:S02]  /*11990*/  FMUL.FTZ R39, R39, R20 ;  /* 0x0000001427277220 */ /* 0x000fe40000410000 */
[-C--:B------:R-:W-:Y:S02]  /*119a0*/  FMUL.FTZ R44, R44, R19.reuse ;  /* 0x000000132c2c7220 */ /* 0x080fe40000410000 */
[----:B------:R-:W-:Y:S01]  /*119b0*/  FMUL.FTZ R45, R45, R19 ;  /* 0x000000132d2d7220 */ /* 0x000fe20000410000 */
[----:B-1----:R-:W-:Y:S01]  /*119c0*/  HMMA.16816.F32 R28, R8, R24, R40 ;  /* 0x00000018081c723c */ /* 0x002fe20000001828 */
[-C--:B------:R-:W-:Y:S01]  /*119d0*/  FMUL.FTZ R46, R46, R18.reuse ;  /* 0x000000122e2e7220 */ /* 0x080fe20000410000 */
[----:B------:R-:W-:Y:S01]  /*119e0*/  LDSM.16.MT88.4 R40, [R210+0xb000] ;  /* 0x00b00000d228783b */ /* 0x000fe20000004200 */
[----:B------:R-:W-:-:S02]  /*119f0*/  FMUL.FTZ R47, R47, R18 ;  /* 0x000000122f2f7220 */ /* 0x000fc40000410000 */
[-C--:B------:R-:W-:Y:S02]  /*11a00*/  FMUL.FTZ R48, R48, R21.reuse ;  /* 0x0000001530307220 */ /* 0x080fe40000410000 */
[-C--:B------:R-:W-:Y:S01]  /*11a10*/  FMUL.FTZ R49, R49, R21.reuse ;  /* 0x0000001531317220 */ /* 0x080fe20000410000 */
[----:B------:R-:W-:Y:S01]  /*11a20*/  HMMA.16816.F32 R224, R4, R24, R36 ;  /* 0x0000001804e0723c */ /* 0x000fe20000001824 */
[----:B------:R-:W-:Y:S01]  /*11a30*/  FMUL.FTZ R50, R50, R20 ;  /* 0x0000001432327220 */ /* 0x000fe20000410000 */
[----:B------:R-:W-:Y:S01]  /*11a40*/  MOV R14, R178 ;  /* 0x000000b2000e7202 */ /* 0x000fe20000000f00 */
[----:B------:R-:W-:Y:S01]  /*11a50*/  FMUL.FTZ R51, R51, R20 ;  /* 0x0000001433337220 */ /* 0x000fe20000410000 */
[----:B------:R-:W-:Y:S01]  /*11a60*/  LDSM.16.MT88.4 R36, [R209+0xb000] ;  /* 0x00b00000d124783b */ /* 0x000fe20000004200 */
[----:B------:R-:W-:Y:S01]  /*11a70*/  MOV R3, R176 ;  /* 0x000000b000037202 */ /* 0x000fe20000000f00 */
[-C--:B------:R-:W-:Y:S01]  /*11a80*/  FMUL.FTZ R52, R52, R21.reuse ;  /* 0x0000001534347220 */ /* 0x080fe20000410000 */
[----:B------:R-:W-:Y:S01]  /*11a90*/  MOV R23, R14 ;  /* 0x0000000e00177202 */ /* 0x000fe20000000f00 */
[-C--:B------:R-:W-:Y:S01]  /*11aa0*/  HMMA.16816.F32 R244, R8, R26.reuse, R44 ;  /* 0x0000001a08f4723c */ /* 0x080fe2000000182c */
        /* <DEDUP_REMOVED lines=9> */
[----:B------:R-:W1:Y:S01]  /*11b40*/  LDSM.16.MT88.4 R140, [R210+0xa000] ;  /* 0x00a00000d28c783b */ /* 0x000e620000004200 */
[----:B------:R-:W-:Y:S01]  /*11b50*/  MOV R24, R29 ;  /* 0x0000001d00187202 */ /* 0x000fe20000000f00 */
[-C--:B------:R-:W-:Y:S01]  /*11b60*/  FMUL.FTZ R64, R64, R21.reuse ;  /* 0x0000001540407220 */ /* 0x080fe20000410000 */
[----:B------:R-:W-:Y:S01]  /*11b70*/  MOV R172, R28 ;  /* 0x0000001c00ac7202 */ /* 0x000fe20000000f00 */
[----:B------:R-:W-:Y:S01]  /*11b80*/  FMUL.FTZ R65, R65, R21 ;  /* 0x0000001541417220 */ /* 0x000fe20000410000 */
[----:B------:R-:W-:Y:S01]  /*11b90*/  MOV R14, R31 ;  /* 0x0000001f000e7202 */ /* 0x000fe20000000f00 */
[----:B------:R-:W-:Y:S01]  /*11ba0*/  FMUL.FTZ R66, R66, R20 ;  /* 0x0000001442427220 */ /* 0x000fe20000410000 */
[----:B------:R-:W-:Y:S01]  /*11bb0*/  MOV R47, R25 ;  /* 0x00000019002f7202 */ /* 0x000fe20000000f00 */
[----:B------:R-:W2:Y:S01]  /*11bc0*/  LDSM.16.MT88.4 R28, [R209+0xa000] ;  /* 0x00a00000d11c783b */ /* 0x000ea20000004200 */
[----:B------:R-:W-:Y:S01]  /*11bd0*/  MOV R46, R24 ;  /* 0x00000018002e7202 */ /* 0x000fe20000000f00 */
[----:B------:R-:W-:Y:S01]  /*11be0*/  FMUL.FTZ R67, R67, R20 ;  /* 0x0000001443437220 */ /* 0x000fe20000410000 */
[----:B------:R-:W-:Y:S01]  /*11bf0*/  MOV R45, R33 ;  /* 0x00000021002d7202 */ /* 0x000fe20000000f00 */
[----:B------:R-:W3:Y:S01]  /*11c00*/  LDSM.16.MT88.4 R24, [R205+0xb000] ;  /* 0x00b00000cd18783b */ /* 0x000ee20000004200 */
[----:B------:R-:W-:Y:S01]  /*11c10*/  MOV R44, R32 ;  /* 0x00000020002c7202 */ /* 0x000fe20000000f00 */
[----:B------:R-:W-:Y:S01]  /*11c20*/  FMUL.FTZ R68, R68, R21 ;  /* 0x0000001544447220 */ /* 0x000fe20000410000 */
[----:B------:R-:W-:Y:S01]  /*11c30*/  MOV R151, R3 ;  /* 0x0000000300977202 */ /* 0x000fe20000000f00 */
[----:B------:R-:W4:Y:S01]  /*11c40*/  LDSM.16.MT88.4 R32, [R207+0xb000] ;  /* 0x00b00000cf20783b */ /* 0x000f220000004200 */
[----:B------:R-:W-:Y:S01]  /*11c50*/  FFMA.FTZ R3, R196, c[0x0][0x23c], -R0 ;  /* 0x00008f00c4037a23 */ /* 0x000fe20000010800 */
[----:B------:R-:W-:Y:S01]  /*11c60*/  MOV R196, R139 ;  /* 0x0000008b00c47202 */ /* 0x000fe20000000f00 */
[----:B------:R-:W-:Y:S01]  /*11c70*/  FMUL.FTZ R69, R69, R21 ;  /* 0x0000001545457220 */ /* 0x000fe20000410000 */
[----:B------:R-:W-:Y:S01]  /*11c80*/  MOV R138, R177 ;  /* 0x000000b1008a7202 */ /* 0x000fe20000000f00 */
[----:B------:R5:W-:Y:S01]  /*11c90*/  MUFU.EX2 R139, R3 ;  /* 0x00000003008b7308 */ /* 0x000be20000000800 */
[-C--:B------:R-:W-:Y:S01]  /*11ca0*/  FMUL.FTZ R70, R70, R20.reuse ;  /* 0x0000001446467220 */ /* 0x080fe20000410000 */
[----:B------:R-:W-:Y:S01]  /*11cb0*/  MOV R137, R179 ;  /* 0x000000b300897202 */ /* 0x000fe20000000f00 */
[----:B------:R-:W-:-:S02]  /*11cc0*/  FMUL.FTZ R71, R71, R20 ;  /* 0x0000001447477220 */ /* 0x000fc40000410000 */
[-C--:B------:R-:W-:Y:S02]  /*11cd0*/  FMUL.FTZ R80, R80, R21.reuse ;  /* 0x0000001550507220 */ /* 0x080fe40000410000 */
[-C--:B------:R-:W-:Y:S02]  /*11ce0*/  FMUL.FTZ R81, R81, R21.reuse ;  /* 0x0000001551517220 */ /* 0x080fe40000410000 */
[-C--:B------:R-:W-:Y:S02]  /*11cf0*/  FMUL.FTZ R84, R84, R21.reuse ;  /* 0x0000001554547220 */ /* 0x080fe40000410000 */
[-C--:B------:R-:W-:Y:S02]  /*11d00*/  FMUL.FTZ R82, R82, R20.reuse ;  /* 0x0000001452527220 */ /* 0x080fe40000410000 */
[----:B------:R-:W-:Y:S02]  /*11d10*/  FMUL.FTZ R83, R83, R20 ;  /* 0x0000001453537220 */ /* 0x000fe40000410000 */
[----:B------:R-:W-:-:S02]  /*11d20*/  FMUL.FTZ R85, R85, R21 ;  /* 0x0000001555557220 */ /* 0x000fc40000410000 */
[----:B-----5:R-:W-:Y:S01]  /*11d30*/  FFMA.FTZ R3, R191, c[0x0][0x23c], -R0 ;  /* 0x00008f00bf037a23 */ /* 0x020fe20000010800 */
[----:B------:R-:W-:Y:S01]  /*11d40*/  MOV R191, R44 ;  /* 0x0000002c00bf7202 */ /* 0x000fe20000000f00 */
[----:B------:R-:W-:Y:S01]  /*11d50*/  FMUL.FTZ R96, R96, R21 ;  /* 0x0000001560607220 */ /* 0x000fe20000410000 */
[----:B------:R-:W-:Y:S01]  /*11d60*/  MOV R44, R45 ;  /* 0x0000002d002c7202 */ /* 0x000fe20000000f00 */
[----:B------:R-:W-:Y:S01]  /*11d70*/  FMUL.FTZ R97, R97, R21 ;  /* 0x0000001561617220 */ /* 0x000fe20000410000 */
[----:B------:R-:W-:Y:S01]  /*11d80*/  MOV R45, R172 ;  /* 0x000000ac002d7202 */ /* 0x000fe20000000f00 */
[-C--:B------:R-:W-:Y:S01]  /*11d90*/  FMUL.FTZ R86, R86, R20.reuse ;  /* 0x0000001456567220 */ /* 0x080fe20000410000 */
[----:B------:R5:W-:Y:S01]  /*11da0*/  MUFU.EX2 R172, R3 ;  /* 0x0000000300ac7308 */ /* 0x000be20000000800 */
[-C--:B------:R-:W-:Y:S01]  /*11db0*/  FMUL.FTZ R87, R87, R20.reuse ;  /* 0x0000001457577220 */ /* 0x080fe20000410000 */
        /* <DEDUP_REMOVED lines=10> */
[C---:B--2---:R-:W-:Y:S01]  /*11e60*/  HMMA.16816.F32 R68, R4.reuse, R28, R68 ;  /* 0x0000001c0444723c */ /* 0x044fe20000001844 */
[-C--:B------:R-:W-:Y:S02]  /*11e70*/  FMUL.FTZ R110, R110, R20.reuse ;  /* 0x000000146e6e7220 */ /* 0x080fe40000410000 */
[-C--:B------:R-:W-:Y:S02]  /*11e80*/  FMUL.FTZ R111, R111, R20.reuse ;  /* 0x000000146f6f7220 */ /* 0x080fe40000410000 */
[-C--:B------:R-:W-:Y:S02]  /*11e90*/  FMUL.FTZ R160, R160, R21.reuse ;  /* 0x00000015a0a07220 */ /* 0x080fe40000410000 */
[----:B------:R-:W-:Y:S01]  /*11ea0*/  FMUL.FTZ R161, R161, R21 ;  /* 0x00000015a1a17220 */ /* 0x000fe20000410000 */
[----:B------:R-:W-:Y:S01]  /*11eb0*/  HMMA.16816.F32 R80, R4, R30, R80 ;  /* 0x0000001e0450723c */ /* 0x000fe20000001850 */
[----:B------:R-:W-:-:S02]  /*11ec0*/  FMUL.FTZ R162, R162, R20 ;  /* 0x00000014a2a27220 */ /* 0x000fc40000410000 */
[-C--:B------:R-:W-:Y:S02]  /*11ed0*/  FMUL.FTZ R163, R163, R20.reuse ;  /* 0x00000014a3a37220 */ /* 0x080fe40000410000 */
[-C--:B------:R-:W-:Y:S02]  /*11ee0*/  FMUL.FTZ R120, R120, R21.reuse ;  /* 0x0000001578787220 */ /* 0x080fe40000410000 */
[-C--:B------:R-:W-:Y:S01]  /*11ef0*/  FMUL.FTZ R121, R121, R21.reuse ;  /* 0x0000001579797220 */ /* 0x080fe20000410000 */
[----:B---3--:R-:W-:Y:S01]  /*11f00*/  HMMA.16816.F32 R84, R4, R24, R84 ;  /* 0x000000180454723c */ /* 0x008fe20000001854 */
[-C--:B------:R-:W-:Y:S02]  /*11f10*/  FMUL.FTZ R164, R164, R21.reuse ;  /* 0x00000015a4a47220 */ /* 0x080fe40000410000 */
[----:B------:R-:W-:Y:S02]  /*11f20*/  FMUL.FTZ R165, R165, R21 ;  /* 0x00000015a5a57220 */ /* 0x000fe40000410000 */
[----:B------:R-:W-:-:S02]  /*11f30*/  FMUL.FTZ R122, R122, R20 ;  /* 0x000000147a7a7220 */ /* 0x000fc40000410000 */
[-C--:B------:R-:W-:Y:S01]  /*11f40*/  FMUL.FTZ R123, R123, R20.reuse ;  /* 0x000000147b7b7220 */ /* 0x080fe20000410000 */
[C---:B------:R-:W-:Y:S01]  /*11f50*/  HMMA.16816.F32 R96, R4.reuse, R26, R96 ;  /* 0x0000001a0460723c */ /* 0x040fe20000001860 */
[-C--:B------:R-:W-:Y:S02]  /*11f60*/  FMUL.FTZ R128, R128, R21.reuse ;  /* 0x0000001580807220 */ /* 0x080fe40000410000 */
[----:B------:R-:W-:Y:S02]  /*11f70*/  FMUL.FTZ R129, R129, R21 ;  /* 0x0000001581817220 */ /* 0x000fe40000410000 */
[-C--:B------:R-:W-:Y:S02]  /*11f80*/  FMUL.FTZ R166, R166, R20.reuse ;  /* 0x00000014a6a67220 */ /* 0x080fe40000410000 */
[-C--:B------:R-:W-:Y:S01]  /*11f90*/  FMUL.FTZ R167, R167, R20.reuse ;  /* 0x00000014a7a77220 */ /* 0x080fe20000410000 */
[----:B----4-:R-:W-:Y:S01]  /*11fa0*/  HMMA.16816.F32 R156, R4, R32, R156 ;  /* 0x00000020049c723c */ /* 0x010fe2000000189c */
[----:B------:R-:W-:-:S02]  /*11fb0*/  FMUL.FTZ R130, R130, R20 ;  /* 0x0000001482827220 */ /* 0x000fc40000410000 */
[----:B------:R-:W-:Y:S02]  /*11fc0*/  FMUL.FTZ R131, R131, R20 ;  /* 0x0000001483837220 */ /* 0x000fe40000410000 */
[--C-:B-----5:R-:W-:Y:S01]  /*11fd0*/  FFMA.FTZ R3, R190, c[0x0][0x23c], -R0.reuse ;  /* 0x00008f00be037a23 */ /* 0x120fe20000010800 */
[----:B------:R-:W-:Y:S01]  /*11fe0*/  MOV R190, R175 ;  /* 0x000000af00be7202 */ /* 0x000fe20000000f00 */
[----:B------:R-:W-:Y:S01]  /*11ff0*/  FFMA.FTZ R0, R173, c[0x0][0x23c], -R0 ;  /* 0x00008f00ad007a23 */ /* 0x000fe20000010800 */
[----:B------:R-:W-:Y:S01]  /*12000*/  MOV R173, R17 ;  /* 0x0000001100ad7202 */ /* 0x000fe20000000f00 */
[----:B------:R-:W-:Y:S01]  /*12010*/  FMUL.FTZ R100, R100, R19 ;  /* 0x0000001364647220 */ /* 0x000fe20000410000 */
[----:B------:R-:W-:Y:S01]  /*12020*/  MOV R17, R23 ;  /* 0x0000001700117202 */ /* 0x000fe20000000f00 */
[-C--:B------:R-:W-:Y:S01]  /*12030*/  FMUL.FTZ R101, R101, R19.reuse ;  /* 0x0000001365657220 */ /* 0x080fe20000410000 */
[----:B------:R-:W-:Y:S01]  /*12040*/  MOV R23, R138 ;  /* 0x0000008a00177202 */ /* 0x000fe20000000f00 */
[-C--:B------:R-:W-:Y:S01]  /*12050*/  FMUL.FTZ R102, R102, R18.reuse ;  /* 0x0000001266667220 */ /* 0x080fe20000410000 */
[----:B------:R-:W-:Y:S01]  /*12060*/  HMMA.16816.F32 R108, R4, R34, R108 ;  /* 0x00000022046c723c */ /* 0x000fe2000000186c */
[----:B------:R-:W-:Y:S01]  /*12070*/  FMUL.FTZ R103, R103, R18 ;  /* 0x0000001267677220 */ /* 0x000fe20000410000 */
[----:B------:R1:W-:Y:S01]  /*12080*/  MUFU.EX2 R138, R0 ;  /* 0x00000000008a7308 */ /* 0x0003e20000000800 */
[----:B------:R-:W-:-:S02]  /*12090*/  FMUL.FTZ R104, R104, R19 ;  /* 0x0000001368687220 */ /* 0x000fc40000410000 */
[-C--:B------:R-:W-:Y:S02]  /*120a0*/  FMUL.FTZ R105, R105, R19.reuse ;  /* 0x0000001369697220 */ /* 0x080fe40000410000 */
[-C--:B------:R-:W-:Y:S01]  /*120b0*/  FMUL.FTZ R106, R106, R18.reuse ;  /* 0x000000126a6a7220 */ /* 0x080fe20000410000 */
[C---:B------:R-:W-:Y:S01]  /*120c0*/  HMMA.16816.F32 R160, R4.reuse, R40, R160 ;  /* 0x0000002804a0723c */ /* 0x040fe200000018a0 */
[-C--:B------:R-:W-:Y:S01]  /*120d0*/  FMUL.FTZ R107, R107, R18.reuse ;  /* 0x000000126b6b7220 */ /* 0x080fe20000410000 */
[----:B------:R2:W-:Y:S01]  /*120e0*/  MUFU.EX2 R175, R3 ;  /* 0x0000000300af7308 */ /* 0x0005e20000000800 */
[-C--:B------:R-:W-:Y:S02]  /*120f0*/  FMUL.FTZ R116, R116, R19.reuse ;  /* 0x0000001374747220 */ /* 0x080fe40000410000 */
[----:B------:R-:W-:Y:S02]  /*12100*/  FMUL.FTZ R117, R117, R19 ;  /* 0x0000001375757220 */ /* 0x000fe40000410000 */
[-C--:B------:R-:W-:Y:S01]  /*12110*/  FMUL.FTZ R118, R118, R18.reuse ;  /* 0x0000001276767220 */ /* 0x080fe20000410000 */
[----:B------:R-:W-:Y:S01]  /*12120*/  HMMA.16816.F32 R120, R4, R42, R120 ;  /* 0x0000002a0478723c */ /* 0x000fe20000001878 */
[----:B------:R-:W-:-:S02]  /*12130*/  FMUL.FTZ R119, R119, R18 ;  /* 0x0000001277777220 */ /* 0x000fc40000410000 */
[--C-:B-1----:R-:W-:Y:S01]  /*12140*/  FFMA.FTZ R0, R199, c[0x0][0x23c], -R12.reuse ;  /* 0x00008f00c7007a23 */ /* 0x102fe2000001080c */
[----:B------:R-:W-:Y:S01]  /*12150*/  MOV R199, R22 ;  /* 0x0000001600c77202 */ /* 0x000fe20000000f00 */
[----:B------:R-:W-:Y:S01]  /*12160*/  FMUL.FTZ R124, R124, R19 ;  /* 0x000000137c7c7220 */ /* 0x000fe20000410000 */
[----:B------:R-:W-:Y:S01]  /*12170*/  MOV R22, R133 ;  /* 0x0000008500167202 */ /* 0x000fe20000000f00 */
[----:B------:R-:W-:Y:S01]  /*12180*/  FMUL.FTZ R125, R125, R19 ;  /* 0x000000137d7d7220 */ /* 0x000fe20000410000 */
[----:B------:R-:W-:Y:S01]  /*12190*/  HMMA.16816.F32 R164, R4, R36, R164 ;  /* 0x0000002404a4723c */ /* 0x000fe200000018a4 */
[----:B------:R1:W-:Y:S01]  /*121a0*/  MUFU.EX2 R133, R0 ;  /* 0x0000000000857308 */ /* 0x0003e20000000800 */
[----:B--2---:R-:W-:Y:S01]  /*121b0*/  FFMA.FTZ R3, R197, c[0x0][0x23c], -R12 ;  /* 0x00008f00c5037a23 */ /* 0x004fe2000001080c */
[----:B------:R-:W-:Y:S01]  /*121c0*/  MOV R197, R44 ;  /* 0x0000002c00c57202 */ /* 0x000fe20000000f00 */
[-C--:B------:R-:W-:Y:S02]  /*121d0*/  FMUL.FTZ R126, R126, R18.reuse ;  /* 0x000000127e7e7220 */ /* 0x080fe40000410000 */
[----:B------:R-:W-:-:S02]  /*121e0*/  FMUL.FTZ R127, R127, R18 ;  /* 0x000000127f7f7220 */ /* 0x000fc40000410000 */
[----:B------:R-:W-:Y:S01]  /*121f0*/  HMMA.16816.F32 R144, R4, R38, R128 ;  /* 0x000000260490723c */ /* 0x000fe20000001880 */
[-C--:B------:R-:W-:Y:S02]  /*12200*/  FMUL.FTZ R112, R112, R19.reuse ;  /* 0x0000001370707220 */ /* 0x080fe40000410000 */
[-C--:B------:R-:W-:Y:S02]  /*12210*/  FMUL.FTZ R113, R113, R19.reuse ;  /* 0x0000001371717220 */ /* 0x080fe40000410000 */
[-C--:B------:R-:W-:Y:S02]  /*12220*/  FMUL.FTZ R114, R114, R18.reuse ;  /* 0x0000001272727220 */ /* 0x080fe40000410000 */
[----:B------:R-:W-:Y:S01]  /*12230*/  IMAD.WIDE.U32 R4, R13, -0x2daee0ad, RZ ;  /* 0xd2511f530d047825 */ /* 0x000fe200078e00ff */
[C---:B------:R-:W-:Y:S03]  /*12240*/  HMMA.16816.F32 R100, R8.reuse, R32, R100 ;  /* 0x000000200864723c */ /* 0x040fe60000001864 */
[----:B------:R-:W-:Y:S01]  /*12250*/  FFMA.FTZ R13, R198, c[0x0][0x23c], -R12 ;  /* 0x00008f00c60d7a23 */ /* 0x000fe2000001080c */
[----:B-1----:R-:W-:Y:S01]  /*12260*/  LOP3.LUT R0, R4, 0xffff, RZ, 0xc0, !PT ;  /* 0x0000ffff04007812 */ /* 0x002fe200078ec0ff */
[-C--:B------:R-:W-:Y:S01]  /*12270*/  FMUL.FTZ R115, R115, R18.reuse ;  /* 0x0000001273737220 */ /* 0x080fe20000410000 */
[----:B------:R-:W-:Y:S01]  /*12280*/  SHF.R.U32.HI R6, RZ, 0x10, R4 ;  /* 0x00000010ff067819 */ /* 0x000fe20000011604 */
[----:B------:R-:W-:Y:S01]  /*12290*/  FMUL.FTZ R56, R56, R19 ;  /* 0x0000001338387220 */ /* 0x000fe20000410000 */
[C---:B------:R-:W-:Y:S01]  /*122a0*/  HMMA.16816.F32 R176, R8.reuse, R34, R104 ;  /* 0x0000002208b0723c */ /* 0x040fe20000001868 */
[----:B------:R-:W-:Y:S01]  /*122b0*/  MOV R198, R137 ;  /* 0x0000008900c67202 */ /* 0x000fe20000000f00 */
[-C--:B------:R-:W-:Y:S01]  /*122c0*/  FMUL.FTZ R57, R57, R19.reuse ;  /* 0x0000001339397220 */ /* 0x080fe20000410000 */
[----:B------:R-:W-:Y:S01]  /*122d0*/  LOP3.LUT R7, R4, 0xff, RZ, 0xc0, !PT ;  /* 0x000000ff04077812 */ /* 0x000fe200078ec0ff */
[----:B------:R1:W-:Y:S01]  /*122e0*/  MUFU.EX2 R137, R3 ;  /* 0x0000000300897308 */ /* 0x0003e20000000800 */
[-C--:B------:R-:W-:Y:S01]  /*122f0*/  FMUL.FTZ R58, R58, R18.reuse ;  /* 0x000000123a3a7220 */ /* 0x080fe20000410000 */
[----:B------:R-:W-:Y:S01]  /*12300*/  LDSM.16.MT88.4 R104, [R207+0xb800] ;  /* 0x00b80000cf68783b */ /* 0x000fe20000004200 */
[----:B------:R-:W-:Y:S01]  /*12310*/  FMUL.FTZ R59, R59, R18 ;  /* 0x000000123b3b7220 */ /* 0x000fe20000410000 */
[----:B------:R-:W-:Y:S01]  /*12320*/  HMMA.16816.F32 R32, R8, R42, R116 ;  /* 0x0000002a0820723c */ /* 0x000fe20000001874 */
[-C--:B------:R-:W-:Y:S01]  /*12330*/  FMUL.FTZ R60, R60, R19.reuse ;  /* 0x000000133c3c7220 */ /* 0x080fe20000410000 */
[----:B------:R-:W-:Y:S01]  /*12340*/  LDSM.16.MT88.4 R116, [R210+0xb800] ;  /* 0x00b80000d274783b */ /* 0x000fe20000004200 */
[----:B------:R-:W-:-:S02]  /*12350*/  FMUL.FTZ R61, R61, R19 ;  /* 0x000000133d3d7220 */ /* 0x000fc40000410000 */
[----:B------:R-:W-:Y:S02]  /*12360*/  FMUL.FTZ R62, R62, R18 ;  /* 0x000000123e3e7220 */ /* 0x000fe40000410000 */
[----:B------:R-:W-:Y:S01]  /*12370*/  MOV R43, R14 ;  /* 0x0000000e002b7202 */ /* 0x000fe20000000f00 */
[C---:B------:R-:W-:Y:S01]  /*12380*/  HMMA.16816.F32 R124, R8.reuse, R36, R124 ;  /* 0x00000024087c723c */ /* 0x040fe2000000187c */
[----:B------:R-:W-:Y:S01]  /*12390*/  SHF.R.U32.HI R14, RZ, 0x18, R4 ;  /* 0x00000018ff0e7819 */ /* 0x000fe20000011604 */
[-C--:B------:R-:W-:Y:S01]  /*123a0*/  FMUL.FTZ R63, R63, R18.reuse ;  /* 0x000000123f3f7220 */ /* 0x080fe20000410000 */
[----:B------:R-:W-:Y:S01]  /*123b0*/  SHF.R.U32.HI R4, RZ, 0x8, R0 ;  /* 0x00000008ff047819 */ /* 0x000fe20000011600 */
[-C--:B------:R-:W-:Y:S01]  /*123c0*/  FMUL.FTZ R72, R72, R19.reuse ;  /* 0x0000001348487220 */ /* 0x080fe20000410000 */
[----:B-1----:R-:W-:Y:S01]  /*123d0*/  LOP3.LUT R3, R6, 0xff, RZ, 0xc0, !PT ;  /* 0x000000ff06037812 */ /* 0x002fe200078ec0ff */
[----:B------:R-:W-:Y:S01]  /*123e0*/  FMUL.FTZ R73, R73, R19 ;  /* 0x0000001349497220 */ /* 0x000fe20000410000 */
[----:B------:R-:W-:Y:S01]  /*123f0*/  LOP3.LUT R0, R5, UR17, R174, 0x96, !PT ;  /* 0x0000001105007c12 */ /* 0x000fe2000f8e96ae */
[----:B------:R-:W-:Y:S01]  /*12400*/  FFMA.FTZ R5, R220, c[0x0][0x23c], -R12 ;  /* 0x00008f00dc057a23 */ /* 0x000fe2000001080c */
[----:B------:R-:W-:Y:S01]  /*12410*/  MOV R174, R17 ;  /* 0x0000001100ae7202 */ /* 0x000fe20000000f00 */
[C---:B------:R-:W-:Y:S01]  /*12420*/  HMMA.16816.F32 R112, R8.reuse, R40, R112 ;  /* 0x000000280870723c */ /* 0x040fe20000001870 */
[----:B------:R-:W-:Y:S01]  /*12430*/  PRMT R17, R3, 0x5410, R14 ;  /* 0x0000541003117816 */ /* 0x000fe2000000000e */
[-C--:B------:R-:W-:Y:S01]  /*12440*/  FMUL.FTZ R74, R74, R18.reuse ;  /* 0x000000124a4a7220 */ /* 0x080fe20000410000 */
[----:B------:R-:W-:Y:S01]  /*12450*/  LOP3.LUT R3, R0, 0xffff, RZ, 0xc0, !PT ;  /* 0x0000ffff00037812 */ /* 0x000fe200078ec0ff */
[-C--:B------:R-:W-:Y:S01]  /*12460*/  FMUL.FTZ R75, R75, R18.reuse ;  /* 0x000000124b4b7220 */ /* 0x080fe20000410000 */
[----:B------:R-:W-:Y:S01]  /*12470*/  PRMT R12, R7, 0x5410, R4 ;  /* 0x00005410070c7816 */ /* 0x000fe20000000004 */
[-C--:B------:R-:W-:Y:S01]  /*12480*/  FMUL.FTZ R76, R76, R19.reuse ;  /* 0x000000134c4c7220 */ /* 0x080fe20000410000 */
[----:B------:R-:W-:Y:S01]  /*12490*/  SHF.R.U32.HI R4, RZ, 0x10, R0 ;  /* 0x00000010ff047819 */ /* 0x000fe20000011600 */
[----:B------:R-:W-:Y:S01]  /*124a0*/  FMUL.FTZ R77, R77, R19 ;  /* 0x000000134d4d7220 */ /* 0x000fe20000410000 */
[----:B------:R-:W-:Y:S01]  /*124b0*/  LOP3.LUT R14, R0, 0xff, RZ, 0xc0, !PT ;  /* 0x000000ff000e7812 */ /* 0x000fe200078ec0ff */
[-C--:B------:R-:W-:Y:S01]  /*124c0*/  FMUL.FTZ R78, R78, R18.reuse ;  /* 0x000000124e4e7220 */ /* 0x080fe20000410000 */
[----:B------:R-:W-:Y:S01]  /*124d0*/  SHF.R.U32.HI R6, RZ, 0x8, R3 ;  /* 0x00000008ff067819 */ /* 0x000fe20000011603 */
[----:B------:R-:W-:Y:S01]  /*124e0*/  FMUL.FTZ R79, R79, R18 ;  /* 0x000000124f4f7220 */ /* 0x000fe20000410000 */
[----:B------:R-:W-:Y:S01]  /*124f0*/  MOV R220, R23 ;  /* 0x0000001700dc7202 */ /* 0x000fe20000000f00 */
[C---:B------:R-:W-:Y:S01]  /*12500*/  HMMA.16816.F32 R56, R8.reuse, R140, R56 ;  /* 0x0000008c0838723c */ /* 0x040fe20000001838 */
[----:B------:R1:W2:Y:S01]  /*12510*/  MUFU.EX2 R23, R13 ;  /* 0x0000000d00177308 */ /* 0x0002a20000000800 */
[----:B------:R-:W-:Y:S01]  /*12520*/  LOP3.LUT R7, R4, 0xff, RZ, 0xc0, !PT ;  /* 0x000000ff04077812 */ /* 0x000fe200078ec0ff */
[--C-:B------:R-:W-:Y:S01]  /*12530*/  HSET2.LE.AND R4, R12, R132.reuse, PT ;  /* 0x000000840c047233 */ /* 0x100fe20003803000 */
[----:B------:R-:W-:Y:S01]  /*12540*/  PRMT R6, R14, 0x5410, R6 ;  /* 0x000054100e067816 */ /* 0x000fe20000000006 */
[-C--:B------:R-:W-:Y:S01]  /*12550*/  FMUL.FTZ R88, R88, R19.reuse ;  /* 0x0000001358587220 */ /* 0x080fe20000410000 */
[----:B------:R-:W-:Y:S01]  /*12560*/  MOV R37, R150 ;  /* 0x0000009600257202 */ /* 0x000fe20000000f00 */
[----:B------:R-:W-:Y:S01]  /*12570*/  FMUL.FTZ R89, R89, R19 ;  /* 0x0000001359597220 */ /* 0x000fe20000410000 */
[----:B------:R-:W-:Y:S01]  /*12580*/  MOV R12, R151 ;  /* 0x00000097000c7202 */ /* 0x000fe20000000f00 */
[C---:B------:R-:W-:Y:S01]  /*12590*/  HMMA.16816.F32 R200, R8.reuse, R142, R60 ;  /* 0x0000008e08c8723c */ /* 0x040fe2000000183c */
        /* <DEDUP_REMOVED lines=8> */
[----:B-1----:R-:W-:Y:S01]  /*12620*/  SHF.R.U32.HI R13, RZ, 0x18, R0 ;  /* 0x00000018ff0d7819 */ /* 0x002fe20000011600 */
[--C-:B------:R-:W-:Y:S01]  /*12630*/  HSET2.LE.AND R0, R17, R132.reuse, PT ;  /* 0x0000008411007233 */ /* 0x100fe20003803000 */
[----:B------:R-:W-:Y:S01]  /*12640*/  MOV R17, R149 ;  /* 0x0000009500117202 */ /* 0x000fe20000000f00 */
[----:B------:R-:W-:Y:S01]  /*12650*/  LDSM.16.MT88.4 R44, [R207+0xa800] ;  /* 0x00a80000cf2c783b */ /* 0x000fe20000004200 */
[----:B------:R-:W-:Y:S01]  /*12660*/  MOV R36, R22 ;  /* 0x0000001600247202 */ /* 0x000fe20000000f00 */
[-C--:B------:R-:W-:Y:S01]  /*12670*/  FMUL.FTZ R94, R94, R18.reuse ;  /* 0x000000125e5e7220 */ /* 0x080fe20000410000 */
[----:B------:R1:W3:Y:S01]  /*12680*/  MUFU.EX2 R22, R5 ;  /* 0x0000000500167308 */ /* 0x0002e20000000800 */
[----:B------:R-:W4:Y:S01]  /*12690*/  LDSM.16.MT88.4 R148, [R205+0xa800] ;  /* 0x00a80000cd94783b */ /* 0x000f220000004200 */
[----:B--2---:R-:W-:Y:S01]  /*126a0*/  F2FP.PACK_AB R3, R23, R137 ;  /* 0x000000891703723e */ /* 0x004fe200000000ff */
[-C--:B------:R-:W-:Y:S01]  /*126b0*/  FMUL.FTZ R95, R95, R18.reuse ;  /* 0x000000125f5f7220 */ /* 0x080fe20000410000 */
[----:B------:R-:W-:Y:S01]  /*126c0*/  PRMT R7, R7, 0x5410, R13 ;  /* 0x0000541007077816 */ /* 0x000fe2000000000d */
[----:B------:R-:W-:Y:S01]  /*126d0*/  FMUL.FTZ R168, R168, R19 ;  /* 0x00000013a8a87220 */ /* 0x000fe20000410000 */
[----:B------:R-:W-:Y:S01]  /*126e0*/  LOP3.LUT R131, R0, R3, RZ, 0xc0, !PT ;  /* 0x0000000300837212 */ /* 0x000fe200078ec0ff */
[--C-:B------:R-:W-:Y:S01]  /*126f0*/  HSET2.LE.AND R0, R6, R132.reuse, PT ;  /* 0x0000008406007233 */ /* 0x100fe20003803000 */
[----:B------:R-:W-:Y:S01]  /*12700*/  F2FP.PACK_AB R3, R172, R139 ;  /* 0x0000008bac03723e */ /* 0x000fe200000000ff */
[----:B------:R-:W-:Y:S01]  /*12710*/  FMUL.FTZ R169, R169, R19 ;  /* 0x00000013a9a97220 */ /* 0x000fe20000410000 */
[C---:B------:R-:W-:Y:S01]  /*12720*/  HMMA.16816.F32 R72, R8.reuse, R28, R72 ;  /* 0x0000001c0848723c */ /* 0x040fe20000001848 */
[-C--:B------:R-:W-:Y:S01]  /*12730*/  FMUL.FTZ R170, R170, R18.reuse ;  /* 0x00000012aaaa7220 */ /* 0x080fe20000410000 */
[----:B------:R-:W-:Y:S01]  /*12740*/  LOP3.LUT R128, R0, R3, RZ, 0xc0, !PT ;  /* 0x0000000300807212 */ /* 0x000fe200078ec0ff */
[--C-:B------:R-:W-:Y:S01]  /*12750*/  FFMA.FTZ R0, R221, c[0x0][0x23c], -R15.reuse ;  /* 0x00008f00dd007a23 */ /* 0x100fe2000001080f */
[----:B------:R-:W-:Y:S01]  /*12760*/  LOP3.LUT R3, R181, UR7, R188, 0x96, !PT ;  /* 0x00000007b5037c12 */ /* 0x000fe2000f8e96bc */
[----:B------:R-:W-:Y:S01]  /*12770*/  FMUL.FTZ R171, R171, R18 ;  /* 0x00000012abab7220 */ /* 0x000fe20000410000 */
[----:B-1----:R-:W-:Y:S01]  /*12780*/  F2FP.PACK_AB R5, R138, R175 ;  /* 0x000000af8a05723e */ /* 0x002fe200000000ff */
[----:B------:R1:W-:Y:S01]  /*12790*/  MUFU.EX2 R13, R0 ;  /* 0x00000000000d7308 */ /* 0x0003e20000000800 */
[C---:B------:R-:W-:Y:S01]  /*127a0*/  HMMA.16816.F32 R192, R8.reuse, R30, R76 ;  /* 0x0000001e08c0723c */ /* 0x040fe2000000184c */
[--C-:B------:R-:W-:Y:S01]  /*127b0*/  FFMA.FTZ R6, R222, c[0x0][0x23c], -R15.reuse ;  /* 0x00008f00de067a23 */ /* 0x100fe2000001080f */
[----:B------:R-:W-:Y:S01]  /*127c0*/  LOP3.LUT R130, R4, R5, RZ, 0xc0, !PT ;  /* 0x0000000504827212 */ /* 0x000fe200078ec0ff */
[----:B------:R-:W-:Y:S01]  /*127d0*/  HSET2.LE.AND R4, R7, R132, PT ;  /* 0x0000008407047233 */ /* 0x000fe20003803000 */
[----:B---3--:R-:W-:Y:S01]  /*127e0*/  F2FP.PACK_AB R5, R22, R133 ;  /* 0x000000851605723e */ /* 0x008fe200000000ff */
[----:B------:R-:W-:Y:S01]  /*127f0*/  FFMA.FTZ R7, R234, c[0x0][0x23c], -R16 ;  /* 0x00008f00ea077a23 */ /* 0x000fe20000010810 */
[----:B------:R-:W2:Y:S02]  /*12800*/  LDSM.16.MT88.4 R60, [R210+0xa800] ;  /* 0x00a80000d23c783b */ /* 0x000ea40000004200 */
[----:B------:R-:W-:Y:S01]  /*12810*/  LOP3.LUT R129, R4, R5, RZ, 0xc0, !PT ;  /* 0x0000000504817212 */ /* 0x000fe200078ec0ff */
[----:B------:R-:W-:Y:S01]  /*12820*/  IMAD.WIDE.U32 R4, R3, -0x2daee0ad, RZ ;  /* 0xd2511f5303047825 */ /* 0x000fe200078e00ff */
[----:B------:R-:W-:Y:S01]  /*12830*/  HMMA.16816.F32 R88, R8, R24, R88 ;  /* 0x000000180858723c */ /* 0x000fe20000001858 */
[----:B------:R-:W3:Y:S03]  /*12840*/  LDSM.16.MT88.4 R76, [R209+0xa800] ;  /* 0x00a80000d14c783b */ /* 0x000ee60000004200 */
[----:B------:R-:W-:Y:S01]  /*12850*/  LOP3.LUT R3, R4, 0xffff, RZ, 0xc0, !PT ;  /* 0x0000ffff04037812 */ /* 0x000fe200078ec0ff */
[----:B-1----:R-:W-:-:S03]  /*12860*/  FFMA.FTZ R0, R232, c[0x0][0x23c], -R15 ;  /* 0x00008f00e8007a23 */ /* 0x002fc6000001080f */
[----:B------:R-:W-:Y:S01]  /*12870*/  HMMA.16816.F32 R184, R8, R26, R92 ;  /* 0x0000001a08b8723c */ /* 0x000fe2000000185c */
[----:B------:R-:W1:Y:S04]  /*12880*/  LDSM.16.MT88.4 R92, [R205+0xb800] ;  /* 0x00b80000cd5c783b */ /* 0x000e680000004200 */
[----:B------:R-:W5:Y:S03]  /*12890*/  LDSM.16.MT88.4 R24, [R209+0xb800] ;  /* 0x00b80000d118783b */ /* 0x000f660000004200 */
[----:B----4-:R-:W-:Y:S07]  /*128a0*/  HMMA.16816.F32 R140, R128, R148, R228 ;  /* 0x00000094808c723c */ /* 0x010fee00000018e4 */
[----:B------:R-:W-:Y:S01]  /*128b0*/  MOV R229, R17 ;  /* 0x0000001100e57202 */ /* 0x000fe20000000f00 */
[----:B------:R-:W-:Y:S01]  /*128c0*/  HMMA.16816.F32 R28, R8, R38, R168 ;  /* 0x00000026081c723c */ /* 0x000fe200000018a8 */
[----:B------:R4:W-:Y:S01]  /*128d0*/  MUFU.EX2 R17, R0 ;  /* 0x0000000000117308 */ /* 0x0009e20000000800 */
[----:B------:R-:W-:-:S02]  /*128e0*/  MOV R230, R36 ;  /* 0x0000002400e67202 */ /* 0x000fc40000000f00 */
[----:B------:R-:W-:Y:S02]  /*128f0*/  MOV R231, R37 ;  /* 0x0000002500e77202 */ /* 0x000fe40000000f00 */
[----:B------:R-:W-:Y:S01]  /*12900*/  MOV R228, R14 ;  /* 0x0000000e00e47202 */ /* 0x000fe20000000f00 */
[----:B------:R-:W-:Y:S01]  /*12910*/  FFMA.FTZ R10, R236, c[0x0][0x23c], -R16 ;  /* 0x00008f00ec0a7a23 */ /* 0x000fe20000010810 */
[----:B------:R-:W-:Y:S01]  /*12920*/  SHF.R.U32.HI R8, RZ, 0x10, R4 ;  /* 0x00000010ff087819 */ /* 0x000fe20000011604 */
[----:B------:R-:W-:Y:S01]  /*12930*/  HMMA.16816.F32 R36, R128, R44, R224 ;  /* 0x0000002c8024723c */ /* 0x000fe200000018e0 */
[----:B------:R-:W-:Y:S01]  /*12940*/  LOP3.LUT R9, R4, 0xff, RZ, 0xc0, !PT ;  /* 0x000000ff04097812 */ /* 0x000fe200078ec0ff */
[----:B------:R1:W-:Y:S01]  /*12950*/  MUFU.EX2 R14, R6 ;  /* 0x00000006000e7308 */ /* 0x0003e20000000800 */
[----:B------:R-:W-:-:S04]  /*12960*/  FFMA.FTZ R11, R235, c[0x0][0x23c], -R16 ;  /* 0x00008f00eb0b7a23 */ /* 0x000fc80000010810 */
[----:B------:R-:W-:Y:S01]  /*12970*/  MOV R224, R12 ;  /* 0x0000000c00e07202 */ /* 0x000fe20000000f00 */
[----:B----4-:R-:W-:Y:S01]  /*12980*/  FFMA.FTZ R0, R223, c[0x0][0x23c], -R15 ;  /* 0x00008f00df007a23 */ /* 0x010fe2000001080f */
[----:B------:R-:W-:Y:S01]  /*12990*/  MOV R225, R220 ;  /* 0x000000dc00e17202 */ /* 0x000fe20000000f00 */
[----:B------:R-:W-:Y:S01]  /*129a0*/  MUFU.EX2 R12, R7 ;  /* 0x00000007000c7308 */ /* 0x000fe20000000800 */
[----:B------:R-:W-:Y:S01]  /*129b0*/  MOV R226, R174 ;  /* 0x000000ae00e27202 */ /* 0x000fe20000000f00 */
[----:B------:R-:W-:Y:S01]  /*129c0*/  HMMA.16816.F32 R152, R128, R150, R152 ;  /* 0x000000968098723c */ /* 0x000fe20000001898 */
[----:B------:R-:W-:-:S05]  /*129d0*/  MOV R227, R198 ;  /* 0x000000c600e37202 */ /* 0x000fca0000000f00 */
[----:B------:R4:W3:Y:S01]  /*129e0*/  MUFU.EX2 R15, R0 ;  /* 0x00000000000f7308 */ /* 0x0008e20000000800 */
[----:B-1----:R-:W-:Y:S01]  /*129f0*/  FFMA.FTZ R6, R233, c[0x0][0x23c], -R16 ;  /* 0x00008f00e9067a23 */ /* 0x002fe20000010810 */
[C---:B------:R-:W-:Y:S06]  /*12a00*/  HMMA.16816.F32 R48, R128.reuse, R46, R48 ;  /* 0x0000002e8030723c */ /* 0x040fec0000001830 */
[----:B------:R-:W-:Y:S02]  /*12a10*/  MUFU.EX2 R10, R10 ;  /* 0x0000000a000a7308 */ /* 0x000fe40000000800 */
[----:B--2---:R-:W-:Y:S01]  /*12a20*/  HMMA.16816.F32 R52, R128, R60, R52 ;  /* 0x0000003c8034723c */ /* 0x004fe20000001834 */
[----:B----4-:R-:W-:-:S05]  /*12a30*/  LOP3.LUT R0, R5, UR17, R182, 0x96, !PT ;  /* 0x0000001105007c12 */ /* 0x010fca000f8e96b6 */
[----:B------:R-:W-:Y:S01]  /*12a40*/  MUFU.EX2 R11, R11 ;  /* 0x0000000b000b7308 */ /* 0x000fe20000000800 */
[----:B------:R-:W-:Y:S01]  /*12a50*/  SHF.R.U32.HI R5, RZ, 0x18, R4 ;  /* 0x00000018ff057819 */ /* 0x000fe20000011604 */
[C---:B------:R-:W-:Y:S01]  /*12a60*/  HMMA.16816.F32 R64, R128.reuse, R62, R64 ;  /* 0x0000003e8040723c */ /* 0x040fe20000001840 */
[----:B------:R-:W-:Y:S02]  /*12a70*/  SHF.R.U32.HI R4, RZ, 0x8, R3 ;  /* 0x00000008ff047819 */ /* 0x000fe40000011603 */
[----:B------:R-:W-:Y:S02]  /*12a80*/  LOP3.LUT R3, R8, 0xff, RZ, 0xc0, !PT ;  /* 0x000000ff08037812 */ /* 0x000fe400078ec0ff */
[----:B------:R-:W-:Y:S01]  /*12a90*/  PRMT R9, R9, 0x5410, R4 ;  /* 0x0000541009097816 */ /* 0x000fe20000000004 */
[----:B------:R1:W2:Y:S01]  /*12aa0*/  MUFU.EX2 R8, R6 ;  /* 0x0000000600087308 */ /* 0x0002a20000000800 */
[----:B------:R-:W-:Y:S01]  /*12ab0*/  PRMT R7, R3, 0x5410, R5 ;  /* 0x0000541003077816 */ /* 0x000fe20000000005 */
[----:B---3--:R-:W-:Y:S01]  /*12ac0*/  HMMA.16816.F32 R68, R128, R76, R68 ;  /* 0x0000004c8044723c */ /* 0x008fe20000001844 */
[----:B------:R-:W-:-:S02]  /*12ad0*/  LOP3.LUT R3, R0, 0xffff, RZ, 0xc0, !PT ;  /* 0x0000ffff00037812 */ /* 0x000fc400078ec0ff */
[----:B------:R-:W-:Y:S02]  /*12ae0*/  SHF.R.U32.HI R4, RZ, 0x10, R0 ;  /* 0x00000010ff047819 */ /* 0x000fe40000011600 */
[----:B------:R-:W-:-:S03]  /*12af0*/  LOP3.LUT R5, R0, 0xff, RZ, 0xc0, !PT ;  /* 0x000000ff00057812 */ /* 0x000fc600078ec0ff */
[----:B------:R-:W-:Y:S01]  /*12b00*/  HMMA.16816.F32 R80, R128, R78, R80 ;  /* 0x0000004e8050723c */ /* 0x000fe20000001850 */
[----:B-1----:R-:W-:Y:S02]  /*12b10*/  SHF.R.U32.HI R6, RZ, 0x8, R3 ;  /* 0x00000008ff067819 */ /* 0x002fe40000011603 */
[----:B------:R-:W-:-:S05]  /*12b20*/  SHF.R.U32.HI R3, RZ, 0x18, R0 ;  /* 0x00000018ff037819 */ /* 0x000fca0000011600 */
[C---:B------:R-:W-:Y:S01]  /*12b30*/  HMMA.16816.F32 R84, R128.reuse, R92, R84 ;  /* 0x0000005c8054723c */ /* 0x040fe20000001854 */
[----:B------:R-:W-:Y:S01]  /*12b40*/  LOP3.LUT R0, R4, 0xff, RZ, 0xc0, !PT ;  /* 0x000000ff04007812 */ /* 0x000fe200078ec0ff */
[--C-:B------:R-:W-:Y:S01]  /*12b50*/  HSET2.LE.AND R4, R7, R132.reuse, PT ;  /* 0x0000008407047233 */ /* 0x100fe20003803000 */
[----:B------:R-:W-:Y:S02]  /*12b60*/  PRMT R5, R5, 0x5410, R6 ;  /* 0x0000541005057816 */ /* 0x000fe40000000006 */
[----:B------:R-:W-:Y:S01]  /*12b70*/  PRMT R3, R0, 0x5410, R3 ;  /* 0x0000541000037816 */ /* 0x000fe20000000003 */
[--C-:B------:R-:W-:Y:S02]  /*12b80*/  HSET2.LE.AND R0, R9, R132.reuse, PT ;  /* 0x0000008409007233 */ /* 0x100fe40003803000 */
[--C-:B------:R-:W-:Y:S01]  /*12b90*/  HSET2.LE.AND R5, R5, R132.reuse, PT ;  /* 0x0000008405057233 */ /* 0x100fe20003803000 */
[----:B------:R-:W-:Y:S01]  /*12ba0*/  HMMA.16816.F32 R96, R128, R94, R96 ;  /* 0x0000005e8060723c */ /* 0x000fe20000001860 */
[----:B------:R-:W-:Y:S01]  /*12bb0*/  HSET2.LE.AND R6, R3, R132, PT ;  /* 0x0000008403067233 */ /* 0x000fe20003803000 */
[----:B------:R-:W-:-:S04]  /*12bc0*/  F2FP.PACK_AB R3, R14, R15 ;  /* 0x0000000f0e03723e */ /* 0x000fc800000000ff */
[----:B------:R-:W-:Y:S01]  /*12bd0*/  LOP3.LUT R170, R0, R3, RZ, 0xc0, !PT ;  /* 0x0000000300aa7212 */ /* 0x000fe200078ec0ff */
[----:B------:R-:W-:Y:S01]  /*12be0*/  FFMA.FTZ R3, R249, R19, R240 ;  /* 0x00000013f9037223 */ /* 0x000fe200000100f0 */
[----:B--2---:R-:W-:Y:S01]  /*12bf0*/  F2FP.PACK_AB R0, R8, R12 ;  /* 0x0000000c0800723e */ /* 0x004fe200000000ff */
[----:B------:R-:W-:Y:S03]  /*12c00*/  HMMA.16816.F32 R156, R128, R104, R156 ;  /* 0x00000068809c723c */ /* 0x000fe6000000189c */
[----:B------:R-:W-:Y:S01]  /*12c10*/  LOP3.LUT R171, R4, R0, RZ, 0xc0, !PT ;  /* 0x0000000004ab7212 */ /* 0x000fe200078ec0ff */
[----:B------:R-:W-:Y:S01]  /*12c20*/  FFMA.FTZ R4, R248, R20, R199 ;  /* 0x00000014f8047223 */ /* 0x000fe200000100c7 */
[----:B------:R-:W-:-:S03]  /*12c30*/  F2FP.PACK_AB R0, R17, R13 ;  /* 0x0000000d1100723e */ /* 0x000fc600000000ff */
[----:B------:R-:W-:Y:S01]  /*12c40*/  FADD.FTZ R4, R190, R4 ;  /* 0x00000004be047221 */ /* 0x000fe20000010000 */
[----:B------:R-:W-:Y:S01]  /*12c50*/  LOP3.LUT R168, R5, R0, RZ, 0xc0, !PT ;  /* 0x0000000005a87212 */ /* 0x000fe200078ec0ff */
[----:B------:R-:W-:Y:S01]  /*12c60*/  FFMA.FTZ R5, R241, R21, R197 ;  /* 0x00000015f1057223 */ /* 0x000fe200000100c5 */
[----:B------:R-:W-:Y:S01]  /*12c70*/  F2FP.PACK_AB R0, R11, R10 ;  /* 0x0000000a0b00723e */ /* 0x000fe200000000ff */
[----:B------:R-:W-:Y:S02]  /*12c80*/  HMMA.16816.F32 R108, R128, R106, R108 ;  /* 0x0000006a806c723c */ /* 0x000fe4000000186c */
[----:B------:R-:W-:Y:S01]  /*12c90*/  FADD.FTZ R5, R173, R5 ;  /* 0x00000005ad057221 */ /* 0x000fe20000010000 */
[----:B------:R-:W-:Y:S01]  /*12ca0*/  LOP3.LUT R169, R6, R0, RZ, 0xc0, !PT ;  /* 0x0000000006a97212 */ /* 0x000fe200078ec0ff */
[----:B------:R-:W-:Y:S02]  /*12cb0*/  FFMA.FTZ R0, R250, R18, R237 ;  /* 0x00000012fa007223 */ /* 0x000fe400000100ed */
        /* <DEDUP_REMOVED lines=12> */
[----:B-----5:R-:W-:Y:S01]  /*12d80*/  HMMA.16816.F32 R164, R128, R24, R164 ;  /* 0x0000001880a4723c */ /* 0x020fe200000018a4 */
[----:B------:R-:W-:Y:S02]  /*12d90*/  FADD.FTZ R5, R139, R0 ;  /* 0x000000008b057221 */ /* 0x000fe40000010000 */
[----:B------:R-:W-:Y:S02]  /*12da0*/  FADD.FTZ R4, R133, R3 ;  /* 0x0000000385047221 */ /* 0x000fe40000010000 */
[----:B------:R-:W-:-:S02]  /*12db0*/  FADD.FTZ R3, R13, R6 ;  /* 0x000000060d037221 */ /* 0x000fc40000010000 */
[----:B------:R-:W-:Y:S01]  /*12dc0*/  FADD.FTZ R0, R10, R7 ;  /* 0x000000070a007221 */ /* 0x000fe20000010000 */
[----:B------:R-:W-:Y:S01]  /*12dd0*/  HMMA.16816.F32 R128, R128, R26, R144 ;  /* 0x0000001a8080723c */ /* 0x000fe20000001890 */
        /* <DEDUP_REMOVED lines=28> */
[----:B------:R-:W-:Y:S11]  /*12fa0*/  @P0 BRA `(.L_x_813) ;  /* 0x0000001000000947 */ /* 0x000ff60003800000 */
.L_x_800:
[----:B------:R-:W-:-:S12]  /*12fb0*/  UIADD3 UR28, UR29, -0x1, URZ ;  /* 0xffffffff1d1c7890 */ /* 0x000fd8000fffe03f */
.L_x_813:
[----:B------:R-:W-:-:S13]  /*12fc0*/  ISETP.LE.AND P0, PT, RZ, UR28, PT ;  /* 0x0000001cff007c0c */ /* 0x000fda000bf03270 */
[----:B------:R-:W-:Y:S05]  /*12fd0*/  @!P0 BRA `(.L_x_814) ;  /* 0x00002ef000008947 */ /* 0x000fea0003800000 */
[----:B------:R-:W2:Y:S01]  /*12fe0*/  LDL.LU R12, [R1+0x44] ;  /* 0x00004400010c7983 */ /* 0x000ea20000300800 */
[----:B------:R-:W1:Y:S01]  /*12ff0*/  LDC.U8 R240, c[0x0][0x2d8] ;  /* 0x0000b600fff07b82 */ /* 0x000e620000000000 */
[----:B------:R-:W-:Y:S01]  /*13000*/  IMAD.MOV.U32 R3, RZ, RZ, R135 ;  /* 0x000000ffff037224 */ /* 0x000fe200078e0087 */
[----:B------:R-:W-:Y:S01]  /*13010*/  MOV R138, R2 ;  /* 0x00000002008a7202 */ /* 0x000fe20000000f00 */
[----:B------:R-:W3:Y:S01]  /*13020*/  LDL.64 R10, [R1] ;  /* 0x00000000010a7983 */ /* 0x000ee20000100a00 */
[----:B------:R-:W-:Y:S02]  /*13030*/  IMAD.MOV.U32 R0, RZ, RZ, R136 ;  /* 0x000000ffff007224 */ /* 0x000fe400078e0088 */
[----:B------:R-:W-:Y:S01]  /*13040*/  IMAD.MOV.U32 R137, RZ, RZ, R134 ;  /* 0x000000ffff897224 */ /* 0x000fe200078e0086 */
[----:B------:R-:W4:Y:S04]  /*13050*/  LDL.LU R9, [R1+0x2c] ;  /* 0x00002c0001097983 */ /* 0x000f280000300800 */
[----:B------:R-:W5:Y:S04]  /*13060*/  LDL.LU R8, [R1+0x40] ;  /* 0x0000400001087983 */ /* 0x000f680000300800 */
[----:B------:R-:W5:Y:S04]  /*13070*/  LDL.LU.64 R6, [R1+0x30] ;  /* 0x0000300001067983 */ /* 0x000f680000300a00 */
[----:B------:R-:W5:Y:S04]  /*13080*/  LDL.LU.64 R4, [R1+0x48] ;  /* 0x0000480001047983 */ /* 0x000f680000300a00 */
[----:B------:R-:W5:Y:S01]  /*13090*/  LDL.LU R13, [R1+0x28] ;  /* 0x00002800010d7983 */ /* 0x000f620000300800 */
[----:B-1----:R-:W-:-:S02]  /*130a0*/  PRMT R240, R240, 0x7054, R240 ;  /* 0x00007054f0f07816 */ /* 0x002fc400000000f0 */
[----:B------:R-:W-:Y:S01]  /*130b0*/  ISETP.GE.AND P2, PT, R251, c[0x0][0x220], PT ;  /* 0x00008800fb007a0c */ /* 0x000fe20003f46270 */
[----:B--2---:R-:W-:-:S05]  /*130c0*/  IMAD.WIDE.U32 R242, R12, -0x326172a9, RZ ;  /* 0xcd9e8d570cf27825 */ /* 0x004fca00078e00ff */
[----:B----4-:R-:W-:Y:S02]  /*130d0*/  LOP3.LUT R226, R243, R9, RZ, 0x3c, !PT ;  /* 0x00000009f3e27212 */ /* 0x010fe400078e3cff */
[----:B---3--:R-:W-:Y:S01]  /*130e0*/  ISETP.GE.AND P3, PT, R10, c[0x0][0x220], PT ;  /* 0x000088000a007a0c */ /* 0x008fe20003f66270 */
[----:B-----5:R-:W-:-:S04]  /*130f0*/  IMAD.WIDE.U32 R220, R8, -0x2daee0ad, RZ ;  /* 0xd2511f5308dc7825 */ /* 0x020fc800078e00ff */
[----:B------:R-:W-:-:S05]  /*13100*/  IMAD.WIDE.U32 R244, R13, -0x326172a9, RZ ;  /* 0xcd9e8d570df47825 */ /* 0x000fca00078e00ff */
[----:B------:R-:W-:Y:S01]  /*13110*/  LOP3.LUT R228, R245, R9, RZ, 0x3c, !PT ;  /* 0x00000009f5e47212 */ /* 0x000fe200078e3cff */
[----:B------:R-:W-:Y:S01]  /*13120*/  IMAD.WIDE.U32 R226, R226, -0x2daee0ad, RZ ;  /* 0xd2511f53e2e27825 */ /* 0x000fe200078e00ff */
[----:B------:R-:W-:Y:S02]  /*13130*/  MOV R246, R4 ;  /* 0x0000000400f67202 */ /* 0x000fe40000000f00 */
[----:B------:R-:W-:Y:S01]  /*13140*/  MOV R247, R7 ;  /* 0x0000000700f77202 */ /* 0x000fe20000000f00 */
[----:B------:R-:W-:Y:S01]  /*13150*/  IMAD.WIDE.U32 R228, R228, -0x2daee0ad, RZ ;  /* 0xd2511f53e4e47825 */ /* 0x000fe200078e00ff */
[----:B------:R-:W-:Y:S05]  /*13160*/  BRA `(.L_x_815) ;  /* 0x000002e000007947 */ /* 0x000fea0003800000 */
.L_x_817:
        /* <DEDUP_REMOVED lines=46> */
.L_x_815:
[----:B------:R-:W-:Y:S04]  /*13450*/  DEPBAR.LE SB0, 0x0 ;  /* 0x000080000000791a */ /* 0x000fe80000000000 */
[----:B------:R-:W-:Y:S01]  /*13460*/  BAR.SYNC.DEFER_BLOCKING 0x0 ;  /* 0x0000000000007b1d */ /* 0x000fe20000010000 */
[----:B------:R-:W-:Y:S01]  /*13470*/  USHF.R.S32.HI UR5, URZ, 0x1f, UR28 ;  /* 0x0000001f3f057899 */ /* 0x000fe2000801141c */
[----:B------:R-:W-:Y:S01]  /*13480*/  IMAD.U32 R4, RZ, RZ, UR28 ;  /* 0x0000001cff047e24 */ /* 0x000fe2000f8e00ff */
[----:B------:R-:W-:Y:S03]  /*13490*/  UIMAD UR4, UR19, UR28, URZ ;  /* 0x0000001c130472a4 */ /* 0x000fe6000f8e023f */
[----:B------:R-:W-:Y:S01]  /*134a0*/  IMAD.WIDE.U32 R4, R4, UR20, R246 ;  /* 0x0000001404047c25 */ /* 0x000fe2000f8e00f6 */
[----:B------:R-:W-:Y:S04]  /*134b0*/  UIMAD UR4, UR5, UR20, UR4 ;  /* 0x00000014050472a4 */ /* 0x000fe8000f8e0204 */
[C---:B------:R-:W-:Y:S02]  /*134c0*/  @!P3 LEA R12, P5, R4.reuse, c[0x0][0x170], 0x1 ;  /* 0x00005c00040cba11 */ /* 0x040fe400078a08ff */
[----:B------:R-:W-:Y:S02]  /*134d0*/  IADD3 R5, R5, UR4, RZ ;  /* 0x0000000405057c10 */ /* 0x000fe4000fffe0ff */
[C---:B------:R-:W-:Y:S02]  /*134e0*/  @!P2 LEA R8, P1, R4.reuse, c[0x0][0x170], 0x1 ;  /* 0x00005c000408aa11 */ /* 0x040fe400078208ff */
[C-C-:B------:R-:W-:Y:S02]  /*134f0*/  @!P3 LEA.HI.X R13, R4.reuse, c[0x0][0x174], R5.reuse, 0x1, P5 ;  /* 0x00005d00040dba11 */ /* 0x140fe400028f0c05 */
[C---:B------:R-:W-:Y:S02]  /*13500*/  @!P2 LEA.HI.X R9, R4.reuse, c[0x0][0x174], R5, 0x1, P1 ;  /* 0x00005d000409aa11 */ /* 0x040fe400008f0c05 */
[----:B------:R-:W-:Y:S01]  /*13510*/  IADD3 R2, P0, R4, UR24, RZ ;  /* 0x0000001804027c10 */ /* 0x000fe2000ff1e0ff */
[----:B------:R-:W-:Y:S03]  /*13520*/  @P3 STS.128 [R219+0xa000], RZ ;  /* 0x00a000ffdb003388 */ /* 0x000fe60000000c00 */
[C---:B------:R-:W-:Y:S02]  /*13530*/  @!P3 LEA R10, P4, R2.reuse, c[0x0][0x170], 0x1 ;  /* 0x00005c00020aba11 */ /* 0x040fe400078808ff */
[----:B------:R-:W-:Y:S01]  /*13540*/  IADD3.X R7, R5, UR23, RZ, P0, !PT ;  /* 0x0000001705077c10 */ /* 0x000fe200087fe4ff */
[----:B------:R-:W-:Y:S01]  /*13550*/  @!PT LDS RZ, [RZ] ;  /* 0x00000000fffff984 */ /* 0x000fe20000000800 */
[----:B------:R-:W-:Y:S01]  /*13560*/  @!PT LDS RZ, [RZ] ;  /* 0x00000000fffff984 */ /* 0x000fe20000000800 */
[----:B------:R-:W-:Y:S01]  /*13570*/  @!PT LDS RZ, [RZ] ;  /* 0x00000000fffff984 */ /* 0x000fe20000000800 */
[----:B------:R1:W-:Y:S01]  /*13580*/  @!P3 LDGSTS.E.BYPASS.LTC128B.128 [R219+0xa000], [R12.64] ;  /* 0x0a0000000cdbbfae */ /* 0x0003e2000b901d5a */
[C---:B------:R-:W-:Y:S02]  /*13590*/  @!P2 LEA R6, P0, R2.reuse, c[0x0][0x170], 0x1 ;  /* 0x00005c000206aa11 */ /* 0x040fe400078008ff */
[C-C-:B------:R-:W-:Y:S02]  /*135a0*/  @!P3 LEA.HI.X R11, R2.reuse, c[0x0][0x174], R7.reuse, 0x1, P4 ;  /* 0x00005d00020bba11 */ /* 0x140fe400020f0c07 */
[----:B------:R-:W-:Y:S01]  /*135b0*/  @P2 STS.128 [R219+0xb000], RZ ;  /* 0x00b000ffdb002388 */ /* 0x000fe20000000c00 */
[----:B------:R-:W-:Y:S02]  /*135c0*/  @!P2 LEA.HI.X R7, R2, c[0x0][0x174], R7, 0x1, P0 ;  /* 0x00005d000207aa11 */ /* 0x000fe400000f0c07 */
[----:B------:R-:W-:Y:S02]  /*135d0*/  ISETP.LT.AND P4, PT, RZ, UR28, PT ;  /* 0x0000001cff007c0c */ /* 0x000fe4000bf81270 */
[----:B------:R-:W-:Y:S01]  /*135e0*/  @!PT LDS RZ, [RZ] ;  /* 0x00000000fffff984 */ /* 0x000fe20000000800 */
[----:B------:R-:W-:Y:S01]  /*135f0*/  @!PT LDS RZ, [RZ] ;  /* 0x00000000fffff984 */ /* 0x000fe20000000800 */
[----:B------:R-:W-:Y:S01]  /*13600*/  @!PT LDS RZ, [RZ] ;  /* 0x00000000fffff984 */ /* 0x000fe20000000800 */
[----:B------:R2:W-:Y:S05]  /*13610*/  @!P2 LDGSTS.E.BYPASS.LTC128B.128 [R219+0xb000], [R8.64+0x80] ;  /* 0x0b00008008dbafae */ /* 0x0005ea000b901d5a */
[----:B------:R-:W-:Y:S05]  /*13620*/  @P3 STS.128 [R219+0xa800], RZ ;  /* 0x00a800ffdb003388 */ /* 0x000fea0000000c00 */
[----:B------:R-:W-:Y:S01]  /*13630*/  @!PT LDS RZ, [RZ] ;  /* 0x00000000fffff984 */ /* 0x000fe20000000800 */
[----:B------:R-:W-:Y:S01]  /*13640*/  @!PT LDS RZ, [RZ] ;  /* 0x00000000fffff984 */ /* 0x000fe20000000800 */
[----:B------:R-:W-:Y:S01]  /*13650*/  @!PT LDS RZ, [RZ] ;  /* 0x00000000fffff984 */ /* 0x000fe20000000800 */
[----:B------:R2:W-:Y:S05]  /*13660*/  @!P3 LDGSTS.E.BYPASS.LTC128B.128 [R219+0xa800], [R10.64] ;  /* 0x0a8000000adbbfae */ /* 0x0005ea000b901d5a */
[----:B------:R-:W-:Y:S05]  /*13670*/  @P2 STS.128 [R219+0xb800], RZ ;  /* 0x00b800ffdb002388 */ /* 0x000fea0000000c00 */
[----:B------:R-:W-:Y:S01]  /*13680*/  @!PT LDS RZ, [RZ] ;  /* 0x00000000fffff984 */ /* 0x000fe20000000800 */
[----:B------:R-:W-:Y:S01]  /*13690*/  @!PT LDS RZ, [RZ] ;  /* 0x00000000fffff984 */ /* 0x000fe20000000800 */
[----:B------:R-:W-:Y:S01]  /*136a0*/  @!PT LDS RZ, [RZ] ;  /* 0x00000000fffff984 */ /* 0x000fe20000000800 */
[----:B------:R3:W-:Y:S05]  /*136b0*/  @!P2 LDGSTS.E.BYPASS.LTC128B.128 [R219+0xb800], [R6.64+0x80] ;  /* 0x0b80008006dbafae */ /* 0x0007ea000b901d5a */
[----:B------:R-:W-:Y:S05]  /*136c0*/  LDSM.16.M88.4 R32, [R206] ;  /* 0x00000000ce20783b */ /* 0x000fea0000000200 */
[----:B------:R-:W3:Y:S05]  /*136d0*/  LDSM.16.M88.4 R16, [R204+0x8000] ;  /* 0x00800000cc10783b */ /* 0x000eea0000000200 */
[----:B------:R-:W2:Y:S05]  /*136e0*/  LDSM.16.M88.4 R28, [R206+0x2000] ;  /* 0x00200000ce1c783b */ /* 0x000eaa0000000200 */
[----:B------:R-:W4:Y:S05]  /*136f0*/  LDSM.16.M88.4 R132, [R204+0x8800] ;  /* 0x00880000cc84783b */ /* 0x000f2a0000000200 */
[----:B------:R-:W0:Y:S05]  /*13700*/  LDGDEPBAR ;  /* 0x00000000000079af */ /* 0x000e2a0000000000 */
[----:B------:R-:W-:Y:S05]  /*13710*/  LDSM.16.M88.4 R172, [R208] ;  /* 0x00000000d0ac783b */ /* 0x000fea0000000200 */
[----:B------:R-:W5:Y:S05]  /*13720*/  LDSM.16.M88.4 R176, [R215] ;  /* 0x00000000d7b0783b */ /* 0x000f6a0000000200 */
[----:B------:R-:W4:Y:S05]  /*13730*/  LDSM.16.M88.4 R180, [R208+0x2000] ;  /* 0x00200000d0b4783b */ /* 0x000f2a0000000200 */
[----:B------:R-:W5:Y:S01]  /*13740*/  LDSM.16.M88.4 R184, [R218] ;  /* 0x00000000dab8783b */ /* 0x000f620000000200 */
[-C--:B---3--:R-:W-:Y:S04]  /*13750*/  HMMA.16816.F32 R4, R32, R16.reuse, RZ ;  /* 0x000000102004723c */ /* 0x088fe800000018ff */
[----:B------:R-:W-:Y:S05]  /*13760*/  LDSM.16.M88.4 R188, [R214] ;  /* 0x00000000d6bc783b */ /* 0x000fea0000000200 */
[----:B------:R-:W3:Y:S01]  /*13770*/  LDSM.16.M88.4 R192, [R213+0x8000] ;  /* 0x00800000d5c0783b */ /* 0x000ee20000000200 */
[C---:B--2---:R-:W-:Y:S04]  /*13780*/  HMMA.16816.F32 R8, R28.reuse, R16, RZ ;  /* 0x000000101c08723c */ /* 0x044fe800000018ff */
[----:B------:R-:W2:Y:S04]  /*13790*/  LDSM.16.M88.4 R196, [R214+0x2000] ;  /* 0x00200000d6c4783b */ /* 0x000ea80000000200 */
[-C--:B-1----:R-:W-:Y:S01]  /*137a0*/  HMMA.16816.F32 R12, R28, R18.reuse, RZ ;  /* 0x000000121c0c723c */ /* 0x082fe200000018ff */
[----:B------:R-:W-:Y:S07]  /*137b0*/  LDSM.16.M88.4 R200, [R212+0x2000] ;  /* 0x00200000d4c8783b */ /* 0x000fee0000000200 */
[C---:B------:R-:W-:Y:S08]  /*137c0*/  HMMA.16816.F32 R16, R32.reuse, R18, RZ ;  /* 0x000000122010723c */ /* 0x040ff000000018ff */
[-C--:B----4-:R-:W-:Y:S08]  /*137d0*/  HMMA.16816.F32 R20, R32, R132.reuse, RZ ;  /* 0x000000842014723c */ /* 0x090ff000000018ff */
[C---:B------:R-:W-:Y:S08]  /*137e0*/  HMMA.16816.F32 R24, R28.reuse, R132, RZ ;  /* 0x000000841c18723c */ /* 0x040ff000000018ff */
[-C--:B------:R-:W-:Y:S08]  /*137f0*/  HMMA.16816.F32 R28, R28, R134.reuse, RZ ;  /* 0x000000861c1c723c */ /* 0x080ff000000018ff */
[----:B------:R-:W-:Y:S01]  /*13800*/  HMMA.16816.F32 R32, R32, R134, RZ ;  /* 0x000000862020723c */ /* 0x000fe200000018ff */
[----:B------:R-:W1:Y:S07]  /*13810*/  LDSM.16.M88.4 R132, [R213+0x8800] ;  /* 0x00880000d584783b */ /* 0x000e6e0000000200 */
[-C--:B-----5:R-:W-:Y:S08]  /*13820*/  HMMA.16816.F32 R4, R172, R176.reuse, R4 ;  /* 0x000000b0ac04723c */ /* 0x0a0ff00000001804 */
[C---:B------:R-:W-:Y:S08]  /*13830*/  HMMA.16816.F32 R8, R180.reuse, R176, R8 ;  /* 0x000000b0b408723c */ /* 0x040ff00000001808 */
[-C--:B------:R-:W-:Y:S08]  /*13840*/  HMMA.16816.F32 R12, R180, R178.reuse, R12 ;  /* 0x000000b2b40c723c */ /* 0x080ff0000000180c */
[C---:B------:R-:W-:Y:S01]  /*13850*/  HMMA.16816.F32 R16, R172.reuse, R178, R16 ;  /* 0x000000b2ac10723c */ /* 0x040fe20000001810 */
[----:B------:R-:W-:Y:S07]  /*13860*/  LDSM.16.M88.4 R176, [R212] ;  /* 0x00000000d4b0783b */ /* 0x000fee0000000200 */
[-C--:B------:R-:W-:Y:S08]  /*13870*/  HMMA.16816.F32 R20, R172, R184.reuse, R20 ;  /* 0x000000b8ac14723c */ /* 0x080ff00000001814 */
[C---:B------:R-:W-:Y:S08]  /*13880*/  HMMA.16816.F32 R24, R180.reuse, R184, R24 ;  /* 0x000000b8b418723c */ /* 0x040ff00000001818 */
[-C--:B------:R-:W-:Y:S01]  /*13890*/  HMMA.16816.F32 R28, R180, R186.reuse, R28 ;  /* 0x000000bab41c723c */ /* 0x080fe2000000181c */
[----:B------:R-:W4:Y:S07]  /*138a0*/  LDSM.16.M88.4 R180, [R211] ;  /* 0x00000000d3b4783b */ /* 0x000f2e0000000200 */
[----:B------:R-:W-:Y:S01]  /*138b0*/  HMMA.16816.F32 R32, R172, R186, R32 ;  /* 0x000000baac20723c */ /* 0x000fe20000001820 */
[----:B------:R-:W5:Y:S05]  /*138c0*/  LDSM.16.M88.4 R172, [R211+0x800] ;  /* 0x00080000d3ac783b */ /* 0x000f6a0000000200 */
[----:B------:R-:W-:Y:S02]  /*138d0*/  LDSM.16.M88.4 R184, [R206+0x4000] ;  /* 0x00400000ceb8783b */ /* 0x000fe40000000200 */
[-C--:B---3--:R-:W-:Y:S08]  /*138e0*/  HMMA.16816.F32 R4, R188, R192.reuse, R4 ;  /* 0x000000c0bc04723c */ /* 0x088ff00000001804 */
[C---:B--2---:R-:W-:Y:S08]  /*138f0*/  HMMA.16816.F32 R8, R196.reuse, R192, R8 ;  /* 0x000000c0c408723c */ /* 0x044ff00000001808 */
        /* <DEDUP_REMOVED lines=8> */
[----:B------:R-:W3:Y:S05]  /*13980*/  LDSM.16.M88.4 R132, [R204+0x9800] ;  /* 0x00980000cc84783b */ /* 0x000eea0000000200 */
[----:B------:R-:W-:Y:S02]  /*13990*/  LDSM.16.M88.4 R188, [R217] ;  /* 0x00000000d9bc783b */ /* 0x000fe40000000200 */
[-C--:B----4-:R-:W-:Y:S08]  /*139a0*/  HMMA.16816.F32 R4, R176, R180.reuse, R4 ;  /* 0x000000b4b004723c */ /* 0x090ff00000001804 */
[C---:B------:R-:W-:Y:S08]  /*139b0*/  HMMA.16816.F32 R8, R200.reuse, R180, R8 ;  /* 0x000000b4c808723c */ /* 0x040ff00000001808 */
[-C--:B------:R-:W-:Y:S08]  /*139c0*/  HMMA.16816.F32 R12, R200, R182.reuse, R12 ;  /* 0x000000b6c80c723c */ /* 0x080ff0000000180c */
[C---:B------:R-:W-:Y:S01]  /*139d0*/  HMMA.16816.F32 R16, R176.reuse, R182, R16 ;  /* 0x000000b6b010723c */ /* 0x040fe20000001810 */
[----:B------:R-:W4:Y:S07]  /*139e0*/  LDSM.16.M88.4 R180, [R208+0x4000] ;  /* 0x00400000d0b4783b */ /* 0x000f2e0000000200 */
[-C--:B-----5:R-:W-:Y:S08]  /*139f0*/  HMMA.16816.F32 R20, R176, R172.reuse, R20 ;  /* 0x000000acb014723c */ /* 0x0a0ff00000001814 */
[C---:B------:R-:W-:Y:S08]  /*13a00*/  HMMA.16816.F32 R24, R200.reuse, R172, R24 ;  /* 0x000000acc818723c */ /* 0x040ff00000001818 */
[-C--:B------:R-:W-:Y:S01]  /*13a10*/  HMMA.16816.F32 R28, R200, R174.reuse, R28 ;  /* 0x000000aec81c723c */ /* 0x080fe2000000181c */
[----:B------:R-:W5:Y:S07]  /*13a20*/  LDSM.16.M88.4 R200, [R208+0x6000] ;  /* 0x00600000d0c8783b */ /* 0x000f6e0000000200 */
[----:B------:R-:W-:Y:S01]  /*13a30*/  HMMA.16816.F32 R32, R176, R174, R32 ;  /* 0x000000aeb020723c */ /* 0x000fe20000001820 */
[----:B------:R-:W4:Y:S05]  /*13a40*/  LDSM.16.M88.4 R172, [R216] ;  /* 0x00000000d8ac783b */ /* 0x000f2a0000000200 */
[----:B------:R-:W-:Y:S02]  /*13a50*/  LDSM.16.M88.4 R176, [R214+0x4000] ;  /* 0x00400000d6b0783b */ /* 0x000fe40000000200 */
[-C--:B--2---:R-:W-:Y:S08]  /*13a60*/  HMMA.16816.F32 R4, R184, R192.reuse, R4 ;  /* 0x000000c0b804723c */ /* 0x084ff00000001804 */
[C---:B-1----:R-:W-:Y:S08]  /*13a70*/  HMMA.16816.F32 R8, R196.reuse, R192, R8 ;  /* 0x000000c0c408723c */ /* 0x042ff00000001808 */
[-C--:B------:R-:W-:Y:S08]  /*13a80*/  HMMA.16816.F32 R12, R196, R194.reuse, R12 ;  /* 0x000000c2c40c723c */ /* 0x080ff0000000180c */
[C---:B------:R-:W-:Y:S01]  /*13a90*/  HMMA.16816.F32 R16, R184.reuse, R194, R16 ;  /* 0x000000c2b810723c */ /* 0x040fe20000001810 */
[----:B------:R-:W1:Y:S07]  /*13aa0*/  LDSM.16.M88.4 R192, [R213+0x9000] ;  /* 0x00900000d5c0783b */ /* 0x000e6e0000000200 */
[-C--:B---3--:R-:W-:Y:S08]  /*13ab0*/  HMMA.16816.F32 R20, R184, R132.reuse, R20 ;  /* 0x00000084b814723c */ /* 0x088ff00000001814 */
[C---:B------:R-:W-:Y:S08]  /*13ac0*/  HMMA.16816.F32 R24, R196.reuse, R132, R24 ;  /* 0x00000084c418723c */ /* 0x040ff00000001818 */
[-C--:B------:R-:W-:Y:S01]  /*13ad0*/  HMMA.16816.F32 R28, R196, R134.reuse, R28 ;  /* 0x00000086c41c723c */ /* 0x080fe2000000181c */
[----:B------:R-:W2:Y:S07]  /*13ae0*/  LDSM.16.M88.4 R196, [R214+0x6000] ;  /* 0x00600000d6c4783b */ /* 0x000eae0000000200 */
[----:B------:R-:W-:Y:S01]  /*13af0*/  HMMA.16816.F32 R32, R184, R134, R32 ;  /* 0x00000086b820723c */ /* 0x000fe20000001820 */
[----:B------:R-:W3:Y:S05]  /*13b00*/  LDSM.16.M88.4 R132, [R213+0x9800] ;  /* 0x00980000d584783b */ /* 0x000eea0000000200 */
[----:B------:R-:W-:Y:S02]  /*13b10*/  LDSM.16.M88.4 R184, [R212+0x4000] ;  /* 0x00400000d4b8783b */ /* 0x000fe40000000200 */
[-C--:B----4-:R-:W-:Y:S08]  /*13b20*/  HMMA.16816.F32 R4, R180, R188.reuse, R4 ;  /* 0x000000bcb404723c */ /* 0x090ff00000001804 */
[C---:B-----5:R-:W-:Y:S08]  /*13b30*/  HMMA.16816.F32 R8, R200.reuse, R188, R8 ;  /* 0x000000bcc808723c */ /* 0x060ff00000001808 */
[-C--:B------:R-:W-:Y:S08]  /*13b40*/  HMMA.16816.F32 R12, R200, R190.reuse, R12 ;  /* 0x000000bec80c723c */ /* 0x080ff0000000180c */
[C---:B------:R-:W-:Y:S01]  /*13b50*/  HMMA.16816.F32 R16, R180.reuse, R190, R16 ;  /* 0x000000beb410723c */ /* 0x040fe20000001810 */
[----:B------:R-:W4:Y:S07]  /*13b60*/  LDSM.16.M88.4 R188, [R211+0x1000] ;  /* 0x00100000d3bc783b */ /* 0x000f2e0000000200 */
[-C--:B------:R-:W-:Y:S08]  /*13b70*/  HMMA.16816.F32 R20, R180, R172.reuse, R20 ;  /* 0x000000acb414723c */ /* 0x080ff00000001814 */
[C---:B------:R-:W-:Y:S08]  /*13b80*/  HMMA.16816.F32 R24, R200.reuse, R172, R24 ;  /* 0x000000acc818723c */ /* 0x040ff00000001818 */
[-C--:B------:R-:W-:Y:S01]  /*13b90*/  HMMA.16816.F32 R28, R200, R174.reuse, R28 ;  /* 0x000000aec81c723c */ /* 0x080fe2000000181c */
[----:B------:R-:W5:Y:S07]  /*13ba0*/  LDSM.16.M88.4 R200, [R212+0x6000] ;  /* 0x00600000d4c8783b */ /* 0x000f6e0000000200 */
[----:B------:R-:W-:Y:S01]  /*13bb0*/  HMMA.16816.F32 R32, R180, R174, R32 ;  /* 0x000000aeb420723c */ /* 0x000fe20000001820 */
[----:B------:R-:W4:Y:S01]  /*13bc0*/  LDSM.16.M88.4 R172, [R211+0x1800] ;  /* 0x00180000d3ac783b */ /* 0x000f220000000200 */
[----:B------:R-:W-:Y:S04]  /*13bd0*/  DEPBAR.LE SB0, 0x0 ;  /* 0x000080000000791a */ /* 0x000fe80000000000 */
[----:B------:R-:W-:Y:S02]  /*13be0*/  BAR.SYNC.DEFER_BLOCKING 0x0 ;  /* 0x0000000000007b1d */ /* 0x000fe40000010000 */
[-C--:B-1----:R-:W-:Y:S08]  /*13bf0*/  HMMA.16816.F32 R4, R176, R192.reuse, R4 ;  /* 0x000000c0b004723c */ /* 0x082ff00000001804 */
[C---:B--2---:R-:W-:Y:S08]  /*13c00*/  HMMA.16816.F32 R8, R196.reuse, R192, R8 ;  /* 0x000000c0c408723c */ /* 0x044ff00000001808 */
[-C--:B------:R-:W-:Y:S08]  /*13c10*/  HMMA.16816.F32 R12, R196, R194.reuse, R12 ;  /* 0x000000c2c40c723c */ /* 0x080ff0000000180c */
[C---:B------:R-:W-:Y:S08]  /*13c20*/  HMMA.16816.F32 R16, R176.reuse, R194, R16 ;  /* 0x000000c2b010723c */ /* 0x040ff00000001810 */
[-C--:B---3--:R-:W-:Y:S08]  /*13c30*/  HMMA.16816.F32 R20, R176, R132.reuse, R20 ;  /* 0x00000084b014723c */ /* 0x088ff00000001814 */
[C---:B------:R-:W-:Y:S08]  /*13c40*/  HMMA.16816.F32 R24, R196.reuse, R132, R24 ;  /* 0x00000084c418723c */ /* 0x040ff00000001818 */
[-C--:B------:R-:W-:Y:S08]  /*13c50*/  HMMA.16816.F32 R28, R196, R134.reuse, R28 ;  /* 0x00000086c41c723c */ /* 0x080ff0000000181c */
[----:B------:R-:W-:Y:S08]  /*13c60*/  HMMA.16816.F32 R32, R176, R134, R32 ;  /* 0x00000086b020723c */ /* 0x000ff00000001820 */
[-C--:B----4-:R-:W-:Y:S08]  /*13c70*/  HMMA.16816.F32 R4, R184, R188.reuse, R4 ;  /* 0x000000bcb804723c */ /* 0x090ff00000001804 */
[C---:B-----5:R-:W-:Y:S08]  /*13c80*/  HMMA.16816.F32 R8, R200.reuse, R188, R8 ;  /* 0x000000bcc808723c */ /* 0x060ff00000001808 */
[-C--:B------:R-:W-:Y:S08]  /*13c90*/  HMMA.16816.F32 R12, R200, R190.reuse, R12 ;  /* 0x000000bec80c723c */ /* 0x080ff0000000180c */
[C---:B------:R-:W-:Y:S08]  /*13ca0*/  HMMA.16816.F32 R16, R184.reuse, R190, R16 ;  /* 0x000000beb810723c */ /* 0x040ff00000001810 */
[-C--:B------:R-:W-:Y:S08]  /*13cb0*/  HMMA.16816.F32 R20, R184, R172.reuse, R20 ;  /* 0x000000acb814723c */ /* 0x080ff00000001814 */
[C---:B------:R-:W-:Y:S08]  /*13cc0*/  HMMA.16816.F32 R24, R200.reuse, R172, R24 ;  /* 0x000000acc818723c */ /* 0x040ff00000001818 */
[-C--:B------:R-:W-:Y:S08]  /*13cd0*/  HMMA.16816.F32 R28, R200, R174.reuse, R28 ;  /* 0x000000aec81c723c */ /* 0x080ff0000000181c */
[----:B------:R-:W-:Y:S01]  /*13ce0*/  HMMA.16816.F32 R32, R184, R174, R32 ;  /* 0x000000aeb820723c */ /* 0x000fe20000001820 */
[----:B------:R-:W-:-:S07]  /*13cf0*/  @P4 BRA `(.L_x_817) ;  /* 0xfffff47000004947 */ /* 0x000fce000383ffff */
.L_x_816:
        /* <DEDUP_REMOVED lines=16> */
[----:B-1----:R-:W-:Y:S01]  /*13e00*/  SHFL.BFLY PT, R135, R136, 0x2, 0x1f ;  /* 0x0c401f0088877f89 */ /* 0x002fe200000e0000 */
[----:B------:R-:W-:Y:S02]  /*13e10*/  FMNMX.FTZ R132, R23, R132, !PT ;  /* 0x0000008417847209 */ /* 0x000fe40007810000 */
[----:B------:R-:W-:Y:S02]  /*13e20*/  FMNMX.FTZ R2, R13, R2, !PT ;  /* 0x000000020d027209 */ /* 0x000fe40007810000 */
[----:B------:R-:W-:Y:S02]  /*13e30*/  FMNMX.FTZ R133, R34, R132, !PT ;  /* 0x0000008422857209 */ /* 0x000fe40007810000 */
[----:B------:R-:W-:Y:S04]  /*13e40*/  FMNMX.FTZ R2, R24, R2, !PT ;  /* 0x0000000218027209 */ /* 0x000fe80007810000 */
[----:B------:R-:W-:Y:S02]  /*13e50*/  FMNMX.FTZ R132, R25, R2, !PT ;  /* 0x0000000219847209 */ /* 0x000fe40007810000 */
[----:B------:R-:W-:Y:S02]  /*13e60*/  FMNMX.FTZ R2, R35, R133, !PT ;  /* 0x0000008523027209 */ /* 0x000fe40007810000 */
[----:B------:R-:W-:Y:S03]  /*13e70*/  FMNMX.FTZ R132, R28, R132, !PT ;  /* 0x000000841c847209 */ /* 0x000fe60007810000 */
[----:B------:R-:W-:Y:S01]  /*13e80*/  SHFL.BFLY PT, R134, R2, 0x2, 0x1f ;  /* 0x0c401f0002867f89 */ /* 0x000fe200000e0000 */
[----:B------:R-:W-:Y:S07]  /*13e90*/  FMNMX.FTZ R132, R29, R132, !PT ;  /* 0x000000841d847209 */ /* 0x000fee0007810000 */
[----:B------:R-:W1:Y:S02]  /*13ea0*/  SHFL.BFLY PT, R133, R132, 0x2, 0x1f ;  /* 0x0c401f0084857f89 */ /* 0x000e6400000e0000 */
[----:B-1----:R-:W-:Y:S02]  /*13eb0*/  FMNMX.FTZ R132, R132, R133, !PT ;  /* 0x0000008584847209 */ /* 0x002fe40007810000 */
[----:B------:R-:W-:Y:S02]  /*13ec0*/  FMNMX.FTZ R136, R136, R135, !PT ;  /* 0x0000008788887209 */ /* 0x000fe40007810000 */
[----:B------:R-:W-:Y:S02]  /*13ed0*/  FMNMX.FTZ R2, R2, R134, !PT ;  /* 0x0000008602027209 */ /* 0x000fe40007810000 */
[----:B------:R-:W1:Y:S08]  /*13ee0*/  SHFL.BFLY PT, R134, R132, 0x1, 0x1f ;  /* 0x0c201f0084867f89 */ /* 0x000e7000000e0000 */
[----:B------:R-:W2:Y:S08]  /*13ef0*/  SHFL.BFLY PT, R139, R136, 0x1, 0x1f ;  /* 0x0c201f00888b7f89 */ /* 0x000eb000000e0000 */
[----:B------:R-:W3:Y:S01]  /*13f00*/  SHFL.BFLY PT, R135, R2, 0x1, 0x1f ;  /* 0x0c201f0002877f89 */ /* 0x000ee200000e0000 */
[----:B-1----:R-:W-:Y:S05]  /*13f10*/  FMNMX.FTZ R134, R132, R134, !PT ;  /* 0x0000008684867209 */ /* 0x002fea0007810000 */
[----:B------:R-:W-:Y:S01]  /*13f20*/  FMUL.FTZ R184, R134, c[0x0][0x23c] ;  /* 0x00008f0086b87a20 */ /* 0x000fe20000410000 */
[----:B--2---:R-:W-:Y:S04]  /*13f30*/  FMNMX.FTZ R136, R136, R139, !PT ;  /* 0x0000008b88887209 */ /* 0x004fe80007810000 */
[C---:B------:R-:W-:Y:S01]  /*13f40*/  FSETP.NEU.FTZ.AND P0, PT, R136.reuse, -INF , PT ;  /* 0xff8000008800780b */ /* 0x040fe20003f1d000 */
[----:B------:R-:W-:Y:S01]  /*13f50*/  FADD.FTZ R0, -R136, R0 ;  /* 0x0000000088007221 */ /* 0x000fe20000010100 */
[----:B---3--:R-:W-:Y:S03]  /*13f60*/  FMNMX.FTZ R135, R2, R135, !PT ;  /* 0x0000008702877209 */ /* 0x008fe60007810000 */
[----:B------:R-:W-:Y:S01]  /*13f70*/  FMUL.FTZ R0, R0, c[0x0][0x23c] ;  /* 0x00008f0000007a20 */ /* 0x000fe20000410000 */
[----:B------:R-:W-:Y:S03]  /*13f80*/  FMNMX.FTZ R2, R10, R138, !PT ;  /* 0x0000008a0a027209 */ /* 0x000fe60007810000 */
[----:B------:R1:W2:Y:S01]  /*13f90*/  MUFU.EX2 R133, R0 ;  /* 0x0000000000857308 */ /* 0x0002a20000000800 */
[----:B------:R-:W-:Y:S01]  /*13fa0*/  FMNMX.FTZ R2, R11, R2, !PT ;  /* 0x000000020b027209 */ /* 0x000fe20007810000 */
[----:B------:R-:W-:Y:S03]  /*13fb0*/  FMUL.FTZ R139, R135, c[0x0][0x23c] ;  /* 0x00008f00878b7a20 */ /* 0x000fe60000410000 */
[----:B------:R-:W-:Y:S04]  /*13fc0*/  FMNMX.FTZ R2, R14, R2, !PT ;  /* 0x000000020e027209 */ /* 0x000fe80007810000 */
[----:B------:R-:W-:Y:S01]  /*13fd0*/  FMNMX.FTZ R2, R15, R2, !PT ;  /* 0x000000020f027209 */ /* 0x000fe20007810000 */
[----:B-1----:R-:W-:Y:S02]  /*13fe0*/  FADD.FTZ R0, -R135, R3 ;  /* 0x0000000387007221 */ /* 0x002fe40000010100 */
[C---:B--2---:R-:W-:Y:S02]  /*13ff0*/  FMUL.FTZ R36, R133.reuse, R36 ;  /* 0x0000002485247220 */ /* 0x044fe40000410000 */
        /* <DEDUP_REMOVED lines=18> */
[C---:B--2---:R-:W-:Y:S01]  /*14120*/  FMUL.FTZ R38, R132.reuse, R38 ;  /* 0x0000002684267220 */ /* 0x044fe20000410000 */
        /* <DEDUP_REMOVED lines=10> */
[----:B------:R3:W-:Y:S01]  /*141d0*/  MUFU.EX2 R235, R4 ;  /* 0x0000000400eb7308 */ /* 0x0007e20000000800 */
[----:B------:R-:W-:Y:S01]  /*141e0*/  FFMA.FTZ R19, R19, c[0x0][0x23c], -R139 ;  /* 0x00008f0013137a23 */ /* 0x000fe2000001088b */
[----:B------:R-:W-:Y:S01]  /*141f0*/  FSEL R184, R184, RZ, P0 ;  /* 0x000000ffb8b87208 */ /* 0x000fe20000000000 */
[----:B------:R-:W-:Y:S02]  /*14200*/  FFMA.FTZ R5, R5, c[0x0][0x23c], -R137 ;  /* 0x00008f0005057a23 */ /* 0x000fe40000010889 */
[--C-:B------:R-:W-:Y:S02]  /*14210*/  FFMA.FTZ R6, R6, c[0x0][0x23c], -R139.reuse ;  /* 0x00008f0006067a23 */ /* 0x100fe4000001088b */
[----:B------:R-:W-:Y:S02]  /*14220*/  FFMA.FTZ R7, R7, c[0x0][0x23c], -R139 ;  /* 0x00008f0007077a23 */ /* 0x000fe4000001088b */
[--C-:B------:R-:W-:Y:S01]  /*14230*/  FFMA.FTZ R8, R8, c[0x0][0x23c], -R184.reuse ;  /* 0x00008f0008087a23 */ /* 0x100fe200000108b8 */
[----:B------:R4:W-:Y:S01]  /*14240*/  MUFU.EX2 R239, R16 ;  /* 0x0000001000ef7308 */ /* 0x0009e20000000800 */
[--C-:B------:R-:W-:Y:S01]  /*14250*/  FFMA.FTZ R9, R9, c[0x0][0x23c], -R184.reuse ;  /* 0x00008f0009097a23 */ /* 0x100fe200000108b8 */
[----:B-1----:R-:W-:Y:S01]  /*14260*/  FMNMX.FTZ R0, R26, R2, !PT ;  /* 0x000000021a007209 */ /* 0x002fe20007810000 */
[--C-:B------:R-:W-:Y:S02]  /*14270*/  FFMA.FTZ R12, R12, c[0x0][0x23c], -R184.reuse ;  /* 0x00008f000c0c7a23 */ /* 0x100fe400000108b8 */
[----:B------:R-:W-:Y:S01]  /*14280*/  FFMA.FTZ R13, R13, c[0x0][0x23c], -R184 ;  /* 0x00008f000d0d7a23 */ /* 0x000fe200000108b8 */
[----:B------:R-:W-:Y:S01]  /*14290*/  FMNMX.FTZ R0, R27, R0, !PT ;  /* 0x000000001b007209 */ /* 0x000fe20007810000 */
[C---:B--2---:R-:W-:Y:S03]  /*142a0*/  FMUL.FTZ R40, R3.reuse, R40 ;  /* 0x0000002803287220 */ /* 0x044fe60000410000 */
[----:B------:R1:W-:Y:S01]  /*142b0*/  MUFU.EX2 R236, R18 ;  /* 0x0000001200ec7308 */ /* 0x0003e20000000800 */
[----:B------:R-:W-:Y:S01]  /*142c0*/  FMNMX.FTZ R0, R30, R0, !PT ;  /* 0x000000001e007209 */ /* 0x000fe20007810000 */
[C---:B------:R-:W-:Y:S01]  /*142d0*/  FMUL.FTZ R41, R3.reuse, R41 ;  /* 0x0000002903297220 */ /* 0x040fe20000410000 */
[----:B---3--:R-:W-:Y:S01]  /*142e0*/  MOV R4, UR31 ;  /* 0x0000001f00047c02 */ /* 0x008fe20008000f00 */
[----:B------:R-:W-:Y:S01]  /*142f0*/  FMUL.FTZ R44, R3, R44 ;  /* 0x0000002c032c7220 */ /* 0x000fe20000410000 */
[----:B------:R-:W-:Y:S01]  /*14300*/  FMNMX.FTZ R0, R31, R0, !PT ;  /* 0x000000001f007209 */ /* 0x000fe20007810000 */
[----:B------:R-:W-:Y:S01]  /*14310*/  FMUL.FTZ R45, R3, R45 ;  /* 0x0000002d032d7220 */ /* 0x000fe20000410000 */
[----:B------:R-:W-:Y:S01]  /*14320*/  LOP3.LUT R4, R221, UR28, R4, 0x96, !PT ;  /* 0x0000001cdd047c12 */ /* 0x000fe2000f8e9604 */
[C---:B------:R-:W-:Y:S02]  /*14330*/  FMUL.FTZ R50, R132.reuse, R50 ;  /* 0x0000003284327220 */ /* 0x040fe40000410000 */
[----:B------:R2:W-:Y:S01]  /*14340*/  MUFU.EX2 R237, R19 ;  /* 0x0000001300ed7308 */ /* 0x0005e20000000800 */
[----:B------:R-:W3:Y:S01]  /*14350*/  SHFL.BFLY PT, R2, R0, 0x2, 0x1f ;  /* 0x0c401f0000027f89 */ /* 0x000ee200000e0000 */
[----:B------:R-:W-:Y:S01]  /*14360*/  FMUL.FTZ R51, R132, R51 ;  /* 0x0000003384337220 */ /* 0x000fe20000410000 */
[----:B------:R-:W-:Y:S01]  /*14370*/  UIADD3 UR28, UR28, -0x1, URZ ;  /* 0xffffffff1c1c7890 */ /* 0x000fe2000fffe03f */
[--C-:B----4-:R-:W-:Y:S01]  /*14380*/  LOP3.LUT R16, R227, UR14, R220.reuse, 0x96, !PT ;  /* 0x0000000ee3107c12 */ /* 0x110fe2000f8e96dc */
[----:B------:R-:W-:Y:S04]  /*14390*/  IMAD.WIDE.U32 R172, R4, -0x326172a9, RZ ;  /* 0xcd9e8d5704ac7825 */ /* 0x000fe800078e00ff */
[C---:B------:R-:W-:Y:S01]  /*143a0*/  FMUL.FTZ R54, R132.reuse, R54 ;  /* 0x0000003684367220 */ /* 0x040fe20000410000 */
[----:B------:R4:W5:Y:S01]  /*143b0*/  MUFU.EX2 R238, R17 ;  /* 0x0000001100ee7308 */ /* 0x0009620000000800 */
[C---:B------:R-:W-:Y:S02]  /*143c0*/  FMUL.FTZ R55, R132.reuse, R55 ;  /* 0x0000003784377220 */ /* 0x040fe40000410000 */
[----:B------:R-:W-:Y:S01]  /*143d0*/  FMUL.FTZ R56, R3, R56 ;  /* 0x0000003803387220 */ /* 0x000fe20000410000 */
[----:B-1----:R-:W-:Y:S01]  /*143e0*/  LOP3.LUT R18, R229, UR14, R220, 0x96, !PT ;  /* 0x0000000ee5127c12 */ /* 0x002fe2000f8e96dc */
[C---:B------:R-:W-:Y:S02]  /*143f0*/  FMUL.FTZ R57, R3.reuse, R57 ;  /* 0x0000003903397220 */ /* 0x040fe40000410000 */
[C---:B------:R-:W-:Y:S02]  /*14400*/  FMUL.FTZ R60, R3.reuse, R60 ;  /* 0x0000003c033c7220 */ /* 0x040fe40000410000 */
[----:B------:R-:W-:Y:S01]  /*14410*/  FMUL.FTZ R61, R3, R61 ;  /* 0x0000003d033d7220 */ /* 0x000fe20000410000 */
[----:B------:R1:W1:Y:S01]  /*14420*/  MUFU.EX2 R234, R5 ;  /* 0x0000000500ea7308 */ /* 0x0002620000000800 */
[C---:B------:R-:W-:Y:S02]  /*14430*/  FMUL.FTZ R66, R132.reuse, R66 ;  /* 0x0000004284427220 */ /* 0x040fe40000410000 */
[----:B------:R-:W-:Y:S01]  /*14440*/  FMUL.FTZ R67, R132, R67 ;  /* 0x0000004384437220 */ /* 0x000fe20000410000 */
[----:B---3--:R-:W-:Y:S01]  /*14450*/  FMNMX.FTZ R0, R0, R2, !PT ;  /* 0x0000000200007209 */ /* 0x008fe20007810000 */
[----:B--2---:R-:W-:Y:S04]  /*14460*/  IMAD.WIDE.U32 R18, R18, -0x326172a9, RZ ;  /* 0xcd9e8d5712127825 */ /* 0x004fe800078e00ff */
[----:B------:R-:W2:Y:S01]  /*14470*/  SHFL.BFLY PT, R2, R0, 0x1, 0x1f ;  /* 0x0c201f0000027f89 */ /* 0x000ea200000e0000 */
[----:B------:R3:W-:Y:S01]  /*14480*/  MUFU.EX2 R233, R6 ;  /* 0x0000000600e97308 */ /* 0x0007e20000000800 */
[----:B------:R-:W-:Y:S01]  /*14490*/  LOP3.LUT R4, R19, UR13, R172, 0x96, !PT ;  /* 0x0000000d13047c12 */ /* 0x000fe2000f8e96ac */
[----:B------:R-:W-:Y:S01]  /*144a0*/  FMUL.FTZ R70, R132, R70 ;  /* 0x0000004684467220 */ /* 0x000fe20000410000 */
[----:B------:R-:W-:Y:S01]  /*144b0*/  LOP3.LUT R19, R173, UR15, R242, 0x96, !PT ;  /* 0x0000000fad137c12 */ /* 0x000fe2000f8e96f2 */
[----:B----4-:R-:W-:Y:S04]  /*144c0*/  IMAD.WIDE.U32 R16, R16, -0x326172a9, RZ ;  /* 0xcd9e8d5710107825 */ /* 0x010fe800078e00ff */
[----:B------:R-:W-:Y:S01]  /*144d0*/  IMAD.WIDE.U32 R174, R19, -0x2daee0ad, RZ ;  /* 0xd2511f5313ae7825 */ /* 0x000fe200078e00ff */
[----:B------:R-:W-:Y:S01]  /*144e0*/  LOP3.LUT R172, R17, UR13, R172, 0x96, !PT ;  /* 0x0000000d11ac7c12 */ /* 0x000fe2000f8e96ac */
[----:B------:R4:W4:Y:S02]  /*144f0*/  MUFU.EX2 R232, R7 ;  /* 0x0000000700e87308 */ /* 0x0009240000000800 */
[----:B------:R-:W-:Y:S01]  /*14500*/  FMUL.FTZ R19, R132, R155 ;  /* 0x0000009b84137220 */ /* 0x000fe20000410000 */
[----:B-1----:R-:W-:Y:S01]  /*14510*/  LOP3.LUT R5, R173, UR15, R244, 0x96, !PT ;  /* 0x0000000fad057c12 */ /* 0x002fe2000f8e96f4 */
[----:B------:R-:W-:Y:S04]  /*14520*/  IMAD.WIDE.U32 R172, R172, -0x2daee0ad, RZ ;  /* 0xd2511f53acac7825 */ /* 0x000fe800078e00ff */
[----:B------:R-:W-:Y:S01]  /*14530*/  IMAD.WIDE.U32 R176, R5, -0x2daee0ad, RZ ;  /* 0xd2511f5305b07825 */ /* 0x000fe200078e00ff */
[----:B------:R-:W-:Y:S01]  /*14540*/  LOP3.LUT R17, R173, UR10, R174, 0x96, !PT ;  /* 0x0000000aad117c12 */ /* 0x000fe2000f8e96ae */
[----:B------:R1:W-:Y:S02]  /*14550*/  MUFU.EX2 R231, R8 ;  /* 0x0000000800e77308 */ /* 0x0003e40000000800 */
[----:B------:R-:W-:Y:S01]  /*14560*/  IMAD.WIDE.U32 R4, R4, -0x2daee0ad, RZ ;  /* 0xd2511f5304047825 */ /* 0x000fe200078e00ff */
[----:B--2---:R-:W-:Y:S02]  /*14570*/  FMNMX.FTZ R2, R0, R2, !PT ;  /* 0x0000000200027209 */ /* 0x004fe40007810000 */
[----:B---3--:R-:W-:Y:S01]  /*14580*/  LOP3.LUT R6, R177, UR12, R228, 0x96, !PT ;  /* 0x0000000cb1067c12 */ /* 0x008fe2000f8e96e4 */
[----:B------:R-:W-:Y:S01]  /*14590*/  IMAD.WIDE.U32 R190, R17, -0x326172a9, RZ ;  /* 0xcd9e8d5711be7825 */ /* 0x000fe200078e00ff */
[C---:B------:R-:W-:Y:S02]  /*145a0*/  FSETP.NEU.FTZ.AND P0, PT, R2.reuse, -INF , PT ;  /* 0xff8000000200780b */ /* 0x040fe40003f1d000 */
[----:B------:R-:W-:Y:S01]  /*145b0*/  LOP3.LUT R5, R5, UR10, R176, 0x96, !PT ;  /* 0x0000000a05057c12 */ /* 0x000fe2000f8e96b0 */
[----:B------:R2:W-:Y:S01]  /*145c0*/  MUFU.EX2 R230, R9 ;  /* 0x0000000900e67308 */ /* 0x0005e20000000800 */
[----:B------:R-:W-:Y:S02]  /*145d0*/  FMUL.FTZ R185, R2, c[0x0][0x23c] ;  /* 0x00008f0002b97a20 */ /* 0x000fe40000410000 */
[----:B------:R-:W-:Y:S01]  /*145e0*/  IMAD.WIDE.U32 R176, R6, -0x326172a9, RZ ;  /* 0xcd9e8d5706b07825 */ /* 0x000fe200078e00ff */
[----:B----4-:R-:W-:Y:S02]  /*145f0*/  LOP3.LUT R7, R175, UR12, R226, 0x96, !PT ;  /* 0x0000000caf077c12 */ /* 0x010fe4000f8e96e2 */
[----:B------:R-:W-:Y:S01]  /*14600*/  FSEL R185, R185, RZ, P0 ;  /* 0x000000ffb9b97208 */ /* 0x000fe20000000000 */
[----:B------:R-:W-:Y:S01]  /*14610*/  IMAD.WIDE.U32 R186, R5, -0x326172a9, RZ ;  /* 0xcd9e8d5705ba7825 */ /* 0x000fe200078e00ff */
[----:B------:R-:W-:Y:S02]  /*14620*/  LOP3.LUT R6, R177, UR11, R18, 0x96, !PT ;  /* 0x0000000bb1067c12 */ /* 0x000fe4000f8e9612 */
[----:B------:R-:W-:Y:S01]  /*14630*/  MUFU.EX2 R223, R12 ;  /* 0x0000000c00df7308 */ /* 0x000fe20000000800 */
[----:B------:R-:W-:Y:S01]  /*14640*/  IMAD.WIDE.U32 R174, R7, -0x326172a9, RZ ;  /* 0xcd9e8d5707ae7825 */ /* 0x000fe200078e00ff */
[----:B------:R-:W-:Y:S02]  /*14650*/  LOP3.LUT R5, R187, UR9, R176, 0x96, !PT ;  /* 0x00000009bb057c12 */ /* 0x000fe4000f8e96b0 */
[----:B------:R-:W3:Y:S01]  /*14660*/  LDSM.16.MT88.4 R176, [R205+0xa000] ;  /* 0x00a00000cdb0783b */ /* 0x000ee20000004200 */
[--C-:B------:R-:W-:Y:S01]  /*14670*/  FFMA.FTZ R10, R10, c[0x0][0x23c], -R185.reuse ;  /* 0x00008f000a0a7a23 */ /* 0x100fe200000108b9 */
[----:B------:R-:W-:Y:S01]  /*14680*/  LOP3.LUT R0, R191, UR9, R174, 0x96, !PT ;  /* 0x00000009bf007c12 */ /* 0x000fe2000f8e96ae */
[--C-:B------:R-:W-:Y:S01]  /*14690*/  FFMA.FTZ R11, R11, c[0x0][0x23c], -R185.reuse ;  /* 0x00008f000b0b7a23 */ /* 0x100fe200000108b9 */
[----:B-1----:R-:W-:Y:S01]  /*146a0*/  LOP3.LUT R8, R175, UR11, R16, 0x96, !PT ;  /* 0x0000000baf087c12 */ /* 0x002fe2000f8e9610 */
[----:B------:R-:W-:Y:S01]  /*146b0*/  IMAD.WIDE.U32 R6, R6, -0x2daee0ad, RZ ;  /* 0xd2511f5306067825 */ /* 0x000fe200078e00ff */
[----:B------:R1:W-:Y:S03]  /*146c0*/  MUFU.EX2 R225, R10 ;  /* 0x0000000a00e17308 */ /* 0x0003e60000000800 */
[----:B------:R-:W-:Y:S04]  /*146d0*/  IMAD.WIDE.U32 R192, R0, -0x2daee0ad, RZ ;  /* 0xd2511f5300c07825 */ /* 0x000fe800078e00ff */
[----:B--2---:R-:W-:Y:S03]  /*146e0*/  IMAD.WIDE.U32 R8, R8, -0x2daee0ad, RZ ;  /* 0xd2511f5308087825 */ /* 0x004fe600078e00ff */
[----:B------:R2:W-:Y:S01]  /*146f0*/  MUFU.EX2 R224, R11 ;  /* 0x0000000b00e07308 */ /* 0x0005e20000000800 */
[----:B------:R-:W-:Y:S01]  /*14700*/  IMAD.WIDE.U32 R188, R5, -0x2daee0ad, RZ ;  /* 0xd2511f5305bc7825 */ /* 0x000fe200078e00ff */
[----:B------:R-:W-:Y:S02]  /*14710*/  LOP3.LUT R5, R7, UR8, R4, 0x96, !PT ;  /* 0x0000000807057c12 */ /* 0x000fe4000f8e9604 */
[----:B------:R-:W-:Y:S01]  /*14720*/  LOP3.LUT R4, R193, UR6, R8, 0x96, !PT ;  /* 0x00000006c1047c12 */ /* 0x000fe2000f8e9608 */
[--C-:B------:R-:W-:Y:S01]  /*14730*/  FFMA.FTZ R14, R14, c[0x0][0x23c], -R185.reuse ;  /* 0x00008f000e0e7a23 */ /* 0x100fe200000108b9 */
[----:B------:R-:W-:Y:S01]  /*14740*/  LOP3.LUT R6, R189, UR6, R6, 0x96, !PT ;  /* 0x00000006bd067c12 */ /* 0x000fe2000f8e9606 */
[----:B------:R-:W-:Y:S01]  /*14750*/  IMAD.WIDE.U32 R194, R5, -0x326172a9, RZ ;  /* 0xcd9e8d5705c27825 */ /* 0x000fe200078e00ff */
[----:B------:R-:W-:Y:S02]  /*14760*/  LOP3.LUT R9, R9, UR8, R172, 0x96, !PT ;  /* 0x0000000809097c12 */ /* 0x000fe4000f8e96ac */
[----:B------:R4:W-:Y:S01]  /*14770*/  MUFU.EX2 R222, R13 ;  /* 0x0000000d00de7308 */ /* 0x0009e20000000800 */
[----:B------:R-:W-:Y:S04]  /*14780*/  IMAD.WIDE.U32 R4, R4, -0x326172a9, RZ ;  /* 0xcd9e8d5704047825 */ /* 0x000fe800078e00ff */
[----:B------:R-:W-:Y:S01]  /*14790*/  IMAD.WIDE.U32 R196, R9, -0x326172a9, RZ ;  /* 0xcd9e8d5709c47825 */ /* 0x000fe200078e00ff */
[C---:B------:R-:W-:Y:S02]  /*147a0*/  LOP3.LUT R0, R4.reuse, 0xffff, RZ, 0xc0, !PT ;  /* 0x0000ffff04007812 */ /* 0x040fe400078ec0ff */
[----:B-1----:R-:W-:Y:S01]  /*147b0*/  LOP3.LUT R10, R4, 0xff, RZ, 0xc0, !PT ;  /* 0x000000ff040a7812 */ /* 0x002fe200078ec0ff */
[----:B------:R-:W-:Y:S01]  /*147c0*/  IMAD.WIDE.U32 R6, R6, -0x326172a9, RZ ;  /* 0xcd9e8d5706067825 */ /* 0x000fe200078e00ff */
[----:B------:R-:W-:Y:S01]  /*147d0*/  LOP3.LUT R5, R5, UR16, R196, 0x96, !PT ;  /* 0x0000001005057c12 */ /* 0x000fe2000f8e96c4 */
[----:B------:R-:W-:Y:S01]  /*147e0*/  MUFU.EX2 R203, R14 ;  /* 0x0000000e00cb7308 */ /* 0x000fe20000000800 */
[----:B------:R-:W-:Y:S01]  /*147f0*/  SHF.R.U32.HI R0, RZ, 0x8, R0 ;  /* 0x00000008ff007819 */ /* 0x000fe20000011600 */
[----:B------:R-:W-:Y:S01]  /*14800*/  FFMA.FTZ R15, R15, c[0x0][0x23c], -R185 ;  /* 0x00008f000f0f7a23 */ /* 0x000fe200000108b9 */
[----:B------:R-:W-:Y:S01]  /*14810*/  LOP3.LUT R8, R6, 0xffff, RZ, 0xc0, !PT ;  /* 0x0000ffff06087812 */ /* 0x000fe200078ec0ff */
[C---:B------:R-:W-:Y:S01]  /*14820*/  FMUL.FTZ R18, R132.reuse, R154 ;  /* 0x0000009a84127220 */ /* 0x040fe20000410000 */
[----:B------:R-:W-:Y:S01]  /*14830*/  SHF.R.U32.HI R16, RZ, 0x10, R6 ;  /* 0x00000010ff107819 */ /* 0x000fe20000011606 */
[----:B------:R-:W-:Y:S01]  /*14840*/  FMUL.FTZ R71, R132, R71 ;  /* 0x0000004784477220 */ /* 0x000fe20000410000 */
[----:B------:R-:W-:Y:S01]  /*14850*/  LOP3.LUT R17, R6, 0xff, RZ, 0xc0, !PT ;  /* 0x000000ff06117812 */ /* 0x000fe200078ec0ff */
[C---:B------:R-:W-:Y:S01]  /*14860*/  FMUL.FTZ R72, R3.reuse, R72 ;  /* 0x0000004803487220 */ /* 0x040fe20000410000 */
[----:B------:R-:W-:Y:S01]  /*14870*/  SHF.R.U32.HI R8, RZ, 0x8, R8 ;  /* 0x00000008ff087819 */ /* 0x000fe20000011608 */
[----:B------:R-:W-:Y:S01]  /*14880*/  MUFU.EX2 R202, R15 ;  /* 0x0000000f00ca7308 */ /* 0x000fe20000000800 */
[----:B--2---:R-:W-:Y:S01]  /*14890*/  SHF.R.U32.HI R11, RZ, 0x18, R6 ;  /* 0x00000018ff0b7819 */ /* 0x004fe20000011606 */
[----:B------:R-:W-:Y:S01]  /*148a0*/  FMUL.FTZ R73, R3, R73 ;  /* 0x0000004903497220 */ /* 0x000fe20000410000 */
[----:B------:R-:W-:Y:S01]  /*148b0*/  LOP3.LUT R6, R7, UR16, R194, 0x96, !PT ;  /* 0x0000001007067c12 */ /* 0x000fe2000f8e96c2 */
[C---:B----4-:R-:W-:Y:S01]  /*148c0*/  FMUL.FTZ R13, R3.reuse, R149 ;  /* 0x00000095030d7220 */ /* 0x050fe20000410000 */
[----:B------:R-:W-:Y:S01]  /*148d0*/  LOP3.LUT R7, R16, 0xff, RZ, 0xc0, !PT ;  /* 0x000000ff10077812 */ /* 0x000fe200078ec0ff */
[C---:B------:R-:W-:Y:S01]  /*148e0*/  FMUL.FTZ R76, R3.reuse, R76 ;  /* 0x0000004c034c7220 */ /* 0x040fe20000410000 */
[----:B------:R-:W-:Y:S01]  /*148f0*/  PRMT R16, R10, 0x5410, R0 ;  /* 0x000054100a107816 */ /* 0x000fe20000000000 */
[----:B------:R-:W-:Y:S01]  /*14900*/  FMUL.FTZ R77, R3, R77 ;  /* 0x0000004d034d7220 */ /* 0x000fe20000410000 */
[----:B------:R-:W-:Y:S01]  /*14910*/  LOP3.LUT R0, R5, 0xffff, RZ, 0xc0, !PT ;  /* 0x0000ffff05007812 */ /* 0x000fe200078ec0ff */
[C---:B------:R-:W-:Y:S01]  /*14920*/  FMUL.FTZ R82, R132.reuse, R82 ;  /* 0x0000005284527220 */ /* 0x040fe20000410000 */
[----:B------:R-:W-:Y:S01]  /*14930*/  PRMT R17, R17, 0x5410, R8 ;  /* 0x0000541011117816 */ /* 0x000fe20000000008 */
[C---:B------:R-:W-:Y:S01]  /*14940*/  FMUL.FTZ R83, R132.reuse, R83 ;  /* 0x0000005384537220 */ /* 0x040fe20000410000 */
[----:B------:R-:W-:Y:S01]  /*14950*/  LOP3.LUT R8, R5, 0xff, RZ, 0xc0, !PT ;  /* 0x000000ff05087812 */ /* 0x000fe200078ec0ff */
[C---:B------:R-:W-:Y:S01]  /*14960*/  FMUL.FTZ R86, R132.reuse, R86 ;  /* 0x0000005684567220 */ /* 0x040fe20000410000 */
[----:B------:R-:W-:Y:S01]  /*14970*/  SHF.R.U32.HI R0, RZ, 0x8, R0 ;  /* 0x00000008ff007819 */ /* 0x000fe20000011600 */
[--C-:B------:R-:W-:Y:S01]  /*14980*/  HSET2.LE.AND R174, R17, R240.reuse, PT ;  /* 0x000000f011ae7233 */ /* 0x100fe20003803000 */
[--C-:B------:R-:W-:Y:S01]  /*14990*/  SHF.R.U32.HI R12, RZ, 0x18, R4.reuse ;  /* 0x00000018ff0c7819 */ /* 0x100fe20000011604 */
[----:B------:R-:W-:Y:S01]  /*149a0*/  FMUL.FTZ R17, R133, R153 ;  /* 0x0000009985117220 */ /* 0x000fe20000410000 */
[----:B------:R-:W-:Y:S01]  /*149b0*/  SHF.R.U32.HI R9, RZ, 0x10, R4 ;  /* 0x00000010ff097819 */ /* 0x000fe20000011604 */
[----:B------:R-:W-:Y:S01]  /*149c0*/  FMUL.FTZ R87, R132, R87 ;  /* 0x0000005784577220 */ /* 0x000fe20000410000 */
[----:B------:R-:W-:Y:S01]  /*149d0*/  PRMT R175, R7, 0x5410, R11 ;  /* 0x0000541007af7816 */ /* 0x000fe2000000000b */
[----:B------:R-:W-:Y:S01]  /*149e0*/  FFMA.FTZ R34, R34, c[0x0][0x23c], -R139 ;  /* 0x00008f0022227a23 */ /* 0x000fe2000001088b */
[----:B------:R-:W-:Y:S01]  /*149f0*/  LOP3.LUT R4, R6, 0xffff, RZ, 0xc0, !PT ;  /* 0x0000ffff06047812 */ /* 0x000fe200078ec0ff */
[----:B------:R-:W-:Y:S01]  /*14a00*/  FMUL.FTZ R88, R3, R88 ;  /* 0x0000005803587220 */ /* 0x000fe20000410000 */
[----:B------:R-:W-:Y:S01]  /*14a10*/  SHF.R.U32.HI R7, RZ, 0x10, R6 ;  /* 0x00000010ff077819 */ /* 0x000fe20000011606 */
[--C-:B------:R-:W-:Y:S01]  /*14a20*/  HSET2.LE.AND R175, R175, R240.reuse, PT ;  /* 0x000000f0afaf7233 */ /* 0x100fe20003803000 */
[----:B------:R-:W-:Y:S01]  /*14a30*/  PRMT R8, R8, 0x5410, R0 ;  /* 0x0000541008087816 */ /* 0x000fe20000000000 */
[----:B------:R-:W-:Y:S01]  /*14a40*/  FADD.FTZ R0, -R2, R138 ;  /* 0x0000008a02007221 */ /* 0x000fe20000010100 */
[----:B------:R-:W-:Y:S01]  /*14a50*/  LOP3.LUT R11, R9, 0xff, RZ, 0xc0, !PT ;  /* 0x000000ff090b7812 */ /* 0x000fe200078ec0ff */
[----:B------:R-:W-:Y:S01]  /*14a60*/  FMUL.FTZ R89, R3, R89 ;  /* 0x0000005903597220 */ /* 0x000fe20000410000 */
[----:B------:R-:W-:Y:S01]  /*14a70*/  LOP3.LUT R10, R6, 0xff, RZ, 0xc0, !PT ;  /* 0x000000ff060a7812 */ /* 0x000fe200078ec0ff */
[----:B------:R-:W-:Y:S01]  /*14a80*/  FMUL.FTZ R0, R0, c[0x0][0x23c] ;  /* 0x00008f0000007a20 */ /* 0x000fe20000410000 */
[----:B------:R-:W-:Y:S01]  /*14a90*/  SHF.R.U32.HI R9, RZ, 0x18, R6 ;  /* 0x00000018ff097819 */ /* 0x000fe20000011606 */
[--C-:B------:R-:W-:Y:S01]  /*14aa0*/  HSET2.LE.AND R180, R8, R240.reuse, PT ;  /* 0x000000f008b47233 */ /* 0x100fe20003803000 */
[----:B------:R-:W-:Y:S01]  /*14ab0*/  SHF.R.U32.HI R6, RZ, 0x8, R4 ;  /* 0x00000008ff067819 */ /* 0x000fe20000011604 */
[--C-:B------:R-:W-:Y:S01]  /*14ac0*/  HSET2.LE.AND R8, R16, R240.reuse, PT ;  /* 0x000000f010087233 */ /* 0x100fe20003803000 */
[----:B------:R-:W-:Y:S01]  /*14ad0*/  LOP3.LUT R4, R7, 0xff, RZ, 0xc0, !PT ;  /* 0x000000ff07047812 */ /* 0x000fe200078ec0ff */
[----:B------:R-:W1:Y:S01]  /*14ae0*/  MUFU.EX2 R0, R0 ;  /* 0x0000000000007308 */ /* 0x000e620000000800 */
[----:B------:R-:W-:Y:S01]  /*14af0*/  PRMT R10, R10, 0x5410, R6 ;  /* 0x000054100a0a7816 */ /* 0x000fe20000000006 */
[----:B------:R-:W-:Y:S01]  /*14b00*/  FMUL.FTZ R16, R133, R152 ;  /* 0x0000009885107220 */ /* 0x000fe20000410000 */
[----:B------:R-:W-:Y:S01]  /*14b10*/  PRMT R9, R4, 0x5410, R9 ;  /* 0x0000541004097816 */ /* 0x000fe20000000009 */
[C---:B------:R-:W-:Y:S01]  /*14b20*/  FMUL.FTZ R92, R3.reuse, R92 ;  /* 0x0000005c035c7220 */ /* 0x040fe20000410000 */
[--C-:B------:R-:W-:Y:S01]  /*14b30*/  SHF.R.U32.HI R4, RZ, 0x10, R5.reuse ;  /* 0x00000010ff047819 */ /* 0x100fe20000011605 */
[--C-:B------:R-:W-:Y:S01]  /*14b40*/  HSET2.LE.AND R172, R10, R240.reuse, PT ;  /* 0x000000f00aac7233 */ /* 0x100fe20003803000 */
[----:B------:R-:W-:Y:S01]  /*14b50*/  SHF.R.U32.HI R7, RZ, 0x18, R5 ;  /* 0x00000018ff077819 */ /* 0x000fe20000011605 */
[--C-:B------:R-:W-:Y:S01]  /*14b60*/  HSET2.LE.AND R173, R9, R240.reuse, PT ;  /* 0x000000f009ad7233 */ /* 0x100fe20003803000 */
[----:B------:R-:W-:Y:S01]  /*14b70*/  LOP3.LUT R6, R4, 0xff, RZ, 0xc0, !PT ;  /* 0x000000ff04067812 */ /* 0x000fe200078ec0ff */
[----:B------:R2:W-:Y:S01]  /*14b80*/  MUFU.EX2 R199, R34 ;  /* 0x0000002200c77308 */ /* 0x0005e20000000800 */
[----:B-----5:R-:W-:Y:S01]  /*14b90*/  F2FP.PACK_AB R4, R238, R239 ;  /* 0x000000efee04723e */ /* 0x020fe200000000ff */
[----:B------:R-:W-:Y:S01]  /*14ba0*/  FMUL.FTZ R93, R3, R93 ;  /* 0x0000005d035d7220 */ /* 0x000fe20000410000 */
[----:B------:R-:W-:Y:S01]  /*14bb0*/  PRMT R6, R6, 0x5410, R7 ;  /* 0x0000541006067816 */ /* 0x000fe20000000007 */
[----:B------:R-:W-:Y:S01]  /*14bc0*/  FMUL.FTZ R96, R133, R96 ;  /* 0x0000006085607220 */ /* 0x000fe20000410000 */
[----:B------:R-:W-:Y:S01]  /*14bd0*/  F2FP.PACK_AB R5, R237, R236 ;  /* 0x000000eced05723e */ /* 0x000fe200000000ff */
[----:B------:R-:W-:Y:S01]  /*14be0*/  FMUL.FTZ R97, R133, R97 ;  /* 0x0000006185617220 */ /* 0x000fe20000410000 */
[----:B------:R-:W-:Y:S01]  /*14bf0*/  LOP3.LUT R174, R174, R4, RZ, 0xc0, !PT ;  /* 0x00000004aeae7212 */ /* 0x000fe200078ec0ff */
[--C-:B------:R-:W-:Y:S01]  /*14c00*/  HSET2.LE.AND R181, R6, R240.reuse, PT ;  /* 0x000000f006b57233 */ /* 0x100fe20003803000 */
[----:B------:R-:W-:Y:S01]  /*14c10*/  LOP3.LUT R175, R175, R5, RZ, 0xc0, !PT ;  /* 0x00000005afaf7212 */ /* 0x000fe200078ec0ff */
        /* <DEDUP_REMOVED lines=8> */
[----:B------:R-:W-:Y:S01]  /*14ca0*/  FMUL.FTZ R15, R0, R151 ;  /* 0x00000097000f7220 */ /* 0x000fe20000410000 */
[----:B------:R-:W-:Y:S01]  /*14cb0*/  LOP3.LUT R172, R172, R4, RZ, 0xc0, !PT ;  /* 0x00000004acac7212 */ /* 0x000fe200078ec0ff */
[----:B------:R-:W-:Y:S01]  /*14cc0*/  FMUL.FTZ R4, R133, R140 ;  /* 0x0000008c85047220 */ /* 0x000fe20000410000 */
[----:B------:R-:W-:Y:S01]  /*14cd0*/  LOP3.LUT R173, R173, R5, RZ, 0xc0, !PT ;  /* 0x00000005adad7212 */ /* 0x000fe200078ec0ff */
[----:B------:R-:W-:Y:S01]  /*14ce0*/  FMUL.FTZ R5, R133, R141 ;  /* 0x0000008d85057220 */ /* 0x000fe20000410000 */
[----:B------:R-:W-:Y:S01]  /*14cf0*/  LOP3.LUT R180, R180, R6, RZ, 0xc0, !PT ;  /* 0x00000006b4b47212 */ /* 0x000fe200078ec0ff */
[C---:B------:R-:W-:Y:S01]  /*14d00*/  FMUL.FTZ R6, R132.reuse, R142 ;  /* 0x0000008e84067220 */ /* 0x040fe20000410000 */
[----:B------:R-:W-:Y:S01]  /*14d10*/  LOP3.LUT R181, R181, R7, RZ, 0xc0, !PT ;  /* 0x00000007b5b57212 */ /* 0x000fe200078ec0ff */
[----:B------:R-:W-:Y:S01]  /*14d20*/  FMUL.FTZ R7, R132, R143 ;  /* 0x0000008f84077220 */ /* 0x000fe20000410000 */
[----:B------:R-:W-:Y:S01]  /*14d30*/  PRMT R11, R11, 0x5410, R12 ;  /* 0x000054100b0b7816 */ /* 0x000fe2000000000c */
[----:B------:R-:W1:Y:S01]  /*14d40*/  LDSM.16.MT88.4 R140, [R207+0xa000] ;  /* 0x00a00000cf8c783b */ /* 0x000e620000004200 */
[----:B------:R-:W-:Y:S01]  /*14d50*/  F2FP.PACK_AB R182, R222, R223 ;  /* 0x000000dfdeb6723e */ /* 0x000fe200000000ff */
[----:B--2---:R-:W-:Y:S01]  /*14d60*/  FMUL.FTZ R34, R132, R158 ;  /* 0x0000009e84227220 */ /* 0x004fe20000410000 */
[----:B------:R-:W-:Y:S01]  /*14d70*/  F2FP.PACK_AB R183, R202, R203 ;  /* 0x000000cbcab7723e */ /* 0x000fe200000000ff */
[--C-:B------:R-:W-:Y:S01]  /*14d80*/  HSET2.LE.AND R9, R11, R240.reuse, PT ;  /* 0x000000f00b097233 */ /* 0x100fe20003803000 */
[-C--:B---3--:R-:W-:Y:S01]  /*14d90*/  HMMA.16816.F32 R4, R172, R176.reuse, R4 ;  /* 0x000000b0ac04723c */ /* 0x088fe20000001804 */
[----:B------:R-:W-:Y:S01]  /*14da0*/  FMUL.FTZ R11, R0, R147 ;  /* 0x00000093000b7220 */ /* 0x000fe20000410000 */
[----:B------:R-:W-:Y:S01]  /*14db0*/  LOP3.LUT R182, R8, R182, RZ, 0xc0, !PT ;  /* 0x000000b608b67212 */ /* 0x000fe200078ec0ff */
[----:B------:R-:W-:Y:S01]  /*14dc0*/  FMUL.FTZ R8, R3, R144 ;  /* 0x0000009003087220 */ /* 0x000fe20000410000 */
[----:B------:R-:W-:Y:S01]  /*14dd0*/  LOP3.LUT R183, R9, R183, RZ, 0xc0, !PT ;  /* 0x000000b709b77212 */ /* 0x000fe200078ec0ff */
[C---:B------:R-:W-:Y:S02]  /*14de0*/  FMUL.FTZ R9, R3.reuse, R145 ;  /* 0x0000009103097220 */ /* 0x040fe40000410000 */
[----:B------:R-:W2:Y:S01]  /*14df0*/  LDSM.16.MT88.4 R144, [R210+0xa000] ;  /* 0x00a00000d290783b */ /* 0x000ea20000004200 */
[----:B------:R-:W-:Y:S01]  /*14e00*/  FMUL.FTZ R12, R3, R148 ;  /* 0x00000094030c7220 */ /* 0x000fe20000410000 */
[----:B------:R-:W-:Y:S03]  /*14e10*/  LOP3.LUT R148, R195, UR7, R186, 0x96, !PT ;  /* 0x00000007c3947c12 */ /* 0x000fe6000f8e96ba */
[C---:B------:R-:W-:Y:S01]  /*14e20*/  HMMA.16816.F32 R8, R180.reuse, R176, R8 ;  /* 0x000000b0b408723c */ /* 0x040fe20000001808 */
[C---:B------:R-:W-:Y:S02]  /*14e30*/  FMUL.FTZ R42, R0.reuse, R42 ;  /* 0x0000002a002a7220 */ /* 0x040fe40000410000 */
[C---:B------:R-:W-:Y:S02]  /*14e40*/  FMUL.FTZ R43, R0.reuse, R43 ;  /* 0x0000002b002b7220 */ /* 0x040fe40000410000 */
[C---:B------:R-:W-:Y:S02]  /*14e50*/  FMUL.FTZ R46, R0.reuse, R46 ;  /* 0x0000002e002e7220 */ /* 0x040fe40000410000 */
[C---:B------:R-:W-:Y:S01]  /*14e60*/  FMUL.FTZ R47, R0.reuse, R47 ;  /* 0x0000002f002f7220 */ /* 0x040fe20000410000 */
[-C--:B------:R-:W-:Y:S01]  /*14e70*/  HMMA.16816.F32 R12, R180, R178.reuse, R12 ;  /* 0x000000b2b40c723c */ /* 0x080fe2000000180c */
[C---:B------:R-:W-:Y:S03]  /*14e80*/  FMUL.FTZ R58, R0.reuse, R58 ;  /* 0x0000003a003a7220 */ /* 0x040fe60000410000 */
[C---:B------:R-:W-:Y:S02]  /*14e90*/  FMUL.FTZ R59, R0.reuse, R59 ;  /* 0x0000003b003b7220 */ /* 0x040fe40000410000 */
[C---:B------:R-:W-:Y:S02]  /*14ea0*/  FMUL.FTZ R62, R0.reuse, R62 ;  /* 0x0000003e003e7220 */ /* 0x040fe40000410000 */
[C---:B------:R-:W-:Y:S01]  /*14eb0*/  HMMA.16816.F32 R16, R172.reuse, R178, R16 ;  /* 0x000000b2ac10723c */ /* 0x040fe20000001810 */
[C---:B------:R-:W-:Y:S03]  /*14ec0*/  FMUL.FTZ R63, R0.reuse, R63 ;  /* 0x0000003f003f7220 */ /* 0x040fe60000410000 */
[C---:B------:R-:W-:Y:S02]  /*14ed0*/  FMUL.FTZ R74, R0.reuse, R74 ;  /* 0x0000004a004a7220 */ /* 0x040fe40000410000 */
[C---:B------:R-:W-:Y:S02]  /*14ee0*/  FMUL.FTZ R75, R0.reuse, R75 ;  /* 0x0000004b004b7220 */ /* 0x040fe40000410000 */
[-C--:B-1----:R-:W-:Y:S01]  /*14ef0*/  HMMA.16816.F32 R36, R172, R140.reuse, R36 ;  /* 0x0000008cac24723c */ /* 0x082fe20000001824 */
[C---:B------:R-:W-:Y:S03]  /*14f00*/  FMUL.FTZ R78, R0.reuse, R78 ;  /* 0x0000004e004e7220 */ /* 0x040fe60000410000 */
[C---:B------:R-:W-:Y:S02]  /*14f10*/  FMUL.FTZ R79, R0.reuse, R79 ;  /* 0x0000004f004f7220 */ /* 0x040fe40000410000 */
[C---:B------:R-:W-:Y:S02]  /*14f20*/  FMUL.FTZ R90, R0.reuse, R90 ;  /* 0x0000005a005a7220 */ /* 0x040fe40000410000 */
[C---:B------:R-:W-:Y:S01]  /*14f30*/  HMMA.16816.F32 R40, R180.reuse, R140, R40 ;  /* 0x0000008cb428723c */ /* 0x040fe20000001828 */
[C---:B------:R-:W-:Y:S03]  /*14f40*/  FMUL.FTZ R91, R0.reuse, R91 ;  /* 0x0000005b005b7220 */ /* 0x040fe60000410000 */
[C---:B------:R-:W-:Y:S02]  /*14f50*/  FMUL.FTZ R94, R0.reuse, R94 ;  /* 0x0000005e005e7220 */ /* 0x040fe40000410000 */
[----:B------:R-:W-:Y:S02]  /*14f60*/  FMUL.FTZ R95, R0, R95 ;  /* 0x0000005f005f7220 */ /* 0x000fe40000410000 */
[-C--:B------:R-:W-:Y:S01]  /*14f70*/  HMMA.16816.F32 R44, R180, R142.reuse, R44 ;  /* 0x0000008eb42c723c */ /* 0x080fe2000000182c */
[----:B------:R-:W-:Y:S03]  /*14f80*/  FFMA.FTZ R138, R35, c[0x0][0x23c], -R139 ;  /* 0x00008f00238a7a23 */ /* 0x000fe6000001088b */
[----:B------:R-:W-:Y:S01]  /*14f90*/  FMUL.FTZ R35, R132, R159 ;  /* 0x0000009f84237220 */ /* 0x000fe20000410000 */
[----:B------:R1:W-:Y:S01]  /*14fa0*/  MUFU.EX2 R198, R138 ;  /* 0x0000008a00c67308 */ /* 0x0003e20000000800 */
[----:B------:R-:W-:Y:S02]  /*14fb0*/  FFMA.FTZ R20, R20, c[0x0][0x23c], -R137 ;  /* 0x00008f0014147a23 */ /* 0x000fe40000010889 */
[C---:B------:R-:W-:Y:S01]  /*14fc0*/  HMMA.16816.F32 R48, R172.reuse, R142, R48 ;  /* 0x0000008eac30723c */ /* 0x040fe20000001830 */
[----:B------:R-:W3:Y:S03]  /*14fd0*/  LDSM.16.MT88.4 R140, [R209+0xa000] ;  /* 0x00a00000d18c783b */ /* 0x000ee60000004200 */
[----:B------:R-:W-:Y:S02]  /*14fe0*/  FFMA.FTZ R22, R22, c[0x0][0x23c], -R139 ;  /* 0x00008f0016167a23 */ /* 0x000fe4000001088b */
[C---:B------:R-:W-:Y:S01]  /*14ff0*/  FMUL.FTZ R100, R3.reuse, R100 ;  /* 0x0000006403647220 */ /* 0x040fe20000410000 */
[----:B------:R4:W-:Y:S01]  /*15000*/  MUFU.EX2 R196, R20 ;  /* 0x0000001400c47308 */ /* 0x0009e20000000800 */
[-C--:B--2---:R-:W-:Y:S01]  /*15010*/  HMMA.16816.F32 R52, R172, R144.reuse, R52 ;  /* 0x00000090ac34723c */ /* 0x084fe20000001834 */
[C---:B------:R-:W-:Y:S03]  /*15020*/  FMUL.FTZ R101, R3.reuse, R101 ;  /* 0x0000006503657220 */ /* 0x040fe60000410000 */
[C---:B------:R-:W-:Y:S02]  /*15030*/  FMUL.FTZ R102, R0.reuse, R102 ;  /* 0x0000006600667220 */ /* 0x040fe40000410000 */
[C---:B------:R-:W-:Y:S02]  /*15040*/  FMUL.FTZ R103, R0.reuse, R103 ;  /* 0x0000006700677220 */ /* 0x040fe40000410000 */
[C---:B------:R-:W-:Y:S01]  /*15050*/  HMMA.16816.F32 R56, R180.reuse, R144, R56 ;  /* 0x00000090b438723c */ /* 0x040fe20000001838 */
[----:B------:R2:W-:Y:S03]  /*15060*/  MUFU.EX2 R194, R22 ;  /* 0x0000001600c27308 */ /* 0x0005e60000000800 */
[----:B------:R-:W-:Y:S01]  /*15070*/  FMUL.FTZ R104, R3, R104 ;  /* 0x0000006803687220 */ /* 0x000fe20000410000 */
[----:B-1----:R-:W-:Y:S01]  /*15080*/  LOP3.LUT R138, R197, UR7, R190, 0x96, !PT ;  /* 0x00000007c58a7c12 */ /* 0x002fe2000f8e96be */
[----:B------:R-:W-:Y:S02]  /*15090*/  FMUL.FTZ R105, R3, R105 ;  /* 0x0000006903697220 */ /* 0x000fe40000410000 */
[-C--:B------:R-:W-:Y:S01]  /*150a0*/  HMMA.16816.F32 R60, R180, R146.reuse, R60 ;  /* 0x00000092b43c723c */ /* 0x080fe2000000183c */
[C---:B------:R-:W-:Y:S03]  /*150b0*/  FMUL.FTZ R106, R0.reuse, R106 ;  /* 0x0000006a006a7220 */ /* 0x040fe60000410000 */
[----:B------:R-:W-:Y:S02]  /*150c0*/  FMUL.FTZ R107, R0, R107 ;  /* 0x0000006b006b7220 */ /* 0x000fe40000410000 */
[C---:B------:R-:W-:Y:S02]  /*150d0*/  FMUL.FTZ R108, R133.reuse, R108 ;  /* 0x0000006c856c7220 */ /* 0x040fe40000410000 */
[C---:B------:R-:W-:Y:S01]  /*150e0*/  HMMA.16816.F32 R64, R172.reuse, R146, R64 ;  /* 0x00000092ac40723c */ /* 0x040fe20000001840 */
[----:B------:R-:W1:Y:S03]  /*150f0*/  LDSM.16.MT88.4 R144, [R205+0xb000] ;  /* 0x00b00000cd90783b */ /* 0x000e660000004200 */
[C---:B----4-:R-:W-:Y:S02]  /*15100*/  FMUL.FTZ R20, R133.reuse, R160 ;  /* 0x000000a085147220 */ /* 0x050fe40000410000 */
[----:B------:R-:W-:Y:S02]  /*15110*/  FMUL.FTZ R109, R133, R109 ;  /* 0x0000006d856d7220 */ /* 0x000fe40000410000 */
[C---:B------:R-:W-:Y:S01]  /*15120*/  FMUL.FTZ R110, R132.reuse, R110 ;  /* 0x0000006e846e7220 */ /* 0x040fe20000410000 */
[-C--:B---3--:R-:W-:Y:S03]  /*15130*/  HMMA.16816.F32 R68, R172, R140.reuse, R68 ;  /* 0x0000008cac44723c */ /* 0x088fe60000001844 */
[C---:B--2---:R-:W-:Y:S02]  /*15140*/  FMUL.FTZ R22, R132.reuse, R162 ;  /* 0x000000a284167220 */ /* 0x044fe40000410000 */
[----:B------:R-:W-:Y:S02]  /*15150*/  FMUL.FTZ R111, R132, R111 ;  /* 0x0000006f846f7220 */ /* 0x000fe40000410000 */
[--C-:B------:R-:W-:Y:S01]  /*15160*/  FFMA.FTZ R28, R28, c[0x0][0x23c], -R184.reuse ;  /* 0x00008f001c1c7a23 */ /* 0x100fe200000108b8 */
[C---:B------:R-:W-:Y:S01]  /*15170*/  HMMA.16816.F32 R72, R180.reuse, R140, R72 ;  /* 0x0000008cb448723c */ /* 0x040fe20000001848 */
[----:B------:R-:W-:Y:S02]  /*15180*/  FFMA.FTZ R29, R29, c[0x0][0x23c], -R184 ;  /* 0x00008f001d1d7a23 */ /* 0x000fe400000108b8 */
[----:B------:R2:W-:Y:S01]  /*15190*/  MUFU.EX2 R191, R28 ;  /* 0x0000001c00bf7308 */ /* 0x0005e20000000800 */
[----:B------:R-:W-:Y:S02]  /*151a0*/  FFMA.FTZ R30, R30, c[0x0][0x23c], -R185 ;  /* 0x00008f001e1e7a23 */ /* 0x000fe400000108b9 */
[----:B------:R-:W-:Y:S02]  /*151b0*/  IMAD.WIDE.U32 R148, R148, -0x2daee0ad, RZ ;  /* 0xd2511f5394947825 */ /* 0x000fe400078e00ff */
[-C--:B------:R-:W-:Y:S04]  /*151c0*/  HMMA.16816.F32 R76, R180, R142.reuse, R76 ;  /* 0x0000008eb44c723c */ /* 0x080fe8000000184c */
[----:B------:R-:W-:Y:S01]  /*151d0*/  LOP3.LUT R152, R148, 0xffff, RZ, 0xc0, !PT ;  /* 0x0000ffff94987812 */ /* 0x000fe200078ec0ff */
[----:B------:R3:W-:Y:S01]  /*151e0*/  MUFU.EX2 R190, R29 ;  /* 0x0000001d00be7308 */ /* 0x0007e20000000800 */
[----:B------:R-:W-:Y:S01]  /*151f0*/  SHF.R.U32.HI R151, RZ, 0x10, R148 ;  /* 0x00000010ff977819 */ /* 0x000fe20000011694 */
[--C-:B------:R-:W-:Y:S01]  /*15200*/  FFMA.FTZ R32, R32, c[0x0][0x23c], -R137.reuse ;  /* 0x00008f0020207a23 */ /* 0x100fe20000010889 */
[C---:B------:R-:W-:Y:S01]  /*15210*/  HMMA.16816.F32 R80, R172.reuse, R142, R80 ;  /* 0x0000008eac50723c */ /* 0x040fe20000001850 */
[----:B------:R-:W4:Y:S03]  /*15220*/  LDSM.16.MT88.4 R140, [R207+0xb000] ;  /* 0x00b00000cf8c783b */ /* 0x000f260000004200 */
[--C-:B------:R-:W-:Y:S01]  /*15230*/  FFMA.FTZ R33, R33, c[0x0][0x23c], -R137.reuse ;  /* 0x00008f0021217a23 */ /* 0x100fe20000010889 */
[----:B------:R-:W-:Y:S01]  /*15240*/  LOP3.LUT R150, R149, UR17, R188, 0x96, !PT ;  /* 0x0000001195967c12 */ /* 0x000fe2000f8e96bc */
[----:B------:R-:W-:Y:S01]  /*15250*/  FFMA.FTZ R137, R21, c[0x0][0x23c], -R137 ;  /* 0x00008f0015897a23 */ /* 0x000fe20000010889 */
[----:B------:R5:W-:Y:S01]  /*15260*/  MUFU.EX2 R189, R30 ;  /* 0x0000001e00bd7308 */ /* 0x000be20000000800 */
[-C--:B-1----:R-:W-:Y:S01]  /*15270*/  HMMA.16816.F32 R84, R172, R144.reuse, R84 ;  /* 0x00000090ac54723c */ /* 0x082fe20000001854 */
[C---:B------:R-:W-:Y:S03]  /*15280*/  FMUL.FTZ R21, R133.reuse, R161 ;  /* 0x000000a185157220 */ /* 0x040fe60000410000 */
[----:B--2---:R-:W-:Y:S01]  /*15290*/  FMUL.FTZ R28, R133, R164 ;  /* 0x000000a4851c7220 */ /* 0x004fe20000410000 */
[----:B------:R-:W-:Y:S01]  /*152a0*/  LOP3.LUT R178, R148, 0xff, RZ, 0xc0, !PT ;  /* 0x000000ff94b27812 */ /* 0x000fe200078ec0ff */
[----:B------:R-:W-:Y:S01]  /*152b0*/  FMUL.FTZ R116, R3, R116 ;  /* 0x0000007403747220 */ /* 0x000fe20000410000 */
[----:B------:R-:W-:Y:S01]  /*152c0*/  SHF.R.U32.HI R179, RZ, 0x18, R148 ;  /* 0x00000018ffb37819 */ /* 0x000fe20000011694 */
[C---:B------:R-:W-:Y:S01]  /*152d0*/  HMMA.16816.F32 R88, R180.reuse, R144, R88 ;  /* 0x00000090b458723c */ /* 0x040fe20000001858 */
[----:B------:R1:W-:Y:S03]  /*152e0*/  MUFU.EX2 R201, R32 ;  /* 0x0000002000c97308 */ /* 0x0003e60000000800 */
[----:B------:R-:W-:Y:S01]  /*152f0*/  FFMA.FTZ R148, R26, c[0x0][0x23c], -R185 ;  /* 0x00008f001a947a23 */ /* 0x000fe200000108b9 */
[----:B------:R-:W-:Y:S01]  /*15300*/  SHF.R.U32.HI R26, RZ, 0x10, R150 ;  /* 0x00000010ff1a7819 */ /* 0x000fe20000011696 */
[----:B---3--:R-:W-:Y:S02]  /*15310*/  FMUL.FTZ R29, R133, R165 ;  /* 0x000000a5851d7220 */ /* 0x008fe40000410000 */
[-C--:B------:R-:W-:Y:S01]  /*15320*/  HMMA.16816.F32 R92, R180, R146.reuse, R92 ;  /* 0x00000092b45c723c */ /* 0x080fe2000000185c */
[----:B------:R-:W-:Y:S02]  /*15330*/  FMUL.FTZ R117, R3, R117 ;  /* 0x0000007503757220 */ /* 0x000fe40000410000 */
[----:B------:R2:W3:Y:S01]  /*15340*/  MUFU.EX2 R200, R33 ;  /* 0x0000002100c87308 */ /* 0x0004e20000000800 */
[C---:B------:R-:W-:Y:S02]  /*15350*/  FMUL.FTZ R118, R0.reuse, R118 ;  /* 0x0000007600767220 */ /* 0x040fe40000410000 */
[----:B------:R-:W-:Y:S02]  /*15360*/  FMUL.FTZ R119, R0, R119 ;  /* 0x0000007700777220 */ /* 0x000fe40000410000 */
[C---:B------:R-:W-:Y:S01]  /*15370*/  HMMA.16816.F32 R96, R172.reuse, R146, R96 ;  /* 0x00000092ac60723c */ /* 0x040fe20000001860 */
[----:B------:R-:W3:Y:S03]  /*15380*/  LDSM.16.MT88.4 R144, [R210+0xb000] ;  /* 0x00b00000d290783b */ /* 0x000ee60000004200 */
[C---:B-----5:R-:W-:Y:S01]  /*15390*/  FMUL.FTZ R30, R132.reuse, R166 ;  /* 0x000000a6841e7220 */ /* 0x060fe20000410000 */
[----:B------:R5:W3:Y:S01]  /*153a0*/  MUFU.EX2 R195, R137 ;  /* 0x0000008900c37308 */ /* 0x000ae20000000800 */
[C---:B------:R-:W-:Y:S02]  /*153b0*/  FMUL.FTZ R120, R133.reuse, R120 ;  /* 0x0000007885787220 */ /* 0x040fe40000410000 */
[C---:B------:R-:W-:Y:S04]  /*153c0*/  FMUL.FTZ R121, R133.reuse, R121 ;  /* 0x0000007985797220 */ /* 0x040fe80000410000 */
[C---:B-1----:R-:W-:Y:S02]  /*153d0*/  FMUL.FTZ R32, R133.reuse, R156 ;  /* 0x0000009c85207220 */ /* 0x042fe40000410000 */
[C---:B------:R-:W-:Y:S02]  /*153e0*/  FMUL.FTZ R122, R132.reuse, R122 ;  /* 0x0000007a847a7220 */ /* 0x040fe40000410000 */
[C---:B------:R-:W-:Y:S02]  /*153f0*/  FMUL.FTZ R123, R132.reuse, R123 ;  /* 0x0000007b847b7220 */ /* 0x040fe40000410000 */
[C---:B------:R-:W-:Y:S02]  /*15400*/  FMUL.FTZ R128, R133.reuse, R128 ;  /* 0x0000008085807220 */ /* 0x040fe40000410000 */
[C---:B--2---:R-:W-:Y:S02]  /*15410*/  FMUL.FTZ R33, R133.reuse, R157 ;  /* 0x0000009d85217220 */ /* 0x044fe40000410000 */
[----:B------:R-:W-:Y:S02]  /*15420*/  FMUL.FTZ R129, R133, R129 ;  /* 0x0000008185817220 */ /* 0x000fe40000410000 */
[C---:B------:R-:W-:Y:S02]  /*15430*/  FMUL.FTZ R130, R132.reuse, R130 ;  /* 0x0000008284827220 */ /* 0x040fe40000410000 */
[C---:B------:R-:W-:Y:S01]  /*15440*/  FMUL.FTZ R131, R132.reuse, R131 ;  /* 0x0000008384837220 */ /* 0x040fe20000410000 */
[-C--:B----4-:R-:W-:Y:S01]  /*15450*/  HMMA.16816.F32 R32, R172, R140.reuse, R32 ;  /* 0x0000008cac20723c */ /* 0x090fe20000001820 */
[----:B------:R-:W-:Y:S02]  /*15460*/  FMUL.FTZ R112, R3, R112 ;  /* 0x0000007003707220 */ /* 0x000fe40000410000 */
[----:B-----5:R-:W-:Y:S02]  /*15470*/  FFMA.FTZ R137, R23, c[0x0][0x23c], -R139 ;  /* 0x00008f0017897a23 */ /* 0x020fe4000001088b */
[----:B------:R-:W-:Y:S02]  /*15480*/  FMUL.FTZ R23, R132, R163 ;  /* 0x000000a384177220 */ /* 0x000fe40000410000 */
[----:B------:R-:W-:Y:S01]  /*15490*/  LDSM.16.MT88.4 R160, [R205+0xb800] ;  /* 0x00b80000cda0783b */ /* 0x000fe20000004200 */
[C---:B------:R-:W-:Y:S01]  /*154a0*/  HMMA.16816.F32 R100, R180.reuse, R140, R100 ;  /* 0x0000008cb464723c */ /* 0x040fe20000001864 */
[----:B------:R-:W-:Y:S01]  /*154b0*/  IMAD.WIDE.U32 R138, R138, -0x2daee0ad, RZ ;  /* 0xd2511f538a8a7825 */ /* 0x000fe200078e00ff */
[----:B------:R1:W2:Y:S03]  /*154c0*/  MUFU.EX2 R193, R137 ;  /* 0x0000008900c17308 */ /* 0x0002a60000000800 */
[C---:B------:R-:W-:Y:S01]  /*154d0*/  FMUL.FTZ R113, R3.reuse, R113 ;  /* 0x0000007103717220 */ /* 0x040fe20000410000 */
[--C-:B------:R-:W-:Y:S01]  /*154e0*/  SHF.R.U32.HI R156, RZ, 0x10, R138.reuse ;  /* 0x00000010ff9c7819 */ /* 0x100fe2000001168a */
[----:B------:R-:W-:Y:S01]  /*154f0*/  FMUL.FTZ R114, R0, R114 ;  /* 0x0000007200727220 */ /* 0x000fe20000410000 */
[-C--:B------:R-:W-:Y:S01]  /*15500*/  HMMA.16816.F32 R104, R180, R142.reuse, R104 ;  /* 0x0000008eb468723c */ /* 0x080fe20000001868 */
[----:B------:R-:W-:Y:S03]  /*15510*/  SHF.R.U32.HI R157, RZ, 0x18, R138 ;  /* 0x00000018ff9d7819 */ /* 0x000fe6000001168a */
[----:B------:R-:W-:Y:S01]  /*15520*/  LOP3.LUT R149, R138, 0xff, RZ, 0xc0, !PT ;  /* 0x000000ff8a957812 */ /* 0x000fe200078ec0ff */
[C---:B------:R-:W-:Y:S02]  /*15530*/  FMUL.FTZ R115, R0.reuse, R115 ;  /* 0x0000007300737220 */ /* 0x040fe40000410000 */
[C---:B------:R-:W-:Y:S01]  /*15540*/  FMUL.FTZ R124, R3.reuse, R124 ;  /* 0x0000007c037c7220 */ /* 0x040fe20000410000 */
[C---:B------:R-:W-:Y:S01]  /*15550*/  HMMA.16816.F32 R108, R172.reuse, R142, R108 ;  /* 0x0000008eac6c723c */ /* 0x040fe2000000186c */
[----:B------:R-:W4:Y:S03]  /*15560*/  LDSM.16.MT88.4 R140, [R209+0xb000] ;  /* 0x00b00000d18c783b */ /* 0x000f260000004200 */
[----:B------:R-:W-:Y:S02]  /*15570*/  FMUL.FTZ R125, R3, R125 ;  /* 0x0000007d037d7220 */ /* 0x000fe40000410000 */
[C---:B------:R-:W-:Y:S02]  /*15580*/  FMUL.FTZ R126, R0.reuse, R126 ;  /* 0x0000007e007e7220 */ /* 0x040fe40000410000 */
[-C--:B---3--:R-:W-:Y:S01]  /*15590*/  HMMA.16816.F32 R20, R172, R144.reuse, R20 ;  /* 0x00000090ac14723c */ /* 0x088fe20000001814 */
[----:B------:R-:W-:Y:S03]  /*155a0*/  FMUL.FTZ R127, R0, R127 ;  /* 0x0000007f007f7220 */ /* 0x000fe60000410000 */
[----:B-1----:R-:W-:Y:S01]  /*155b0*/  LOP3.LUT R137, R139, UR17, R192, 0x96, !PT ;  /* 0x000000118b897c12 */ /* 0x002fe2000f8e96c0 */
[----:B------:R-:W-:Y:S03]  /*155c0*/  FFMA.FTZ R133, R133, R241, R235 ;  /* 0x000000f185857223 */ /* 0x000fe600000100eb */
[C---:B------:R-:W-:Y:S01]  /*155d0*/  HMMA.16816.F32 R112, R180.reuse, R144, R112 ;  /* 0x00000090b470723c */ /* 0x040fe20000001870 */
[----:B------:R-:W-:Y:S06]  /*155e0*/  FADD.FTZ R133, R234, R133 ;  /* 0x00000085ea857221 */ /* 0x000fec0000010000 */
[----:B------:R-:W-:Y:S01]  /*155f0*/  FFMA.FTZ R144, R24, c[0x0][0x23c], -R184 ;  /* 0x00008f0018907a23 */ /* 0x000fe200000108b8 */
[-C--:B------:R-:W-:Y:S01]  /*15600*/  HMMA.16816.F32 R116, R180, R146.reuse, R116 ;  /* 0x00000092b474723c */ /* 0x080fe20000001874 */
[--C-:B------:R-:W-:Y:S02]  /*15610*/  FFMA.FTZ R24, R31, c[0x0][0x23c], -R185.reuse ;  /* 0x00008f001f187a23 */ /* 0x100fe400000108b9 */
[----:B------:R-:W-:Y:S01]  /*15620*/  MUFU.EX2 R187, R144 ;  /* 0x0000009000bb7308 */ /* 0x000fe20000000800 */
[----:B------:R-:W-:Y:S01]  /*15630*/  FMUL.FTZ R31, R132, R167 ;  /* 0x000000a7841f7220 */ /* 0x000fe20000410000 */
[----:B------:R-:W-:Y:S01]  /*15640*/  LOP3.LUT R145, R138, 0xffff, RZ, 0xc0, !PT ;  /* 0x0000ffff8a917812 */ /* 0x000fe200078ec0ff */
[----:B------:R-:W-:Y:S01]  /*15650*/  LDSM.16.MT88.4 R164, [R210+0xb800] ;  /* 0x00b80000d2a4783b */ /* 0x000fe20000004200 */
[----:B------:R-:W-:Y:S01]  /*15660*/  SHF.R.U32.HI R139, RZ, 0x8, R152 ;  /* 0x00000008ff8b7819 */ /* 0x000fe20000011698 */
[C---:B------:R-:W-:Y:S01]  /*15670*/  HMMA.16816.F32 R120, R172.reuse, R146, R120 ;  /* 0x00000092ac78723c */ /* 0x040fe20000001878 */
[----:B------:R-:W-:Y:S03]  /*15680*/  LOP3.LUT R138, R151, 0xff, RZ, 0xc0, !PT ;  /* 0x000000ff978a7812 */ /* 0x000fe600078ec0ff */
[----:B------:R-:W-:Y:S01]  /*15690*/  FFMA.FTZ R184, R25, c[0x0][0x23c], -R184 ;  /* 0x00008f0019b87a23 */ /* 0x000fe200000108b8 */
[----:B------:R1:W-:Y:S01]  /*156a0*/  MUFU.EX2 R188, R24 ;  /* 0x0000001800bc7308 */ /* 0x0003e20000000800 */
[----:B------:R-:W3:Y:S01]  /*156b0*/  LDSM.16.MT88.4 R152, [R205+0xa800] ;  /* 0x00a80000cd98783b */ /* 0x000ee20000004200 */
[----:B------:R-:W-:Y:S01]  /*156c0*/  LOP3.LUT R147, R156, 0xff, RZ, 0xc0, !PT ;  /* 0x000000ff9c937812 */ /* 0x000fe200078ec0ff */
[----:B------:R-:W-:Y:S01]  /*156d0*/  FFMA.FTZ R185, R27, c[0x0][0x23c], -R185 ;  /* 0x00008f001bb97a23 */ /* 0x000fe200000108b9 */
[-C--:B----4-:R-:W-:Y:S03]  /*156e0*/  HMMA.16816.F32 R28, R172, R140.reuse, R28 ;  /* 0x0000008cac1c723c */ /* 0x090fe6000000181c */
[----:B------:R-:W-:Y:S01]  /*156f0*/  SHF.R.U32.HI R25, RZ, 0x8, R145 ;  /* 0x00000008ff197819 */ /* 0x000fe20000011691 */
[----:B------:R-:W-:Y:S01]  /*15700*/  FMUL.FTZ R27, R0, R171 ;  /* 0x000000ab001b7220 */ /* 0x000fe20000410000 */
[----:B------:R-:W-:Y:S01]  /*15710*/  PRMT R147, R147, 0x5410, R157 ;  /* 0x0000541093937816 */ /* 0x000fe2000000009d */
[----:B------:R-:W-:Y:S01]  /*15720*/  MUFU.EX2 R186, R184 ;  /* 0x000000b800ba7308 */ /* 0x000fe20000000800 */
[----:B------:R-:W-:Y:S01]  /*15730*/  LDSM.16.MT88.4 R156, [R210+0xa800] ;  /* 0x00a80000d29c783b */ /* 0x000fe20000004200 */
[C---:B------:R-:W-:Y:S01]  /*15740*/  HMMA.16816.F32 R124, R180.reuse, R140, R124 ;  /* 0x0000008cb47c723c */ /* 0x040fe2000000187c */
[----:B------:R-:W-:Y:S03]  /*15750*/  PRMT R149, R149, 0x5410, R25 ;  /* 0x0000541095957816 */ /* 0x000fe60000000019 */
[----:B------:R-:W-:Y:S01]  /*15760*/  LOP3.LUT R25, R150, 0xffff, RZ, 0xc0, !PT ;  /* 0x0000ffff96197812 */ /* 0x000fe200078ec0ff */
[--C-:B------:R-:W-:Y:S01]  /*15770*/  HSET2.LE.AND R171, R147, R240.reuse, PT ;  /* 0x000000f093ab7233 */ /* 0x100fe20003803000 */
[----:B------:R-:W-:Y:S01]  /*15780*/  PRMT R178, R178, 0x5410, R139 ;  /* 0x00005410b2b27816 */ /* 0x000fe2000000008b */
[----:B------:R-:W-:Y:S01]  /*15790*/  FFMA.FTZ R132, R132, R248, R233 ;  /* 0x000000f884847223 */ /* 0x000fe200000100e9 */
[----:B------:R-:W-:Y:S01]  /*157a0*/  MUFU.EX2 R184, R148 ;  /* 0x0000009400b87308 */ /* 0x000fe20000000800 */
[----:B------:R-:W-:Y:S03]  /*157b0*/  SHF.R.U32.HI R140, RZ, 0x8, R25 ;  /* 0x00000008ff8c7819 */ /* 0x000fe60000011619 */
[----:B-1----:R-:W-:Y:S01]  /*157c0*/  LOP3.LUT R24, R137, 0xffff, RZ, 0xc0, !PT ;  /* 0x0000ffff89187812 */ /* 0x002fe200078ec0ff */
[C---:B------:R-:W-:Y:S01]  /*157d0*/  FMUL.FTZ R25, R3.reuse, R169 ;  /* 0x000000a903197220 */ /* 0x040fe20000410000 */
[----:B------:R-:W-:Y:S01]  /*157e0*/  LOP3.LUT R139, R26, 0xff, RZ, 0xc0, !PT ;  /* 0x000000ff1a8b7812 */ /* 0x000fe200078ec0ff */
[----:B------:R-:W-:Y:S01]  /*157f0*/  FMUL.FTZ R26, R0, R170 ;  /* 0x000000aa001a7220 */ /* 0x000fe20000410000 */
[----:B------:R-:W-:Y:S01]  /*15800*/  PRMT R179, R138, 0x5410, R179 ;  /* 0x000054108ab37816 */ /* 0x000fe200000000b3 */
[--C-:B------:R-:W-:Y:S01]  /*15810*/  HSET2.LE.AND R178, R178, R240.reuse, PT ;  /* 0x000000f0b2b27233 */ /* 0x100fe20003803000 */
[----:B------:R-:W1:Y:S01]  /*15820*/  MUFU.EX2 R185, R185 ;  /* 0x000000b900b97308 */ /* 0x000e620000000800 */
[----:B------:R-:W-:Y:S01]  /*15830*/  SHF.R.U32.HI R138, RZ, 0x8, R24 ;  /* 0x00000008ff8a7819 */ /* 0x000fe20000011618 */
[C---:B------:R-:W-:Y:S01]  /*15840*/  FMUL.FTZ R24, R3.reuse, R168 ;  /* 0x000000a803187220 */ /* 0x040fe20000410000 */
[----:B------:R-:W-:Y:S01]  /*15850*/  LOP3.LUT R146, R150, 0xff, RZ, 0xc0, !PT ;  /* 0x000000ff96927812 */ /* 0x000fe200078ec0ff */
[--C-:B------:R-:W-:Y:S01]  /*15860*/  HSET2.LE.AND R170, R149, R240.reuse, PT ;  /* 0x000000f095aa7233 */ /* 0x100fe20003803000 */
[----:B------:R-:W-:Y:S01]  /*15870*/  SHF.R.U32.HI R150, RZ, 0x18, R150 ;  /* 0x00000018ff967819 */ /* 0x000fe20000011696 */
[--C-:B------:R-:W-:Y:S01]  /*15880*/  HSET2.LE.AND R179, R179, R240.reuse, PT ;  /* 0x000000f0b3b37233 */ /* 0x100fe20003803000 */
[----:B------:R-:W-:Y:S01]  /*15890*/  SHF.R.U32.HI R144, RZ, 0x10, R137 ;  /* 0x00000010ff907819 */ /* 0x000fe20000011689 */
[----:B------:R-:W-:Y:S01]  /*158a0*/  FFMA.FTZ R3, R3, R249, R231 ;  /* 0x000000f903037223 */ /* 0x000fe200000100e7 */
[-C--:B------:R-:W-:Y:S01]  /*158b0*/  HMMA.16816.F32 R24, R180, R142.reuse, R24 ;  /* 0x0000008eb418723c */ /* 0x080fe20000001818 */
[----:B------:R-:W-:Y:S01]  /*158c0*/  PRMT R140, R146, 0x5410, R140 ;  /* 0x00005410928c7816 */ /* 0x000fe2000000008c */
[----:B------:R-:W-:Y:S01]  /*158d0*/  FFMA.FTZ R0, R0, R250, R225 ;  /* 0x000000fa00007223 */ /* 0x000fe200000100e1 */
[----:B------:R-:W-:Y:S02]  /*158e0*/  PRMT R150, R139, 0x5410, R150 ;  /* 0x000054108b967816 */ /* 0x000fe40000000096 */
[----:B------:R-:W-:Y:S01]  /*158f0*/  LOP3.LUT R145, R137, 0xff, RZ, 0xc0, !PT ;  /* 0x000000ff89917812 */ /* 0x000fe200078ec0ff */
[--C-:B------:R-:W-:Y:S01]  /*15900*/  HSET2.LE.AND R176, R140, R240.reuse, PT ;  /* 0x000000f08cb07233 */ /* 0x100fe20003803000 */
[----:B------:R-:W-:Y:S01]  /*15910*/  SHF.R.U32.HI R141, RZ, 0x18, R137 ;  /* 0x00000018ff8d7819 */ /* 0x000fe20000011689 */
[----:B------:R-:W-:Y:S01]  /*15920*/  HMMA.16816.F32 R128, R172, R142, R128 ;  /* 0x0000008eac80723c */ /* 0x000fe20000001880 */
[----:B------:R-:W-:Y:S03]  /*15930*/  LOP3.LUT R137, R144, 0xff, RZ, 0xc0, !PT ;  /* 0x000000ff90897812 */ /* 0x000fe600078ec0ff */
[--C-:B------:R-:W-:Y:S01]  /*15940*/  HSET2.LE.AND R177, R150, R240.reuse, PT ;  /* 0x000000f096b17233 */ /* 0x100fe20003803000 */
[----:B------:R-:W-:Y:S01]  /*15950*/  PRMT R141, R137, 0x5410, R141 ;  /* 0x00005410898d7816 */ /* 0x000fe2000000008d */
[----:B------:R-:W-:Y:S01]  /*15960*/  FADD.FTZ R0, R224, R0 ;  /* 0x00000000e0007221 */ /* 0x000fe20000010000 */
[----:B------:R-:W-:Y:S02]  /*15970*/  PRMT R145, R145, 0x5410, R138 ;  /* 0x0000541091917816 */ /* 0x000fe4000000008a */
[----:B------:R-:W-:Y:S03]  /*15980*/  F2FP.PACK_AB R137, R200, R201 ;  /* 0x000000c9c889723e */ /* 0x000fe600000000ff */
[----:B------:R-:W-:Y:S01]  /*15990*/  F2FP.PACK_AB R138, R198, R199 ;  /* 0x000000c7c68a723e */ /* 0x000fe200000000ff */
[--C-:B------:R-:W-:Y:S01]  /*159a0*/  HSET2.LE.AND R169, R141, R240.reuse, PT ;  /* 0x000000f08da97233 */ /* 0x100fe20003803000 */
[----:B------:R-:W-:Y:S01]  /*159b0*/  F2FP.PACK_AB R139, R195, R196 ;  /* 0x000000c4c38b723e */ /* 0x000fe200000000ff */
[----:B------:R-:W-:Y:S01]  /*159c0*/  HSET2.LE.AND R168, R145, R240, PT ;  /* 0x000000f091a87233 */ /* 0x000fe20003803000 */
[----:B--2---:R-:W-:Y:S01]  /*159d0*/  F2FP.PACK_AB R140, R193, R194 ;  /* 0x000000c2c18c723e */ /* 0x004fe200000000ff */
[----:B------:R-:W-:Y:S01]  /*159e0*/  FADD.FTZ R0, R203, R0 ;  /* 0x00000000cb007221 */ /* 0x000fe20000010000 */
[----:B------:R-:W-:Y:S02]  /*159f0*/  LOP3.LUT R178, R178, R137, RZ, 0xc0, !PT ;  /* 0x00000089b2b27212 */ /* 0x000fe400078ec0ff */
[----:B------:R-:W-:Y:S01]  /*15a00*/  LOP3.LUT R179, R179, R138, RZ, 0xc0, !PT ;  /* 0x0000008ab3b37212 */ /* 0x000fe200078ec0ff */
[----:B------:R-:W-:Y:S01]  /*15a10*/  FADD.FTZ R0, R202, R0 ;  /* 0x00000000ca007221 */ /* 0x000fe20000010000 */
[----:B------:R-:W-:Y:S02]  /*15a20*/  LOP3.LUT R176, R176, R139, RZ, 0xc0, !PT ;  /* 0x0000008bb0b07212 */ /* 0x000fe400078ec0ff */
[----:B------:R-:W-:Y:S02]  /*15a30*/  LOP3.LUT R177, R177, R140, RZ, 0xc0, !PT ;  /* 0x0000008cb1b17212 */ /* 0x000fe400078ec0ff */
[----:B-1----:R-:W-:Y:S02]  /*15a40*/  F2FP.PACK_AB R140, R185, R184 ;  /* 0x000000b8b98c723e */ /* 0x002fe400000000ff */
[----:B------:R-:W-:Y:S02]  /*15a50*/  F2FP.PACK_AB R137, R190, R191 ;  /* 0x000000bfbe89723e */ /* 0x000fe400000000ff */
[----:B------:R-:W-:Y:S02]  /*15a60*/  LOP3.LUT R169, R169, R140, RZ, 0xc0, !PT ;  /* 0x0000008ca9a97212 */ /* 0x000fe400078ec0ff */
[-C--:B---3--:R-:W-:Y:S01]  /*15a70*/  HMMA.16816.F32 R140, R176, R152.reuse, R4 ;  /* 0x00000098b08c723c */ /* 0x088fe20000001804 */
[----:B------:R-:W1:Y:S01]  /*15a80*/  LDSM.16.MT88.4 R4, [R207+0xa800] ;  /* 0x00a80000cf04783b */ /* 0x000e620000004200 */
[----:B------:R-:W-:Y:S02]  /*15a90*/  F2FP.PACK_AB R138, R188, R189 ;  /* 0x000000bdbc8a723e */ /* 0x000fe400000000ff */
[----:B------:R-:W-:Y:S02]  /*15aa0*/  F2FP.PACK_AB R139, R186, R187 ;  /* 0x000000bbba8b723e */ /* 0x000fe400000000ff */
[----:B------:R-:W-:Y:S02]  /*15ab0*/  LOP3.LUT R170, R170, R137, RZ, 0xc0, !PT ;  /* 0x00000089aaaa7212 */ /* 0x000fe400078ec0ff */
[----:B------:R-:W-:Y:S04]  /*15ac0*/  LOP3.LUT R171, R171, R138, RZ, 0xc0, !PT ;  /* 0x0000008aabab7212 */ /* 0x000fe800078ec0ff */
[----:B------:R-:W-:Y:S02]  /*15ad0*/  LOP3.LUT R168, R168, R139, RZ, 0xc0, !PT ;  /* 0x0000008ba8a87212 */ /* 0x000fe400078ec0ff */
[----:B------:R-:W-:Y:S02]  /*15ae0*/  MOV R138, R2 ;  /* 0x00000002008a7202 */ /* 0x000fe40000000f00 */
[----:B------:R-:W-:Y:S03]  /*15af0*/  MOV R137, R134 ;  /* 0x0000008600897202 */ /* 0x000fe60000000f00 */
[C---:B------:R-:W-:Y:S01]  /*15b00*/  HMMA.16816.F32 R144, R168.reuse, R152, R8 ;  /* 0x00000098a890723c */ /* 0x040fe20000001808 */
[----:B------:R-:W2:Y:S07]  /*15b10*/  LDSM.16.MT88.4 R8, [R209+0xa800] ;  /* 0x00a80000d108783b */ /* 0x000eae0000004200 */
[-C--:B------:R-:W-:Y:S01]  /*15b20*/  HMMA.16816.F32 R148, R168, R154.reuse, R12 ;  /* 0x0000009aa894723c */ /* 0x080fe2000000180c */
[----:B------:R-:W3:Y:S07]  /*15b30*/  LDSM.16.MT88.4 R12, [R207+0xb800] ;  /* 0x00b80000cf0c783b */ /* 0x000eee0000004200 */
[C---:B------:R-:W-:Y:S01]  /*15b40*/  HMMA.16816.F32 R152, R176.reuse, R154, R16 ;  /* 0x0000009ab098723c */ /* 0x040fe20000001810 */
[----:B------:R-:W4:Y:S07]  /*15b50*/  LDSM.16.MT88.4 R16, [R209+0xb800] ;  /* 0x00b80000d110783b */ /* 0x000f2e0000004200 */
[-C--:B-1----:R-:W-:Y:S08]  /*15b60*/  HMMA.16816.F32 R36, R176, R4.reuse, R36 ;  /* 0x00000004b024723c */ /* 0x082ff00000001824 */
[C---:B------:R-:W-:Y:S07]  /*15b70*/  HMMA.16816.F32 R40, R168.reuse, R4, R40 ;  /* 0x00000004a828723c */ /* 0x040fee0000001828 */
[----:B------:R-:W-:Y:S01]  /*15b80*/  FADD.FTZ R4, R232, R132 ;  /* 0x00000084e8047221 */ /* 0x000fe20000010000 */
[-C--:B------:R-:W-:Y:S01]  /*15b90*/  HMMA.16816.F32 R44, R168, R6.reuse, R44 ;  /* 0x00000006a82c723c */ /* 0x080fe2000000182c */
[----:B------:R-:W-:Y:S03]  /*15ba0*/  FADD.FTZ R5, R184, R0 ;  /* 0x00000000b8057221 */ /* 0x000fe60000010000 */
[----:B------:R-:W-:Y:S04]  /*15bb0*/  FADD.FTZ R4, R236, R4 ;  /* 0x00000004ec047221 */ /* 0x000fe80000010000 */
[C---:B------:R-:W-:Y:S01]  /*15bc0*/  HMMA.16816.F32 R48, R176.reuse, R6, R48 ;  /* 0x00000006b030723c */ /* 0x040fe20000001830 */
[----:B------:R-:W-:Y:S04]  /*15bd0*/  FADD.FTZ R4, R237, R4 ;  /* 0x00000004ed047221 */ /* 0x000fe80000010000 */
[----:B------:R-:W-:Y:S02]  /*15be0*/  FADD.FTZ R4, R194, R4 ;  /* 0x00000004c2047221 */ /* 0x000fe40000010000 */
[----:B------:R-:W-:Y:S01]  /*15bf0*/  FADD.FTZ R6, R230, R3 ;  /* 0x00000003e6067221 */ /* 0x000fe20000010000 */
[-C--:B------:R-:W-:Y:S01]  /*15c00*/  HMMA.16816.F32 R52, R176, R156.reuse, R52 ;  /* 0x0000009cb034723c */ /* 0x080fe20000001834 */
[----:B------:R-:W-:Y:S03]  /*15c10*/  FADD.FTZ R3, R239, R133 ;  /* 0x00000085ef037221 */ /* 0x000fe60000010000 */
[----:B------:R-:W-:Y:S02]  /*15c20*/  FADD.FTZ R6, R223, R6 ;  /* 0x00000006df067221 */ /* 0x000fe40000010000 */
[----:B------:R-:W-:Y:S02]  /*15c30*/  FADD.FTZ R3, R238, R3 ;  /* 0x00000003ee037221 */ /* 0x000fe40000010000 */
[C---:B------:R-:W-:Y:S01]  /*15c40*/  HMMA.16816.F32 R56, R168.reuse, R156, R56 ;  /* 0x0000009ca838723c */ /* 0x040fe20000001838 */
[----:B------:R-:W-:Y:S03]  /*15c50*/  FADD.FTZ R6, R222, R6 ;  /* 0x00000006de067221 */ /* 0x000fe60000010000 */
[----:B------:R-:W-:Y:S02]  /*15c60*/  FADD.FTZ R3, R196, R3 ;  /* 0x00000003c4037221 */ /* 0x000fe40000010000 */
[----:B------:R-:W-:Y:S02]  /*15c70*/  FADD.FTZ R6, R187, R6 ;  /* 0x00000006bb067221 */ /* 0x000fe40000010000 */
        /* <DEDUP_REMOVED lines=8> */
[-C--:B--2---:R-:W-:Y:S01]  /*15d00*/  HMMA.16816.F32 R68, R176, R8.reuse, R68 ;  /* 0x00000008b044723c */ /* 0x084fe20000001844 */
[----:B------:R-:W-:Y:S03]  /*15d10*/  FADD.FTZ R3, R191, R0 ;  /* 0x00000000bf037221 */ /* 0x000fe60000010000 */
[----:B------:R-:W-:Y:S02]  /*15d20*/  FADD.FTZ R0, R189, R4 ;  /* 0x00000004bd007221 */ /* 0x000fe40000010000 */
[----:B------:R-:W-:Y:S02]  /*15d30*/  FADD.FTZ R241, R200, R6 ;  /* 0x00000006c8f17221 */ /* 0x000fe40000010000 */
[C---:B------:R-:W-:Y:S01]  /*15d40*/  HMMA.16816.F32 R72, R168.reuse, R8, R72 ;  /* 0x00000008a848723c */ /* 0x040fe20000001848 */
[----:B------:R-:W-:Y:S03]  /*15d50*/  FADD.FTZ R248, R198, R5 ;  /* 0x00000005c6f87221 */ /* 0x000fe60000010000 */
[----:B------:R-:W-:Y:S01]  /*15d60*/  FADD.FTZ R249, R190, R3 ;  /* 0x00000003bef97221 */ /* 0x000fe20000010000 */
[----:B------:R-:W-:Y:S01]  /*15d70*/  MOV R3, R135 ;  /* 0x0000008700037202 */ /* 0x000fe20000000f00 */
[----:B------:R-:W-:Y:S01]  /*15d80*/  FADD.FTZ R250, R188, R0 ;  /* 0x00000000bcfa7221 */ /* 0x000fe20000010000 */
[----:B------:R-:W-:Y:S01]  /*15d90*/  MOV R0, R136 ;  /* 0x0000008800007202 */ /* 0x000fe20000000f00 */
[-C--:B------:R-:W-:Y:S08]  /*15da0*/  HMMA.16816.F32 R76, R168, R10.reuse, R76 ;  /* 0x0000000aa84c723c */ /* 0x080ff0000000184c */
[C---:B------:R-:W-:Y:S08]  /*15db0*/  HMMA.16816.F32 R80, R176.reuse, R10, R80 ;  /* 0x0000000ab050723c */ /* 0x040ff00000001850 */
[-C--:B------:R-:W-:Y:S08]  /*15dc0*/  HMMA.16816.F32 R84, R176, R160.reuse, R84 ;  /* 0x000000a0b054723c */ /* 0x080ff00000001854 */
[C---:B------:R-:W-:Y:S08]  /*15dd0*/  HMMA.16816.F32 R88, R168.reuse, R160, R88 ;  /* 0x000000a0a858723c */ /* 0x040ff00000001858 */
        /* <DEDUP_REMOVED lines=15> */
.L_x_814:
[----:B------:R-:W1:Y:S01]  /*15ed0*/  SHFL.BFLY PT, R3, R241, 0x2, 0x1f ;  /* 0x0c401f00f1037f89 */ /* 0x000e6200000e0000 */
[----:B------:R-:W-:Y:S01]  /*15ee0*/  MOV R5, 0x3f800000 ;  /* 0x3f80000000057802 */ /* 0x000fe20000000f00 */
[----:B------:R-:W2:Y:S01]  /*15ef0*/  S2UR UR6, SR_CTAID.Y ;  /* 0x00000000000679c3 */ /* 0x000ea20000002600 */
[----:B------:R-:W-:Y:S01]  /*15f00*/  UISETP.NE.AND UP0, UPT, UR25, -0x1, UPT ;  /* 0xffffffff1900788c */ /* 0x000fe2000bf05270 */
[----:B------:R-:W3:Y:S01]  /*15f10*/  SHFL.BFLY PT, R0, R248, 0x2, 0x1f ;  /* 0x0c401f00f8007f89 */ /* 0x000ee200000e0000 */
[----:B------:R-:W-:Y:S01]  /*15f20*/  ULDC.64 UR4, c[0x0][0x1e8] ;  /* 0x00007a0000047ab9 */ /* 0x000fe20000000a00 */
[----:B------:R-:W-:Y:S01]  /*15f30*/  BSSY B0, `(.L_x_818) ;  /* 0x00001b0000007945 */ /* 0x000fe20003800000 */
[----:B------:R-:W-:Y:S01]  /*15f40*/  ULDC.U8 UR9, c[0x0][0x328] ;  /* 0x0000ca0000097ab9 */ /* 0x000fe20000000000 */
[----:B------:R-:W4:Y:S01]  /*15f50*/  SHFL.BFLY PT, R6, R249, 0x2, 0x1f ;  /* 0x0c401f00f9067f89 */ /* 0x000f2200000e0000 */
[----:B------:R-:W-:Y:S01]  /*15f60*/  UISETP.NE.AND UP3, UPT, UR9, URZ, UPT ;  /* 0x0000003f0900728c */ /* 0x000fe2000bf65270 */
[----:B------:R-:W5:Y:S01]  /*15f70*/  S2UR UR10, SR_CTAID.Z ;  /* 0x00000000000a79c3 */ /* 0x000f620000002700 */
[----:B------:R-:W-:Y:S01]  /*15f80*/  ULDC UR8, c[0x0][0x214] ;  /* 0x0000850000087ab9 */ /* 0x000fe20000000800 */
[----:B------:R-:W-:Y:S02]  /*15f90*/  SHFL.BFLY PT, R4, R250, 0x2, 0x1f ;  /* 0x0c401f00fa047f89 */ /* 0x000fe400000e0000 */
[----:B------:R-:W-:-:S02]  /*15fa0*/  @UP0 UIMAD.WIDE.U32 UR12, UR25, UR4, URZ ;  /* 0x00000004190c02a5 */ /* 0x000fc4000f8e003f */
[----:B------:R-:W5:Y:S02]  /*15fb0*/  S2R R173, SR_TID.X ;  /* 0x0000000000ad7919 */ /* 0x000f640000002100 */
[----:B------:R-:W-:-:S03]  /*15fc0*/  @UP0 UIMAD UR7, UR25, UR5, UR13 ;  /* 0x00000005190702a4 */ /* 0x000fc6000f8e020d */
[----:B------:R-:W-:Y:S01]  /*15fd0*/  ULDC.64 UR4, c[0x0][0x1e0] ;  /* 0x0000780000047ab9 */ /* 0x000fe20000000a00 */
[----:B-1----:R-:W-:Y:S01]  /*15fe0*/  FADD.FTZ R3, R3, R241 ;  /* 0x000000f103037221 */ /* 0x002fe20000010000 */
[----:B--2---:R-:W-:Y:S01]  /*15ff0*/  @!UP0 USHF.R.S32.HI UR11, URZ, 0x1f, UR6 ;  /* 0x0000001f3f0b8899 */ /* 0x004fe20008011406 */
[----:B---3--:R-:W-:-:S03]  /*16000*/  FADD.FTZ R0, R0, R248 ;  /* 0x000000f800007221 */ /* 0x008fc60000010000 */
[----:B------:R-:W1:Y:S01]  /*16010*/  SHFL.BFLY PT, R133, R3, 0x1, 0x1f ;  /* 0x0c201f0003857f89 */ /* 0x000e6200000e0000 */
[----:B------:R-:W-:Y:S01]  /*16020*/  @!UP0 UIMAD UR11, UR11, UR4, URZ ;  /* 0x000000040b0b82a4 */ /* 0x000fe2000f8e023f */
[----:B----4-:R-:W-:Y:S02]  /*16030*/  FADD.FTZ R6, R6, R249 ;  /* 0x000000f906067221 */ /* 0x010fe40000010000 */
[----:B------:R-:W2:Y:S01]  /*16040*/  SHFL.BFLY PT, R132, R0, 0x1, 0x1f ;  /* 0x0c201f0000847f89 */ /* 0x000ea200000e0000 */
[----:B------:R-:W-:Y:S02]  /*16050*/  @!UP0 UIMAD.WIDE.U32 UR20, UR6, UR4, URZ ;  /* 0x00000004061482a5 */ /* 0x000fe4000f8e003f */
[----:B------:R-:W-:Y:S01]  /*16060*/  @!UP0 UIMAD UR11, UR6, UR5, UR11 ;  /* 0x00000005060b82a4 */ /* 0x000fe2000f8e020b */
[----:B------:R-:W3:Y:S01]  /*16070*/  SHFL.BFLY PT, R9, R6, 0x1, 0x1f ;  /* 0x0c201f0006097f89 */ /* 0x000ee200000e0000 */
[----:B------:R-:W-:Y:S01]  /*16080*/  ULDC.U8 UR4, c[0x0][0x329] ;  /* 0x0000ca4000047ab9 */ /* 0x000fe20000000000 */
[----:B-----5:R-:W-:Y:S01]  /*16090*/  SHF.R.S32.HI R172, RZ, 0x1f, R173 ;  /* 0x0000001fffac7819 */ /* 0x020fe200000114ad */
[----:B------:R-:W-:-:S02]  /*160a0*/  UISETP.NE.AND UP2, UPT, UR4, URZ, UPT ;  /* 0x0000003f0400728c */ /* 0x000fc4000bf45270 */
[----:B------:R-:W-:Y:S01]  /*160b0*/  UISETP.EQ.AND UP3, UPT, UR4, URZ, UP3 ;  /* 0x0000003f0400728c */ /* 0x000fe20009f62270 */
[CC--:B------:R-:W-:Y:S01]  /*160c0*/  LEA.HI R7, R172.reuse, R173.reuse, RZ, 0x2 ;  /* 0x000000adac077211 */ /* 0x0c0fe200078f10ff */
[----:B------:R-:W-:Y:S01]  /*160d0*/  ULDC UR5, c[0x0][0x234] ;  /* 0x00008d0000057ab9 */ /* 0x000fe20000000800 */
[-C--:B------:R-:W-:Y:S01]  /*160e0*/  LEA.HI R172, R172, R173.reuse, RZ, 0x5 ;  /* 0x000000adacac7211 */ /* 0x080fe200078f28ff */
[----:B------:R-:W-:Y:S01]  /*160f0*/  ULDC UR4, c[0x0][0x1c0] ;  /* 0x0000700000047ab9 */ /* 0x000fe20000000800 */
[----:B------:R-:W-:Y:S01]  /*16100*/  SHF.R.S32.HI R8, RZ, 0x1f, R7 ;  /* 0x0000001fff087819 */ /* 0x000fe20000011407 */
[----:B------:R-:W-:Y:S02]  /*16110*/  @!UP0 UIADD3 UR7, UR21, UR11, URZ ;  /* 0x0000000b15078290 */ /* 0x000fe4000fffe03f */
[----:B------:R-:W-:Y:S01]  /*16120*/  @!UP0 UMOV UR12, UR20 ;  /* 0x00000014000c8c82 */ /* 0x000fe20008000000 */
[----:B-1----:R-:W-:Y:S01]  /*16130*/  FADD.FTZ R133, R3, R133 ;  /* 0x0000008503857221 */ /* 0x002fe20000010000 */
[----:B------:R-:W-:Y:S01]  /*16140*/  @!UP2 UISETP.NE.AND UP1, UPT, UR9, URZ, UPT ;  /* 0x0000003f0900a28c */ /* 0x000fe2000bf25270 */
[----:B------:R-:W-:Y:S01]  /*16150*/  FADD.FTZ R3, R4, R250 ;  /* 0x000000fa04037221 */ /* 0x000fe20000010000 */
[----:B------:R-:W-:Y:S01]  /*16160*/  SHF.R.S32.HI R4, RZ, 0x2, R7 ;  /* 0x00000002ff047819 */ /* 0x000fe20000011407 */
[----:B--2---:R-:W-:Y:S01]  /*16170*/  FADD.FTZ R132, R0, R132 ;  /* 0x0000008400847221 */ /* 0x004fe20000010000 */
[----:B------:R-:W-:Y:S01]  /*16180*/  FSETP.NE.FTZ.AND P6, PT, R133, RZ, PT ;  /* 0x000000ff8500720b */ /* 0x000fe20003fd5000 */
[----:B------:R-:W1:Y:S01]  /*16190*/  S2UR UR9, SR_CTAID.X ;  /* 0x00000000000979c3 */ /* 0x000e620000002500 */
[----:B------:R-:W2:Y:S01]  /*161a0*/  SHFL.BFLY PT, R10, R3, 0x1, 0x1f ;  /* 0x0c201f00030a7f89 */ /* 0x000ea200000e0000 */
[----:B------:R-:W-:Y:S01]  /*161b0*/  MOV R0, 0x3f800000 ;  /* 0x3f80000000007802 */ /* 0x000fe20000000f00 */
[----:B---3--:R-:W-:Y:S01]  /*161c0*/  FADD.FTZ R138, R6, R9 ;  /* 0x00000009068a7221 */ /* 0x008fe20000010000 */
[----:B------:R-:W-:Y:S01]  /*161d0*/  LOP3.LUT R7, R7, 0x3ffffffc, RZ, 0xc0, !PT ;  /* 0x3ffffffc07077812 */ /* 0x000fe200078ec0ff */
[----:B------:R-:W-:Y:S01]  /*161e0*/  @UP2 ULDC UR14, c[0x0][0x210] ;  /* 0x00008400000e2ab9 */ /* 0x000fe20000000800 */
[----:B------:R-:W-:Y:S01]  /*161f0*/  FSETP.NE.FTZ.AND P5, PT, R132, RZ, PT ;  /* 0x000000ff8400720b */ /* 0x000fe20003fb5000 */
[----:B------:R-:W-:Y:S01]  /*16200*/  @UP2 UIMAD UR14, UR14, UR8, URZ ;  /* 0x000000080e0e22a4 */ /* 0x000fe2000f8e023f */
[----:B------:R-:W-:Y:S01]  /*16210*/  FSETP.NE.FTZ.AND P4, PT, R138, RZ, PT ;  /* 0x000000ff8a00720b */ /* 0x000fe20003f95000 */
[----:B------:R-:W-:Y:S01]  /*16220*/  @!UP2 USEL UR14, UR8, UR5, !UP1 ;  /* 0x00000005080ea287 */ /* 0x000fe2000c800000 */
[----:B------:R-:W-:Y:S01]  /*16230*/  SHF.R.S32.HI R9, RZ, 0x5, R172 ;  /* 0x00000005ff097819 */ /* 0x000fe200000114ac */
[----:B------:R-:W-:Y:S01]  /*16240*/  @UP2 UMOV UR13, 0x1 ;  /* 0x00000001000d2882 */ /* 0x000fe20000000000 */
[----:B------:R-:W3:Y:S01]  /*16250*/  @P6 MUFU.RCP R0, R133 ;  /* 0x0000008500006308 */ /* 0x000ee20000001000 */
[----:B------:R-:W-:Y:S01]  /*16260*/  IADD3 R6, -R7, R173, RZ ;  /* 0x000000ad07067210 */ /* 0x000fe20007ffe1ff */
[----:B------:R-:W-:Y:S01]  /*16270*/  @!UP2 UIMAD UR13, UR14, UR4, URZ ;  /* 0x000000040e0da2a4 */ /* 0x000fe2000f8e023f */
[----:B------:R-:W-:Y:S01]  /*16280*/  LEA.HI R8, R8, R4, RZ, 0x3 ;  /* 0x0000000408087211 */ /* 0x000fe200078f18ff */
[----:B------:R-:W-:Y:S01]  /*16290*/  @UP3 UIMAD UR16, UR6, UR8, URZ ;  /* 0x00000008061032a4 */ /* 0x000fe2000f8e023f */
[----:B------:R-:W-:Y:S01]  /*162a0*/  LEA R139, R9, R6, 0x9 ;  /* 0x00000006098b7211 */ /* 0x000fe200078e48ff */
[----:B------:R-:W-:Y:S01]  /*162b0*/  @UP2 ULDC UR15, c[0x0][0x210] ;  /* 0x00008400000f2ab9 */ /* 0x000fe20000000800 */
[----:B------:R-:W-:Y:S01]  /*162c0*/  LOP3.LUT R26, R8, 0xfffffff8, RZ, 0xc0, !PT ;  /* 0xfffffff8081a7812 */ /* 0x000fe200078ec0ff */
[----:B------:R-:W4:Y:S01]  /*162d0*/  @P5 MUFU.RCP R5, R132 ;  /* 0x0000008400055308 */ /* 0x000f220000001000 */
[----:B------:R-:W-:-:S02]  /*162e0*/  UIMAD UR4, UR6, UR13, URZ ;  /* 0x0000000d060472a4 */ /* 0x000fc4000f8e023f */
[----:B------:R-:W-:Y:S01]  /*162f0*/  IADD3 R26, R4, -R26, RZ ;  /* 0x8000001a041a7210 */ /* 0x000fe20007ffe0ff */
[----:B------:R-:W-:Y:S01]  /*16300*/  @!UP2 UMOV UR15, 0x1 ;  /* 0x00000001000fa882 */ /* 0x000fe20000000000 */
[----:B--2---:R-:W-:Y:S01]  /*16310*/  FADD.FTZ R137, R3, R10 ;  /* 0x0000000a03897221 */ /* 0x004fe20000010000 */
[----:B------:R-:W-:Y:S01]  /*16320*/  MOV R3, 0x3f800000 ;  /* 0x3f80000000037802 */ /* 0x000fe20000000f00 */
[----:B------:R-:W-:Y:S01]  /*16330*/  @UP3 USEL UR16, UR16, UR25, !UP0 ;  /* 0x0000001910103287 */ /* 0x000fe2000c000000 */
[----:B---3--:R-:W-:Y:S01]  /*16340*/  FMUL.FTZ R0, R0, c[0x0][0x2dc] ;  /* 0x0000b70000007a20 */ /* 0x008fe20000410000 */
[----:B-1----:R-:W-:Y:S01]  /*16350*/  UIMAD UR9, UR9, UR15, URZ ;  /* 0x0000000f090972a4 */ /* 0x002fe2000f8e023f */
[----:B------:R-:W-:Y:S01]  /*16360*/  FSETP.NE.FTZ.AND P3, PT, R137, RZ, PT ;  /* 0x000000ff8900720b */ /* 0x000fe20003f75000 */
[----:B------:R-:W-:Y:S01]  /*16370*/  USEL UR4, UR4, URZ, !UP3 ;  /* 0x0000003f04047287 */ /* 0x000fe2000d800000 */
[C---:B------:R-:W-:Y:S01]  /*16380*/  FMUL.FTZ R140, R0.reuse, R140 ;  /* 0x0000008c008c7220 */ /* 0x040fe20000410000 */
[----:B------:R-:W1:Y:S01]  /*16390*/  @P4 MUFU.RCP R3, R138 ;  /* 0x0000008a00034308 */ /* 0x000e620000001000 */
[----:B------:R-:W-:Y:S01]  /*163a0*/  FMUL.FTZ R6, R0, R141 ;  /* 0x0000008d00067220 */ /* 0x000fe20000410000 */
[----:B------:R-:W-:Y:S01]  /*163b0*/  R2P PR, R26, 0x6 ;  /* 0x000000061a007804 */ /* 0x000fe20000000000 */
[C---:B------:R-:W-:Y:S01]  /*163c0*/  FMUL.FTZ R152, R0.reuse, R152 ;  /* 0x0000009800987220 */ /* 0x040fe20000410000 */
[----:B------:R-:W-:Y:S01]  /*163d0*/  USHF.L.U32 UR9, UR9, 0x7, URZ ;  /* 0x0000000709097899 */ /* 0x000fe2000800063f */
[----:B------:R-:W-:Y:S01]  /*163e0*/  FMUL.FTZ R153, R0, R153 ;  /* 0x0000009900997220 */ /* 0x000fe20000410000 */
[----:B------:R-:W-:Y:S01]  /*163f0*/  F2FP.PACK_AB R6, R6, R140 ;  /* 0x0000008c0606723e */ /* 0x000fe200000000ff */
[C---:B------:R-:W-:Y:S01]  /*16400*/  FMUL.FTZ R36, R0.reuse, R36 ;  /* 0x0000002400247220 */ /* 0x040fe20000410000 */
[----:B------:R-:W-:Y:S01]  /*16410*/  UIMAD UR14, UR10, UR14, UR4 ;  /* 0x0000000e0a0e72a4 */ /* 0x000fe2000f8e0204 */
[C---:B------:R-:W-:Y:S01]  /*16420*/  FMUL.FTZ R12, R0.reuse, R37 ;  /* 0x00000025000c7220 */ /* 0x040fe20000410000 */
[----:B------:R-:W-:Y:S01]  /*16430*/  @!UP3 UMOV UR22, URZ ;  /* 0x0000003f0016bc82 */ /* 0x000fe20008000000 */
[C---:B------:R-:W-:Y:S01]  /*16440*/  FMUL.FTZ R48, R0.reuse, R48 ;  /* 0x0000003000307220 */ /* 0x040fe20000410000 */
[----:B------:R-:W-:Y:S01]  /*16450*/  @UP3 UMOV UR22, UR16 ;  /* 0x0000001000163c82 */ /* 0x000fe20008000000 */
[----:B------:R-:W-:Y:S01]  /*16460*/  FMUL.FTZ R15, R0, R49 ;  /* 0x00000031000f7220 */ /* 0x000fe20000410000 */
[----:B------:R-:W-:Y:S01]  /*16470*/  F2FP.PACK_AB R12, R12, R36 ;  /* 0x000000240c0c723e */ /* 0x000fe200000000ff */
[C---:B------:R-:W-:Y:S01]  /*16480*/  FMUL.FTZ R52, R0.reuse, R52 ;  /* 0x0000003400347220 */ /* 0x040fe20000410000 */
[----:B------:R-:W-:Y:S01]  /*16490*/  @!UP3 UMOV UR23, URZ ;  /* 0x0000003f0017bc82 */ /* 0x000fe20008000000 */
[C---:B------:R-:W-:Y:S01]  /*164a0*/  FMUL.FTZ R22, R0.reuse, R53 ;  /* 0x0000003500167220 */ /* 0x040fe20000410000 */
[----:B------:R-:W-:Y:S01]  /*164b0*/  F2FP.PACK_AB R15, R15, R48 ;  /* 0x000000300f0f723e */ /* 0x000fe200000000ff */
[C---:B------:R-:W-:Y:S01]  /*164c0*/  FMUL.FTZ R64, R0.reuse, R64 ;  /* 0x0000004000407220 */ /* 0x040fe20000410000 */
[----:B------:R-:W-:Y:S01]  /*164d0*/  USHF.R.S32.HI UR4, URZ, 0x1f, UR9 ;  /* 0x0000001f3f047899 */ /* 0x000fe20008011409 */
[----:B------:R-:W-:Y:S01]  /*164e0*/  FMUL.FTZ R32, R0, R65 ;  /* 0x0000004100207220 */ /* 0x000fe20000410000 */
[----:B------:R-:W-:Y:S01]  /*164f0*/  F2FP.PACK_AB R22, R22, R52 ;  /* 0x000000341616723e */ /* 0x000fe200000000ff */
[C---:B------:R-:W-:Y:S01]  /*16500*/  FMUL.FTZ R68, R0.reuse, R68 ;  /* 0x0000004400447220 */ /* 0x040fe20000410000 */
[----:B------:R-:W-:Y:S01]  /*16510*/  @UP3 USHF.R.S32.HI UR23, URZ, 0x1f, UR16 ;  /* 0x0000001f3f173899 */ /* 0x000fe20008011410 */
[C---:B------:R-:W-:Y:S01]  /*16520*/  FMUL.FTZ R69, R0.reuse, R69 ;  /* 0x0000004500457220 */ /* 0x040fe20000410000 */
[----:B------:R-:W-:Y:S01]  /*16530*/  USHF.R.S32.HI UR5, URZ, 0x1f, UR14 ;  /* 0x0000001f3f057899 */ /* 0x000fe2000801140e */
[C---:B------:R-:W-:Y:S01]  /*16540*/  FMUL.FTZ R80, R0.reuse, R80 ;  /* 0x0000005000507220 */ /* 0x040fe20000410000 */
[----:B------:R-:W-:Y:S01]  /*16550*/  UIADD3 UR9, UP2, UP1, UR9, UR22, UR14 ;  /* 0x0000001609097290 */ /* 0x000fe2000f95e00e */
[----:B------:R-:W-:-:S02]  /*16560*/  FMUL.FTZ R81, R0, R81 ;  /* 0x0000005100517220 */ /* 0x000fc40000410000 */
[C---:B------:R-:W-:Y:S01]  /*16570*/  FMUL.FTZ R84, R0.reuse, R84 ;  /* 0x0000005400547220 */ /* 0x040fe20000410000 */
[----:B------:R-:W-:Y:S01]  /*16580*/  UIADD3.X UR4, UR4, UR23, UR5, UP2, UP1 ;  /* 0x0000001704047290 */ /* 0x000fe200097e2405 */
[C---:B------:R-:W-:Y:S02]  /*16590*/  FMUL.FTZ R85, R0.reuse, R85 ;  /* 0x0000005500557220 */ /* 0x040fe40000410000 */
[C---:B------:R-:W-:Y:S02]  /*165a0*/  FMUL.FTZ R96, R0.reuse, R96 ;  /* 0x0000006000607220 */ /* 0x040fe40000410000 */
[C---:B------:R-:W-:Y:S02]  /*165b0*/  FMUL.FTZ R97, R0.reuse, R97 ;  /* 0x0000006100617220 */ /* 0x040fe40000410000 */
[C---:B------:R-:W-:Y:S02]  /*165c0*/  FMUL.FTZ R156, R0.reuse, R156 ;  /* 0x0000009c009c7220 */ /* 0x040fe40000410000 */
[C---:B------:R-:W-:Y:S01]  /*165d0*/  FMUL.FTZ R157, R0.reuse, R157 ;  /* 0x0000009d009d7220 */ /* 0x040fe20000410000 */
[----:B------:R-:W-:Y:S01]  /*165e0*/  F2FP.PACK_AB R52, R97, R96 ;  /* 0x000000606134723e */ /* 0x000fe200000000ff */
[----:B------:R-:W-:-:S02]  /*165f0*/  FMUL.FTZ R108, R0, R108 ;  /* 0x0000006c006c7220 */ /* 0x000fc40000410000 */
[C---:B------:R-:W-:Y:S01]  /*16600*/  FMUL.FTZ R109, R0.reuse, R109 ;  /* 0x0000006d006d7220 */ /* 0x040fe20000410000 */
[----:B------:R-:W-:Y:S01]  /*16610*/  F2FP.PACK_AB R48, R157, R156 ;  /* 0x0000009c9d30723e */ /* 0x000fe200000000ff */
[C---:B------:R-:W-:Y:S02]  /*16620*/  FMUL.FTZ R160, R0.reuse, R160 ;  /* 0x000000a000a07220 */ /* 0x040fe40000410000 */
[C---:B------:R-:W-:Y:S02]  /*16630*/  FMUL.FTZ R161, R0.reuse, R161 ;  /* 0x000000a100a17220 */ /* 0x040fe40000410000 */
[C---:B------:R-:W-:Y:S02]  /*16640*/  FMUL.FTZ R120, R0.reuse, R120 ;  /* 0x0000007800787220 */ /* 0x040fe40000410000 */
[C---:B------:R-:W-:Y:S02]  /*16650*/  FMUL.FTZ R121, R0.reuse, R121 ;  /* 0x0000007900797220 */ /* 0x040fe40000410000 */
[----:B------:R-:W-:-:S02]  /*16660*/  FMUL.FTZ R164, R0, R164 ;  /* 0x000000a400a47220 */ /* 0x000fc40000410000 */
[C---:B------:R-:W-:Y:S01]  /*16670*/  FMUL.FTZ R165, R0.reuse, R165 ;  /* 0x000000a500a57220 */ /* 0x040fe20000410000 */
[----:B------:R-:W-:Y:S01]  /*16680*/  F2FP.PACK_AB R36, R121, R120 ;  /* 0x000000787924723e */ /* 0x000fe200000000ff */
[C---:B------:R-:W-:Y:S02]  /*16690*/  FMUL.FTZ R128, R0.reuse, R128 ;  /* 0x0000008000807220 */ /* 0x040fe40000410000 */
[----:B------:R-:W-:Y:S01]  /*166a0*/  FMUL.FTZ R129, R0, R129 ;  /* 0x0000008100817220 */ /* 0x000fe20000410000 */
[----:B------:R-:W-:Y:S01]  /*166b0*/  MOV R0, 0x3f800000 ;  /* 0x3f80000000007802 */ /* 0x000fe20000000f00 */
[----:B----4-:R-:W-:Y:S02]  /*166c0*/  FMUL.FTZ R4, R5, c[0x0][0x2dc] ;  /* 0x0000b70005047a20 */ /* 0x010fe40000410000 */
[----:B-1----:R-:W-:Y:S02]  /*166d0*/  FMUL.FTZ R3, R3, c[0x0][0x2dc] ;  /* 0x0000b70003037a20 */ /* 0x002fe40000410000 */
[C---:B------:R-:W-:Y:S01]  /*166e0*/  FMUL.FTZ R28, R4.reuse, R66 ;  /* 0x00000042041c7220 */ /* 0x040fe20000410000 */
[----:B------:R-:W1:Y:S01]  /*166f0*/  @P3 MUFU.RCP R0, R137 ;  /* 0x0000008900003308 */ /* 0x000e620000001000 */
[----:B------:R-:W-:-:S02]  /*16700*/  FMUL.FTZ R27, R4, R67 ;  /* 0x00000043041b7220 */ /* 0x000fc40000410000 */
[C---:B------:R-:W-:Y:S02]  /*16710*/  FMUL.FTZ R16, R3.reuse, R41 ;  /* 0x0000002903107220 */ /* 0x040fe40000410000 */
[C---:B------:R-:W-:Y:S02]  /*16720*/  FMUL.FTZ R24, R3.reuse, R45 ;  /* 0x0000002d03187220 */ /* 0x040fe40000410000 */
[C---:B------:R-:W-:Y:S02]  /*16730*/  FMUL.FTZ R20, R3.reuse, R57 ;  /* 0x0000003903147220 */ /* 0x040fe40000410000 */
[----:B------:R-:W-:Y:S02]  /*16740*/  FMUL.FTZ R66, R3, R61 ;  /* 0x0000003d03427220 */ /* 0x000fe40000410000 */
[C---:B------:R-:W-:Y:S02]  /*16750*/  FMUL.FTZ R14, R4.reuse, R38 ;  /* 0x00000026040e7220 */ /* 0x040fe40000410000 */
[----:B------:R-:W-:-:S02]  /*16760*/  FMUL.FTZ R18, R4, R50 ;  /* 0x0000003204127220 */ /* 0x000fc40000410000 */
[----:B------:R-:W-:Y:S02]  /*16770*/  FMUL.FTZ R19, R4, R54 ;  /* 0x0000003604137220 */ /* 0x000fe40000410000 */
[----:B-1----:R-:W-:Y:S02]  /*16780*/  FMUL.FTZ R0, R0, c[0x0][0x2dc] ;  /* 0x0000b70000007a20 */ /* 0x002fe40000410000 */
[----:B------:R-:W-:Y:S02]  /*16790*/  FMUL.FTZ R144, R3, R144 ;  /* 0x0000009003907220 */ /* 0x000fe40000410000 */
        /* <DEDUP_REMOVED lines=55> */
[C---:B------:R-:W-:Y:S01]  /*16b10*/  FMUL.FTZ R44, R3.reuse, R44 ;  /* 0x0000002c032c7220 */ /* 0x040fe20000410000 */
[----:B------:R-:W-:Y:S01]  /*16b20*/  F2FP.PACK_AB R10, R10, R148 ;  /* 0x000000940a0a723e */ /* 0x000fe200000000ff */
[----:B------:R-:W-:Y:S01]  /*16b30*/  FMUL.FTZ R56, R3, R56 ;  /* 0x0000003803387220 */ /* 0x000fe20000410000 */
[----:B------:R-:W-:Y:S01]  /*16b40*/  LEA R0, R139, R0, 0x1 ;  /* 0x000000008b007211 */ /* 0x000fe200078e08ff */
        /* <DEDUP_REMOVED lines=8> */
[C---:B------:R-:W-:Y:S01]  /*16bd0*/  FMUL.FTZ R77, R3.reuse, R77 ;  /* 0x0000004d034d7220 */ /* 0x040fe20000410000 */
[----:B------:R1:W-:Y:S01]  /*16be0*/  STS [R0], R6 ;  /* 0x0000000600007388 */ /* 0x0003e20000000800 */
[C---:B------:R-:W-:Y:S01]  /*16bf0*/  FMUL.FTZ R88, R3.reuse, R88 ;  /* 0x0000005803587220 */ /* 0x040fe20000410000 */
        /* <DEDUP_REMOVED lines=24> */
[----:B-1----:R-:W-:Y:S01]  /*16d80*/  MOV R6, 0x40 ;  /* 0x0000004000067802 */ /* 0x002fe20000000f00 */
[C---:B------:R-:W-:Y:S01]  /*16d90*/  FMUL.FTZ R30, R3.reuse, R125 ;  /* 0x0000007d031e7220 */ /* 0x040fe20000410000 */
[----:B------:R-:W-:Y:S01]  /*16da0*/  F2FP.PACK_AB R34, R34, R116 ;  /* 0x000000742222723e */ /* 0x000fe200000000ff */
[C---:B------:R-:W-:Y:S01]  /*16db0*/  FMUL.FTZ R168, R3.reuse, R168 ;  /* 0x000000a803a87220 */ /* 0x040fe20000410000 */
[----:B------:R-:W-:Y:S01]  /*16dc0*/  SEL R6, R6, 0xffffffc0, !P2 ;  /* 0xffffffc006067807 */ /* 0x000fe20005000000 */
[----:B------:R-:W-:Y:S01]  /*16dd0*/  FMUL.FTZ R169, R3, R169 ;  /* 0x000000a903a97220 */ /* 0x000fe20000410000 */
[----:B------:R-:W-:Y:S01]  /*16de0*/  LOP3.LUT R3, R26, 0x1, RZ, 0xc0, !PT ;  /* 0x000000011a037812 */ /* 0x000fe200078ec0ff */
[----:B------:R-:W-:Y:S01]  /*16df0*/  FMUL.FTZ R142, R4, R142 ;  /* 0x0000008e048e7220 */ /* 0x000fe20000410000 */
[----:B------:R-:W-:Y:S01]  /*16e00*/  F2FP.PACK_AB R30, R30, R124 ;  /* 0x0000007c1e1e723e */ /* 0x000fe200000000ff */
[C---:B------:R-:W-:Y:S01]  /*16e10*/  FMUL.FTZ R5, R4.reuse, R143 ;  /* 0x0000008f04057220 */ /* 0x040fe20000410000 */
[----:B------:R-:W-:Y:S01]  /*16e20*/  ISETP.NE.U32.AND P0, PT, R3, 0x1, PT ;  /* 0x000000010300780c */ /* 0x000fe20003f05070 */
[----:B------:R-:W-:Y:S01]  /*16e30*/  FMUL.FTZ R21, R4, R55 ;  /* 0x0000003704157220 */ /* 0x000fe20000410000 */
[----:B------:R-:W-:Y:S01]  /*16e40*/  IADD3 R3, R0, -0x10, RZ ;  /* 0xfffffff000037810 */ /* 0x000fe20007ffe0ff */
[C---:B------:R-:W-:Y:S01]  /*16e50*/  FMUL.FTZ R11, R4.reuse, R39 ;  /* 0x00000027040b7220 */ /* 0x040fe20000410000 */
[----:B------:R-:W-:Y:S01]  /*16e60*/  F2FP.PACK_AB R5, R5, R142 ;  /* 0x0000008e0505723e */ /* 0x000fe200000000ff */
[C---:B------:R-:W-:Y:S01]  /*16e70*/  FMUL.FTZ R154, R4.reuse, R154 ;  /* 0x0000009a049a7220 */ /* 0x040fe20000410000 */
[----:B------:R-:W-:Y:S01]  /*16e80*/  F2FP.PACK_AB R21, R21, R19 ;  /* 0x000000131515723e */ /* 0x000fe200000000ff */
[----:B------:R-:W-:Y:S01]  /*16e90*/  FMUL.FTZ R7, R4, R155 ;  /* 0x0000009b04077220 */ /* 0x000fe20000410000 */
[----:B------:R-:W-:Y:S01]  /*16ea0*/  F2FP.PACK_AB R19, R32, R64 ;  /* 0x000000402013723e */ /* 0x000fe200000000ff */
[C---:B------:R-:W-:Y:S01]  /*16eb0*/  FMUL.FTZ R51, R4.reuse, R51 ;  /* 0x0000003304337220 */ /* 0x040fe20000410000 */
[----:B------:R-:W-:Y:S01]  /*16ec0*/  F2FP.PACK_AB R64, R69, R68 ;  /* 0x000000444540723e */ /* 0x000fe200000000ff */
[C---:B------:R-:W-:Y:S01]  /*16ed0*/  FMUL.FTZ R70, R4.reuse, R70 ;  /* 0x0000004604467220 */ /* 0x040fe20000410000 */
[----:B------:R-:W-:Y:S01]  /*16ee0*/  MOV R68, 0x20 ;  /* 0x0000002000447802 */ /* 0x000fe20000000f00 */
[----:B------:R-:W-:Y:S01]  /*16ef0*/  FMUL.FTZ R71, R4, R71 ;  /* 0x0000004704477220 */ /* 0x000fe20000410000 */
[----:B------:R-:W-:Y:S01]  /*16f00*/  @P0 IADD3 R3, R0, 0x10, RZ ;  /* 0x0000001000030810 */ /* 0x000fe20007ffe0ff */
[C---:B------:R-:W-:Y:S01]  /*16f10*/  FMUL.FTZ R82, R4.reuse, R82 ;  /* 0x0000005204527220 */ /* 0x040fe20000410000 */
[----:B------:R-:W-:Y:S01]  /*16f20*/  STS [R0+0x400], R5 ;  /* 0x0004000500007388 */ /* 0x000fe20000000800 */
[C---:B------:R-:W-:Y:S01]  /*16f30*/  FMUL.FTZ R83, R4.reuse, R83 ;  /* 0x0000005304537220 */ /* 0x040fe20000410000 */
[----:B------:R-:W-:Y:S01]  /*16f40*/  F2FP.PACK_AB R7, R7, R154 ;  /* 0x0000009a0707723e */ /* 0x000fe200000000ff */
[C---:B------:R-:W-:Y:S01]  /*16f50*/  FMUL.FTZ R86, R4.reuse, R86 ;  /* 0x0000005604567220 */ /* 0x040fe20000410000 */
[----:B------:R-:W-:Y:S01]  /*16f60*/  F2FP.PACK_AB R11, R11, R14 ;  /* 0x0000000e0b0b723e */ /* 0x000fe200000000ff */
[C---:B------:R-:W-:Y:S01]  /*16f70*/  FMUL.FTZ R55, R4.reuse, R87 ;  /* 0x0000005704377220 */ /* 0x040fe20000410000 */
[----:B------:R-:W-:Y:S01]  /*16f80*/  F2FP.PACK_AB R14, R51, R18 ;  /* 0x00000012330e723e */ /* 0x000fe200000000ff */
        /* <DEDUP_REMOVED lines=27> */
[----:B------:R-:W-:-:S02]  /*17140*/  F2FP.PACK_AB R4, R153, R152 ;  /* 0x000000989904723e */ /* 0x000fc400000000ff */
[----:B------:R-:W-:Y:S02]  /*17150*/  F2FP.PACK_AB R31, R31, R166 ;  /* 0x000000a61f1f723e */ /* 0x000fe400000000ff */
[----:B------:R-:W-:Y:S01]  /*17160*/  F2FP.PACK_AB R27, R131, R130 ;  /* 0x00000082831b723e */ /* 0x000fe200000000ff */
[----:B------:R1:W-:Y:S01]  /*17170*/  STS [R3], R4 ;  /* 0x0000000403007388 */ /* 0x0003e20000000800 */
[----:B------:R-:W-:-:S03]  /*17180*/  F2FP.PACK_AB R67, R67, R170 ;  /* 0x000000aa4343723e */ /* 0x000fc600000000ff */
[----:B------:R-:W-:Y:S04]  /*17190*/  STS [R0+0x2000], R9 ;  /* 0x0020000900007388 */ /* 0x000fe80000000800 */
[----:B------:R2:W-:Y:S04]  /*171a0*/  STS [R0+0x2400], R8 ;  /* 0x0024000800007388 */ /* 0x0005e80000000800 */
[----:B------:R-:W-:Y:S04]  /*171b0*/  STS [R3+0x2000], R10 ;  /* 0x0020000a03007388 */ /* 0x000fe80000000800 */
[----:B------:R3:W-:Y:S01]  /*171c0*/  STS [R3+0x2400], R13 ;  /* 0x0024000d03007388 */ /* 0x0007e20000000800 */
[----:B-1----:R-:W-:-:S04]  /*171d0*/  SEL R4, R68, 0xffffffe0, !P1 ;  /* 0xffffffe044047807 */ /* 0x002fc80004800000 */
[----:B------:R-:W-:Y:S02]  /*171e0*/  IADD3 R5, R0, R4, RZ ;  /* 0x0000000400057210 */ /* 0x000fe40007ffe0ff */
[-C--:B------:R-:W-:Y:S02]  /*171f0*/  IADD3 R4, R4, R3.reuse, RZ ;  /* 0x0000000304047210 */ /* 0x080fe40007ffe0ff */
[-C--:B--2---:R-:W-:Y:S01]  /*17200*/  IADD3 R8, R0, R6.reuse, RZ ;  /* 0x0000000600087210 */ /* 0x084fe20007ffe0ff */
[----:B------:R1:W-:Y:S01]  /*17210*/  STS [R5], R12 ;  /* 0x0000000c05007388 */ /* 0x0003e20000000800 */
[----:B------:R-:W-:Y:S02]  /*17220*/  IADD3 R9, R6, R3, RZ ;  /* 0x0000000306097210 */ /* 0x000fe40007ffe0ff */
[-C--:B------:R-:W-:Y:S01]  /*17230*/  IADD3 R7, R5, R6.reuse, RZ ;  /* 0x0000000605077210 */ /* 0x080fe20007ffe0ff */
[----:B------:R-:W-:Y:S01]  /*17240*/  STS [R5+0x400], R11 ;  /* 0x0004000b05007388 */ /* 0x000fe20000000800 */
[----:B------:R-:W-:-:S02]  /*17250*/  IADD3 R6, R4, R6, RZ ;  /* 0x0000000604067210 */ /* 0x000fc40007ffe0ff */
[----:B---3--:R-:W-:Y:S01]  /*17260*/  MOV R13, 0x7f800000 ;  /* 0x7f800000000d7802 */ /* 0x008fe20000000f00 */
[----:B------:R-:W-:Y:S04]  /*17270*/  STS [R4], R15 ;  /* 0x0000000f04007388 */ /* 0x000fe80000000800 */
[----:B------:R2:W-:Y:S04]  /*17280*/  STS [R4+0x400], R14 ;  /* 0x0004000e04007388 */ /* 0x0005e80000000800 */
[----:B------:R-:W-:Y:S04]  /*17290*/  STS [R5+0x2000], R16 ;  /* 0x0020001005007388 */ /* 0x000fe80000000800 */
[----:B------:R-:W-:Y:S04]  /*172a0*/  STS [R5+0x2400], R17 ;  /* 0x0024001105007388 */ /* 0x000fe80000000800 */
[----:B------:R-:W-:Y:S01]  /*172b0*/  STS [R4+0x2000], R24 ;  /* 0x0020001804007388 */ /* 0x000fe20000000800 */
[----:B-1----:R-:W-:-:S03]  /*172c0*/  MOV R12, 0x7f800000 ;  /* 0x7f800000000c7802 */ /* 0x002fc60000000f00 */
[----:B------:R-:W-:Y:S04]  /*172d0*/  STS [R4+0x2400], R23 ;  /* 0x0024001704007388 */ /* 0x000fe80000000800 */
[----:B------:R-:W-:Y:S04]  /*172e0*/  STS [R8], R22 ;  /* 0x0000001608007388 */ /* 0x000fe80000000800 */
[----:B------:R-:W-:Y:S01]  /*172f0*/  STS [R8+0x400], R21 ;  /* 0x0004001508007388 */ /* 0x000fe20000000800 */
[----:B--2---:R-:W-:-:S03]  /*17300*/  MOV R14, 0x7f800000 ;  /* 0x7f800000000e7802 */ /* 0x004fc60000000f00 */
        /* <DEDUP_REMOVED lines=80> */
[----:B--234-:R-:W2:Y:S04]  /*17810*/  LDL.LU R175, [R1+0x5c] ;  /* 0x00005c0001af7983 */ /* 0x01cea80000300800 */
[----:B------:R-:W2:Y:S02]  /*17820*/  LDL.LU R174, [R1+0x60] ;  /* 0x0000600001ae7983 */ /* 0x000ea40000300800 */
        /* <DEDUP_REMOVED lines=32> */
.L_x_819:
[----:B--234-:R-:W-:Y:S05]  /*17a30*/  BSYNC B0 ;  /* 0x0000000000007941 */ /* 0x01cfea0003800000 */
.L_x_818:
[----:B-1----:R-:W2:Y:S04]  /*17a40*/  LDL.64 R12, [R1] ;  /* 0x00000000010c7983 */ /* 0x002ea80000100a00 */
[----:B------:R1:W5:Y:S04]  /*17a50*/  LDL.64 R14, [R1+0x8] ;  /* 0x00000800010e7983 */ /* 0x0003680000100a00 */
[----:B------:R-:W3:Y:S04]  /*17a60*/  S2R R3, SR_TID.X ;  /* 0x0000000000037919 */ /* 0x000ee80000002100 */
[----:B------:R-:W4:Y:S01]  /*17a70*/  S2R R10, SR_CTAID.Z ;  /* 0x00000000000a7919 */ /* 0x000f220000002700 */
[----:B------:R-:W-:-:S02]  /*17a80*/  USHF.R.S32.HI UR6, URZ, 0x1f, UR10 ;  /* 0x0000001f3f067899 */ /* 0x000fc4000801140a */
[----:B------:R-:W-:Y:S02]  /*17a90*/  ULDC.64 UR4, c[0x0][0x1f0] ;  /* 0x00007c0000047ab9 */ /* 0x000fe40000000a00 */
[----:B------:R-:W-:Y:S01]  /*17aa0*/  UIMAD UR4, UR6, UR4, URZ ;  /* 0x00000004060472a4 */ /* 0x000fe2000f8e023f */
[----:B---3--:R-:W-:-:S04]  /*17ab0*/  SHF.R.S32.HI R4, RZ, 0x1f, R3 ;  /* 0x0000001fff047819 */ /* 0x008fc80000011403 */
[----:B------:R-:W-:-:S04]  /*17ac0*/  LEA.HI R4, R4, R3, RZ, 0x3 ;  /* 0x0000000304047211 */ /* 0x000fc800078f18ff */
[----:B------:R-:W-:Y:S01]  /*17ad0*/  SHF.R.S32.HI R7, RZ, 0x3, R4 ;  /* 0x00000003ff077819 */ /* 0x000fe20000011404 */
[----:B------:R-:W-:Y:S01]  /*17ae0*/  UIMAD UR4, UR10, UR5, UR4 ;  /* 0x000000050a0472a4 */ /* 0x000fe2000f8e0204 */
[----:B------:R-:W-:Y:S01]  /*17af0*/  BSSY B0, `(.L_x_820) ;  /* 0x0000013000007945 */ /* 0x000fe20003800000 */
[----:B--2---:R-:W-:Y:S02]  /*17b00*/  SHF.R.S32.HI R0, RZ, 0x1f, R12 ;  /* 0x0000001fff007819 */ /* 0x004fe4000001140c */
[----:B------:R-:W-:-:S04]  /*17b10*/  IADD3 R2, P0, R12, UR12, RZ ;  /* 0x0000000c0c027c10 */ /* 0x000fc8000ff1e0ff */
[----:B------:R-:W-:Y:S02]  /*17b20*/  IADD3.X R3, R0, UR7, RZ, P0, !PT ;  /* 0x0000000700037c10 */ /* 0x000fe400087fe4ff */
[----:B------:R-:W-:-:S03]  /*17b30*/  ISETP.GE.AND P0, PT, R7, UR18, PT ;  /* 0x0000001207007c0c */ /* 0x000fc6000bf06270 */
[----:B----4-:R-:W-:-:S05]  /*17b40*/  IMAD.WIDE.U32 R10, R10, c[0x0][0x1f0], R2 ;  /* 0x00007c000a0a7a25 */ /* 0x010fca00078e0002 */
[----:B------:R-:W-:-:S05]  /*17b50*/  IADD3 R9, R11, UR4, RZ ;  /* 0x000000040b097c10 */ /* 0x000fca000fffe0ff */
[----:B------:R-:W-:Y:S05]  /*17b60*/  @P0 BRA `(.L_x_821) ;  /* 0x000000b000000947 */ /* 0x000fea0003800000 */
[----:B-1---5:R-:W-:Y:S01]  /*17b70*/  IMAD R0, R15, c[0x0][0x1e8], RZ ;  /* 0x00007a000f007a24 */ /* 0x022fe200078e02ff */
        /* <DEDUP_REMOVED lines=8> */
[----:B------:R1:W-:Y:S04]  /*17c00*/  @!P2 STG.E.128 [R2.64], R20 ;  /* 0x000000140200a986 */ /* 0x0003e8000c101d1a */
[----:B------:R1:W-:Y:S02]  /*17c10*/  @!P1 STG.E.128 [R2.64+0x80], R16 ;  /* 0x0000801002009986 */ /* 0x0003e4000c101d1a */
.L_x_821:
[----:B-1----:R-:W-:Y:S05]  /*17c20*/  BSYNC B0 ;  /* 0x0000000000007941 */ /* 0x002fea0003800000 */
.L_x_820:
[----:B------:R-:W-:Y:S01]  /*17c30*/  IADD3 R0, R7, 0x10, RZ ;  /* 0x0000001007007810 */ /* 0x000fe20007ffe0ff */
[----:B------:R-:W-:Y:S03]  /*17c40*/  BSSY B0, `(.L_x_822) ;  /* 0x0000011000007945 */ /* 0x000fe60003800000 */
[----:B------:R-:W-:-:S13]  /*17c50*/  ISETP.GE.AND P0, PT, R0, UR18, PT ;  /* 0x0000001200007c0c */ /* 0x000fda000bf06270 */
[----:B------:R-:W-:Y:S05]  /*17c60*/  @P0 BRA `(.L_x_823) ;  /* 0x000000e000000947 */ /* 0x000fea0003800000 */
[----:B-----5:R-:W-:Y:S01]  /*17c70*/  IADD3 R6, P0, R14, 0x10, RZ ;  /* 0x000000100e067810 */ /* 0x020fe20007f1e0ff */
        /* <DEDUP_REMOVED lines=11> */
[----:B------:R1:W-:Y:S04]  /*17d30*/  @!P1 STG.E.128 [R2.64], R28 ;  /* 0x0000001c02009986 */ /* 0x0003e8000c101d1a */
[----:B------:R1:W-:Y:S02]  /*17d40*/  @!P0 STG.E.128 [R2.64+0x80], R24 ;  /* 0x0000801802008986 */ /* 0x0003e4000c101d1a */
.L_x_823:
[----:B------:R-:W-:Y:S05]  /*17d50*/  BSYNC B0 ;  /* 0x0000000000007941 */ /* 0x000fea0003800000 */
.L_x_822:
[----:B------:R-:W-:Y:S01]  /*17d60*/  IADD3 R0, R7, 0x20, RZ ;  /* 0x0000002007007810 */ /* 0x000fe20007ffe0ff */
[----:B------:R-:W-:Y:S03]  /*17d70*/  BSSY B0, `(.L_x_824) ;  /* 0x0000011000007945 */ /* 0x000fe60003800000 */
[----:B------:R-:W-:-:S13]  /*17d80*/  ISETP.GE.AND P0, PT, R0, UR18, PT ;  /* 0x0000001200007c0c */ /* 0x000fda000bf06270 */
[----:B------:R-:W-:Y:S05]  /*17d90*/  @P0 BRA `(.L_x_825) ;  /* 0x000000e000000947 */ /* 0x000fea0003800000 */
[----:B-----5:R-:W-:Y:S01]  /*17da0*/  IADD3 R6, P0, R14, 0x20, RZ ;  /* 0x000000200e067810 */ /* 0x020fe20007f1e0ff */
        /* <DEDUP_REMOVED lines=13> */
.L_x_825:
[----:B------:R-:W-:Y:S05]  /*17e80*/  BSYNC B0 ;  /* 0x0000000000007941 */ /* 0x000fea0003800000 */
.L_x_824:
        /* <DEDUP_REMOVED lines=18> */
.L_x_827:
[----:B------:R-:W-:Y:S05]  /*17fb0*/  BSYNC B0 ;  /* 0x0000000000007941 */ /* 0x000fea0003800000 */
.L_x_826:
        /* <DEDUP_REMOVED lines=18> */
.L_x_829:
[----:B------:R-:W-:Y:S05]  /*180e0*/  BSYNC B0 ;  /* 0x0000000000007941 */ /* 0x000fea0003800000 */
.L_x_828:
[----:B------:R-:W2:Y:S01]  /*180f0*/  LDL.LU R0, [R1+0x58] ;  /* 0x0000580001007983 */ /* 0x000ea20000300800 */
[----:B------:R-:W-:Y:S01]  /*18100*/  BSSY B0, `(.L_x_830) ;  /* 0x0000011000007945 */ /* 0x000fe20003800000 */
[----:B--2---:R-:W-:-:S13]  /*18110*/  ISETP.GE.AND P0, PT, R0, UR18, PT ;  /* 0x0000001200007c0c */ /* 0x004fda000bf06270 */
        /* <DEDUP_REMOVED lines=15> */
.L_x_831:
[----:B------:R-:W-:Y:S05]  /*18210*/  BSYNC B0 ;  /* 0x0000000000007941 */ /* 0x000fea0003800000 */
.L_x_830:
        /* <DEDUP_REMOVED lines=18> */
.L_x_833:
[----:B------:R-:W-:Y:S05]  /*18340*/  BSYNC B0 ;  /* 0x0000000000007941 */ /* 0x000fea0003800000 */
.L_x_832:
[----:B------:R-:W2:Y:S02]  /*18350*/  LDL.LU R0, [R1+0x50] ;  /* 0x0000500001007983 */ /* 0x000ea40000300800 */
[----:B--2---:R-:W-:-:S13]  /*18360*/  ISETP.GE.AND P0, PT, R0, UR18, PT ;  /* 0x0000001200007c0c */ /* 0x004fda000bf06270 */
[----:B------:R-:W-:Y:S05]  /*18370*/  @P0 EXIT ;  /* 0x000000000000094d */ /* 0x000fea0003800000 */
[----:B-----5:R-:W-:Y:S01]  /*18380*/  IADD3 R6, P0, R14, 0x70, RZ ;  /* 0x000000700e067810 */ /* 0x020fe20007f1e0ff */
        /* <DEDUP_REMOVED lines=15> */
.L_x_770:
[----:B------:R-:W-:Y:S01]  /*18480*/  UISETP.NE.AND UP4, UPT, UR25, -0x1, UPT ;  /* 0xffffffff1900788c */ /* 0x000fe2000bf85270 */
[----:B------:R-:W-:Y:S01]  /*18490*/  LEA.HI R8, R5, R20, RZ, 0x3 ;  /* 0x0000001405087211 */ /* 0x000fe200078f18ff */
[----:B------:R-:W-:Y:S01]  /*184a0*/  ULDC.U8 UR16, c[0x0][0x329] ;  /* 0x0000ca4000107ab9 */ /* 0x000fe20000000000 */
[----:B------:R-:W1:Y:S01]  /*184b0*/  S2R R12, SR_CTAID.Z ;  /* 0x00000000000c7919 */ /* 0x000e620000002700 */
[----:B------:R-:W-:Y:S01]  /*184c0*/  UISETP.NE.AND UP3, UPT, UR16, URZ, UPT ;  /* 0x0000003f1000728c */ /* 0x000fe2000bf65270 */
[----:B------:R-:W-:Y:S01]  /*184d0*/  LOP3.LUT R0, R8, 0xfffffff8, RZ, 0xc0, !PT ;  /* 0xfffffff808007812 */ /* 0x000fe200078ec0ff */
[----:B------:R-:W-:Y:S01]  /*184e0*/  ULDC.64 UR6, c[0x0][0x1e8] ;  /* 0x00007a0000067ab9 */ /* 0x000fe20000000a00 */
[----:B------:R-:W2:Y:S01]  /*184f0*/  S2R R6, SR_CTAID.X ;  /* 0x0000000000067919 */ /* 0x000ea20000002500 */
[----:B------:R-:W-:Y:S01]  /*18500*/  ULDC.U8 UR17, c[0x0][0x328] ;  /* 0x0000ca0000117ab9 */ /* 0x000fe20000000000 */
[----:B------:R-:W-:Y:S01]  /*18510*/  SHF.R.S32.HI R8, RZ, 0x3, R8 ;  /* 0x00000003ff087819 */ /* 0x000fe20000011408 */
[----:B------:R-:W-:Y:S01]  /*18520*/  UISETP.NE.AND UP2, UPT, UR17, URZ, UPT ;  /* 0x0000003f1100728c */ /* 0x000fe2000bf45270 */
[----:B------:R-:W-:Y:S01]  /*18530*/  IMAD.IADD R15, R20, 0x1, -R0 ;  /* 0x00000001140f7824 */ /* 0x000fe200078e0a00 */
[----:B------:R-:W-:Y:S01]  /*18540*/  @UP4 UIMAD.WIDE.U32 UR14, UR25, UR6, URZ ;  /* 0x00000006190e42a5 */ /* 0x000fe2000f8e003f */
[----:B------:R-:W-:Y:S01]  /*18550*/  SHF.R.S32.HI R9, RZ, 0x1f, R8 ;  /* 0x0000001fff097819 */ /* 0x000fe20000011408 */
[----:B------:R-:W-:Y:S01]  /*18560*/  @!UP4 USHF.R.S32.HI UR18, URZ, 0x1f, UR12 ;  /* 0x0000001f3f12c899 */ /* 0x000fe2000801140c */
[----:B------:R-:W-:Y:S01]  /*18570*/  IMAD.SHL.U32 R14, R15, 0x8, RZ ;  /* 0x000000080f0e7824 */ /* 0x000fe200078e00ff */
[----:B------:R-:W-:Y:S01]  /*18580*/  ULDC.64 UR4, c[0x0][0x1e0] ;  /* 0x0000780000047ab9 */ /* 0x000fe20000000a00 */
[----:B------:R-:W-:Y:S01]  /*18590*/  BSSY B0, `(.L_x_834) ;  /* 0x000003a000007945 */ /* 0x000fe20003800000 */
[----:B------:R-:W-:-:S02]  /*185a0*/  @!UP4 UIMAD UR18, UR18, UR4, URZ ;  /* 0x000000041212c2a4 */ /* 0x000fc4000f8e023f */
[----:B------:R-:W-:Y:S01]  /*185b0*/  @UP4 UIMAD UR7, UR25, UR7, UR15 ;  /* 0x00000007190742a4 */ /* 0x000fe2000f8e020f */
[----:B------:R-:W-:Y:S01]  /*185c0*/  IADD3 R23, R14, 0x40, RZ ;  /* 0x000000400e177810 */ /* 0x000fe20007ffe0ff */
[----:B------:R-:W-:Y:S02]  /*185d0*/  USHF.R.S32.HI UR15, URZ, 0x1f, UR11 ;  /* 0x0000001f3f0f7899 */ /* 0x000fe4000801140b */
[----:B------:R-:W-:Y:S02]  /*185e0*/  @UP4 UMOV UR19, UR14 ;  /* 0x0000000e00134c82 */ /* 0x000fe40008000000 */
[----:B------:R-:W-:Y:S02]  /*185f0*/  UISETP.EQ.AND UP2, UPT, UR16, URZ, UP2 ;  /* 0x0000003f1000728c */ /* 0x000fe40009742270 */
[----:B------:R-:W-:Y:S02]  /*18600*/  @!UP3 UISETP.NE.AND UP1, UPT, UR17, URZ, UPT ;  /* 0x0000003f1100b28c */ /* 0x000fe4000bf25270 */
[----:B------:R-:W-:Y:S01]  /*18610*/  ULDC UR13, c[0x0][0x214] ;  /* 0x00008500000d7ab9 */ /* 0x000fe20000000800 */
[----:B--2---:R-:W-:Y:S01]  /*18620*/  IMAD.WIDE R6, R6, 0x80, R8 ;  /* 0x0000008006067825 */ /* 0x004fe200078e0208 */
[----:B------:R-:W-:-:S02]  /*18630*/  @UP3 ULDC UR14, c[0x0][0x210] ;  /* 0x00008400000e3ab9 */ /* 0x000fc40000000800 */
[----:B------:R-:W-:Y:S02]  /*18640*/  @!UP4 UIMAD.WIDE.U32 UR20, UR12, UR4, URZ ;  /* 0x000000040c14c2a5 */ /* 0x000fe4000f8e003f */
[----:B------:R-:W-:Y:S02]  /*18650*/  ULDC UR8, c[0x0][0x234] ;  /* 0x00008d0000087ab9 */ /* 0x000fe40000000800 */
[----:B------:R-:W-:Y:S02]  /*18660*/  @!UP4 UIMAD UR18, UR12, UR5, UR18 ;  /* 0x000000050c12c2a4 */ /* 0x000fe4000f8e0212 */
[----:B------:R-:W-:Y:S02]  /*18670*/  @UP3 UIMAD UR14, UR14, UR13, URZ ;  /* 0x0000000d0e0e32a4 */ /* 0x000fe4000f8e023f */
[----:B------:R-:W-:Y:S02]  /*18680*/  ULDC.64 UR4, c[0x0][0x1f0] ;  /* 0x00007c0000047ab9 */ /* 0x000fe40000000a00 */
[----:B------:R-:W-:-:S02]  /*18690*/  UISETP.NE.OR UP0, UPT, UR25, -0x1, !UP2 ;  /* 0xffffffff1900788c */ /* 0x000fc4000d705670 */
[----:B------:R-:W-:Y:S02]  /*186a0*/  @!UP3 USEL UR14, UR13, UR8, !UP1 ;  /* 0x000000080d0eb287 */ /* 0x000fe4000c800000 */
[----:B------:R-:W-:Y:S02]  /*186b0*/  ULDC UR6, c[0x0][0x1c0] ;  /* 0x0000700000067ab9 */ /* 0x000fe40000000800 */
[----:B------:R-:W-:Y:S02]  /*186c0*/  UIMAD UR4, UR15, UR4, URZ ;  /* 0x000000040f0472a4 */ /* 0x000fe4000f8e023f */
[----:B------:R-:W-:Y:S02]  /*186d0*/  @!UP4 UMOV UR19, UR20 ;  /* 0x000000140013cc82 */ /* 0x000fe40008000000 */
[----:B------:R-:W-:Y:S01]  /*186e0*/  @UP3 UMOV UR15, 0x1 ;  /* 0x00000001000f3882 */ /* 0x000fe20000000000 */
[----:B------:R-:W-:Y:S01]  /*186f0*/  IADD3 R2, P0, R14, UR19, RZ ;  /* 0x000000130e027c10 */ /* 0x000fe2000ff1e0ff */
[----:B------:R-:W-:-:S02]  /*18700*/  @!UP3 UIMAD UR15, UR14, UR6, URZ ;  /* 0x000000060e0fb2a4 */ /* 0x000fc4000f8e023f */
[----:B------:R-:W-:Y:S02]  /*18710*/  @!UP4 UIADD3 UR7, UR21, UR18, URZ ;  /* 0x000000121507c290 */ /* 0x000fe4000fffe03f */
[----:B------:R-:W-:Y:S02]  /*18720*/  UIADD3 UR10, -UR9, UR10, URZ ;  /* 0x0000000a090a7290 */ /* 0x000fe4000fffe13f */
[----:B------:R-:W-:Y:S02]  /*18730*/  UIMAD UR15, UR12, UR15, URZ ;  /* 0x0000000f0c0f72a4 */ /* 0x000fe4000f8e023f */
[----:B------:R-:W-:Y:S01]  /*18740*/  @!UP0 UIMAD UR25, UR12, UR13, URZ ;  /* 0x0000000d0c1982a4 */ /* 0x000fe2000f8e023f */
[----:B------:R-:W-:Y:S01]  /*18750*/  LEA.HI.X.SX32 R3, R14, UR7, 0x1, P0 ;  /* 0x000000070e037c11 */ /* 0x000fe200080f0eff */
[----:B------:R-:W-:Y:S01]  /*18760*/  @UP3 ULDC UR22, c[0x0][0x210] ;  /* 0x0000840000163ab9 */ /* 0x000fe20000000800 */
[----:B------:R-:W-:Y:S01]  /*18770*/  ISETP.GE.AND P0, PT, R8, UR10, PT ;  /* 0x0000000a08007c0c */ /* 0x000fe2000bf06270 */
[----:B------:R-:W-:-:S02]  /*18780*/  USEL UR15, UR15, URZ, !UP2 ;  /* 0x0000003f0f0f7287 */ /* 0x000fc4000d000000 */
[----:B------:R-:W-:Y:S01]  /*18790*/  @!UP3 UMOV UR22, 0x1 ;  /* 0x000000010016b882 */ /* 0x000fe20000000000 */
[----:B-1----:R-:W-:Y:S01]  /*187a0*/  IMAD.WIDE.U32 R12, R12, c[0x0][0x1f0], R2 ;  /* 0x00007c000c0c7a25 */ /* 0x002fe200078e0002 */
[----:B------:R-:W-:Y:S02]  /*187b0*/  UIMAD UR9, UR9, UR22, URZ ;  /* 0x00000016090972a4 */ /* 0x000fe4000f8e023f */
[----:B------:R-:W-:Y:S02]  /*187c0*/  UIMAD UR14, UR11, UR14, UR15 ;  /* 0x0000000e0b0e72a4 */ /* 0x000fe4000f8e020f */
[----:B------:R-:W-:Y:S02]  /*187d0*/  @!UP2 UMOV UR16, URZ ;  /* 0x0000003f0010ac82 */ /* 0x000fe40008000000 */
[----:B------:R-:W-:Y:S02]  /*187e0*/  @UP2 UMOV UR16, UR25 ;  /* 0x0000001900102c82 */ /* 0x000fe40008000000 */
[----:B------:R-:W-:-:S02]  /*187f0*/  UIMAD UR4, UR11, UR5, UR4 ;  /* 0x000000050b0472a4 */ /* 0x000fc4000f8e0204 */
[----:B------:R-:W-:Y:S02]  /*18800*/  @!UP2 UMOV UR17, URZ ;  /* 0x0000003f0011ac82 */ /* 0x000fe40008000000 */
[----:B------:R-:W-:Y:S02]  /*18810*/  USHF.R.S32.HI UR6, URZ, 0x1f, UR9 ;  /* 0x0000001f3f067899 */ /* 0x000fe40008011409 */
[----:B------:R-:W-:Y:S01]  /*18820*/  @UP2 USHF.R.S32.HI UR17, URZ, 0x1f, UR25 ;  /* 0x0000001f3f112899 */ /* 0x000fe20008011419 */
[----:B------:R-:W-:Y:S01]  /*18830*/  IADD3 R11, R13, UR4, RZ ;  /* 0x000000040d0b7c10 */ /* 0x000fe2000fffe0ff */
        /* <DEDUP_REMOVED lines=15> */
.L_x_835:
[----:B------:R-:W-:Y:S05]  /*18930*/  BSYNC B0 ;  /* 0x0000000000007941 */ /* 0x000fea0003800000 */
.L_x_834:
        /* <DEDUP_REMOVED lines=18> */
.L_x_837:
[----:B------:R-:W-:Y:S05]  /*18a60*/  BSYNC B0 ;  /* 0x0000000000007941 */ /* 0x000fea0003800000 */
.L_x_836:
        /* <DEDUP_REMOVED lines=18> */
.L_x_839:
[----:B------:R-:W-:Y:S05]  /*18b90*/  BSYNC B0 ;  /* 0x0000000000007941 */ /* 0x000fea0003800000 */
.L_x_838:
        /* <DEDUP_REMOVED lines=18> */
.L_x_841:
[----:B------:R-:W-:Y:S05]  /*18cc0*/  BSYNC B0 ;  /* 0x0000000000007941 */ /* 0x000fea0003800000 */
.L_x_840:
        /* <DEDUP_REMOVED lines=18> */
.L_x_843:
[----:B------:R-:W-:Y:S05]  /*18df0*/  BSYNC B0 ;  /* 0x0000000000007941 */ /* 0x000fea0003800000 */
.L_x_842:
        /* <DEDUP_REMOVED lines=18> */
.L_x_845:
[----:B------:R-:W-:Y:S05]  /*18f20*/  BSYNC B0 ;  /* 0x0000000000007941 */ /* 0x000fea0003800000 */
.L_x_844:
        /* <DEDUP_REMOVED lines=18> */
.L_x_847:
[----:B------:R-:W-:Y:S05]  /*19050*/  BSYNC B0 ;  /* 0x0000000000007941 */ /* 0x000fea0003800000 */
.L_x_846:
        /* <DEDUP_REMOVED lines=18> */
.L_x_849:
[----:B------:R-:W-:Y:S05]  /*19180*/  BSYNC B0 ;  /* 0x0000000000007941 */ /* 0x000fea0003800000 */
.L_x_848:
        /* <DEDUP_REMOVED lines=67> */
.L_x_850:
        /* <DEDUP_REMOVED lines=12> */
.L_x_1408:


//--------------------- .text._ZN5flash16flash_fwd_kernelI23Flash_fwd_kernel_traitsILi128ELi128ELi32ELi4ELb0ELb0EN7cutlass6half_tE19Flash_kernel_traitsILi128ELi128ELi32ELi4ES3_EELb1ELb1ELb0ELb0ELb1ELb1ELb0ELb0EEEvNS_16Flash_fwd_paramsE --------------------------
	.section	.text._ZN5flash16flash_fwd_kernelI23Flash_fwd_kernel_traitsILi128ELi128ELi32ELi4ELb0ELb0EN7cutlass6half_tE19Flash_kernel_traitsILi128ELi128ELi32ELi4ES3_EELb1ELb1ELb0ELb0ELb1ELb1ELb0ELb0EEEvNS_16Flash_fwd_paramsE,"ax",@progbits
	.sectioninfo	@"SHI_REGISTERS=255"
	.align	128
        .global         _ZN5flash16flash_fwd_kernelI23Flash_fwd_kernel_traitsILi128ELi128ELi32ELi4ELb0ELb0EN7cutlass6half_tE19Flash_kernel_traitsILi128ELi128ELi32ELi4ES3_EELb1ELb1ELb0ELb0ELb1ELb1ELb0ELb0EEEvNS_16Flash_fwd_paramsE
        .type           _ZN5flash16flash_fwd_kernelI23Flash_fwd_kernel_traitsILi128ELi128ELi32ELi4ELb0ELb0EN7cutlass6half_tE19Flash_kernel_traitsILi128ELi128ELi32ELi4ES3_EELb1ELb1ELb0ELb0ELb1ELb1ELb0ELb0EEEvNS_16Flash_fwd_paramsE,@function
        .size           _ZN5flash16flash_fwd_kernelI23Flash_fwd_kernel_traitsILi128ELi128ELi32ELi4ELb0ELb0EN7cutlass6half_tE19Flash_kernel_traitsILi128ELi128ELi32ELi4ES3_EELb1ELb1ELb0ELb0ELb1ELb1ELb0ELb0EEEvNS_16Flash_fwd_paramsE,(.L_x_1409 - _ZN5flash16flash_fwd_kernelI23Flash_fwd_kernel_traitsILi128ELi128ELi32ELi4ELb0ELb0EN7cutlass6half_tE19Flash_kernel_traitsILi128ELi128ELi32ELi4ES3_EELb1ELb1ELb0ELb0ELb1ELb1ELb0ELb0EEEvNS_16Flash_fwd_paramsE)
        .other          _ZN5flash16flash_fwd_kernelI23Flash_fwd_kernel_traitsILi128ELi128ELi32ELi4ELb0ELb0EN7cutlass6half_tE19Flash_kernel_traitsILi128ELi128ELi32ELi4ES3_EELb1ELb1ELb0ELb0ELb1ELb1ELb0ELb0EEEvNS_16Flash_fwd_paramsE,@"STO_CUDA_ENTRY STV_DEFAULT"
_ZN5flash16flash_fwd_kernelI23Flash_fwd_kernel_traitsILi128ELi128ELi32ELi4ELb0ELb0EN7cutlass6half_tE19Flash_kernel_traitsILi128ELi128ELi32ELi4ES3_EELb1ELb1ELb0ELb0ELb1ELb1ELb0ELb0EEEvNS_16Flash_fwd_paramsE:
.text._ZN5flash16flash_fwd_kernelI23Flash_fwd_kernel_traitsILi128ELi128ELi32ELi4ELb0ELb0EN7cutlass6half_tE19Flash_kernel_traitsILi128ELi128ELi32ELi4ES3_EELb1ELb1ELb0ELb0ELb1ELb1ELb0ELb0EEEvNS_16Flash_fwd_paramsE:
        /* <DEDUP_REMOVED lines=14> */
[----:B------:R-:W3:Y:S04]  /*00e0*/  @P3 LDG.E.64 R4, [R4.64] ;  /* 0x0000001604043981 */ /* 0x000ee8000c1e1b00 */
[----:B------:R-:W4:Y:S01]  /*00f0*/  @P3 LDG.E.64 R8, [R2.64] ;  /* 0x0000001602083981 */ /* 0x000f22000c1e1b00 */
[----:B------:R-:W5:Y:S01]  /*0100*/  S2UR UR11, SR_CTAID.Y ;  /* 0x00000000000b79c3 */ /* 0x000f620000002600 */
[----:B------:R-:W-:Y:S02]  /*0110*/  UISETP.NE.U32.AND UP0, UPT, URZ, UR6, UPT ;  /* 0x000000063f00728c */ /* 0x000fe4000bf05070 */
[----:B------:R-:W-:Y:S02]  /*0120*/  UISETP.NE.U32.AND UP2, UPT, URZ, UR4, UPT ;  /* 0x000000043f00728c */ /* 0x000fe4000bf45070 */
[----:B------:R-:W-:-:S02]  /*0130*/  UISETP.NE.AND.EX UP0, UPT, URZ, UR7, UPT, UP0 ;  /* 0x000000073f00728c */ /* 0x000fc4000bf05300 */
[----:B------:R-:W-:Y:S01]  /*0140*/  UISETP.NE.AND.EX UP2, UPT, URZ, UR5, UPT, UP2 ;  /* 0x000000053f00728c */ /* 0x000fe2000bf45320 */
[----:B------:R-:W1:Y:S01]  /*0150*/  S2UR UR10, SR_CTAID.Z ;  /* 0x00000000000a79c3 */ /* 0x000e620000002700 */
[----:B------:R-:W-:Y:S02]  /*0160*/  ULDC.64 UR12, c[0x0][0x250] ;  /* 0x00009400000c7ab9 */ /* 0x000fe40000000a00 */
[----:B------:R-:W-:Y:S01]  /*0170*/  ULDC.64 UR6, c[0x0][0x258] ;  /* 0x0000960000067ab9 */ /* 0x000fe20000000a00 */
[----:B------:R-:W-:Y:S02]  /*0180*/  PLOP3.LUT P1, PT, PT, PT, UP0, 0x80, 0x0 ;  /* 0x000000000000781c */ /* 0x000fe40003f2f008 */
[----:B------:R-:W-:Y:S02]  /*0190*/  PLOP3.LUT P0, PT, PT, PT, UP2, 0x80, 0x0 ;  /* 0x000000000000781c */ /* 0x000fe40003f0f028 */
[----:B------:R-:W-:Y:S02]  /*01a0*/  @UP0 UMOV UR5, 0x4 ;  /* 0x0000000400050882 */ /* 0x000fe40000000000 */
[----:B------:R-:W-:-:S02]  /*01b0*/  @UP2 UMOV UR4, 0x4 ;  /* 0x0000000400042882 */ /* 0x000fc40000000000 */
[----:B-----5:R-:W-:Y:S02]  /*01c0*/  @UP0 UIMAD.WIDE UR12, UR11, UR5, UR12 ;  /* 0x000000050b0c02a5 */ /* 0x020fe4000f8e020c */
[----:B------:R-:W-:-:S04]  /*01d0*/  @UP2 UIMAD.WIDE UR4, UR11, UR4, UR6 ;  /* 0x000000040b0422a5 */ /* 0x000fc8000f8e0206 */
[----:B------:R-:W-:Y:S01]  /*01e0*/  IMAD.U32 R10, RZ, RZ, UR12 ;  /* 0x0000000cff0a7e24 */ /* 0x000fe2000f8e00ff */
[----:B-1----:R-:W-:Y:S01]  /*01f0*/  ULOP3.LUT UR8, UR10, UR9, UR11, 0xfe, !UPT ;  /* 0x000000090a087292 */ /* 0x002fe2000f8efe0b */
[----:B------:R-:W-:-:S05]  /*0200*/  IMAD.U32 R11, RZ, RZ, UR13 ;  /* 0x0000000dff0b7e24 */ /* 0x000fca000f8e00ff */
[----:B--2---:R-:W-:-:S13]  /*0210*/  LOP3.LUT P4, RZ, R77, UR8, RZ, 0xfc, !PT ;  /* 0x000000084dff7c12 */ /* 0x004fda000f88fcff */
[----:B------:R-:W-:Y:S02]  /*0220*/  @!P4 IMAD.MOV.U32 R6, RZ, RZ, c[0x0][0x308] ;  /* 0x0000c200ff06c624 */ /* 0x000fe400078e00ff */
[----:B------:R-:W-:Y:S01]  /*0230*/  @!P4 IMAD.MOV.U32 R7, RZ, RZ, c[0x0][0x30c] ;  /* 0x0000c300ff07c624 */ /* 0x000fe200078e00ff */
[----:B---3--:R-:W1:Y:S01]  /*0240*/  @P3 R2UR UR26, R4 ;  /* 0x00000000041a33c2 */ /* 0x008e6200000e0000 */
[----:B----4-:R-:W-:Y:S02]  /*0250*/  @P3 IADD3 R2, P2, R8, c[0x0][0x300], RZ ;  /* 0x0000c00008023a10 */ /* 0x010fe40007f5e0ff */
[----:B------:R-:W-:-:S05]  /*0260*/  MOV R8, UR4 ;  /* 0x0000000400087c02 */ /* 0x000fca0008000f00 */
[----:B------:R-:W2:Y:S01]  /*0270*/  @P3 R2UR UR27, R5 ;  /* 0x00000000051b33c2 */ /* 0x000ea200000e0000 */
[----:B------:R-:W-:Y:S02]  /*0280*/  @P3 IMAD.X R3, RZ, RZ, R9, P2 ;  /* 0x000000ffff033224 */ /* 0x000fe400010e0609 */
[----:B------:R-:W-:Y:S01]  /*0290*/  IMAD.U32 R9, RZ, RZ, UR5 ;  /* 0x00000005ff097e24 */ /* 0x000fe2000f8e00ff */
[----:B------:R-:W-:Y:S02]  /*02a0*/  UMOV UR6, URZ ;  /* 0x0000003f00067c82 */ /* 0x000fe40008000000 */
[----:B------:R-:W-:Y:S01]  /*02b0*/  @!P4 STG.E.64 [R6.64+0x8], R2 ;  /* 0x000008020600c986 */ /* 0x000fe2000c101b16 */
[----:B------:R-:W-:Y:S02]  /*02c0*/  USHF.L.U32 UR9, UR9, 0x7, URZ ;  /* 0x0000000709097899 */ /* 0x000fe4000800063f */
[----:B------:R-:W-:Y:S01]  /*02d0*/  ULDC UR7, c[0x0][0x214] ;  /* 0x0000850000077ab9 */ /* 0x000fe20000000800 */
[----:B-1----:R-:W-:Y:S01]  /*02e0*/  IMAD.U32 R4, RZ, RZ, UR26 ;  /* 0x0000001aff047e24 */ /* 0x002fe2000f8e00ff */
[----:B--2---:R-:W-:Y:S01]  /*02f0*/  MOV R5, UR27 ;  /* 0x0000001b00057c02 */ /* 0x004fe20008000f00 */
[----:B------:R-:W-:-:S02]  /*0300*/  ULDC UR12, c[0x0][0x1c0] ;  /* 0x00007000000c7ab9 */ /* 0x000fc40000000800 */
[----:B------:R-:W-:Y:S02]  /*0310*/  ULDC.64 UR4, c[0x0][0x268] ;  /* 0x00009a0000047ab9 */ /* 0x000fe40000000a00 */
[----:B------:R1:W-:Y:S04]  /*0320*/  @!P4 STG.E.64 [R6.64], R4 ;  /* 0x000000040600c986 */ /* 0x0003e8000c101b16 */
[----:B------:R-:W2:Y:S04]  /*0330*/  @P1 LDG.E R10, [R10.64] ;  /* 0x000000160a0a1981 */ /* 0x000ea8000c1e1900 */
[----:B------:R-:W3:Y:S01]  /*0340*/  @P0 LDG.E R8, [R8.64] ;  /* 0x0000001608080981 */ /* 0x000ee2000c1e1900 */
[----:B------:R-:W-:-:S02]  /*0350*/  UISETP.GE.AND UP0, UPT, UR9, UR7, UPT ;  /* 0x000000070900728c */ /* 0x000fc4000bf06270 */
[----:B------:R-:W-:Y:S02]  /*0360*/  UIMAD UR12, UR11, UR12, UR10 ;  /* 0x0000000c0b0c72a4 */ /* 0x000fe4000f8e020a */
[----:B------:R-:W-:Y:S02]  /*0370*/  @!UP2 UISETP.NE.U32.AND UP1, UPT, URZ, UR4, UPT ;  /* 0x000000043f00a28c */ /* 0x000fe4000bf25070 */
[----:B------:R-:W-:Y:S02]  /*0380*/  USHF.L.U32 UR12, UR12, 0x5, URZ ;  /* 0x000000050c0c7899 */ /* 0x000fe4000800063f */
[----:B------:R-:W-:Y:S02]  /*0390*/  @!UP2 UISETP.NE.AND.EX UP1, UPT, URZ, UR5, UPT, UP1 ;  /* 0x000000053f00a28c */ /* 0x000fe4000bf25310 */
[----:B------:R-:W-:Y:S02]  /*03a0*/  USHF.R.S32.HI UR7, URZ, 0x1f, UR12 ;  /* 0x0000001f3f077899 */ /* 0x000fe4000801140c */
[----:B------:R-:W-:-:S02]  /*03b0*/  ULDC.64 UR4, c[0x0][0x218] ;  /* 0x0000860000047ab9 */ /* 0x000fc40000000a00 */
[----:B------:R-:W-:Y:S01]  /*03c0*/  @!UP2 USEL UR5, URZ, UR5, !UP1 ;  /* 0x000000053f05a287 */ /* 0x000fe2000c800000 */
[----:B-1----:R-:W-:-:S04]  /*03d0*/  SHF.R.S32.HI R6, RZ, 0x1f, R77 ;  /* 0x0000001fff067819 */ /* 0x002fc8000001144d */
[----:B------:R-:W-:-:S04]  /*03e0*/  LEA.HI R79, R6, R77, RZ, 0x5 ;  /* 0x0000004d064f7211 */ /* 0x000fc800078f28ff */
[----:B------:R-:W-:-:S05]  /*03f0*/  LOP3.LUT R82, R79, 0xffffffe0, RZ, 0xc0, !PT ;  /* 0xffffffe04f527812 */ /* 0x000fca00078ec0ff */
[----:B------:R-:W-:-:S05]  /*0400*/  IMAD.IADD R82, R77, 0x1, -R82 ;  /* 0x000000014d527824 */ /* 0x000fca00078e0a52 */
[--C-:B------:R-:W-:Y:S01]  /*0410*/  SHF.R.S32.HI R76, RZ, 0x1f, R82.reuse ;  /* 0x0000001fff4c7819 */ /* 0x100fe20000011452 */
[----:B--2---:R-:W1:Y:S01]  /*0420*/  @P1 R2UR UR6, R10 ;  /* 0x000000000a0613c2 */ /* 0x004e6200000e0000 */
[----:B------:R-:W-:-:S04]  /*0430*/  IADD3 R200, P2, P1, R2, UR12, R82 ;  /* 0x0000000c02c87c10 */ /* 0x000fc8000f95e052 */
[----:B------:R-:W-:-:S03]  /*0440*/  IADD3.X R76, R3, UR7, R76, P2, P1 ;  /* 0x00000007034c7c10 */ /* 0x000fc600097e244c */
[----:B---3--:R-:W1:Y:S01]  /*0450*/  @P0 R2UR UR8, R8 ;  /* 0x00000000080803c2 */ /* 0x008e6200000e0000 */
[----:B------:R-:W-:Y:S01]  /*0460*/  PLOP3.LUT P0, PT, PT, PT, UP0, 0x80, 0x0 ;  /* 0x000000000000781c */ /* 0x000fe20003f0f008 */
[----:B-1----:R-:W-:Y:S02]  /*0470*/  @UP2 UIADD3 UR8, UR8, -UR6, URZ ;  /* 0x8000000608082290 */ /* 0x002fe4000fffe03f */
[----:B------:R-:W-:-:S10]  /*0480*/  @!UP2 UIADD3 UR8, UR5, UR4, -UR6 ;  /* 0x000000040508a290 */ /* 0x000fd4000fffe806 */
[----:B------:R-:W-:Y:S05]  /*0490*/  @P0 EXIT ;  /* 0x000000000000094d */ /* 0x000fea0003800000 */
[----:B------:R-:W-:Y:S02]  /*04a0*/  UIADD3 UR5, UR9, 0x9f, URZ ;  /* 0x0000009f09057890 */ /* 0x000fe4000fffe03f */
[----:B------:R-:W-:Y:S02]  /*04b0*/  ULDC UR4, c[0x0][0x214] ;  /* 0x0000850000047ab9 */ /* 0x000fe40000000800 */
[----:B------:R-:W-:Y:S02]  /*04c0*/  UIADD3 UR4, UR8, -UR4, UR5 ;  /* 0x8000000408047290 */ /* 0x000fe4000fffe005 */
[----:B------:R-:W-:Y:S02]  /*04d0*/  UIADD3 UR12, UR8, 0x1f, URZ ;  /* 0x0000001f080c7890 */ /* 0x000fe4000fffe03f */
[----:B------:R-:W-:Y:S02]  /*04e0*/  ULDC UR5, c[0x0][0x2e8] ;  /* 0x0000ba0000057ab9 */ /* 0x000fe40000000800 */
[----:B------:R-:W-:-:S02]  /*04f0*/  UIADD3 UR5, UR4, UR5, URZ ;  /* 0x0000000504057290 */ /* 0x000fc4000fffe03f */
[----:B------:R-:W-:Y:S02]  /*0500*/  USHF.R.S32.HI UR7, URZ, 0x1f, UR12 ;  /* 0x0000001f3f077899 */ /* 0x000fe4000801140c */
[----:B------:R-:W-:Y:S02]  /*0510*/  USHF.R.S32.HI UR4, URZ, 0x1f, UR5 ;  /* 0x0000001f3f047899 */ /* 0x000fe40008011405 */
        /* <DEDUP_REMOVED lines=9> */
[----:B------:R-:W-:Y:S01]  /*05b0*/  IABS R5, c[0x0][0x1c8] ;  /* 0x0000720000057a13 */ /* 0x000fe20000000000 */
[----:B------:R-:W1:Y:S01]  /*05c0*/  S2R R10, SR_CTAID.Z ;  /* 0x00000000000a7919 */ /* 0x000e620000002700 */
[CC--:B------:R-:W-:Y:S01]  /*05d0*/  LEA.HI R21, R6.reuse, R77.reuse, RZ, 0x3 ;  /* 0x0000004d06157211 */ /* 0x0c0fe200078f18ff */
[----:B------:R-:W-:Y:S01]  /*05e0*/  IMAD.U32 R11, RZ, RZ, UR6 ;  /* 0x00000006ff0b7e24 */ /* 0x000fe2000f8e00ff */
[----:B------:R-:W2:Y:S01]  /*05f0*/  I2F.RP R3, R5 ;  /* 0x0000000500037306 */ /* 0x000ea20000209400 */
[-C--:B------:R-:W-:Y:S01]  /*0600*/  LEA.HI R7, R6, R77.reuse, RZ, 0x4 ;  /* 0x0000004d06077211 */ /* 0x080fe200078f20ff */
[----:B------:R-:W3:Y:S01]  /*0610*/  S2R R9, SR_CTAID.Y ;  /* 0x0000000000097919 */ /* 0x000ee20000002600 */
[----:B------:R-:W-:Y:S01]  /*0620*/  LOP3.LUT R2, R21, 0xfffffff8, RZ, 0xc0, !PT ;  /* 0xfffffff815027812 */ /* 0x000fe200078ec0ff */
[----:B------:R-:W-:Y:S01]  /*0630*/  USHF.R.S32.HI UR12, URZ, 0x1f, UR11 ;  /* 0x0000001f3f0c7899 */ /* 0x000fe2000801140b */
[----:B------:R-:W-:Y:S01]  /*0640*/  SHF.R.S32.HI R230, RZ, 0x3, R21 ;  /* 0x00000003ffe67819 */ /* 0x000fe20000011415 */
[----:B------:R-:W4:Y:S01]  /*0650*/  S2R R78, SR_CTAID.X ;  /* 0x00000000004e7919 */ /* 0x000f220000002500 */
[----:B------:R-:W-:Y:S01]  /*0660*/  SHF.R.S32.HI R0, RZ, 0x4, R7 ;  /* 0x00000004ff007819 */ /* 0x000fe20000011407 */
[----:B------:R-:W-:Y:S01]  /*0670*/  IMAD.IADD R2, R77, 0x1, -R2 ;  /* 0x000000014d027824 */ /* 0x000fe200078e0a02 */
[C---:B------:R-:W-:Y:S01]  /*0680*/  LOP3.LUT R4, R7.reuse, 0xfffffff0, RZ, 0xc0, !PT ;  /* 0xfffffff007047812 */ /* 0x040fe200078ec0ff */
[----:B------:R-:W-:Y:S01]  /*0690*/  IMAD.SHL.U32 R219, R230, 0x40, RZ ;  /* 0x00000040e6db7824 */ /* 0x000fe200078e00ff */
[----:B------:R-:W-:Y:S01]  /*06a0*/  LEA.HI R7, R7, R0, RZ, 0x1 ;  /* 0x0000000007077211 */ /* 0x000fe200078f08ff */
[----:B------:R-:W-:Y:S01]  /*06b0*/  IMAD.SHL.U32 R228, R2, 0x8, RZ ;  /* 0x0000000802e47824 */ /* 0x000fe200078e00ff */
[----:B------:R-:W-:Y:S01]  /*06c0*/  LEA.HI R6, R6, R77, RZ, 0x6 ;  /* 0x0000004d06067211 */ /* 0x000fe200078f30ff */
[----:B------:R-:W-:Y:S01]  /*06d0*/  ULDC.64 UR4, c[0x0][0x178] ;  /* 0x00005e0000047ab9 */ /* 0x000fe20000000a00 */
[----:B------:R-:W-:Y:S01]  /*06e0*/  LOP3.LUT R219, R219, 0x1c0, RZ, 0xc0, !PT ;  /* 0x000001c0dbdb7812 */ /* 0x000fe200078ec0ff */
[----:B--2---:R-:W2:Y:S01]  /*06f0*/  MUFU.RCP R16, R3 ;  /* 0x0000000300107308 */ /* 0x004ea20000001000 */
[----:B------:R-:W-:Y:S01]  /*0700*/  LOP3.LUT R7, R7, 0xfffffffe, RZ, 0xc0, !PT ;  /* 0xfffffffe07077812 */ /* 0x000fe200078ec0ff */
[----:B------:R-:W-:Y:S01]  /*0710*/  IMAD.SHL.U32 R6, R6, 0x8, RZ ;  /* 0x0000000806067824 */ /* 0x000fe200078e00ff */
[----:B------:R-:W-:Y:S01]  /*0720*/  LOP3.LUT R8, R219, 0x38, R228, 0xf8, !PT ;  /* 0x00000038db087812 */ /* 0x000fe200078ef8e4 */
[----:B------:R-:W-:Y:S01]  /*0730*/  UIMAD UR4, UR12, UR4, URZ ;  /* 0x000000040c0472a4 */ /* 0x000fe2000f8e023f */
[----:B------:R-:W-:Y:S01]  /*0740*/  SHF.R.U32.HI R219, RZ, 0x3, R219 ;  /* 0x00000003ffdb7819 */ /* 0x000fe200000116db */
[----:B------:R-:W-:Y:S01]  /*0750*/  IMAD.IADD R7, R0, 0x1, -R7 ;  /* 0x0000000100077824 */ /* 0x000fe200078e0a07 */
[----:B------:R-:W-:Y:S01]  /*0760*/  SHF.R.S32.HI R231, RZ, 0x1f, R230 ;  /* 0x0000001fffe77819 */ /* 0x000fe200000114e6 */
[----:B------:R-:W-:Y:S01]  /*0770*/  UIMAD UR4, UR11, UR5, UR4 ;  /* 0x000000050b0472a4 */ /* 0x000fe2000f8e0204 */
[----:B------:R-:W-:Y:S01]  /*0780*/  IADD3 R13, P0, R230, UR6, RZ ;  /* 0x00000006e60d7c10 */ /* 0x000fe2000ff1e0ff */
[----:B------:R-:W-:Y:S01]  /*0790*/  USHF.R.S32.HI UR13, URZ, 0x1f, UR10 ;  /* 0x0000001f3f0d7899 */ /* 0x000fe2000801140a */
[----:B------:R-:W-:Y:S01]  /*07a0*/  LOP3.LUT R219, R8, R219, RZ, 0x3c, !PT ;  /* 0x000000db08db7212 */ /* 0x000fe200078e3cff */
[----:B------:R-:W-:Y:S01]  /*07b0*/  ULDC.64 UR6, c[0x0][0x1a8] ;  /* 0x00006a0000067ab9 */ /* 0x000fe20000000a00 */
[----:B------:R-:W-:Y:S01]  /*07c0*/  SHF.R.S32.HI R229, RZ, 0x1f, R228 ;  /* 0x0000001fffe57819 */ /* 0x000fe200000114e4 */
[----:B------:R-:W-:Y:S01]  /*07d0*/  UIMAD UR6, UR13, UR6, URZ ;  /* 0x000000060d0672a4 */ /* 0x000fe2000f8e023f */
[----:B------:R-:W-:Y:S01]  /*07e0*/  LOP3.LUT R219, R219, 0x7ffffe00, R6, 0xf8, !PT ;  /* 0x7ffffe00dbdb7812 */ /* 0x000fe200078ef806 */
[----:B------:R-:W-:Y:S01]  /*07f0*/  UMOV UR20, 0x5 ;  /* 0x0000000500147882 */ /* 0x000fe20000000000 */
[----:B--2---:R-:W-:Y:S01]  /*0800*/  IADD3 R16, R16, 0xffffffe, RZ ;  /* 0x0ffffffe10107810 */ /* 0x004fe20007ffe0ff */
[----:B------:R-:W2:Y:S01]  /*0810*/  S2R R6, SR_CTAID.Z ;  /* 0x0000000000067919 */ /* 0x000ea20000002700 */
[----:B-1----:R-:W-:Y:S01]  /*0820*/  IABS R10, R10 ;  /* 0x0000000a000a7213 */ /* 0x002fe20000000000 */
[----:B---3--:R-:W-:Y:S01]  /*0830*/  IMAD.WIDE.U32 R18, R9, c[0x0][0x178], R228 ;  /* 0x00005e0009127a25 */ /* 0x008fe200078e00e4 */
[----:B------:R-:W1:Y:S01]  /*0840*/  F2I.FTZ.U32.TRUNC.NTZ R17, R16 ;  /* 0x0000001000117305 */ /* 0x000e62000021f000 */
[----:B------:R-:W-:Y:S01]  /*0850*/  UIMAD UR7, UR10, UR7, UR6 ;  /* 0x000000070a0772a4 */ /* 0x000fe2000f8e0206 */
[----:B------:R-:W-:Y:S01]  /*0860*/  ISETP.NE.AND P2, PT, RZ, c[0x0][0x1c8], PT ;  /* 0x00007200ff007a0c */ /* 0x000fe20003f45270 */
[----:B------:R-:W-:Y:S01]  /*0870*/  IMAD.SHL.U32 R219, R219, 0x2, RZ ;  /* 0x00000002dbdb7824 */ /* 0x000fe200078e00ff */
[----:B------:R-:W-:Y:S01]  /*0880*/  IADD3 R19, R19, UR4, RZ ;  /* 0x0000000413137c10 */ /* 0x000fe2000fffe0ff */
[----:B------:R-:W-:Y:S01]  /*0890*/  ULDC.64 UR4, c[0x0][0x180] ;  /* 0x0000600000047ab9 */ /* 0x000fe20000000a00 */
[----:B------:R-:W-:Y:S01]  /*08a0*/  IMAD.IADD R4, R77, 0x1, -R4 ;  /* 0x000000014d047824 */ /* 0x000fe200078e0a04 */
[----:B------:R-:W-:Y:S01]  /*08b0*/  UIMAD UR4, UR12, UR4, URZ ;  /* 0x000000040c0472a4 */ /* 0x000fe2000f8e023f */
[----:B------:R-:W-:Y:S01]  /*08c0*/  SHF.R.S32.HI R79, RZ, 0x5, R79 ;  /* 0x00000005ff4f7819 */ /* 0x000fe2000001144f */
[----:B------:R-:W-:Y:S01]  /*08d0*/  UIADD3 UR29, UR25, -0x1, URZ ;  /* 0xffffffff191d7890 */ /* 0x000fe2000fffe03f */
[----:B------:R-:W-:Y:S01]  /*08e0*/  IMAD.MOV.U32 R20, RZ, RZ, 0x40 ;  /* 0x00000040ff147424 */ /* 0x000fe200078e00ff */
[----:B------:R-:W-:Y:S01]  /*08f0*/  UIMAD UR6, UR11, UR5, UR4 ;  /* 0x000000050b0672a4 */ /* 0x000fe2000f8e0204 */
[----:B------:R-:W-:Y:S01]  /*0900*/  SHF.R.S32.HI R81, RZ, 0x1f, R4 ;  /* 0x0000001fff517819 */ /* 0x000fe20000011404 */
[----:B------:R-:W-:-:S02]  /*0910*/  UISETP.NE.AND UP0, UPT, UR25, 0x1, UPT ;  /* 0x000000011900788c */ /* 0x000fc4000bf05270 */
[----:B------:R-:W-:Y:S01]  /*0920*/  ULDC.64 UR4, c[0x0][0x188] ;  /* 0x0000620000047ab9 */ /* 0x000fe20000000a00 */
[----:B-1----:R-:W-:Y:S01]  /*0930*/  IMAD.MOV R0, RZ, RZ, -R17 ;  /* 0x000000ffff007224 */ /* 0x002fe200078e0a11 */
[----:B------:R-:W-:Y:S01]  /*0940*/  UIMAD UR4, UR12, UR4, URZ ;  /* 0x000000040c0472a4 */ /* 0x000fe2000f8e023f */
[----:B------:R-:W-:Y:S01]  /*0950*/  IMAD.MOV.U32 R16, RZ, RZ, RZ ;  /* 0x000000ffff107224 */ /* 0x000fe200078e00ff */
[----:B------:R-:W-:Y:S01]  /*0960*/  USHF.R.S32.HI UR12, URZ, 0x1f, UR29 ;  /* 0x0000001f3f0c7899 */ /* 0x000fe2000801141d */
[----:B------:R-:W-:Y:S01]  /*0970*/  IMAD R15, R0, R5, RZ ;  /* 0x00000005000f7224 */ /* 0x000fe200078e02ff */
[----:B------:R-:W-:Y:S01]  /*0980*/  LEA.HI.X.SX32 R0, R11, R231, 0x1, P0 ;  /* 0x000000e70b007211 */ /* 0x000fe200000f0eff */
[----:B--2---:R-:W-:Y:S01]  /*0990*/  IMAD.WIDE.U32 R18, R6, c[0x0][0x1a8], R18 ;  /* 0x00006a0006127a25 */ /* 0x004fe200078e0012 */
[----:B------:R-:W-:Y:S01]  /*09a0*/  UIMAD UR5, UR11, UR5, UR4 ;  /* 0x000000050b0572a4 */ /* 0x000fe2000f8e0204 */
[----:B------:R-:W-:Y:S01]  /*09b0*/  LEA.HI R81, R81, R4, RZ, 0x3 ;  /* 0x0000000451517211 */ /* 0x000fe200078f18ff */
[----:B------:R-:W-:Y:S01]  /*09c0*/  UMOV UR28, 0x4 ;  /* 0x00000004001c7882 */ /* 0x000fe20000000000 */
[----:B------:R-:W-:Y:S01]  /*09d0*/  IMAD.HI.U32 R15, R17, R15, R16 ;  /* 0x0000000f110f7227 */ /* 0x000fe200078e0010 */
[----:B------:R-:W-:Y:S01]  /*09e0*/  IADD3 R19, R19, UR7, RZ ;  /* 0x0000000713137c10 */ /* 0x000fe2000fffe0ff */
[----:B------:R-:W-:Y:S01]  /*09f0*/  UIADD3 UR17, UR26, -0x4ab325aa, URZ ;  /* 0xb54cda561a117890 */ /* 0x000fe2000fffe03f */
[----:B------:R-:W-:Y:S01]  /*0a00*/  LOP3.LUT R3, R81, 0xfffffff8, RZ, 0xc0, !PT ;  /* 0xfffffff851037812 */ /* 0x000fe200078ec0ff */
[----:B------:R-:W-:-:S02]  /*0a10*/  IMAD R8, R0, c[0x0][0x198], RZ ;  /* 0x0000660000087a24 */ /* 0x000fc400078e02ff */
[----:B------:R-:W-:Y:S02]  /*0a20*/  IMAD R0, R0, c[0x0][0x1a0], RZ ;  /* 0x0000680000007a24 */ /* 0x000fe400078e02ff */
[C---:B------:R-:W-:Y:S02]  /*0a30*/  IMAD R8, R13.reuse, c[0x0][0x19c], R8 ;  /* 0x000067000d087a24 */ /* 0x040fe400078e0208 */
[C---:B------:R-:W-:Y:S02]  /*0a40*/  IMAD R11, R13.reuse, c[0x0][0x1a4], R0 ;  /* 0x000069000d0b7a24 */ /* 0x040fe400078e0200 */
[----:B------:R-:W-:-:S04]  /*0a50*/  IMAD.WIDE.U32 R16, R13, c[0x0][0x198], R228 ;  /* 0x000066000d107a25 */ /* 0x000fc800078e00e4 */
[----:B------:R-:W-:-:S04]  /*0a60*/  IMAD.HI.U32 R0, R15, R10, RZ ;  /* 0x0000000a0f007227 */ /* 0x000fc800078e00ff */
[----:B------:R-:W-:Y:S02]  /*0a70*/  IMAD.IADD R17, R17, 0x1, R8 ;  /* 0x0000000111117824 */ /* 0x000fe400078e0208 */
[----:B------:R-:W-:Y:S02]  /*0a80*/  IMAD.MOV R8, RZ, RZ, -R0 ;  /* 0x000000ffff087224 */ /* 0x000fe400078e0a00 */
[----:B------:R-:W-:-:S04]  /*0a90*/  IMAD.WIDE.U32 R12, R13, c[0x0][0x1a0], R228 ;  /* 0x000068000d0c7a25 */ /* 0x000fc800078e00e4 */
[----:B------:R-:W-:Y:S02]  /*0aa0*/  IMAD R8, R5, R8, R10 ;  /* 0x0000000805087224 */ /* 0x000fe400078e020a */
[----:B------:R-:W-:Y:S02]  /*0ab0*/  IMAD.IADD R13, R13, 0x1, R11 ;  /* 0x000000010d0d7824 */ /* 0x000fe400078e020b */
[----:B----4-:R-:W-:Y:S01]  /*0ac0*/  IMAD.WIDE R230, R78, 0x80, R230 ;  /* 0x000000804ee67825 */ /* 0x010fe200078e02e6 */
[----:B------:R-:W-:-:S03]  /*0ad0*/  ISETP.GT.U32.AND P0, PT, R5, R8, PT ;  /* 0x000000080500720c */ /* 0x000fc60003f04070 */
[----:B------:R-:W-:-:S04]  /*0ae0*/  IMAD.WIDE.U32 R220, R9, c[0x0][0x180], R16 ;  /* 0x0000600009dc7a25 */ /* 0x000fc800078e0010 */
[----:B------:R-:W-:Y:S01]  /*0af0*/  IMAD.WIDE.U32 R202, R9, c[0x0][0x188], R12 ;  /* 0x0000620009ca7a25 */ /* 0x000fe200078e000c */
[----:B------:R-:W-:Y:S01]  /*0b00*/  IADD3 R221, R221, UR6, RZ ;  /* 0x00000006dddd7c10 */ /* 0x000fe2000fffe0ff */
[----:B------:R-:W-:Y:S02]  /*0b10*/  ULDC UR6, c[0x0][0x1c8] ;  /* 0x0000720000067ab9 */ /* 0x000fe40000000800 */
[----:B------:R-:W-:Y:S01]  /*0b20*/  IMAD R9, R231, c[0x0][0x190], RZ ;  /* 0x00006400e7097a24 */ /* 0x000fe200078e02ff */
[----:B------:R-:W-:Y:S01]  /*0b30*/  ULOP3.LUT UR6, UR10, UR6, URZ, 0x3c, !UPT ;  /* 0x000000060a067292 */ /* 0x000fe2000f8e3c3f */
[----:B------:R-:W-:Y:S01]  /*0b40*/  @!P0 IMAD.IADD R8, R8, 0x1, -R5 ;  /* 0x0000000108088824 */ /* 0x000fe200078e0a05 */
[----:B------:R-:W-:Y:S01]  /*0b50*/  IADD3 R203, R203, UR5, RZ ;  /* 0x00000005cbcb7c10 */ /* 0x000fe2000fffe0ff */
[C---:B------:R-:W-:Y:S01]  /*0b60*/  IMAD R6, R230.reuse, c[0x0][0x194], R9 ;  /* 0x00006500e6067a24 */ /* 0x040fe200078e0209 */
[----:B------:R-:W-:Y:S01]  /*0b70*/  ULDC.64 UR4, c[0x0][0x190] ;  /* 0x0000640000047ab9 */ /* 0x000fe20000000a00 */
[----:B------:R-:W-:Y:S01]  /*0b80*/  IMAD.WIDE.U32 R18, R230, c[0x0][0x190], R18 ;  /* 0x00006400e6127a25 */ /* 0x000fe200078e0012 */
[----:B------:R-:W-:Y:S01]  /*0b90*/  ISETP.GE.U32.AND P3, PT, R8, R5, PT ;  /* 0x000000050800720c */ /* 0x000fe20003f66070 */
[----:B------:R-:W-:Y:S01]  /*0ba0*/  USHF.L.U32 UR10, UR4, 0x5, URZ ;  /* 0x00000005040a7899 */ /* 0x000fe2000800063f */
[----:B------:R-:W-:Y:S01]  /*0bb0*/  @!P0 IADD3 R0, R0, 0x1, RZ ;  /* 0x0000000100008810 */ /* 0x000fe20007ffe0ff */
[----:B------:R-:W-:Y:S01]  /*0bc0*/  IMAD.IADD R6, R19, 0x1, R6 ;  /* 0x0000000113067824 */ /* 0x000fe200078e0206 */
[----:B------:R-:W-:Y:S01]  /*0bd0*/  LEA R10, P1, R18, c[0x0][0x160], 0x1 ;  /* 0x00005800120a7a11 */ /* 0x000fe200078208ff */
[----:B------:R-:W-:Y:S01]  /*0be0*/  USHF.L.U64.HI UR11, UR4, UR20, UR5 ;  /* 0x00000014040b7299 */ /* 0x000fe20008010205 */
[----:B------:R-:W-:-:S02]  /*0bf0*/  IMAD.U32 R5, RZ, RZ, UR29 ;  /* 0x0000001dff057e24 */ /* 0x000fc4000f8e00ff */
[----:B------:R-:W-:Y:S01]  /*0c00*/  LEA.HI.X R11, R18, c[0x0][0x164], R6, 0x1, P1 ;  /* 0x00005900120b7a11 */ /* 0x000fe200008f0c06 */
[----:B------:R-:W-:Y:S01]  /*0c10*/  ULDC.64 UR4, c[0x0][0x1a0] ;  /* 0x0000680000047ab9 */ /* 0x000fe20000000a00 */
[----:B------:R-:W-:Y:S01]  /*0c20*/  ISETP.LE.AND P1, PT, RZ, UR6, PT ;  /* 0x00000006ff007c0c */ /* 0x000fe2000bf23270 */
[----:B------:R-:W-:Y:S01]  /*0c30*/  ULDC.64 UR6, c[0x0][0x198] ;  /* 0x0000660000067ab9 */ /* 0x000fe20000000a00 */
[----:B------:R-:W-:Y:S01]  /*0c40*/  IADD3 R12, P0, R10, UR10, RZ ;  /* 0x0000000a0a0c7c10 */ /* 0x000fe2000ff1e0ff */
[----:B------:R1:W-:Y:S01]  /*0c50*/  LDGSTS.E.BYPASS.LTC128B.128 [R219], [R10.64] ;  /* 0x000000000adb7fae */ /* 0x0003e2000b901d56 */
[----:B------:R-:W-:Y:S01]  /*0c60*/  @P3 IADD3 R0, R0, 0x1, RZ ;  /* 0x0000000100003810 */ /* 0x000fe20007ffe0ff */
[----:B------:R-:W-:Y:S01]  /*0c70*/  USHF.L.U64.HI UR18, UR6, UR20, UR7 ;  /* 0x0000001406127299 */ /* 0x000fe20008010207 */
[----:B------:R-:W-:Y:S01]  /*0c80*/  IADD3.X R13, R11, UR11, RZ, P0, !PT ;  /* 0x0000000b0b0d7c10 */ /* 0x000fe200087fe4ff */
[----:B------:R1:W-:Y:S01]  /*0c90*/  LDGSTS.E.BYPASS.LTC128B.128 [R219+0x4000], [R10.64+0x80] ;  /* 0x040000800adb7fae */ /* 0x0003e2000b901d56 */
[----:B------:R-:W-:Y:S01]  /*0ca0*/  IADD3 R14, P0, R12, UR10, RZ ;  /* 0x0000000a0c0e7c10 */ /* 0x000fe2000ff1e0ff */
[----:B------:R-:W-:Y:S01]  /*0cb0*/  USHF.L.U32 UR19, UR6, 0x5, URZ ;  /* 0x0000000506137899 */ /* 0x000fe2000800063f */
[----:B------:R-:W-:Y:S01]  /*0cc0*/  IMAD.IADD R3, R4, 0x1, -R3 ;  /* 0x0000000104037824 */ /* 0x000fe200078e0a03 */
[----:B------:R2:W-:Y:S01]  /*0cd0*/  LDGSTS.E.BYPASS.LTC128B.128 [R219+0x800], [R12.64] ;  /* 0x008000000cdb7fae */ /* 0x0005e2000b901d56 */
[----:B------:R-:W-:Y:S01]  /*0ce0*/  IADD3.X R15, R13, UR11, RZ, P0, !PT ;  /* 0x0000000b0d0f7c10 */ /* 0x000fe200087fe4ff */
[----:B------:R-:W-:Y:S01]  /*0cf0*/  @!P1 IMAD.MOV R0, RZ, RZ, -R0 ;  /* 0x000000ffff009224 */ /* 0x000fe200078e0a00 */
[----:B------:R-:W-:Y:S01]  /*0d00*/  @!P2 LOP3.LUT R0, RZ, c[0x0][0x1c8], RZ, 0x33, !PT ;  /* 0x00007200ff00aa12 */ /* 0x000fe200078e33ff */
[----:B------:R2:W-:Y:S01]  /*0d10*/  LDGSTS.E.BYPASS.LTC128B.128 [R219+0x4800], [R12.64+0x80] ;  /* 0x048000800cdb7fae */ /* 0x0005e2000b901d56 */
[----:B------:R-:W-:Y:S01]  /*0d20*/  IADD3 R8, P0, R14, UR10, RZ ;  /* 0x0000000a0e087c10 */ /* 0x000fe2000ff1e0ff */
[----:B------:R-:W-:Y:S01]  /*0d30*/  UIMAD UR7, UR18, UR29, URZ ;  /* 0x0000001d120772a4 */ /* 0x000fe2000f8e023f */
[----:B------:R-:W-:Y:S01]  /*0d40*/  SHF.R.S32.HI R223, RZ, 0x1f, R0 ;  /* 0x0000001fffdf7819 */ /* 0x000fe20000011400 */
[C---:B------:R-:W-:Y:S01]  /*0d50*/  IMAD.WIDE.U32 R220, R0.reuse, c[0x0][0x1b0], R220 ;  /* 0x00006c0000dc7a25 */ /* 0x040fe200078e00dc */
[----:B------:R-:W-:Y:S01]  /*0d60*/  IADD3.X R9, R15, UR11, RZ, P0, !PT ;  /* 0x0000000b0f097c10 */ /* 0x000fe200087fe4ff */
[----:B------:R3:W-:Y:S01]  /*0d70*/  LDGSTS.E.BYPASS.LTC128B.128 [R219+0x1000], [R14.64] ;  /* 0x010000000edb7fae */ /* 0x0007e2000b901d56 */
[----:B------:R-:W-:Y:S01]  /*0d80*/  UIMAD UR7, UR12, UR19, UR7 ;  /* 0x000000130c0772a4 */ /* 0x000fe2000f8e0207 */
[C---:B------:R-:W-:Y:S01]  /*0d90*/  IMAD R225, R223.reuse, c[0x0][0x1b0], RZ ;  /* 0x00006c00dfe17a24 */ /* 0x040fe200078e02ff */
[----:B------:R-:W-:Y:S01]  /*0da0*/  UIMAD UR12, UR12, UR4, URZ ;  /* 0x000000040c0c72a4 */ /* 0x000fe2000f8e023f */
[----:B------:R-:W-:Y:S01]  /*0db0*/  IMAD.MOV.U32 R224, RZ, RZ, R220 ;  /* 0x000000ffffe07224 */ /* 0x000fe200078e00dc */
[----:B------:R3:W-:Y:S01]  /*0dc0*/  LDGSTS.E.BYPASS.LTC128B.128 [R219+0x5000], [R14.64+0x80] ;  /* 0x050000800edb7fae */ /* 0x0007e2000b901d56 */
[C---:B------:R-:W-:Y:S01]  /*0dd0*/  IMAD R225, R0.reuse, c[0x0][0x1b4], R225 ;  /* 0x00006d0000e17a24 */ /* 0x040fe200078e02e1 */
[----:B------:R-:W-:Y:S01]  /*0de0*/  UIMAD.WIDE.U32 UR14, UR29, UR4, URZ ;  /* 0x000000041d0e72a5 */ /* 0x000fe2000f8e003f */
[----:B------:R-:W-:Y:S01]  /*0df0*/  IMAD R223, R223, c[0x0][0x1b8], RZ ;  /* 0x00006e00dfdf7a24 */ /* 0x000fe200078e02ff */
[----:B------:R4:W-:Y:S01]  /*0e00*/  LDGSTS.E.BYPASS.LTC128B.128 [R219+0x1800], [R8.64] ;  /* 0x0180000008db7fae */ /* 0x0009e2000b901d56 */
[----:B------:R-:W-:Y:S01]  /*0e10*/  IMAD.IADD R225, R221, 0x1, R225 ;  /* 0x00000001dde17824 */ /* 0x000fe200078e02e1 */
[----:B------:R-:W-:Y:S01]  /*0e20*/  UIMAD UR12, UR29, UR5, UR12 ;  /* 0x000000051d0c72a4 */ /* 0x000fe2000f8e020c */
[----:B------:R-:W-:Y:S01]  /*0e30*/  IMAD.WIDE.U32 R202, R0, c[0x0][0x1b8], R202 ;  /* 0x00006e0000ca7a25 */ /* 0x000fe200078e00ca */
[----:B------:R4:W-:Y:S01]  /*0e40*/  LDGSTS.E.BYPASS.LTC128B.128 [R219+0x5800], [R8.64+0x80] ;  /* 0x0580008008db7fae */ /* 0x0009e2000b901d56 */
[----:B------:R-:W-:-:S02]  /*0e50*/  USHF.L.U32 UR21, UR4, 0x5, URZ ;  /* 0x0000000504157899 */ /* 0x000fc4000800063f */
[----:B------:R-:W-:Y:S01]  /*0e60*/  IMAD R223, R0, c[0x0][0x1bc], R223 ;  /* 0x00006f0000df7a24 */ /* 0x000fe200078e02df */
[----:B------:R-:W-:Y:S01]  /*0e70*/  UIADD3 UR12, UR15, UR12, URZ ;  /* 0x0000000c0f0c7290 */ /* 0x000fe2000fffe03f */
[----:B------:R-:W-:Y:S01]  /*0e80*/  IMAD.SHL.U32 R4, R2, 0x40, RZ ;  /* 0x0000004002047824 */ /* 0x000fe200078e00ff */
[----:B------:R-:W-:Y:S01]  /*0e90*/  USHF.L.U64.HI UR20, UR4, UR20, UR5 ;  /* 0x0000001404147299 */ /* 0x000fe20008010205 */
[----:B------:R-:W-:Y:S01]  /*0ea0*/  IMAD.SHL.U32 R80, R3, 0x40, RZ ;  /* 0x0000004003507824 */ /* 0x000fe200078e00ff */
[----:B--2---:R-:W-:Y:S01]  /*0eb0*/  IADD3 R12, P0, R8, UR10, RZ ;  /* 0x0000000a080c7c10 */ /* 0x004fe2000ff1e0ff */
[----:B------:R-:W-:Y:S01]  /*0ec0*/  IMAD.IADD R223, R203, 0x1, R223 ;  /* 0x00000001cbdf7824 */ /* 0x000fe200078e02df */
[----:B------:R-:W-:Y:S01]  /*0ed0*/  LOP3.LUT R4, R4, 0x1c0, RZ, 0xc0, !PT ;  /* 0x000001c004047812 */ /* 0x000fe200078ec0ff */
[----:B------:R-:W-:Y:S01]  /*0ee0*/  IMAD.SHL.U32 R81, R81, 0x40, RZ ;  /* 0x0000004051517824 */ /* 0x000fe200078e00ff */
[----:B------:R-:W-:Y:S02]  /*0ef0*/  IADD3.X R13, R9, UR11, RZ, P0, !PT ;  /* 0x0000000b090d7c10 */ /* 0x000fe400087fe4ff */
[----:B-1----:R-:W-:-:S02]  /*0f00*/  IADD3 R10, P0, R12, UR10, RZ ;  /* 0x0000000a0c0a7c10 */ /* 0x002fc4000ff1e0ff */
[----:B------:R-:W-:Y:S01]  /*0f10*/  LOP3.LUT R80, R80, 0x1c0, RZ, 0xc0, !PT ;  /* 0x000001c050507812 */ /* 0x000fe200078ec0ff */
[----:B------:R1:W-:Y:S01]  /*0f20*/  LDGSTS.E.BYPASS.LTC128B.128 [R219+0x2000], [R12.64] ;  /* 0x020000000cdb7fae */ /* 0x0003e2000b901d56 */
[----:B------:R-:W-:Y:S02]  /*0f30*/  IADD3.X R11, R13, UR11, RZ, P0, !PT ;  /* 0x0000000b0d0b7c10 */ /* 0x000fe400087fe4ff */
[----:B------:R-:W-:Y:S01]  /*0f40*/  IADD3 R16, P1, R10, UR10, RZ ;  /* 0x0000000a0a107c10 */ /* 0x000fe2000ff3e0ff */
[----:B------:R1:W-:Y:S01]  /*0f50*/  LDGSTS.E.BYPASS.LTC128B.128 [R219+0x6000], [R12.64+0x80] ;  /* 0x060000800cdb7fae */ /* 0x0003e2000b901d56 */
[----:B------:R-:W-:Y:S02]  /*0f60*/  LOP3.LUT R21, R4, 0x8, R21, 0xf8, !PT ;  /* 0x0000000804157812 */ /* 0x000fe400078ef815 */
[----:B------:R-:W-:Y:S01]  /*0f70*/  IADD3.X R17, R11, UR11, RZ, P1, !PT ;  /* 0x0000000b0b117c10 */ /* 0x000fe20008ffe4ff */
[----:B------:R2:W-:Y:S01]  /*0f80*/  LDGSTS.E.BYPASS.LTC128B.128 [R219+0x2800], [R10.64] ;  /* 0x028000000adb7fae */ /* 0x0005e2000b901d56 */
[----:B------:R-:W-:Y:S01]  /*0f90*/  SHF.R.U32.HI R4, RZ, 0x3, R4 ;  /* 0x00000003ff047819 */ /* 0x000fe20000011604 */
[----:B----4-:R-:W-:Y:S01]  /*0fa0*/  IMAD.WIDE.U32 R8, R5, UR19, R224 ;  /* 0x0000001305087c25 */ /* 0x010fe2000f8e00e0 */
[----:B------:R-:W-:Y:S01]  /*0fb0*/  LOP3.LUT R81, R81, 0xfffffe00, RZ, 0xc0, !PT ;  /* 0xfffffe0051517812 */ /* 0x000fe200078ec0ff */
[----:B------:R2:W-:Y:S01]  /*0fc0*/  LDGSTS.E.BYPASS.LTC128B.128 [R219+0x6800], [R10.64+0x80] ;  /* 0x068000800adb7fae */ /* 0x0005e2000b901d56 */
[----:B------:R-:W-:-:S02]  /*0fd0*/  LOP3.LUT R4, R21, R4, RZ, 0x3c, !PT ;  /* 0x0000000415047212 */ /* 0x000fc400078e3cff */
[----:B------:R-:W-:Y:S01]  /*0fe0*/  IADD3 R0, R9, UR7, RZ ;  /* 0x0000000709007c10 */ /* 0x000fe2000fffe0ff */
[----:B------:R4:W-:Y:S01]  /*0ff0*/  LDGSTS.E.BYPASS.LTC128B.128 [R219+0x3000], [R16.64] ;  /* 0x0300000010db7fae */ /* 0x0009e2000b901d56 */
[C---:B---3--:R-:W-:Y:S01]  /*1000*/  LEA R14, P0, R8.reuse, c[0x0][0x168], 0x1 ;  /* 0x00005a00080e7a11 */ /* 0x048fe200078008ff */
[----:B------:R-:W-:Y:S02]  /*1010*/  IMAD.U32 R9, RZ, RZ, UR15 ;  /* 0x0000000fff097e24 */ /* 0x000fe4000f8e00ff */
[----:B------:R4:W-:Y:S01]  /*1020*/  LDGSTS.E.BYPASS.LTC128B.128 [R219+0x7000], [R16.64+0x80] ;  /* 0x0700008010db7fae */ /* 0x0009e2000b901d56 */
[----:B------:R-:W-:Y:S01]  /*1030*/  LEA.HI.X R15, R8, c[0x0][0x16c], R0, 0x1, P0 ;  /* 0x00005b00080f7a11 */ /* 0x000fe200000f0c00 */
[----:B------:R-:W-:Y:S01]  /*1040*/  IMAD.U32 R8, RZ, RZ, UR14 ;  /* 0x0000000eff087e24 */ /* 0x000fe2000f8e00ff */
[----:B------:R-:W-:Y:S01]  /*1050*/  IADD3 R18, P0, R14, UR19, RZ ;  /* 0x000000130e127c10 */ /* 0x000fe2000ff1e0ff */
[----:B------:R-:W-:-:S03]  /*1060*/  IMAD.SHL.U32 R9, R7, 0x8, RZ ;  /* 0x0000000807097824 */ /* 0x000fc600078e00ff */
[----:B------:R-:W-:Y:S02]  /*1070*/  IADD3.X R19, R15, UR18, RZ, P0, !PT ;  /* 0x000000120f137c10 */ /* 0x000fe400087fe4ff */
[----:B------:R-:W-:Y:S02]  /*1080*/  LEA R5, P0, R8, R202, 0x5 ;  /* 0x000000ca08057211 */ /* 0x000fe400078028ff */
[----:B-1----:R-:W-:Y:S02]  /*1090*/  IADD3 R12, P1, R16, UR10, RZ ;  /* 0x0000000a100c7c10 */ /* 0x002fe4000ff3e0ff */
[----:B------:R-:W-:Y:S02]  /*10a0*/  LOP3.LUT R9, R80, 0x8, R9, 0xf8, !PT ;  /* 0x0000000850097812 */ /* 0x000fe400078ef809 */
[----:B------:R-:W-:Y:S02]  /*10b0*/  IADD3.X R13, R17, UR11, RZ, P1, !PT ;  /* 0x0000000b110d7c10 */ /* 0x000fe40008ffe4ff */
[----:B------:R-:W-:Y:S01]  /*10c0*/  SHF.R.U32.HI R80, RZ, 0x3, R80 ;  /* 0x00000003ff507819 */ /* 0x000fe20000011650 */
[----:B--2---:R-:W-:-:S02]  /*10d0*/  IMAD.U32 R11, RZ, RZ, UR12 ;  /* 0x0000000cff0b7e24 */ /* 0x004fc4000f8e00ff */
[----:B------:R1:W-:Y:S01]  /*10e0*/  LDGSTS.E.BYPASS.LTC128B.128 [R219+0x3800], [R12.64] ;  /* 0x038000000cdb7fae */ /* 0x0003e2000b901d56 */
[----:B------:R-:W-:Y:S02]  /*10f0*/  LOP3.LUT R80, R9, R80, RZ, 0x3c, !PT ;  /* 0x0000005009507212 */ /* 0x000fe400078e3cff */
[----:B------:R-:W-:Y:S01]  /*1100*/  LOP3.LUT P1, RZ, R3, 0x2, RZ, 0xc0, !PT ;  /* 0x0000000203ff7812 */ /* 0x000fe2000782c0ff */
[----:B------:R1:W-:Y:S01]  /*1110*/  LDGSTS.E.BYPASS.LTC128B.128 [R219+0x7800], [R12.64+0x80] ;  /* 0x078000800cdb7fae */ /* 0x0003e2000b901d56 */
[----:B------:R-:W-:Y:S01]  /*1120*/  LEA.HI.X R0, R8, R223, R11, 0x5, P0 ;  /* 0x000000df08007211 */ /* 0x000fe200000f2c0b */
[----:B------:R-:W-:Y:S01]  /*1130*/  IMAD.MOV.U32 R8, RZ, RZ, 0x20 ;  /* 0x00000020ff087424 */ /* 0x000fe200078e00ff */
[C---:B------:R-:W-:Y:S01]  /*1140*/  LEA R246, P0, R5.reuse, c[0x0][0x170], 0x1 ;  /* 0x00005c0005f67a11 */ /* 0x040fe200078008ff */
[----:B------:R1:W-:Y:S03]  /*1150*/  LDGSTS.E.BYPASS.LTC128B.128 [R219+0x8000], [R14.64] ;  /* 0x080000000edb7fae */ /* 0x0003e6000b901d56 */
[----:B------:R-:W-:Y:S01]  /*1160*/  LEA.HI.X R247, R5, c[0x0][0x174], R0, 0x1, P0 ;  /* 0x00005d0005f77a11 */ /* 0x000fe200000f0c00 */
[----:B------:R1:W-:Y:S01]  /*1170*/  LDGSTS.E.BYPASS.LTC128B.128 [R219+0x9000], [R14.64+0x80] ;  /* 0x090000800edb7fae */ /* 0x0003e2000b901d56 */
[----:B------:R-:W-:Y:S01]  /*1180*/  IMAD R5, R79, 0x400, R81 ;  /* 0x000004004f057824 */ /* 0x000fe200078e0251 */
[----:B------:R-:W-:Y:S01]  /*1190*/  IADD3 R10, P0, R246, UR21, RZ ;  /* 0x00000015f60a7c10 */ /* 0x000fe2000ff1e0ff */
[----:B------:R-:W-:Y:S01]  /*11a0*/  IMAD R0, R7, 0x200, R4 ;  /* 0x0000020007007824 */ /* 0x000fe200078e0204 */
[----:B------:R4:W-:Y:S01]  /*11b0*/  LDGSTS.E.BYPASS.LTC128B.128 [R219+0x8800], [R18.64] ;  /* 0x0880000012db7fae */ /* 0x0009e2000b901d56 */
[----:B------:R-:W-:Y:S01]  /*11c0*/  IMAD.IADD R218, R5, 0x1, R80 ;  /* 0x0000000105da7824 */ /* 0x000fe200078e0250 */
[----:B------:R-:W-:Y:S01]  /*11d0*/  IADD3.X R11, R247, UR20, RZ, P0, !PT ;  /* 0x00000014f70b7c10 */ /* 0x000fe200087fe4ff */
[----:B------:R-:W-:Y:S01]  /*11e0*/  IMAD.SHL.U32 R83, R0, 0x2, RZ ;  /* 0x0000000200537824 */ /* 0x000fe200078e00ff */
[----:B------:R4:W-:Y:S01]  /*11f0*/  LDGSTS.E.BYPASS.LTC128B.128 [R219+0x9800], [R18.64+0x80] ;  /* 0x0980008012db7fae */ /* 0x0009e2000b901d56 */
[----:B------:R-:W-:Y:S01]  /*1200*/  IMAD.SHL.U32 R218, R218, 0x2, RZ ;  /* 0x00000002dada7824 */ /* 0x000fe200078e00ff */
[----:B------:R-:W-:-:S02]  /*1210*/  LOP3.LUT P0, RZ, R2, 0x2, RZ, 0xc0, !PT ;  /* 0x0000000202ff7812 */ /* 0x000fc4000780c0ff */
[----:B------:R-:W0:Y:S01]  /*1220*/  LDGDEPBAR ;  /* 0x00000000000079af */ /* 0x000e220000000000 */
[----:B------:R-:W-:Y:S02]  /*1230*/  LEA R217, R0, 0x8000, 0x1 ;  /* 0x0000800000d97811 */ /* 0x000fe400078e08ff */
[----:B------:R-:W-:Y:S02]  /*1240*/  SEL R0, R8, 0xffffffe0, !P1 ;  /* 0xffffffe008007807 */ /* 0x000fe40004800000 */
[----:B------:R-:W-:Y:S02]  /*1250*/  IADD3 R215, R217, 0x20, RZ ;  /* 0x00000020d9d77810 */ /* 0x000fe40007ffe0ff */
[----:B------:R-:W-:Y:S01]  /*1260*/  LOP3.LUT P1, RZ, R3, 0x4, RZ, 0xc0, !PT ;  /* 0x0000000403ff7812 */ /* 0x000fe2000782c0ff */
[----:B------:R-:W-:-:S03]  /*1270*/  IMAD.IADD R216, R218, 0x1, R0 ;  /* 0x00000001dad87824 */ /* 0x000fc600078e0200 */
[----:B------:R-:W-:Y:S02]  /*1280*/  @P0 IADD3 R215, R217, -0x20, RZ ;  /* 0xffffffe0d9d70810 */ /* 0x000fe40007ffe0ff */
[----:B------:R-:W-:Y:S02]  /*1290*/  LOP3.LUT P0, RZ, R2, 0x4, RZ, 0xc0, !PT ;  /* 0x0000000402ff7812 */ /* 0x000fe4000780c0ff */
[C---:B------:R-:W-:Y:S02]  /*12a0*/  SEL R3, R20.reuse, 0xffffffc0, !P1 ;  /* 0xffffffc014037807 */ /* 0x040fe40004800000 */
[----:B------:R-:W-:Y:S02]  /*12b0*/  SEL R2, R20, 0xffffffc0, !P0 ;  /* 0xffffffc014027807 */ /* 0x000fe40004000000 */
[----:B------:R-:W-:Y:S01]  /*12c0*/  PLOP3.LUT P0, PT, PT, PT, UP0, 0x80, 0x0 ;  /* 0x000000000000781c */ /* 0x000fe20003f0f008 */
[----:B------:R-:W-:Y:S01]  /*12d0*/  IMAD.IADD R214, R218, 0x1, R3 ;  /* 0x00000001dad67824 */ /* 0x000fe200078e0203 */
[----:B------:R-:W-:Y:S01]  /*12e0*/  IADD3 R207, R215, 0x800, RZ ;  /* 0x00000800d7cf7810 */ /* 0x000fe20007ffe0ff */
[----:B------:R-:W-:Y:S01]  /*12f0*/  IMAD.IADD R213, R217, 0x1, R2 ;  /* 0x00000001d9d57824 */ /* 0x000fe200078e0202 */
[----:B------:R-:W-:Y:S01]  /*1300*/  IADD3 R205, R215, 0x1000, RZ ;  /* 0x00001000d7cd7810 */ /* 0x000fe20007ffe0ff */
[----:B------:R-:W-:-:S04]  /*1310*/  DEPBAR.LE SB0, 0x0 ;  /* 0x000080000000791a */ /* 0x000fc80000000000 */
[----:B------:R-:W-:Y:S01]  /*1320*/  BAR.SYNC.DEFER_BLOCKING 0x0 ;  /* 0x0000000000007b1d */ /* 0x000fe20000010000 */
[----:B------:R-:W-:Y:S01]  /*1330*/  IMAD.IADD R212, R216, 0x1, R3 ;  /* 0x00000001d8d47824 */ /* 0x000fe200078e0203 */
[----:B------:R-:W-:Y:S01]  /*1340*/  IADD3 R204, R215, 0x1800, RZ ;  /* 0x00001800d7cc7810 */ /* 0x000fe20007ffe0ff */
[----:B------:R-:W-:Y:S02]  /*1350*/  IMAD.IADD R206, R2, 0x1, R215 ;  /* 0x0000000102ce7824 */ /* 0x000fe400078e02d7 */
[----:B------:R-:W-:Y:S01]  /*1360*/  IMAD.U32 R2, RZ, RZ, UR8 ;  /* 0x00000008ff027e24 */ /* 0x000fe2000f8e00ff */
[----:B------:R-:W-:Y:S01]  /*1370*/  @!PT LDS RZ, [RZ] ;  /* 0x00000000fffff984 */ /* 0x000fe20000000800 */
[----:B------:R-:W-:Y:S01]  /*1380*/  @!PT LDS RZ, [RZ] ;  /* 0x00000000fffff984 */ /* 0x000fe20000000800 */
[----:B------:R-:W-:Y:S01]  /*1390*/  @!PT LDS RZ, [RZ] ;  /* 0x00000000fffff984 */ /* 0x000fe20000000800 */
[----:B------:R2:W-:Y:S04]  /*13a0*/  LDGSTS.E.BYPASS.LTC128B.128 [R219+0xa000], [R246.64] ;  /* 0x0a000000f6db7fae */ /* 0x0005e8000b901d56 */
[----:B------:R2:W-:Y:S04]  /*13b0*/  LDGSTS.E.BYPASS.LTC128B.128 [R219+0xb000], [R246.64+0x80] ;  /* 0x0b000080f6db7fae */ /* 0x0005e8000b901d56 */
[----:B------:R3:W-:Y:S04]  /*13c0*/  LDGSTS.E.BYPASS.LTC128B.128 [R219+0xa800], [R10.64] ;  /* 0x0a8000000adb7fae */ /* 0x0007e8000b901d56 */
[----:B------:R3:W-:Y:S04]  /*13d0*/  LDGSTS.E.BYPASS.LTC128B.128 [R219+0xb800], [R10.64+0x80] ;  /* 0x0b8000800adb7fae */ /* 0x0007e8000b901d56 */
[----:B------:R-:W-:Y:S04]  /*13e0*/  LDSM.16.M88.4 R72, [R83+0x8000] ;  /* 0x008000005348783b */ /* 0x000fe80000000200 */
[----:B------:R-:W4:Y:S04]  /*13f0*/  LDSM.16.M88.4 R4, [R218+0x2000] ;  /* 0x00200000da04783b */ /* 0x000f280000000200 */
[----:B------:R-:W3:Y:S04]  /*1400*/  LDSM.16.M88.4 R64, [R83+0x8800] ;  /* 0x008800005340783b */ /* 0x000ee80000000200 */
[----:B------:R-:W5:Y:S04]  /*1410*/  LDSM.16.M88.4 R40, [R218] ;  /* 0x00000000da28783b */ /* 0x000f680000000200 */
[----:B------:R-:W-:Y:S04]  /*1420*/  LDSM.16.M88.4 R56, [R215] ;  /* 0x00000000d738783b */ /* 0x000fe80000000200 */
[----:B------:R-:W1:Y:S04]  /*1430*/  LDSM.16.M88.4 R60, [R216+0x2000] ;  /* 0x00200000d83c783b */ /* 0x000e680000000200 */
[----:B------:R-:W2:Y:S04]  /*1440*/  LDSM.16.M88.4 R48, [R215+0x800] ;  /* 0x00080000d730783b */ /* 0x000ea80000000200 */
[----:B------:R-:W2:Y:S04]  /*1450*/  LDSM.16.M88.4 R52, [R216] ;  /* 0x00000000d834783b */ /* 0x000ea80000000200 */
[----:B------:R-:W-:Y:S04]  /*1460*/  LDSM.16.M88.4 R32, [R214+0x2000] ;  /* 0x00200000d620783b */ /* 0x000fe80000000200 */
[----:B------:R-:W2:Y:S04]  /*1470*/  LDSM.16.M88.4 R28, [R213] ;  /* 0x00000000d51c783b */ /* 0x000ea80000000200 */
[----:B------:R-:W2:Y:S01]  /*1480*/  LDSM.16.M88.4 R24, [R213+0x800] ;  /* 0x00080000d518783b */ /* 0x000ea20000000200 */
[C---:B----4-:R-:W-:Y:S03]  /*1490*/  HMMA.16816.F32 R16, R4.reuse, R72, RZ ;  /* 0x000000480410723c */ /* 0x050fe600000018ff */
[----:B------:R-:W4:Y:S04]  /*14a0*/  LDSM.16.M88.4 R36, [R214] ;  /* 0x00000000d624783b */ /* 0x000f280000000200 */
[----:B------:R-:W-:Y:S01]  /*14b0*/  LDSM.16.M88.4 R68, [R212] ;  /* 0x00000000d444783b */ /* 0x000fe20000000200 */
[C---:B---3--:R-:W-:Y:S03]  /*14c0*/  HMMA.16816.F32 R8, R4.reuse, R64, RZ ;  /* 0x000000400408723c */ /* 0x048fe600000018ff */
[----:B------:R-:W0:Y:S05]  /*14d0*/  LDGDEPBAR ;  /* 0x00000000000079af */ /* 0x000e2a0000000000 */
[C---:B-1----:R-:W-:Y:S08]  /*14e0*/  HMMA.16816.F32 R12, R4.reuse, R74, RZ ;  /* 0x0000004a040c723c */ /* 0x042ff000000018ff */
[----:B------:R-:W-:Y:S08]  /*14f0*/  HMMA.16816.F32 R4, R4, R66, RZ ;  /* 0x000000420404723c */ /* 0x000ff000000018ff */
[C---:B-----5:R-:W-:Y:S08]  /*1500*/  HMMA.16816.F32 R20, R40.reuse, R72, RZ ;  /* 0x000000482814723c */ /* 0x060ff000000018ff */
[C---:B------:R-:W-:Y:S08]  /*1510*/  HMMA.16816.F32 R72, R40.reuse, R74, RZ ;  /* 0x0000004a2848723c */ /* 0x040ff000000018ff */
[C---:B------:R-:W-:Y:S08]  /*1520*/  HMMA.16816.F32 R44, R40.reuse, R64, RZ ;  /* 0x00000040282c723c */ /* 0x040ff000000018ff */
[----:B------:R-:W-:Y:S01]  /*1530*/  HMMA.16816.F32 R40, R40, R66, RZ ;  /* 0x000000422828723c */ /* 0x000fe200000018ff */
[----:B------:R-:W-:Y:S07]  /*1540*/  LDSM.16.M88.4 R64, [R212+0x2000] ;  /* 0x00200000d440783b */ /* 0x000fee0000000200 */
[C---:B------:R-:W-:Y:S08]  /*1550*/  HMMA.16816.F32 R16, R60.reuse, R56, R16 ;  /* 0x000000383c10723c */ /* 0x040ff00000001810 */
[C---:B--2---:R-:W-:Y:S08]  /*1560*/  HMMA.16816.F32 R8, R60.reuse, R48, R8 ;  /* 0x000000303c08723c */ /* 0x044ff00000001808 */
[C---:B------:R-:W-:Y:S08]  /*1570*/  HMMA.16816.F32 R12, R60.reuse, R58, R12 ;  /* 0x0000003a3c0c723c */ /* 0x040ff0000000180c */
[----:B------:R-:W-:Y:S01]  /*1580*/  HMMA.16816.F32 R4, R60, R50, R4 ;  /* 0x000000323c04723c */ /* 0x000fe20000001804 */
[----:B------:R-:W1:Y:S07]  /*1590*/  LDSM.16.M88.4 R60, [R206] ;  /* 0x00000000ce3c783b */ /* 0x000e6e0000000200 */
[C---:B------:R-:W-:Y:S08]  /*15a0*/  HMMA.16816.F32 R20, R52.reuse, R56, R20 ;  /* 0x000000383414723c */ /* 0x040ff00000001814 */
[C---:B------:R-:W-:Y:S01]  /*15b0*/  HMMA.16816.F32 R72, R52.reuse, R58, R72 ;  /* 0x0000003a3448723c */ /* 0x040fe20000001848 */
[----:B------:R-:W2:Y:S07]  /*15c0*/  LDSM.16.M88.4 R56, [R206+0x800] ;  /* 0x00080000ce38783b */ /* 0x000eae0000000200 */
[C---:B------:R-:W-:Y:S08]  /*15d0*/  HMMA.16816.F32 R44, R52.reuse, R48, R44 ;  /* 0x00000030342c723c */ /* 0x040ff0000000182c */
[----:B------:R-:W-:Y:S01]  /*15e0*/  HMMA.16816.F32 R40, R52, R50, R40 ;  /* 0x000000323428723c */ /* 0x000fe20000001828 */
[----:B------:R-:W-:Y:S07]  /*15f0*/  LDSM.16.M88.4 R52, [R218+0x4000] ;  /* 0x00400000da34783b */ /* 0x000fee0000000200 */
[C---:B------:R-:W-:Y:S08]  /*1600*/  HMMA.16816.F32 R16, R32.reuse, R28, R16 ;  /* 0x0000001c2010723c */ /* 0x040ff00000001810 */
[C---:B------:R-:W-:Y:S08]  /*1610*/  HMMA.16816.F32 R8, R32.reuse, R24, R8 ;  /* 0x000000182008723c */ /* 0x040ff00000001808 */
[C---:B------:R-:W-:Y:S08]  /*1620*/  HMMA.16816.F32 R12, R32.reuse, R30, R12 ;  /* 0x0000001e200c723c */ /* 0x040ff0000000180c */
[----:B------:R-:W-:Y:S01]  /*1630*/  HMMA.16816.F32 R4, R32, R26, R4 ;  /* 0x0000001a2004723c */ /* 0x000fe20000001804 */
[----:B------:R-:W-:Y:S07]  /*1640*/  LDSM.16.M88.4 R32, [R218+0x6000] ;  /* 0x00600000da20783b */ /* 0x000fee0000000200 */
[C---:B----4-:R-:W-:Y:S01]  /*1650*/  HMMA.16816.F32 R48, R36.reuse, R28, R20 ;  /* 0x0000001c2430723c */ /* 0x050fe20000001814 */
[----:B------:R-:W3:Y:S07]  /*1660*/  LDSM.16.M88.4 R20, [R83+0x9000] ;  /* 0x009000005314783b */ /* 0x000eee0000000200 */
[C---:B------:R-:W-:Y:S01]  /*1670*/  HMMA.16816.F32 R72, R36.reuse, R30, R72 ;  /* 0x0000001e2448723c */ /* 0x040fe20000001848 */
[----:B------:R-:W4:Y:S07]  /*1680*/  LDSM.16.M88.4 R28, [R83+0x9800] ;  /* 0x00980000531c783b */ /* 0x000f2e0000000200 */
[C---:B------:R-:W-:Y:S08]  /*1690*/  HMMA.16816.F32 R44, R36.reuse, R24, R44 ;  /* 0x00000018242c723c */ /* 0x040ff0000000182c */
[----:B------:R-:W-:Y:S01]  /*16a0*/  HMMA.16816.F32 R40, R36, R26, R40 ;  /* 0x0000001a2428723c */ /* 0x000fe20000001828 */
[----:B------:R-:W-:Y:S04]  /*16b0*/  LDSM.16.M88.4 R36, [R216+0x6000] ;  /* 0x00600000d824783b */ /* 0x000fe80000000200 */
[----:B------:R-:W5:Y:S03]  /*16c0*/  LDSM.16.M88.4 R24, [R215+0x1000] ;  /* 0x00100000d718783b */ /* 0x000f660000000200 */
[C---:B-1----:R-:W-:Y:S08]  /*16d0*/  HMMA.16816.F32 R16, R64.reuse, R60, R16 ;  /* 0x0000003c4010723c */ /* 0x042ff00000001810 */
[C---:B------:R-:W-:Y:S08]  /*16e0*/  HMMA.16816.F32 R12, R64.reuse, R62, R12 ;  /* 0x0000003e400c723c */ /* 0x040ff0000000180c */
[C---:B--2---:R-:W-:Y:S08]  /*16f0*/  HMMA.16816.F32 R8, R64.reuse, R56, R8 ;  /* 0x000000384008723c */ /* 0x044ff00000001808 */
[----:B------:R-:W-:Y:S01]  /*1700*/  HMMA.16816.F32 R4, R64, R58, R4 ;  /* 0x0000003a4004723c */ /* 0x000fe20000001804 */
[----:B------:R-:W-:Y:S07]  /*1710*/  LDSM.16.M88.4 R64, [R216+0x4000] ;  /* 0x00400000d840783b */ /* 0x000fee0000000200 */
[C---:B------:R-:W-:Y:S08]  /*1720*/  HMMA.16816.F32 R48, R68.reuse, R60, R48 ;  /* 0x0000003c4430723c */ /* 0x040ff00000001830 */
[C---:B------:R-:W-:Y:S01]  /*1730*/  HMMA.16816.F32 R72, R68.reuse, R62, R72 ;  /* 0x0000003e4448723c */ /* 0x040fe20000001848 */
[----:B------:R-:W1:Y:S07]  /*1740*/  LDSM.16.M88.4 R60, [R215+0x1800] ;  /* 0x00180000d73c783b */ /* 0x000e6e0000000200 */
[C---:B------:R-:W-:Y:S08]  /*1750*/  HMMA.16816.F32 R44, R68.reuse, R56, R44 ;  /* 0x00000038442c723c */ /* 0x040ff0000000182c */
[----:B------:R-:W-:Y:S01]  /*1760*/  HMMA.16816.F32 R40, R68, R58, R40 ;  /* 0x0000003a4428723c */ /* 0x000fe20000001828 */
[----:B------:R-:W-:Y:S07]  /*1770*/  LDSM.16.M88.4 R68, [R214+0x4000] ;  /* 0x00400000d644783b */ /* 0x000fee0000000200 */
[C---:B---3--:R-:W-:Y:S08]  /*1780*/  HMMA.16816.F32 R16, R32.reuse, R20, R16 ;  /* 0x000000142010723c */ /* 0x048ff00000001810 */
[C---:B------:R-:W-:Y:S08]  /*1790*/  HMMA.16816.F32 R12, R32.reuse, R22, R12 ;  /* 0x00000016200c723c */ /* 0x040ff0000000180c */
[C---:B----4-:R-:W-:Y:S08]  /*17a0*/  HMMA.16816.F32 R8, R32.reuse, R28, R8 ;  /* 0x0000001c2008723c */ /* 0x050ff00000001808 */
[----:B------:R-:W-:Y:S01]  /*17b0*/  HMMA.16816.F32 R4, R32, R30, R4 ;  /* 0x0000001e2004723c */ /* 0x000fe20000001804 */
[----:B------:R-:W-:Y:S07]  /*17c0*/  LDSM.16.M88.4 R32, [R213+0x1000] ;  /* 0x00100000d520783b */ /* 0x000fee0000000200 */
[C---:B------:R-:W-:Y:S01]  /*17d0*/  HMMA.16816.F32 R56, R52.reuse, R20, R48 ;  /* 0x000000143438723c */ /* 0x040fe20000001830 */
[----:B------:R-:W2:Y:S07]  /*17e0*/  LDSM.16.M88.4 R48, [R214+0x6000] ;  /* 0x00600000d630783b */ /* 0x000eae0000000200 */
[C---:B------:R-:W-:Y:S08]  /*17f0*/  HMMA.16816.F32 R44, R52.reuse, R28, R44 ;  /* 0x0000001c342c723c */ /* 0x040ff0000000182c */
[----:B------:R-:W-:Y:S01]  /*1800*/  HMMA.16816.F32 R40, R52, R30, R40 ;  /* 0x0000001e3428723c */ /* 0x000fe20000001828 */
[----:B------:R-:W-:Y:S07]  /*1810*/  LDSM.16.M88.4 R28, [R206+0x1000] ;  /* 0x00100000ce1c783b */ /* 0x000fee0000000200 */
[----:B-----5:R-:W-:Y:S08]  /*1820*/  HMMA.16816.F32 R16, R36, R24, R16 ;  /* 0x000000182410723c */ /* 0x020ff00000001810 */
[----:B------:R-:W-:Y:S01]  /*1830*/  HMMA.16816.F32 R72, R52, R22, R72 ;  /* 0x000000163448723c */ /* 0x000fe20000001848 */
[----:B------:R-:W3:Y:S04]  /*1840*/  LDSM.16.M88.4 R20, [R213+0x1800] ;  /* 0x00180000d514783b */ /* 0x000ee80000000200 */
[----:B------:R-:W-:Y:S03]  /*1850*/  LDSM.16.M88.4 R52, [R212+0x4000] ;  /* 0x00400000d434783b */ /* 0x000fe60000000200 */
[C---:B------:R-:W-:Y:S08]  /*1860*/  HMMA.16816.F32 R12, R36.reuse, R26, R12 ;  /* 0x0000001a240c723c */ /* 0x040ff0000000180c */
[C---:B-1----:R-:W-:Y:S08]  /*1870*/  HMMA.16816.F32 R8, R36.reuse, R60, R8 ;  /* 0x0000003c2408723c */ /* 0x042ff00000001808 */
[----:B------:R-:W-:Y:S01]  /*1880*/  HMMA.16816.F32 R4, R36, R62, R4 ;  /* 0x0000003e2404723c */ /* 0x000fe20000001804 */
[----:B------:R-:W1:Y:S07]  /*1890*/  LDSM.16.M88.4 R36, [R212+0x6000] ;  /* 0x00600000d424783b */ /* 0x000e6e0000000200 */
[C---:B------:R-:W-:Y:S08]  /*18a0*/  HMMA.16816.F32 R44, R64.reuse, R60, R44 ;  /* 0x0000003c402c723c */ /* 0x040ff0000000182c */
[----:B------:R-:W-:Y:S08]  /*18b0*/  HMMA.16816.F32 R40, R64, R62, R40 ;  /* 0x0000003e4028723c */ /* 0x000ff00000001828 */
[----:B--2---:R-:W-:Y:S08]  /*18c0*/  HMMA.16816.F32 R16, R48, R32, R16 ;  /* 0x000000203010723c */ /* 0x004ff00000001810 */
[C---:B------:R-:W-:Y:S08]  /*18d0*/  HMMA.16816.F32 R56, R64.reuse, R24, R56 ;  /* 0x000000184038723c */ /* 0x040ff00000001838 */
[----:B------:R-:W-:Y:S01]  /*18e0*/  HMMA.16816.F32 R72, R64, R26, R72 ;  /* 0x0000001a4048723c */ /* 0x000fe20000001848 */
[----:B------:R-:W2:Y:S01]  /*18f0*/  LDSM.16.M88.4 R24, [R206+0x1800] ;  /* 0x00180000ce18783b */ /* 0x000ea20000000200 */
[----:B------:R-:W-:-:S06]  /*1900*/  DEPBAR.LE SB0, 0x0 ;  /* 0x000080000000791a */ /* 0x000fcc0000000000 */
[C---:B---3--:R-:W-:Y:S08]  /*1910*/  HMMA.16816.F32 R8, R48.reuse, R20, R8 ;  /* 0x000000143008723c */ /* 0x048ff00000001808 */
[----:B------:R-:W-:Y:S08]  /*1920*/  HMMA.16816.F32 R4, R48, R22, R4 ;  /* 0x000000163004723c */ /* 0x000ff00000001804 */
[C---:B------:R-:W-:Y:S08]  /*1930*/  HMMA.16816.F32 R44, R68.reuse, R20, R44 ;  /* 0x00000014442c723c */ /* 0x040ff0000000182c */
[----:B------:R-:W-:Y:S08]  /*1940*/  HMMA.16816.F32 R40, R68, R22, R40 ;  /* 0x000000164428723c */ /* 0x000ff00000001828 */
[----:B-1----:R-:W-:Y:S01]  /*1950*/  HMMA.16816.F32 R20, R36, R28, R16 ;  /* 0x0000001c2414723c */ /* 0x002fe20000001810 */
[----:B------:R-:W1:Y:S06]  /*1960*/  LDC.U8 R16, c[0x0][0x2d8] ;  /* 0x0000b600ff107b82 */ /* 0x000e6c0000000000 */
[----:B------:R-:W-:Y:S01]  /*1970*/  SHF.R.S32.HI R17, RZ, 0x1f, R82 ;  /* 0x0000001fff117819 */ /* 0x000fe20000011452 */
[----:B------:R-:W-:Y:S03]  /*1980*/  HMMA.16816.F32 R12, R48, R34, R12 ;  /* 0x00000022300c723c */ /* 0x000fe6000000180c */
[----:B------:R-:W-:-:S02]  /*1990*/  LEA.HI R226, R17, R82, RZ, 0x2 ;  /* 0x0000005211e27211 */ /* 0x000fc400078f10ff */
[----:B------:R-:W-:Y:S02]  /*19a0*/  LEA R17, R79, UR9, 0x4 ;  /* 0x000000094f117c11 */ /* 0x000fe4000f8e20ff */
[----:B------:R-:W-:Y:S01]  /*19b0*/  SHF.R.S32.HI R226, RZ, 0x2, R226 ;  /* 0x00000002ffe27819 */ /* 0x000fe200000114e2 */
[----:B------:R-:W-:Y:S03]  /*19c0*/  HMMA.16816.F32 R56, R68, R32, R56 ;  /* 0x000000204438723c */ /* 0x000fe60000001838 */
[----:B------:R-:W-:-:S04]  /*19d0*/  IADD3 R17, R17, 0x1, R226 ;  /* 0x0000000111117810 */ /* 0x000fc80007ffe0e2 */
[----:B------:R-:W-:Y:S01]  /*19e0*/  IADD3 R2, R2, -c[0x0][0x214], R17 ;  /* 0x8000850002027a10 */ /* 0x000fe20007ffe011 */
[----:B------:R-:W-:Y:S03]  /*19f0*/  HMMA.16816.F32 R72, R68, R34, R72 ;  /* 0x000000224448723c */ /* 0x000fe60000001848 */
[----:B------:R-:W-:Y:S02]  /*1a00*/  IADD3 R240, R2, c[0x0][0x2e8], RZ ;  /* 0x0000ba0002f07a10 */ /* 0x000fe40007ffe0ff */
[----:B------:R-:W-:Y:S02]  /*1a10*/  LOP3.LUT R2, R80, R81, RZ, 0xfc, !PT ;  /* 0x0000005150027212 */ /* 0x000fe400078efcff */
[C---:B------:R-:W-:Y:S01]  /*1a20*/  IADD3 R239, R240.reuse, 0x8, RZ ;  /* 0x00000008f0ef7810 */ /* 0x040fe20007ffe0ff */
[----:B------:R-:W-:Y:S01]  /*1a30*/  HMMA.16816.F32 R12, R36, R30, R12 ;  /* 0x0000001e240c723c */ /* 0x000fe2000000180c */
[----:B------:R-:W-:-:S02]  /*1a40*/  IADD3 R237, R240, 0x40, RZ ;  /* 0x00000040f0ed7810 */ /* 0x000fc40007ffe0ff */
[C---:B------:R-:W-:Y:S02]  /*1a50*/  IADD3 R234, R240.reuse, 0x48, RZ ;  /* 0x00000048f0ea7810 */ /* 0x040fe40007ffe0ff */
[----:B------:R-:W-:Y:S02]  /*1a60*/  IMNMX R240, R240, UR8, PT ;  /* 0x00000008f0f07c17 */ /* 0x000fe4000b800200 */
[----:B------:R-:W-:Y:S01]  /*1a70*/  IMNMX R239, R239, UR8, PT ;  /* 0x00000008efef7c17 */ /* 0x000fe2000b800200 */
[----:B--2---:R-:W-:Y:S01]  /*1a80*/  HMMA.16816.F32 R8, R36, R24, R8 ;  /* 0x000000182408723c */ /* 0x004fe20000001808 */
[----:B------:R-:W-:Y:S02]  /*1a90*/  IMNMX R237, R237, UR8, PT ;  /* 0x00000008eded7c17 */ /* 0x000fe4000b800200 */
[----:B------:R-:W-:-:S05]  /*1aa0*/  IMNMX R234, R234, UR8, PT ;  /* 0x00000008eaea7c17 */ /* 0x000fca000b800200 */
[----:B------:R-:W-:Y:S08]  /*1ab0*/  HMMA.16816.F32 R4, R36, R26, R4 ;  /* 0x0000001a2404723c */ /* 0x000ff00000001804 */
[C---:B------:R-:W-:Y:S08]  /*1ac0*/  HMMA.16816.F32 R56, R52.reuse, R28, R56 ;  /* 0x0000001c3438723c */ /* 0x040ff00000001838 */
[C---:B------:R-:W-:Y:S08]  /*1ad0*/  HMMA.16816.F32 R72, R52.reuse, R30, R72 ;  /* 0x0000001e3448723c */ /* 0x040ff00000001848 */
[C---:B------:R-:W-:Y:S08]  /*1ae0*/  HMMA.16816.F32 R44, R52.reuse, R24, R44 ;  /* 0x00000018342c723c */ /* 0x040ff0000000182c */
[----:B------:R-:W-:Y:S01]  /*1af0*/  HMMA.16816.F32 R40, R52, R26, R40 ;  /* 0x0000001a3428723c */ /* 0x000fe20000001828 */
[----:B------:R-:W-:Y:S06]  /*1b00*/  BAR.SYNC.DEFER_BLOCKING 0x0 ;  /* 0x0000000000007b1d */ /* 0x000fec0000010000 */
[----:B------:R-:W-:Y:S05]  /*1b10*/  @!P0 BRA `(.L_x_852) ;  /* 0x0000018000008947 */ /* 0x000fea0003800000 */
[----:B-1----:R-:W-:-:S04]  /*1b20*/  UIADD3 UR5, UR25, -0x2, URZ ;  /* 0xfffffffe19057890 */ /* 0x002fc8000fffe03f */
[----:B------:R-:W-:Y:S02]  /*1b30*/  USHF.R.S32.HI UR8, URZ, 0x1f, UR5 ;  /* 0x0000001f3f087899 */ /* 0x000fe40008011405 */
[----:B------:R-:W-:Y:S01]  /*1b40*/  UIMAD UR7, UR18, UR5, URZ ;  /* 0x00000005120772a4 */ /* 0x000fe2000f8e023f */
[----:B------:R-:W-:Y:S02]  /*1b50*/  IMAD.U32 R17, RZ, RZ, UR5 ;  /* 0x00000005ff117e24 */ /* 0x000fe4000f8e00ff */
[----:B------:R-:W-:Y:S02]  /*1b60*/  ULDC UR5, c[0x0][0x19c] ;  /* 0x0000670000057ab9 */ /* 0x000fe40000000800 */
[----:B------:R-:W-:Y:S01]  /*1b70*/  UIMAD UR7, UR8, UR19, UR7 ;  /* 0x00000013080772a4 */ /* 0x000fe2000f8e0207 */
[----:B------:R-:W-:Y:S01]  /*1b80*/  IMAD.WIDE.U32 R26, R17, UR19, R224 ;  /* 0x00000013111a7c25 */ /* 0x000fe2000f8e00e0 */
[----:B------:R-:W-:Y:S02]  /*1b90*/  USHF.L.U32 UR8, UR6, 0x4, URZ ;  /* 0x0000000406087899 */ /* 0x000fe4000800063f */
[----:B------:R-:W-:-:S02]  /*1ba0*/  USHF.L.U64.HI UR5, UR6, UR28, UR5 ;  /* 0x0000001c06057299 */ /* 0x000fc40008010205 */
[----:B------:R-:W-:Y:S02]  /*1bb0*/  IADD3 R19, R27, UR7, RZ ;  /* 0x000000071b137c10 */ /* 0x000fe4000fffe0ff */
[C---:B------:R-:W-:Y:S01]  /*1bc0*/  LEA R24, P0, R26.reuse, c[0x0][0x168], 0x1 ;  /* 0x00005a001a187a11 */ /* 0x040fe200078008ff */
[----:B------:R-:W-:Y:S02]  /*1bd0*/  IMAD.U32 R18, RZ, RZ, UR8 ;  /* 0x00000008ff127e24 */ /* 0x000fe4000f8e00ff */
[----:B------:R-:W-:Y:S01]  /*1be0*/  IMAD.U32 R17, RZ, RZ, UR5 ;  /* 0x00000005ff117e24 */ /* 0x000fe2000f8e00ff */
[----:B------:R-:W-:Y:S02]  /*1bf0*/  LEA.HI.X R25, R26, c[0x0][0x16c], R19, 0x1, P0 ;  /* 0x00005b001a197a11 */ /* 0x000fe400000f0c13 */
[----:B------:R-:W-:-:S03]  /*1c00*/  LEA R26, P0, R18, R24, 0x1 ;  /* 0x00000018121a7211 */ /* 0x000fc600078008ff */
[----:B------:R-:W-:Y:S01]  /*1c10*/  @!PT LDS RZ, [RZ] ;  /* 0x00000000fffff984 */ /* 0x000fe20000000800 */
[----:B------:R-:W-:Y:S01]  /*1c20*/  @!PT LDS RZ, [RZ] ;  /* 0x00000000fffff984 */ /* 0x000fe20000000800 */
[----:B------:R-:W-:Y:S01]  /*1c30*/  @!PT LDS RZ, [RZ] ;  /* 0x00000000fffff984 */ /* 0x000fe20000000800 */
[----:B------:R1:W-:Y:S01]  /*1c40*/  LDGSTS.E.BYPASS.LTC128B.128 [R219+0x8000], [R24.64] ;  /* 0x0800000018db7fae */ /* 0x0003e2000b901d56 */
[----:B------:R-:W-:-:S03]  /*1c50*/  LEA.HI.X R27, R18, R25, R17, 0x1, P0 ;  /* 0x00000019121b7211 */ /* 0x000fc600000f0c11 */
[----:B------:R1:W-:Y:S04]  /*1c60*/  LDGSTS.E.BYPASS.LTC128B.128 [R219+0x9000], [R24.64+0x80] ;  /* 0x0900008018db7fae */ /* 0x0003e8000b901d56 */
[----:B------:R1:W-:Y:S04]  /*1c70*/  LDGSTS.E.BYPASS.LTC128B.128 [R219+0x8800], [R26.64] ;  /* 0x088000001adb7fae */ /* 0x0003e8000b901d56 */
[----:B------:R1:W-:Y:S04]  /*1c80*/  LDGSTS.E.BYPASS.LTC128B.128 [R219+0x9800], [R26.64+0x80] ;  /* 0x098000801adb7fae */ /* 0x0003e8000b901d56 */
[----:B------:R-:W0:Y:S02]  /*1c90*/  LDGDEPBAR ;  /* 0x00000000000079af */ /* 0x000e240000000000 */
.L_x_852:
[----:B-1----:R-:W-:Y:S01]  /*1ca0*/  IMAD.SHL.U32 R241, R77, 0x2, RZ ;  /* 0x000000024df17824 */ /* 0x002fe200078e00ff */
[----:B------:R-:W-:Y:S01]  /*1cb0*/  LOP3.LUT R201, R76, UR26, RZ, 0x3c, !PT ;  /* 0x0000001a4cc97c12 */ /* 0x000fe2000f8e3cff */
[----:B------:R-:W-:Y:S01]  /*1cc0*/  IMAD R236, R78, 0x8, R79 ;  /* 0x000000084eec7824 */ /* 0x000fe200078e024f */
[----:B------:R-:W-:Y:S01]  /*1cd0*/  UIADD3 UR14, UR27, -0x4498517b, URZ ;  /* 0xbb67ae851b0e7890 */ /* 0x000fe2000fffe03f */
[----:B------:R-:W-:Y:S01]  /*1ce0*/  IMAD.U32 R18, RZ, RZ, UR29 ;  /* 0x0000001dff127e24 */ /* 0x000fe2000f8e00ff */
[----:B------:R-:W-:Y:S01]  /*1cf0*/  LOP3.LUT R241, R241, 0x6, RZ, 0xc0, !PT ;  /* 0x00000006f1f17812 */ /* 0x000fe200078ec0ff */
[----:B------:R-:W-:Y:S01]  /*1d00*/  IMAD.WIDE.U32 R50, R200, -0x2daee0ad, RZ ;  /* 0xd2511f53c8327825 */ /* 0x000fe200078e00ff */
[----:B------:R-:W-:Y:S01]  /*1d10*/  IADD3 R238, R236, 0x4, RZ ;  /* 0x00000004ecee7810 */ /* 0x000fe20007ffe0ff */
[----:B------:R-:W-:-:S02]  /*1d20*/  UIADD3 UR15, UR26, -0x61c88647, URZ ;  /* 0x9e3779b91a0f7890 */ /* 0x000fc4000fffe03f */
[----:B------:R-:W-:Y:S01]  /*1d30*/  IMAD R17, R18, 0x20, R241 ;  /* 0x0000002012117824 */ /* 0x000fe200078e02f1 */
[----:B------:R-:W-:Y:S01]  /*1d40*/  UIADD3 UR13, UR26, 0x3c6ef372, URZ ;  /* 0x3c6ef3721a0d7890 */ /* 0x000fe2000fffe03f */
[----:B------:R-:W-:Y:S01]  /*1d50*/  IMAD.WIDE.U32 R18, R238, -0x326172a9, RZ ;  /* 0xcd9e8d57ee127825 */ /* 0x000fe200078e00ff */
[----:B------:R-:W-:Y:S01]  /*1d60*/  UIADD3 UR12, UR27, 0x76cf5d0a, URZ ;  /* 0x76cf5d0a1b0c7890 */ /* 0x000fe2000fffe03f */
[----:B------:R-:W-:Y:S01]  /*1d70*/  STL.64 [R1], R50 ;  /* 0x0000003201007387 */ /* 0x000fe20000100a00 */
[----:B------:R-:W-:Y:S01]  /*1d80*/  IADD3 R24, R17, 0x1, RZ ;  /* 0x0000000111187810 */ /* 0x000fe20007ffe0ff */
[----:B------:R-:W-:Y:S01]  /*1d90*/  IMAD.U32 R94, RZ, RZ, UR27 ;  /* 0x0000001bff5e7e24 */ /* 0x000fe2000f8e00ff */
[----:B------:R-:W-:Y:S01]  /*1da0*/  LOP3.LUT R250, R19, R201, RZ, 0x3c, !PT ;  /* 0x000000c913fa7212 */ /* 0x000fe200078e3cff */
[----:B------:R-:W-:Y:S01]  /*1db0*/  UIADD3 UR10, UR27, 0x32370b8f, URZ ;  /* 0x32370b8f1b0a7890 */ /* 0x000fe2000fffe03f */
[C---:B------:R-:W-:Y:S01]  /*1dc0*/  IADD3 R31, R17.reuse, 0x9, RZ ;  /* 0x00000009111f7810 */ /* 0x040fe20007ffe0ff */
[----:B------:R-:W-:Y:S01]  /*1dd0*/  UIADD3 UR11, UR26, -0x255992d5, URZ ;  /* 0xdaa66d2b1a0b7890 */ /* 0x000fe2000fffe03f */
[----:B------:R-:W-:Y:S01]  /*1de0*/  IADD3 R19, R17, 0x8, RZ ;  /* 0x0000000811137810 */ /* 0x000fe20007ffe0ff */
[----:B------:R-:W-:Y:S01]  /*1df0*/  IMAD.WIDE.U32 R250, R250, -0x2daee0ad, RZ ;  /* 0xd2511f53fafa7825 */ /* 0x000fe200078e00ff */
[----:B------:R-:W-:Y:S01]  /*1e00*/  ISETP.GE.AND P2, PT, R24, R234, PT ;  /* 0x000000ea1800720c */ /* 0x000fe20003f46270 */
[----:B------:R-:W-:Y:S01]  /*1e10*/  UIADD3 UR9, UR26, 0x78dde6e4, URZ ;  /* 0x78dde6e41a097890 */ /* 0x000fe2000fffe03f */
[----:B------:R-:W-:Y:S01]  /*1e20*/  ISETP.GE.AND P0, PT, R31, R240, PT ;  /* 0x000000f01f00720c */ /* 0x000fe20003f06270 */
[----:B------:R-:W-:Y:S01]  /*1e30*/  UIADD3 UR6, UR27, -0x56f99767, URZ ;  /* 0xa90668991b067890 */ /* 0x000fe2000fffe03f */
[----:B------:R-:W-:Y:S01]  /*1e40*/  ISETP.GE.AND P1, PT, R19, R239, PT ;  /* 0x000000ef1300720c */ /* 0x000fe20003f26270 */
[----:B------:R-:W-:Y:S01]  /*1e50*/  UIADD3 UR8, UR27, -0x126145ec, URZ ;  /* 0xed9eba141b087890 */ /* 0x000fe2000fffe03f */
[----:B------:R-:W-:Y:S01]  /*1e60*/  FSEL R32, R23, -INF , !P2 ;  /* 0xff80000017207808 */ /* 0x000fe20005000000 */
[----:B------:R-:W-:Y:S01]  /*1e70*/  IMAD.WIDE.U32 R48, R236, -0x326172a9, RZ ;  /* 0xcd9e8d57ec307825 */ /* 0x000fe200078e00ff */
[-C--:B------:R-:W-:Y:S01]  /*1e80*/  ISETP.GE.AND P4, PT, R24, R237.reuse, PT ;  /* 0x000000ed1800720c */ /* 0x080fe20003f86270 */
[----:B------:R-:W-:Y:S01]  /*1e90*/  UIADD3 UR7, UR26, 0x1715609d, URZ ;  /* 0x1715609d1a077890 */ /* 0x000fe2000fffe03f */
[-C--:B------:R-:W-:Y:S01]  /*1ea0*/  ISETP.GE.AND P2, PT, R17, R237.reuse, PT ;  /* 0x000000ed1100720c */ /* 0x080fe20003f46270 */
[----:B------:R-:W-:Y:S01]  /*1eb0*/  IMAD.SHL.U32 R211, R2, 0x2, RZ ;  /* 0x0000000202d37824 */ /* 0x000fe200078e00ff */
[----:B------:R-:W-:Y:S01]  /*1ec0*/  FSEL R25, R73, -INF , !P0 ;  /* 0xff80000049197808 */ /* 0x000fe20004000000 */
[----:B------:R-:W-:Y:S01]  /*1ed0*/  UIADD3 UR16, UR27, 0x646e171e, URZ ;  /* 0x646e171e1b107890 */ /* 0x000fe2000fffe03f */
[----:B------:R-:W-:Y:S01]  /*1ee0*/  FSEL R26, R74, -INF , !P1 ;  /* 0xff8000004a1a7808 */ /* 0x000fe20004800000 */
[--C-:B------:R-:W-:Y:S01]  /*1ef0*/  IMAD.IADD R210, R0, 0x1, R211.reuse ;  /* 0x0000000100d27824 */ /* 0x100fe200078e02d3 */
[----:B------:R-:W-:Y:S01]  /*1f00*/  ISETP.GE.AND P0, PT, R19, R234, PT ;  /* 0x000000ea1300720c */ /* 0x000fe20003f06270 */
[----:B------:R-:W-:Y:S01]  /*1f10*/  IMAD.IADD R209, R3, 0x1, R211 ;  /* 0x0000000103d17824 */ /* 0x000fe200078e02d3 */
[----:B------:R-:W-:Y:S01]  /*1f20*/  ISETP.GE.AND P6, PT, R19, R240, PT ;  /* 0x000000f01300720c */ /* 0x000fe20003fc6270 */
[----:B------:R-:W-:Y:S01]  /*1f30*/  IMAD.IADD R208, R3, 0x1, R210 ;  /* 0x0000000103d07824 */ /* 0x000fe200078e02d2 */
[-C--:B------:R-:W-:Y:S01]  /*1f40*/  ISETP.GE.AND P1, PT, R19, R237.reuse, PT ;  /* 0x000000ed1300720c */ /* 0x080fe20003f26270 */
[----:B------:R-:W-:Y:S01]  /*1f50*/  LDSM.16.MT88.4 R104, [R211+0xb000] ;  /* 0x00b00000d368783b */ /* 0x000fe20000004200 */
[----:B------:R-:W-:Y:S01]  /*1f60*/  FSEL R30, R21, -INF , !P4 ;  /* 0xff800000151e7808 */ /* 0x000fe20006000000 */
[----:B------:R-:W-:Y:S01]  /*1f70*/  UISETP.GE.AND UP0, UPT, UR25, 0x2, UPT ;  /* 0x000000021900788c */ /* 0x000fe2000bf06270 */
[----:B------:R-:W-:Y:S01]  /*1f80*/  FSEL R19, R20, -INF , !P2 ;  /* 0xff80000014137808 */ /* 0x000fe20005000000 */
[----:B------:R-:W-:Y:S01]  /*1f90*/  LDSM.16.MT88.4 R88, [R208+0xa000] ;  /* 0x00a00000d058783b */ /* 0x000fe20000004200 */
[----:B------:R-:W-:Y:S01]  /*1fa0*/  IADD3 R29, R17, 0x10, RZ ;  /* 0x00000010111d7810 */ /* 0x000fe20007ffe0ff */
[----:B------:R-:W-:Y:S01]  /*1fb0*/  ULDC UR5, c[0x0][0x1a4] ;  /* 0x0000690000057ab9 */ /* 0x000fe20000000800 */
[----:B------:R-:W-:Y:S01]  /*1fc0*/  FSEL R34, R14, -INF , !P0 ;  /* 0xff8000000e227808 */ /* 0x000fe20004000000 */
[----:B------:R-:W-:Y:S01]  /*1fd0*/  LDSM.16.MT88.4 R116, [R210+0xb000] ;  /* 0x00b00000d274783b */ /* 0x000fe20000004200 */
[----:B------:R-:W-:Y:S01]  /*1fe0*/  FSEL R27, R72, -INF , !P6 ;  /* 0xff800000481b7808 */ /* 0x000fe20007000000 */
[----:B------:R-:W-:Y:S01]  /*1ff0*/  USHF.L.U32 UR24, UR4, 0x4, URZ ;  /* 0x0000000404187899 */ /* 0x000fe2000800063f */
[C---:B------:R-:W-:Y:S01]  /*2000*/  ISETP.GE.AND P0, PT, R31.reuse, R237, PT ;  /* 0x000000ed1f00720c */ /* 0x040fe20003f06270 */
[----:B------:R-:W-:Y:S01]  /*2010*/  LDSM.16.MT88.4 R124, [R209+0xb000] ;  /* 0x00b00000d17c783b */ /* 0x000fe20000004200 */
[----:B------:R-:W-:Y:S01]  /*2020*/  ISETP.GE.AND P6, PT, R31, R239, PT ;  /* 0x000000ef1f00720c */ /* 0x000fe20003fc6270 */
[----:B------:R-:W-:Y:S01]  /*2030*/  USHF.L.U64.HI UR5, UR4, UR28, UR5 ;  /* 0x0000001c04057299 */ /* 0x000fe20008010205 */
[----:B------:R-:W-:Y:S01]  /*2040*/  FSEL R38, R12, -INF , !P1 ;  /* 0xff8000000c267808 */ /* 0x000fe20004800000 */
[----:B------:R-:W-:Y:S01]  /*2050*/  LDSM.16.MT88.4 R172, [R208+0xb000] ;  /* 0x00b00000d0ac783b */ /* 0x000fe20000004200 */
[----:B------:R-:W-:-:S02]  /*2060*/  FMNMX.FTZ R23, R19, R30, !PT ;  /* 0x0000001e13177209 */ /* 0x000fc40007810000 */
[----:B------:R-:W-:Y:S01]  /*2070*/  ISETP.GE.AND P2, PT, R29, R237, PT ;  /* 0x000000ed1d00720c */ /* 0x000fe20003f46270 */
[----:B------:R-:W-:Y:S01]  /*2080*/  LDSM.16.MT88.4 R176, [R211+0xa800] ;  /* 0x00a80000d3b0783b */ /* 0x000fe20000004200 */
[C---:B------:R-:W-:Y:S02]  /*2090*/  ISETP.GE.AND P5, PT, R24.reuse, R240, PT ;  /* 0x000000f01800720c */ /* 0x040fe40003fa6270 */
[----:B------:R-:W-:Y:S01]  /*20a0*/  ISETP.GE.AND P3, PT, R24, R239, PT ;  /* 0x000000ef1800720c */ /* 0x000fe20003f66270 */
[----:B------:R-:W-:Y:S01]  /*20b0*/  LDSM.16.MT88.4 R168, [R210+0xa800] ;  /* 0x00a80000d2a8783b */ /* 0x000fe20000004200 */
[C---:B------:R-:W-:Y:S02]  /*20c0*/  IADD3 R28, R17.reuse, 0x11, RZ ;  /* 0x00000011111c7810 */ /* 0x040fe40007ffe0ff */
[----:B------:R-:W-:Y:S02]  /*20d0*/  IADD3 R21, R17, 0x18, RZ ;  /* 0x0000001811157810 */ /* 0x000fe40007ffe0ff */
[----:B------:R-:W-:-:S02]  /*20e0*/  FSEL R36, R13, -INF , !P0 ;  /* 0xff8000000d247808 */ /* 0x000fc40004000000 */
[----:B------:R-:W-:Y:S02]  /*20f0*/  FSEL R24, R75, -INF , !P6 ;  /* 0xff8000004b187808 */ /* 0x000fe40007000000 */
[----:B------:R-:W-:Y:S01]  /*2100*/  FMNMX.FTZ R13, R38, R23, !PT ;  /* 0x00000017260d7209 */ /* 0x000fe20007810000 */
[----:B------:R-:W-:Y:S01]  /*2110*/  LDSM.16.MT88.4 R72, [R209+0xa000] ;  /* 0x00a00000d148783b */ /* 0x000fe20000004200 */
[C---:B------:R-:W-:Y:S02]  /*2120*/  ISETP.GE.AND P6, PT, R17.reuse, R240, PT ;  /* 0x000000f01100720c */ /* 0x040fe40003fc6270 */
[C---:B------:R-:W-:Y:S02]  /*2130*/  ISETP.GE.AND P4, PT, R17.reuse, R239, PT ;  /* 0x000000ef1100720c */ /* 0x040fe40003f86270 */
[C---:B------:R-:W-:Y:S02]  /*2140*/  ISETP.GE.AND P1, PT, R17.reuse, R234, PT ;  /* 0x000000ea1100720c */ /* 0x040fe40003f26270 */
[----:B------:R-:W-:-:S02]  /*2150*/  IADD3 R23, R17, 0x19, RZ ;  /* 0x0000001911177810 */ /* 0x000fc40007ffe0ff */
[----:B------:R-:W-:Y:S02]  /*2160*/  FSEL R17, R8, -INF , !P2 ;  /* 0xff80000008117808 */ /* 0x000fe40005000000 */
[-C--:B------:R-:W-:Y:S02]  /*2170*/  ISETP.GE.AND P0, PT, R28, R237.reuse, PT ;  /* 0x000000ed1c00720c */ /* 0x080fe40003f06270 */
[----:B------:R-:W-:Y:S02]  /*2180*/  ISETP.GE.AND P2, PT, R21, R237, PT ;  /* 0x000000ed1500720c */ /* 0x000fe40003f46270 */
[----:B------:R-:W-:Y:S02]  /*2190*/  FMNMX.FTZ R8, R36, R13, !PT ;  /* 0x0000000d24087209 */ /* 0x000fe40007810000 */
[----:B------:R-:W-:Y:S02]  /*21a0*/  FSEL R14, R9, -INF , !P0 ;  /* 0xff800000090e7808 */ /* 0x000fe40004000000 */
[----:B------:R-:W-:-:S02]  /*21b0*/  FSEL R12, R4, -INF , !P2 ;  /* 0xff800000040c7808 */ /* 0x000fc40005000000 */
[----:B------:R-:W-:Y:S02]  /*21c0*/  FMNMX.FTZ R9, R17, R8, !PT ;  /* 0x0000000811097209 */ /* 0x000fe40007810000 */
[----:B------:R-:W-:Y:S02]  /*21d0*/  ISETP.GE.AND P2, PT, R23, R237, PT ;  /* 0x000000ed1700720c */ /* 0x000fe40003f46270 */
[----:B------:R-:W-:Y:S02]  /*21e0*/  FSEL R33, R22, -INF , !P1 ;  /* 0xff80000016217808 */ /* 0x000fe40004800000 */
[----:B------:R-:W-:Y:S02]  /*21f0*/  FMNMX.FTZ R9, R14, R9, !PT ;  /* 0x000000090e097209 */ /* 0x000fe40007810000 */
[----:B------:R-:W-:Y:S02]  /*2200*/  FSEL R13, R5, -INF , !P2 ;  /* 0xff800000050d7808 */ /* 0x000fe40005000000 */
[----:B------:R-:W-:-:S02]  /*2210*/  ISETP.GE.AND P0, PT, R31, R234, PT ;  /* 0x000000ea1f00720c */ /* 0x000fc40003f06270 */
[----:B------:R-:W-:Y:S02]  /*2220*/  FMNMX.FTZ R5, R33, R32, !PT ;  /* 0x0000002021057209 */ /* 0x000fe40007810000 */
[----:B------:R-:W-:Y:S02]  /*2230*/  FMNMX.FTZ R8, R12, R9, !PT ;  /* 0x000000090c087209 */ /* 0x000fe40007810000 */
[----:B------:R-:W-:Y:S02]  /*2240*/  FSEL R4, R15, -INF , !P0 ;  /* 0xff8000000f047808 */ /* 0x000fe40004000000 */
[-C--:B------:R-:W-:Y:S02]  /*2250*/  ISETP.GE.AND P1, PT, R29, R234.reuse, PT ;  /* 0x000000ea1d00720c */ /* 0x080fe40003f26270 */
[----:B------:R-:W-:Y:S02]  /*2260*/  FMNMX.FTZ R9, R34, R5, !PT ;  /* 0x0000000522097209 */ /* 0x000fe40007810000 */
[----:B------:R-:W-:-:S02]  /*2270*/  ISETP.GE.AND P0, PT, R28, R234, PT ;  /* 0x000000ea1c00720c */ /* 0x000fc40003f06270 */
[----:B------:R-:W-:Y:S02]  /*2280*/  FSEL R10, R10, -INF , !P1 ;  /* 0xff8000000a0a7808 */ /* 0x000fe40004800000 */
[----:B------:R-:W-:Y:S02]  /*2290*/  FMNMX.FTZ R9, R4, R9, !PT ;  /* 0x0000000904097209 */ /* 0x000fe40007810000 */
[----:B------:R-:W-:Y:S02]  /*22a0*/  FSEL R11, R11, -INF , !P0 ;  /* 0xff8000000b0b7808 */ /* 0x000fe40004000000 */
[----:B------:R-:W-:Y:S02]  /*22b0*/  ISETP.GE.AND P1, PT, R21, R234, PT ;  /* 0x000000ea1500720c */ /* 0x000fe40003f26270 */
[----:B------:R-:W-:Y:S02]  /*22c0*/  FMNMX.FTZ R20, R10, R9, !PT ;  /* 0x000000090a147209 */ /* 0x000fe40007810000 */
[----:B------:R-:W-:-:S02]  /*22d0*/  FMNMX.FTZ R5, R13, R8, !PT ;  /* 0x000000080d057209 */ /* 0x000fc40007810000 */
[----:B------:R-:W-:Y:S02]  /*22e0*/  ISETP.GE.AND P0, PT, R23, R234, PT ;  /* 0x000000ea1700720c */ /* 0x000fe40003f06270 */
[----:B------:R-:W-:Y:S01]  /*22f0*/  FSEL R8, R6, -INF , !P1 ;  /* 0xff80000006087808 */ /* 0x000fe20004800000 */
[----:B------:R-:W1:Y:S01]  /*2300*/  SHFL.BFLY PT, R22, R5, 0x2, 0x1f ;  /* 0x0c401f0005167f89 */ /* 0x000e6200000e0000 */
[----:B------:R-:W-:Y:S02]  /*2310*/  FMNMX.FTZ R9, R11, R20, !PT ;  /* 0x000000140b097209 */ /* 0x000fe40007810000 */
[----:B------:R-:W-:Y:S02]  /*2320*/  FSEL R227, R7, -INF , !P0 ;  /* 0xff80000007e37808 */ /* 0x000fe40004000000 */
[----:B------:R-:W-:Y:S02]  /*2330*/  FMNMX.FTZ R6, R8, R9, !PT ;  /* 0x0000000908067209 */ /* 0x000fe40007810000 */
[----:B------:R-:W-:-:S02]  /*2340*/  FSEL R20, R59, -INF , !P3 ;  /* 0xff8000003b147808 */ /* 0x000fc40005800000 */
[----:B------:R-:W-:Y:S02]  /*2350*/  FMNMX.FTZ R9, R227, R6, !PT ;  /* 0x00000006e3097209 */ /* 0x000fe40007810000 */
[CC--:B------:R-:W-:Y:S02]  /*2360*/  ISETP.GE.AND P0, PT, R28.reuse, R240.reuse, PT ;  /* 0x000000f01c00720c */ /* 0x0c0fe40003f06270 */
[----:B------:R-:W-:Y:S02]  /*2370*/  ISETP.GE.AND P3, PT, R28, R239, PT ;  /* 0x000000ef1c00720c */ /* 0x000fe40003f66270 */
[----:B------:R-:W2:Y:S01]  /*2380*/  SHFL.BFLY PT, R28, R9, 0x2, 0x1f ;  /* 0x0c401f00091c7f89 */ /* 0x000ea200000e0000 */
[----:B------:R-:W-:Y:S02]  /*2390*/  ISETP.GE.AND P2, PT, R29, R240, PT ;  /* 0x000000f01d00720c */ /* 0x000fe40003f46270 */
[----:B------:R-:W-:Y:S02]  /*23a0*/  FSEL R15, R58, -INF , !P4 ;  /* 0xff8000003a0f7808 */ /* 0x000fe40006000000 */
[----:B------:R-:W-:-:S02]  /*23b0*/  LOP3.LUT R94, R51, UR29, R94, 0x96, !PT ;  /* 0x0000001d335e7c12 */ /* 0x000fc4000f8e965e */
[----:B------:R-:W-:Y:S02]  /*23c0*/  ISETP.GE.AND P1, PT, R29, R239, PT ;  /* 0x000000ef1d00720c */ /* 0x000fe40003f26270 */
[----:B-1----:R-:W-:Y:S01]  /*23d0*/  FMNMX.FTZ R165, R22, R5, !PT ;  /* 0x0000000516a57209 */ /* 0x002fe20007810000 */
[----:B------:R-:W-:Y:S01]  /*23e0*/  IMAD.WIDE.U32 R94, R94, -0x326172a9, RZ ;  /* 0xcd9e8d575e5e7825 */ /* 0x000fe200078e00ff */
[----:B------:R-:W-:Y:S02]  /*23f0*/  FSEL R7, R57, -INF , !P5 ;  /* 0xff80000039077808 */ /* 0x000fe40006800000 */
[----:B------:R-:W-:Y:S01]  /*2400*/  FSEL R93, R44, -INF , !P2 ;  /* 0xff8000002c5d7808 */ /* 0x000fe20005000000 */
[----:B------:R-:W1:Y:S01]  /*2410*/  SHFL.BFLY PT, R22, R165, 0x1, 0x1f ;  /* 0x0c201f00a5167f89 */ /* 0x000e6200000e0000 */
[C---:B------:R-:W-:Y:S02]  /*2420*/  ISETP.GE.AND P5, PT, R21.reuse, R240, PT ;  /* 0x000000f01500720c */ /* 0x040fe40003fa6270 */
[----:B------:R-:W-:-:S02]  /*2430*/  ISETP.GE.AND P2, PT, R21, R239, PT ;  /* 0x000000ef1500720c */ /* 0x000fc40003f46270 */
[----:B------:R-:W-:Y:S02]  /*2440*/  FSEL R21, R56, -INF , !P6 ;  /* 0xff80000038157808 */ /* 0x000fe40007000000 */
[----:B------:R-:W-:Y:S01]  /*2450*/  FMNMX.FTZ R29, R15, R20, !PT ;  /* 0x000000140f1d7209 */ /* 0x000fe20007810000 */
[----:B------:R-:W-:Y:S01]  /*2460*/  LDSM.16.MT88.4 R56, [R210+0xa000] ;  /* 0x00a00000d238783b */ /* 0x000fe20000004200 */
[----:B------:R-:W-:Y:S02]  /*2470*/  FSEL R62, R46, -INF , !P1 ;  /* 0xff8000002e3e7808 */ /* 0x000fe40004800000 */
[C---:B------:R-:W-:Y:S02]  /*2480*/  ISETP.GE.AND P6, PT, R23.reuse, R240, PT ;  /* 0x000000f01700720c */ /* 0x040fe40003fc6270 */
[----:B------:R-:W-:Y:S02]  /*2490*/  ISETP.GE.AND P1, PT, R23, R239, PT ;  /* 0x000000ef1700720c */ /* 0x000fe40003f26270 */
[----:B------:R-:W-:-:S02]  /*24a0*/  LOP3.LUT R44, R251, UR14, R50, 0x96, !PT ;  /* 0x0000000efb2c7c12 */ /* 0x000fc4000f8e9632 */
[----:B--2---:R-:W-:Y:S02]  /*24b0*/  FMNMX.FTZ R23, R28, R9, !PT ;  /* 0x000000091c177209 */ /* 0x004fe40007810000 */
[----:B------:R-:W-:Y:S02]  /*24c0*/  FMNMX.FTZ R6, R21, R7, !PT ;  /* 0x0000000715067209 */ /* 0x000fe40007810000 */
[----:B------:R-:W-:Y:S02]  /*24d0*/  FMNMX.FTZ R9, R26, R29, !PT ;  /* 0x0000001d1a097209 */ /* 0x000fe40007810000 */
[----:B------:R-:W-:Y:S02]  /*24e0*/  LOP3.LUT R18, R95, UR15, R18, 0x96, !PT ;  /* 0x0000000f5f127c12 */ /* 0x000fe4000f8e9612 */
[----:B------:R-:W-:Y:S01]  /*24f0*/  FSEL R77, R45, -INF , !P0 ;  /* 0xff8000002d4d7808 */ /* 0x000fe20004000000 */
[----:B------:R-:W-:Y:S01]  /*2500*/  IMAD.WIDE.U32 R44, R44, -0x326172a9, RZ ;  /* 0xcd9e8d572c2c7825 */ /* 0x000fe200078e00ff */
[----:B------:R-:W-:-:S02]  /*2510*/  FMNMX.FTZ R6, R27, R6, !PT ;  /* 0x000000061b067209 */ /* 0x000fc40007810000 */
[----:B------:R-:W-:Y:S01]  /*2520*/  FMNMX.FTZ R9, R24, R9, !PT ;  /* 0x0000000918097209 */ /* 0x000fe20007810000 */
[----:B------:R-:W-:Y:S01]  /*2530*/  IMAD.WIDE.U32 R28, R18, -0x2daee0ad, RZ ;  /* 0xd2511f53121c7825 */ /* 0x000fe200078e00ff */
[----:B------:R-:W-:Y:S01]  /*2540*/  FSEL R5, R47, -INF , !P3 ;  /* 0xff8000002f057808 */ /* 0x000fe20005800000 */
[----:B------:R-:W2:Y:S01]  /*2550*/  SHFL.BFLY PT, R18, R23, 0x1, 0x1f ;  /* 0x0c201f0017127f89 */ /* 0x000ea200000e0000 */
[----:B------:R-:W-:Y:S02]  /*2560*/  FMNMX.FTZ R6, R25, R6, !PT ;  /* 0x0000000619067209 */ /* 0x000fe40007810000 */
[----:B------:R-:W-:Y:S02]  /*2570*/  FSEL R60, R42, -INF , !P2 ;  /* 0xff8000002a3c7808 */ /* 0x000fe40005000000 */
[----:B------:R-:W-:Y:S02]  /*2580*/  FMNMX.FTZ R46, R62, R9, !PT ;  /* 0x000000093e2e7209 */ /* 0x000fe40007810000 */
[----:B------:R-:W-:-:S02]  /*2590*/  LOP3.LUT R42, R45, UR13, R94, 0x96, !PT ;  /* 0x0000000d2d2a7c12 */ /* 0x000fc4000f8e965e */
[----:B------:R-:W-:Y:S02]  /*25a0*/  FSEL R63, R40, -INF , !P5 ;  /* 0xff800000283f7808 */ /* 0x000fe40006800000 */
[----:B------:R-:W-:Y:S02]  /*25b0*/  FMNMX.FTZ R40, R93, R6, !PT ;  /* 0x000000065d287209 */ /* 0x000fe40007810000 */
[----:B------:R-:W-:Y:S02]  /*25c0*/  FMNMX.FTZ R9, R5, R46, !PT ;  /* 0x0000002e05097209 */ /* 0x000fe40007810000 */
[----:B------:R-:W-:Y:S01]  /*25d0*/  FSEL R6, R43, -INF , !P1 ;  /* 0xff8000002b067808 */ /* 0x000fe20004800000 */
[----:B------:R-:W-:Y:S01]  /*25e0*/  IMAD.WIDE.U32 R42, R42, -0x2daee0ad, RZ ;  /* 0xd2511f532a2a7825 */ /* 0x000fe200078e00ff */
[----:B------:R-:W-:Y:S02]  /*25f0*/  FMNMX.FTZ R9, R60, R9, !PT ;  /* 0x000000093c097209 */ /* 0x000fe40007810000 */
[----:B------:R-:W-:-:S02]  /*2600*/  FMNMX.FTZ R40, R77, R40, !PT ;  /* 0x000000284d287209 */ /* 0x000fc40007810000 */
[----:B-1----:R-:W-:Y:S02]  /*2610*/  FMNMX.FTZ R165, R165, R22, !PT ;  /* 0x00000016a5a57209 */ /* 0x002fe40007810000 */
[----:B------:R-:W-:Y:S02]  /*2620*/  LOP3.LUT R22, R29, UR12, R250, 0x96, !PT ;  /* 0x0000000c1d167c12 */ /* 0x000fe4000f8e96fa */
[----:B------:R-:W-:Y:S01]  /*2630*/  LOP3.LUT R28, R43, UR10, R28, 0x96, !PT ;  /* 0x0000000a2b1c7c12 */ /* 0x000fe2000f8e961c */
[----:B------:R-:W-:Y:S01]  /*2640*/  FMUL.FTZ R233, R165, c[0x0][0x23c] ;  /* 0x00008f00a5e97a20 */ /* 0x000fe20000410000 */
[----:B------:R-:W-:Y:S01]  /*2650*/  FMNMX.FTZ R166, R6, R9, !PT ;  /* 0x0000000906a67209 */ /* 0x000fe20007810000 */
[----:B------:R-:W-:Y:S01]  /*2660*/  IMAD.WIDE.U32 R46, R22, -0x326172a9, RZ ;  /* 0xcd9e8d57162e7825 */ /* 0x000fe200078e00ff */
[----:B------:R-:W-:Y:S02]  /*2670*/  FSEL R61, R41, -INF , !P6 ;  /* 0xff800000293d7808 */ /* 0x000fe40007000000 */
[----:B------:R-:W-:Y:S01]  /*2680*/  FMNMX.FTZ R40, R63, R40, !PT ;  /* 0x000000283f287209 */ /* 0x000fe20007810000 */
[----:B------:R-:W-:Y:S01]  /*2690*/  IMAD.WIDE.U32 R28, R28, -0x326172a9, RZ ;  /* 0xcd9e8d571c1c7825 */ /* 0x000fe200078e00ff */
[----:B------:R-:W-:Y:S01]  /*26a0*/  FSETP.NEU.FTZ.AND P0, PT, R165, -INF , PT ;  /* 0xff800000a500780b */ /* 0x000fe20003f1d000 */
[----:B------:R-:W1:Y:S01]  /*26b0*/  SHFL.BFLY PT, R9, R166, 0x2, 0x1f ;  /* 0x0c401f00a6097f89 */ /* 0x000e6200000e0000 */
[----:B------:R-:W-:-:S02]  /*26c0*/  FMNMX.FTZ R167, R61, R40, !PT ;  /* 0x000000283da77209 */ /* 0x000fc40007810000 */
[----:B------:R-:W-:Y:S02]  /*26d0*/  FSEL R233, R233, RZ, P0 ;  /* 0x000000ffe9e97208 */ /* 0x000fe40000000000 */
[----:B------:R-:W-:Y:S01]  /*26e0*/  LOP3.LUT R22, R47, UR11, R44, 0x96, !PT ;  /* 0x0000000b2f167c12 */ /* 0x000fe2000f8e962c */
[----:B------:R-:W3:Y:S01]  /*26f0*/  SHFL.BFLY PT, R40, R167, 0x2, 0x1f ;  /* 0x0c401f00a7287f89 */ /* 0x000ee200000e0000 */
[----:B------:R-:W-:Y:S01]  /*2700*/  LOP3.LUT R31, R29, UR9, R46, 0x96, !PT ;  /* 0x000000091d1f7c12 */ /* 0x000fe2000f8e962e */
[--C-:B------:R-:W-:Y:S01]  /*2710*/  FFMA.FTZ R188, R30, c[0x0][0x23c], -R233.reuse ;  /* 0x00008f001ebc7a23 */ /* 0x100fe200000108e9 */
[----:B--2---:R-:W-:Y:S01]  /*2720*/  FMNMX.FTZ R18, R23, R18, !PT ;  /* 0x0000001217127209 */ /* 0x004fe20007810000 */
[----:B------:R-:W-:Y:S01]  /*2730*/  IMAD.WIDE.U32 R22, R22, -0x2daee0ad, RZ ;  /* 0xd2511f5316167825 */ /* 0x000fe200078e00ff */
[----:B------:R-:W-:Y:S01]  /*2740*/  LOP3.LUT R244, R49, R201, RZ, 0x3c, !PT ;  /* 0x000000c931f47212 */ /* 0x000fe200078e3cff */
[----:B------:R-:W-:Y:S01]  /*2750*/  LDSM.16.MT88.4 R44, [R211+0xa000] ;  /* 0x00a00000d32c783b */ /* 0x000fe20000004200 */
[----:B------:R-:W-:Y:S01]  /*2760*/  FSETP.NEU.FTZ.AND P0, PT, R18, -INF , PT ;  /* 0xff8000001200780b */ /* 0x000fe20003f1d000 */
[----:B------:R-:W-:Y:S01]  /*2770*/  IMAD.WIDE.U32 R30, R31, -0x2daee0ad, RZ ;  /* 0xd2511f531f1e7825 */ /* 0x000fe200078e00ff */
[----:B------:R-:W-:Y:S01]  /*2780*/  LOP3.LUT R29, R95, UR15, R48, 0x96, !PT ;  /* 0x0000000f5f1d7c12 */ /* 0x000fe2000f8e9630 */
[----:B------:R-:W-:Y:S02]  /*2790*/  MUFU.EX2 R188, R188 ;  /* 0x000000bc00bc7308 */ /* 0x000fe40000000800 */
[----:B------:R-:W-:Y:S01]  /*27a0*/  FFMA.FTZ R189, R19, c[0x0][0x23c], -R233 ;  /* 0x00008f0013bd7a23 */ /* 0x000fe200000108e9 */
[----:B------:R-:W-:Y:S01]  /*27b0*/  LOP3.LUT R19, R31, UR6, R22, 0x96, !PT ;  /* 0x000000061f137c12 */ /* 0x000fe2000f8e9616 */
[----:B------:R-:W-:Y:S01]  /*27c0*/  IMAD.WIDE.U32 R244, R244, -0x2daee0ad, RZ ;  /* 0xd2511f53f4f47825 */ /* 0x000fe200078e00ff */
[----:B------:R-:W-:-:S03]  /*27d0*/  LOP3.LUT R22, R23, UR8, R42, 0x96, !PT ;  /* 0x0000000817167c12 */ /* 0x000fc6000f8e962a */
[----:B------:R-:W-:Y:S01]  /*27e0*/  IMAD.WIDE.U32 R42, R19, -0x326172a9, RZ ;  /* 0xcd9e8d57132a7825 */ /* 0x000fe200078e00ff */
[----:B-1----:R-:W-:Y:S01]  /*27f0*/  FMNMX.FTZ R166, R9, R166, !PT ;  /* 0x000000a609a67209 */ /* 0x002fe20007810000 */
[----:B------:R-:W-:Y:S01]  /*2800*/  MUFU.EX2 R189, R189 ;  /* 0x000000bd00bd7308 */ /* 0x000fe20000000800 */
[----:B------:R-:W-:Y:S01]  /*2810*/  LOP3.LUT R242, R245, UR14, R50, 0x96, !PT ;  /* 0x0000000ef5f27c12 */ /* 0x000fe2000f8e9632 */
[----:B------:R-:W-:Y:S01]  /*2820*/  FMUL.FTZ R19, R18, c[0x0][0x23c] ;  /* 0x00008f0012137a20 */ /* 0x000fe20000410000 */
[----:B------:R-:W-:Y:S01]  /*2830*/  SHF.R.U32.HI R31, RZ, 0x10, R42 ;  /* 0x00000010ff1f7819 */ /* 0x000fe2000001162a */
[----:B------:R-:W-:Y:S01]  /*2840*/  IMAD.WIDE.U32 R22, R22, -0x326172a9, RZ ;  /* 0xcd9e8d5716167825 */ /* 0x000fe200078e00ff */
[----:B---3--:R-:W-:Y:S01]  /*2850*/  FMNMX.FTZ R167, R167, R40, !PT ;  /* 0x00000028a7a77209 */ /* 0x008fe20007810000 */
[----:B------:R-:W-:Y:S01]  /*2860*/  SHFL.BFLY PT, R3, R166, 0x1, 0x1f ;  /* 0x0c201f00a6037f89 */ /* 0x000fe200000e0000 */
[----:B------:R-:W-:Y:S01]  /*2870*/  FSEL R9, R19, RZ, P0 ;  /* 0x000000ff13097208 */ /* 0x000fe20000000000 */
[----:B------:R-:W-:Y:S01]  /*2880*/  IMAD.WIDE.U32 R242, R242, -0x326172a9, RZ ;  /* 0xcd9e8d57f2f27825 */ /* 0x000fe200078e00ff */
[----:B------:R-:W-:Y:S01]  /*2890*/  LOP3.LUT R35, R43, UR17, R22, 0x96, !PT ;  /* 0x000000112b237c12 */ /* 0x000fe2000f8e9616 */
[----:B------:R-:W1:Y:S01]  /*28a0*/  SHFL.BFLY PT, R40, R167, 0x1, 0x1f ;  /* 0x0c201f00a7287f89 */ /* 0x000e6200000e0000 */
[----:B------:R-:W-:Y:S01]  /*28b0*/  LOP3.LUT R31, R31, 0xff, RZ, 0xc0, !PT ;  /* 0x000000ff1f1f7812 */ /* 0x000fe200078ec0ff */
[--C-:B------:R-:W-:Y:S01]  /*28c0*/  FFMA.FTZ R187, R33, c[0x0][0x23c], -R9.reuse ;  /* 0x00008f0021bb7a23 */ /* 0x100fe20000010809 */
[C---:B------:R-:W-:Y:S01]  /*28d0*/  LOP3.LUT R22, R35.reuse, 0xffff, RZ, 0xc0, !PT ;  /* 0x0000ffff23167812 */ /* 0x040fe200078ec0ff */
[--C-:B------:R-:W-:Y:S01]  /*28e0*/  FFMA.FTZ R190, R32, c[0x0][0x23c], -R9.reuse ;  /* 0x00008f0020be7a23 */ /* 0x100fe20000010809 */
[----:B------:R-:W-:Y:S01]  /*28f0*/  LOP3.LUT R33, R35, 0xff, RZ, 0xc0, !PT ;  /* 0x000000ff23217812 */ /* 0x000fe200078ec0ff */
[----:B------:R-:W-:Y:S01]  /*2900*/  FFMA.FTZ R184, R34, c[0x0][0x23c], -R9 ;  /* 0x00008f0022b87a23 */ /* 0x000fe20000010809 */
[--C-:B------:R-:W-:Y:S01]  /*2910*/  SHF.R.U32.HI R34, RZ, 0x10, R35.reuse ;  /* 0x00000010ff227819 */ /* 0x100fe20000011623 */
[----:B------:R-:W-:Y:S01]  /*2920*/  MUFU.EX2 R187, R187 ;  /* 0x000000bb00bb7308 */ /* 0x000fe20000000800 */
[----:B------:R-:W-:Y:S01]  /*2930*/  SHF.R.U32.HI R2, RZ, 0x18, R35 ;  /* 0x00000018ff027819 */ /* 0x000fe20000011623 */
[----:B------:R-:W-:Y:S01]  /*2940*/  FFMA.FTZ R181, R4, c[0x0][0x23c], -R9 ;  /* 0x00008f0004b57a23 */ /* 0x000fe20000010809 */
[----:B------:R-:W-:Y:S01]  /*2950*/  LOP3.LUT R35, R34, 0xff, RZ, 0xc0, !PT ;  /* 0x000000ff22237812 */ /* 0x000fe200078ec0ff */
[----:B------:R-:W-:Y:S01]  /*2960*/  IMAD R4, R16, 0x10000, R16 ;  /* 0x0001000010047824 */ /* 0x000fe200078e0210 */
[----:B------:R-:W-:Y:S01]  /*2970*/  LOP3.LUT R94, R243, UR13, R94, 0x96, !PT ;  /* 0x0000000df35e7c12 */ /* 0x000fe2000f8e965e */
[----:B------:R-:W-:Y:S01]  /*2980*/  IMAD.WIDE.U32 R108, R29, -0x2daee0ad, RZ ;  /* 0xd2511f531d6c7825 */ /* 0x000fe200078e00ff */
[----:B------:R-:W-:Y:S01]  /*2990*/  PRMT R35, R35, 0x5410, R2 ;  /* 0x0000541023237816 */ /* 0x000fe20000000002 */
[----:B------:R-:W2:Y:S01]  /*29a0*/  MUFU.EX2 R190, R190 ;  /* 0x000000be00be7308 */ /* 0x000ea20000000800 */
[----:B------:R-:W-:Y:S01]  /*29b0*/  SHF.R.U32.HI R22, RZ, 0x8, R22 ;  /* 0x00000008ff167819 */ /* 0x000fe20000011616 */
[----:B------:R-:W-:Y:S01]  /*29c0*/  IMAD.WIDE.U32 R94, R94, -0x2daee0ad, RZ ;  /* 0xd2511f535e5e7825 */ /* 0x000fe200078e00ff */
[----:B------:R-:W-:Y:S01]  /*29d0*/  LOP3.LUT R37, R42, 0xff, RZ, 0xc0, !PT ;  /* 0x000000ff2a257812 */ /* 0x000fe200078ec0ff */
[--C-:B------:R-:W-:Y:S01]  /*29e0*/  HSET2.LE.AND R35, R35, R4.reuse, PT ;  /* 0x0000000423237233 */ /* 0x100fe20003803000 */
[----:B------:R-:W-:Y:S01]  /*29f0*/  PRMT R33, R33, 0x5410, R22 ;  /* 0x0000541021217816 */ /* 0x000fe20000000016 */
[--C-:B------:R-:W-:Y:S01]  /*2a00*/  FFMA.FTZ R39, R36, c[0x0][0x23c], -R233.reuse ;  /* 0x00008f0024277a23 */ /* 0x100fe200000108e9 */
[----:B------:R-:W-:Y:S01]  /*2a10*/  LOP3.LUT R108, R95, UR10, R108, 0x96, !PT ;  /* 0x0000000a5f6c7c12 */ /* 0x000fe2000f8e966c */
[----:B------:R-:W-:Y:S01]  /*2a20*/  MUFU.EX2 R184, R184 ;  /* 0x000000b800b87308 */ /* 0x000fe20000000800 */
[----:B-1----:R-:W-:Y:S01]  /*2a30*/  FMNMX.FTZ R167, R167, R40, !PT ;  /* 0x00000028a7a77209 */ /* 0x002fe20007810000 */
[--C-:B------:R-:W-:Y:S01]  /*2a40*/  FFMA.FTZ R164, R12, c[0x0][0x23c], -R233.reuse ;  /* 0x00008f000ca47a23 */ /* 0x100fe200000108e9 */
[----:B------:R-:W-:Y:S01]  /*2a50*/  FMNMX.FTZ R166, R166, R3, !PT ;  /* 0x00000003a6a67209 */ /* 0x000fe20007810000 */
[--C-:B------:R-:W-:Y:S01]  /*2a60*/  FFMA.FTZ R180, R17, c[0x0][0x23c], -R233.reuse ;  /* 0x00008f0011b47a23 */ /* 0x100fe200000108e9 */
[C---:B------:R-:W-:Y:S01]  /*2a70*/  FSETP.NEU.FTZ.AND P0, PT, R167.reuse, -INF , PT ;  /* 0xff800000a700780b */ /* 0x040fe20003f1d000 */
[----:B------:R-:W-:Y:S01]  /*2a80*/  FMUL.FTZ R76, R167, c[0x0][0x23c] ;  /* 0x00008f00a74c7a20 */ /* 0x000fe20000410000 */
[----:B------:R-:W-:Y:S01]  /*2a90*/  SHF.R.U32.HI R36, RZ, 0x18, R42 ;  /* 0x00000018ff247819 */ /* 0x000fe2000001162a */
[----:B------:R-:W1:Y:S01]  /*2aa0*/  MUFU.EX2 R181, R181 ;  /* 0x000000b500b57308 */ /* 0x000e620000000800 */
[----:B--2---:R-:W-:Y:S01]  /*2ab0*/  F2FP.PACK_AB R0, R190, R187 ;  /* 0x000000bbbe00723e */ /* 0x004fe200000000ff */
[--C-:B------:R-:W-:Y:S01]  /*2ac0*/  FFMA.FTZ R182, R38, c[0x0][0x23c], -R233.reuse ;  /* 0x00008f0026b67a23 */ /* 0x100fe200000108e9 */
[----:B------:R-:W-:Y:S01]  /*2ad0*/  FSEL R76, R76, RZ, P0 ;  /* 0x000000ff4c4c7208 */ /* 0x000fe20000000000 */
[--C-:B------:R-:W-:Y:S01]  /*2ae0*/  FFMA.FTZ R17, R14, c[0x0][0x23c], -R233.reuse ;  /* 0x00008f000e117a23 */ /* 0x100fe200000108e9 */
[----:B------:R-:W-:Y:S01]  /*2af0*/  LOP3.LUT R133, R35, R0, RZ, 0xc0, !PT ;  /* 0x0000000023857212 */ /* 0x000fe200078ec0ff */
[----:B------:R-:W-:Y:S01]  /*2b00*/  FFMA.FTZ R233, R13, c[0x0][0x23c], -R233 ;  /* 0x00008f000de97a23 */ /* 0x000fe200000108e9 */
[----:B------:R-:W-:Y:S01]  /*2b10*/  LOP3.LUT R0, R109, UR12, R244, 0x96, !PT ;  /* 0x0000000c6d007c12 */ /* 0x000fe2000f8e96f4 */
[----:B------:R-:W-:Y:S01]  /*2b20*/  IMAD.WIDE.U32 R108, R108, -0x326172a9, RZ ;  /* 0xcd9e8d576c6c7825 */ /* 0x000fe200078e00ff */
[----:B------:R-:W-:Y:S01]  /*2b30*/  LOP3.LUT R22, R23, UR7, R28, 0x96, !PT ;  /* 0x0000000717167c12 */ /* 0x000fe2000f8e961c */
[----:B------:R-:W-:Y:S01]  /*2b40*/  MUFU.EX2 R182, R182 ;  /* 0x000000b600b67308 */ /* 0x000fe20000000800 */
[----:B------:R-:W-:Y:S01]  /*2b50*/  PRMT R31, R31, 0x5410, R36 ;  /* 0x000054101f1f7816 */ /* 0x000fe20000000024 */
[----:B------:R-:W-:Y:S01]  /*2b60*/  IMAD.WIDE.U32 R78, R0, -0x326172a9, RZ ;  /* 0xcd9e8d57004e7825 */ /* 0x000fe200078e00ff */
[----:B------:R-:W-:Y:S01]  /*2b70*/  FSETP.NEU.FTZ.AND P0, PT, R166, -INF , PT ;  /* 0xff800000a600780b */ /* 0x000fe20003f1d000 */
[--C-:B------:R-:W-:Y:S01]  /*2b80*/  HSET2.LE.AND R33, R33, R4.reuse, PT ;  /* 0x0000000421217233 */ /* 0x100fe20003803000 */
[----:B------:R-:W-:Y:S01]  /*2b90*/  LOP3.LUT R38, R42, 0xffff, RZ, 0xc0, !PT ;  /* 0x0000ffff2a267812 */ /* 0x000fe200078ec0ff */
[----:B------:R-:W-:Y:S01]  /*2ba0*/  FFMA.FTZ R193, R7, c[0x0][0x23c], -R76 ;  /* 0x00008f0007c17a23 */ /* 0x000fe2000001084c */
[----:B------:R-:W-:Y:S01]  /*2bb0*/  LOP3.LUT R0, R79, UR11, R242, 0x96, !PT ;  /* 0x0000000b4f007c12 */ /* 0x000fe2000f8e96f2 */
[----:B------:R-:W-:Y:S01]  /*2bc0*/  FMUL.FTZ R7, R166, c[0x0][0x23c] ;  /* 0x00008f00a6077a20 */ /* 0x000fe20000410000 */
[----:B------:R-:W-:Y:S01]  /*2bd0*/  LOP3.LUT R78, R109, UR9, R78, 0x96, !PT ;  /* 0x000000096d4e7c12 */ /* 0x000fe2000f8e964e */
[----:B------:R-:W-:Y:S01]  /*2be0*/  IMAD.WIDE.U32 R22, R22, -0x2daee0ad, RZ ;  /* 0xd2511f5316167825 */ /* 0x000fe200078e00ff */
[----:B------:R-:W-:Y:S01]  /*2bf0*/  HSET2.LE.AND R31, R31, R4, PT ;  /* 0x000000041f1f7233 */ /* 0x000fe20003803000 */
[----:B-1----:R-:W-:Y:S01]  /*2c00*/  F2FP.PACK_AB R2, R181, R184 ;  /* 0x000000b8b502723e */ /* 0x002fe200000000ff */
[----:B------:R-:W-:Y:S01]  /*2c10*/  MUFU.EX2 R19, R39 ;  /* 0x0000002700137308 */ /* 0x000fe20000000800 */
[----:B------:R-:W-:Y:S01]  /*2c20*/  IMAD.WIDE.U32 R28, R0, -0x2daee0ad, RZ ;  /* 0xd2511f53001c7825 */ /* 0x000fe200078e00ff */
[----:B------:R-:W-:-:S02]  /*2c30*/  FSEL R7, R7, RZ, P0 ;  /* 0x000000ff07077208 */ /* 0x000fc40000000000 */
[----:B------:R-:W-:Y:S01]  /*2c40*/  SHF.R.U32.HI R0, RZ, 0x10, R22 ;  /* 0x00000010ff007819 */ /* 0x000fe20000011616 */
[----:B------:R-:W-:Y:S01]  /*2c50*/  IMAD.WIDE.U32 R78, R78, -0x2daee0ad, RZ ;  /* 0xd2511f534e4e7825 */ /* 0x000fe200078e00ff */
[----:B------:R-:W-:Y:S02]  /*2c60*/  LOP3.LUT R94, R29, UR8, R94, 0x96, !PT ;  /* 0x000000081d5e7c12 */ /* 0x000fe4000f8e965e */
[----:B------:R-:W-:Y:S01]  /*2c70*/  LOP3.LUT R135, R31, R2, RZ, 0xc0, !PT ;  /* 0x000000021f877212 */ /* 0x000fe200078ec0ff */
[----:B------:R-:W-:Y:S01]  /*2c80*/  FFMA.FTZ R183, R24, c[0x0][0x23c], -R7 ;  /* 0x00008f0018b77a23 */ /* 0x000fe20000010807 */
[----:B------:R-:W-:Y:S01]  /*2c90*/  LOP3.LUT R28, R79, UR6, R28, 0x96, !PT ;  /* 0x000000064f1c7c12 */ /* 0x000fe2000f8e961c */
[----:B------:R-:W-:Y:S01]  /*2ca0*/  IMAD.WIDE.U32 R94, R94, -0x326172a9, RZ ;  /* 0xcd9e8d575e5e7825 */ /* 0x000fe200078e00ff */
[----:B------:R-:W-:Y:S01]  /*2cb0*/  LOP3.LUT R3, R22, 0xffff, RZ, 0xc0, !PT ;  /* 0x0000ffff16037812 */ /* 0x000fe200078ec0ff */
[----:B------:R-:W-:Y:S01]  /*2cc0*/  MUFU.EX2 R193, R193 ;  /* 0x000000c100c17308 */ /* 0x000fe20000000800 */
[----:B------:R-:W-:Y:S01]  /*2cd0*/  LOP3.LUT R2, R23, UR16, R30, 0x96, !PT ;  /* 0x0000001017027c12 */ /* 0x000fe2000f8e961e */
[----:B------:R-:W-:Y:S01]  /*2ce0*/  IMAD.WIDE.U32 R28, R28, -0x326172a9, RZ ;  /* 0xcd9e8d571c1c7825 */ /* 0x000fe200078e00ff */
[----:B------:R-:W-:-:S02]  /*2cf0*/  LOP3.LUT R24, R0, 0xff, RZ, 0xc0, !PT ;  /* 0x000000ff00187812 */ /* 0x000fc400078ec0ff */
[----:B------:R-:W-:Y:S01]  /*2d00*/  LOP3.LUT R111, R2, 0xff, RZ, 0xc0, !PT ;  /* 0x000000ff026f7812 */ /* 0x000fe200078ec0ff */
[----:B------:R-:W-:Y:S01]  /*2d10*/  FFMA.FTZ R186, R26, c[0x0][0x23c], -R7 ;  /* 0x00008f001aba7a23 */ /* 0x000fe20000010807 */
[----:B------:R-:W-:Y:S01]  /*2d20*/  LOP3.LUT R0, R29, UR17, R94, 0x96, !PT ;  /* 0x000000111d007c12 */ /* 0x000fe2000f8e965e */
[--C-:B------:R-:W-:Y:S01]  /*2d30*/  FFMA.FTZ R194, R27, c[0x0][0x23c], -R76.reuse ;  /* 0x00008f001bc27a23 */ /* 0x100fe2000001084c */
[----:B------:R-:W-:Y:S01]  /*2d40*/  SHF.R.U32.HI R26, RZ, 0x8, R3 ;  /* 0x00000008ff1a7819 */ /* 0x000fe20000011603 */
[----:B------:R-:W-:Y:S01]  /*2d50*/  FFMA.FTZ R185, R25, c[0x0][0x23c], -R76 ;  /* 0x00008f0019b97a23 */ /* 0x000fe2000001084c */
[----:B------:R-:W-:Y:S01]  /*2d60*/  LOP3.LUT R3, R2, 0xffff, RZ, 0xc0, !PT ;  /* 0x0000ffff02037812 */ /* 0x000fe200078ec0ff */
[--C-:B------:R-:W-:Y:S01]  /*2d70*/  FFMA.FTZ R192, R15, c[0x0][0x23c], -R7.reuse ;  /* 0x00008f000fc07a23 */ /* 0x100fe20000010807 */
[--C-:B------:R-:W-:Y:S01]  /*2d80*/  SHF.R.U32.HI R41, RZ, 0x10, R2.reuse ;  /* 0x00000010ff297819 */ /* 0x100fe20000011602 */
[----:B------:R-:W-:Y:S01]  /*2d90*/  MUFU.EX2 R194, R194 ;  /* 0x000000c200c27308 */ /* 0x000fe20000000800 */
[----:B------:R-:W-:Y:S01]  /*2da0*/  SHF.R.U32.HI R12, RZ, 0x18, R2 ;  /* 0x00000018ff0c7819 */ /* 0x000fe20000011602 */
[----:B------:R-:W-:Y:S01]  /*2db0*/  FFMA.FTZ R196, R21, c[0x0][0x23c], -R76 ;  /* 0x00008f0015c47a23 */ /* 0x000fe2000001084c */
[----:B------:R-:W-:Y:S01]  /*2dc0*/  LOP3.LUT R2, R0, 0xffff, RZ, 0xc0, !PT ;  /* 0x0000ffff00027812 */ /* 0x000fe200078ec0ff */
[----:B------:R-:W-:Y:S01]  /*2dd0*/  FFMA.FTZ R191, R20, c[0x0][0x23c], -R7 ;  /* 0x00008f0014bf7a23 */ /* 0x000fe20000010807 */
[----:B------:R-:W-:Y:S01]  /*2de0*/  LOP3.LUT R109, R0, 0xff, RZ, 0xc0, !PT ;  /* 0x000000ff006d7812 */ /* 0x000fe200078ec0ff */
[----:B------:R-:W-:Y:S01]  /*2df0*/  FFMA.FTZ R227, R227, c[0x0][0x23c], -R9 ;  /* 0x00008f00e3e37a23 */ /* 0x000fe20000010809 */
[----:B------:R-:W-:Y:S01]  /*2e00*/  SHF.R.U32.HI R2, RZ, 0x8, R2 ;  /* 0x00000008ff027819 */ /* 0x000fe20000011602 */
[----:B------:R-:W1:Y:S01]  /*2e10*/  MUFU.EX2 R185, R185 ;  /* 0x000000b900b97308 */ /* 0x000e620000000800 */
[----:B------:R-:W-:Y:S01]  /*2e20*/  SHF.R.U32.HI R14, RZ, 0x8, R3 ;  /* 0x00000008ff0e7819 */ /* 0x000fe20000011603 */
[--C-:B------:R-:W-:Y:S01]  /*2e30*/  FFMA.FTZ R3, R10, c[0x0][0x23c], -R9.reuse ;  /* 0x00008f000a037a23 */ /* 0x100fe20000010809 */
[----:B------:R-:W-:Y:S01]  /*2e40*/  PRMT R109, R109, 0x5410, R2 ;  /* 0x000054106d6d7816 */ /* 0x000fe20000000002 */
[----:B------:R-:W-:Y:S01]  /*2e50*/  FFMA.FTZ R2, R11, c[0x0][0x23c], -R9 ;  /* 0x00008f000b027a23 */ /* 0x000fe20000010809 */
[----:B------:R-:W-:Y:S01]  /*2e60*/  LOP3.LUT R79, R22, 0xff, RZ, 0xc0, !PT ;  /* 0x000000ff164f7812 */ /* 0x000fe200078ec0ff */
[--C-:B------:R-:W-:Y:S01]  /*2e70*/  FFMA.FTZ R235, R60, c[0x0][0x23c], -R7.reuse ;  /* 0x00008f003ceb7a23 */ /* 0x100fe20000010807 */
[----:B------:R-:W-:Y:S01]  /*2e80*/  SHF.R.U32.HI R43, RZ, 0x18, R22 ;  /* 0x00000018ff2b7819 */ /* 0x000fe20000011616 */
[----:B------:R-:W-:Y:S01]  /*2e90*/  MUFU.EX2 R3, R3 ;  /* 0x0000000300037308 */ /* 0x000fe20000000800 */
[C---:B------:R-:W-:Y:S01]  /*2ea0*/  LOP3.LUT R22, R28.reuse, 0xffff, RZ, 0xc0, !PT ;  /* 0x0000ffff1c167812 */ /* 0x040fe200078ec0ff */
[--C-:B------:R-:W-:Y:S01]  /*2eb0*/  HSET2.LE.AND R136, R109, R4.reuse, PT ;  /* 0x000000046d887233 */ /* 0x100fe20003803000 */
[----:B------:R-:W-:Y:S01]  /*2ec0*/  LOP3.LUT R15, R28, 0xff, RZ, 0xc0, !PT ;  /* 0x000000ff1c0f7812 */ /* 0x000fe200078ec0ff */
[--C-:B------:R-:W-:Y:S01]  /*2ed0*/  FFMA.FTZ R248, R6, c[0x0][0x23c], -R7.reuse ;  /* 0x00008f0006f87a23 */ /* 0x100fe20000010807 */
[----:B------:R-:W-:Y:S01]  /*2ee0*/  SHF.R.U32.HI R22, RZ, 0x8, R22 ;  /* 0x00000008ff167819 */ /* 0x000fe20000011616 */
[----:B------:R-:W-:Y:S01]  /*2ef0*/  FFMA.FTZ R195, R93, c[0x0][0x23c], -R76 ;  /* 0x00008f005dc37a23 */ /* 0x000fe2000001084c */
[----:B------:R-:W-:Y:S01]  /*2f00*/  SHF.R.U32.HI R20, RZ, 0x10, R28 ;  /* 0x00000010ff147819 */ /* 0x000fe2000001161c */
[----:B------:R-:W2:Y:S01]  /*2f10*/  MUFU.EX2 R2, R2 ;  /* 0x0000000200027308 */ /* 0x000ea20000000800 */
[----:B------:R-:W-:Y:S01]  /*2f20*/  PRMT R15, R15, 0x5410, R22 ;  /* 0x000054100f0f7816 */ /* 0x000fe20000000016 */
[----:B------:R-:W-:Y:S01]  /*2f30*/  FFMA.FTZ R198, R77, c[0x0][0x23c], -R76 ;  /* 0x00008f004dc67a23 */ /* 0x000fe2000001084c */
[----:B------:R-:W-:Y:S01]  /*2f40*/  SHF.R.U32.HI R137, RZ, 0x10, R0 ;  /* 0x00000010ff897819 */ /* 0x000fe20000011600 */
[----:B------:R-:W-:Y:S01]  /*2f50*/  FFMA.FTZ R197, R63, c[0x0][0x23c], -R76 ;  /* 0x00008f003fc57a23 */ /* 0x000fe2000001084c */
[----:B------:R-:W-:Y:S01]  /*2f60*/  LOP3.LUT R41, R41, 0xff, RZ, 0xc0, !PT ;  /* 0x000000ff29297812 */ /* 0x000fe200078ec0ff */
[--C-:B------:R-:W-:Y:S01]  /*2f70*/  HSET2.LE.AND R138, R15, R4.reuse, PT ;  /* 0x000000040f8a7233 */ /* 0x100fe20003803000 */
[----:B------:R-:W-:Y:S01]  /*2f80*/  SHF.R.U32.HI R38, RZ, 0x8, R38 ;  /* 0x00000008ff267819 */ /* 0x000fe20000011626 */
[----:B------:R-:W3:Y:S01]  /*2f90*/  MUFU.EX2 R196, R196 ;  /* 0x000000c400c47308 */ /* 0x000ee20000000800 */
[----:B------:R-:W-:Y:S01]  /*2fa0*/  LOP3.LUT R20, R20, 0xff, RZ, 0xc0, !PT ;  /* 0x000000ff14147812 */ /* 0x000fe200078ec0ff */
[----:B------:R-:W-:Y:S01]  /*2fb0*/  FFMA.FTZ R232, R61, c[0x0][0x23c], -R76 ;  /* 0x00008f003de87a23 */ /* 0x000fe2000001084c */
[----:B------:R-:W-:Y:S01]  /*2fc0*/  SHF.R.U32.HI R0, RZ, 0x18, R0 ;  /* 0x00000018ff007819 */ /* 0x000fe20000011600 */
[--C-:B------:R-:W-:Y:S01]  /*2fd0*/  FFMA.FTZ R199, R62, c[0x0][0x23c], -R7.reuse ;  /* 0x00008f003ec77a23 */ /* 0x100fe20000010807 */
[----:B------:R-:W-:Y:S01]  /*2fe0*/  LOP3.LUT R137, R137, 0xff, RZ, 0xc0, !PT ;  /* 0x000000ff89897812 */ /* 0x000fe200078ec0ff */
[----:B------:R-:W-:Y:S01]  /*2ff0*/  FFMA.FTZ R252, R5, c[0x0][0x23c], -R7 ;  /* 0x00008f0005fc7a23 */ /* 0x000fe20000010807 */
[----:B-1----:R-:W-:Y:S01]  /*3000*/  F2FP.PACK_AB R13, R185, R194 ;  /* 0x000000c2b90d723e */ /* 0x002fe200000000ff */
[----:B------:R-:W-:Y:S01]  /*3010*/  MUFU.EX2 R192, R192 ;  /* 0x000000c000c07308 */ /* 0x000fe20000000800 */
[----:B------:R-:W-:Y:S01]  /*3020*/  F2FP.PACK_AB R132, R188, R189 ;  /* 0x000000bdbc84723e */ /* 0x000fe200000000ff */
[----:B------:R-:W-:Y:S01]  /*3030*/  FADD.FTZ R189, R189, R188 ;  /* 0x000000bcbdbd7221 */ /* 0x000fe20000010000 */
[----:B------:R-:W-:Y:S01]  /*3040*/  SHF.R.U32.HI R139, RZ, 0x18, R28 ;  /* 0x00000018ff8b7819 */ /* 0x000fe2000001161c */
[----:B------:R-:W-:Y:S01]  /*3050*/  FADD.FTZ R187, R187, R190 ;  /* 0x000000bebbbb7221 */ /* 0x000fe20000010000 */
[----:B------:R-:W-:Y:S01]  /*3060*/  PRMT R41, R41, 0x5410, R12 ;  /* 0x0000541029297816 */ /* 0x000fe2000000000c */
[----:B------:R-:W-:Y:S01]  /*3070*/  LDSM.16.MT88.4 R28, [R208+0xa800] ;  /* 0x00a80000d01c783b */ /* 0x000fe20000004200 */
[----:B------:R-:W-:Y:S01]  /*3080*/  PRMT R37, R37, 0x5410, R38 ;  /* 0x0000541025257816 */ /* 0x000fe20000000026 */
[----:B------:R-:W1:Y:S01]  /*3090*/  MUFU.EX2 R191, R191 ;  /* 0x000000bf00bf7308 */ /* 0x000e620000000800 */
[----:B------:R-:W-:Y:S01]  /*30a0*/  PRMT R137, R137, 0x5410, R0 ;  /* 0x0000541089897816 */ /* 0x000fe20000000000 */
[----:B------:R-:W-:Y:S01]  /*30b0*/  FFMA.FTZ R0, R8, c[0x0][0x23c], -R9 ;  /* 0x00008f0008007a23 */ /* 0x000fe20000010809 */
[----:B------:R-:W-:Y:S01]  /*30c0*/  LOP3.LUT R132, R33, R132, RZ, 0xc0, !PT ;  /* 0x0000008421847212 */ /* 0x000fe200078ec0ff */
[----:B------:R-:W-:Y:S01]  /*30d0*/  LDSM.16.MT88.4 R8, [R208+0xb800] ;  /* 0x00b80000d008783b */ /* 0x000fe20000004200 */
[----:B------:R-:W-:Y:S01]  /*30e0*/  PRMT R79, R79, 0x5410, R26 ;  /* 0x000054104f4f7816 */ /* 0x000fe2000000001a */
[--C-:B------:R-:W-:Y:S01]  /*30f0*/  HSET2.LE.AND R41, R41, R4.reuse, PT ;  /* 0x0000000429297233 */ /* 0x100fe20003803000 */
[----:B------:R-:W-:Y:S01]  /*3100*/  PRMT R43, R24, 0x5410, R43 ;  /* 0x00005410182b7816 */ /* 0x000fe2000000002b */
[----:B------:R-:W-:Y:S01]  /*3110*/  MUFU.EX2 R186, R186 ;  /* 0x000000ba00ba7308 */ /* 0x000fe20000000800 */
[----:B------:R-:W-:Y:S01]  /*3120*/  PRMT R139, R20, 0x5410, R139 ;  /* 0x00005410148b7816 */ /* 0x000fe2000000008b */
[----:B------:R-:W-:Y:S01]  /*3130*/  LDSM.16.MT88.4 R24, [R211+0xb800] ;  /* 0x00b80000d318783b */ /* 0x000fe20000004200 */
[----:B------:R-:W-:Y:S01]  /*3140*/  PRMT R111, R111, 0x5410, R14 ;  /* 0x000054106f6f7816 */ /* 0x000fe2000000000e */
[--C-:B------:R-:W-:Y:S01]  /*3150*/  HSET2.LE.AND R37, R37, R4.reuse, PT ;  /* 0x0000000425257233 */ /* 0x100fe20003803000 */
[----:B------:R-:W-:Y:S01]  /*3160*/  LOP3.LUT R138, R138, R13, RZ, 0xc0, !PT ;  /* 0x0000000d8a8a7212 */ /* 0x000fe200078ec0ff */
[----:B------:R-:W4:Y:S01]  /*3170*/  LDSM.16.MT88.4 R32, [R209+0xa800] ;  /* 0x00a80000d120783b */ /* 0x000f220000004200 */
[----:B--2---:R-:W-:Y:S01]  /*3180*/  F2FP.PACK_AB R94, R2, R3 ;  /* 0x00000003025e723e */ /* 0x004fe200000000ff */
[----:B------:R-:W2:Y:S01]  /*3190*/  MUFU.EX2 R183, R183 ;  /* 0x000000b700b77308 */ /* 0x000ea20000000800 */
[----:B------:R-:W-:Y:S01]  /*31a0*/  F2FP.PACK_AB R134, R19, R182 ;  /* 0x000000b61386723e */ /* 0x000fe200000000ff */
[----:B------:R-:W5:Y:S01]  /*31b0*/  LDSM.16.MT88.4 R20, [R210+0xb800] ;  /* 0x00b80000d214783b */ /* 0x000f620000004200 */
[----:B------:R-:W-:Y:S01]  /*31c0*/  LOP3.LUT R41, R41, R94, RZ, 0xc0, !PT ;  /* 0x0000005e29297212 */ /* 0x000fe200078ec0ff */
[--C-:B------:R-:W-:Y:S01]  /*31d0*/  HSET2.LE.AND R139, R139, R4.reuse, PT ;  /* 0x000000048b8b7233 */ /* 0x100fe20003803000 */
[----:B------:R-:W-:Y:S01]  /*31e0*/  LOP3.LUT R94, R95, UR7, R108, 0x96, !PT ;  /* 0x000000075f5e7c12 */ /* 0x000fe2000f8e966c */
[----:B------:R-:W4:Y:S01]  /*31f0*/  LDSM.16.MT88.4 R12, [R209+0xb800] ;  /* 0x00b80000d10c783b */ /* 0x000f220000004200 */
[--C-:B------:R-:W-:Y:S01]  /*3200*/  HSET2.LE.AND R40, R111, R4.reuse, PT ;  /* 0x000000046f287233 */ /* 0x100fe20003803000 */
[----:B------:R-:W-:Y:S01]  /*3210*/  LOP3.LUT R134, R37, R134, RZ, 0xc0, !PT ;  /* 0x0000008625867212 */ /* 0x000fe200078ec0ff */
[--C-:B------:R-:W-:Y:S01]  /*3220*/  HSET2.LE.AND R137, R137, R4.reuse, PT ;  /* 0x0000000489897233 */ /* 0x100fe20003803000 */
[----:B---3--:R-:W-:Y:S01]  /*3230*/  F2FP.PACK_AB R111, R193, R196 ;  /* 0x000000c4c16f723e */ /* 0x008fe200000000ff */
[----:B------:R-:W-:Y:S01]  /*3240*/  IMAD.WIDE.U32 R94, R94, -0x2daee0ad, RZ ;  /* 0xd2511f535e5e7825 */ /* 0x000fe200078e00ff */
[----:B-1----:R-:W-:Y:S01]  /*3250*/  F2FP.PACK_AB R42, R191, R192 ;  /* 0x000000c0bf2a723e */ /* 0x002fe200000000ff */
[----:B------:R-:W-:Y:S01]  /*3260*/  MUFU.EX2 R180, R180 ;  /* 0x000000b400b47308 */ /* 0x000fe20000000800 */
[----:B------:R-:W-:Y:S01]  /*3270*/  LOP3.LUT R136, R136, R111, RZ, 0xc0, !PT ;  /* 0x0000006f88887212 */ /* 0x000fe200078ec0ff */
[C---:B------:R-:W-:Y:S01]  /*3280*/  HMMA.16816.F32 R156, R132.reuse, R44, RZ ;  /* 0x0000002c849c723c */ /* 0x040fe200000018ff */
[----:B--2---:R-:W-:Y:S01]  /*3290*/  F2FP.PACK_AB R92, R183, R186 ;  /* 0x000000bab75c723e */ /* 0x004fe200000000ff */
[--C-:B------:R-:W-:Y:S01]  /*32a0*/  HSET2.LE.AND R43, R43, R4.reuse, PT ;  /* 0x000000042b2b7233 */ /* 0x100fe20003803000 */
[----:B------:R-:W-:Y:S01]  /*32b0*/  LOP3.LUT R137, R137, R42, RZ, 0xc0, !PT ;  /* 0x0000002a89897212 */ /* 0x000fe200078ec0ff */
[----:B------:R-:W-:Y:S01]  /*32c0*/  HSET2.LE.AND R42, R79, R4, PT ;  /* 0x000000044f2a7233 */ /* 0x000fe20003803000 */
[----:B------:R-:W-:Y:S01]  /*32d0*/  LOP3.LUT R139, R139, R92, RZ, 0xc0, !PT ;  /* 0x0000005c8b8b7212 */ /* 0x000fe200078ec0ff */
[----:B------:R-:W1:Y:S01]  /*32e0*/  MUFU.EX2 R17, R17 ;  /* 0x0000001100117308 */ /* 0x000e620000000800 */
[----:B------:R-:W-:Y:S01]  /*32f0*/  LOP3.LUT R60, R94, 0xffff, RZ, 0xc0, !PT ;  /* 0x0000ffff5e3c7812 */ /* 0x000fe200078ec0ff */
[C---:B------:R-:W-:Y:S01]  /*3300*/  HMMA.16816.F32 R48, R132.reuse, R56, RZ ;  /* 0x000000388430723c */ /* 0x040fe200000018ff */
[----:B------:R-:W-:Y:S01]  /*3310*/  LOP3.LUT R78, R95, UR16, R78, 0x96, !PT ;  /* 0x000000105f4e7c12 */ /* 0x000fe2000f8e964e */
[----:B------:R-:W-:Y:S01]  /*3320*/  FADD.FTZ R193, R196, R193 ;  /* 0x000000c1c4c17221 */ /* 0x000fe20000010000 */
[----:B------:R-:W-:Y:S01]  /*3330*/  SHF.R.U32.HI R7, RZ, 0x8, R60 ;  /* 0x00000008ff077819 */ /* 0x000fe2000001163c */
[----:B------:R-:W-:Y:S01]  /*3340*/  FADD.FTZ R191, R192, R191 ;  /* 0x000000bfc0bf7221 */ /* 0x000fe20000010000 */
[----:B------:R-:W-:Y:S01]  /*3350*/  LOP3.LUT R60, R78, 0xffff, RZ, 0xc0, !PT ;  /* 0x0000ffff4e3c7812 */ /* 0x000fe200078ec0ff */
[----:B------:R-:W-:Y:S01]  /*3360*/  MUFU.EX2 R164, R164 ;  /* 0x000000a400a47308 */ /* 0x000fe20000000800 */
[----:B------:R-:W-:Y:S01]  /*3370*/  SHF.R.U32.HI R61, RZ, 0x10, R78 ;  /* 0x00000010ff3d7819 */ /* 0x000fe2000001164e */
[C---:B------:R-:W-:Y:S01]  /*3380*/  HMMA.16816.F32 R64, R132.reuse, R72, RZ ;  /* 0x000000488440723c */ /* 0x040fe200000018ff */
[----:B------:R-:W-:Y:S01]  /*3390*/  SHF.R.U32.HI R6, RZ, 0x18, R94 ;  /* 0x00000018ff067819 */ /* 0x000fe2000001165e */
[----:B------:R-:W-:Y:S01]  /*33a0*/  FADD.FTZ R194, R194, R193 ;  /* 0x000000c1c2c27221 */ /* 0x000fe20000010000 */
[----:B------:R-:W-:Y:S01]  /*33b0*/  SHF.R.U32.HI R60, RZ, 0x8, R60 ;  /* 0x00000008ff3c7819 */ /* 0x000fe2000001163c */
[----:B------:R-:W-:Y:S01]  /*33c0*/  FADD.FTZ R186, R186, R191 ;  /* 0x000000bfbaba7221 */ /* 0x000fe20000010000 */
[----:B------:R-:W-:Y:S01]  /*33d0*/  LOP3.LUT R61, R61, 0xff, RZ, 0xc0, !PT ;  /* 0x000000ff3d3d7812 */ /* 0x000fe200078ec0ff */
[----:B------:R-:W2:Y:S01]  /*33e0*/  MUFU.EX2 R233, R233 ;  /* 0x000000e900e97308 */ /* 0x000ea20000000800 */
[----:B-1----:R-:W-:Y:S01]  /*33f0*/  F2FP.PACK_AB R109, R17, R180 ;  /* 0x000000b4116d723e */ /* 0x002fe200000000ff */
[C---:B------:R-:W-:Y:S01]  /*3400*/  HMMA.16816.F32 R80, R132.reuse, R88, RZ ;  /* 0x000000588450723c */ /* 0x040fe200000018ff */
[----:B------:R-:W-:Y:S01]  /*3410*/  FADD.FTZ R182, R182, R189 ;  /* 0x000000bdb6b67221 */ /* 0x000fe20000010000 */
[----:B------:R-:W-:Y:S01]  /*3420*/  PLOP3.LUT P0, PT, PT, PT, UP0, 0x80, 0x0 ;  /* 0x000000000000781c */ /* 0x000fe20003f0f008 */
[----:B------:R-:W-:Y:S01]  /*3430*/  FADD.FTZ R184, R184, R187 ;  /* 0x000000bbb8b87221 */ /* 0x000fe20000010000 */
[----:B------:R-:W-:Y:S01]  /*3440*/  LOP3.LUT R40, R40, R109, RZ, 0xc0, !PT ;  /* 0x0000006d28287212 */ /* 0x000fe200078ec0ff */
[----:B------:R-:W-:Y:S01]  /*3450*/  FADD.FTZ R194, R185, R194 ;  /* 0x000000c2b9c27221 */ /* 0x000fe20000010000 */
[----:B------:R-:W-:Y:S01]  /*3460*/  MUFU.EX2 R0, R0 ;  /* 0x0000000000007308 */ /* 0x000fe20000000800 */
[----:B------:R-:W-:Y:S01]  /*3470*/  FADD.FTZ R186, R183, R186 ;  /* 0x000000bab7ba7221 */ /* 0x000fe20000010000 */
[----:B------:R-:W-:Y:S01]  /*3480*/  HMMA.16816.F32 R96, R132, R104, RZ ;  /* 0x000000688460723c */ /* 0x000fe200000018ff */
[----:B------:R-:W-:-:S02]  /*3490*/  FADD.FTZ R19, R19, R182 ;  /* 0x000000b613137221 */ /* 0x000fc40000010000 */
[----:B------:R-:W-:Y:S02]  /*34a0*/  FADD.FTZ R184, R181, R184 ;  /* 0x000000b8b5b87221 */ /* 0x000fe40000010000 */
[----:B------:R-:W-:Y:S01]  /*34b0*/  FADD.FTZ R180, R180, R19 ;  /* 0x00000013b4b47221 */ /* 0x000fe20000010000 */
[----:B------:R-:W1:Y:S01]  /*34c0*/  MUFU.EX2 R227, R227 ;  /* 0x000000e300e37308 */ /* 0x000e620000000800 */
[----:B--2---:R-:W-:Y:S01]  /*34d0*/  F2FP.PACK_AB R79, R233, R164 ;  /* 0x000000a4e94f723e */ /* 0x004fe200000000ff */
[C---:B------:R-:W-:Y:S01]  /*34e0*/  HMMA.16816.F32 R152, R132.reuse, R116, RZ ;  /* 0x000000748498723c */ /* 0x040fe200000018ff */
[----:B------:R-:W-:Y:S02]  /*34f0*/  FADD.FTZ R3, R3, R184 ;  /* 0x000000b803037221 */ /* 0x000fe40000010000 */
[----:B------:R-:W-:Y:S01]  /*3500*/  LOP3.LUT R42, R42, R79, RZ, 0xc0, !PT ;  /* 0x0000004f2a2a7212 */ /* 0x000fe200078ec0ff */
[----:B------:R-:W-:Y:S02]  /*3510*/  FADD.FTZ R17, R17, R180 ;  /* 0x000000b411117221 */ /* 0x000fe40000010000 */
[----:B------:R-:W-:Y:S01]  /*3520*/  MUFU.EX2 R235, R235 ;  /* 0x000000eb00eb7308 */ /* 0x000fe20000000800 */
[----:B------:R-:W-:Y:S01]  /*3530*/  FADD.FTZ R3, R2, R3 ;  /* 0x0000000302037221 */ /* 0x000fe20000010000 */
[----:B------:R-:W-:Y:S01]  /*3540*/  HMMA.16816.F32 R120, R132, R124, RZ ;  /* 0x0000007c8478723c */ /* 0x000fe200000018ff */
[----:B------:R-:W-:-:S04]  /*3550*/  FADD.FTZ R164, R164, R17 ;  /* 0x00000011a4a47221 */ /* 0x000fc80000010000 */
[----:B------:R-:W-:Y:S01]  /*3560*/  FADD.FTZ R233, R233, R164 ;  /* 0x000000a4e9e97221 */ /* 0x000fe20000010000 */
[----:B------:R-:W-:Y:S01]  /*3570*/  MUFU.EX2 R248, R248 ;  /* 0x000000f800f87308 */ /* 0x000fe20000000800 */
[----:B-1----:R-:W-:Y:S01]  /*3580*/  F2FP.PACK_AB R92, R227, R0 ;  /* 0x00000000e35c723e */ /* 0x002fe200000000ff */
[C---:B------:R-:W-:Y:S01]  /*3590*/  HMMA.16816.F32 R128, R132.reuse, R172, RZ ;  /* 0x000000ac8480723c */ /* 0x040fe200000018ff */
[----:B------:R-:W-:Y:S02]  /*35a0*/  FADD.FTZ R0, R0, R3 ;  /* 0x0000000300007221 */ /* 0x000fe40000010000 */
[----:B------:R-:W-:Y:S02]  /*35b0*/  LOP3.LUT R43, R43, R92, RZ, 0xc0, !PT ;  /* 0x0000005c2b2b7212 */ /* 0x000fe400078ec0ff */
[----:B------:R-:W-:Y:S01]  /*35c0*/  FADD.FTZ R227, R227, R0 ;  /* 0x00000000e3e37221 */ /* 0x000fe20000010000 */
[----:B------:R-:W-:Y:S02]  /*35d0*/  MUFU.EX2 R195, R195 ;  /* 0x000000c300c37308 */ /* 0x000fe40000000800 */
[C---:B------:R-:W-:Y:S06]  /*35e0*/  HMMA.16816.F32 R36, R132.reuse, R46, RZ ;  /* 0x0000002e8424723c */ /* 0x040fec00000018ff */
[----:B------:R-:W1:Y:S02]  /*35f0*/  MUFU.EX2 R198, R198 ;  /* 0x000000c600c67308 */ /* 0x000e640000000800 */
[C---:B------:R-:W-:Y:S06]  /*3600*/  HMMA.16816.F32 R52, R132.reuse, R58, RZ ;  /* 0x0000003a8434723c */ /* 0x040fec00000018ff */
[----:B------:R-:W-:Y:S02]  /*3610*/  MUFU.EX2 R197, R197 ;  /* 0x000000c500c57308 */ /* 0x000fe40000000800 */
[C---:B------:R-:W-:Y:S06]  /*3620*/  HMMA.16816.F32 R68, R132.reuse, R74, RZ ;  /* 0x0000004a8444723c */ /* 0x040fec00000018ff */
[----:B------:R-:W2:Y:S02]  /*3630*/  MUFU.EX2 R232, R232 ;  /* 0x000000e800e87308 */ /* 0x000ea40000000800 */
[C---:B------:R-:W-:Y:S06]  /*3640*/  HMMA.16816.F32 R84, R132.reuse, R90, RZ ;  /* 0x0000005a8454723c */ /* 0x040fec00000018ff */
[----:B------:R-:W-:Y:S02]  /*3650*/  MUFU.EX2 R199, R199 ;  /* 0x000000c700c77308 */ /* 0x000fe40000000800 */
[C---:B------:R-:W-:Y:S06]  /*3660*/  HMMA.16816.F32 R100, R132.reuse, R106, RZ ;  /* 0x0000006a8464723c */ /* 0x040fec00000018ff */
[----:B------:R-:W3:Y:S02]  /*3670*/  MUFU.EX2 R252, R252 ;  /* 0x000000fc00fc7308 */ /* 0x000ee40000000800 */
[C---:B------:R-:W-:Y:S08]  /*3680*/  HMMA.16816.F32 R112, R132.reuse, R118, RZ ;  /* 0x000000768470723c */ /* 0x040ff000000018ff */
[C---:B------:R-:W-:Y:S08]  /*3690*/  HMMA.16816.F32 R144, R132.reuse, R126, RZ ;  /* 0x0000007e8490723c */ /* 0x040ff000000018ff */
[----:B------:R-:W-:Y:S08]  /*36a0*/  HMMA.16816.F32 R132, R132, R174, RZ ;  /* 0x000000ae8484723c */ /* 0x000ff000000018ff */
[----:B------:R-:W-:Y:S07]  /*36b0*/  HMMA.16816.F32 R160, R136, R44, RZ ;  /* 0x0000002c88a0723c */ /* 0x000fee00000018ff */
[----:B------:R-:W-:Y:S01]  /*36c0*/  SHF.R.U32.HI R45, RZ, 0x10, R94 ;  /* 0x00000010ff2d7819 */ /* 0x000fe2000001165e */
[----:B------:R-:W-:Y:S01]  /*36d0*/  HMMA.16816.F32 R156, R40, R176, R156 ;  /* 0x000000b0289c723c */ /* 0x000fe2000000189c */
[----:B------:R-:W-:-:S02]  /*36e0*/  LOP3.LUT R44, R94, 0xff, RZ, 0xc0, !PT ;  /* 0x000000ff5e2c7812 */ /* 0x000fc400078ec0ff */
[----:B------:R-:W-:Y:S02]  /*36f0*/  LOP3.LUT R5, R45, 0xff, RZ, 0xc0, !PT ;  /* 0x000000ff2d057812 */ /* 0x000fe400078ec0ff */
[----:B------:R-:W-:Y:S02]  /*3700*/  LOP3.LUT R45, R78, 0xff, RZ, 0xc0, !PT ;  /* 0x000000ff4e2d7812 */ /* 0x000fe400078ec0ff */
[----:B------:R-:W-:Y:S01]  /*3710*/  SHF.R.U32.HI R78, RZ, 0x18, R78 ;  /* 0x00000018ff4e7819 */ /* 0x000fe2000001164e */
[C---:B------:R-:W-:Y:S01]  /*3720*/  HMMA.16816.F32 R48, R40.reuse, R168, R48 ;  /* 0x000000a82830723c */ /* 0x040fe20000001830 */
[----:B------:R-:W-:Y:S02]  /*3730*/  PRMT R7, R44, 0x5410, R7 ;  /* 0x000054102c077816 */ /* 0x000fe40000000007 */
[----:B------:R-:W-:Y:S02]  /*3740*/  PRMT R63, R5, 0x5410, R6 ;  /* 0x00005410053f7816 */ /* 0x000fe40000000006 */
[----:B------:R-:W-:Y:S01]  /*3750*/  PRMT R45, R45, 0x5410, R60 ;  /* 0x000054102d2d7816 */ /* 0x000fe2000000003c */
[--C-:B------:R-:W-:Y:S01]  /*3760*/  HSET2.LE.AND R6, R7, R4.reuse, PT ;  /* 0x0000000407067233 */ /* 0x100fe20003803000 */
[----:B------:R-:W-:Y:S01]  /*3770*/  PRMT R5, R61, 0x5410, R78 ;  /* 0x000054103d057816 */ /* 0x000fe2000000004e */
[--C-:B------:R-:W-:Y:S01]  /*3780*/  HSET2.LE.AND R7, R63, R4.reuse, PT ;  /* 0x000000043f077233 */ /* 0x100fe20003803000 */
[----:B-1----:R-:W-:Y:S01]  /*3790*/  F2FP.PACK_AB R61, R198, R195 ;  /* 0x000000c3c63d723e */ /* 0x002fe200000000ff */
[--C-:B------:R-:W-:Y:S01]  /*37a0*/  HSET2.LE.AND R44, R45, R4.reuse, PT ;  /* 0x000000042d2c7233 */ /* 0x100fe20003803000 */
[----:B--2---:R-:W-:Y:S01]  /*37b0*/  F2FP.PACK_AB R45, R232, R197 ;  /* 0x000000c5e82d723e */ /* 0x004fe200000000ff */
[----:B------:R-:W-:Y:S01]  /*37c0*/  HSET2.LE.AND R5, R5, R4, PT ;  /* 0x0000000405057233 */ /* 0x000fe20003803000 */
[----:B------:R-:W-:Y:S01]  /*37d0*/  F2FP.PACK_AB R4, R248, R235 ;  /* 0x000000ebf804723e */ /* 0x000fe200000000ff */
[C---:B----4-:R-:W-:Y:S01]  /*37e0*/  HMMA.16816.F32 R64, R40.reuse, R32, R64 ;  /* 0x000000202840723c */ /* 0x050fe20000001840 */
[----:B---3--:R-:W-:Y:S01]  /*37f0*/  F2FP.PACK_AB R60, R252, R199 ;  /* 0x000000c7fc3c723e */ /* 0x008fe200000000ff */
[----:B------:R-:W-:Y:S01]  /*3800*/  FADD.FTZ R195, R195, R194 ;  /* 0x000000c2c3c37221 */ /* 0x000fe20000010000 */
[----:B------:R-:W-:Y:S01]  /*3810*/  LOP3.LUT R7, R7, R4, RZ, 0xc0, !PT ;  /* 0x0000000407077212 */ /* 0x000fe200078ec0ff */
[----:B------:R-:W-:Y:S01]  /*3820*/  FADD.FTZ R199, R199, R186 ;  /* 0x000000bac7c77221 */ /* 0x000fe20000010000 */
[----:B------:R-:W-:Y:S01]  /*3830*/  LOP3.LUT R6, R6, R45, RZ, 0xc0, !PT ;  /* 0x0000002d06067212 */ /* 0x000fe200078ec0ff */
[----:B------:R-:W-:Y:S01]  /*3840*/  FADD.FTZ R198, R198, R195 ;  /* 0x000000c3c6c67221 */ /* 0x000fe20000010000 */
[----:B------:R-:W-:Y:S01]  /*3850*/  LOP3.LUT R4, R44, R61, RZ, 0xc0, !PT ;  /* 0x0000003d2c047212 */ /* 0x000fe200078ec0ff */
[----:B------:R-:W-:Y:S01]  /*3860*/  HMMA.16816.F32 R80, R40, R28, R80 ;  /* 0x0000001c2850723c */ /* 0x000fe20000001850 */
[----:B------:R-:W-:Y:S01]  /*3870*/  LOP3.LUT R5, R5, R60, RZ, 0xc0, !PT ;  /* 0x0000003c05057212 */ /* 0x000fe200078ec0ff */
[----:B------:R-:W-:-:S02]  /*3880*/  FADD.FTZ R252, R252, R199 ;  /* 0x000000c7fcfc7221 */ /* 0x000fc40000010000 */
[----:B------:R-:W-:-:S04]  /*3890*/  FADD.FTZ R197, R197, R198 ;  /* 0x000000c6c5c57221 */ /* 0x000fc80000010000 */
[C---:B------:R-:W-:Y:S08]  /*38a0*/  HMMA.16816.F32 R96, R40.reuse, R24, R96 ;  /* 0x000000182860723c */ /* 0x040ff00000001860 */
[C---:B-----5:R-:W-:Y:S08]  /*38b0*/  HMMA.16816.F32 R152, R40.reuse, R20, R152 ;  /* 0x000000142898723c */ /* 0x060ff00000001898 */
        /* <DEDUP_REMOVED lines=40> */
[----:B------:R-:W-:Y:S07]  /*3b40*/  HMMA.16816.F32 R136, R4, R10, R136 ;  /* 0x0000000a0488723c */ /* 0x000fee0000001888 */
[----:B------:R-:W-:-:S02]  /*3b50*/  FADD.FTZ R5, R235, R252 ;  /* 0x000000fceb057221 */ /* 0x000fc40000010000 */
[----:B------:R-:W-:Y:S02]  /*3b60*/  FADD.FTZ R235, R232, R197 ;  /* 0x000000c5e8eb7221 */ /* 0x000fe40000010000 */
[----:B------:R-:W-:Y:S01]  /*3b70*/  FADD.FTZ R232, R248, R5 ;  /* 0x00000005f8e87221 */ /* 0x000fe20000010000 */
[----:B------:R-:W-:Y:S05]  /*3b80*/  @!P0 BRA `(.L_x_853) ;  /* 0x0000946000008947 */ /* 0x000fea0003800000 */
[----:B------:R-:W-:-:S04]  /*3b90*/  DEPBAR.LE SB0, 0x0 ;  /* 0x000080000000791a */ /* 0x000fc80000000000 */
[----:B------:R-:W-:Y:S01]  /*3ba0*/  IMAD.U32 R5, RZ, RZ, UR24 ;  /* 0x00000018ff057e24 */ /* 0x000fe2000f8e00ff */
[----:B------:R-:W-:Y:S01]  /*3bb0*/  USHF.L.U32 UR28, UR4, 0x6, URZ ;  /* 0x00000006041c7899 */ /* 0x000fe2000800063f */
[----:B------:R-:W-:Y:S01]  /*3bc0*/  IMAD.U32 R0, RZ, RZ, UR24 ;  /* 0x00000018ff007e24 */ /* 0x000fe2000f8e00ff */
[----:B------:R-:W-:Y:S01]  /*3bd0*/  UMOV UR30, 0x6 ;  /* 0x00000006001e7882 */ /* 0x000fe20000000000 */
[----:B------:R-:W-:Y:S01]  /*3be0*/  IMAD.U32 R3, RZ, RZ, UR5 ;  /* 0x00000005ff037e24 */ /* 0x000fe2000f8e00ff */
[----:B------:R-:W-:Y:S01]  /*3bf0*/  ULDC UR29, c[0x0][0x1a4] ;  /* 0x00006900001d7ab9 */ /* 0x000fe20000000800 */
[----:B------:R-:W-:Y:S01]  /*3c00*/  BAR.SYNC.DEFER_BLOCKING 0x0 ;  /* 0x0000000000007b1d */ /* 0x000fe20000010000 */
[----:B------:R-:W-:Y:S01]  /*3c10*/  LEA R248, P0, R5, R246, 0x1 ;  /* 0x000000f605f87211 */ /* 0x000fe200078008ff */
[----:B------:R-:W-:Y:S01]  /*3c20*/  USHF.L.U64.HI UR29, UR4, UR30, UR29 ;  /* 0x0000001e041d7299 */ /* 0x000fe2000801021d */
[----:B------:R-:W-:Y:S01]  /*3c30*/  IADD3 R2, P1, R246, -UR28, RZ ;  /* 0x8000001cf6027c10 */ /* 0x000fe2000ff3e0ff */
[----:B------:R-:W-:Y:S01]  /*3c40*/  UISETP.NE.AND UP0, UPT, UR25, 0x2, UPT ;  /* 0x000000021900788c */ /* 0x000fe2000bf05270 */
[----:B------:R-:W-:-:S02]  /*3c50*/  LEA.HI.X R0, R0, R247, R3, 0x1, P0 ;  /* 0x000000f700007211 */ /* 0x000fc400000f0c03 */
[----:B------:R-:W-:Y:S02]  /*3c60*/  IADD3 R248, P0, R248, -UR28, RZ ;  /* 0x8000001cf8f87c10 */ /* 0x000fe4000ff1e0ff */
[----:B------:R-:W-:Y:S02]  /*3c70*/  IADD3.X R3, R247, ~UR29, RZ, P1, !PT ;  /* 0x8000001df7037c10 */ /* 0x000fe40008ffe4ff */
[----:B------:R-:W-:Y:S01]  /*3c80*/  IADD3.X R249, R0, ~UR29, RZ, P0, !PT ;  /* 0x8000001d00f97c10 */ /* 0x000fe200087fe4ff */
[----:B------:R-:W-:-:S06]  /*3c90*/  UIADD3 UR29, UR25, -0x2, URZ ;  /* 0xfffffffe191d7890 */ /* 0x000fcc000fffe03f */
[----:B------:R-:W-:-:S04]  /*3ca0*/  IMAD.U32 R0, RZ, RZ, UR29 ;  /* 0x0000001dff007e24 */ /* 0x000fc8000f8e00ff */
[----:B------:R-:W-:Y:S01]  /*3cb0*/  IMAD R0, R0, 0x20, R241 ;  /* 0x0000002000007824 */ /* 0x000fe200078e02f1 */
[----:B------:R-:W-:Y:S01]  /*3cc0*/  @!PT LDS RZ, [RZ] ;  /* 0x00000000fffff984 */ /* 0x000fe20000000800 */
[----:B------:R-:W-:Y:S01]  /*3cd0*/  @!PT LDS RZ, [RZ] ;  /* 0x00000000fffff984 */ /* 0x000fe20000000800 */
[----:B------:R-:W-:Y:S01]  /*3ce0*/  @!PT LDS RZ, [RZ] ;  /* 0x00000000fffff984 */ /* 0x000fe20000000800 */
[----:B------:R1:W-:Y:S04]  /*3cf0*/  LDGSTS.E.BYPASS.LTC128B.128 [R219+0xa000], [R2.64] ;  /* 0x0a00000002db7fae */ /* 0x0003e8000b901d56 */
[----:B------:R1:W-:Y:S04]  /*3d00*/  LDGSTS.E.BYPASS.LTC128B.128 [R219+0xb000], [R2.64+0x80] ;  /* 0x0b00008002db7fae */ /* 0x0003e8000b901d56 */
[----:B------:R2:W-:Y:S04]  /*3d10*/  LDGSTS.E.BYPASS.LTC128B.128 [R219+0xa800], [R248.64] ;  /* 0x0a800000f8db7fae */ /* 0x0005e8000b901d56 */
[----:B------:R2:W-:Y:S04]  /*3d20*/  LDGSTS.E.BYPASS.LTC128B.128 [R219+0xb800], [R248.64+0x80] ;  /* 0x0b800080f8db7fae */ /* 0x0005e8000b901d56 */
[----:B------:R-:W-:Y:S04]  /*3d30*/  LDSM.16.M88.4 R180, [R217] ;  /* 0x00000000d9b4783b */ /* 0x000fe80000000200 */
[----:B------:R-:W3:Y:S04]  /*3d40*/  LDSM.16.M88.4 R4, [R218+0x2000] ;  /* 0x00200000da04783b */ /* 0x000ee80000000200 */
[----:B------:R-:W4:Y:S04]  /*3d50*/  LDSM.16.M88.4 R32, [R217+0x800] ;  /* 0x00080000d920783b */ /* 0x000f280000000200 */
[----:B------:R-:W5:Y:S01]  /*3d60*/  LDSM.16.M88.4 R172, [R218] ;  /* 0x00000000daac783b */ /* 0x000f620000000200 */
[----:B-1----:R-:W-:-:S03]  /*3d70*/  IADD3 R2, R0, 0x1, RZ ;  /* 0x0000000100027810 */ /* 0x002fc60007ffe0ff */
[----:B------:R-:W-:Y:S01]  /*3d80*/  LDSM.16.M88.4 R192, [R215] ;  /* 0x00000000d7c0783b */ /* 0x000fe20000000200 */
[----:B------:R-:W-:Y:S02]  /*3d90*/  IADD3 R3, R0, 0x8, RZ ;  /* 0x0000000800037810 */ /* 0x000fe40007ffe0ff */
[C---:B------:R-:W-:Y:S01]  /*3da0*/  ISETP.GE.AND P5, PT, R2.reuse, R240, PT ;  /* 0x000000f00200720c */ /* 0x040fe20003fa6270 */
[----:B------:R-:W1:Y:S01]  /*3db0*/  LDSM.16.M88.4 R24, [R216+0x2000] ;  /* 0x00200000d818783b */ /* 0x000e620000000200 */
[C---:B------:R-:W-:Y:S02]  /*3dc0*/  ISETP.GE.AND P1, PT, R2.reuse, R239, PT ;  /* 0x000000ef0200720c */ /* 0x040fe40003f26270 */
[C---:B------:R-:W-:Y:S01]  /*3dd0*/  ISETP.GE.AND P2, PT, R2.reuse, R237, PT ;  /* 0x000000ed0200720c */ /* 0x040fe20003f46270 */
[----:B------:R-:W1:Y:S01]  /*3de0*/  LDSM.16.M88.4 R188, [R207] ;  /* 0x00000000cfbc783b */ /* 0x000e620000000200 */
[----:B------:R-:W-:Y:S02]  /*3df0*/  ISETP.GE.AND P0, PT, R2, R234, PT ;  /* 0x000000ea0200720c */ /* 0x000fe40003f06270 */
[----:B------:R-:W-:Y:S01]  /*3e00*/  IADD3 R2, R0, 0x9, RZ ;  /* 0x0000000900027810 */ /* 0x000fe20007ffe0ff */
[----:B------:R-:W1:Y:S01]  /*3e10*/  LDSM.16.M88.4 R28, [R216] ;  /* 0x00000000d81c783b */ /* 0x000e620000000200 */
[----:B------:R-:W-:-:S02]  /*3e20*/  ISETP.GE.AND P6, PT, R3, R240, PT ;  /* 0x000000f00300720c */ /* 0x000fc40003fc6270 */
[C---:B------:R-:W-:Y:S01]  /*3e30*/  ISETP.GE.AND P3, PT, R3.reuse, R239, PT ;  /* 0x000000ef0300720c */ /* 0x040fe20003f66270 */
[----:B------:R-:W-:Y:S01]  /*3e40*/  LDSM.16.M88.4 R168, [R213] ;  /* 0x00000000d5a8783b */ /* 0x000fe20000000200 */
[----:B------:R-:W-:-:S03]  /*3e50*/  ISETP.GE.AND P4, PT, R3, R237, PT ;  /* 0x000000ed0300720c */ /* 0x000fc60003f86270 */
[----:B------:R-:W-:Y:S04]  /*3e60*/  LDSM.16.M88.4 R196, [R216+0x4000] ;  /* 0x00400000d8c4783b */ /* 0x000fe80000000200 */
[----:B------:R-:W0:Y:S01]  /*3e70*/  LDGDEPBAR ;  /* 0x00000000000079af */ /* 0x000e220000000000 */
[C---:B---3--:R-:W-:Y:S08]  /*3e80*/  HMMA.16816.F32 R20, R4.reuse, R180, RZ ;  /* 0x000000b40414723c */ /* 0x048ff000000018ff */
[C---:B----4-:R-:W-:Y:S08]  /*3e90*/  HMMA.16816.F32 R8, R4.reuse, R32, RZ ;  /* 0x000000200408723c */ /* 0x050ff000000018ff */
[C---:B------:R-:W-:Y:S08]  /*3ea0*/  HMMA.16816.F32 R12, R4.reuse, R182, RZ ;  /* 0x000000b6040c723c */ /* 0x040ff000000018ff */
[----:B------:R-:W-:Y:S08]  /*3eb0*/  HMMA.16816.F32 R4, R4, R34, RZ ;  /* 0x000000220404723c */ /* 0x000ff000000018ff */
[C---:B-----5:R-:W-:Y:S08]  /*3ec0*/  HMMA.16816.F32 R184, R172.reuse, R180, RZ ;  /* 0x000000b4acb8723c */ /* 0x060ff000000018ff */
[C---:B------:R-:W-:Y:S08]  /*3ed0*/  HMMA.16816.F32 R180, R172.reuse, R182, RZ ;  /* 0x000000b6acb4723c */ /* 0x040ff000000018ff */
[C---:B------:R-:W-:Y:S08]  /*3ee0*/  HMMA.16816.F32 R176, R172.reuse, R32, RZ ;  /* 0x00000020acb0723c */ /* 0x040ff000000018ff */
[----:B------:R-:W-:Y:S01]  /*3ef0*/  HMMA.16816.F32 R172, R172, R34, RZ ;  /* 0x00000022acac723c */ /* 0x000fe200000018ff */
[----:B------:R-:W-:Y:S07]  /*3f00*/  LDSM.16.M88.4 R32, [R213+0x800] ;  /* 0x00080000d520783b */ /* 0x000fee0000000200 */
[C---:B-1----:R-:W-:Y:S08]  /*3f10*/  HMMA.16816.F32 R20, R24.reuse, R192, R20 ;  /* 0x000000c01814723c */ /* 0x042ff00000001814 */
[C---:B------:R-:W-:Y:S08]  /*3f20*/  HMMA.16816.F32 R8, R24.reuse, R188, R8 ;  /* 0x000000bc1808723c */ /* 0x040ff00000001808 */
[C---:B------:R-:W-:Y:S08]  /*3f30*/  HMMA.16816.F32 R12, R24.reuse, R194, R12 ;  /* 0x000000c2180c723c */ /* 0x040ff0000000180c */
[----:B------:R-:W-:Y:S01]  /*3f40*/  HMMA.16816.F32 R4, R24, R190, R4 ;  /* 0x000000be1804723c */ /* 0x000fe20000001804 */
[----:B------:R-:W1:Y:S07]  /*3f50*/  LDSM.16.M88.4 R24, [R214+0x2000] ;  /* 0x00200000d618783b */ /* 0x000e6e0000000200 */
[C---:B------:R-:W-:Y:S08]  /*3f60*/  HMMA.16816.F32 R184, R28.reuse, R192, R184 ;  /* 0x000000c01cb8723c */ /* 0x040ff000000018b8 */
[C---:B------:R-:W-:Y:S08]  /*3f70*/  HMMA.16816.F32 R176, R28.reuse, R188, R176 ;  /* 0x000000bc1cb0723c */ /* 0x040ff000000018b0 */
[C---:B------:R-:W-:Y:S01]  /*3f80*/  HMMA.16816.F32 R180, R28.reuse, R194, R180 ;  /* 0x000000c21cb4723c */ /* 0x040fe200000018b4 */
[----:B------:R-:W-:Y:S07]  /*3f90*/  LDSM.16.M88.4 R192, [R206] ;  /* 0x00000000cec0783b */ /* 0x000fee0000000200 */
[----:B------:R-:W-:Y:S01]  /*3fa0*/  HMMA.16816.F32 R172, R28, R190, R172 ;  /* 0x000000be1cac723c */ /* 0x000fe200000018ac */
[----:B------:R-:W3:Y:S04]  /*3fb0*/  LDSM.16.M88.4 R28, [R214] ;  /* 0x00000000d61c783b */ /* 0x000ee80000000200 */
[----:B------:R-:W-:Y:S03]  /*3fc0*/  LDSM.16.M88.4 R188, [R206+0x800] ;  /* 0x00080000cebc783b */ /* 0x000fe60000000200 */
[C---:B-1----:R-:W-:Y:S08]  /*3fd0*/  HMMA.16816.F32 R20, R24.reuse, R168, R20 ;  /* 0x000000a81814723c */ /* 0x042ff00000001814 */
[C---:B------:R-:W-:Y:S08]  /*3fe0*/  HMMA.16816.F32 R8, R24.reuse, R32, R8 ;  /* 0x000000201808723c */ /* 0x040ff00000001808 */
[C---:B------:R-:W-:Y:S08]  /*3ff0*/  HMMA.16816.F32 R12, R24.reuse, R170, R12 ;  /* 0x000000aa180c723c */ /* 0x040ff0000000180c */
[----:B------:R-:W-:Y:S01]  /*4000*/  HMMA.16816.F32 R4, R24, R34, R4 ;  /* 0x000000221804723c */ /* 0x000fe20000001804 */
[----:B------:R-:W1:Y:S07]  /*4010*/  LDSM.16.M88.4 R24, [R212+0x2000] ;  /* 0x00200000d418783b */ /* 0x000e6e0000000200 */
[C---:B---3--:R-:W-:Y:S08]  /*4020*/  HMMA.16816.F32 R184, R28.reuse, R168, R184 ;  /* 0x000000a81cb8723c */ /* 0x048ff000000018b8 */
[C---:B------:R-:W-:Y:S01]  /*4030*/  HMMA.16816.F32 R180, R28.reuse, R170, R180 ;  /* 0x000000aa1cb4723c */ /* 0x040fe200000018b4 */
[----:B------:R-:W-:Y:S07]  /*4040*/  LDSM.16.M88.4 R168, [R217+0x1000] ;  /* 0x00100000d9a8783b */ /* 0x000fee0000000200 */
[C---:B------:R-:W-:Y:S08]  /*4050*/  HMMA.16816.F32 R176, R28.reuse, R32, R176 ;  /* 0x000000201cb0723c */ /* 0x040ff000000018b0 */
        /* <DEDUP_REMOVED lines=10> */
[----:B------:R-:W-:Y:S07]  /*4100*/  LDSM.16.M88.4 R192, [R205] ;  /* 0x00000000cdc0783b */ /* 0x000fee0000000200 */
[C---:B------:R-:W-:Y:S08]  /*4110*/  HMMA.16816.F32 R176, R28.reuse, R188, R176 ;  /* 0x000000bc1cb0723c */ /* 0x040ff000000018b0 */
[----:B------:R-:W-:Y:S01]  /*4120*/  HMMA.16816.F32 R172, R28, R190, R172 ;  /* 0x000000be1cac723c */ /* 0x000fe200000018ac */
[----:B------:R-:W3:Y:S04]  /*4130*/  LDSM.16.M88.4 R28, [R218+0x4000] ;  /* 0x00400000da1c783b */ /* 0x000ee80000000200 */
[----:B------:R-:W-:Y:S03]  /*4140*/  LDSM.16.M88.4 R188, [R204] ;  /* 0x00000000ccbc783b */ /* 0x000fe60000000200 */
        /* <DEDUP_REMOVED lines=10> */
[----:B------:R-:W-:Y:S04]  /*41f0*/  LDSM.16.M88.4 R32, [R214+0x6000] ;  /* 0x00600000d620783b */ /* 0x000fe80000000200 */
[----:B------:R-:W3:Y:S03]  /*4200*/  LDSM.16.M88.4 R28, [R213+0x1000] ;  /* 0x00100000d51c783b */ /* 0x000ee60000000200 */
[-C--:B------:R-:W-:Y:S08]  /*4210*/  HMMA.16816.F32 R184, R196, R192.reuse, R184 ;  /* 0x000000c0c4b8723c */ /* 0x080ff000000018b8 */
[C---:B-1----:R-:W-:Y:S08]  /*4220*/  HMMA.16816.F32 R20, R24.reuse, R192, R20 ;  /* 0x000000c01814723c */ /* 0x042ff00000001814 */
[C---:B------:R-:W-:Y:S08]  /*4230*/  HMMA.16816.F32 R12, R24.reuse, R194, R12 ;  /* 0x000000c2180c723c */ /* 0x040ff0000000180c */
[C---:B------:R-:W-:Y:S08]  /*4240*/  HMMA.16816.F32 R8, R24.reuse, R188, R8 ;  /* 0x000000bc1808723c */ /* 0x040ff00000001808 */
[----:B------:R-:W-:Y:S01]  /*4250*/  HMMA.16816.F32 R4, R24, R190, R4 ;  /* 0x000000be1804723c */ /* 0x000fe20000001804 */
[----:B------:R-:W1:Y:S07]  /*4260*/  LDSM.16.M88.4 R24, [R213+0x1800] ;  /* 0x00180000d518783b */ /* 0x000e6e0000000200 */
[C---:B------:R-:W-:Y:S01]  /*4270*/  HMMA.16816.F32 R180, R196.reuse, R194, R180 ;  /* 0x000000c2c4b4723c */ /* 0x040fe200000018b4 */
[----:B------:R-:W-:Y:S07]  /*4280*/  LDSM.16.M88.4 R192, [R206+0x1800] ;  /* 0x00180000cec0783b */ /* 0x000fee0000000200 */
[C---:B------:R-:W-:Y:S08]  /*4290*/  HMMA.16816.F32 R176, R196.reuse, R188, R176 ;  /* 0x000000bcc4b0723c */ /* 0x040ff000000018b0 */
[----:B------:R-:W-:Y:S01]  /*42a0*/  HMMA.16816.F32 R172, R196, R190, R172 ;  /* 0x000000bec4ac723c */ /* 0x000fe200000018ac */
[----:B------:R-:W4:Y:S07]  /*42b0*/  LDSM.16.M88.4 R188, [R212+0x6000] ;  /* 0x00600000d4bc783b */ /* 0x000f2e0000000200 */
[C---:B---3--:R-:W-:Y:S08]  /*42c0*/  HMMA.16816.F32 R20, R32.reuse, R28, R20 ;  /* 0x0000001c2014723c */ /* 0x048ff00000001814 */
[C---:B------:R-:W-:Y:S08]  /*42d0*/  HMMA.16816.F32 R12, R32.reuse, R30, R12 ;  /* 0x0000001e200c723c */ /* 0x040ff0000000180c */
[C---:B-1----:R-:W-:Y:S08]  /*42e0*/  HMMA.16816.F32 R8, R32.reuse, R24, R8 ;  /* 0x000000182008723c */ /* 0x042ff00000001808 */
[----:B------:R-:W-:Y:S01]  /*42f0*/  HMMA.16816.F32 R4, R32, R26, R4 ;  /* 0x0000001a2004723c */ /* 0x000fe20000001804 */
[----:B------:R-:W1:Y:S07]  /*4300*/  LDSM.16.M88.4 R32, [R206+0x1000] ;  /* 0x00100000ce20783b */ /* 0x000e6e0000000200 */
[C---:B------:R-:W-:Y:S08]  /*4310*/  HMMA.16816.F32 R184, R168.reuse, R28, R184 ;  /* 0x0000001ca8b8723c */ /* 0x040ff000000018b8 */
[----:B------:R-:W-:Y:S01]  /*4320*/  HMMA.16816.F32 R180, R168, R30, R180 ;  /* 0x0000001ea8b4723c */ /* 0x000fe200000018b4 */
[----:B------:R-:W3:Y:S01]  /*4330*/  LDSM.16.M88.4 R28, [R212+0x4000] ;  /* 0x00400000d41c783b */ /* 0x000ee20000000200 */
[----:B------:R-:W-:-:S06]  /*4340*/  DEPBAR.LE SB0, 0x0 ;  /* 0x000080000000791a */ /* 0x000fcc0000000000 */
[----:B------:R-:W-:Y:S08]  /*4350*/  HMMA.16816.F32 R176, R168, R24, R176 ;  /* 0x00000018a8b0723c */ /* 0x000ff000000018b0 */
[----:B----4-:R-:W-:Y:S08]  /*4360*/  HMMA.16816.F32 R8, R188, R192, R8 ;  /* 0x000000c0bc08723c */ /* 0x010ff00000001808 */
[----:B------:R-:W-:Y:S08]  /*4370*/  HMMA.16816.F32 R172, R168, R26, R172 ;  /* 0x0000001aa8ac723c */ /* 0x000ff000000018ac */
[C---:B-1----:R-:W-:Y:S08]  /*4380*/  HMMA.16816.F32 R20, R188.reuse, R32, R20 ;  /* 0x00000020bc14723c */ /* 0x042ff00000001814 */
[-C--:B------:R-:W-:Y:S08]  /*4390*/  HMMA.16816.F32 R12, R188, R34.reuse, R12 ;  /* 0x00000022bc0c723c */ /* 0x080ff0000000180c */
[C---:B---3--:R-:W-:Y:S08]  /*43a0*/  HMMA.16816.F32 R180, R28.reuse, R34, R180 ;  /* 0x000000221cb4723c */ /* 0x048ff000000018b4 */
[----:B------:R-:W-:Y:S01]  /*43b0*/  HMMA.16816.F32 R176, R28, R192, R176 ;  /* 0x000000c01cb0723c */ /* 0x000fe200000018b0 */
[----:B------:R-:W-:-:S02]  /*43c0*/  FSEL R23, R23, -INF , !P0 ;  /* 0xff80000017177808 */ /* 0x000fc40004000000 */
[----:B------:R-:W-:Y:S02]  /*43d0*/  ISETP.GE.AND P0, PT, R2, R240, PT ;  /* 0x000000f00200720c */ /* 0x000fe40003f06270 */
[----:B------:R-:W-:Y:S02]  /*43e0*/  FSEL R21, R21, -INF , !P2 ;  /* 0xff80000015157808 */ /* 0x000fe40005000000 */
[----:B------:R-:W-:Y:S01]  /*43f0*/  ISETP.GE.AND P2, PT, R3, R234, PT ;  /* 0x000000ea0300720c */ /* 0x000fe20003f46270 */
[----:B------:R-:W-:Y:S01]  /*4400*/  HMMA.16816.F32 R184, R28, R32, R184 ;  /* 0x000000201cb8723c */ /* 0x000fe200000018b8 */
[----:B------:R-:W-:Y:S02]  /*4410*/  IADD3 R3, R0, 0x10, RZ ;  /* 0x0000001000037810 */ /* 0x000fe40007ffe0ff */
[----:B------:R-:W-:Y:S02]  /*4420*/  FSEL R17, R14, -INF , !P2 ;  /* 0xff8000000e117808 */ /* 0x000fe40005000000 */
[----:B------:R-:W-:-:S02]  /*4430*/  ISETP.GE.AND P2, PT, R3, R239, PT ;  /* 0x000000ef0300720c */ /* 0x000fc40003f46270 */
[----:B------:R-:W-:Y:S01]  /*4440*/  FSEL R12, R12, -INF , !P4 ;  /* 0xff8000000c0c7808 */ /* 0x000fe20006000000 */
[-C--:B------:R-:W-:Y:S01]  /*4450*/  HMMA.16816.F32 R4, R188, R194.reuse, R4 ;  /* 0x000000c2bc04723c */ /* 0x080fe20000001804 */
[----:B------:R-:W-:Y:S02]  /*4460*/  FSEL R180, R180, -INF , !P6 ;  /* 0xff800000b4b47808 */ /* 0x000fe40007000000 */
[----:B------:R-:W-:Y:S02]  /*4470*/  FSEL R182, R182, -INF , !P3 ;  /* 0xff800000b6b67808 */ /* 0x000fe40005800000 */
[----:B------:R-:W-:Y:S01]  /*4480*/  FSEL R181, R181, -INF , !P0 ;  /* 0xff800000b5b57808 */ /* 0x000fe20004000000 */
[----:B------:R-:W-:Y:S01]  /*4490*/  BAR.SYNC.DEFER_BLOCKING 0x0 ;  /* 0x0000000000007b1d */ /* 0x000fe20000010000 */
[C---:B------:R-:W-:Y:S01]  /*44a0*/  ISETP.GE.AND P6, PT, R2.reuse, R239, PT ;  /* 0x000000ef0200720c */ /* 0x040fe20003fc6270 */
[----:B------:R-:W-:Y:S01]  /*44b0*/  HMMA.16816.F32 R172, R28, R194, R172 ;  /* 0x000000c21cac723c */ /* 0x000fe200000018ac */
[----:B------:R-:W-:-:S02]  /*44c0*/  ISETP.GE.AND P3, PT, R2, R237, PT ;  /* 0x000000ed0200720c */ /* 0x000fc40003f66270 */
[----:B------:R-:W-:Y:S02]  /*44d0*/  ISETP.GE.AND P0, PT, R2, R234, PT ;  /* 0x000000ea0200720c */ /* 0x000fe40003f06270 */
[----:B------:R-:W-:Y:S02]  /*44e0*/  IADD3 R2, R0, 0x11, RZ ;  /* 0x0000001100027810 */ /* 0x000fe40007ffe0ff */
[----:B------:R-:W-:Y:S02]  /*44f0*/  FSEL R15, R15, -INF , !P0 ;  /* 0xff8000000f0f7808 */ /* 0x000fe40004000000 */
[----:B------:R-:W-:Y:S02]  /*4500*/  ISETP.GE.AND P0, PT, R2, R240, PT ;  /* 0x000000f00200720c */ /* 0x000fe40003f06270 */
[----:B------:R-:W-:Y:S02]  /*4510*/  FSEL R183, R183, -INF , !P6 ;  /* 0xff800000b7b77808 */ /* 0x000fe40007000000 */
[----:B------:R-:W-:-:S02]  /*4520*/  FSEL R34, R177, -INF , !P0 ;  /* 0xff800000b1227808 */ /* 0x000fc40004000000 */
[----:B------:R-:W-:Y:S02]  /*4530*/  ISETP.GE.AND P0, PT, R2, R234, PT ;  /* 0x000000ea0200720c */ /* 0x000fe40003f06270 */
[----:B------:R-:W-:Y:S02]  /*4540*/  FSEL R33, R178, -INF , !P2 ;  /* 0xff800000b2217808 */ /* 0x000fe40005000000 */
[----:B------:R-:W-:Y:S02]  /*4550*/  FSEL R191, R11, -INF , !P0 ;  /* 0xff8000000bbf7808 */ /* 0x000fe40004000000 */
[-C--:B------:R-:W-:Y:S02]  /*4560*/  ISETP.GE.AND P0, PT, R0, R240.reuse, PT ;  /* 0x000000f00000720c */ /* 0x080fe40003f06270 */
[----:B------:R-:W-:Y:S02]  /*4570*/  ISETP.GE.AND P6, PT, R3, R240, PT ;  /* 0x000000f00300720c */ /* 0x000fe40003fc6270 */
[----:B------:R-:W-:-:S02]  /*4580*/  ISETP.GE.AND P2, PT, R2, R237, PT ;  /* 0x000000ed0200720c */ /* 0x000fc40003f46270 */
[----:B------:R-:W-:Y:S02]  /*4590*/  FSEL R184, R184, -INF , !P0 ;  /* 0xff800000b8b87808 */ /* 0x000fe40004000000 */
[----:B------:R-:W-:Y:S02]  /*45a0*/  ISETP.GE.AND P0, PT, R0, R234, PT ;  /* 0x000000ea0000720c */ /* 0x000fe40003f06270 */
[----:B------:R-:W-:Y:S02]  /*45b0*/  FSEL R13, R13, -INF , !P3 ;  /* 0xff8000000d0d7808 */ /* 0x000fe40005800000 */
[----:B------:R-:W-:Y:S02]  /*45c0*/  FSEL R32, R176, -INF , !P6 ;  /* 0xff800000b0207808 */ /* 0x000fe40007000000 */
[----:B------:R-:W-:Y:S02]  /*45d0*/  FSEL R190, R9, -INF , !P2 ;  /* 0xff80000009be7808 */ /* 0x000fe40005000000 */
[----:B------:R-:W-:-:S02]  /*45e0*/  ISETP.GE.AND P4, PT, R3, R237, PT ;  /* 0x000000ed0300720c */ /* 0x000fc40003f86270 */
[----:B------:R-:W-:Y:S02]  /*45f0*/  ISETP.GE.AND P3, PT, R3, R234, PT ;  /* 0x000000ea0300720c */ /* 0x000fe40003f66270 */
[----:B------:R-:W-:Y:S02]  /*4600*/  ISETP.GE.AND P6, PT, R2, R239, PT ;  /* 0x000000ef0200720c */ /* 0x000fe40003fc6270 */
[----:B------:R-:W-:Y:S02]  /*4610*/  FSEL R9, R22, -INF , !P0 ;  /* 0xff80000016097808 */ /* 0x000fe40004000000 */
[----:B------:R-:W-:Y:S02]  /*4620*/  IADD3 R2, R0, 0x18, RZ ;  /* 0x0000001800027810 */ /* 0x000fe40007ffe0ff */
[----:B------:R-:W-:Y:S02]  /*4630*/  PLOP3.LUT P0, PT, PT, PT, UP0, 0x80, 0x0 ;  /* 0x000000000000781c */ /* 0x000fe40003f0f008 */
[----:B------:R-:W-:-:S02]  /*4640*/  FSEL R35, R179, -INF , !P6 ;  /* 0xff800000b3237808 */ /* 0x000fc40007000000 */
[----:B------:R-:W-:Y:S02]  /*4650*/  FSEL R164, R8, -INF , !P4 ;  /* 0xff80000008a47808 */ /* 0x000fe40006000000 */
[----:B------:R-:W-:Y:S02]  /*4660*/  FSEL R189, R10, -INF , !P3 ;  /* 0xff8000000abd7808 */ /* 0x000fe40005800000 */
[C---:B------:R-:W-:Y:S02]  /*4670*/  ISETP.GE.AND P6, PT, R2.reuse, R240, PT ;  /* 0x000000f00200720c */ /* 0x040fe40003fc6270 */
[C---:B------:R-:W-:Y:S02]  /*4680*/  ISETP.GE.AND P4, PT, R2.reuse, R239, PT ;  /* 0x000000ef0200720c */ /* 0x040fe40003f86270 */
[C---:B------:R-:W-:Y:S02]  /*4690*/  ISETP.GE.AND P3, PT, R2.reuse, R237, PT ;  /* 0x000000ed0200720c */ /* 0x040fe40003f66270 */
[----:B------:R-:W-:-:S02]  /*46a0*/  ISETP.GE.AND P2, PT, R2, R234, PT ;  /* 0x000000ea0200720c */ /* 0x000fc40003f46270 */
[----:B------:R-:W-:Y:S02]  /*46b0*/  FSEL R185, R185, -INF , !P5 ;  /* 0xff800000b9b97808 */ /* 0x000fe40006800000 */
[----:B------:R-:W-:Y:S02]  /*46c0*/  FSEL R2, R187, -INF , !P1 ;  /* 0xff800000bb027808 */ /* 0x000fe40004800000 */
        /* <DEDUP_REMOVED lines=18> */
[----:B--2---:R-:W-:Y:S02]  /*47f0*/  UIADD3 UR31, UR25, -0x3, URZ ;  /* 0xfffffffd191f7890 */ /* 0x004fe4000fffe03f */
[----:B------:R-:W-:Y:S02]  /*4800*/  ULDC.64 UR4, c[0x0][0x198] ;  /* 0x0000660000047ab9 */ /* 0x000fe40000000a00 */
        /* <DEDUP_REMOVED lines=9> */
[----:B------:R-:W-:-:S04]  /*48a0*/  LEA R6, P1, R4, c[0x0][0x168], 0x1 ;  /* 0x00005a0004067a11 */ /* 0x000fc800078208ff */
[----:B------:R-:W-:Y:S02]  /*48b0*/  LEA.HI.X R3, R0, R225, R3, 0x5, P0 ;  /* 0x000000e100037211 */ /* 0x000fe400000f2c03 */
[----:B------:R-:W-:Y:S02]  /*48c0*/  IADD3 R24, P0, R6, UR19, RZ ;  /* 0x0000001306187c10 */ /* 0x000fe4000ff1e0ff */
[----:B------:R-:W-:-:S04]  /*48d0*/  LEA.HI.X R7, R4, c[0x0][0x16c], R3, 0x1, P1 ;  /* 0x00005b0004077a11 */ /* 0x000fc800008f0c03 */
        /* <DEDUP_REMOVED lines=8> */
[----:B------:R-:W0:Y:S02]  /*4960*/  LDGDEPBAR ;  /* 0x00000000000079af */ /* 0x000e240000000000 */
.L_x_854:
[----:B--2---:R-:W2:Y:S01]  /*4970*/  LDL.LU.64 R26, [R1] ;  /* 0x00000000011a7983 */ /* 0x004ea20000300a00 */
[----:B------:R-:W-:Y:S01]  /*4980*/  FMNMX.FTZ R0, R167, R184, !PT ;  /* 0x000000b8a7007209 */ /* 0x000fe20007810000 */
[----:B-1----:R-:W-:Y:S01]  /*4990*/  IMAD R24, R238, -0x326172a9, RZ ;  /* 0xcd9e8d57ee187824 */ /* 0x002fe200078e02ff */
[----:B------:R-:W-:Y:S01]  /*49a0*/  FMNMX.FTZ R5, R166, R11, !PT ;  /* 0x0000000ba6057209 */ /* 0x000fe20007810000 */
[----:B------:R-:W-:Y:S01]  /*49b0*/  STL.64 [R1+0x18], R204 ;  /* 0x000018cc01007387 */ /* 0x000fe20000100a00 */
[----:B------:R-:W-:-:S02]  /*49c0*/  FMNMX.FTZ R3, R185, R0, !PT ;  /* 0x00000000b9037209 */ /* 0x000fc40007810000 */
[----:B------:R-:W-:Y:S01]  /*49d0*/  FMNMX.FTZ R5, R2, R5, !PT ;  /* 0x0000000502057209 */ /* 0x000fe20007810000 */
[----:B------:R-:W-:Y:S01]  /*49e0*/  STL.64 [R1+0x10], R202 ;  /* 0x000010ca01007387 */ /* 0x000fe20000100a00 */
        /* <DEDUP_REMOVED lines=21> */
[----:B------:R-:W-:Y:S02]  /*4b40*/  FMNMX.FTZ R7, R13, R0, !PT ;  /* 0x000000000d077209 */ /* 0x000fe40007810000 */
[----:B------:R-:W-:Y:S02]  /*4b50*/  MOV R28, UR27 ;  /* 0x0000001b001c7c02 */ /* 0x000fe40008000f00 */
[----:B------:R-:W-:Y:S02]  /*4b60*/  FMNMX.FTZ R6, R15, R6, !PT ;  /* 0x000000060f067209 */ /* 0x000fe40007810000 */
[----:B------:R-:W-:Y:S02]  /*4b70*/  FMNMX.FTZ R7, R164, R7, !PT ;  /* 0x00000007a4077209 */ /* 0x000fe40007810000 */
[----:B------:R-:W-:-:S04]  /*4b80*/  FMNMX.FTZ R6, R189, R6, !PT ;  /* 0x00000006bd067209 */ /* 0x000fc80007810000 */
[----:B------:R-:W-:Y:S02]  /*4b90*/  FMNMX.FTZ R6, R191, R6, !PT ;  /* 0x00000006bf067209 */ /* 0x000fe40007810000 */
[----:B-1----:R-:W-:Y:S02]  /*4ba0*/  FMNMX.FTZ R3, R4, R3, !PT ;  /* 0x0000000304037209 */ /* 0x002fe40007810000 */
[----:B------:R-:W-:Y:S02]  /*4bb0*/  FMNMX.FTZ R4, R190, R7, !PT ;  /* 0x00000007be047209 */ /* 0x000fe40007810000 */
[----:B------:R-:W-:Y:S01]  /*4bc0*/  FMNMX.FTZ R6, R193, R6, !PT ;  /* 0x00000006c1067209 */ /* 0x000fe20007810000 */
[----:B------:R-:W1:Y:S01]  /*4bd0*/  SHFL.BFLY PT, R192, R3, 0x1, 0x1f ;  /* 0x0c201f0003c07f89 */ /* 0x000e6200000e0000 */
[----:B------:R-:W-:Y:S02]  /*4be0*/  FMNMX.FTZ R7, R187, R4, !PT ;  /* 0x00000004bb077209 */ /* 0x000fe40007810000 */
[----:B---3--:R-:W-:-:S02]  /*4bf0*/  FMNMX.FTZ R10, R5, R10, !PT ;  /* 0x0000000a050a7209 */ /* 0x008fc40007810000 */
[----:B------:R-:W-:Y:S02]  /*4c00*/  FMNMX.FTZ R4, R194, R7, !PT ;  /* 0x00000007c2047209 */ /* 0x000fe40007810000 */
[----:B------:R-:W-:-:S03]  /*4c10*/  FMNMX.FTZ R5, R195, R6, !PT ;  /* 0x00000006c3057209 */ /* 0x000fc60007810000 */
[----:B------:R-:W3:Y:S01]  /*4c20*/  SHFL.BFLY PT, R7, R4, 0x2, 0x1f ;  /* 0x0c401f0004077f89 */ /* 0x000ee200000e0000 */
[----:B-1----:R-:W-:-:S03]  /*4c30*/  FMNMX.FTZ R192, R3, R192, !PT ;  /* 0x000000c003c07209 */ /* 0x002fc60007810000 */
[----:B------:R-:W1:Y:S01]  /*4c40*/  SHFL.BFLY PT, R3, R10, 0x1, 0x1f ;  /* 0x0c201f000a037f89 */ /* 0x000e6200000e0000 */
[C---:B------:R-:W-:Y:S01]  /*4c50*/  FSETP.NEU.FTZ.AND P3, PT, R192.reuse, -INF , PT ;  /* 0xff800000c000780b */ /* 0x040fe20003f7d000 */
[----:B------:R-:W-:-:S05]  /*4c60*/  FMUL.FTZ R6, R192, c[0x0][0x23c] ;  /* 0x00008f00c0067a20 */ /* 0x000fca0000410000 */
[----:B------:R-:W-:Y:S02]  /*4c70*/  FSEL R22, R6, RZ, P3 ;  /* 0x000000ff06167208 */ /* 0x000fe40001800000 */
[----:B---3--:R-:W-:-:S03]  /*4c80*/  FMNMX.FTZ R7, R4, R7, !PT ;  /* 0x0000000704077209 */ /* 0x008fc60007810000 */
[--C-:B------:R-:W-:Y:S02]  /*4c90*/  FFMA.FTZ R177, R180, c[0x0][0x23c], -R22.reuse ;  /* 0x00008f00b4b17a23 */ /* 0x100fe40000010816 */
[--C-:B------:R-:W-:Y:S02]  /*4ca0*/  FFMA.FTZ R176, R181, c[0x0][0x23c], -R22.reuse ;  /* 0x00008f00b5b07a23 */ /* 0x100fe40000010816 */
[--C-:B------:R-:W-:Y:S02]  /*4cb0*/  FFMA.FTZ R179, R184, c[0x0][0x23c], -R22.reuse ;  /* 0x00008f00b8b37a23 */ /* 0x100fe40000010816 */
[----:B------:R-:W-:Y:S01]  /*4cc0*/  FFMA.FTZ R178, R185, c[0x0][0x23c], -R22 ;  /* 0x00008f00b9b27a23 */ /* 0x000fe20000010816 */
[----:B------:R-:W-:Y:S01]  /*4cd0*/  MUFU.EX2 R177, R177 ;  /* 0x000000b100b17308 */ /* 0x000fe20000000800 */
[----:B-1----:R-:W-:-:S04]  /*4ce0*/  FMNMX.FTZ R3, R10, R3, !PT ;  /* 0x000000030a037209 */ /* 0x002fc80007810000 */
[----:B------:R-:W-:-:S03]  /*4cf0*/  FSETP.NEU.FTZ.AND P2, PT, R3, -INF , PT ;  /* 0xff8000000300780b */ /* 0x000fc60003f5d000 */
[----:B------:R-:W-:Y:S08]  /*4d00*/  MUFU.EX2 R179, R179 ;  /* 0x000000b300b37308 */ /* 0x000ff00000000800 */
[----:B------:R-:W-:Y:S08]  /*4d10*/  MUFU.EX2 R178, R178 ;  /* 0x000000b200b27308 */ /* 0x000ff00000000800 */
[----:B------:R-:W-:Y:S01]  /*4d20*/  MUFU.EX2 R176, R176 ;  /* 0x000000b000b07308 */ /* 0x000fe20000000800 */
[----:B--2---:R-:W-:-:S02]  /*4d30*/  LOP3.LUT R28, R27, UR29, R28, 0x96, !PT ;  /* 0x0000001d1b1c7c12 */ /* 0x004fc4000f8e961c */
[----:B------:R-:W-:Y:S01]  /*4d40*/  LOP3.LUT R30, R251, UR14, R26, 0x96, !PT ;  /* 0x0000000efb1e7c12 */ /* 0x000fe2000f8e961a */
[----:B------:R-:W-:-:S04]  /*4d50*/  IMAD.WIDE.U32 R26, R236, -0x326172a9, RZ ;  /* 0xcd9e8d57ec1a7825 */ /* 0x000fc800078e00ff */
[----:B------:R-:W-:-:S04]  /*4d60*/  IMAD.WIDE.U32 R28, R28, -0x326172a9, RZ ;  /* 0xcd9e8d571c1c7825 */ /* 0x000fc800078e00ff */
[----:B------:R-:W-:Y:S01]  /*4d70*/  IMAD.WIDE.U32 R30, R30, -0x326172a9, RZ ;  /* 0xcd9e8d571e1e7825 */ /* 0x000fe200078e00ff */
[C---:B------:R-:W-:Y:S02]  /*4d80*/  LOP3.LUT R0, R29.reuse, UR15, R26, 0x96, !PT ;  /* 0x0000000f1d007c12 */ /* 0x040fe4000f8e961a */
[----:B------:R-:W-:Y:S02]  /*4d90*/  LOP3.LUT R24, R29, UR15, R24, 0x96, !PT ;  /* 0x0000000f1d187c12 */ /* 0x000fe4000f8e9618 */
[--C-:B------:R-:W-:Y:S01]  /*4da0*/  LOP3.LUT R26, R243, UR13, R28.reuse, 0x96, !PT ;  /* 0x0000000df31a7c12 */ /* 0x100fe2000f8e961c */
[----:B------:R-:W-:Y:S01]  /*4db0*/  IMAD.WIDE.U32 R168, R0, -0x2daee0ad, RZ ;  /* 0xd2511f5300a87825 */ /* 0x000fe200078e00ff */
[----:B------:R-:W-:Y:S01]  /*4dc0*/  LOP3.LUT R28, R31, UR13, R28, 0x96, !PT ;  /* 0x0000000d1f1c7c12 */ /* 0x000fe2000f8e961c */
[----:B------:R-:W1:Y:S02]  /*4dd0*/  SHFL.BFLY PT, R0, R5, 0x2, 0x1f ;  /* 0x0c401f0005007f89 */ /* 0x000e6400000e0000 */
[----:B------:R-:W-:Y:S01]  /*4de0*/  IMAD.WIDE.U32 R24, R24, -0x2daee0ad, RZ ;  /* 0xd2511f5318187825 */ /* 0x000fe200078e00ff */
[----:B------:R-:W-:-:S03]  /*4df0*/  LOP3.LUT R6, R169, UR12, R244, 0x96, !PT ;  /* 0x0000000ca9067c12 */ /* 0x000fc6000f8e96f4 */
        /* <DEDUP_REMOVED lines=12> */
[----:B------:R-:W-:-:S03]  /*4ec0*/  LOP3.LUT R14, R251, UR9, R168, 0x96, !PT ;  /* 0x00000009fb0e7c12 */ /* 0x000fc6000f8e96a8 */
[----:B------:R-:W-:Y:S01]  /*4ed0*/  IMAD.WIDE.U32 R30, R19, -0x2daee0ad, RZ ;  /* 0xd2511f53131e7825 */ /* 0x000fe200078e00ff */
[----:B------:R-:W-:Y:S02]  /*4ee0*/  LOP3.LUT R6, R25, UR9, R170, 0x96, !PT ;  /* 0x0000000919067c12 */ /* 0x000fe4000f8e96aa */
[----:B------:R-:W-:Y:S01]  /*4ef0*/  SHFL.BFLY PT, R25, R0, 0x1, 0x1f ;  /* 0x0c201f0000197f89 */ /* 0x000fe200000e0000 */
[----:B------:R-:W-:Y:S01]  /*4f00*/  IMAD.WIDE.U32 R204, R14, -0x2daee0ad, RZ ;  /* 0xd2511f530ecc7825 */ /* 0x000fe200078e00ff */
[----:B------:R-:W-:-:S03]  /*4f10*/  LOP3.LUT R5, R31, UR8, R28, 0x96, !PT ;  /* 0x000000081f057c12 */ /* 0x000fc6000f8e961c */
[----:B------:R-:W-:Y:S01]  /*4f20*/  IMAD.WIDE.U32 R202, R6, -0x2daee0ad, RZ ;  /* 0xd2511f5306ca7825 */ /* 0x000fe200078e00ff */
[----:B------:R-:W-:-:S03]  /*4f30*/  LOP3.LUT R4, R205, UR6, R30, 0x96, !PT ;  /* 0x00000006cd047c12 */ /* 0x000fc6000f8e961e */
[----:B------:R-:W-:Y:S02]  /*4f40*/  IMAD.WIDE.U32 R30, R8, -0x2daee0ad, RZ ;  /* 0xd2511f53081e7825 */ /* 0x000fe400078e00ff */
[----:B------:R-:W1:Y:S02]  /*4f50*/  SHFL.BFLY PT, R8, R7, 0x1, 0x1f ;  /* 0x0c201f0007087f89 */ /* 0x000e6400000e0000 */
[----:B------:R-:W-:Y:S01]  /*4f60*/  FMUL.FTZ R6, R3, c[0x0][0x23c] ;  /* 0x00008f0003067a20 */ /* 0x000fe20000410000 */
[----:B------:R-:W-:Y:S01]  /*4f70*/  LOP3.LUT R19, R31, UR8, R26, 0x96, !PT ;  /* 0x000000081f137c12 */ /* 0x000fe2000f8e961a */
[----:B------:R-:W-:Y:S01]  /*4f80*/  IMAD.WIDE.U32 R168, R5, -0x326172a9, RZ ;  /* 0xcd9e8d5705a87825 */ /* 0x000fe200078e00ff */
[----:B------:R-:W-:Y:S02]  /*4f90*/  LOP3.LUT R10, R203, UR6, R30, 0x96, !PT ;  /* 0x00000006cb0a7c12 */ /* 0x000fe4000f8e961e */
[----:B------:R-:W-:Y:S01]  /*4fa0*/  FSEL R170, R6, RZ, P2 ;  /* 0x000000ff06aa7208 */ /* 0x000fe20001000000 */
[----:B------:R-:W-:Y:S01]  /*4fb0*/  IMAD.WIDE.U32 R28, R4, -0x326172a9, RZ ;  /* 0xcd9e8d57041c7825 */ /* 0x000fe200078e00ff */
[----:B------:R-:W-:-:S03]  /*4fc0*/  LOP3.LUT R250, R169, UR7, R250, 0x96, !PT ;  /* 0x00000007a9fa7c12 */ /* 0x000fc6000f8e96fa */
[----:B------:R-:W-:Y:S01]  /*4fd0*/  FFMA.FTZ R175, R11, c[0x0][0x23c], -R170 ;  /* 0x00008f000baf7a23 */ /* 0x000fe200000108aa */
[----:B------:R-:W-:Y:S01]  /*4fe0*/  LOP3.LUT R5, R29, UR17, R168, 0x96, !PT ;  /* 0x000000111d057c12 */ /* 0x000fe2000f8e96a8 */
[----:B------:R-:W-:Y:S01]  /*4ff0*/  FFMA.FTZ R174, R2, c[0x0][0x23c], -R170 ;  /* 0x00008f0002ae7a23 */ /* 0x000fe200000108aa */
[----:B------:R-:W-:Y:S01]  /*5000*/  LOP3.LUT R14, R28, 0xffff, RZ, 0xc0, !PT ;  /* 0x0000ffff1c0e7812 */ /* 0x000fe200078ec0ff */
[----:B------:R-:W-:Y:S01]  /*5010*/  IMAD.WIDE.U32 R26, R10, -0x326172a9, RZ ;  /* 0xcd9e8d570a1a7825 */ /* 0x000fe200078e00ff */
[----:B------:R-:W-:Y:S01]  /*5020*/  LOP3.LUT R4, R28, 0xff, RZ, 0xc0, !PT ;  /* 0x000000ff1c047812 */ /* 0x000fe200078ec0ff */
[----:B------:R-:W-:Y:S01]  /*5030*/  MUFU.EX2 R175, R175 ;  /* 0x000000af00af7308 */ /* 0x000fe20000000800 */
[----:B------:R-:W-:Y:S01]  /*5040*/  SHF.R.U32.HI R11, RZ, 0x10, R28 ;  /* 0x00000010ff0b7819 */ /* 0x000fe2000001161c */
[----:B------:R-:W-:Y:S01]  /*5050*/  FFMA.FTZ R173, R182, c[0x0][0x23c], -R170 ;  /* 0x00008f00b6ad7a23 */ /* 0x000fe200000108aa */
[----:B------:R-:W-:Y:S01]  /*5060*/  SHF.R.U32.HI R6, RZ, 0x18, R28 ;  /* 0x00000018ff067819 */ /* 0x000fe2000001161c */
[----:B------:R-:W-:Y:S01]  /*5070*/  IMAD.WIDE.U32 R28, R19, -0x326172a9, RZ ;  /* 0xcd9e8d57131c7825 */ /* 0x000fe200078e00ff */
[----:B------:R-:W-:-:S02]  /*5080*/  LOP3.LUT R19, R26, 0xffff, RZ, 0xc0, !PT ;  /* 0x0000ffff1a137812 */ /* 0x000fc400078ec0ff */
[----:B-1----:R-:W-:Y:S01]  /*5090*/  FMNMX.FTZ R2, R7, R8, !PT ;  /* 0x0000000807027209 */ /* 0x002fe20007810000 */
[----:B------:R-:W-:Y:S01]  /*50a0*/  FFMA.FTZ R172, R183, c[0x0][0x23c], -R170 ;  /* 0x00008f00b7ac7a23 */ /* 0x000fe200000108aa */
[----:B------:R-:W-:Y:S01]  /*50b0*/  LOP3.LUT R251, R29, UR7, R24, 0x96, !PT ;  /* 0x000000071dfb7c12 */ /* 0x000fe2000f8e9618 */
[----:B------:R-:W-:Y:S01]  /*50c0*/  MUFU.EX2 R174, R174 ;  /* 0x000000ae00ae7308 */ /* 0x000fe20000000800 */
[C---:B------:R-:W-:Y:S01]  /*50d0*/  FSETP.NEU.FTZ.AND P1, PT, R2.reuse, -INF , PT ;  /* 0xff8000000200780b */ /* 0x040fe20003f3d000 */
[----:B------:R-:W-:Y:S01]  /*50e0*/  FMUL.FTZ R24, R2, c[0x0][0x23c] ;  /* 0x00008f0002187a20 */ /* 0x000fe20000410000 */
[----:B------:R-:W-:Y:S02]  /*50f0*/  LOP3.LUT R11, R11, 0xff, RZ, 0xc0, !PT ;  /* 0x000000ff0b0b7812 */ /* 0x000fe400078ec0ff */
[----:B------:R-:W-:Y:S02]  /*5100*/  LOP3.LUT R10, R26, 0xff, RZ, 0xc0, !PT ;  /* 0x000000ff1a0a7812 */ /* 0x000fe400078ec0ff */
[----:B------:R-:W-:Y:S01]  /*5110*/  FSEL R24, R24, RZ, P1 ;  /* 0x000000ff18187208 */ /* 0x000fe20000800000 */
[----:B------:R-:W-:Y:S01]  /*5120*/  MUFU.EX2 R173, R173 ;  /* 0x000000ad00ad7308 */ /* 0x000fe20000000800 */
[----:B------:R-:W-:-:S02]  /*5130*/  SHF.R.U32.HI R19, RZ, 0x8, R19 ;  /* 0x00000008ff137819 */ /* 0x000fc40000011613 */
[----:B------:R-:W-:Y:S01]  /*5140*/  SHF.R.U32.HI R8, RZ, 0x10, R26 ;  /* 0x00000010ff087819 */ /* 0x000fe2000001161a */
[----:B------:R-:W-:Y:S01]  /*5150*/  FFMA.FTZ R171, R20, c[0x0][0x23c], -R24 ;  /* 0x00008f0014ab7a23 */ /* 0x000fe20000010818 */
[----:B------:R-:W-:Y:S01]  /*5160*/  PRMT R20, R11, 0x5410, R6 ;  /* 0x000054100b147816 */ /* 0x000fe20000000006 */
[--C-:B------:R-:W-:Y:S01]  /*5170*/  FFMA.FTZ R170, R21, c[0x0][0x23c], -R24.reuse ;  /* 0x00008f0015aa7a23 */ /* 0x100fe20000010818 */
[----:B------:R-:W-:Y:S01]  /*5180*/  LOP3.LUT R11, R5, 0xffff, RZ, 0xc0, !PT ;  /* 0x0000ffff050b7812 */ /* 0x000fe200078ec0ff */
[----:B------:R-:W-:Y:S01]  /*5190*/  FFMA.FTZ R169, R12, c[0x0][0x23c], -R24 ;  /* 0x00008f000ca97a23 */ /* 0x000fe20000010818 */
[----:B------:R-:W-:Y:S01]  /*51a0*/  PRMT R6, R10, 0x5410, R19 ;  /* 0x000054100a067816 */ /* 0x000fe20000000013 */
[----:B------:R-:W-:Y:S01]  /*51b0*/  MUFU.EX2 R171, R171 ;  /* 0x000000ab00ab7308 */ /* 0x000fe20000000800 */
[----:B------:R-:W-:Y:S02]  /*51c0*/  LOP3.LUT R19, R8, 0xff, RZ, 0xc0, !PT ;  /* 0x000000ff08137812 */ /* 0x000fe400078ec0ff */
[----:B------:R-:W-:-:S02]  /*51d0*/  FSEL R10, R192, RZ, P3 ;  /* 0x000000ffc00a7208 */ /* 0x000fc40001800000 */
[----:B------:R-:W-:Y:S02]  /*51e0*/  FMNMX.FTZ R0, R0, R25, !PT ;  /* 0x0000001900007209 */ /* 0x000fe40007810000 */
[----:B------:R-:W-:Y:S01]  /*51f0*/  LOP3.LUT R8, R5, 0xff, RZ, 0xc0, !PT ;  /* 0x000000ff05087812 */ /* 0x000fe200078ec0ff */
[----:B------:R-:W-:Y:S01]  /*5200*/  FADD.FTZ R10, R167, -R10 ;  /* 0x8000000aa70a7221 */ /* 0x000fe20000010000 */
[----:B------:R-:W-:Y:S01]  /*5210*/  SHF.R.U32.HI R11, RZ, 0x8, R11 ;  /* 0x00000008ff0b7819 */ /* 0x000fe2000001160b */
[C---:B------:R-:W-:Y:S01]  /*5220*/  FMUL.FTZ R252, R0.reuse, c[0x0][0x23c] ;  /* 0x00008f0000fc7a20 */ /* 0x040fe20000410000 */
[----:B------:R-:W-:Y:S01]  /*5230*/  FSETP.NEU.FTZ.AND P0, PT, R0, -INF , PT ;  /* 0xff8000000000780b */ /* 0x000fe20003f1d000 */
[----:B------:R-:W-:Y:S01]  /*5240*/  FMUL.FTZ R167, R2, c[0x0][0x23c] ;  /* 0x00008f0002a77a20 */ /* 0x000fe20000410000 */
[----:B------:R-:W-:Y:S01]  /*5250*/  PRMT R8, R8, 0x5410, R11 ;  /* 0x0000541008087816 */ /* 0x000fe2000000000b */
[----:B------:R-:W1:Y:S01]  /*5260*/  MUFU.EX2 R170, R170 ;  /* 0x000000aa00aa7308 */ /* 0x000e620000000800 */
[----:B------:R-:W-:Y:S01]  /*5270*/  FSEL R11, R3, RZ, P2 ;  /* 0x000000ff030b7208 */ /* 0x000fe20001000000 */
[----:B------:R-:W-:Y:S01]  /*5280*/  FMUL.FTZ R188, R10, c[0x0][0x23c] ;  /* 0x00008f000abc7a20 */ /* 0x000fe20000410000 */
[----:B------:R-:W-:-:S02]  /*5290*/  FSETP.NEU.FTZ.AND P2, PT, R2, -INF , PT ;  /* 0xff8000000200780b */ /* 0x000fc40003f5d000 */
[----:B------:R-:W-:Y:S01]  /*52a0*/  FSEL R252, R252, RZ, P0 ;  /* 0x000000fffcfc7208 */ /* 0x000fe20000000000 */
[----:B------:R-:W-:Y:S01]  /*52b0*/  FADD.FTZ R11, R166, -R11 ;  /* 0x8000000ba60b7221 */ /* 0x000fe20000010000 */
[----:B------:R-:W-:Y:S01]  /*52c0*/  FSEL R167, R167, RZ, P2 ;  /* 0x000000ffa7a77208 */ /* 0x000fe20001000000 */
[----:B------:R-:W-:Y:S01]  /*52d0*/  MUFU.EX2 R169, R169 ;  /* 0x000000a900a97308 */ /* 0x000fe20000000800 */
[----:B------:R-:W-:Y:S01]  /*52e0*/  LOP3.LUT R7, R27, UR17, R28, 0x96, !PT ;  /* 0x000000111b077c12 */ /* 0x000fe2000f8e961c */
[----:B------:R-:W-:Y:S01]  /*52f0*/  FFMA.FTZ R168, R9, c[0x0][0x23c], -R252 ;  /* 0x00008f0009a87a23 */ /* 0x000fe200000108fc */
[----:B------:R-:W-:Y:S01]  /*5300*/  SHF.R.U32.HI R27, RZ, 0x8, R14 ;  /* 0x00000008ff1b7819 */ /* 0x000fe2000001160e */
[--C-:B------:R-:W-:Y:S01]  /*5310*/  FFMA.FTZ R181, R23, c[0x0][0x23c], -R252.reuse ;  /* 0x00008f0017b57a23 */ /* 0x100fe200000108fc */
[----:B------:R-:W-:Y:S01]  /*5320*/  SHF.R.U32.HI R14, RZ, 0x10, R5 ;  /* 0x00000010ff0e7819 */ /* 0x000fe20000011605 */
[----:B------:R-:W-:Y:S01]  /*5330*/  FFMA.FTZ R180, R13, c[0x0][0x23c], -R167 ;  /* 0x00008f000db47a23 */ /* 0x000fe200000108a7 */
[----:B------:R-:W-:Y:S01]  /*5340*/  LOP3.LUT R9, R7, 0xffff, RZ, 0xc0, !PT ;  /* 0x0000ffff07097812 */ /* 0x000fe200078ec0ff */
[----:B------:R-:W-:Y:S01]  /*5350*/  MUFU.EX2 R168, R168 ;  /* 0x000000a800a87308 */ /* 0x000fe20000000800 */
[----:B------:R-:W-:Y:S01]  /*5360*/  SHF.R.U32.HI R5, RZ, 0x18, R5 ;  /* 0x00000018ff057819 */ /* 0x000fe20000011605 */
[--C-:B------:R-:W-:Y:S01]  /*5370*/  FFMA.FTZ R182, R15, c[0x0][0x23c], -R252.reuse ;  /* 0x00008f000fb67a23 */ /* 0x100fe200000108fc */
[----:B------:R-:W-:Y:S01]  /*5380*/  LOP3.LUT R14, R14, 0xff, RZ, 0xc0, !PT ;  /* 0x000000ff0e0e7812 */ /* 0x000fe200078ec0ff */
[----:B------:R-:W-:Y:S01]  /*5390*/  FFMA.FTZ R183, R17, c[0x0][0x23c], -R252 ;  /* 0x00008f0011b77a23 */ /* 0x000fe200000108fc */
[----:B------:R-:W-:Y:S01]  /*53a0*/  FSEL R24, R2, RZ, P1 ;  /* 0x000000ff02187208 */ /* 0x000fe20000800000 */
[----:B------:R-:W-:Y:S01]  /*53b0*/  FMUL.FTZ R185, R11, c[0x0][0x23c] ;  /* 0x00008f000bb97a20 */ /* 0x000fe20000410000 */
[----:B------:R-:W-:Y:S01]  /*53c0*/  SHF.R.U32.HI R9, RZ, 0x8, R9 ;  /* 0x00000008ff097819 */ /* 0x000fe20000011609 */
[----:B------:R-:W2:Y:S01]  /*53d0*/  MUFU.EX2 R181, R181 ;  /* 0x000000b500b57308 */ /* 0x000ea20000000800 */
[----:B------:R-:W-:Y:S01]  /*53e0*/  LOP3.LUT R12, R7, 0xff, RZ, 0xc0, !PT ;  /* 0x000000ff070c7812 */ /* 0x000fe200078ec0ff */
[----:B------:R-:W-:Y:S01]  /*53f0*/  LDSM.16.MT88.4 R28, [R208+0xa000] ;  /* 0x00a00000d01c783b */ /* 0x000fe20000004200 */
[----:B------:R-:W-:Y:S01]  /*5400*/  PRMT R14, R14, 0x5410, R5 ;  /* 0x000054100e0e7816 */ /* 0x000fe20000000005 */
[----:B------:R-:W-:Y:S01]  /*5410*/  FADD.FTZ R5, R165, -R24 ;  /* 0x80000018a5057221 */ /* 0x000fe20000010000 */
[----:B------:R-:W-:Y:S01]  /*5420*/  PRMT R12, R12, 0x5410, R9 ;  /* 0x000054100c0c7816 */ /* 0x000fe20000000009 */
[----:B------:R-:W-:Y:S01]  /*5430*/  FMUL.FTZ R166, R192, c[0x0][0x23c] ;  /* 0x00008f00c0a67a20 */ /* 0x000fe20000410000 */
[----:B------:R-:W-:Y:S01]  /*5440*/  PRMT R165, R16, 0x7054, R16 ;  /* 0x0000705410a57816 */ /* 0x000fe20000000010 */
[----:B------:R-:W3:Y:S01]  /*5450*/  MUFU.EX2 R180, R180 ;  /* 0x000000b400b47308 */ /* 0x000ee20000000800 */
[----:B------:R-:W-:Y:S01]  /*5460*/  SHF.R.U32.HI R9, RZ, 0x10, R7 ;  /* 0x00000010ff097819 */ /* 0x000fe20000011607 */
[----:B------:R-:W-:Y:S01]  /*5470*/  FMUL.FTZ R186, R5, c[0x0][0x23c] ;  /* 0x00008f0005ba7a20 */ /* 0x000fe20000410000 */
[----:B------:R-:W-:Y:S01]  /*5480*/  PRMT R4, R4, 0x5410, R27 ;  /* 0x0000541004047816 */ /* 0x000fe2000000001b */
[--C-:B------:R-:W-:Y:S01]  /*5490*/  HSET2.LE.AND R8, R8, R165.reuse, PT ;  /* 0x000000a508087233 */ /* 0x100fe20003803000 */
[----:B------:R-:W-:Y:S01]  /*54a0*/  SHF.R.U32.HI R24, RZ, 0x18, R7 ;  /* 0x00000018ff187819 */ /* 0x000fe20000011607 */
[--C-:B------:R-:W-:Y:S01]  /*54b0*/  HSET2.LE.AND R12, R12, R165.reuse, PT ;  /* 0x000000a50c0c7233 */ /* 0x100fe20003803000 */
[----:B------:R-:W-:Y:S01]  /*54c0*/  LOP3.LUT R9, R9, 0xff, RZ, 0xc0, !PT ;  /* 0x000000ff09097812 */ /* 0x000fe200078ec0ff */
[--C-:B------:R-:W-:Y:S01]  /*54d0*/  HSET2.LE.AND R4, R4, R165.reuse, PT ;  /* 0x000000a504047233 */ /* 0x100fe20003803000 */
[----:B-1----:R-:W-:Y:S01]  /*54e0*/  F2FP.PACK_AB R13, R170, R171 ;  /* 0x000000abaa0d723e */ /* 0x002fe200000000ff */
[----:B------:R-:W1:Y:S01]  /*54f0*/  MUFU.EX2 R172, R172 ;  /* 0x000000ac00ac7308 */ /* 0x000e620000000800 */
[----:B------:R-:W-:Y:S01]  /*5500*/  PRMT R16, R9, 0x5410, R24 ;  /* 0x0000541009107816 */ /* 0x000fe20000000018 */
[--C-:B------:R-:W-:Y:S01]  /*5510*/  HSET2.LE.AND R9, R14, R165.reuse, PT ;  /* 0x000000a50e097233 */ /* 0x100fe20003803000 */
[----:B------:R-:W-:Y:S01]  /*5520*/  LOP3.LUT R8, R8, R13, RZ, 0xc0, !PT ;  /* 0x0000000d08087212 */ /* 0x000fe200078ec0ff */
[--C-:B------:R-:W-:Y:S01]  /*5530*/  HSET2.LE.AND R6, R6, R165.reuse, PT ;  /* 0x000000a506067233 */ /* 0x100fe20003803000 */
[----:B--2---:R-:W-:Y:S01]  /*5540*/  F2FP.PACK_AB R14, R181, R168 ;  /* 0x000000a8b50e723e */ /* 0x004fe200000000ff */
[----:B------:R-:W-:Y:S01]  /*5550*/  HSET2.LE.AND R5, R16, R165, PT ;  /* 0x000000a510057233 */ /* 0x000fe20003803000 */
[----:B---3--:R-:W-:Y:S01]  /*5560*/  F2FP.PACK_AB R15, R180, R169 ;  /* 0x000000a9b40f723e */ /* 0x008fe200000000ff */
[----:B------:R-:W-:Y:S01]  /*5570*/  MUFU.EX2 R183, R183 ;  /* 0x000000b700b77308 */ /* 0x000fe20000000800 */
[----:B------:R-:W-:-:S02]  /*5580*/  F2FP.PACK_AB R13, R178, R179 ;  /* 0x000000b3b20d723e */ /* 0x000fc400000000ff */
[----:B------:R-:W-:Y:S02]  /*5590*/  LOP3.LUT R10, R4, R15, RZ, 0xc0, !PT ;  /* 0x0000000f040a7212 */ /* 0x000fe400078ec0ff */
[----:B------:R-:W-:Y:S02]  /*55a0*/  LOP3.LUT R9, R9, R14, RZ, 0xc0, !PT ;  /* 0x0000000e09097212 */ /* 0x000fe400078ec0ff */
[----:B------:R-:W-:Y:S01]  /*55b0*/  LOP3.LUT R4, R12, R13, RZ, 0xc0, !PT ;  /* 0x0000000d0c047212 */ /* 0x000fe200078ec0ff */
[----:B------:R-:W2:Y:S01]  /*55c0*/  MUFU.EX2 R182, R182 ;  /* 0x000000b600b67308 */ /* 0x000ea20000000800 */
[----:B------:R-:W3:Y:S01]  /*55d0*/  LDSM.16.MT88.4 R12, [R211+0xa000] ;  /* 0x00a00000d30c783b */ /* 0x000ee20000004200 */
[----:B------:R-:W-:Y:S02]  /*55e0*/  FSEL R7, R0, RZ, P0 ;  /* 0x000000ff00077208 */ /* 0x000fe40000000000 */
[----:B------:R-:W-:Y:S02]  /*55f0*/  SHF.R.U32.HI R22, RZ, 0x18, R26 ;  /* 0x00000018ff167819 */ /* 0x000fe4000001161a */
[----:B------:R-:W-:Y:S01]  /*5600*/  F2FP.PACK_AB R16, R174, R175 ;  /* 0x000000afae10723e */ /* 0x000fe200000000ff */
[----:B------:R-:W-:Y:S01]  /*5610*/  FADD.FTZ R7, R18, -R7 ;  /* 0x8000000712077221 */ /* 0x000fe20000010000 */
[----:B------:R-:W4:Y:S01]  /*5620*/  MUFU.EX2 R188, R188 ;  /* 0x000000bc00bc7308 */ /* 0x000f220000000800 */
[----:B------:R-:W-:Y:S01]  /*5630*/  PRMT R22, R19, 0x5410, R22 ;  /* 0x0000541013167816 */ /* 0x000fe20000000016 */
[----:B------:R-:W-:Y:S01]  /*5640*/  LDSM.16.MT88.4 R24, [R210+0xb000] ;  /* 0x00b00000d218783b */ /* 0x000fe20000004200 */
[----:B------:R-:W-:Y:S01]  /*5650*/  FMUL.FTZ R184, R7, c[0x0][0x23c] ;  /* 0x00008f0007b87a20 */ /* 0x000fe20000410000 */
[----:B------:R-:W-:-:S02]  /*5660*/  LOP3.LUT R5, R5, R16, RZ, 0xc0, !PT ;  /* 0x0000001005057212 */ /* 0x000fc400078ec0ff */
[----:B------:R-:W-:Y:S01]  /*5670*/  F2FP.PACK_AB R11, R176, R177 ;  /* 0x000000b1b00b723e */ /* 0x000fe200000000ff */
[--C-:B------:R-:W-:Y:S01]  /*5680*/  HSET2.LE.AND R7, R22, R165.reuse, PT ;  /* 0x000000a516077233 */ /* 0x100fe20003803000 */
[----:B------:R-:W4:Y:S01]  /*5690*/  MUFU.EX2 R185, R185 ;  /* 0x000000b900b97308 */ /* 0x000f220000000800 */
[----:B-1----:R-:W-:Y:S02]  /*56a0*/  F2FP.PACK_AB R16, R172, R173 ;  /* 0x000000adac10723e */ /* 0x002fe400000000ff */
[----:B------:R-:W-:Y:S01]  /*56b0*/  LOP3.LUT R6, R6, R11, RZ, 0xc0, !PT ;  /* 0x0000000b06067212 */ /* 0x000fe200078ec0ff */
[----:B------:R-:W-:Y:S01]  /*56c0*/  HSET2.LE.AND R11, R20, R165, PT ;  /* 0x000000a5140b7233 */ /* 0x000fe20003803000 */
[----:B------:R-:W-:Y:S01]  /*56d0*/  LOP3.LUT R7, R7, R16, RZ, 0xc0, !PT ;  /* 0x0000001007077212 */ /* 0x000fe200078ec0ff */
[----:B------:R-:W-:Y:S01]  /*56e0*/  LDSM.16.MT88.4 R20, [R211+0xb000] ;  /* 0x00b00000d314783b */ /* 0x000fe20000004200 */
[----:B--2---:R-:W-:Y:S01]  /*56f0*/  F2FP.PACK_AB R16, R182, R183 ;  /* 0x000000b7b610723e */ /* 0x004fe200000000ff */
[----:B------:R-:W1:Y:S01]  /*5700*/  MUFU.EX2 R186, R186 ;  /* 0x000000ba00ba7308 */ /* 0x000e620000000800 */
[-C--:B----4-:R-:W-:Y:S01]  /*5710*/  FMUL.FTZ R160, R160, R188.reuse ;  /* 0x000000bca0a07220 */ /* 0x090fe20000410000 */
[----:B------:R-:W-:Y:S01]  /*5720*/  FSETP.NEU.FTZ.AND P3, PT, R192, -INF , PT ;  /* 0xff800000c000780b */ /* 0x000fe20003f7d000 */
[----:B------:R-:W-:Y:S01]  /*5730*/  FMUL.FTZ R161, R161, R188 ;  /* 0x000000bca1a17220 */ /* 0x000fe20000410000 */
[----:B------:R-:W-:Y:S01]  /*5740*/  LOP3.LUT R11, R11, R16, RZ, 0xc0, !PT ;  /* 0x000000100b0b7212 */ /* 0x000fe200078ec0ff */
[-C--:B------:R-:W-:Y:S01]  /*5750*/  FMUL.FTZ R40, R40, R188.reuse ;  /* 0x000000bc28287220 */ /* 0x080fe20000410000 */
[----:B------:R-:W2:Y:S01]  /*5760*/  LDSM.16.MT88.4 R16, [R210+0xa000] ;  /* 0x00a00000d210783b */ /* 0x000ea20000004200 */
[----:B------:R-:W-:Y:S01]  /*5770*/  FMUL.FTZ R41, R41, R188 ;  /* 0x000000bc29297220 */ /* 0x000fe20000410000 */
[----:B------:R-:W4:Y:S01]  /*5780*/  MUFU.EX2 R184, R184 ;  /* 0x000000b800b87308 */ /* 0x000f220000000800 */
[-C--:B------:R-:W-:Y:S01]  /*5790*/  FMUL.FTZ R162, R162, R185.reuse ;  /* 0x000000b9a2a27220 */ /* 0x080fe20000410000 */
[----:B------:R-:W-:Y:S01]  /*57a0*/  FSEL R166, R166, RZ, P3 ;  /* 0x000000ffa6a67208 */ /* 0x000fe20001800000 */
[-C--:B------:R-:W-:Y:S01]  /*57b0*/  FMUL.FTZ R163, R163, R185.reuse ;  /* 0x000000b9a3a37220 */ /* 0x080fe20000410000 */
[----:B------:R-:W-:Y:S01]  /*57c0*/  FSETP.NEU.FTZ.AND P3, PT, R3, -INF , PT ;  /* 0xff8000000300780b */ /* 0x000fe20003f7d000 */
[----:B------:R-:W-:-:S02]  /*57d0*/  FMUL.FTZ R42, R42, R185 ;  /* 0x000000b92a2a7220 */ /* 0x000fc40000410000 */
[----:B------:R-:W-:Y:S02]  /*57e0*/  FMUL.FTZ R43, R43, R185 ;  /* 0x000000b92b2b7220 */ /* 0x000fe40000410000 */
[-C--:B-1----:R-:W-:Y:S01]  /*57f0*/  FMUL.FTZ R156, R156, R186.reuse ;  /* 0x000000ba9c9c7220 */ /* 0x082fe20000410000 */
[C---:B---3--:R-:W-:Y:S01]  /*5800*/  HMMA.16816.F32 R160, R4.reuse, R12, R160 ;  /* 0x0000000c04a0723c */ /* 0x048fe200000018a0 */
[-C--:B------:R-:W-:Y:S02]  /*5810*/  FMUL.FTZ R157, R157, R186.reuse ;  /* 0x000000ba9d9d7220 */ /* 0x080fe40000410000 */
[-C--:B------:R-:W-:Y:S02]  /*5820*/  FMUL.FTZ R36, R36, R186.reuse ;  /* 0x000000ba24247220 */ /* 0x080fe40000410000 */
[----:B------:R-:W-:Y:S02]  /*5830*/  FMUL.FTZ R37, R37, R186 ;  /* 0x000000ba25257220 */ /* 0x000fe40000410000 */
[-C--:B----4-:R-:W-:Y:S01]  /*5840*/  FMUL.FTZ R158, R158, R184.reuse ;  /* 0x000000b89e9e7220 */ /* 0x090fe20000410000 */
        /* <DEDUP_REMOVED lines=11> */
[----:B------:R-:W1:Y:S01]  /*5900*/  LDSM.16.MT88.4 R12, [R209+0xa000] ;  /* 0x00a00000d10c783b */ /* 0x000e620000004200 */
[----:B------:R-:W-:Y:S02]  /*5910*/  FMUL.FTZ R49, R49, R186 ;  /* 0x000000ba31317220 */ /* 0x000fe40000410000 */
[-C--:B------:R-:W-:Y:S02]  /*5920*/  FMUL.FTZ R50, R50, R184.reuse ;  /* 0x000000b832327220 */ /* 0x080fe40000410000 */
[----:B------:R-:W-:Y:S02]  /*5930*/  FMUL.FTZ R51, R51, R184 ;  /* 0x000000b833337220 */ /* 0x000fe40000410000 */
[-C--:B------:R-:W-:Y:S01]  /*5940*/  FMUL.FTZ R52, R52, R186.reuse ;  /* 0x000000ba34347220 */ /* 0x080fe20000410000 */
[----:B--2---:R-:W-:Y:S01]  /*5950*/  HMMA.16816.F32 R44, R4, R16, R44 ;  /* 0x00000010042c723c */ /* 0x004fe2000000182c */
        /* <DEDUP_REMOVED lines=14> */
[----:B------:R-:W-:Y:S01]  /*5a40*/  HMMA.16816.F32 R56, R4, R18, R56 ;  /* 0x000000120438723c */ /* 0x000fe20000001838 */
[----:B------:R-:W-:Y:S01]  /*5a50*/  FMUL.FTZ R65, R65, R186 ;  /* 0x000000ba41417220 */ /* 0x000fe20000410000 */
[----:B------:R-:W2:Y:S01]  /*5a60*/  LDSM.16.MT88.4 R16, [R209+0xb000] ;  /* 0x00b00000d110783b */ /* 0x000ea20000004200 */
[----:B------:R-:W-:-:S02]  /*5a70*/  FMUL.FTZ R66, R66, R184 ;  /* 0x000000b842427220 */ /* 0x000fc40000410000 */
[----:B------:R-:W-:Y:S02]  /*5a80*/  FMUL.FTZ R67, R67, R184 ;  /* 0x000000b843437220 */ /* 0x000fe40000410000 */
[-C--:B------:R-:W-:Y:S01]  /*5a90*/  FMUL.FTZ R68, R68, R186.reuse ;  /* 0x000000ba44447220 */ /* 0x080fe20000410000 */
[-C--:B-1----:R-:W-:Y:S01]  /*5aa0*/  HMMA.16816.F32 R60, R4, R12.reuse, R60 ;  /* 0x0000000c043c723c */ /* 0x082fe2000000183c */
        /* <DEDUP_REMOVED lines=30> */
[C---:B------:R-:W-:Y:S01]  /*5c90*/  HMMA.16816.F32 R80, R8.reuse, R28, R80 ;  /* 0x0000001c0850723c */ /* 0x040fe20000001850 */
[-C--:B------:R-:W-:Y:S02]  /*5ca0*/  FMUL.FTZ R101, R101, R186.reuse ;  /* 0x000000ba65657220 */ /* 0x080fe40000410000 */
[----:B------:R-:W-:Y:S02]  /*5cb0*/  FMUL.FTZ R152, R152, R186 ;  /* 0x000000ba98987220 */ /* 0x000fe40000410000 */
[-C--:B------:R-:W-:Y:S02]  /*5cc0*/  FMUL.FTZ R102, R102, R184.reuse ;  /* 0x000000b866667220 */ /* 0x080fe40000410000 */
[----:B------:R-:W-:Y:S01]  /*5cd0*/  FMUL.FTZ R103, R103, R184 ;  /* 0x000000b867677220 */ /* 0x000fe20000410000 */
[----:B------:R-:W-:Y:S01]  /*5ce0*/  HMMA.16816.F32 R84, R8, R30, R84 ;  /* 0x0000001e0854723c */ /* 0x000fe20000001854 */
        /* <DEDUP_REMOVED lines=8> */
[-C--:B------:R-:W-:Y:S01]  /*5d70*/  FMUL.FTZ R120, R120, R186.reuse ;  /* 0x000000ba78787220 */ /* 0x080fe20000410000 */
[C---:B------:R-:W-:Y:S01]  /*5d80*/  HMMA.16816.F32 R152, R8.reuse, R24, R152 ;  /* 0x000000180898723c */ /* 0x040fe20000001898 */
        /* <DEDUP_REMOVED lines=9> */
[----:B--2---:R-:W-:Y:S01]  /*5e20*/  HMMA.16816.F32 R120, R8, R16, R120 ;  /* 0x000000100878723c */ /* 0x004fe20000001878 */
[----:B------:R-:W-:Y:S02]  /*5e30*/  FMUL.FTZ R129, R129, R186 ;  /* 0x000000ba81817220 */ /* 0x000fe40000410000 */
        /* <DEDUP_REMOVED lines=20> */
[-C--:B------:R-:W-:Y:S02]  /*5f80*/  FMUL.FTZ R110, R110, R185.reuse ;  /* 0x000000b96e6e7220 */ /* 0x080fe40000410000 */
[----:B------:R-:W-:Y:S02]  /*5f90*/  FMUL.FTZ R111, R111, R185 ;  /* 0x000000b96f6f7220 */ /* 0x000fe40000410000 */
[----:B------:R-:W-:Y:S01]  /*5fa0*/  IMAD.WIDE.U32 R20, R250, -0x2daee0ad, RZ ;  /* 0xd2511f53fa147825 */ /* 0x000fe200078e00ff */
[----:B------:R-:W-:Y:S03]  /*5fb0*/  HMMA.16816.F32 R104, R4, R22, R104 ;  /* 0x000000160468723c */ /* 0x000fe60000001868 */
[----:B------:R-:W-:-:S02]  /*5fc0*/  FMUL.FTZ R116, R116, R188 ;  /* 0x000000bc74747220 */ /* 0x000fc40000410000 */
[-C--:B------:R-:W-:Y:S02]  /*5fd0*/  FMUL.FTZ R117, R117, R188.reuse ;  /* 0x000000bc75757220 */ /* 0x080fe40000410000 */
[-C--:B------:R-:W-:Y:S02]  /*5fe0*/  FMUL.FTZ R118, R118, R185.reuse ;  /* 0x000000b976767220 */ /* 0x080fe40000410000 */
[----:B------:R-:W-:Y:S02]  /*5ff0*/  FMUL.FTZ R119, R119, R185 ;  /* 0x000000b977777220 */ /* 0x000fe40000410000 */
[--C-:B------:R-:W-:Y:S02]  /*6000*/  FFMA.FTZ R196, R196, c[0x0][0x23c], -R166.reuse ;  /* 0x00008f00c4c47a23 */ /* 0x100fe400000108a6 */
[----:B------:R-:W-:Y:S01]  /*6010*/  FFMA.FTZ R198, R198, c[0x0][0x23c], -R166 ;  /* 0x00008f00c6c67a23 */ /* 0x000fe200000108a6 */
[----:B------:R-:W-:Y:S01]  /*6020*/  SHF.R.U32.HI R11, RZ, 0x10, R20 ;  /* 0x00000010ff0b7819 */ /* 0x000fe20000011614 */
[----:B------:R-:W-:Y:S01]  /*6030*/  IMAD.WIDE.U32 R28, R251, -0x2daee0ad, RZ ;  /* 0xd2511f53fb1c7825 */ /* 0x000fe200078e00ff */
[----:B------:R-:W-:Y:S01]  /*6040*/  HMMA.16816.F32 R108, R4, R24, R108 ;  /* 0x00000018046c723c */ /* 0x000fe2000000186c */
[----:B------:R-:W-:Y:S02]  /*6050*/  MUFU.EX2 R196, R196 ;  /* 0x000000c400c47308 */ /* 0x000fe40000000800 */
[----:B------:R-:W-:-:S02]  /*6060*/  FMUL.FTZ R88, R88, R188 ;  /* 0x000000bc58587220 */ /* 0x000fc40000410000 */
[-C--:B------:R-:W-:Y:S02]  /*6070*/  FMUL.FTZ R89, R89, R188.reuse ;  /* 0x000000bc59597220 */ /* 0x080fe40000410000 */
[-C--:B------:R-:W-:Y:S02]  /*6080*/  FMUL.FTZ R90, R90, R185.reuse ;  /* 0x000000b95a5a7220 */ /* 0x080fe40000410000 */
[-C--:B------:R-:W-:Y:S01]  /*6090*/  FMUL.FTZ R91, R91, R185.reuse ;  /* 0x000000b95b5b7220 */ /* 0x080fe20000410000 */
[----:B------:R-:W1:Y:S01]  /*60a0*/  MUFU.EX2 R198, R198 ;  /* 0x000000c600c67308 */ /* 0x000e620000000800 */
[C---:B------:R-:W-:Y:S01]  /*60b0*/  LOP3.LUT R23, R20.reuse, 0xffff, RZ, 0xc0, !PT ;  /* 0x0000ffff14177812 */ /* 0x040fe200078ec0ff */
[C---:B------:R-:W-:Y:S01]  /*60c0*/  HMMA.16816.F32 R116, R4.reuse, R26, R116 ;  /* 0x0000001a0474723c */ /* 0x040fe20000001874 */
[----:B------:R-:W-:Y:S01]  /*60d0*/  LOP3.LUT R24, R20, 0xff, RZ, 0xc0, !PT ;  /* 0x000000ff14187812 */ /* 0x000fe200078ec0ff */
[----:B------:R-:W-:Y:S01]  /*60e0*/  FFMA.FTZ R32, R32, c[0x0][0x23c], -R166 ;  /* 0x00008f0020207a23 */ /* 0x000fe200000108a6 */
[----:B------:R-:W-:Y:S01]  /*60f0*/  SHF.R.U32.HI R20, RZ, 0x18, R20 ;  /* 0x00000018ff147819 */ /* 0x000fe20000011614 */
[----:B------:R-:W-:Y:S01]  /*6100*/  FFMA.FTZ R34, R34, c[0x0][0x23c], -R166 ;  /* 0x00008f0022227a23 */ /* 0x000fe200000108a6 */
[----:B------:R-:W-:Y:S01]  /*6110*/  LOP3.LUT R11, R11, 0xff, RZ, 0xc0, !PT ;  /* 0x000000ff0b0b7812 */ /* 0x000fe200078ec0ff */
[----:B------:R-:W2:Y:S01]  /*6120*/  MUFU.EX2 R200, R32 ;  /* 0x0000002000c87308 */ /* 0x000ea20000000800 */
[----:B------:R-:W-:Y:S01]  /*6130*/  LOP3.LUT R26, R28, 0xffff, RZ, 0xc0, !PT ;  /* 0x0000ffff1c1a7812 */ /* 0x000fe200078ec0ff */
[----:B------:R-:W-:Y:S01]  /*6140*/  HMMA.16816.F32 R88, R4, R30, R88 ;  /* 0x0000001e0458723c */ /* 0x000fe20000001858 */
[----:B------:R-:W-:Y:S01]  /*6150*/  PRMT R20, R11, 0x5410, R20 ;  /* 0x000054100b147816 */ /* 0x000fe20000000014 */
[-C--:B------:R-:W-:Y:S01]  /*6160*/  FFMA.FTZ R179, R235, R188.reuse, R179 ;  /* 0x000000bcebb37223 */ /* 0x080fe200000100b3 */
[----:B------:R-:W-:Y:S01]  /*6170*/  SHF.R.U32.HI R11, RZ, 0x8, R26 ;  /* 0x00000008ff0b7819 */ /* 0x000fe2000001161a */
[-C--:B------:R-:W-:Y:S01]  /*6180*/  FMUL.FTZ R140, R140, R188.reuse ;  /* 0x000000bc8c8c7220 */ /* 0x080fe20000410000 */
[----:B------:R-:W-:Y:S01]  /*6190*/  LOP3.LUT R9, R21, UR16, R204, 0x96, !PT ;  /* 0x0000001015097c12 */ /* 0x000fe2000f8e96cc */
[----:B------:R-:W3:Y:S01]  /*61a0*/  MUFU.EX2 R241, R34 ;  /* 0x0000002200f17308 */ /* 0x000ee20000000800 */
[----:B------:R-:W-:Y:S01]  /*61b0*/  LOP3.LUT R30, R28, 0xff, RZ, 0xc0, !PT ;  /* 0x000000ff1c1e7812 */ /* 0x000fe200078ec0ff */
[----:B------:R-:W-:Y:S01]  /*61c0*/  FMUL.FTZ R141, R141, R188 ;  /* 0x000000bc8d8d7220 */ /* 0x000fe20000410000 */
[----:B------:R4:W5:Y:S01]  /*61d0*/  LDL.LU.64 R204, [R1+0x18] ;  /* 0x0000180001cc7983 */ /* 0x0009620000300a00 */
[----:B------:R-:W-:-:S02]  /*61e0*/  FMUL.FTZ R142, R142, R185 ;  /* 0x000000b98e8e7220 */ /* 0x000fc40000410000 */
[-C--:B------:R-:W-:Y:S01]  /*61f0*/  FMUL.FTZ R143, R143, R185.reuse ;  /* 0x000000b98f8f7220 */ /* 0x080fe20000410000 */
[----:B------:R-:W-:Y:S01]  /*6200*/  PRMT R30, R30, 0x5410, R11 ;  /* 0x000054101e1e7816 */ /* 0x000fe2000000000b */
[----:B------:R-:W-:Y:S02]  /*6210*/  FADD.FTZ R178, R178, R179 ;  /* 0x000000b3b2b27221 */ /* 0x000fe40000010000 */
[-C--:B------:R-:W-:Y:S02]  /*6220*/  FMUL.FTZ R124, R124, R188.reuse ;  /* 0x000000bc7c7c7220 */ /* 0x080fe40000410000 */
[----:B------:R-:W-:Y:S02]  /*6230*/  FMUL.FTZ R125, R125, R188 ;  /* 0x000000bc7d7d7220 */ /* 0x000fe40000410000 */
[-C--:B------:R-:W-:Y:S02]  /*6240*/  FMUL.FTZ R126, R126, R185.reuse ;  /* 0x000000b97e7e7220 */ /* 0x080fe40000410000 */
[----:B------:R-:W-:-:S02]  /*6250*/  FMUL.FTZ R127, R127, R185 ;  /* 0x000000b97f7f7220 */ /* 0x000fc40000410000 */
[----:B------:R-:W-:Y:S01]  /*6260*/  FADD.FTZ R177, R177, R178 ;  /* 0x000000b2b1b17221 */ /* 0x000fe20000010000 */
[----:B------:R-:W-:Y:S01]  /*6270*/  HSET2.LE.AND R30, R30, R165, PT ;  /* 0x000000a51e1e7233 */ /* 0x000fe20003803000 */
[----:B------:R-:W-:Y:S01]  /*6280*/  HMMA.16816.F32 R140, R4, R12, R140 ;  /* 0x0000000c048c723c */ /* 0x000fe2000000188c */
[----:B------:R-:W-:Y:S01]  /*6290*/  LOP3.LUT R8, R29, UR16, R202, 0x96, !PT ;  /* 0x000000101d087c12 */ /* 0x000fe2000f8e96ca */
[----:B------:R-:W-:Y:S01]  /*62a0*/  FADD.FTZ R177, R176, R177 ;  /* 0x000000b1b0b17221 */ /* 0x000fe20000010000 */
[----:B------:R4:W5:Y:S01]  /*62b0*/  LDL.LU.64 R202, [R1+0x10] ;  /* 0x0000100001ca7983 */ /* 0x0009620000300a00 */
[----:B------:R-:W-:-:S03]  /*62c0*/  FMUL.FTZ R166, R3, c[0x0][0x23c] ;  /* 0x00008f0003a67a20 */ /* 0x000fc60000410000 */
[----:B-1----:R-:W-:Y:S01]  /*62d0*/  F2FP.PACK_AB R13, R198, R196 ;  /* 0x000000c4c60d723e */ /* 0x002fe200000000ff */
[----:B------:R-:W-:Y:S01]  /*62e0*/  HMMA.16816.F32 R124, R4, R18, R124 ;  /* 0x00000012047c723c */ /* 0x000fe2000000187c */
[----:B--2---:R-:W-:Y:S01]  /*62f0*/  FADD.FTZ R177, R200, R177 ;  /* 0x000000b1c8b17221 */ /* 0x004fe20000010000 */
[----:B------:R-:W-:-:S05]  /*6300*/  FSEL R166, R166, RZ, P3 ;  /* 0x000000ffa6a67208 */ /* 0x000fca0001800000 */
[----:B------:R-:W-:Y:S01]  /*6310*/  FMUL.FTZ R18, R138, R185 ;  /* 0x000000b98a127220 */ /* 0x000fe20000410000 */
[----:B------:R-:W-:Y:S02]  /*6320*/  LOP3.LUT R138, R30, R13, RZ, 0xc0, !PT ;  /* 0x0000000d1e8a7212 */ /* 0x000fe400078ec0ff */
[----:B---3--:R-:W-:Y:S02]  /*6330*/  F2FP.PACK_AB R13, R241, R200 ;  /* 0x000000c8f10d723e */ /* 0x008fe400000000ff */
[----:B------:R4:W5:Y:S01]  /*6340*/  LDL.LU R200, [R1+0x8] ;  /* 0x0000080001c87983 */ /* 0x0009620000300800 */
[----:B------:R-:W-:Y:S02]  /*6350*/  SHF.R.U32.HI R23, RZ, 0x8, R23 ;  /* 0x00000008ff177819 */ /* 0x000fe40000011617 */
[--C-:B------:R-:W-:Y:S02]  /*6360*/  SHF.R.U32.HI R25, RZ, 0x10, R28.reuse ;  /* 0x00000010ff197819 */ /* 0x100fe4000001161c */
[----:B------:R-:W-:Y:S01]  /*6370*/  SHF.R.U32.HI R22, RZ, 0x18, R28 ;  /* 0x00000018ff167819 */ /* 0x000fe2000001161c */
[----:B------:R-:W-:Y:S01]  /*6380*/  FFMA.FTZ R28, R199, c[0x0][0x23c], -R166 ;  /* 0x00008f00c71c7a23 */ /* 0x000fe200000108a6 */
[----:B------:R-:W-:Y:S01]  /*6390*/  PRMT R24, R24, 0x5410, R23 ;  /* 0x0000541018187816 */ /* 0x000fe20000000017 */
[--C-:B------:R-:W-:Y:S01]  /*63a0*/  FFMA.FTZ R10, R189, c[0x0][0x23c], -R252.reuse ;  /* 0x00008f00bd0a7a23 */ /* 0x100fe200000108fc */
[----:B------:R-:W-:Y:S01]  /*63b0*/  LOP3.LUT R23, R9, 0xffff, RZ, 0xc0, !PT ;  /* 0x0000ffff09177812 */ /* 0x000fe200078ec0ff */
[--C-:B------:R-:W-:Y:S01]  /*63c0*/  FFMA.FTZ R191, R191, c[0x0][0x23c], -R252.reuse ;  /* 0x00008f00bfbf7a23 */ /* 0x100fe200000108fc */
[----:B------:R-:W-:Y:S01]  /*63d0*/  SHF.R.U32.HI R11, RZ, 0x10, R9 ;  /* 0x00000010ff0b7819 */ /* 0x000fe20000011609 */
[----:B------:R-:W-:-:S02]  /*63e0*/  FFMA.FTZ R21, R193, c[0x0][0x23c], -R252 ;  /* 0x00008f00c1157a23 */ /* 0x000fc400000108fc */
[----:B------:R-:W-:Y:S01]  /*63f0*/  FFMA.FTZ R199, R195, c[0x0][0x23c], -R252 ;  /* 0x00008f00c3c77a23 */ /* 0x000fe200000108fc */
[----:B------:R-:W-:Y:S01]  /*6400*/  SHF.R.U32.HI R26, RZ, 0x18, R9 ;  /* 0x00000018ff1a7819 */ /* 0x000fe20000011609 */
[----:B------:R1:W-:Y:S01]  /*6410*/  MUFU.EX2 R252, R28 ;  /* 0x0000001c00fc7308 */ /* 0x0003e20000000800 */
[----:B------:R-:W-:Y:S01]  /*6420*/  LOP3.LUT R11, R11, 0xff, RZ, 0xc0, !PT ;  /* 0x000000ff0b0b7812 */ /* 0x000fe200078ec0ff */
[-C--:B------:R-:W-:Y:S02]  /*6430*/  FMUL.FTZ R148, R148, R188.reuse ;  /* 0x000000bc94947220 */ /* 0x080fe40000410000 */
[----:B------:R-:W-:Y:S02]  /*6440*/  FMUL.FTZ R149, R149, R188 ;  /* 0x000000bc95957220 */ /* 0x000fe40000410000 */
[-C--:B------:R-:W-:Y:S02]  /*6450*/  FMUL.FTZ R150, R150, R185.reuse ;  /* 0x000000b996967220 */ /* 0x080fe40000410000 */
[----:B------:R-:W-:Y:S01]  /*6460*/  FMUL.FTZ R151, R151, R185 ;  /* 0x000000b997977220 */ /* 0x000fe20000410000 */
[----:B------:R-:W-:-:S02]  /*6470*/  PRMT R26, R11, 0x5410, R26 ;  /* 0x000054100b1a7816 */ /* 0x000fc4000000001a */
[----:B-1----:R-:W-:Y:S02]  /*6480*/  LOP3.LUT R28, R9, 0xff, RZ, 0xc0, !PT ;  /* 0x000000ff091c7812 */ /* 0x002fe400078ec0ff */
[----:B------:R-:W-:Y:S02]  /*6490*/  SHF.R.U32.HI R9, RZ, 0x8, R23 ;  /* 0x00000008ff097819 */ /* 0x000fe40000011617 */
[----:B------:R-:W-:Y:S02]  /*64a0*/  LOP3.LUT R11, R8, 0xffff, RZ, 0xc0, !PT ;  /* 0x0000ffff080b7812 */ /* 0x000fe400078ec0ff */
[----:B------:R-:W-:Y:S02]  /*64b0*/  PRMT R28, R28, 0x5410, R9 ;  /* 0x000054101c1c7816 */ /* 0x000fe40000000009 */
[----:B------:R-:W-:Y:S01]  /*64c0*/  SHF.R.U32.HI R9, RZ, 0x10, R8 ;  /* 0x00000010ff097819 */ /* 0x000fe20000011608 */
[----:B------:R-:W-:Y:S01]  /*64d0*/  HMMA.16816.F32 R148, R4, R16, R148 ;  /* 0x000000100494723c */ /* 0x000fe20000001894 */
[----:B------:R-:W-:-:S02]  /*64e0*/  SHF.R.U32.HI R11, RZ, 0x8, R11 ;  /* 0x00000008ff0b7819 */ /* 0x000fc4000001160b */
[----:B------:R-:W-:Y:S02]  /*64f0*/  LOP3.LUT R9, R9, 0xff, RZ, 0xc0, !PT ;  /* 0x000000ff09097812 */ /* 0x000fe400078ec0ff */
[----:B------:R-:W-:Y:S02]  /*6500*/  LOP3.LUT R32, R8, 0xff, RZ, 0xc0, !PT ;  /* 0x000000ff08207812 */ /* 0x000fe400078ec0ff */
[----:B------:R-:W-:Y:S01]  /*6510*/  SHF.R.U32.HI R16, RZ, 0x18, R8 ;  /* 0x00000018ff107819 */ /* 0x000fe20000011608 */
[----:B------:R1:W-:Y:S01]  /*6520*/  MUFU.EX2 R193, R10 ;  /* 0x0000000a00c17308 */ /* 0x0003e20000000800 */
[----:B------:R-:W-:Y:S02]  /*6530*/  PRMT R32, R32, 0x5410, R11 ;  /* 0x0000541020207816 */ /* 0x000fe4000000000b */
[----:B------:R-:W-:Y:S01]  /*6540*/  PRMT R16, R9, 0x5410, R16 ;  /* 0x0000541009107816 */ /* 0x000fe20000000010 */
[--C-:B------:R-:W-:Y:S02]  /*6550*/  FFMA.FTZ R27, R190, c[0x0][0x23c], -R167.reuse ;  /* 0x00008f00be1b7a23 */ /* 0x100fe400000108a7 */
[----:B------:R-:W-:-:S02]  /*6560*/  FFMA.FTZ R190, R187, c[0x0][0x23c], -R167 ;  /* 0x00008f00bbbe7a23 */ /* 0x000fc400000108a7 */
[--C-:B------:R-:W-:Y:S01]  /*6570*/  FFMA.FTZ R250, R33, c[0x0][0x23c], -R166.reuse ;  /* 0x00008f0021fa7a23 */ /* 0x100fe200000108a6 */
[----:B-1----:R-:W1:Y:S01]  /*6580*/  LDSM.16.MT88.4 R8, [R211+0xa800] ;  /* 0x00a80000d308783b */ /* 0x002e620000004200 */
[--C-:B------:R-:W-:Y:S02]  /*6590*/  FFMA.FTZ R251, R35, c[0x0][0x23c], -R166.reuse ;  /* 0x00008f0023fb7a23 */ /* 0x100fe400000108a6 */
[----:B------:R-:W-:Y:S02]  /*65a0*/  FFMA.FTZ R197, R197, c[0x0][0x23c], -R166 ;  /* 0x00008f00c5c57a23 */ /* 0x000fe400000108a6 */
[--C-:B------:R-:W-:Y:S01]  /*65b0*/  FFMA.FTZ R187, R194, c[0x0][0x23c], -R167.reuse ;  /* 0x00008f00c2bb7a23 */ /* 0x100fe200000108a7 */
[----:B------:R-:W-:Y:S01]  /*65c0*/  LOP3.LUT R25, R25, 0xff, RZ, 0xc0, !PT ;  /* 0x000000ff19197812 */ /* 0x000fe200078ec0ff */
[----:B------:R-:W-:Y:S01]  /*65d0*/  FFMA.FTZ R164, R164, c[0x0][0x23c], -R167 ;  /* 0x00008f00a4a47a23 */ /* 0x000fe200000108a7 */
[----:B------:R-:W-:Y:S02]  /*65e0*/  MUFU.EX2 R250, R250 ;  /* 0x000000fa00fa7308 */ /* 0x000fe40000000800 */
[----:B------:R-:W-:-:S06]  /*65f0*/  PRMT R22, R25, 0x5410, R22 ;  /* 0x0000541019167816 */ /* 0x000fcc0000000016 */
[----:B------:R-:W-:Y:S01]  /*6600*/  MUFU.EX2 R251, R251 ;  /* 0x000000fb00fb7308 */ /* 0x000fe20000000800 */
[----:B------:R-:W-:-:S07]  /*6610*/  HSET2.LE.AND R24, R24, R165, PT ;  /* 0x000000a518187233 */ /* 0x000fce0003803000 */
[----:B------:R-:W2:Y:S01]  /*6620*/  MUFU.EX2 R197, R197 ;  /* 0x000000c500c57308 */ /* 0x000ea20000000800 */
[----:B------:R-:W-:-:S07]  /*6630*/  HSET2.LE.AND R22, R22, R165, PT ;  /* 0x000000a516167233 */ /* 0x000fce0003803000 */
[----:B------:R-:W-:Y:S01]  /*6640*/  MUFU.EX2 R194, R164 ;  /* 0x000000a400c27308 */ /* 0x000fe20000000800 */
[----:B------:R-:W-:-:S07]  /*6650*/  HSET2.LE.AND R20, R20, R165, PT ;  /* 0x000000a514147233 */ /* 0x000fce0003803000 */
[----:B------:R-:W3:Y:S01]  /*6660*/  MUFU.EX2 R189, R27 ;  /* 0x0000001b00bd7308 */ /* 0x000ee20000000800 */
[----:B------:R-:W-:-:S07]  /*6670*/  HSET2.LE.AND R28, R28, R165, PT ;  /* 0x000000a51c1c7233 */ /* 0x000fce0003803000 */
[----:B------:R-:W-:Y:S01]  /*6680*/  MUFU.EX2 R190, R190 ;  /* 0x000000be00be7308 */ /* 0x000fe20000000800 */
[----:B------:R-:W-:-:S07]  /*6690*/  HSET2.LE.AND R26, R26, R165, PT ;  /* 0x000000a51a1a7233 */ /* 0x000fce0003803000 */
[----:B------:R-:W-:Y:S01]  /*66a0*/  MUFU.EX2 R187, R187 ;  /* 0x000000bb00bb7308 */ /* 0x000fe20000000800 */
[----:B------:R-:W-:-:S07]  /*66b0*/  HSET2.LE.AND R32, R32, R165, PT ;  /* 0x000000a520207233 */ /* 0x000fce0003803000 */
[----:B------:R-:W1:Y:S01]  /*66c0*/  MUFU.EX2 R191, R191 ;  /* 0x000000bf00bf7308 */ /* 0x000e620000000800 */
[----:B------:R-:W-:-:S07]  /*66d0*/  HSET2.LE.AND R165, R16, R165, PT ;  /* 0x000000a510a57233 */ /* 0x000fce0003803000 */
[----:B------:R-:W-:Y:S08]  /*66e0*/  MUFU.EX2 R195, R21 ;  /* 0x0000001500c37308 */ /* 0x000ff00000000800 */
[----:B------:R-:W4:Y:S01]  /*66f0*/  MUFU.EX2 R199, R199 ;  /* 0x000000c700c77308 */ /* 0x000f220000000800 */
[-C--:B------:R-:W-:Y:S02]  /*6700*/  FMUL.FTZ R16, R136, R188.reuse ;  /* 0x000000bc88107220 */ /* 0x080fe40000410000 */
[----:B------:R-:W-:-:S02]  /*6710*/  FMUL.FTZ R17, R137, R188 ;  /* 0x000000bc89117220 */ /* 0x000fc40000410000 */
[----:B------:R-:W-:Y:S01]  /*6720*/  FMUL.FTZ R19, R139, R185 ;  /* 0x000000b98b137220 */ /* 0x000fe20000410000 */
[----:B------:R-:W-:Y:S02]  /*6730*/  LOP3.LUT R136, R32, R13, RZ, 0xc0, !PT ;  /* 0x0000000d20887212 */ /* 0x000fe400078ec0ff */
[----:B--2---:R-:W-:Y:S02]  /*6740*/  F2FP.PACK_AB R139, R252, R197 ;  /* 0x000000c5fc8b723e */ /* 0x004fe400000000ff */
[----:B------:R-:W-:Y:S02]  /*6750*/  F2FP.PACK_AB R12, R251, R250 ;  /* 0x000000fafb0c723e */ /* 0x000fe400000000ff */
[----:B------:R-:W-:Y:S01]  /*6760*/  HMMA.16816.F32 R4, R4, R14, R16 ;  /* 0x0000000e0404723c */ /* 0x000fe20000001810 */
[----:B---3--:R-:W-:Y:S01]  /*6770*/  F2FP.PACK_AB R13, R189, R194 ;  /* 0x000000c2bd0d723e */ /* 0x008fe200000000ff */
[----:B------:R-:W-:Y:S01]  /*6780*/  LDSM.16.MT88.4 R16, [R210+0xb800] ;  /* 0x00b80000d210783b */ /* 0x000fe20000004200 */
[----:B-1----:R-:W-:-:S02]  /*6790*/  F2FP.PACK_AB R33, R191, R193 ;  /* 0x000000c1bf21723e */ /* 0x002fc400000000ff */
[----:B----4-:R-:W-:Y:S02]  /*67a0*/  F2FP.PACK_AB R35, R199, R195 ;  /* 0x000000c3c723723e */ /* 0x010fe400000000ff */
[----:B------:R-:W-:Y:S02]  /*67b0*/  F2FP.PACK_AB R15, R187, R190 ;  /* 0x000000bebb0f723e */ /* 0x000fe400000000ff */
[----:B------:R-:W-:Y:S02]  /*67c0*/  LOP3.LUT R139, R22, R139, RZ, 0xc0, !PT ;  /* 0x0000008b168b7212 */ /* 0x000fe400078ec0ff */
[----:B------:R-:W-:Y:S02]  /*67d0*/  LOP3.LUT R137, R165, R12, RZ, 0xc0, !PT ;  /* 0x0000000ca5897212 */ /* 0x000fe400078ec0ff */
[----:B------:R-:W-:Y:S01]  /*67e0*/  LOP3.LUT R34, R24, R15, RZ, 0xc0, !PT ;  /* 0x0000000f18227212 */ /* 0x000fe200078ec0ff */
[----:B------:R-:W1:Y:S01]  /*67f0*/  LDSM.16.MT88.4 R164, [R210+0xa800] ;  /* 0x00a80000d2a4783b */ /* 0x000e620000004200 */
[----:B------:R-:W-:-:S02]  /*6800*/  LOP3.LUT R35, R20, R35, RZ, 0xc0, !PT ;  /* 0x0000002314237212 */ /* 0x000fc400078ec0ff */
[----:B------:R-:W-:Y:S02]  /*6810*/  LOP3.LUT R32, R28, R13, RZ, 0xc0, !PT ;  /* 0x0000000d1c207212 */ /* 0x000fe400078ec0ff */
[----:B------:R-:W-:Y:S01]  /*6820*/  LOP3.LUT R33, R26, R33, RZ, 0xc0, !PT ;  /* 0x000000211a217212 */ /* 0x000fe200078ec0ff */
[-C--:B------:R-:W-:Y:S01]  /*6830*/  HMMA.16816.F32 R160, R136, R8.reuse, R160 ;  /* 0x0000000888a0723c */ /* 0x080fe200000018a0 */
[----:B------:R-:W2:Y:S04]  /*6840*/  LDSM.16.MT88.4 R28, [R209+0xa800] ;  /* 0x00a80000d11c783b */ /* 0x000ea80000004200 */
[----:B------:R-:W3:Y:S03]  /*6850*/  LDSM.16.MT88.4 R24, [R208+0xa800] ;  /* 0x00a80000d018783b */ /* 0x000ee60000004200 */
[C---:B------:R-:W-:Y:S01]  /*6860*/  HMMA.16816.F32 R156, R32.reuse, R8, R156 ;  /* 0x00000008209c723c */ /* 0x040fe2000000189c */
[----:B------:R-:W4:Y:S04]  /*6870*/  LDSM.16.MT88.4 R20, [R211+0xb800] ;  /* 0x00b80000d314783b */ /* 0x000f280000004200 */
[----:B------:R-:W1:Y:S03]  /*6880*/  LDSM.16.MT88.4 R12, [R209+0xb800] ;  /* 0x00b80000d10c783b */ /* 0x000e660000004200 */
[-C--:B------:R-:W-:Y:S08]  /*6890*/  HMMA.16816.F32 R36, R32, R10.reuse, R36 ;  /* 0x0000000a2024723c */ /* 0x080ff00000001824 */
[----:B------:R-:W-:Y:S01]  /*68a0*/  HMMA.16816.F32 R40, R136, R10, R40 ;  /* 0x0000000a8828723c */ /* 0x000fe20000001828 */
[----:B------:R-:W2:Y:S01]  /*68b0*/  LDSM.16.MT88.4 R8, [R208+0xb800] ;  /* 0x00b80000d008783b */ /* 0x000ea20000004200 */
[----:B------:R-:W-:-:S02]  /*68c0*/  FADD.FTZ R177, R241, R177 ;  /* 0x000000b1f1b17221 */ /* 0x000fc40000010000 */
[----:B------:R-:W-:Y:S01]  /*68d0*/  FFMA.FTZ R175, R232, R185, R175 ;  /* 0x000000b9e8af7223 */ /* 0x000fe200000100af */
[----:B------:R-:W1:Y:S01]  /*68e0*/  S2R R241, SR_TID.X ;  /* 0x0000000000f17919 */ /* 0x000e620000002100 */
[----:B------:R-:W-:Y:S02]  /*68f0*/  FFMA.FTZ R171, R233, R186, R171 ;  /* 0x000000bae9ab7223 */ /* 0x000fe400000100ab */
[----:B------:R-:W-:Y:S02]  /*6900*/  FFMA.FTZ R168, R227, R184, R168 ;  /* 0x000000b8e3a87223 */ /* 0x000fe400000100a8 */
[----:B------:R-:W-:Y:S02]  /*6910*/  FADD.FTZ R174, R174, R175 ;  /* 0x000000afaeae7221 */ /* 0x000fe40000010000 */
[----:B------:R-:W-:Y:S02]  /*6920*/  FADD.FTZ R170, R170, R171 ;  /* 0x000000abaaaa7221 */ /* 0x000fe40000010000 */
[----:B------:R-:W-:Y:S01]  /*6930*/  FADD.FTZ R168, R181, R168 ;  /* 0x000000a8b5a87221 */ /* 0x000fe20000010000 */
[----:B------:R-:W-:Y:S01]  /*6940*/  UISETP.GE.AND UP0, UPT, UR25, 0x3, UPT ;  /* 0x000000031900788c */ /* 0x000fe2000bf06270 */
[----:B------:R-:W-:-:S02]  /*6950*/  FADD.FTZ R173, R173, R174 ;  /* 0x000000aeadad7221 */ /* 0x000fc40000010000 */
[----:B------:R-:W-:Y:S02]  /*6960*/  FADD.FTZ R169, R169, R170 ;  /* 0x000000aaa9a97221 */ /* 0x000fe40000010000 */
[----:B------:R-:W-:Y:S01]  /*6970*/  FADD.FTZ R183, R183, R168 ;  /* 0x000000a8b7b77221 */ /* 0x000fe20000010000 */
[----:B------:R-:W-:Y:S01]  /*6980*/  PLOP3.LUT P0, PT, PT, PT, UP0, 0x80, 0x0 ;  /* 0x000000000000781c */ /* 0x000fe20003f0f008 */
        /* <DEDUP_REMOVED lines=9> */
[----:B-1----:R-:W-:Y:S01]  /*6a20*/  HMMA.16816.F32 R44, R136, R164, R44 ;  /* 0x000000a4882c723c */ /* 0x002fe2000000182c */
[----:B------:R-:W-:Y:S01]  /*6a30*/  SHF.L.U32 R241, R241, 0x1, RZ ;  /* 0x00000001f1f17819 */ /* 0x000fe200000006ff */
[----:B------:R-:W-:-:S02]  /*6a40*/  FADD.FTZ R177, R196, R177 ;  /* 0x000000b1c4b17221 */ /* 0x000fc40000010000 */
[----:B------:R-:W-:Y:S02]  /*6a50*/  FADD.FTZ R197, R197, R250 ;  /* 0x000000fac5c57221 */ /* 0x000fe40000010000 */
[----:B------:R-:W-:Y:S02]  /*6a60*/  FADD.FTZ R190, R190, R189 ;  /* 0x000000bdbebe7221 */ /* 0x000fe40000010000 */
[----:B------:R-:W-:Y:S01]  /*6a70*/  HMMA.16816.F32 R56, R136, R166, R56 ;  /* 0x000000a68838723c */ /* 0x000fe20000001838 */
[----:B------:R-:W-:Y:S01]  /*6a80*/  FADD.FTZ R182, R195, R182 ;  /* 0x000000b6c3b67221 */ /* 0x000fe20000010000 */
[----:B------:R-:W-:Y:S01]  /*6a90*/  LOP3.LUT R241, R241, 0x6, RZ, 0xc0, !PT ;  /* 0x00000006f1f17812 */ /* 0x000fe200078ec0ff */
[----:B------:R-:W-:-:S05]  /*6aa0*/  FADD.FTZ R235, R198, R177 ;  /* 0x000000b1c6eb7221 */ /* 0x000fca0000010000 */
[----:B--2---:R-:W-:Y:S01]  /*6ab0*/  HMMA.16816.F32 R60, R136, R28, R60 ;  /* 0x0000001c883c723c */ /* 0x004fe2000000183c */
[----:B------:R-:W-:Y:S02]  /*6ac0*/  FADD.FTZ R232, R252, R197 ;  /* 0x000000c5fce87221 */ /* 0x000fe40000010000 */
[----:B------:R-:W-:-:S05]  /*6ad0*/  FADD.FTZ R233, R187, R190 ;  /* 0x000000bebbe97221 */ /* 0x000fca0000010000 */
[----:B------:R-:W-:Y:S01]  /*6ae0*/  HMMA.16816.F32 R72, R136, R30, R72 ;  /* 0x0000001e8848723c */ /* 0x000fe20000001848 */
[----:B------:R-:W-:-:S07]  /*6af0*/  FADD.FTZ R227, R199, R182 ;  /* 0x000000b6c7e37221 */ /* 0x000fce0000010000 */
[C---:B---3--:R-:W-:Y:S08]  /*6b00*/  HMMA.16816.F32 R76, R136.reuse, R24, R76 ;  /* 0x00000018884c723c */ /* 0x048ff0000000184c */
[C---:B------:R-:W-:Y:S08]  /*6b10*/  HMMA.16816.F32 R88, R136.reuse, R26, R88 ;  /* 0x0000001a8858723c */ /* 0x040ff00000001858 */
        /* <DEDUP_REMOVED lines=22> */
[C---:B------:R-:W-:Y:S08]  /*6c80*/  HMMA.16816.F32 R144, R32.reuse, R14, R144 ;  /* 0x0000000e2090723c */ /* 0x040ff00000001890 */
[C---:B------:R-:W-:Y:S08]  /*6c90*/  HMMA.16816.F32 R128, R32.reuse, R8, R128 ;  /* 0x000000082080723c */ /* 0x040ff00000001880 */
[-C--:B------:R-:W-:Y:S08]  /*6ca0*/  HMMA.16816.F32 R132, R32, R10.reuse, R132 ;  /* 0x0000000a2084723c */ /* 0x080ff00000001884 */
[----:B------:R-:W-:Y:S01]  /*6cb0*/  HMMA.16816.F32 R136, R136, R10, R4 ;  /* 0x0000000a8888723c */ /* 0x000fe20000001804 */
[----:B------:R-:W-:Y:S11]  /*6cc0*/  @!P0 BRA `(.L_x_853) ;  /* 0x0000632000008947 */ /* 0x000ff60003800000 */
[----:B------:R-:W-:Y:S01]  /*6cd0*/  UIADD3 UR29, UR25, -0x1, URZ ;  /* 0xffffffff191d7890 */ /* 0x000fe2000fffe03f */
[----:B------:R-:W-:-:S04]  /*6ce0*/  DEPBAR.LE SB0, 0x0 ;  /* 0x000080000000791a */ /* 0x000fc80000000000 */
[----:B------:R-:W-:Y:S01]  /*6cf0*/  ULDC.64 UR4, c[0x0][0x1a0] ;  /* 0x0000680000047ab9 */ /* 0x000fe20000000a00 */
[----:B------:R-:W-:Y:S01]  /*6d00*/  IMAD.U32 R4, RZ, RZ, UR24 ;  /* 0x00000018ff047e24 */ /* 0x000fe2000f8e00ff */
[----:B------:R-:W-:-:S06]  /*6d10*/  UIMAD UR29, UR29, UR4, URZ ;  /* 0x000000041d1d72a4 */ /* 0x000fcc000f8e023f */
[----:B------:R-:W-:Y:S01]  /*6d20*/  IMAD.U32 R5, RZ, RZ, UR29 ;  /* 0x0000001dff057e24 */ /* 0x000fe2000f8e00ff */
[----:B------:R-:W-:Y:S02]  /*6d30*/  UMOV UR29, 0x6 ;  /* 0x00000006001d7882 */ /* 0x000fe40000000000 */
[----:B------:R-:W-:Y:S01]  /*6d40*/  USHF.L.U64.HI UR5, UR4, UR29, UR5 ;  /* 0x0000001d04057299 */ /* 0x000fe20008010205 */
[----:B-----5:R-:W-:Y:S01]  /*6d50*/  IMAD.U32 R5, R5, 0x20, R202 ;  /* 0x0000002005057824 */ /* 0x020fe200078e00ca */
[----:B------:R-:W-:-:S04]  /*6d60*/  UIADD3 UR4, UP0, -UR28, 0x80, URZ ;  /* 0x000000801c047890 */ /* 0x000fc8000ff1e13f */
[----:B------:R-:W-:Y:S01]  /*6d70*/  LEA R5, R5, c[0x0][0x170], 0x1 ;  /* 0x00005c0005057a11 */ /* 0x000fe200078e08ff */
[----:B------:R-:W-:Y:S02]  /*6d80*/  UIADD3.X UR30, URZ, ~UR5, URZ, UP0, !UPT ;  /* 0x800000053f1e7290 */ /* 0x000fe400087fe43f */
[----:B------:R-:W-:Y:S02]  /*6d90*/  UISETP.NE.AND UP0, UPT, UR25, 0x3, UPT ;  /* 0x000000031900788c */ /* 0x000fe4000bf05270 */
[----:B------:R-:W-:Y:S01]  /*6da0*/  IMAD.U32 R4, R4, 0x2, R5 ;  /* 0x0000000204047824 */ /* 0x000fe200078e0005 */
[----:B------:R-:W-:Y:S01]  /*6db0*/  BAR.SYNC.DEFER_BLOCKING 0x0 ;  /* 0x0000000000007b1d */ /* 0x000fe20000010000 */
[----:B------:R-:W-:-:S03]  /*6dc0*/  IADD3 R5, P0, R5, -UR28, RZ ;  /* 0x8000001c05057c10 */ /* 0x000fc6000ff1e0ff */
[----:B------:R-:W-:Y:S02]  /*6dd0*/  IADD3 R4, R4, -UR28, RZ ;  /* 0x8000001c04047c10 */ /* 0x000fe4000fffe0ff */
[----:B------:R-:W-:Y:S02]  /*6de0*/  IADD3.X R246, R247, ~UR5, RZ, P0, !PT ;  /* 0x80000005f7f67c10 */ /* 0x000fe400087fe4ff */
[C---:B------:R-:W-:Y:S02]  /*6df0*/  IADD3 R194, P3, R5.reuse, -UR28, RZ ;  /* 0x8000001c05c27c10 */ /* 0x040fe4000ff7e0ff */
[----:B------:R-:W-:Y:S02]  /*6e00*/  IADD3 R8, P2, R5, UR4, RZ ;  /* 0x0000000405087c10 */ /* 0x000fe4000ff5e0ff */
[C---:B------:R-:W-:Y:S02]  /*6e10*/  IADD3 R196, P1, R4.reuse, -UR28, RZ ;  /* 0x8000001c04c47c10 */ /* 0x040fe4000ff3e0ff */
[----:B------:R-:W-:-:S02]  /*6e20*/  IADD3 R24, P0, R4, UR4, RZ ;  /* 0x0000000404187c10 */ /* 0x000fc4000ff1e0ff */
[C---:B------:R-:W-:Y:S02]  /*6e30*/  IADD3.X R195, R246.reuse, ~UR5, RZ, P3, !PT ;  /* 0x80000005f6c37c10 */ /* 0x040fe40009ffe4ff */
[----:B------:R-:W-:Y:S02]  /*6e40*/  IADD3.X R9, R246, UR30, RZ, P2, !PT ;  /* 0x0000001ef6097c10 */ /* 0x000fe400097fe4ff */
[C---:B------:R-:W-:Y:S02]  /*6e50*/  IADD3.X R197, R249.reuse, ~UR5, RZ, P1, !PT ;  /* 0x80000005f9c57c10 */ /* 0x040fe40008ffe4ff */
[----:B------:R-:W-:Y:S01]  /*6e60*/  IADD3.X R25, R249, UR30, RZ, P0, !PT ;  /* 0x0000001ef9197c10 */ /* 0x000fe200087fe4ff */
[----:B------:R-:W-:Y:S01]  /*6e70*/  @!PT LDS RZ, [RZ] ;  /* 0x00000000fffff984 */ /* 0x000fe20000000800 */
[----:B------:R-:W-:Y:S01]  /*6e80*/  @!PT LDS RZ, [RZ] ;  /* 0x00000000fffff984 */ /* 0x000fe20000000800 */
[----:B------:R-:W-:Y:S01]  /*6e90*/  @!PT LDS RZ, [RZ] ;  /* 0x00000000fffff984 */ /* 0x000fe20000000800 */
[----:B------:R1:W-:Y:S01]  /*6ea0*/  LDGSTS.E.BYPASS.LTC128B.128 [R219+0xa000], [R194.64] ;  /* 0x0a000000c2db7fae */ /* 0x0003e2000b901d56 */
[----:B------:R-:W-:-:S03]  /*6eb0*/  PLOP3.LUT P0, PT, PT, PT, UP0, 0x80, 0x0 ;  /* 0x000000000000781c */ /* 0x000fc60003f0f008 */
[----:B------:R2:W-:Y:S04]  /*6ec0*/  LDGSTS.E.BYPASS.LTC128B.128 [R219+0xb000], [R8.64] ;  /* 0x0b00000008db7fae */ /* 0x0005e8000b901d56 */
[----:B------:R1:W-:Y:S04]  /*6ed0*/  LDGSTS.E.BYPASS.LTC128B.128 [R219+0xa800], [R196.64] ;  /* 0x0a800000c4db7fae */ /* 0x0003e8000b901d56 */
[----:B------:R3:W-:Y:S04]  /*6ee0*/  LDGSTS.E.BYPASS.LTC128B.128 [R219+0xb800], [R24.64] ;  /* 0x0b80000018db7fae */ /* 0x0007e8000b901d56 */
[----:B------:R-:W-:Y:S04]  /*6ef0*/  LDSM.16.M88.4 R172, [R217] ;  /* 0x00000000d9ac783b */ /* 0x000fe80000000200 */
[----:B------:R-:W4:Y:S04]  /*6f00*/  LDSM.16.M88.4 R4, [R218+0x2000] ;  /* 0x00200000da04783b */ /* 0x000f280000000200 */
[----:B------:R-:W2:Y:S04]  /*6f10*/  LDSM.16.M88.4 R32, [R217+0x800] ;  /* 0x00080000d920783b */ /* 0x000ea80000000200 */
[----:B------:R-:W1:Y:S04]  /*6f20*/  LDSM.16.M88.4 R164, [R218] ;  /* 0x00000000daa4783b */ /* 0x000e680000000200 */
[----:B------:R-:W-:Y:S04]  /*6f30*/  LDSM.16.M88.4 R180, [R215] ;  /* 0x00000000d7b4783b */ /* 0x000fe80000000200 */
[----:B------:R-:W1:Y:S04]  /*6f40*/  LDSM.16.M88.4 R20, [R216+0x2000] ;  /* 0x00200000d814783b */ /* 0x000e680000000200 */
[----:B------:R-:W1:Y:S04]  /*6f50*/  LDSM.16.M88.4 R28, [R207] ;  /* 0x00000000cf1c783b */ /* 0x000e680000000200 */
[----:B---3--:R-:W3:Y:S04]  /*6f60*/  LDSM.16.M88.4 R24, [R216] ;  /* 0x00000000d818783b */ /* 0x008ee80000000200 */
[----:B------:R-:W-:Y:S04]  /*6f70*/  LDSM.16.M88.4 R188, [R213] ;  /* 0x00000000d5bc783b */ /* 0x000fe80000000200 */
[----:B------:R-:W-:Y:S04]  /*6f80*/  LDSM.16.M88.4 R184, [R213+0x800] ;  /* 0x00080000d5b8783b */ /* 0x000fe80000000200 */
[----:B------:R-:W0:Y:S01]  /*6f90*/  LDGDEPBAR ;  /* 0x00000000000079af */ /* 0x000e220000000000 */
[C---:B----4-:R-:W-:Y:S08]  /*6fa0*/  HMMA.16816.F32 R16, R4.reuse, R172, RZ ;  /* 0x000000ac0410723c */ /* 0x050ff000000018ff */
[C---:B--2---:R-:W-:Y:S08]  /*6fb0*/  HMMA.16816.F32 R8, R4.reuse, R32, RZ ;  /* 0x000000200408723c */ /* 0x044ff000000018ff */
[C---:B------:R-:W-:Y:S08]  /*6fc0*/  HMMA.16816.F32 R12, R4.reuse, R174, RZ ;  /* 0x000000ae040c723c */ /* 0x040ff000000018ff */
[----:B------:R-:W-:Y:S08]  /*6fd0*/  HMMA.16816.F32 R4, R4, R34, RZ ;  /* 0x000000220404723c */ /* 0x000ff000000018ff */
[C---:B-1----:R-:W-:Y:S08]  /*6fe0*/  HMMA.16816.F32 R176, R164.reuse, R172, RZ ;  /* 0x000000aca4b0723c */ /* 0x042ff000000018ff */
[C---:B------:R-:W-:Y:S08]  /*6ff0*/  HMMA.16816.F32 R172, R164.reuse, R174, RZ ;  /* 0x000000aea4ac723c */ /* 0x040ff000000018ff */
[C---:B------:R-:W-:Y:S08]  /*7000*/  HMMA.16816.F32 R168, R164.reuse, R32, RZ ;  /* 0x00000020a4a8723c */ /* 0x040ff000000018ff */
[----:B------:R-:W-:Y:S01]  /*7010*/  HMMA.16816.F32 R164, R164, R34, RZ ;  /* 0x00000022a4a4723c */ /* 0x000fe200000018ff */
[----:B------:R-:W1:Y:S07]  /*7020*/  LDSM.16.M88.4 R32, [R214] ;  /* 0x00000000d620783b */ /* 0x000e6e0000000200 */
[C---:B------:R-:W-:Y:S08]  /*7030*/  HMMA.16816.F32 R16, R20.reuse, R180, R16 ;  /* 0x000000b41410723c */ /* 0x040ff00000001810 */
[C---:B------:R-:W-:Y:S08]  /*7040*/  HMMA.16816.F32 R8, R20.reuse, R28, R8 ;  /* 0x0000001c1408723c */ /* 0x040ff00000001808 */
[C---:B------:R-:W-:Y:S08]  /*7050*/  HMMA.16816.F32 R12, R20.reuse, R182, R12 ;  /* 0x000000b6140c723c */ /* 0x040ff0000000180c */
[----:B------:R-:W-:Y:S01]  /*7060*/  HMMA.16816.F32 R4, R20, R30, R4 ;  /* 0x0000001e1404723c */ /* 0x000fe20000001804 */
[----:B------:R-:W2:Y:S07]  /*7070*/  LDSM.16.M88.4 R20, [R214+0x2000] ;  /* 0x00200000d614783b */ /* 0x000eae0000000200 */
[C---:B---3--:R-:W-:Y:S08]  /*7080*/  HMMA.16816.F32 R176, R24.reuse, R180, R176 ;  /* 0x000000b418b0723c */ /* 0x048ff000000018b0 */
[C---:B------:R-:W-:Y:S08]  /*7090*/  HMMA.16816.F32 R168, R24.reuse, R28, R168 ;  /* 0x0000001c18a8723c */ /* 0x040ff000000018a8 */
[C---:B------:R-:W-:Y:S01]  /*70a0*/  HMMA.16816.F32 R172, R24.reuse, R182, R172 ;  /* 0x000000b618ac723c */ /* 0x040fe200000018ac */
[----:B------:R-:W-:Y:S07]  /*70b0*/  LDSM.16.M88.4 R180, [R206+0x800] ;  /* 0x00080000ceb4783b */ /* 0x000fee0000000200 */
[----:B------:R-:W-:Y:S01]  /*70c0*/  HMMA.16816.F32 R164, R24, R30, R164 ;  /* 0x0000001e18a4723c */ /* 0x000fe200000018a4 */
[----:B------:R-:W-:Y:S04]  /*70d0*/  LDSM.16.M88.4 R28, [R212+0x2000] ;  /* 0x00200000d41c783b */ /* 0x000fe80000000200 */
[----:B------:R-:W3:Y:S03]  /*70e0*/  LDSM.16.M88.4 R24, [R206] ;  /* 0x00000000ce18783b */ /* 0x000ee60000000200 */
[-C--:B-1----:R-:W-:Y:S08]  /*70f0*/  HMMA.16816.F32 R176, R32, R188.reuse, R176 ;  /* 0x000000bc20b0723c */ /* 0x082ff000000018b0 */
[C---:B--2---:R-:W-:Y:S08]  /*7100*/  HMMA.16816.F32 R16, R20.reuse, R188, R16 ;  /* 0x000000bc1410723c */ /* 0x044ff00000001810 */
[C---:B------:R-:W-:Y:S08]  /*7110*/  HMMA.16816.F32 R8, R20.reuse, R184, R8 ;  /* 0x000000b81408723c */ /* 0x040ff00000001808 */
[C---:B------:R-:W-:Y:S08]  /*7120*/  HMMA.16816.F32 R12, R20.reuse, R190, R12 ;  /* 0x000000be140c723c */ /* 0x040ff0000000180c */
[----:B------:R-:W-:Y:S01]  /*7130*/  HMMA.16816.F32 R4, R20, R186, R4 ;  /* 0x000000ba1404723c */ /* 0x000fe20000001804 */
[----:B------:R-:W1:Y:S07]  /*7140*/  LDSM.16.M88.4 R20, [R212] ;  /* 0x00000000d414783b */ /* 0x000e6e0000000200 */
[C---:B------:R-:W-:Y:S01]  /*7150*/  HMMA.16816.F32 R172, R32.reuse, R190, R172 ;  /* 0x000000be20ac723c */ /* 0x040fe200000018ac */
[----:B------:R-:W-:Y:S07]  /*7160*/  LDSM.16.M88.4 R188, [R218+0x6000] ;  /* 0x00600000dabc783b */ /* 0x000fee0000000200 */
[C---:B------:R-:W-:Y:S08]  /*7170*/  HMMA.16816.F32 R168, R32.reuse, R184, R168 ;  /* 0x000000b820a8723c */ /* 0x040ff000000018a8 */
[----:B------:R-:W-:Y:S01]  /*7180*/  HMMA.16816.F32 R164, R32, R186, R164 ;  /* 0x000000ba20a4723c */ /* 0x000fe200000018a4 */
[----:B------:R-:W2:Y:S04]  /*7190*/  LDSM.16.M88.4 R32, [R217+0x1000] ;  /* 0x00100000d920783b */ /* 0x000ea80000000200 */
[----:B------:R-:W-:Y:S03]  /*71a0*/  LDSM.16.M88.4 R184, [R205] ;  /* 0x00000000cdb8783b */ /* 0x000fe60000000200 */
[C---:B---3--:R-:W-:Y:S08]  /*71b0*/  HMMA.16816.F32 R16, R28.reuse, R24, R16 ;  /* 0x000000181c10723c */ /* 0x048ff00000001810 */
[C---:B------:R-:W-:Y:S08]  /*71c0*/  HMMA.16816.F32 R12, R28.reuse, R26, R12 ;  /* 0x0000001a1c0c723c */ /* 0x040ff0000000180c */
[C---:B------:R-:W-:Y:S08]  /*71d0*/  HMMA.16816.F32 R8, R28.reuse, R180, R8 ;  /* 0x000000b41c08723c */ /* 0x040ff00000001808 */
[----:B------:R-:W-:Y:S01]  /*71e0*/  HMMA.16816.F32 R4, R28, R182, R4 ;  /* 0x000000b61c04723c */ /* 0x000fe20000001804 */
[----:B------:R-:W3:Y:S07]  /*71f0*/  LDSM.16.M88.4 R28, [R217+0x1800] ;  /* 0x00180000d91c783b */ /* 0x000eee0000000200 */
[C---:B-1----:R-:W-:Y:S08]  /*7200*/  HMMA.16816.F32 R176, R20.reuse, R24, R176 ;  /* 0x0000001814b0723c */ /* 0x042ff000000018b0 */
[C---:B------:R-:W-:Y:S01]  /*7210*/  HMMA.16816.F32 R172, R20.reuse, R26, R172 ;  /* 0x0000001a14ac723c */ /* 0x040fe200000018ac */
[----:B------:R-:W1:Y:S07]  /*7220*/  LDSM.16.M88.4 R24, [R218+0x4000] ;  /* 0x00400000da18783b */ /* 0x000e6e0000000200 */
[C---:B------:R-:W-:Y:S08]  /*7230*/  HMMA.16816.F32 R168, R20.reuse, R180, R168 ;  /* 0x000000b414a8723c */ /* 0x040ff000000018a8 */
[----:B------:R-:W-:Y:S01]  /*7240*/  HMMA.16816.F32 R164, R20, R182, R164 ;  /* 0x000000b614a4723c */ /* 0x000fe200000018a4 */
[----:B------:R-:W4:Y:S04]  /*7250*/  LDSM.16.M88.4 R20, [R216+0x6000] ;  /* 0x00600000d814783b */ /* 0x000f280000000200 */
[----:B------:R-:W4:Y:S03]  /*7260*/  LDSM.16.M88.4 R180, [R204] ;  /* 0x00000000ccb4783b */ /* 0x000f260000000200 */
[C---:B--2---:R-:W-:Y:S08]  /*7270*/  HMMA.16816.F32 R16, R188.reuse, R32, R16 ;  /* 0x00000020bc10723c */ /* 0x044ff00000001810 */
[C---:B------:R-:W-:Y:S08]  /*7280*/  HMMA.16816.F32 R12, R188.reuse, R34, R12 ;  /* 0x00000022bc0c723c */ /* 0x040ff0000000180c */
[C---:B---3--:R-:W-:Y:S08]  /*7290*/  HMMA.16816.F32 R8, R188.reuse, R28, R8 ;  /* 0x0000001cbc08723c */ /* 0x048ff00000001808 */
[----:B------:R-:W-:Y:S01]  /*72a0*/  HMMA.16816.F32 R4, R188, R30, R4 ;  /* 0x0000001ebc04723c */ /* 0x000fe20000001804 */
[----:B------:R-:W2:Y:S07]  /*72b0*/  LDSM.16.M88.4 R188, [R216+0x4000] ;  /* 0x00400000d8bc783b */ /* 0x000eae0000000200 */
[C---:B-1----:R-:W-:Y:S08]  /*72c0*/  HMMA.16816.F32 R176, R24.reuse, R32, R176 ;  /* 0x0000002018b0723c */ /* 0x042ff000000018b0 */
[C---:B------:R-:W-:Y:S01]  /*72d0*/  HMMA.16816.F32 R172, R24.reuse, R34, R172 ;  /* 0x0000002218ac723c */ /* 0x040fe200000018ac */
[----:B------:R-:W-:Y:S07]  /*72e0*/  LDSM.16.M88.4 R32, [R214+0x4000] ;  /* 0x00400000d620783b */ /* 0x000fee0000000200 */
[C---:B------:R-:W-:Y:S08]  /*72f0*/  HMMA.16816.F32 R168, R24.reuse, R28, R168 ;  /* 0x0000001c18a8723c */ /* 0x040ff000000018a8 */
[----:B------:R-:W-:Y:S01]  /*7300*/  HMMA.16816.F32 R164, R24, R30, R164 ;  /* 0x0000001e18a4723c */ /* 0x000fe200000018a4 */
[----:B------:R-:W-:Y:S04]  /*7310*/  LDSM.16.M88.4 R28, [R214+0x6000] ;  /* 0x00600000d61c783b */ /* 0x000fe80000000200 */
[----:B------:R-:W1:Y:S03]  /*7320*/  LDSM.16.M88.4 R24, [R213+0x1000] ;  /* 0x00100000d518783b */ /* 0x000e660000000200 */
[C---:B----4-:R-:W-:Y:S08]  /*7330*/  HMMA.16816.F32 R16, R20.reuse, R184, R16 ;  /* 0x000000b81410723c */ /* 0x050ff00000001810 */
[C---:B------:R-:W-:Y:S08]  /*7340*/  HMMA.16816.F32 R12, R20.reuse, R186, R12 ;  /* 0x000000ba140c723c */ /* 0x040ff0000000180c */
[C---:B------:R-:W-:Y:S08]  /*7350*/  HMMA.16816.F32 R8, R20.reuse, R180, R8 ;  /* 0x000000b41408723c */ /* 0x040ff00000001808 */
[----:B------:R-:W-:Y:S01]  /*7360*/  HMMA.16816.F32 R4, R20, R182, R4 ;  /* 0x000000b61404723c */ /* 0x000fe20000001804 */
[----:B------:R-:W3:Y:S07]  /*7370*/  LDSM.16.M88.4 R20, [R213+0x1800] ;  /* 0x00180000d514783b */ /* 0x000eee0000000200 */
        /* <DEDUP_REMOVED lines=8> */
[C---:B------:R-:W-:Y:S08]  /*7400*/  HMMA.16816.F32 R12, R28.reuse, R26, R12 ;  /* 0x0000001a1c0c723c */ /* 0x040ff0000000180c */
[C---:B---3--:R-:W-:Y:S08]  /*7410*/  HMMA.16816.F32 R8, R28.reuse, R20, R8 ;  /* 0x000000141c08723c */ /* 0x048ff00000001808 */
[----:B------:R-:W-:Y:S01]  /*7420*/  HMMA.16816.F32 R4, R28, R22, R4 ;  /* 0x000000161c04723c */ /* 0x000fe20000001804 */
[----:B------:R-:W1:Y:S01]  /*7430*/  LDSM.16.M88.4 R28, [R206+0x1000] ;  /* 0x00100000ce1c783b */ /* 0x000e620000000200 */
[----:B------:R-:W-:-:S06]  /*7440*/  DEPBAR.LE SB0, 0x0 ;  /* 0x000080000000791a */ /* 0x000fcc0000000000 */
[C---:B------:R-:W-:Y:S08]  /*7450*/  HMMA.16816.F32 R176, R32.reuse, R24, R176 ;  /* 0x0000001820b0723c */ /* 0x040ff000000018b0 */
[C---:B------:R-:W-:Y:S08]  /*7460*/  HMMA.16816.F32 R172, R32.reuse, R26, R172 ;  /* 0x0000001a20ac723c */ /* 0x040ff000000018ac */
[C---:B------:R-:W-:Y:S08]  /*7470*/  HMMA.16816.F32 R168, R32.reuse, R20, R168 ;  /* 0x0000001420a8723c */ /* 0x040ff000000018a8 */
[----:B------:R-:W-:Y:S08]  /*7480*/  HMMA.16816.F32 R164, R32, R22, R164 ;  /* 0x0000001620a4723c */ /* 0x000ff000000018a4 */
[C---:B--2---:R-:W-:Y:S08]  /*7490*/  HMMA.16816.F32 R8, R180.reuse, R184, R8 ;  /* 0x000000b8b408723c */ /* 0x044ff00000001808 */
[C---:B-1----:R-:W-:Y:S08]  /*74a0*/  HMMA.16816.F32 R16, R180.reuse, R28, R16 ;  /* 0x0000001cb410723c */ /* 0x042ff00000001810 */
[C---:B------:R-:W-:Y:S08]  /*74b0*/  HMMA.16816.F32 R12, R180.reuse, R30, R12 ;  /* 0x0000001eb40c723c */ /* 0x040ff0000000180c */
[----:B------:R-:W-:Y:S08]  /*74c0*/  HMMA.16816.F32 R4, R180, R186, R4 ;  /* 0x000000bab404723c */ /* 0x000ff00000001804 */
[C---:B------:R-:W-:Y:S08]  /*74d0*/  HMMA.16816.F32 R176, R188.reuse, R28, R176 ;  /* 0x0000001cbcb0723c */ /* 0x040ff000000018b0 */
[C---:B------:R-:W-:Y:S08]  /*74e0*/  HMMA.16816.F32 R172, R188.reuse, R30, R172 ;  /* 0x0000001ebcac723c */ /* 0x040ff000000018ac */
[C---:B------:R-:W-:Y:S08]  /*74f0*/  HMMA.16816.F32 R168, R188.reuse, R184, R168 ;  /* 0x000000b8bca8723c */ /* 0x040ff000000018a8 */
[----:B------:R-:W-:Y:S01]  /*7500*/  HMMA.16816.F32 R164, R188, R186, R164 ;  /* 0x000000babca4723c */ /* 0x000fe200000018a4 */
[----:B------:R-:W-:Y:S06]  /*7510*/  BAR.SYNC.DEFER_BLOCKING 0x0 ;  /* 0x0000000000007b1d */ /* 0x000fec0000010000 */
[----:B------:R-:W-:Y:S05]  /*7520*/  @!P0 BRA `(.L_x_855) ;  /* 0x0000018000008947 */ /* 0x000fea0003800000 */
[----:B------:R-:W-:Y:S02]  /*7530*/  UIADD3 UR31, UR25, -0x4, URZ ;  /* 0xfffffffc191f7890 */ /* 0x000fe4000fffe03f */
[----:B------:R-:W-:-:S02]  /*7540*/  ULDC.64 UR4, c[0x0][0x198] ;  /* 0x0000660000047ab9 */ /* 0x000fc40000000a00 */
        /* <DEDUP_REMOVED lines=22> */
.L_x_855:
[----:B------:R-:W-:Y:S01]  /*76b0*/  UIADD3 UR29, UR25, -0x3, URZ ;  /* 0xfffffffd191d7890 */ /* 0x000fe2000fffe03f */
[----:B------:R-:W-:Y:S01]  /*76c0*/  IMAD.WIDE.U32 R28, R238, -0x326172a9, RZ ;  /* 0xcd9e8d57ee1c7825 */ /* 0x000fe200078e00ff */
[----:B------:R2:W-:Y:S01]  /*76d0*/  STL [R1+0x10], R196 ;  /* 0x000010c401007387 */ /* 0x0005e20000100800 */
[----:B------:R-:W3:Y:S02]  /*76e0*/  LDC.U8 R189, c[0x0][0x2d8] ;  /* 0x0000b600ffbd7b82 */ /* 0x000ee40000000000 */
[----:B------:R-:W-:Y:S01]  /*76f0*/  IMAD.WIDE.U32 R26, R200, -0x2daee0ad, RZ ;  /* 0xd2511f53c81a7825 */ /* 0x000fe200078e00ff */
[----:B------:R-:W-:Y:S01]  /*7700*/  LOP3.LUT R32, R29, R201, RZ, 0x3c, !PT ;  /* 0x000000c91d207212 */ /* 0x000fe200078e3cff */
[----:B------:R-:W-:Y:S02]  /*7710*/  STL.64 [R1+0x8], R194 ;  /* 0x000008c201007387 */ /* 0x000fe40000100a00 */
[----:B------:R-:W-:-:S02]  /*7720*/  IMAD.U32 R30, RZ, RZ, UR29 ;  /* 0x0000001dff1e7e24 */ /* 0x000fc4000f8e00ff */
[----:B------:R-:W-:-:S04]  /*7730*/  IMAD.WIDE.U32 R32, R32, -0x2daee0ad, RZ ;  /* 0xd2511f5320207825 */ /* 0x000fc800078e00ff */
[----:B------:R-:W-:Y:S01]  /*7740*/  IMAD R30, R30, 0x20, R241 ;  /* 0x000000201e1e7824 */ /* 0x000fe200078e02f1 */
[----:B------:R-:W-:Y:S01]  /*7750*/  LOP3.LUT R26, R33, UR14, R26, 0x96, !PT ;  /* 0x0000000e211a7c12 */ /* 0x000fe2000f8e961a */
[----:B------:R-:W-:-:S03]  /*7760*/  IMAD.U32 R34, RZ, RZ, UR27 ;  /* 0x0000001bff227e24 */ /* 0x000fc6000f8e00ff */
[----:B-1----:R-:W-:Y:S01]  /*7770*/  IADD3 R21, R30, 0x8, RZ ;  /* 0x000000081e157810 */ /* 0x002fe20007ffe0ff */
[----:B------:R-:W-:Y:S01]  /*7780*/  IMAD.WIDE.U32 R180, R26, -0x326172a9, RZ ;  /* 0xcd9e8d571ab47825 */ /* 0x000fe200078e00ff */
[C---:B------:R-:W-:Y:S02]  /*7790*/  IADD3 R20, R30.reuse, 0x1, RZ ;  /* 0x000000011e147810 */ /* 0x040fe40007ffe0ff */
[C---:B------:R-:W-:Y:S02]  /*77a0*/  ISETP.GE.AND P2, PT, R21.reuse, R240, PT ;  /* 0x000000f01500720c */ /* 0x040fe40003f46270 */
[C---:B------:R-:W-:Y:S02]  /*77b0*/  ISETP.GE.AND P0, PT, R21.reuse, R239, PT ;  /* 0x000000ef1500720c */ /* 0x040fe40003f06270 */
[----:B------:R-:W-:Y:S02]  /*77c0*/  IADD3 R25, R30, 0x9, RZ ;  /* 0x000000091e197810 */ /* 0x000fe40007ffe0ff */
[----:B------:R-:W-:-:S02]  /*77d0*/  ISETP.GE.AND P4, PT, R21, R237, PT ;  /* 0x000000ed1500720c */ /* 0x000fc40003f86270 */
[C---:B------:R-:W-:Y:S02]  /*77e0*/  ISETP.GE.AND P6, PT, R20.reuse, R240, PT ;  /* 0x000000f01400720c */ /* 0x040fe40003fc6270 */
[C---:B------:R-:W-:Y:S02]  /*77f0*/  ISETP.GE.AND P5, PT, R20.reuse, R239, PT ;  /* 0x000000ef1400720c */ /* 0x040fe40003fa6270 */
[C---:B------:R-:W-:Y:S02]  /*7800*/  ISETP.GE.AND P3, PT, R20.reuse, R237, PT ;  /* 0x000000ed1400720c */ /* 0x040fe40003f66270 */
[----:B------:R-:W-:Y:S02]  /*7810*/  ISETP.GE.AND P1, PT, R20, R234, PT ;  /* 0x000000ea1400720c */ /* 0x000fe40003f26270 */
[----:B------:R-:W-:Y:S02]  /*7820*/  FSEL R20, R172, -INF , !P2 ;  /* 0xff800000ac147808 */ /* 0x000fe40005000000 */
[----:B------:R-:W-:-:S02]  /*7830*/  FSEL R23, R174, -INF , !P0 ;  /* 0xff800000ae177808 */ /* 0x000fc40004000000 */
[----:B------:R-:W-:Y:S02]  /*7840*/  ISETP.GE.AND P2, PT, R21, R234, PT ;  /* 0x000000ea1500720c */ /* 0x000fe40003f46270 */
[C---:B------:R-:W-:Y:S02]  /*7850*/  ISETP.GE.AND P0, PT, R25.reuse, R240, PT ;  /* 0x000000f01900720c */ /* 0x040fe40003f06270 */
[----:B------:R-:W-:Y:S02]  /*7860*/  FSEL R21, R12, -INF , !P4 ;  /* 0xff8000000c157808 */ /* 0x000fe40006000000 */
[----:B------:R-:W-:Y:S02]  /*7870*/  ISETP.GE.AND P4, PT, R25, R239, PT ;  /* 0x000000ef1900720c */ /* 0x000fe40003f86270 */
[----:B------:R-:W-:Y:S02]  /*7880*/  IADD3 R22, R30, 0x10, RZ ;  /* 0x000000101e167810 */ /* 0x000fe40007ffe0ff */
[----:B------:R-:W-:-:S02]  /*7890*/  FSEL R14, R14, -INF , !P2 ;  /* 0xff8000000e0e7808 */ /* 0x000fc40005000000 */
[----:B------:R-:W-:Y:S02]  /*78a0*/  FSEL R24, R173, -INF , !P0 ;  /* 0xff800000ad187808 */ /* 0x000fe40004000000 */
[C---:B------:R-:W-:Y:S02]  /*78b0*/  ISETP.GE.AND P2, PT, R25.reuse, R237, PT ;  /* 0x000000ed1900720c */ /* 0x040fe40003f46270 */
[----:B------:R-:W-:Y:S02]  /*78c0*/  ISETP.GE.AND P0, PT, R25, R234, PT ;  /* 0x000000ea1900720c */ /* 0x000fe40003f06270 */
[----:B------:R-:W-:Y:S02]  /*78d0*/  FSEL R25, R175, -INF , !P4 ;  /* 0xff800000af197808 */ /* 0x000fe40006000000 */
[----:B------:R-:W-:Y:S02]  /*78e0*/  ISETP.GE.AND P4, PT, R22, R240, PT ;  /* 0x000000f01600720c */ /* 0x000fe40003f86270 */
[----:B------:R-:W-:-:S02]  /*78f0*/  IADD3 R29, R30, 0x11, RZ ;  /* 0x000000111e1d7810 */ /* 0x000fc40007ffe0ff */
[----:B------:R-:W-:Y:S02]  /*7900*/  FSEL R175, R168, -INF , !P4 ;  /* 0xff800000a8af7808 */ /* 0x000fe40006000000 */
[----:B------:R-:W-:Y:S02]  /*7910*/  ISETP.GE.AND P4, PT, R29, R239, PT ;  /* 0x000000ef1d00720c */ /* 0x000fe40003f86270 */
[----:B------:R-:W-:Y:S02]  /*7920*/  FSEL R12, R15, -INF , !P0 ;  /* 0xff8000000f0c7808 */ /* 0x000fe40004000000 */
[----:B------:R-:W-:Y:S02]  /*7930*/  FSEL R173, R171, -INF , !P4 ;  /* 0xff800000abad7808 */ /* 0x000fe40006000000 */
[----:B------:R-:W-:Y:S02]  /*7940*/  ISETP.GE.AND P4, PT, R30, R240, PT ;  /* 0x000000f01e00720c */ /* 0x000fe40003f86270 */
[----:B------:R-:W-:-:S02]  /*7950*/  FSEL R177, R177, -INF , !P6 ;  /* 0xff800000b1b17808 */ /* 0x000fc40007000000 */
[----:B------:R-:W-:Y:S02]  /*7960*/  FSEL R17, R17, -INF , !P3 ;  /* 0xff80000011117808 */ /* 0x000fe40005800000 */
[C---:B------:R-:W-:Y:S02]  /*7970*/  ISETP.GE.AND P0, PT, R29.reuse, R240, PT ;  /* 0x000000f01d00720c */ /* 0x040fe40003f06270 */
[CC--:B------:R-:W-:Y:S02]  /*7980*/  ISETP.GE.AND P6, PT, R29.reuse, R237.reuse, PT ;  /* 0x000000ed1d00720c */ /* 0x0c0fe40003fc6270 */
[----:B------:R-:W-:Y:S02]  /*7990*/  ISETP.GE.AND P3, PT, R29, R234, PT ;  /* 0x000000ea1d00720c */ /* 0x000fe40003f66270 */
[----:B------:R-:W-:Y:S02]  /*79a0*/  FSEL R29, R176, -INF , !P4 ;  /* 0xff800000b01d7808 */ /* 0x000fe40006000000 */
[----:B------:R-:W-:-:S02]  /*79b0*/  ISETP.GE.AND P4, PT, R30, R237, PT ;  /* 0x000000ed1e00720c */ /* 0x000fc40003f86270 */
[----:B------:R-:W-:Y:S02]  /*79c0*/  FSEL R190, R169, -INF , !P0 ;  /* 0xff800000a9be7808 */ /* 0x000fe40004000000 */
[----:B------:R-:W-:Y:S02]  /*79d0*/  FSEL R15, R16, -INF , !P4 ;  /* 0xff800000100f7808 */ /* 0x000fe40006000000 */
[----:B------:R-:W-:Y:S02]  /*79e0*/  FMNMX.FTZ R16, R192, R29, !PT ;  /* 0x0000001dc0107209 */ /* 0x000fe40007810000 */
[----:B------:R-:W-:Y:S02]  /*79f0*/  ISETP.GE.AND P0, PT, R22, R234, PT ;  /* 0x000000ea1600720c */ /* 0x000fe40003f06270 */
[----:B------:R-:W-:Y:S02]  /*7a00*/  FMNMX.FTZ R33, R177, R16, !PT ;  /* 0x00000010b1217209 */ /* 0x000fe40007810000 */
[----:B------:R-:W-:-:S02]  /*7a10*/  LOP3.LUT R34, R27, UR29, R34, 0x96, !PT ;  /* 0x0000001d1b227c12 */ /* 0x000fc4000f8e9622 */
[----:B------:R-:W-:Y:S02]  /*7a20*/  FSEL R13, R13, -INF , !P2 ;  /* 0xff8000000d0d7808 */ /* 0x000fe40005000000 */
[----:B------:R-:W-:Y:S01]  /*7a30*/  FMNMX.FTZ R33, R20, R33, !PT ;  /* 0x0000002114217209 */ /* 0x000fe20007810000 */
[----:B------:R-:W-:Y:S01]  /*7a40*/  IMAD.WIDE.U32 R34, R34, -0x326172a9, RZ ;  /* 0xcd9e8d5722227825 */ /* 0x000fe200078e00ff */
[-C--:B------:R-:W-:Y:S02]  /*7a50*/  ISETP.GE.AND P2, PT, R22, R239.reuse, PT ;  /* 0x000000ef1600720c */ /* 0x080fe40003f46270 */
[----:B------:R-:W-:Y:S02]  /*7a60*/  FSEL R27, R179, -INF , !P5 ;  /* 0xff800000b31b7808 */ /* 0x000fe40006800000 */
[----:B------:R-:W-:Y:S02]  /*7a70*/  ISETP.GE.AND P5, PT, R30, R239, PT ;  /* 0x000000ef1e00720c */ /* 0x000fe40003fa6270 */
[----:B------:R-:W-:-:S02]  /*7a80*/  FSEL R169, R10, -INF , !P0 ;  /* 0xff8000000aa97808 */ /* 0x000fc40004000000 */
[----:B------:R-:W-:Y:S02]  /*7a90*/  IADD3 R31, R30, 0x18, RZ ;  /* 0x000000181e1f7810 */ /* 0x000fe40007ffe0ff */
[----:B------:R-:W-:Y:S02]  /*7aa0*/  FMNMX.FTZ R10, R24, R33, !PT ;  /* 0x00000021180a7209 */ /* 0x000fe40007810000 */
[----:B------:R-:W-:Y:S02]  /*7ab0*/  FSEL R172, R170, -INF , !P2 ;  /* 0xff800000aaac7808 */ /* 0x000fe40005000000 */
[----:B------:R-:W-:Y:S02]  /*7ac0*/  ISETP.GE.AND P2, PT, R22, R237, PT ;  /* 0x000000ed1600720c */ /* 0x000fe40003f46270 */
[----:B------:R-:W-:Y:S02]  /*7ad0*/  FSEL R178, R178, -INF , !P5 ;  /* 0xff800000b2b27808 */ /* 0x000fe40006800000 */
[----:B------:R-:W-:-:S02]  /*7ae0*/  ISETP.GE.AND P5, PT, R30, R234, PT ;  /* 0x000000ea1e00720c */ /* 0x000fc40003fa6270 */
[----:B------:R-:W-:Y:S01]  /*7af0*/  FSEL R22, R19, -INF , !P1 ;  /* 0xff80000013167808 */ /* 0x000fe20004800000 */
[----:B------:R-:W-:Y:S01]  /*7b00*/  IMAD R19, R236, -0x326172a9, RZ ;  /* 0xcd9e8d57ec137824 */ /* 0x000fe200078e02ff */
[----:B------:R-:W-:Y:S02]  /*7b10*/  FSEL R168, R11, -INF , !P3 ;  /* 0xff8000000ba87808 */ /* 0x000fe40005800000 */
[----:B------:R-:W-:Y:S02]  /*7b20*/  ISETP.GE.AND P1, PT, R31, R240, PT ;  /* 0x000000f01f00720c */ /* 0x000fe40003f26270 */
[----:B------:R-:W-:Y:S02]  /*7b30*/  IADD3 R30, R30, 0x19, RZ ;  /* 0x000000191e1e7810 */ /* 0x000fe40007ffe0ff */
[----:B------:R-:W-:Y:S02]  /*7b40*/  FMNMX.FTZ R11, R175, R10, !PT ;  /* 0x0000000aaf0b7209 */ /* 0x000fe40007810000 */
[----:B------:R-:W-:-:S02]  /*7b50*/  ISETP.GE.AND P3, PT, R30, R240, PT ;  /* 0x000000f01e00720c */ /* 0x000fc40003f66270 */
[----:B--2---:R-:W-:Y:S02]  /*7b60*/  FSEL R196, R164, -INF , !P1 ;  /* 0xff800000a4c47808 */ /* 0x004fe40004800000 */
[----:B------:R-:W-:Y:S02]  /*7b70*/  FMNMX.FTZ R11, R190, R11, !PT ;  /* 0x0000000bbe0b7209 */ /* 0x000fe40007810000 */
[----:B------:R-:W-:Y:S02]  /*7b80*/  FSEL R250, R165, -INF , !P3 ;  /* 0xff800000a5fa7808 */ /* 0x000fe40005800000 */
[----:B------:R-:W-:Y:S02]  /*7b90*/  FMNMX.FTZ R11, R196, R11, !PT ;  /* 0x0000000bc40b7209 */ /* 0x000fe40007810000 */
[----:B------:R-:W-:Y:S02]  /*7ba0*/  FSEL R191, R8, -INF , !P2 ;  /* 0xff80000008bf7808 */ /* 0x000fe40005000000 */
[----:B------:R-:W-:-:S02]  /*7bb0*/  FSEL R193, R9, -INF , !P6 ;  /* 0xff80000009c17808 */ /* 0x000fc40007000000 */
[----:B------:R-:W-:Y:S02]  /*7bc0*/  FSEL R8, R18, -INF , !P5 ;  /* 0xff80000012087808 */ /* 0x000fe40006800000 */
[----:B------:R-:W-:Y:S02]  /*7bd0*/  LOP3.LUT R9, R35, UR15, R19, 0x96, !PT ;  /* 0x0000000f23097c12 */ /* 0x000fe4000f8e9613 */
[----:B------:R-:W-:Y:S02]  /*7be0*/  FMNMX.FTZ R18, R250, R11, !PT ;  /* 0x0000000bfa127209 */ /* 0x000fe40007810000 */
[----:B------:R-:W-:Y:S01]  /*7bf0*/  FMNMX.FTZ R10, R3, R178, !PT ;  /* 0x000000b2030a7209 */ /* 0x000fe20007810000 */
[----:B------:R-:W-:Y:S01]  /*7c00*/  IMAD.WIDE.U32 R164, R9, -0x2daee0ad, RZ ;  /* 0xd2511f5309a47825 */ /* 0x000fe200078e00ff */
[----:B------:R-:W-:Y:S01]  /*7c10*/  LOP3.LUT R28, R35, UR15, R28, 0x96, !PT ;  /* 0x0000000f231c7c12 */ /* 0x000fe2000f8e961c */
[----:B------:R-:W1:Y:S01]  /*7c20*/  SHFL.BFLY PT, R9, R18, 0x2, 0x1f ;  /* 0x0c401f0012097f89 */ /* 0x000e6200000e0000 */
[----:B------:R-:W-:-:S02]  /*7c30*/  FMNMX.FTZ R10, R27, R10, !PT ;  /* 0x0000000a1b0a7209 */ /* 0x000fc40007810000 */
[----:B------:R-:W-:Y:S02]  /*7c40*/  LOP3.LUT R170, R243, UR13, R34, 0x96, !PT ;  /* 0x0000000df3aa7c12 */ /* 0x000fe4000f8e9622 */
[----:B------:R-:W-:Y:S02]  /*7c50*/  FMNMX.FTZ R10, R23, R10, !PT ;  /* 0x0000000a170a7209 */ /* 0x000fe40007810000 */
[C---:B------:R-:W-:Y:S01]  /*7c60*/  ISETP.GE.AND P2, PT, R31.reuse, R239, PT ;  /* 0x000000ef1f00720c */ /* 0x040fe20003f46270 */
[----:B------:R-:W-:Y:S01]  /*7c70*/  IMAD.WIDE.U32 R170, R170, -0x2daee0ad, RZ ;  /* 0xd2511f53aaaa7825 */ /* 0x000fe200078e00ff */
[C---:B------:R-:W-:Y:S02]  /*7c80*/  ISETP.GE.AND P4, PT, R31.reuse, R237, PT ;  /* 0x000000ed1f00720c */ /* 0x040fe40003f86270 */
[----:B------:R-:W-:Y:S02]  /*7c90*/  ISETP.GE.AND P0, PT, R31, R234, PT ;  /* 0x000000ea1f00720c */ /* 0x000fe40003f06270 */
[----:B------:R-:W-:-:S02]  /*7ca0*/  ISETP.GE.AND P5, PT, R30, R239, PT ;  /* 0x000000ef1e00720c */ /* 0x000fc40003fa6270 */
[C---:B------:R-:W-:Y:S02]  /*7cb0*/  ISETP.GE.AND P3, PT, R30.reuse, R237, PT ;  /* 0x000000ed1e00720c */ /* 0x040fe40003f66270 */
[----:B------:R-:W-:Y:S01]  /*7cc0*/  ISETP.GE.AND P1, PT, R30, R234, PT ;  /* 0x000000ea1e00720c */ /* 0x000fe20003f26270 */
[----:B------:R-:W-:Y:S01]  /*7cd0*/  IMAD.WIDE.U32 R30, R28, -0x2daee0ad, RZ ;  /* 0xd2511f531c1e7825 */ /* 0x000fe200078e00ff */
[----:B------:R-:W-:Y:S02]  /*7ce0*/  LOP3.LUT R11, R165, UR12, R244, 0x96, !PT ;  /* 0x0000000ca50b7c12 */ /* 0x000fe4000f8e96f4 */
[----:B------:R-:W-:Y:S02]  /*7cf0*/  LOP3.LUT R34, R181, UR13, R34, 0x96, !PT ;  /* 0x0000000db5227c12 */ /* 0x000fe4000f8e9622 */
[----:B------:R-:W-:Y:S01]  /*7d00*/  FMNMX.FTZ R19, R25, R10, !PT ;  /* 0x0000000a19137209 */ /* 0x000fe20007810000 */
[----:B------:R-:W-:Y:S01]  /*7d10*/  IMAD.WIDE.U32 R182, R11, -0x326172a9, RZ ;  /* 0xcd9e8d570bb67825 */ /* 0x000fe200078e00ff */
[----:B------:R-:W-:-:S02]  /*7d20*/  FMNMX.FTZ R10, R2, R15, !PT ;  /* 0x0000000f020a7209 */ /* 0x000fc40007810000 */
[----:B------:R-:W-:Y:S01]  /*7d30*/  LOP3.LUT R164, R171, UR10, R164, 0x96, !PT ;  /* 0x0000000aaba47c12 */ /* 0x000fe2000f8e96a4 */
[----:B------:R-:W-:Y:S01]  /*7d40*/  IMAD.WIDE.U32 R34, R34, -0x2daee0ad, RZ ;  /* 0xd2511f5322227825 */ /* 0x000fe200078e00ff */
[----:B------:R-:W-:Y:S02]  /*7d50*/  LOP3.LUT R32, R31, UR12, R32, 0x96, !PT ;  /* 0x0000000c1f207c12 */ /* 0x000fe4000f8e9620 */
[----:B------:R-:W-:Y:S01]  /*7d60*/  FMNMX.FTZ R10, R17, R10, !PT ;  /* 0x0000000a110a7209 */ /* 0x000fe20007810000 */
[----:B------:R-:W-:Y:S01]  /*7d70*/  IMAD.WIDE.U32 R164, R164, -0x326172a9, RZ ;  /* 0xcd9e8d57a4a47825 */ /* 0x000fe200078e00ff */
[----:B------:R-:W-:Y:S02]  /*7d80*/  FSEL R246, R166, -INF , !P2 ;  /* 0xff800000a6f67808 */ /* 0x000fe40005000000 */
[----:B------:R-:W-:Y:S01]  /*7d90*/  FSEL R247, R167, -INF , !P5 ;  /* 0xff800000a7f77808 */ /* 0x000fe20006800000 */
[----:B------:R-:W-:Y:S01]  /*7da0*/  IMAD.WIDE.U32 R166, R32, -0x326172a9, RZ ;  /* 0xcd9e8d5720a67825 */ /* 0x000fe200078e00ff */
[----:B------:R-:W-:-:S02]  /*7db0*/  FMNMX.FTZ R16, R172, R19, !PT ;  /* 0x00000013ac107209 */ /* 0x000fc40007810000 */
[----:B------:R-:W-:Y:S02]  /*7dc0*/  LOP3.LUT R19, R183, UR11, R242, 0x96, !PT ;  /* 0x0000000bb7137c12 */ /* 0x000fe4000f8e96f2 */
[----:B------:R-:W-:Y:S02]  /*7dd0*/  FMNMX.FTZ R10, R21, R10, !PT ;  /* 0x0000000a150a7209 */ /* 0x000fe40007810000 */
[----:B------:R-:W-:Y:S02]  /*7de0*/  LOP3.LUT R30, R35, UR10, R30, 0x96, !PT ;  /* 0x0000000a231e7c12 */ /* 0x000fe4000f8e961e */
[----:B------:R-:W-:Y:S02]  /*7df0*/  FMNMX.FTZ R11, R173, R16, !PT ;  /* 0x00000010ad0b7209 */ /* 0x000fe40007810000 */
[----:B------:R-:W-:Y:S01]  /*7e00*/  LOP3.LUT R16, R165, UR9, R182, 0x96, !PT ;  /* 0x00000009a5107c12 */ /* 0x000fe2000f8e96b6 */
[----:B------:R-:W-:Y:S01]  /*7e10*/  IMAD.WIDE.U32 R30, R30, -0x326172a9, RZ ;  /* 0xcd9e8d571e1e7825 */ /* 0x000fe200078e00ff */
[----:B------:R-:W-:-:S02]  /*7e20*/  LOP3.LUT R32, R167, UR11, R180, 0x96, !PT ;  /* 0x0000000ba7207c12 */ /* 0x000fc4000f8e96b4 */
[----:B------:R-:W-:Y:S01]  /*7e30*/  FMNMX.FTZ R10, R13, R10, !PT ;  /* 0x0000000a0d0a7209 */ /* 0x000fe20007810000 */
[----:B------:R-:W-:Y:S01]  /*7e40*/  IMAD.WIDE.U32 R180, R19, -0x2daee0ad, RZ ;  /* 0xd2511f5313b47825 */ /* 0x000fe200078e00ff */
[----:B-1----:R-:W-:Y:S02]  /*7e50*/  FMNMX.FTZ R18, R18, R9, !PT ;  /* 0x0000000912127209 */ /* 0x002fe40007810000 */
[----:B------:R-:W-:Y:S01]  /*7e60*/  FMNMX.FTZ R26, R246, R11, !PT ;  /* 0x0000000bf61a7209 */ /* 0x000fe20007810000 */
[----:B------:R-:W-:Y:S01]  /*7e70*/  IMAD.WIDE.U32 R194, R16, -0x2daee0ad, RZ ;  /* 0xd2511f5310c27825 */ /* 0x000fe200078e00ff */
[----:B------:R-:W-:Y:S01]  /*7e80*/  FMNMX.FTZ R10, R191, R10, !PT ;  /* 0x0000000abf0a7209 */ /* 0x000fe20007810000 */
[----:B------:R-:W1:Y:S01]  /*7e90*/  SHFL.BFLY PT, R167, R18, 0x1, 0x1f ;  /* 0x0c201f0012a77f89 */ /* 0x000e6200000e0000 */
[----:B------:R-:W-:Y:S01]  /*7ea0*/  LOP3.LUT R16, R181, UR8, R170, 0x96, !PT ;  /* 0x00000008b5107c12 */ /* 0x000fe2000f8e96aa */
[----:B------:R-:W-:Y:S01]  /*7eb0*/  IMAD.WIDE.U32 R32, R32, -0x2daee0ad, RZ ;  /* 0xd2511f5320207825 */ /* 0x000fe200078e00ff */
[----:B------:R-:W-:-:S02]  /*7ec0*/  LOP3.LUT R19, R31, UR9, R166, 0x96, !PT ;  /* 0x000000091f137c12 */ /* 0x000fc4000f8e96a6 */
[----:B------:R-:W-:Y:S02]  /*7ed0*/  FMNMX.FTZ R11, R247, R26, !PT ;  /* 0x0000001af70b7209 */ /* 0x000fe40007810000 */
[----:B------:R-:W-:Y:S01]  /*7ee0*/  FSEL R198, R4, -INF , !P4 ;  /* 0xff80000004c67808 */ /* 0x000fe20006000000 */
[----:B------:R-:W-:Y:S01]  /*7ef0*/  IMAD.WIDE.U32 R186, R19, -0x2daee0ad, RZ ;  /* 0xd2511f5313ba7825 */ /* 0x000fe200078e00ff */
[----:B------:R-:W-:Y:S01]  /*7f00*/  FMNMX.FTZ R31, R193, R10, !PT ;  /* 0x0000000ac11f7209 */ /* 0x000fe20007810000 */
[----:B------:R-:W2:Y:S01]  /*7f10*/  SHFL.BFLY PT, R26, R11, 0x2, 0x1f ;  /* 0x0c401f000b1a7f89 */ /* 0x000ea200000e0000 */
[----:B------:R-:W-:Y:S01]  /*7f20*/  LOP3.LUT R9, R195, UR6, R180, 0x96, !PT ;  /* 0x00000006c3097c12 */ /* 0x000fe2000f8e96b4 */
[----:B------:R-:W-:Y:S01]  /*7f30*/  IMAD.WIDE.U32 R180, R16, -0x326172a9, RZ ;  /* 0xcd9e8d5710b47825 */ /* 0x000fe200078e00ff */
[----:B------:R-:W-:Y:S02]  /*7f40*/  LOP3.LUT R34, R33, UR8, R34, 0x96, !PT ;  /* 0x0000000821227c12 */ /* 0x000fe4000f8e9622 */
[----:B------:R-:W-:Y:S01]  /*7f50*/  FSEL R199, R5, -INF , !P3 ;  /* 0xff80000005c77808 */ /* 0x000fe20005800000 */
[----:B------:R-:W-:Y:S01]  /*7f60*/  IMAD.WIDE.U32 R170, R9, -0x326172a9, RZ ;  /* 0xcd9e8d5709aa7825 */ /* 0x000fe200078e00ff */
[----:B------:R-:W-:-:S02]  /*7f70*/  FMNMX.FTZ R16, R198, R31, !PT ;  /* 0x0000001fc6107209 */ /* 0x000fc40007810000 */
[----:B------:R-:W-:Y:S01]  /*7f80*/  FMNMX.FTZ R33, R0, R8, !PT ;  /* 0x0000000800217209 */ /* 0x000fe20007810000 */
[----:B------:R-:W-:Y:S01]  /*7f90*/  IMAD.WIDE.U32 R34, R34, -0x326172a9, RZ ;  /* 0xcd9e8d5722227825 */ /* 0x000fe200078e00ff */
[----:B------:R-:W-:Y:S02]  /*7fa0*/  FMNMX.FTZ R16, R199, R16, !PT ;  /* 0x00000010c7107209 */ /* 0x000fe40007810000 */
[----:B------:R-:W-:Y:S02]  /*7fb0*/  FMNMX.FTZ R33, R22, R33, !PT ;  /* 0x0000002116217209 */ /* 0x000fe40007810000 */
[----:B------:R-:W-:Y:S01]  /*7fc0*/  FSEL R174, R6, -INF , !P0 ;  /* 0xff80000006ae7808 */ /* 0x000fe20004000000 */
[----:B------:R-:W4:Y:S01]  /*7fd0*/  SHFL.BFLY PT, R19, R16, 0x2, 0x1f ;  /* 0x0c401f0010137f89 */ /* 0x000f2200000e0000 */
[----:B------:R-:W-:Y:S02]  /*7fe0*/  FMNMX.FTZ R33, R14, R33, !PT ;  /* 0x000000210e217209 */ /* 0x000fe40007810000 */
[----:B------:R-:W-:-:S02]  /*7ff0*/  LOP3.LUT R31, R170, 0xffff, RZ, 0xc0, !PT ;  /* 0x0000ffffaa1f7812 */ /* 0x000fc400078ec0ff */
[----:B------:R-:W-:Y:S02]  /*8000*/  FMNMX.FTZ R6, R12, R33, !PT ;  /* 0x000000210c067209 */ /* 0x000fe40007810000 */
[----:B------:R-:W-:Y:S02]  /*8010*/  LOP3.LUT R10, R170, 0xff, RZ, 0xc0, !PT ;  /* 0x000000ffaa0a7812 */ /* 0x000fe400078ec0ff */
[--C-:B------:R-:W-:Y:S02]  /*8020*/  SHF.R.U32.HI R5, RZ, 0x10, R170.reuse ;  /* 0x00000010ff057819 */ /* 0x100fe400000116aa */
[----:B------:R-:W-:Y:S02]  /*8030*/  SHF.R.U32.HI R4, RZ, 0x18, R170 ;  /* 0x00000018ff047819 */ /* 0x000fe400000116aa */
[----:B------:R-:W-:Y:S02]  /*8040*/  FSEL R170, R7, -INF , !P1 ;  /* 0xff80000007aa7808 */ /* 0x000fe40004800000 */
[----:B------:R-:W-:-:S02]  /*8050*/  FMNMX.FTZ R7, R169, R6, !PT ;  /* 0x00000006a9077209 */ /* 0x000fc40007810000 */
[----:B-1----:R-:W-:Y:S02]  /*8060*/  FMNMX.FTZ R167, R18, R167, !PT ;  /* 0x000000a712a77209 */ /* 0x002fe40007810000 */
[----:B------:R-:W-:Y:S02]  /*8070*/  FMNMX.FTZ R7, R168, R7, !PT ;  /* 0x00000007a8077209 */ /* 0x000fe40007810000 */
[C---:B------:R-:W-:Y:S01]  /*8080*/  FSETP.NEU.FTZ.AND P2, PT, R167.reuse, -INF , PT ;  /* 0xff800000a700780b */ /* 0x040fe20003f5d000 */
[----:B------:R-:W-:Y:S01]  /*8090*/  FMUL.FTZ R18, R167, c[0x0][0x23c] ;  /* 0x00008f00a7127a20 */ /* 0x000fe20000410000 */
[----:B--2---:R-:W-:Y:S02]  /*80a0*/  FMNMX.FTZ R11, R26, R11, !PT ;  /* 0x0000000b1a0b7209 */ /* 0x004fe40007810000 */
[----:B------:R-:W-:Y:S02]  /*80b0*/  FMNMX.FTZ R7, R174, R7, !PT ;  /* 0x00000007ae077209 */ /* 0x000fe40007810000 */
[----:B------:R-:W-:Y:S01]  /*80c0*/  FSEL R241, R18, RZ, P2 ;  /* 0x000000ff12f17208 */ /* 0x000fe20001000000 */
[----:B------:R-:W1:Y:S01]  /*80d0*/  SHFL.BFLY PT, R166, R11, 0x1, 0x1f ;  /* 0x0c201f000ba67f89 */ /* 0x000e6200000e0000 */
[----:B------:R-:W-:-:S02]  /*80e0*/  FMNMX.FTZ R18, R170, R7, !PT ;  /* 0x00000007aa127209 */ /* 0x000fc40007810000 */
[----:B----4-:R-:W-:Y:S01]  /*80f0*/  FMNMX.FTZ R16, R19, R16, !PT ;  /* 0x0000001013107209 */ /* 0x010fe20007810000 */
[--C-:B------:R-:W-:Y:S01]  /*8100*/  FFMA.FTZ R182, R29, c[0x0][0x23c], -R241.reuse ;  /* 0x00008f001db67a23 */ /* 0x100fe200000108f1 */
[----:B------:R-:W-:Y:S01]  /*8110*/  LOP3.LUT R28, R187, UR6, R32, 0x96, !PT ;  /* 0x00000006bb1c7c12 */ /* 0x000fe2000f8e9620 */
[----:B------:R-:W2:Y:S01]  /*8120*/  SHFL.BFLY PT, R19, R18, 0x2, 0x1f ;  /* 0x0c401f0012137f89 */ /* 0x000ea200000e0000 */
[----:B------:R-:W-:Y:S01]  /*8130*/  LOP3.LUT R9, R171, UR17, R180, 0x96, !PT ;  /* 0x00000011ab097c12 */ /* 0x000fe2000f8e96b4 */
[----:B------:R-:W-:Y:S01]  /*8140*/  FFMA.FTZ R180, R20, c[0x0][0x23c], -R241 ;  /* 0x00008f0014b47a23 */ /* 0x000fe200000108f1 */
[----:B------:R-:W-:Y:S01]  /*8150*/  SHF.R.U32.HI R31, RZ, 0x8, R31 ;  /* 0x00000008ff1f7819 */ /* 0x000fe2000001161f */
[----:B------:R-:W-:Y:S01]  /*8160*/  IMAD.WIDE.U32 R28, R28, -0x326172a9, RZ ;  /* 0xcd9e8d571c1c7825 */ /* 0x000fe200078e00ff */
[----:B------:R-:W-:Y:S01]  /*8170*/  LOP3.LUT R5, R5, 0xff, RZ, 0xc0, !PT ;  /* 0x000000ff05057812 */ /* 0x000fe200078ec0ff */
[----:B------:R-:W4:Y:S01]  /*8180*/  SHFL.BFLY PT, R165, R16, 0x1, 0x1f ;  /* 0x0c201f0010a57f89 */ /* 0x000f2200000e0000 */
[----:B------:R-:W-:Y:S01]  /*8190*/  PRMT R6, R10, 0x5410, R31 ;  /* 0x000054100a067816 */ /* 0x000fe2000000001f */
[----:B------:R-:W-:Y:S01]  /*81a0*/  FFMA.FTZ R179, R24, c[0x0][0x23c], -R241 ;  /* 0x00008f0018b37a23 */ /* 0x000fe200000108f1 */
[----:B------:R-:W-:Y:S01]  /*81b0*/  PRMT R4, R5, 0x5410, R4 ;  /* 0x0000541005047816 */ /* 0x000fe20000000004 */
[----:B------:R-:W-:Y:S01]  /*81c0*/  MUFU.EX2 R180, R180 ;  /* 0x000000b400b47308 */ /* 0x000fe20000000800 */
[----:B------:R-:W-:Y:S01]  /*81d0*/  SHF.R.U32.HI R26, RZ, 0x10, R9 ;  /* 0x00000010ff1a7819 */ /* 0x000fe20000011609 */
[----:B------:R-:W-:Y:S01]  /*81e0*/  FFMA.FTZ R190, R190, c[0x0][0x23c], -R241 ;  /* 0x00008f00bebe7a23 */ /* 0x000fe200000108f1 */
[----:B------:R-:W-:-:S02]  /*81f0*/  LOP3.LUT R5, R29, UR17, R34, 0x96, !PT ;  /* 0x000000111d057c12 */ /* 0x000fc4000f8e9622 */
[C---:B------:R-:W-:Y:S02]  /*8200*/  LOP3.LUT R10, R28.reuse, 0xff, RZ, 0xc0, !PT ;  /* 0x000000ff1c0a7812 */ /* 0x040fe400078ec0ff */
[--C-:B------:R-:W-:Y:S01]  /*8210*/  SHF.R.U32.HI R7, RZ, 0x10, R28.reuse ;  /* 0x00000010ff077819 */ /* 0x100fe2000001161c */
[----:B------:R-:W-:Y:S01]  /*8220*/  MUFU.EX2 R179, R179 ;  /* 0x000000b300b37308 */ /* 0x000fe20000000800 */
[----:B-1----:R-:W-:Y:S02]  /*8230*/  FMNMX.FTZ R166, R11, R166, !PT ;  /* 0x000000a60ba67209 */ /* 0x002fe40007810000 */
[----:B------:R-:W-:Y:S02]  /*8240*/  LOP3.LUT R11, R28, 0xffff, RZ, 0xc0, !PT ;  /* 0x0000ffff1c0b7812 */ /* 0x000fe400078ec0ff */
[----:B------:R-:W-:Y:S01]  /*8250*/  SHF.R.U32.HI R20, RZ, 0x18, R28 ;  /* 0x00000018ff147819 */ /* 0x000fe2000001161c */
[----:B------:R-:W-:Y:S01]  /*8260*/  FMUL.FTZ R252, R166, c[0x0][0x23c] ;  /* 0x00008f00a6fc7a20 */ /* 0x000fe20000410000 */
[C---:B------:R-:W-:Y:S01]  /*8270*/  LOP3.LUT R28, R9.reuse, 0xffff, RZ, 0xc0, !PT ;  /* 0x0000ffff091c7812 */ /* 0x040fe200078ec0ff */
[----:B------:R-:W-:Y:S01]  /*8280*/  MUFU.EX2 R182, R182 ;  /* 0x000000b600b67308 */ /* 0x000fe20000000800 */
[----:B------:R-:W-:-:S02]  /*8290*/  LOP3.LUT R29, R9, 0xff, RZ, 0xc0, !PT ;  /* 0x000000ff091d7812 */ /* 0x000fc400078ec0ff */
[----:B------:R-:W-:Y:S02]  /*82a0*/  SHF.R.U32.HI R9, RZ, 0x18, R9 ;  /* 0x00000018ff097819 */ /* 0x000fe40000011609 */
[----:B------:R-:W-:Y:S02]  /*82b0*/  LOP3.LUT R26, R26, 0xff, RZ, 0xc0, !PT ;  /* 0x000000ff1a1a7812 */ /* 0x000fe400078ec0ff */
[----:B--2---:R-:W-:Y:S02]  /*82c0*/  FMNMX.FTZ R18, R19, R18, !PT ;  /* 0x0000001213127209 */ /* 0x004fe40007810000 */
[----:B------:R-:W-:Y:S01]  /*82d0*/  LOP3.LUT R249, R181, UR7, R164, 0x96, !PT ;  /* 0x00000007b5f97c12 */ /* 0x000fe2000f8e96a4 */
[----:B------:R-:W-:Y:S01]  /*82e0*/  FFMA.FTZ R181, R177, c[0x0][0x23c], -R241 ;  /* 0x00008f00b1b57a23 */ /* 0x000fe200000108f1 */
[----:B------:R-:W-:Y:S02]  /*82f0*/  PRMT R26, R26, 0x5410, R9 ;  /* 0x000054101a1a7816 */ /* 0x000fe40000000009 */
[----:B------:R-:W-:Y:S01]  /*8300*/  LOP3.LUT R251, R35, UR7, R30, 0x96, !PT ;  /* 0x0000000723fb7c12 */ /* 0x000fe2000f8e961e */
[----:B------:R-:W1:Y:S01]  /*8310*/  SHFL.BFLY PT, R9, R18, 0x1, 0x1f ;  /* 0x0c201f0012097f89 */ /* 0x000e6200000e0000 */
[----:B------:R-:W-:Y:S01]  /*8320*/  FSETP.NEU.FTZ.AND P3, PT, R166, -INF , PT ;  /* 0xff800000a600780b */ /* 0x000fe20003f7d000 */
[----:B------:R-:W-:Y:S01]  /*8330*/  MUFU.EX2 R181, R181 ;  /* 0x000000b500b57308 */ /* 0x000fe20000000800 */
[----:B------:R-:W-:-:S02]  /*8340*/  SHF.R.U32.HI R11, RZ, 0x8, R11 ;  /* 0x00000008ff0b7819 */ /* 0x000fc4000001160b */
[----:B------:R-:W-:Y:S02]  /*8350*/  FSEL R252, R252, RZ, P3 ;  /* 0x000000fffcfc7208 */ /* 0x000fe40001800000 */
[----:B------:R-:W-:Y:S02]  /*8360*/  SHF.R.U32.HI R24, RZ, 0x10, R5 ;  /* 0x00000010ff187819 */ /* 0x000fe40000011605 */
[----:B------:R-:W-:Y:S01]  /*8370*/  PRMT R10, R10, 0x5410, R11 ;  /* 0x000054100a0a7816 */ /* 0x000fe2000000000b */
[--C-:B------:R-:W-:Y:S01]  /*8380*/  FFMA.FTZ R178, R178, c[0x0][0x23c], -R252.reuse ;  /* 0x00008f00b2b27a23 */ /* 0x100fe200000108fc */
[----:B------:R-:W-:Y:S01]  /*8390*/  LOP3.LUT R11, R7, 0xff, RZ, 0xc0, !PT ;  /* 0x000000ff070b7812 */ /* 0x000fe200078ec0ff */
[--C-:B------:R-:W-:Y:S01]  /*83a0*/  FFMA.FTZ R177, R27, c[0x0][0x23c], -R252.reuse ;  /* 0x00008f001bb17a23 */ /* 0x100fe200000108fc */
[----:B----4-:R-:W-:Y:S01]  /*83b0*/  FMNMX.FTZ R165, R16, R165, !PT ;  /* 0x000000a510a57209 */ /* 0x010fe20007810000 */
[--C-:B------:R-:W-:Y:S01]  /*83c0*/  FFMA.FTZ R176, R23, c[0x0][0x23c], -R252.reuse ;  /* 0x00008f0017b07a23 */ /* 0x100fe200000108fc */
[C---:B------:R-:W-:Y:S01]  /*83d0*/  LOP3.LUT R7, R5.reuse, 0xffff, RZ, 0xc0, !PT ;  /* 0x0000ffff05077812 */ /* 0x040fe200078ec0ff */
[----:B------:R-:W-:Y:S01]  /*83e0*/  MUFU.EX2 R178, R178 ;  /* 0x000000b200b27308 */ /* 0x000fe20000000800 */
[----:B------:R-:W-:Y:S01]  /*83f0*/  LOP3.LUT R30, R5, 0xff, RZ, 0xc0, !PT ;  /* 0x000000ff051e7812 */ /* 0x000fe200078ec0ff */
[----:B------:R-:W-:Y:S01]  /*8400*/  FMUL.FTZ R248, R165, c[0x0][0x23c] ;  /* 0x00008f00a5f87a20 */ /* 0x000fe20000410000 */
[----:B------:R-:W-:Y:S01]  /*8410*/  SHF.R.U32.HI R5, RZ, 0x18, R5 ;  /* 0x00000018ff057819 */ /* 0x000fe20000011605 */
[----:B------:R-:W-:Y:S01]  /*8420*/  FFMA.FTZ R19, R25, c[0x0][0x23c], -R252 ;  /* 0x00008f0019137a23 */ /* 0x000fe200000108fc */
[----:B------:R-:W-:Y:S01]  /*8430*/  LOP3.LUT R24, R24, 0xff, RZ, 0xc0, !PT ;  /* 0x000000ff18187812 */ /* 0x000fe200078ec0ff */
[----:B------:R-:W-:Y:S01]  /*8440*/  IMAD.MOV.U32 R27, RZ, RZ, R187 ;  /* 0x000000ffff1b7224 */ /* 0x000fe200078e00bb */
[----:B------:R-:W-:Y:S01]  /*8450*/  FSEL R32, R166, RZ, P3 ;  /* 0x000000ffa6207208 */ /* 0x000fe20001800000 */
[----:B------:R-:W2:Y:S01]  /*8460*/  MUFU.EX2 R177, R177 ;  /* 0x000000b100b17308 */ /* 0x000ea20000000800 */
[----:B-1----:R-:W-:-:S02]  /*8470*/  FMNMX.FTZ R18, R18, R9, !PT ;  /* 0x0000000912127209 */ /* 0x002fc40007810000 */
[----:B------:R-:W-:Y:S02]  /*8480*/  FSETP.NEU.FTZ.AND P1, PT, R165, -INF , PT ;  /* 0xff800000a500780b */ /* 0x000fe40003f3d000 */
[C---:B------:R-:W-:Y:S01]  /*8490*/  FSETP.NEU.FTZ.AND P0, PT, R18.reuse, -INF , PT ;  /* 0xff8000001200780b */ /* 0x040fe20003f1d000 */
[----:B------:R-:W-:Y:S01]  /*84a0*/  FMUL.FTZ R171, R18, c[0x0][0x23c] ;  /* 0x00008f0012ab7a20 */ /* 0x000fe20000410000 */
[----:B------:R-:W-:Y:S01]  /*84b0*/  PRMT R24, R24, 0x5410, R5 ;  /* 0x0000541018187816 */ /* 0x000fe20000000005 */
[----:B------:R-:W-:Y:S01]  /*84c0*/  MUFU.EX2 R176, R176 ;  /* 0x000000b000b07308 */ /* 0x000fe20000000800 */
[----:B------:R-:W-:Y:S02]  /*84d0*/  FSEL R5, R167, RZ, P2 ;  /* 0x000000ffa7057208 */ /* 0x000fe40001000000 */
[----:B------:R-:W-:Y:S02]  /*84e0*/  FSEL R171, R171, RZ, P0 ;  /* 0x000000ffabab7208 */ /* 0x000fe40000000000 */
[----:B------:R-:W-:Y:S01]  /*84f0*/  FSEL R9, R165, RZ, P1 ;  /* 0x000000ffa5097208 */ /* 0x000fe20000800000 */
[----:B------:R-:W-:Y:S01]  /*8500*/  FADD.FTZ R5, R192, -R5 ;  /* 0x80000005c0057221 */ /* 0x000fe20000010000 */
[----:B---3--:R-:W-:Y:S01]  /*8510*/  PRMT R189, R189, 0x7054, R189 ;  /* 0x00007054bdbd7816 */ /* 0x008fe200000000bd */
[----:B------:R-:W-:Y:S01]  /*8520*/  FFMA.FTZ R184, R8, c[0x0][0x23c], -R171 ;  /* 0x00008f0008b87a23 */ /* 0x000fe200000108ab */
[----:B------:R-:W-:Y:S01]  /*8530*/  FSEL R248, R248, RZ, P1 ;  /* 0x000000fff8f87208 */ /* 0x000fe20000800000 */
[----:B------:R-:W-:Y:S01]  /*8540*/  FADD.FTZ R8, R3, -R32 ;  /* 0x8000002003087221 */ /* 0x000fe20000010000 */
[----:B------:R-:W-:Y:S01]  /*8550*/  FSEL R3, R18, RZ, P0 ;  /* 0x000000ff12037208 */ /* 0x000fe20000000000 */
[----:B------:R-:W-:Y:S01]  /*8560*/  FADD.FTZ R9, R2, -R9 ;  /* 0x8000000902097221 */ /* 0x000fe20000010000 */
[----:B------:R-:W1:Y:S01]  /*8570*/  MUFU.EX2 R19, R19 ;  /* 0x0000001300137308 */ /* 0x000e620000000800 */
[----:B------:R-:W-:Y:S01]  /*8580*/  FMUL.FTZ R188, R5, c[0x0][0x23c] ;  /* 0x00008f0005bc7a20 */ /* 0x000fe20000410000 */
[--C-:B------:R-:W-:Y:S01]  /*8590*/  HSET2.LE.AND R5, R26, R189.reuse, PT ;  /* 0x000000bd1a057233 */ /* 0x100fe20003803000 */
[----:B------:R-:W-:Y:S01]  /*85a0*/  FADD.FTZ R2, R0, -R3 ;  /* 0x8000000300027221 */ /* 0x000fe20000010000 */
[----:B------:R-:W-:Y:S01]  /*85b0*/  SHF.R.U32.HI R7, RZ, 0x8, R7 ;  /* 0x00000008ff077819 */ /* 0x000fe20000011607 */
[----:B------:R-:W-:Y:S01]  /*85c0*/  FFMA.FTZ R0, R12, c[0x0][0x23c], -R171 ;  /* 0x00008f000c007a23 */ /* 0x000fe200000108ab */
[----:B--2---:R-:W-:Y:S01]  /*85d0*/  F2FP.PACK_AB R12, R177, R178 ;  /* 0x000000b2b10c723e */ /* 0x004fe200000000ff */
[--C-:B------:R-:W-:Y:S01]  /*85e0*/  FFMA.FTZ R164, R15, c[0x0][0x23c], -R248.reuse ;  /* 0x00008f000fa47a23 */ /* 0x100fe200000108f8 */
[----:B------:R-:W-:Y:S01]  /*85f0*/  PRMT R30, R30, 0x5410, R7 ;  /* 0x000054101e1e7816 */ /* 0x000fe20000000007 */
[--C-:B------:R-:W-:Y:S01]  /*8600*/  FFMA.FTZ R183, R13, c[0x0][0x23c], -R248.reuse ;  /* 0x00008f000db77a23 */ /* 0x100fe200000108f8 */
[----:B------:R-:W-:Y:S01]  /*8610*/  LOP3.LUT R5, R5, R12, RZ, 0xc0, !PT ;  /* 0x0000000c05057212 */ /* 0x000fe200078ec0ff */
[--C-:B------:R-:W-:Y:S01]  /*8620*/  FFMA.FTZ R3, R14, c[0x0][0x23c], -R171.reuse ;  /* 0x00008f000e037a23 */ /* 0x100fe200000108ab */
[--C-:B------:R-:W-:Y:S01]  /*8630*/  HSET2.LE.AND R6, R6, R189.reuse, PT ;  /* 0x000000bd06067233 */ /* 0x100fe20003803000 */
[----:B------:R-:W2:Y:S01]  /*8640*/  LDSM.16.MT88.4 R12, [R211+0xa000] ;  /* 0x00a00000d30c783b */ /* 0x000ea20000004200 */
[--C-:B------:R-:W-:Y:S01]  /*8650*/  FFMA.FTZ R17, R17, c[0x0][0x23c], -R248.reuse ;  /* 0x00008f0011117a23 */ /* 0x100fe200000108f8 */
[----:B------:R-:W-:Y:S01]  /*8660*/  MUFU.EX2 R164, R164 ;  /* 0x000000a400a47308 */ /* 0x000fe20000000800 */
[----:B------:R-:W-:Y:S01]  /*8670*/  FFMA.FTZ R16, R21, c[0x0][0x23c], -R248 ;  /* 0x00008f0015107a23 */ /* 0x000fe200000108f8 */
[----:B------:R-:W-:Y:S01]  /*8680*/  F2FP.PACK_AB R7, R179, R180 ;  /* 0x000000b4b307723e */ /* 0x000fe200000000ff */
[----:B------:R-:W-:Y:S01]  /*8690*/  FFMA.FTZ R185, R22, c[0x0][0x23c], -R171 ;  /* 0x00008f0016b97a23 */ /* 0x000fe200000108ab */
[----:B------:R-:W-:Y:S01]  /*86a0*/  SHF.R.U32.HI R28, RZ, 0x8, R28 ;  /* 0x00000008ff1c7819 */ /* 0x000fe2000001161c */
[----:B------:R-:W-:Y:S01]  /*86b0*/  IMAD.MOV.U32 R26, RZ, RZ, R186 ;  /* 0x000000ffff1a7224 */ /* 0x000fe200078e00ba */
[----:B------:R-:W-:Y:S01]  /*86c0*/  LOP3.LUT R6, R6, R7, RZ, 0xc0, !PT ;  /* 0x0000000706067212 */ /* 0x000fe200078ec0ff */
[--C-:B------:R-:W-:Y:S01]  /*86d0*/  HSET2.LE.AND R4, R4, R189.reuse, PT ;  /* 0x000000bd04047233 */ /* 0x100fe20003803000 */
[----:B------:R-:W3:Y:S01]  /*86e0*/  MUFU.EX2 R17, R17 ;  /* 0x0000001100117308 */ /* 0x000ee20000000800 */
[----:B------:R-:W-:Y:S01]  /*86f0*/  FMUL.FTZ R187, R8, c[0x0][0x23c] ;  /* 0x00008f0008bb7a20 */ /* 0x000fe20000410000 */
[----:B------:R-:W-:Y:S01]  /*8700*/  PRMT R28, R29, 0x5410, R28 ;  /* 0x000054101d1c7816 */ /* 0x000fe2000000001c */
[----:B------:R-:W-:Y:S01]  /*8710*/  FMUL.FTZ R186, R9, c[0x0][0x23c] ;  /* 0x00008f0009ba7a20 */ /* 0x000fe20000410000 */
[----:B-1----:R-:W-:Y:S01]  /*8720*/  F2FP.PACK_AB R7, R19, R176 ;  /* 0x000000b01307723e */ /* 0x002fe200000000ff */
[----:B------:R-:W-:Y:S01]  /*8730*/  FMUL.FTZ R2, R2, c[0x0][0x23c] ;  /* 0x00008f0002027a20 */ /* 0x000fe20000410000 */
[----:B------:R-:W-:Y:S01]  /*8740*/  PRMT R20, R11, 0x5410, R20 ;  /* 0x000054100b147816 */ /* 0x000fe20000000014 */
[--C-:B------:R-:W-:Y:S01]  /*8750*/  HSET2.LE.AND R8, R30, R189.reuse, PT ;  /* 0x000000bd1e087233 */ /* 0x100fe20003803000 */
[----:B------:R-:W-:Y:S01]  /*8760*/  MUFU.EX2 R16, R16 ;  /* 0x0000001000107308 */ /* 0x000fe20000000800 */
[----:B------:R-:W-:Y:S01]  /*8770*/  LOP3.LUT R7, R4, R7, RZ, 0xc0, !PT ;  /* 0x0000000704077212 */ /* 0x000fe200078ec0ff */
[--C-:B------:R-:W-:Y:S01]  /*8780*/  HSET2.LE.AND R4, R28, R189.reuse, PT ;  /* 0x000000bd1c047233 */ /* 0x100fe20003803000 */
[----:B------:R-:W-:Y:S01]  /*8790*/  F2FP.PACK_AB R11, R181, R182 ;  /* 0x000000b6b50b723e */ /* 0x000fe200000000ff */
[----:B------:R-:W-:Y:S01]  /*87a0*/  HSET2.LE.AND R10, R10, R189, PT ;  /* 0x000000bd0a0a7233 */ /* 0x000fe20003803000 */
[----:B------:R-:W1:Y:S01]  /*87b0*/  LDSM.16.MT88.4 R32, [R208+0xa000] ;  /* 0x00a00000d020783b */ /* 0x000e620000004200 */
[--C-:B------:R-:W-:Y:S01]  /*87c0*/  FFMA.FTZ R172, R172, c[0x0][0x23c], -R252.reuse ;  /* 0x00008f00acac7a23 */ /* 0x100fe200000108fc */
[----:B------:R-:W-:Y:S01]  /*87d0*/  LOP3.LUT R4, R4, R11, RZ, 0xc0, !PT ;  /* 0x0000000b04047212 */ /* 0x000fe200078ec0ff */
[----:B------:R-:W4:Y:S01]  /*87e0*/  MUFU.EX2 R183, R183 ;  /* 0x000000b700b77308 */ /* 0x000f220000000800 */
[----:B---3--:R-:W-:Y:S01]  /*87f0*/  F2FP.PACK_AB R9, R17, R164 ;  /* 0x000000a41109723e */ /* 0x008fe200000000ff */
[----:B------:R-:W-:Y:S01]  /*8800*/  LDSM.16.MT88.4 R28, [R211+0xb000] ;  /* 0x00b00000d31c783b */ /* 0x000fe20000004200 */
[----:B------:R-:W-:-:S02]  /*8810*/  FFMA.FTZ R173, R173, c[0x0][0x23c], -R252 ;  /* 0x00008f00adad7a23 */ /* 0x000fc400000108fc */
[----:B------:R-:W-:Y:S01]  /*8820*/  LOP3.LUT R8, R8, R9, RZ, 0xc0, !PT ;  /* 0x0000000908087212 */ /* 0x000fe200078ec0ff */
[----:B------:R-:W-:Y:S01]  /*8830*/  HSET2.LE.AND R9, R24, R189, PT ;  /* 0x000000bd18097233 */ /* 0x000fe20003803000 */
[----:B------:R-:W-:Y:S01]  /*8840*/  FFMA.FTZ R192, R175, c[0x0][0x23c], -R241 ;  /* 0x00008f00afc07a23 */ /* 0x000fe200000108f1 */
[----:B------:R-:W-:Y:S08]  /*8850*/  MUFU.EX2 R184, R184 ;  /* 0x000000b800b87308 */ /* 0x000ff00000000800 */
[----:B------:R-:W3:Y:S01]  /*8860*/  MUFU.EX2 R185, R185 ;  /* 0x000000b900b97308 */ /* 0x000ee20000000800 */
[----:B----4-:R-:W-:-:S04]  /*8870*/  F2FP.PACK_AB R11, R183, R16 ;  /* 0x00000010b70b723e */ /* 0x010fc800000000ff */
[----:B------:R-:W-:Y:S01]  /*8880*/  LOP3.LUT R10, R10, R11, RZ, 0xc0, !PT ;  /* 0x0000000b0a0a7212 */ /* 0x000fe200078ec0ff */
[----:B------:R-:W-:Y:S02]  /*8890*/  HSET2.LE.AND R11, R20, R189, PT ;  /* 0x000000bd140b7233 */ /* 0x000fe40003803000 */
[----:B------:R-:W-:Y:S08]  /*88a0*/  MUFU.EX2 R3, R3 ;  /* 0x0000000300037308 */ /* 0x000ff00000000800 */
[----:B------:R-:W4:Y:S01]  /*88b0*/  MUFU.EX2 R0, R0 ;  /* 0x0000000000007308 */ /* 0x000f220000000800 */
[----:B---3--:R-:W-:-:S04]  /*88c0*/  F2FP.PACK_AB R22, R185, R184 ;  /* 0x000000b8b916723e */ /* 0x008fc800000000ff */
[----:B------:R-:W-:-:S03]  /*88d0*/  LOP3.LUT R9, R9, R22, RZ, 0xc0, !PT ;  /* 0x0000001609097212 */ /* 0x000fc600078ec0ff */
[----:B------:R-:W3:Y:S08]  /*88e0*/  MUFU.EX2 R188, R188 ;  /* 0x000000bc00bc7308 */ /* 0x000ef00000000800 */
[----:B------:R-:W1:Y:S01]  /*88f0*/  MUFU.EX2 R187, R187 ;  /* 0x000000bb00bb7308 */ /* 0x000e620000000800 */
[----:B----4-:R-:W-:-:S04]  /*8900*/  F2FP.PACK_AB R20, R0, R3 ;  /* 0x000000030014723e */ /* 0x010fc800000000ff */
[----:B------:R-:W-:Y:S02]  /*8910*/  LOP3.LUT R11, R11, R20, RZ, 0xc0, !PT ;  /* 0x000000140b0b7212 */ /* 0x000fe400078ec0ff */
[----:B------:R-:W4:Y:S01]  /*8920*/  LDSM.16.MT88.4 R20, [R210+0xa000] ;  /* 0x00a00000d214783b */ /* 0x000f220000004200 */
[----:B------:R-:W2:Y:S01]  /*8930*/  MUFU.EX2 R186, R186 ;  /* 0x000000ba00ba7308 */ /* 0x000ea20000000800 */
[-C--:B---3--:R-:W-:Y:S02]  /*8940*/  FMUL.FTZ R160, R160, R188.reuse ;  /* 0x000000bca0a07220 */ /* 0x088fe40000410000 */
[-C--:B------:R-:W-:Y:S02]  /*8950*/  FMUL.FTZ R161, R161, R188.reuse ;  /* 0x000000bca1a17220 */ /* 0x080fe40000410000 */
[-C--:B------:R-:W-:Y:S02]  /*8960*/  FMUL.FTZ R40, R40, R188.reuse ;  /* 0x000000bc28287220 */ /* 0x080fe40000410000 */
[----:B------:R-:W-:Y:S01]  /*8970*/  FMUL.FTZ R41, R41, R188 ;  /* 0x000000bc29297220 */ /* 0x000fe20000410000 */
[----:B------:R-:W3:Y:S01]  /*8980*/  MUFU.EX2 R2, R2 ;  /* 0x0000000200027308 */ /* 0x000ee20000000800 */
[----:B-1----:R-:W-:-:S02]  /*8990*/  FMUL.FTZ R162, R162, R187 ;  /* 0x000000bba2a27220 */ /* 0x002fc40000410000 */
[-C--:B------:R-:W-:Y:S02]  /*89a0*/  FMUL.FTZ R163, R163, R187.reuse ;  /* 0x000000bba3a37220 */ /* 0x080fe40000410000 */
[-C--:B------:R-:W-:Y:S02]  /*89b0*/  FMUL.FTZ R42, R42, R187.reuse ;  /* 0x000000bb2a2a7220 */ /* 0x080fe40000410000 */
[----:B------:R-:W-:Y:S01]  /*89c0*/  FMUL.FTZ R43, R43, R187 ;  /* 0x000000bb2b2b7220 */ /* 0x000fe20000410000 */
[----:B------:R-:W-:Y:S01]  /*89d0*/  MUFU.EX2 R192, R192 ;  /* 0x000000c000c07308 */ /* 0x000fe20000000800 */
[-C--:B--2---:R-:W-:Y:S01]  /*89e0*/  FMUL.FTZ R156, R156, R186.reuse ;  /* 0x000000ba9c9c7220 */ /* 0x084fe20000410000 */
[----:B------:R-:W-:Y:S01]  /*89f0*/  HMMA.16816.F32 R160, R4, R12, R160 ;  /* 0x0000000c04a0723c */ /* 0x000fe200000018a0 */
[-C--:B------:R-:W-:Y:S02]  /*8a00*/  FMUL.FTZ R157, R157, R186.reuse ;  /* 0x000000ba9d9d7220 */ /* 0x080fe40000410000 */
[----:B------:R-:W-:-:S02]  /*8a10*/  FMUL.FTZ R36, R36, R186 ;  /* 0x000000ba24247220 */ /* 0x000fc40000410000 */
[----:B------:R-:W-:Y:S01]  /*8a20*/  FMUL.FTZ R37, R37, R186 ;  /* 0x000000ba25257220 */ /* 0x000fe20000410000 */
[----:B------:R-:W-:Y:S01]  /*8a30*/  MUFU.EX2 R190, R190 ;  /* 0x000000be00be7308 */ /* 0x000fe20000000800 */
[-C--:B---3--:R-:W-:Y:S01]  /*8a40*/  FMUL.FTZ R158, R158, R2.reuse ;  /* 0x000000029e9e7220 */ /* 0x088fe20000410000 */
[----:B------:R-:W-:Y:S01]  /*8a50*/  HMMA.16816.F32 R40, R4, R14, R40 ;  /* 0x0000000e0428723c */ /* 0x000fe20000001828 */
[-C--:B------:R-:W-:Y:S02]  /*8a60*/  FMUL.FTZ R159, R159, R2.reuse ;  /* 0x000000029f9f7220 */ /* 0x080fe40000410000 */
        /* <DEDUP_REMOVED lines=9> */
[----:B------:R-:W1:Y:S01]  /*8b00*/  LDSM.16.MT88.4 R12, [R209+0xa000] ;  /* 0x00a00000d10c783b */ /* 0x000e620000004200 */
        /* <DEDUP_REMOVED lines=14> */
[----:B----4-:R-:W-:Y:S01]  /*8bf0*/  HMMA.16816.F32 R44, R4, R20, R44 ;  /* 0x00000014042c723c */ /* 0x010fe2000000182c */
        /* <DEDUP_REMOVED lines=15> */
[----:B------:R-:W-:Y:S01]  /*8cf0*/  FMUL.FTZ R65, R65, R186 ;  /* 0x000000ba41417220 */ /* 0x000fe20000410000 */
[----:B------:R-:W-:Y:S01]  /*8d00*/  LDSM.16.MT88.4 R20, [R209+0xb000] ;  /* 0x00b00000d114783b */ /* 0x000fe20000004200 */
[-C--:B------:R-:W-:Y:S02]  /*8d10*/  FMUL.FTZ R66, R66, R2.reuse ;  /* 0x0000000242427220 */ /* 0x080fe40000410000 */
[----:B------:R-:W-:-:S02]  /*8d20*/  FMUL.FTZ R67, R67, R2 ;  /* 0x0000000243437220 */ /* 0x000fc40000410000 */
        /* <DEDUP_REMOVED lines=10> */
[----:B------:R-:W-:Y:S01]  /*8dd0*/  IMAD.MOV.U32 R32, RZ, RZ, R26 ;  /* 0x000000ffff207224 */ /* 0x000fe200078e001a */
[----:B------:R-:W-:Y:S01]  /*8de0*/  HMMA.16816.F32 R68, R8, R14, R68 ;  /* 0x0000000e0844723c */ /* 0x000fe20000001844 */
[----:B------:R-:W-:Y:S02]  /*8df0*/  IMAD.MOV.U32 R33, RZ, RZ, R27 ;  /* 0x000000ffff217224 */ /* 0x000fe400078e001b */
[----:B------:R-:W1:Y:S01]  /*8e00*/  LDSM.16.MT88.4 R24, [R210+0xb000] ;  /* 0x00b00000d218783b */ /* 0x000e620000004200 */
[-C--:B------:R-:W-:Y:S02]  /*8e10*/  FMUL.FTZ R152, R152, R186.reuse ;  /* 0x000000ba98987220 */ /* 0x080fe40000410000 */
[----:B------:R-:W-:-:S02]  /*8e20*/  FMUL.FTZ R153, R153, R186 ;  /* 0x000000ba99997220 */ /* 0x000fc40000410000 */
[----:B------:R-:W-:Y:S01]  /*8e30*/  HMMA.16816.F32 R72, R4, R14, R72 ;  /* 0x0000000e0448723c */ /* 0x000fe20000001848 */
[----:B------:R-:W2:Y:S01]  /*8e40*/  LDSM.16.MT88.4 R12, [R208+0xb000] ;  /* 0x00b00000d00c783b */ /* 0x000ea20000004200 */
        /* <DEDUP_REMOVED lines=50> */
[----:B------:R-:W-:-:S04]  /*9170*/  IMAD.WIDE.U32 R24, R249, -0x2daee0ad, RZ ;  /* 0xd2511f53f9187825 */ /* 0x000fc800078e00ff */
[-C--:B------:R-:W-:Y:S01]  /*9180*/  FMUL.FTZ R116, R116, R188.reuse ;  /* 0x000000bc74747220 */ /* 0x080fe20000410000 */
[C---:B--2---:R-:W-:Y:S01]  /*9190*/  HMMA.16816.F32 R128, R8.reuse, R12, R128 ;  /* 0x0000000c0880723c */ /* 0x044fe20000001880 */
[-C--:B------:R-:W-:Y:S02]  /*91a0*/  FMUL.FTZ R117, R117, R188.reuse ;  /* 0x000000bc75757220 */ /* 0x080fe40000410000 */
[-C--:B------:R-:W-:Y:S02]  /*91b0*/  FMUL.FTZ R118, R118, R187.reuse ;  /* 0x000000bb76767220 */ /* 0x080fe40000410000 */
[----:B------:R-:W-:Y:S02]  /*91c0*/  FMUL.FTZ R119, R119, R187 ;  /* 0x000000bb77777220 */ /* 0x000fe40000410000 */
[-C--:B------:R-:W-:Y:S01]  /*91d0*/  FMUL.FTZ R92, R92, R188.reuse ;  /* 0x000000bc5c5c7220 */ /* 0x080fe20000410000 */
[----:B------:R-:W-:Y:S01]  /*91e0*/  HMMA.16816.F32 R132, R8, R14, R132 ;  /* 0x0000000e0884723c */ /* 0x000fe20000001884 */
[----:B------:R-:W-:-:S02]  /*91f0*/  FMUL.FTZ R93, R93, R188 ;  /* 0x000000bc5d5d7220 */ /* 0x000fc40000410000 */
[-C--:B------:R-:W-:Y:S02]  /*9200*/  FMUL.FTZ R94, R94, R187.reuse ;  /* 0x000000bb5e5e7220 */ /* 0x080fe40000410000 */
[-C--:B------:R-:W-:Y:S02]  /*9210*/  FMUL.FTZ R95, R95, R187.reuse ;  /* 0x000000bb5f5f7220 */ /* 0x080fe40000410000 */
[----:B------:R-:W-:Y:S01]  /*9220*/  FFMA.FTZ R8, R196, c[0x0][0x23c], -R241 ;  /* 0x00008f00c4087a23 */ /* 0x000fe200000108f1 */
[C---:B------:R-:W-:Y:S01]  /*9230*/  HMMA.16816.F32 R148, R4.reuse, R20, R148 ;  /* 0x000000140494723c */ /* 0x040fe20000001894 */
[----:B------:R1:W5:Y:S01]  /*9240*/  LDL.LU R196, [R1+0x10] ;  /* 0x0000100001c47983 */ /* 0x0003620000300800 */
[-C--:B------:R-:W-:Y:S02]  /*9250*/  FMUL.FTZ R124, R124, R188.reuse ;  /* 0x000000bc7c7c7220 */ /* 0x080fe40000410000 */
[----:B------:R-:W-:Y:S02]  /*9260*/  FMUL.FTZ R125, R125, R188 ;  /* 0x000000bc7d7d7220 */ /* 0x000fe40000410000 */
[-C--:B------:R-:W-:Y:S01]  /*9270*/  FMUL.FTZ R126, R126, R187.reuse ;  /* 0x000000bb7e7e7220 */ /* 0x080fe20000410000 */
[----:B------:R-:W-:Y:S01]  /*9280*/  LOP3.LUT R21, R25, UR16, R194, 0x96, !PT ;  /* 0x0000001019157c12 */ /* 0x000fe2000f8e96c2 */
[----:B------:R-:W-:Y:S01]  /*9290*/  FMUL.FTZ R127, R127, R187 ;  /* 0x000000bb7f7f7220 */ /* 0x000fe20000410000 */
[----:B------:R1:W5:Y:S01]  /*92a0*/  LDL.LU.64 R194, [R1+0x8] ;  /* 0x0000080001c27983 */ /* 0x0003620000300a00 */
[----:B------:R-:W-:Y:S01]  /*92b0*/  HMMA.16816.F32 R116, R4, R26, R116 ;  /* 0x0000001a0474723c */ /* 0x000fe20000001874 */
[----:B------:R-:W-:-:S02]  /*92c0*/  IMAD.MOV.U32 R10, RZ, RZ, R32 ;  /* 0x000000ffff0a7224 */ /* 0x000fc400078e0020 */
[-C--:B------:R-:W-:Y:S02]  /*92d0*/  FMUL.FTZ R140, R140, R188.reuse ;  /* 0x000000bc8c8c7220 */ /* 0x080fe40000410000 */
[----:B------:R-:W-:Y:S02]  /*92e0*/  FMUL.FTZ R141, R141, R188 ;  /* 0x000000bc8d8d7220 */ /* 0x000fe40000410000 */
[----:B------:R-:W-:Y:S01]  /*92f0*/  IMAD.WIDE.U32 R26, R251, -0x2daee0ad, RZ ;  /* 0xd2511f53fb1a7825 */ /* 0x000fe200078e00ff */
[----:B------:R-:W-:Y:S01]  /*9300*/  HMMA.16816.F32 R92, R4, R28, R92 ;  /* 0x0000001c045c723c */ /* 0x000fe2000000185c */
[----:B------:R2:W-:Y:S02]  /*9310*/  MUFU.EX2 R29, R8 ;  /* 0x00000008001d7308 */ /* 0x0005e40000000800 */
[-C--:B------:R-:W-:Y:S02]  /*9320*/  FMUL.FTZ R142, R142, R187.reuse ;  /* 0x000000bb8e8e7220 */ /* 0x080fe40000410000 */
[----:B------:R-:W-:-:S02]  /*9330*/  FMUL.FTZ R143, R143, R187 ;  /* 0x000000bb8f8f7220 */ /* 0x000fc40000410000 */
[----:B------:R-:W-:Y:S01]  /*9340*/  IMAD.MOV.U32 R11, RZ, RZ, R33 ;  /* 0x000000ffff0b7224 */ /* 0x000fe200078e0021 */
[C---:B------:R-:W-:Y:S01]  /*9350*/  HMMA.16816.F32 R124, R4.reuse, R22, R124 ;  /* 0x00000016047c723c */ /* 0x040fe2000000187c */
[----:B------:R-:W-:Y:S01]  /*9360*/  SHF.R.U32.HI R11, RZ, 0x10, R26 ;  /* 0x00000010ff0b7819 */ /* 0x000fe2000001161a */
[-C--:B------:R-:W-:Y:S02]  /*9370*/  FMUL.FTZ R88, R88, R188.reuse ;  /* 0x000000bc58587220 */ /* 0x080fe40000410000 */
[-C--:B------:R-:W-:Y:S02]  /*9380*/  FMUL.FTZ R89, R89, R188.reuse ;  /* 0x000000bc59597220 */ /* 0x080fe40000410000 */
[-C--:B------:R-:W-:Y:S01]  /*9390*/  FMUL.FTZ R90, R90, R187.reuse ;  /* 0x000000bb5a5a7220 */ /* 0x080fe20000410000 */
[----:B------:R-:W-:Y:S01]  /*93a0*/  LOP3.LUT R22, R27, UR16, R10, 0x96, !PT ;  /* 0x000000101b167c12 */ /* 0x000fe2000f8e960a */
[-C--:B------:R-:W-:Y:S01]  /*93b0*/  FMUL.FTZ R91, R91, R187.reuse ;  /* 0x000000bb5b5b7220 */ /* 0x080fe20000410000 */
[----:B--2---:R-:W-:Y:S01]  /*93c0*/  LOP3.LUT R8, R24, 0xffff, RZ, 0xc0, !PT ;  /* 0x0000ffff18087812 */ /* 0x004fe200078ec0ff */
[-C--:B------:R-:W-:Y:S01]  /*93d0*/  FMUL.FTZ R104, R104, R188.reuse ;  /* 0x000000bc68687220 */ /* 0x080fe20000410000 */
[C---:B------:R-:W-:Y:S01]  /*93e0*/  LOP3.LUT R10, R26.reuse, 0xffff, RZ, 0xc0, !PT ;  /* 0x0000ffff1a0a7812 */ /* 0x040fe200078ec0ff */
[C---:B------:R-:W-:Y:S01]  /*93f0*/  HMMA.16816.F32 R140, R4.reuse, R12, R140 ;  /* 0x0000000c048c723c */ /* 0x040fe2000000188c */
[----:B------:R-:W-:Y:S01]  /*9400*/  SHF.R.U32.HI R25, RZ, 0x8, R8 ;  /* 0x00000008ff197819 */ /* 0x000fe20000011608 */
[-C--:B------:R-:W-:Y:S01]  /*9410*/  FMUL.FTZ R105, R105, R188.reuse ;  /* 0x000000bc69697220 */ /* 0x080fe20000410000 */
[----:B------:R-:W-:Y:S01]  /*9420*/  LOP3.LUT R9, R26, 0xff, RZ, 0xc0, !PT ;  /* 0x000000ff1a097812 */ /* 0x000fe200078ec0ff */
[-C--:B------:R-:W-:Y:S01]  /*9430*/  FMUL.FTZ R106, R106, R187.reuse ;  /* 0x000000bb6a6a7220 */ /* 0x080fe20000410000 */
[----:B------:R-:W-:Y:S01]  /*9440*/  SHF.R.U32.HI R8, RZ, 0x18, R26 ;  /* 0x00000018ff087819 */ /* 0x000fe2000001161a */
[-C--:B------:R-:W-:Y:S01]  /*9450*/  FMUL.FTZ R107, R107, R187.reuse ;  /* 0x000000bb6b6b7220 */ /* 0x080fe20000410000 */
[----:B------:R-:W-:Y:S01]  /*9460*/  SHF.R.U32.HI R10, RZ, 0x8, R10 ;  /* 0x00000008ff0a7819 */ /* 0x000fe2000001160a */
[----:B------:R-:W-:Y:S01]  /*9470*/  MUFU.EX2 R249, R172 ;  /* 0x000000ac00f97308 */ /* 0x000fe20000000800 */
[----:B------:R-:W-:Y:S01]  /*9480*/  LOP3.LUT R11, R11, 0xff, RZ, 0xc0, !PT ;  /* 0x000000ff0b0b7812 */ /* 0x000fe200078ec0ff */
[----:B------:R-:W-:Y:S01]  /*9490*/  FFMA.FTZ R251, R174, c[0x0][0x23c], -R171 ;  /* 0x00008f00aefb7a23 */ /* 0x000fe200000108ab */
[----:B------:R-:W-:Y:S01]  /*94a0*/  LOP3.LUT R12, R21, 0xffff, RZ, 0xc0, !PT ;  /* 0x0000ffff150c7812 */ /* 0x000fe200078ec0ff */
[----:B------:R-:W-:Y:S01]  /*94b0*/  FFMA.FTZ R250, R250, c[0x0][0x23c], -R241 ;  /* 0x00008f00fafa7a23 */ /* 0x000fe200000108f1 */
[----:B------:R-:W-:Y:S01]  /*94c0*/  PRMT R26, R11, 0x5410, R8 ;  /* 0x000054100b1a7816 */ /* 0x000fe20000000008 */
[-C--:B------:R-:W-:Y:S01]  /*94d0*/  FMUL.FTZ R136, R136, R188.reuse ;  /* 0x000000bc88887220 */ /* 0x080fe20000410000 */
[----:B------:R-:W-:Y:S01]  /*94e0*/  SHF.R.U32.HI R13, RZ, 0x8, R12 ;  /* 0x00000008ff0d7819 */ /* 0x000fe2000001160c */
[----:B------:R2:W-:Y:S01]  /*94f0*/  MUFU.EX2 R32, R173 ;  /* 0x000000ad00207308 */ /* 0x0005e20000000800 */
[----:B------:R-:W-:Y:S01]  /*9500*/  PRMT R12, R9, 0x5410, R10 ;  /* 0x00005410090c7816 */ /* 0x000fe2000000000a */
[----:B------:R-:W-:Y:S01]  /*9510*/  FMUL.FTZ R137, R137, R188 ;  /* 0x000000bc89897220 */ /* 0x000fe20000410000 */
[----:B------:R-:W-:Y:S01]  /*9520*/  LDSM.16.MT88.4 R8, [R211+0xa800] ;  /* 0x00a80000d308783b */ /* 0x000fe20000004200 */
[-C--:B------:R-:W-:Y:S01]  /*9530*/  FMUL.FTZ R138, R138, R187.reuse ;  /* 0x000000bb8a8a7220 */ /* 0x080fe20000410000 */
[----:B------:R-:W-:Y:S01]  /*9540*/  HMMA.16816.F32 R88, R4, R34, R88 ;  /* 0x000000220458723c */ /* 0x000fe20000001858 */
[----:B------:R-:W-:-:S02]  /*9550*/  FMUL.FTZ R139, R139, R187 ;  /* 0x000000bb8b8b7220 */ /* 0x000fc40000410000 */
[--C-:B------:R-:W-:Y:S02]  /*9560*/  FFMA.FTZ R246, R246, c[0x0][0x23c], -R252.reuse ;  /* 0x00008f00f6f67a23 */ /* 0x100fe400000108fc */
[----:B------:R-:W-:Y:S02]  /*9570*/  FFMA.FTZ R247, R247, c[0x0][0x23c], -R252 ;  /* 0x00008f00f7f77a23 */ /* 0x000fe400000108fc */
[--C-:B------:R-:W-:Y:S01]  /*9580*/  FFMA.FTZ R252, R191, c[0x0][0x23c], -R248.reuse ;  /* 0x00008f00bffc7a23 */ /* 0x100fe200000108f8 */
[----:B------:R-:W-:Y:S01]  /*9590*/  HMMA.16816.F32 R104, R4, R30, R104 ;  /* 0x0000001e0468723c */ /* 0x000fe20000001868 */
[----:B--2---:R-:W2:Y:S01]  /*95a0*/  LDSM.16.MT88.4 R172, [R210+0xa800] ;  /* 0x00a80000d2ac783b */ /* 0x004ea20000004200 */
[--C-:B------:R-:W-:Y:S02]  /*95b0*/  FFMA.FTZ R191, R193, c[0x0][0x23c], -R248.reuse ;  /* 0x00008f00c1bf7a23 */ /* 0x100fe400000108f8 */
[--C-:B------:R-:W-:Y:S02]  /*95c0*/  FFMA.FTZ R198, R198, c[0x0][0x23c], -R248.reuse ;  /* 0x00008f00c6c67a23 */ /* 0x100fe400000108f8 */
[----:B------:R-:W-:Y:S01]  /*95d0*/  FFMA.FTZ R193, R199, c[0x0][0x23c], -R248 ;  /* 0x00008f00c7c17a23 */ /* 0x000fe200000108f8 */
[----:B------:R-:W3:Y:S01]  /*95e0*/  MUFU.EX2 R250, R250 ;  /* 0x000000fa00fa7308 */ /* 0x000ee20000000800 */
[----:B------:R-:W-:-:S02]  /*95f0*/  FFMA.FTZ R199, R169, c[0x0][0x23c], -R171 ;  /* 0x00008f00a9c77a23 */ /* 0x000fc400000108ab */
[--C-:B------:R-:W-:Y:S01]  /*9600*/  FFMA.FTZ R248, R168, c[0x0][0x23c], -R171.reuse ;  /* 0x00008f00a8f87a23 */ /* 0x100fe200000108ab */
[----:B------:R-:W-:Y:S01]  /*9610*/  HMMA.16816.F32 R136, R4, R14, R136 ;  /* 0x0000000e0488723c */ /* 0x000fe20000001888 */
[----:B------:R-:W-:Y:S01]  /*9620*/  FFMA.FTZ R170, R170, c[0x0][0x23c], -R171 ;  /* 0x00008f00aaaa7a23 */ /* 0x000fe200000108ab */
[----:B------:R-:W-:Y:S02]  /*9630*/  LOP3.LUT R28, R21, 0xff, RZ, 0xc0, !PT ;  /* 0x000000ff151c7812 */ /* 0x000fe400078ec0ff */
[----:B------:R-:W-:Y:S03]  /*9640*/  MUFU.EX2 R246, R246 ;  /* 0x000000f600f67308 */ /* 0x000fe60000000800 */
[----:B------:R-:W-:Y:S02]  /*9650*/  SHF.R.U32.HI R4, RZ, 0x10, R21 ;  /* 0x00000010ff047819 */ /* 0x000fe40000011615 */
[----:B------:R-:W-:-:S02]  /*9660*/  LOP3.LUT R20, R24, 0xff, RZ, 0xc0, !PT ;  /* 0x000000ff18147812 */ /* 0x000fc400078ec0ff */
[----:B------:R-:W-:Y:S01]  /*9670*/  SHF.R.U32.HI R23, RZ, 0x10, R24 ;  /* 0x00000010ff177819 */ /* 0x000fe20000011618 */
[----:B------:R-:W4:Y:S01]  /*9680*/  MUFU.EX2 R247, R247 ;  /* 0x000000f700f77308 */ /* 0x000f220000000800 */
[----:B------:R-:W-:Y:S02]  /*9690*/  SHF.R.U32.HI R21, RZ, 0x18, R21 ;  /* 0x00000018ff157819 */ /* 0x000fe40000011615 */
[----:B------:R-:W-:Y:S02]  /*96a0*/  LOP3.LUT R7, R22, 0xffff, RZ, 0xc0, !PT ;  /* 0x0000ffff16077812 */ /* 0x000fe400078ec0ff */
[----:B------:R-:W-:Y:S02]  /*96b0*/  LOP3.LUT R4, R4, 0xff, RZ, 0xc0, !PT ;  /* 0x000000ff04047812 */ /* 0x000fe400078ec0ff */
[----:B------:R-:W-:Y:S01]  /*96c0*/  SHF.R.U32.HI R14, RZ, 0x10, R22 ;  /* 0x00000010ff0e7819 */ /* 0x000fe20000011616 */
[----:B------:R-:W-:Y:S01]  /*96d0*/  MUFU.EX2 R252, R252 ;  /* 0x000000fc00fc7308 */ /* 0x000fe20000000800 */
[----:B------:R-:W-:-:S02]  /*96e0*/  SHF.R.U32.HI R24, RZ, 0x18, R24 ;  /* 0x00000018ff187819 */ /* 0x000fc40000011618 */
[----:B------:R-:W-:-:S05]  /*96f0*/  PRMT R20, R20, 0x5410, R25 ;  /* 0x0000541014147816 */ /* 0x000fca0000000019 */
[----:B------:R-:W1:Y:S01]  /*9700*/  MUFU.EX2 R191, R191 ;  /* 0x000000bf00bf7308 */ /* 0x000e620000000800 */
[----:B------:R-:W-:Y:S02]  /*9710*/  LOP3.LUT R23, R23, 0xff, RZ, 0xc0, !PT ;  /* 0x000000ff17177812 */ /* 0x000fe400078ec0ff */
[----:B------:R-:W-:-:S05]  /*9720*/  PRMT R28, R28, 0x5410, R13 ;  /* 0x000054101c1c7816 */ /* 0x000fca000000000d */
[----:B------:R-:W-:Y:S01]  /*9730*/  MUFU.EX2 R198, R198 ;  /* 0x000000c600c67308 */ /* 0x000fe20000000800 */
[----:B------:R-:W-:Y:S02]  /*9740*/  LOP3.LUT R6, R22, 0xff, RZ, 0xc0, !PT ;  /* 0x000000ff16067812 */ /* 0x000fe400078ec0ff */
[----:B------:R-:W-:-:S05]  /*9750*/  SHF.R.U32.HI R7, RZ, 0x8, R7 ;  /* 0x00000008ff077819 */ /* 0x000fca0000011607 */
[----:B------:R-:W-:Y:S01]  /*9760*/  MUFU.EX2 R193, R193 ;  /* 0x000000c100c17308 */ /* 0x000fe20000000800 */
[----:B------:R-:W-:Y:S02]  /*9770*/  PRMT R4, R4, 0x5410, R21 ;  /* 0x0000541004047816 */ /* 0x000fe40000000015 */
[----:B------:R-:W-:-:S05]  /*9780*/  SHF.R.U32.HI R5, RZ, 0x18, R22 ;  /* 0x00000018ff057819 */ /* 0x000fca0000011616 */
[----:B------:R-:W-:Y:S01]  /*9790*/  MUFU.EX2 R199, R199 ;  /* 0x000000c700c77308 */ /* 0x000fe20000000800 */
[----:B------:R-:W-:-:S07]  /*97a0*/  LOP3.LUT R14, R14, 0xff, RZ, 0xc0, !PT ;  /* 0x000000ff0e0e7812 */ /* 0x000fce00078ec0ff */
[----:B------:R-:W1:Y:S08]  /*97b0*/  MUFU.EX2 R248, R248 ;  /* 0x000000f800f87308 */ /* 0x000e700000000800 */
[----:B------:R-:W-:Y:S08]  /*97c0*/  MUFU.EX2 R251, R251 ;  /* 0x000000fb00fb7308 */ /* 0x000ff00000000800 */
[----:B------:R1:W1:Y:S01]  /*97d0*/  MUFU.EX2 R241, R170 ;  /* 0x000000aa00f17308 */ /* 0x0002620000000800 */
[----:B------:R-:W-:Y:S01]  /*97e0*/  PRMT R24, R23, 0x5410, R24 ;  /* 0x0000541017187816 */ /* 0x000fe20000000018 */
[--C-:B------:R-:W-:Y:S01]  /*97f0*/  HSET2.LE.AND R20, R20, R189.reuse, PT ;  /* 0x000000bd14147233 */ /* 0x100fe20003803000 */
[----:B------:R-:W-:Y:S01]  /*9800*/  PRMT R6, R6, 0x5410, R7 ;  /* 0x0000541006067816 */ /* 0x000fe20000000007 */
[--C-:B------:R-:W-:Y:S01]  /*9810*/  HSET2.LE.AND R13, R28, R189.reuse, PT ;  /* 0x000000bd1c0d7233 */ /* 0x100fe20003803000 */
[----:B------:R-:W-:Y:S01]  /*9820*/  PRMT R14, R14, 0x5410, R5 ;  /* 0x000054100e0e7816 */ /* 0x000fe20000000005 */
[----:B------:R-:W-:Y:S01]  /*9830*/  HSET2.LE.AND R5, R4, R189, PT ;  /* 0x000000bd04057233 */ /* 0x000fe20003803000 */
[----:B---3--:R-:W-:-:S02]  /*9840*/  F2FP.PACK_AB R15, R250, R29 ;  /* 0x0000001dfa0f723e */ /* 0x008fc400000000ff */
[----:B------:R-:W-:Y:S01]  /*9850*/  F2FP.PACK_AB R4, R190, R192 ;  /* 0x000000c0be04723e */ /* 0x000fe200000000ff */
[--C-:B------:R-:W-:Y:S01]  /*9860*/  HSET2.LE.AND R7, R24, R189.reuse, PT ;  /* 0x000000bd18077233 */ /* 0x100fe20003803000 */
[----:B------:R-:W-:Y:S01]  /*9870*/  FFMA.FTZ R2, R227, R2, R184 ;  /* 0x00000002e3027223 */ /* 0x000fe200000100b8 */
[--C-:B------:R-:W-:Y:S01]  /*9880*/  HSET2.LE.AND R12, R12, R189.reuse, PT ;  /* 0x000000bd0c0c7233 */ /* 0x100fe20003803000 */
[----:B------:R-:W-:Y:S01]  /*9890*/  LOP3.LUT R4, R13, R4, RZ, 0xc0, !PT ;  /* 0x000000040d047212 */ /* 0x000fe200078ec0ff */
[--C-:B------:R-:W-:Y:S02]  /*98a0*/  HSET2.LE.AND R26, R26, R189.reuse, PT ;  /* 0x000000bd1a1a7233 */ /* 0x100fe40003803000 */
[--C-:B------:R-:W-:Y:S01]  /*98b0*/  HSET2.LE.AND R28, R6, R189.reuse, PT ;  /* 0x000000bd061c7233 */ /* 0x100fe20003803000 */
[----:B------:R-:W-:Y:S01]  /*98c0*/  LOP3.LUT R6, R20, R15, RZ, 0xc0, !PT ;  /* 0x0000000f14067212 */ /* 0x000fe200078ec0ff */
[----:B------:R-:W-:Y:S01]  /*98d0*/  HSET2.LE.AND R14, R14, R189, PT ;  /* 0x000000bd0e0e7233 */ /* 0x000fe20003803000 */
[----:B------:R-:W-:Y:S01]  /*98e0*/  IMAD.MOV.U32 R189, RZ, RZ, R29 ;  /* 0x000000ffffbd7224 */ /* 0x000fe200078e001d */
[----:B----4-:R-:W-:Y:S01]  /*98f0*/  F2FP.PACK_AB R22, R247, R246 ;  /* 0x000000f6f716723e */ /* 0x010fe200000000ff */
[----:B-1----:R-:W1:Y:S01]  /*9900*/  LDSM.16.MT88.4 R168, [R209+0xa800] ;  /* 0x00a80000d1a8783b */ /* 0x002e620000004200 */
[----:B------:R-:W-:-:S02]  /*9910*/  F2FP.PACK_AB R20, R32, R249 ;  /* 0x000000f92014723e */ /* 0x000fc400000000ff */
[----:B------:R-:W-:Y:S02]  /*9920*/  F2FP.PACK_AB R15, R191, R252 ;  /* 0x000000fcbf0f723e */ /* 0x000fe400000000ff */
[----:B------:R-:W-:Y:S02]  /*9930*/  F2FP.PACK_AB R29, R248, R199 ;  /* 0x000000c7f81d723e */ /* 0x000fe400000000ff */
[----:B------:R-:W-:Y:S02]  /*9940*/  F2FP.PACK_AB R13, R193, R198 ;  /* 0x000000c6c10d723e */ /* 0x000fe400000000ff */
[----:B------:R-:W-:Y:S01]  /*9950*/  F2FP.PACK_AB R31, R241, R251 ;  /* 0x000000fbf11f723e */ /* 0x000fe200000000ff */
[----:B------:R-:W-:Y:S01]  /*9960*/  FADD.FTZ R2, R185, R2 ;  /* 0x00000002b9027221 */ /* 0x000fe20000010000 */
[----:B------:R-:W-:Y:S02]  /*9970*/  LOP3.LUT R7, R7, R22, RZ, 0xc0, !PT ;  /* 0x0000001607077212 */ /* 0x000fe400078ec0ff */
[----:B------:R-:W-:-:S02]  /*9980*/  LOP3.LUT R5, R5, R20, RZ, 0xc0, !PT ;  /* 0x0000001405057212 */ /* 0x000fc400078ec0ff */
[----:B------:R-:W-:Y:S02]  /*9990*/  LOP3.LUT R28, R28, R15, RZ, 0xc0, !PT ;  /* 0x0000000f1c1c7212 */ /* 0x000fe400078ec0ff */
[----:B------:R-:W-:Y:S02]  /*99a0*/  LOP3.LUT R29, R14, R29, RZ, 0xc0, !PT ;  /* 0x0000001d0e1d7212 */ /* 0x000fe400078ec0ff */
[----:B------:R-:W-:Y:S02]  /*99b0*/  LOP3.LUT R30, R12, R13, RZ, 0xc0, !PT ;  /* 0x0000000d0c1e7212 */ /* 0x000fe400078ec0ff */
[----:B------:R-:W-:Y:S01]  /*99c0*/  LOP3.LUT R31, R26, R31, RZ, 0xc0, !PT ;  /* 0x0000001f1a1f7212 */ /* 0x000fe200078ec0ff */
[----:B------:R-:W-:Y:S01]  /*99d0*/  FADD.FTZ R3, R3, R2 ;  /* 0x0000000203037221 */ /* 0x000fe20000010000 */
[----:B--2---:R-:W-:Y:S01]  /*99e0*/  HMMA.16816.F32 R44, R4, R172, R44 ;  /* 0x000000ac042c723c */ /* 0x004fe2000000182c */
[----:B------:R-:W-:Y:S02]  /*99f0*/  LDSM.16.MT88.4 R24, [R211+0xb800] ;  /* 0x00b80000d318783b */ /* 0x000fe40000004200 */
[----:B------:R-:W-:-:S02]  /*9a00*/  FADD.FTZ R0, R0, R3 ;  /* 0x0000000300007221 */ /* 0x000fc40000010000 */
[----:B------:R-:W-:Y:S03]  /*9a10*/  LDSM.16.MT88.4 R20, [R210+0xb800] ;  /* 0x00b80000d214783b */ /* 0x000fe60000004200 */
[----:B------:R-:W-:Y:S01]  /*9a20*/  HMMA.16816.F32 R48, R28, R172, R48 ;  /* 0x000000ac1c30723c */ /* 0x000fe20000001830 */
[----:B------:R-:W-:Y:S01]  /*9a30*/  LDSM.16.MT88.4 R12, [R209+0xb800] ;  /* 0x00b80000d10c783b */ /* 0x000fe20000004200 */
[----:B------:R-:W-:-:S05]  /*9a40*/  FADD.FTZ R199, R199, R0 ;  /* 0x00000000c7c77221 */ /* 0x000fca0000010000 */
[----:B------:R-:W-:Y:S01]  /*9a50*/  IMAD.MOV.U32 R173, RZ, RZ, R32 ;  /* 0x000000ffffad7224 */ /* 0x000fe200078e0020 */
[----:B------:R-:W-:Y:S01]  /*9a60*/  HMMA.16816.F32 R160, R4, R8, R160 ;  /* 0x0000000804a0723c */ /* 0x000fe200000018a0 */
[----:B------:R-:W2:Y:S01]  /*9a70*/  LDSM.16.MT88.4 R32, [R208+0xa800] ;  /* 0x00a80000d020783b */ /* 0x000ea20000004200 */
[----:B------:R-:W-:-:S06]  /*9a80*/  FADD.FTZ R248, R248, R199 ;  /* 0x000000c7f8f87221 */ /* 0x000fcc0000010000 */
[C---:B------:R-:W-:Y:S08]  /*9a90*/  HMMA.16816.F32 R156, R28.reuse, R8, R156 ;  /* 0x000000081c9c723c */ /* 0x040ff0000000189c */
[-C--:B------:R-:W-:Y:S08]  /*9aa0*/  HMMA.16816.F32 R36, R28, R10.reuse, R36 ;  /* 0x0000000a1c24723c */ /* 0x080ff00000001824 */
[----:B------:R-:W-:Y:S01]  /*9ab0*/  HMMA.16816.F32 R40, R4, R10, R40 ;  /* 0x0000000a0428723c */ /* 0x000fe20000001828 */
[----:B------:R-:W3:Y:S01]  /*9ac0*/  LDSM.16.MT88.4 R8, [R208+0xb800] ;  /* 0x00b80000d008783b */ /* 0x000ee20000004200 */
[----:B------:R-:W-:-:S02]  /*9ad0*/  FADD.FTZ R248, R251, R248 ;  /* 0x000000f8fbf87221 */ /* 0x000fc40000010000 */
[----:B------:R-:W-:Y:S02]  /*9ae0*/  FFMA.FTZ R182, R235, R188, R182 ;  /* 0x000000bcebb67223 */ /* 0x000fe400000100b6 */
[----:B------:R-:W-:Y:S02]  /*9af0*/  FADD.FTZ R227, R241, R248 ;  /* 0x000000f8f1e37221 */ /* 0x000fe40000010000 */
[----:B------:R-:W4:Y:S01]  /*9b00*/  S2R R241, SR_TID.X ;  /* 0x0000000000f17919 */ /* 0x000f220000002100 */
[----:B------:R-:W-:Y:S02]  /*9b10*/  FFMA.FTZ R178, R232, R187, R178 ;  /* 0x000000bbe8b27223 */ /* 0x000fe400000100b2 */
[----:B------:R-:W-:Y:S02]  /*9b20*/  FFMA.FTZ R164, R233, R186, R164 ;  /* 0x000000bae9a47223 */ /* 0x000fe400000100a4 */
[----:B------:R-:W-:Y:S02]  /*9b30*/  FADD.FTZ R181, R181, R182 ;  /* 0x000000b6b5b57221 */ /* 0x000fe40000010000 */
[----:B------:R-:W-:-:S02]  /*9b40*/  FADD.FTZ R177, R177, R178 ;  /* 0x000000b2b1b17221 */ /* 0x000fc40000010000 */
[----:B------:R-:W-:Y:S01]  /*9b50*/  FADD.FTZ R17, R17, R164 ;  /* 0x000000a411117221 */ /* 0x000fe20000010000 */
[----:B------:R-:W-:Y:S01]  /*9b60*/  UISETP.GE.AND UP0, UPT, UR25, 0x4, UPT ;  /* 0x000000041900788c */ /* 0x000fe2000bf06270 */
[----:B------:R-:W-:Y:S02]  /*9b70*/  FADD.FTZ R180, R180, R181 ;  /* 0x000000b5b4b47221 */ /* 0x000fe40000010000 */
[----:B------:R-:W-:Y:S02]  /*9b80*/  FADD.FTZ R176, R176, R177 ;  /* 0x000000b1b0b07221 */ /* 0x000fe40000010000 */
[----:B------:R-:W-:Y:S01]  /*9b90*/  FADD.FTZ R16, R16, R17 ;  /* 0x0000001110107221 */ /* 0x000fe20000010000 */
[----:B------:R-:W-:Y:S01]  /*9ba0*/  PLOP3.LUT P0, PT, PT, PT, UP0, 0x80, 0x0 ;  /* 0x000000000000781c */ /* 0x000fe20003f0f008 */
        /* <DEDUP_REMOVED lines=9> */
[----:B----4-:R-:W-:Y:S01]  /*9c40*/  IMAD.SHL.U32 R241, R241, 0x2, RZ ;  /* 0x00000002f1f17824 */ /* 0x010fe200078e00ff */
[----:B------:R-:W-:Y:S01]  /*9c50*/  HMMA.16816.F32 R52, R28, R174, R52 ;  /* 0x000000ae1c34723c */ /* 0x000fe20000001834 */
[----:B------:R-:W-:Y:S02]  /*9c60*/  FADD.FTZ R179, R189, R179 ;  /* 0x000000b3bdb37221 */ /* 0x000fe40000010000 */
[----:B------:R-:W-:Y:S02]  /*9c70*/  FADD.FTZ R232, R246, R3 ;  /* 0x00000003f6e87221 */ /* 0x000fe40000010000 */
[----:B------:R-:W-:-:S03]  /*9c80*/  FADD.FTZ R198, R198, R191 ;  /* 0x000000bfc6c67221 */ /* 0x000fc60000010000 */
[----:B-1----:R-:W-:Y:S01]  /*9c90*/  HMMA.16816.F32 R64, R28, R168, R64 ;  /* 0x000000a81c40723c */ /* 0x002fe20000001840 */
[----:B------:R-:W-:Y:S01]  /*9ca0*/  FADD.FTZ R235, R250, R179 ;  /* 0x000000b3faeb7221 */ /* 0x000fe20000010000 */
[----:B------:R-:W-:Y:S01]  /*9cb0*/  LOP3.LUT R241, R241, 0x6, RZ, 0xc0, !PT ;  /* 0x00000006f1f17812 */ /* 0x000fe200078ec0ff */
[----:B------:R-:W-:Y:S02]  /*9cc0*/  FADD.FTZ R232, R247, R232 ;  /* 0x000000e8f7e87221 */ /* 0x000fe40000010000 */
[----:B------:R-:W-:-:S03]  /*9cd0*/  FADD.FTZ R233, R193, R198 ;  /* 0x000000c6c1e97221 */ /* 0x000fc60000010000 */
        /* <DEDUP_REMOVED lines=8> */
[C---:B------:R-:W-:Y:S08]  /*9d60*/  HMMA.16816.F32 R144, R28.reuse, R14, R144 ;  /* 0x0000000e1c90723c */ /* 0x040ff00000001890 */
[C---:B---3--:R-:W-:Y:S08]  /*9d70*/  HMMA.16816.F32 R128, R28.reuse, R8, R128 ;  /* 0x000000081c80723c */ /* 0x048ff00000001880 */
        /* <DEDUP_REMOVED lines=15> */
[----:B------:R-:W-:-:S04]  /*9e70*/  DEPBAR.LE SB0, 0x0 ;  /* 0x000080000000791a */ /* 0x000fc80000000000 */
[----:B------:R-:W-:Y:S01]  /*9e80*/  ULDC.64 UR4, c[0x0][0x1a0] ;  /* 0x0000680000047ab9 */ /* 0x000fe20000000a00 */
[----:B------:R-:W-:Y:S01]  /*9e90*/  BAR.SYNC.DEFER_BLOCKING 0x0 ;  /* 0x0000000000007b1d */ /* 0x000fe20000010000 */
[----:B------:R-:W-:Y:S01]  /*9ea0*/  USHF.L.U32 UR29, UR4, 0x6, URZ ;  /* 0x00000006041d7899 */ /* 0x000fe2000800063f */
[----:B-----5:R-:W-:Y:S01]  /*9eb0*/  IADD3 R4, P0, R194, -UR28, RZ ;  /* 0x8000001cc2047c10 */ /* 0x020fe2000ff1e0ff */
[----:B------:R-:W-:Y:S01]  /*9ec0*/  UISETP.NE.AND UP0, UPT, UR25, 0x4, UPT ;  /* 0x000000041900788c */ /* 0x000fe2000bf05270 */
[----:B------:R-:W-:Y:S01]  /*9ed0*/  IADD3 R2, P1, R196, -UR28, RZ ;  /* 0x8000001cc4027c10 */ /* 0x000fe2000ff3e0ff */
[----:B------:R-:W-:Y:S02]  /*9ee0*/  UIADD3 UR29, -UR29, 0x80, URZ ;  /* 0x000000801d1d7890 */ /* 0x000fe4000fffe13f */
[----:B------:R-:W-:Y:S02]  /*9ef0*/  UMOV UR31, 0x6 ;  /* 0x00000006001f7882 */ /* 0x000fe40000000000 */
[----:B------:R-:W-:-:S02]  /*9f00*/  USHF.L.U64.HI UR5, UR4, UR31, UR5 ;  /* 0x0000001f04057299 */ /* 0x000fc40008010205 */
[----:B------:R-:W-:-:S04]  /*9f10*/  IADD3 R6, P2, R194, UR29, RZ ;  /* 0x0000001dc2067c10 */ /* 0x000fc8000ff5e0ff */
[C---:B------:R-:W-:Y:S02]  /*9f20*/  IADD3.X R5, R195.reuse, ~UR5, RZ, P0, !PT ;  /* 0x80000005c3057c10 */ /* 0x040fe400087fe4ff */
[----:B------:R-:W-:Y:S01]  /*9f30*/  IADD3 R16, P0, R196, UR29, RZ ;  /* 0x0000001dc4107c10 */ /* 0x000fe2000ff1e0ff */
[----:B------:R-:W-:Y:S01]  /*9f40*/  UIADD3 UR29, UR25, -0x4, URZ ;  /* 0xfffffffc191d7890 */ /* 0x000fe2000fffe03f */
[----:B------:R-:W-:Y:S02]  /*9f50*/  IADD3.X R7, R195, UR30, RZ, P2, !PT ;  /* 0x0000001ec3077c10 */ /* 0x000fe400097fe4ff */
[C---:B------:R-:W-:Y:S02]  /*9f60*/  IADD3.X R3, R197.reuse, ~UR5, RZ, P1, !PT ;  /* 0x80000005c5037c10 */ /* 0x040fe40008ffe4ff */
[----:B------:R-:W-:Y:S01]  /*9f70*/  IADD3.X R17, R197, UR30, RZ, P0, !PT ;  /* 0x0000001ec5117c10 */ /* 0x000fe200087fe4ff */
[----:B------:R-:W-:Y:S01]  /*9f80*/  @!PT LDS RZ, [RZ] ;  /* 0x00000000fffff984 */ /* 0x000fe20000000800 */
[----:B------:R-:W-:Y:S01]  /*9f90*/  @!PT LDS RZ, [RZ] ;  /* 0x00000000fffff984 */ /* 0x000fe20000000800 */
[----:B------:R-:W-:Y:S01]  /*9fa0*/  @!PT LDS RZ, [RZ] ;  /* 0x00000000fffff984 */ /* 0x000fe20000000800 */
[----:B------:R1:W-:Y:S01]  /*9fb0*/  LDGSTS.E.BYPASS.LTC128B.128 [R219+0xa000], [R4.64] ;  /* 0x0a00000004db7fae */ /* 0x0003e2000b901d56 */
[----:B------:R-:W-:-:S03]  /*9fc0*/  IMAD.U32 R0, RZ, RZ, UR29 ;  /* 0x0000001dff007e24 */ /* 0x000fc6000f8e00ff */
[----:B------:R1:W-:Y:S01]  /*9fd0*/  LDGSTS.E.BYPASS.LTC128B.128 [R219+0xb000], [R6.64] ;  /* 0x0b00000006db7fae */ /* 0x0003e2000b901d56 */
[----:B------:R-:W-:-:S03]  /*9fe0*/  IMAD R241, R0, 0x20, R241 ;  /* 0x0000002000f17824 */ /* 0x000fc600078e02f1 */
[----:B------:R2:W-:Y:S02]  /*9ff0*/  LDGSTS.E.BYPASS.LTC128B.128 [R219+0xa800], [R2.64] ;  /* 0x0a80000002db7fae */ /* 0x0005e4000b901d56 */
[C---:B------:R-:W-:Y:S02]  /*a000*/  IADD3 R0, R241.reuse, 0x1, RZ ;  /* 0x00000001f1007810 */ /* 0x040fe40007ffe0ff */
[----:B------:R3:W-:Y:S01]  /*a010*/  LDGSTS.E.BYPASS.LTC128B.128 [R219+0xb800], [R16.64] ;  /* 0x0b80000010db7fae */ /* 0x0007e2000b901d56 */
[-C--:B------:R-:W-:Y:S02]  /*a020*/  ISETP.GE.AND P2, PT, R241, R239.reuse, PT ;  /* 0x000000eff100720c */ /* 0x080fe40003f46270 */
[C---:B------:R-:W-:Y:S01]  /*a030*/  ISETP.GE.AND P0, PT, R0.reuse, R239, PT ;  /* 0x000000ef0000720c */ /* 0x040fe20003f06270 */
[----:B------:R-:W-:Y:S01]  /*a040*/  LDSM.16.M88.4 R176, [R217] ;  /* 0x00000000d9b0783b */ /* 0x000fe20000000200 */
[C---:B------:R-:W-:Y:S02]  /*a050*/  ISETP.GE.AND P4, PT, R0.reuse, R240, PT ;  /* 0x000000f00000720c */ /* 0x040fe40003f86270 */
[C---:B------:R-:W-:Y:S01]  /*a060*/  ISETP.GE.AND P1, PT, R0.reuse, R237, PT ;  /* 0x000000ed0000720c */ /* 0x040fe20003f26270 */
[----:B------:R-:W4:Y:S01]  /*a070*/  LDSM.16.M88.4 R168, [R218+0x2000] ;  /* 0x00200000daa8783b */ /* 0x000f220000000200 */
[----:B------:R-:W-:-:S02]  /*a080*/  ISETP.GE.AND P3, PT, R0, R234, PT ;  /* 0x000000ea0000720c */ /* 0x000fc40003f66270 */
[C---:B------:R-:W-:Y:S01]  /*a090*/  IADD3 R0, R241.reuse, 0x9, RZ ;  /* 0x00000009f1007810 */ /* 0x040fe20007ffe0ff */
[----:B------:R-:W1:Y:S01]  /*a0a0*/  LDSM.16.M88.4 R28, [R217+0x800] ;  /* 0x00080000d91c783b */ /* 0x000e620000000200 */
[----:B------:R-:W-:-:S03]  /*a0b0*/  ISETP.GE.AND P5, PT, R241, R240, PT ;  /* 0x000000f0f100720c */ /* 0x000fc60003fa6270 */
[----:B------:R-:W1:Y:S04]  /*a0c0*/  LDSM.16.M88.4 R32, [R218] ;  /* 0x00000000da20783b */ /* 0x000e680000000200 */
[----:B------:R-:W-:Y:S01]  /*a0d0*/  LDSM.16.M88.4 R196, [R215] ;  /* 0x00000000d7c4783b */ /* 0x000fe20000000200 */
[----:B--2---:R-:W-:-:S03]  /*a0e0*/  IADD3 R2, R241, 0x8, RZ ;  /* 0x00000008f1027810 */ /* 0x004fc60007ffe0ff */
[----:B------:R-:W2:Y:S01]  /*a0f0*/  LDSM.16.M88.4 R24, [R216+0x2000] ;  /* 0x00200000d818783b */ /* 0x000ea20000000200 */
[----:B------:R-:W-:-:S03]  /*a100*/  ISETP.GE.AND P6, PT, R2, R240, PT ;  /* 0x000000f00200720c */ /* 0x000fc60003fc6270 */
[----:B------:R-:W2:Y:S04]  /*a110*/  LDSM.16.M88.4 R192, [R207] ;  /* 0x00000000cfc0783b */ /* 0x000ea80000000200 */
[----:B------:R-:W2:Y:S04]  /*a120*/  LDSM.16.M88.4 R20, [R216] ;  /* 0x00000000d814783b */ /* 0x000ea80000000200 */
[----:B------:R-:W-:Y:S04]  /*a130*/  LDSM.16.M88.4 R188, [R214+0x2000] ;  /* 0x00200000d6bc783b */ /* 0x000fe80000000200 */
[----:B------:R-:W2:Y:S04]  /*a140*/  LDSM.16.M88.4 R184, [R213] ;  /* 0x00000000d5b8783b */ /* 0x000ea80000000200 */
[----:B------:R-:W0:Y:S01]  /*a150*/  LDGDEPBAR ;  /* 0x00000000000079af */ /* 0x000e220000000000 */
[C---:B----4-:R-:W-:Y:S08]  /*a160*/  HMMA.16816.F32 R12, R168.reuse, R176, RZ ;  /* 0x000000b0a80c723c */ /* 0x050ff000000018ff */
[C---:B-1----:R-:W-:Y:S08]  /*a170*/  HMMA.16816.F32 R4, R168.reuse, R28, RZ ;  /* 0x0000001ca804723c */ /* 0x042ff000000018ff */
[C---:B------:R-:W-:Y:S08]  /*a180*/  HMMA.16816.F32 R8, R168.reuse, R178, RZ ;  /* 0x000000b2a808723c */ /* 0x040ff000000018ff */
[----:B------:R-:W-:Y:S08]  /*a190*/  HMMA.16816.F32 R168, R168, R30, RZ ;  /* 0x0000001ea8a8723c */ /* 0x000ff000000018ff */
[C---:B------:R-:W-:Y:S08]  /*a1a0*/  HMMA.16816.F32 R180, R32.reuse, R176, RZ ;  /* 0x000000b020b4723c */ /* 0x040ff000000018ff */
[C---:B------:R-:W-:Y:S08]  /*a1b0*/  HMMA.16816.F32 R176, R32.reuse, R178, RZ ;  /* 0x000000b220b0723c */ /* 0x040ff000000018ff */
[C---:B------:R-:W-:Y:S08]  /*a1c0*/  HMMA.16816.F32 R172, R32.reuse, R28, RZ ;  /* 0x0000001c20ac723c */ /* 0x040ff000000018ff */
[----:B------:R-:W-:Y:S01]  /*a1d0*/  HMMA.16816.F32 R32, R32, R30, RZ ;  /* 0x0000001e2020723c */ /* 0x000fe200000018ff */
[----:B------:R-:W1:Y:S07]  /*a1e0*/  LDSM.16.M88.4 R28, [R213+0x800] ;  /* 0x00080000d51c783b */ /* 0x000e6e0000000200 */
[C---:B--2---:R-:W-:Y:S08]  /*a1f0*/  HMMA.16816.F32 R12, R24.reuse, R196, R12 ;  /* 0x000000c4180c723c */ /* 0x044ff0000000180c */
[C---:B------:R-:W-:Y:S08]  /*a200*/  HMMA.16816.F32 R4, R24.reuse, R192, R4 ;  /* 0x000000c01804723c */ /* 0x040ff00000001804 */
[C---:B------:R-:W-:Y:S08]  /*a210*/  HMMA.16816.F32 R8, R24.reuse, R198, R8 ;  /* 0x000000c61808723c */ /* 0x040ff00000001808 */
[----:B------:R-:W-:Y:S01]  /*a220*/  HMMA.16816.F32 R168, R24, R194, R168 ;  /* 0x000000c218a8723c */ /* 0x000fe200000018a8 */
[----:B------:R-:W2:Y:S07]  /*a230*/  LDSM.16.M88.4 R24, [R214] ;  /* 0x00000000d618783b */ /* 0x000eae0000000200 */
[C---:B------:R-:W-:Y:S08]  /*a240*/  HMMA.16816.F32 R180, R20.reuse, R196, R180 ;  /* 0x000000c414b4723c */ /* 0x040ff000000018b4 */
[C---:B------:R-:W-:Y:S08]  /*a250*/  HMMA.16816.F32 R172, R20.reuse, R192, R172 ;  /* 0x000000c014ac723c */ /* 0x040ff000000018ac */
[C---:B------:R-:W-:Y:S01]  /*a260*/  HMMA.16816.F32 R176, R20.reuse, R198, R176 ;  /* 0x000000c614b0723c */ /* 0x040fe200000018b0 */
[----:B------:R-:W-:Y:S07]  /*a270*/  LDSM.16.M88.4 R196, [R206] ;  /* 0x00000000cec4783b */ /* 0x000fee0000000200 */
[----:B------:R-:W-:Y:S01]  /*a280*/  HMMA.16816.F32 R32, R20, R194, R32 ;  /* 0x000000c21420723c */ /* 0x000fe20000001820 */
[----:B------:R-:W4:Y:S04]  /*a290*/  LDSM.16.M88.4 R20, [R212+0x2000] ;  /* 0x00200000d414783b */ /* 0x000f280000000200 */
[----:B------:R-:W3:Y:S03]  /*a2a0*/  LDSM.16.M88.4 R192, [R206+0x800] ;  /* 0x00080000cec0783b */ /* 0x000ee60000000200 */
[C---:B------:R-:W-:Y:S08]  /*a2b0*/  HMMA.16816.F32 R12, R188.reuse, R184, R12 ;  /* 0x000000b8bc0c723c */ /* 0x040ff0000000180c */
[C---:B-1----:R-:W-:Y:S08]  /*a2c0*/  HMMA.16816.F32 R4, R188.reuse, R28, R4 ;  /* 0x0000001cbc04723c */ /* 0x042ff00000001804 */
[C---:B------:R-:W-:Y:S08]  /*a2d0*/  HMMA.16816.F32 R8, R188.reuse, R186, R8 ;  /* 0x000000babc08723c */ /* 0x040ff00000001808 */
[----:B------:R-:W-:Y:S01]  /*a2e0*/  HMMA.16816.F32 R168, R188, R30, R168 ;  /* 0x0000001ebca8723c */ /* 0x000fe200000018a8 */
[----:B------:R-:W1:Y:S07]  /*a2f0*/  LDSM.16.M88.4 R188, [R212] ;  /* 0x00000000d4bc783b */ /* 0x000e6e0000000200 */
[C---:B--2---:R-:W-:Y:S08]  /*a300*/  HMMA.16816.F32 R180, R24.reuse, R184, R180 ;  /* 0x000000b818b4723c */ /* 0x044ff000000018b4 */
[C---:B------:R-:W-:Y:S01]  /*a310*/  HMMA.16816.F32 R176, R24.reuse, R186, R176 ;  /* 0x000000ba18b0723c */ /* 0x040fe200000018b0 */
[----:B------:R-:W-:Y:S07]  /*a320*/  LDSM.16.M88.4 R184, [R218+0x6000] ;  /* 0x00600000dab8783b */ /* 0x000fee0000000200 */
[C---:B------:R-:W-:Y:S08]  /*a330*/  HMMA.16816.F32 R172, R24.reuse, R28, R172 ;  /* 0x0000001c18ac723c */ /* 0x040ff000000018ac */
[----:B------:R-:W-:Y:S01]  /*a340*/  HMMA.16816.F32 R32, R24, R30, R32 ;  /* 0x0000001e1820723c */ /* 0x000fe20000001820 */
[----:B------:R-:W2:Y:S04]  /*a350*/  LDSM.16.M88.4 R28, [R217+0x1000] ;  /* 0x00100000d91c783b */ /* 0x000ea80000000200 */
[----:B------:R-:W2:Y:S03]  /*a360*/  LDSM.16.M88.4 R24, [R217+0x1800] ;  /* 0x00180000d918783b */ /* 0x000ea60000000200 */
[C---:B----4-:R-:W-:Y:S08]  /*a370*/  HMMA.16816.F32 R12, R20.reuse, R196, R12 ;  /* 0x000000c4140c723c */ /* 0x050ff0000000180c */
[C---:B------:R-:W-:Y:S08]  /*a380*/  HMMA.16816.F32 R8, R20.reuse, R198, R8 ;  /* 0x000000c61408723c */ /* 0x040ff00000001808 */
[C---:B---3--:R-:W-:Y:S08]  /*a390*/  HMMA.16816.F32 R4, R20.reuse, R192, R4 ;  /* 0x000000c01404723c */ /* 0x048ff00000001804 */
[----:B------:R-:W-:Y:S01]  /*a3a0*/  HMMA.16816.F32 R168, R20, R194, R168 ;  /* 0x000000c214a8723c */ /* 0x000fe200000018a8 */
[----:B------:R-:W3:Y:S07]  /*a3b0*/  LDSM.16.M88.4 R20, [R218+0x4000] ;  /* 0x00400000da14783b */ /* 0x000eee0000000200 */
[C---:B-1----:R-:W-:Y:S08]  /*a3c0*/  HMMA.16816.F32 R180, R188.reuse, R196, R180 ;  /* 0x000000c4bcb4723c */ /* 0x042ff000000018b4 */
[C---:B------:R-:W-:Y:S01]  /*a3d0*/  HMMA.16816.F32 R176, R188.reuse, R198, R176 ;  /* 0x000000c6bcb0723c */ /* 0x040fe200000018b0 */
[----:B------:R-:W-:Y:S07]  /*a3e0*/  LDSM.16.M88.4 R196, [R216+0x4000] ;  /* 0x00400000d8c4783b */ /* 0x000fee0000000200 */
[C---:B------:R-:W-:Y:S08]  /*a3f0*/  HMMA.16816.F32 R172, R188.reuse, R192, R172 ;  /* 0x000000c0bcac723c */ /* 0x040ff000000018ac */
[----:B------:R-:W-:Y:S01]  /*a400*/  HMMA.16816.F32 R32, R188, R194, R32 ;  /* 0x000000c2bc20723c */ /* 0x000fe20000001820 */
[----:B------:R-:W-:Y:S04]  /*a410*/  LDSM.16.M88.4 R192, [R216+0x6000] ;  /* 0x00600000d8c0783b */ /* 0x000fe80000000200 */
[----:B------:R-:W1:Y:S03]  /*a420*/  LDSM.16.M88.4 R188, [R205] ;  /* 0x00000000cdbc783b */ /* 0x000e660000000200 */
[C---:B--2---:R-:W-:Y:S08]  /*a430*/  HMMA.16816.F32 R12, R184.reuse, R28, R12 ;  /* 0x0000001cb80c723c */ /* 0x044ff0000000180c */
[C---:B------:R-:W-:Y:S08]  /*a440*/  HMMA.16816.F32 R8, R184.reuse, R30, R8 ;  /* 0x0000001eb808723c */ /* 0x040ff00000001808 */
[C---:B------:R-:W-:Y:S08]  /*a450*/  HMMA.16816.F32 R4, R184.reuse, R24, R4 ;  /* 0x00000018b804723c */ /* 0x040ff00000001804 */
[----:B------:R-:W-:Y:S01]  /*a460*/  HMMA.16816.F32 R168, R184, R26, R168 ;  /* 0x0000001ab8a8723c */ /* 0x000fe200000018a8 */
[----:B------:R-:W2:Y:S07]  /*a470*/  LDSM.16.M88.4 R184, [R204] ;  /* 0x00000000ccb8783b */ /* 0x000eae0000000200 */
[C---:B---3--:R-:W-:Y:S08]  /*a480*/  HMMA.16816.F32 R180, R20.reuse, R28, R180 ;  /* 0x0000001c14b4723c */ /* 0x048ff000000018b4 */
[C---:B------:R-:W-:Y:S01]  /*a490*/  HMMA.16816.F32 R176, R20.reuse, R30, R176 ;  /* 0x0000001e14b0723c */ /* 0x040fe200000018b0 */
[----:B------:R-:W-:Y:S07]  /*a4a0*/  LDSM.16.M88.4 R28, [R214+0x4000] ;  /* 0x00400000d61c783b */ /* 0x000fee0000000200 */
[C---:B------:R-:W-:Y:S08]  /*a4b0*/  HMMA.16816.F32 R172, R20.reuse, R24, R172 ;  /* 0x0000001814ac723c */ /* 0x040ff000000018ac */
[----:B------:R-:W-:Y:S01]  /*a4c0*/  HMMA.16816.F32 R32, R20, R26, R32 ;  /* 0x0000001a1420723c */ /* 0x000fe20000001820 */
[----:B------:R-:W-:Y:S04]  /*a4d0*/  LDSM.16.M88.4 R24, [R214+0x6000] ;  /* 0x00600000d618783b */ /* 0x000fe80000000200 */
[----:B------:R-:W3:Y:S03]  /*a4e0*/  LDSM.16.M88.4 R20, [R213+0x1000] ;  /* 0x00100000d514783b */ /* 0x000ee60000000200 */
        /* <DEDUP_REMOVED lines=10> */
[----:B------:R-:W2:Y:S04]  /*a590*/  LDSM.16.M88.4 R184, [R213+0x1800] ;  /* 0x00180000d5b8783b */ /* 0x000ea80000000200 */
[----:B------:R-:W4:Y:S03]  /*a5a0*/  LDSM.16.M88.4 R196, [R212+0x6000] ;  /* 0x00600000d4c4783b */ /* 0x000f260000000200 */
[-C--:B---3--:R-:W-:Y:S08]  /*a5b0*/  HMMA.16816.F32 R12, R24, R20.reuse, R12 ;  /* 0x00000014180c723c */ /* 0x088ff0000000180c */
[----:B------:R-:W-:Y:S08]  /*a5c0*/  HMMA.16816.F32 R180, R28, R20, R180 ;  /* 0x000000141cb4723c */ /* 0x000ff000000018b4 */
[-C--:B------:R-:W-:Y:S08]  /*a5d0*/  HMMA.16816.F32 R8, R24, R22.reuse, R8 ;  /* 0x000000161808723c */ /* 0x080ff00000001808 */
[----:B------:R-:W-:Y:S01]  /*a5e0*/  HMMA.16816.F32 R176, R28, R22, R176 ;  /* 0x000000161cb0723c */ /* 0x000fe200000018b0 */
[----:B------:R-:W3:Y:S01]  /*a5f0*/  LDSM.16.M88.4 R20, [R206+0x1800] ;  /* 0x00180000ce14783b */ /* 0x000ee20000000200 */
[----:B------:R-:W-:-:S06]  /*a600*/  DEPBAR.LE SB0, 0x0 ;  /* 0x000080000000791a */ /* 0x000fcc0000000000 */
[----:B-1----:R-:W-:Y:S08]  /*a610*/  HMMA.16816.F32 R180, R192, R188, R180 ;  /* 0x000000bcc0b4723c */ /* 0x002ff000000018b4 */
[-C--:B--2---:R-:W-:Y:S08]  /*a620*/  HMMA.16816.F32 R172, R28, R184.reuse, R172 ;  /* 0x000000b81cac723c */ /* 0x084ff000000018ac */
[C---:B------:R-:W-:Y:S08]  /*a630*/  HMMA.16816.F32 R4, R24.reuse, R184, R4 ;  /* 0x000000b81804723c */ /* 0x040ff00000001804 */
[----:B------:R-:W-:Y:S01]  /*a640*/  HMMA.16816.F32 R168, R24, R186, R168 ;  /* 0x000000ba18a8723c */ /* 0x000fe200000018a8 */
[----:B------:R-:W-:-:S02]  /*a650*/  FSEL R17, R182, -INF , !P2 ;  /* 0xff800000b6117808 */ /* 0x000fc40005000000 */
[-C--:B------:R-:W-:Y:S02]  /*a660*/  ISETP.GE.AND P2, PT, R241, R237.reuse, PT ;  /* 0x000000edf100720c */ /* 0x080fe40003f46270 */
[----:B------:R-:W-:Y:S02]  /*a670*/  FSEL R180, R180, -INF , !P5 ;  /* 0xff800000b4b47808 */ /* 0x000fe40006800000 */
[----:B------:R-:W-:Y:S01]  /*a680*/  FSEL R26, R183, -INF , !P0 ;  /* 0xff800000b71a7808 */ /* 0x000fe20004000000 */
[----:B----4-:R-:W-:Y:S01]  /*a690*/  HMMA.16816.F32 R12, R196, R188, R12 ;  /* 0x000000bcc40c723c */ /* 0x010fe2000000180c */
[C---:B------:R-:W-:Y:S02]  /*a6a0*/  ISETP.GE.AND P0, PT, R2.reuse, R237, PT ;  /* 0x000000ed0200720c */ /* 0x040fe40003f06270 */
[----:B------:R-:W-:Y:S02]  /*a6b0*/  FSEL R181, R181, -INF , !P4 ;  /* 0xff800000b5b57808 */ /* 0x000fe40006000000 */
[----:B------:R-:W-:-:S02]  /*a6c0*/  ISETP.GE.AND P4, PT, R2, R239, PT ;  /* 0x000000ef0200720c */ /* 0x000fc40003f86270 */
[----:B------:R-:W-:Y:S01]  /*a6d0*/  ISETP.GE.AND P5, PT, R2, R234, PT ;  /* 0x000000ea0200720c */ /* 0x000fe20003fa6270 */
[-C--:B------:R-:W-:Y:S08]  /*a6e0*/  HMMA.16816.F32 R8, R196, R190.reuse, R8 ;  /* 0x000000bec408723c */ /* 0x080ff00000001808 */
[C---:B------:R-:W-:Y:S08]  /*a6f0*/  HMMA.16816.F32 R176, R192.reuse, R190, R176 ;  /* 0x000000bec0b0723c */ /* 0x040ff000000018b0 */
[----:B---3--:R-:W-:Y:S01]  /*a700*/  HMMA.16816.F32 R172, R192, R20, R172 ;  /* 0x00000014c0ac723c */ /* 0x008fe200000018ac */
[----:B------:R-:W-:-:S02]  /*a710*/  FSEL R16, R12, -INF , !P2 ;  /* 0xff8000000c107808 */ /* 0x000fc40005000000 */
[----:B------:R-:W-:Y:S02]  /*a720*/  FSEL R24, R13, -INF , !P1 ;  /* 0xff8000000d187808 */ /* 0x000fe40004800000 */
[----:B------:R-:W-:Y:S02]  /*a730*/  ISETP.GE.AND P2, PT, R0, R237, PT ;  /* 0x000000ed0000720c */ /* 0x000fe40003f46270 */
[----:B------:R-:W-:Y:S01]  /*a740*/  ISETP.GE.AND P1, PT, R241, R234, PT ;  /* 0x000000eaf100720c */ /* 0x000fe20003f26270 */
[----:B------:R-:W-:Y:S01]  /*a750*/  HMMA.16816.F32 R4, R196, R20, R4 ;  /* 0x00000014c404723c */ /* 0x000fe20000001804 */
[----:B------:R-:W-:Y:S02]  /*a760*/  FSEL R12, R8, -INF , !P0 ;  /* 0xff800000080c7808 */ /* 0x000fe40004000000 */
[----:B------:R-:W-:Y:S02]  /*a770*/  ISETP.GE.AND P0, PT, R0, R240, PT ;  /* 0x000000f00000720c */ /* 0x000fe40003f06270 */
[----:B------:R-:W-:-:S02]  /*a780*/  FSEL R8, R9, -INF , !P2 ;  /* 0xff80000009087808 */ /* 0x000fc40005000000 */
[----:B------:R-:W-:Y:S01]  /*a790*/  FSEL R20, R15, -INF , !P3 ;  /* 0xff8000000f147808 */ /* 0x000fe20005800000 */
[----:B------:R-:W-:Y:S01]  /*a7a0*/  HMMA.16816.F32 R32, R28, R186, R32 ;  /* 0x000000ba1c20723c */ /* 0x000fe20000001820 */
[C---:B------:R-:W-:Y:S02]  /*a7b0*/  IADD3 R15, R241.reuse, 0x11, RZ ;  /* 0x00000011f10f7810 */ /* 0x040fe40007ffe0ff */
[----:B------:R-:W-:Y:S02]  /*a7c0*/  FSEL R14, R14, -INF , !P1 ;  /* 0xff8000000e0e7808 */ /* 0x000fe40004800000 */
[C---:B------:R-:W-:Y:S02]  /*a7d0*/  ISETP.GE.AND P2, PT, R0.reuse, R239, PT ;  /* 0x000000ef0000720c */ /* 0x040fe40003f46270 */
[----:B------:R-:W-:Y:S01]  /*a7e0*/  ISETP.GE.AND P1, PT, R0, R234, PT ;  /* 0x000000ea0000720c */ /* 0x000fe20003f26270 */
[----:B------:R-:W-:Y:S01]  /*a7f0*/  HMMA.16816.F32 R168, R196, R22, R168 ;  /* 0x00000016c4a8723c */ /* 0x000fe200000018a8 */
[----:B------:R-:W-:-:S02]  /*a800*/  IADD3 R0, R241, 0x10, RZ ;  /* 0x00000010f1007810 */ /* 0x000fc40007ffe0ff */
[----:B------:R-:W-:Y:S02]  /*a810*/  FSEL R9, R177, -INF , !P0 ;  /* 0xff800000b1097808 */ /* 0x000fe40004000000 */
[----:B------:R-:W-:Y:S02]  /*a820*/  ISETP.GE.AND P0, PT, R15, R240, PT ;  /* 0x000000f00f00720c */ /* 0x000fe40003f06270 */
[----:B------:R-:W-:Y:S02]  /*a830*/  FSEL R28, R11, -INF , !P1 ;  /* 0xff8000000b1c7808 */ /* 0x000fe40004800000 */
[C---:B------:R-:W-:Y:S02]  /*a840*/  ISETP.GE.AND P1, PT, R0.reuse, R239, PT ;  /* 0x000000ef0000720c */ /* 0x040fe40003f26270 */
[----:B------:R-:W-:Y:S02]  /*a850*/  FSEL R251, R173, -INF , !P0 ;  /* 0xff800000adfb7808 */ /* 0x000fe40004000000 */
[----:B------:R-:W-:-:S02]  /*a860*/  ISETP.GE.AND P0, PT, R0, R237, PT ;  /* 0x000000ed0000720c */ /* 0x000fc40003f06270 */
[----:B------:R-:W-:Y:S01]  /*a870*/  IADD3 R13, R241, 0x18, RZ ;  /* 0x00000018f10d7810 */ /* 0x000fe20007ffe0ff */
[----:B------:R-:W-:Y:S01]  /*a880*/  HMMA.16816.F32 R32, R192, R22, R32 ;  /* 0x00000016c020723c */ /* 0x000fe20000001820 */
[----:B------:R-:W-:Y:S01]  /*a890*/  FSEL R246, R174, -INF , !P1 ;  /* 0xff800000aef67808 */ /* 0x000fe20004800000 */
[----:B------:R-:W-:Y:S01]  /*a8a0*/  BAR.SYNC.DEFER_BLOCKING 0x0 ;  /* 0x0000000000007b1d */ /* 0x000fe20000010000 */
[C---:B------:R-:W-:Y:S02]  /*a8b0*/  ISETP.GE.AND P3, PT, R0.reuse, R240, PT ;  /* 0x000000f00000720c */ /* 0x040fe40003f66270 */
[----:B------:R-:W-:Y:S02]  /*a8c0*/  ISETP.GE.AND P1, PT, R0, R234, PT ;  /* 0x000000ea0000720c */ /* 0x000fe40003f26270 */
[----:B------:R-:W-:Y:S02]  /*a8d0*/  FSEL R0, R4, -INF , !P0 ;  /* 0xff80000004007808 */ /* 0x000fe40004000000 */
[----:B------:R-:W-:-:S02]  /*a8e0*/  ISETP.GE.AND P0, PT, R13, R237, PT ;  /* 0x000000ed0d00720c */ /* 0x000fc40003f06270 */
[----:B------:R-:W-:Y:S02]  /*a8f0*/  FSEL R30, R179, -INF , !P2 ;  /* 0xff800000b31e7808 */ /* 0x000fe40005000000 */
[----:B------:R-:W-:Y:S02]  /*a900*/  FSEL R3, R168, -INF , !P0 ;  /* 0xff800000a8037808 */ /* 0x000fe40004000000 */
[C---:B------:R-:W-:Y:S02]  /*a910*/  ISETP.GE.AND P0, PT, R15.reuse, R234, PT ;  /* 0x000000ea0f00720c */ /* 0x040fe40003f06270 */
[----:B------:R-:W-:Y:S02]  /*a920*/  ISETP.GE.AND P2, PT, R15, R239, PT ;  /* 0x000000ef0f00720c */ /* 0x000fe40003f46270 */
[----:B------:R-:W-:Y:S02]  /*a930*/  FSEL R174, R7, -INF , !P0 ;  /* 0xff80000007ae7808 */ /* 0x000fe40004000000 */
[----:B------:R-:W-:-:S02]  /*a940*/  FSEL R164, R175, -INF , !P2 ;  /* 0xff800000afa47808 */ /* 0x000fc40005000000 */
[----:B------:R-:W-:Y:S02]  /*a950*/  PLOP3.LUT P0, PT, PT, PT, UP0, 0x80, 0x0 ;  /* 0x000000000000781c */ /* 0x000fe40003f0f008 */
[-C--:B------:R-:W-:Y:S02]  /*a960*/  ISETP.GE.AND P2, PT, R15, R237.reuse, PT ;  /* 0x000000ed0f00720c */ /* 0x080fe40003f46270 */
[----:B------:R-:W-:Y:S02]  /*a970*/  IADD3 R241, R241, 0x19, RZ ;  /* 0x00000019f1f17810 */ /* 0x000fe40007ffe0ff */
[----:B------:R-:W-:Y:S02]  /*a980*/  FSEL R2, R5, -INF , !P2 ;  /* 0xff80000005027808 */ /* 0x000fe40005000000 */
[----:B------:R-:W-:Y:S02]  /*a990*/  ISETP.GE.AND P2, PT, R241, R237, PT ;  /* 0x000000edf100720c */ /* 0x000fe40003f46270 */
[----:B------:R-:W-:-:S02]  /*a9a0*/  FSEL R247, R172, -INF , !P3 ;  /* 0xff800000acf77808 */ /* 0x000fc40005800000 */
[----:B------:R-:W-:Y:S02]  /*a9b0*/  FSEL R176, R176, -INF , !P6 ;  /* 0xff800000b0b07808 */ /* 0x000fe40007000000 */
[----:B------:R-:W-:Y:S02]  /*a9c0*/  FSEL R10, R10, -INF , !P5 ;  /* 0xff8000000a0a7808 */ /* 0x000fe40006800000 */
[----:B------:R-:W-:Y:S02]  /*a9d0*/  FSEL R184, R178, -INF , !P4 ;  /* 0xff800000b2b87808 */ /* 0x000fe40006000000 */
[----:B------:R-:W-:Y:S02]  /*a9e0*/  FSEL R172, R169, -INF , !P2 ;  /* 0xff800000a9ac7808 */ /* 0x000fe40005000000 */
[----:B------:R-:W-:Y:S02]  /*a9f0*/  FSEL R173, R6, -INF , !P1 ;  /* 0xff80000006ad7808 */ /* 0x000fe40004800000 */
[----:B------:R-:W-:-:S02]  /*aa00*/  ISETP.GE.AND P6, PT, R13, R240, PT ;  /* 0x000000f00d00720c */ /* 0x000fc40003fc6270 */
[----:B------:R-:W-:Y:S02]  /*aa10*/  ISETP.GE.AND P5, PT, R241, R240, PT ;  /* 0x000000f0f100720c */ /* 0x000fe40003fa6270 */
[-C--:B------:R-:W-:Y:S02]  /*aa20*/  ISETP.GE.AND P4, PT, R13, R239.reuse, PT ;  /* 0x000000ef0d00720c */ /* 0x080fe40003f86270 */
[----:B------:R-:W-:Y:S02]  /*aa30*/  ISETP.GE.AND P3, PT, R241, R239, PT ;  /* 0x000000eff100720c */ /* 0x000fe40003f66270 */
[-C--:B------:R-:W-:Y:S02]  /*aa40*/  ISETP.GE.AND P2, PT, R13, R234.reuse, PT ;  /* 0x000000ea0d00720c */ /* 0x080fe40003f46270 */
        /* <DEDUP_REMOVED lines=32> */
.L_x_856:
[----:B-1----:R-:W-:Y:S01]  /*ac50*/  FMNMX.FTZ R4, R167, R180, !PT ;  /* 0x000000b4a7047209 */ /* 0x002fe20007810000 */
[----:B------:R-:W-:Y:S01]  /*ac60*/  IMAD.WIDE.U32 R22, R200, -0x2daee0ad, RZ ;  /* 0xd2511f53c8167825 */ /* 0x000fe200078e00ff */
[----:B------:R-:W-:Y:S01]  /*ac70*/  FMNMX.FTZ R13, R166, R17, !PT ;  /* 0x00000011a60d7209 */ /* 0x000fe20007810000 */
[----:B------:R-:W-:Y:S01]  /*ac80*/  STL.64 [R1+0x8], R202 ;  /* 0x000008ca01007387 */ /* 0x000fe20000100a00 */
        /* <DEDUP_REMOVED lines=16> */
[----:B------:R-:W-:Y:S02]  /*ad90*/  MOV R11, UR27 ;  /* 0x0000001b000b7c02 */ /* 0x000fe40008000f00 */
[----:B------:R-:W-:Y:S01]  /*ada0*/  FMNMX.FTZ R7, R20, R7, !PT ;  /* 0x0000000714077209 */ /* 0x000fe20007810000 */
[----:B------:R-:W2:Y:S01]  /*adb0*/  SHFL.BFLY PT, R168, R13, 0x2, 0x1f ;  /* 0x0c401f000da87f89 */ /* 0x000ea200000e0000 */
[----:B------:R-:W-:Y:S01]  /*adc0*/  LOP3.LUT R240, R23, UR29, R11, 0x96, !PT ;  /* 0x0000001d17f07c12 */ /* 0x000fe2000f8e960b */
[----:B------:R-:W-:Y:S01]  /*add0*/  IMAD R11, R236, -0x326172a9, RZ ;  /* 0xcd9e8d57ec0b7824 */ /* 0x000fe200078e02ff */
[----:B------:R-:W-:-:S03]  /*ade0*/  FMNMX.FTZ R7, R10, R7, !PT ;  /* 0x000000070a077209 */ /* 0x000fc60007810000 */
[----:B------:R-:W-:Y:S01]  /*adf0*/  IMAD.WIDE.U32 R240, R240, -0x326172a9, RZ ;  /* 0xcd9e8d57f0f07825 */ /* 0x000fe200078e00ff */
[----:B------:R-:W-:-:S04]  /*ae00*/  FMNMX.FTZ R32, R28, R7, !PT ;  /* 0x000000071c207209 */ /* 0x000fc80007810000 */
[----:B------:R-:W-:-:S05]  /*ae10*/  LOP3.LUT R170, R241, UR15, R11, 0x96, !PT ;  /* 0x0000000ff1aa7c12 */ /* 0x000fca000f8e960b */
[----:B------:R-:W-:Y:S01]  /*ae20*/  IMAD.WIDE.U32 R170, R170, -0x2daee0ad, RZ ;  /* 0xd2511f53aaaa7825 */ /* 0x000fe200078e00ff */
[----:B-1----:R-:W-:Y:S02]  /*ae30*/  FMNMX.FTZ R4, R5, R4, !PT ;  /* 0x0000000405047209 */ /* 0x002fe40007810000 */
[----:B------:R-:W-:Y:S02]  /*ae40*/  FMNMX.FTZ R5, R165, R16, !PT ;  /* 0x00000010a5057209 */ /* 0x000fe40007810000 */
[----:B--2---:R-:W-:Y:S01]  /*ae50*/  FMNMX.FTZ R168, R13, R168, !PT ;  /* 0x000000a80da87209 */ /* 0x004fe20007810000 */
[----:B------:R-:W1:Y:S01]  /*ae60*/  SHFL.BFLY PT, R177, R4, 0x1, 0x1f ;  /* 0x0c201f0004b17f89 */ /* 0x000e6200000e0000 */
[----:B------:R-:W-:Y:S02]  /*ae70*/  FMNMX.FTZ R5, R24, R5, !PT ;  /* 0x0000000518057209 */ /* 0x000fe40007810000 */
[----:B------:R-:W-:Y:S01]  /*ae80*/  FMNMX.FTZ R13, R173, R32, !PT ;  /* 0x00000020ad0d7209 */ /* 0x000fe20007810000 */
[----:B------:R-:W2:Y:S01]  /*ae90*/  SHFL.BFLY PT, R7, R168, 0x1, 0x1f ;  /* 0x0c201f00a8077f89 */ /* 0x000ea200000e0000 */
[----:B------:R-:W-:Y:S01]  /*aea0*/  FMNMX.FTZ R5, R12, R5, !PT ;  /* 0x000000050c057209 */ /* 0x000fe20007810000 */
[----:B------:R-:W-:-:S03]  /*aeb0*/  IMAD.WIDE.U32 R32, R238, -0x326172a9, RZ ;  /* 0xcd9e8d57ee207825 */ /* 0x000fc600078e00ff */
[----:B------:R-:W-:Y:S02]  /*aec0*/  FMNMX.FTZ R5, R8, R5, !PT ;  /* 0x0000000508057209 */ /* 0x000fe40007810000 */
[----:B------:R-:W-:Y:S02]  /*aed0*/  LOP3.LUT R34, R33, R201, RZ, 0x3c, !PT ;  /* 0x000000c921227212 */ /* 0x000fe400078e3cff */
[----:B------:R-:W-:Y:S02]  /*aee0*/  FMNMX.FTZ R5, R0, R5, !PT ;  /* 0x0000000500057209 */ /* 0x000fe40007810000 */
[----:B------:R-:W-:Y:S01]  /*aef0*/  LOP3.LUT R245, R241, UR15, R32, 0x96, !PT ;  /* 0x0000000ff1f57c12 */ /* 0x000fe2000f8e9620 */
[----:B------:R-:W-:Y:S01]  /*af00*/  IMAD.WIDE.U32 R34, R34, -0x2daee0ad, RZ ;  /* 0xd2511f5322227825 */ /* 0x000fe200078e00ff */
[----:B------:R-:W-:-:S04]  /*af10*/  LOP3.LUT R32, R243, UR13, R240, 0x96, !PT ;  /* 0x0000000df3207c12 */ /* 0x000fc8000f8e96f0 */
[----:B------:R-:W-:Y:S01]  /*af20*/  LOP3.LUT R22, R35, UR14, R22, 0x96, !PT ;  /* 0x0000000e23167c12 */ /* 0x000fe2000f8e9616 */
[----:B------:R-:W-:Y:S01]  /*af30*/  IMAD.WIDE.U32 R32, R32, -0x2daee0ad, RZ ;  /* 0xd2511f5320207825 */ /* 0x000fe200078e00ff */
[----:B-1----:R-:W-:Y:S02]  /*af40*/  FMNMX.FTZ R177, R4, R177, !PT ;  /* 0x000000b104b17209 */ /* 0x002fe40007810000 */
[----:B------:R-:W-:Y:S01]  /*af50*/  FMNMX.FTZ R4, R2, R5, !PT ;  /* 0x0000000502047209 */ /* 0x000fe20007810000 */
[----:B------:R-:W-:Y:S01]  /*af60*/  IMAD.WIDE.U32 R22, R22, -0x326172a9, RZ ;  /* 0xcd9e8d5716167825 */ /* 0x000fe200078e00ff */
[----:B------:R-:W-:Y:S02]  /*af70*/  FSETP.NEU.FTZ.AND P3, PT, R177, -INF , PT ;  /* 0xff800000b100780b */ /* 0x000fe40003f7d000 */
[----:B------:R-:W-:Y:S01]  /*af80*/  FMNMX.FTZ R5, R3, R4, !PT ;  /* 0x0000000403057209 */ /* 0x000fe20007810000 */
[----:B------:R-:W-:Y:S01]  /*af90*/  FMUL.FTZ R4, R177, c[0x0][0x23c] ;  /* 0x00008f00b1047a20 */ /* 0x000fe20000410000 */
[----:B------:R-:W-:-:S02]  /*afa0*/  LOP3.LUT R240, R23, UR13, R240, 0x96, !PT ;  /* 0x0000000d17f07c12 */ /* 0x000fc4000f8e96f0 */
[----:B------:R-:W-:Y:S02]  /*afb0*/  FMNMX.FTZ R6, R172, R5, !PT ;  /* 0x00000005ac067209 */ /* 0x000fe40007810000 */
[----:B------:R-:W-:Y:S01]  /*afc0*/  FSEL R15, R4, RZ, P3 ;  /* 0x000000ff040f7208 */ /* 0x000fe20001800000 */
[----:B------:R-:W-:Y:S01]  /*afd0*/  IMAD.WIDE.U32 R240, R240, -0x2daee0ad, RZ ;  /* 0xd2511f53f0f07825 */ /* 0x000fe200078e00ff */
[----:B------:R-:W-:Y:S01]  /*afe0*/  FMNMX.FTZ R4, R174, R13, !PT ;  /* 0x0000000dae047209 */ /* 0x000fe20007810000 */
[----:B------:R-:W1:Y:S02]  /*aff0*/  SHFL.BFLY PT, R5, R6, 0x2, 0x1f ;  /* 0x0c401f0006057f89 */ /* 0x000e6400000e0000 */
[--C-:B------:R-:W-:Y:S01]  /*b000*/  FFMA.FTZ R182, R176, c[0x0][0x23c], -R15.reuse ;  /* 0x00008f00b0b67a23 */ /* 0x100fe2000001080f */
[----:B------:R-:W-:Y:S01]  /*b010*/  FMNMX.FTZ R183, R175, R4, !PT ;  /* 0x00000004afb77209 */ /* 0x000fe20007810000 */
[--C-:B------:R-:W-:Y:S01]  /*b020*/  FFMA.FTZ R179, R181, c[0x0][0x23c], -R15.reuse ;  /* 0x00008f00b5b37a23 */ /* 0x100fe2000001080f */
[----:B--2---:R-:W-:Y:S01]  /*b030*/  FMNMX.FTZ R176, R168, R7, !PT ;  /* 0x00000007a8b07209 */ /* 0x004fe20007810000 */
[--C-:B------:R-:W-:Y:S01]  /*b040*/  FFMA.FTZ R181, R9, c[0x0][0x23c], -R15.reuse ;  /* 0x00008f0009b57a23 */ /* 0x100fe2000001080f */
[----:B------:R-:W-:Y:S01]  /*b050*/  FMNMX.FTZ R183, R178, R183, !PT ;  /* 0x000000b7b2b77209 */ /* 0x000fe20007810000 */
[----:B------:R-:W-:Y:S01]  /*b060*/  FFMA.FTZ R180, R180, c[0x0][0x23c], -R15 ;  /* 0x00008f00b4b47a23 */ /* 0x000fe2000001080f */
[----:B------:R-:W-:Y:S01]  /*b070*/  LOP3.LUT R7, R171, UR12, R244, 0x96, !PT ;  /* 0x0000000cab077c12 */ /* 0x000fe2000f8e96f4 */
[----:B------:R-:W-:Y:S01]  /*b080*/  IMAD.WIDE.U32 R244, R245, -0x2daee0ad, RZ ;  /* 0xd2511f53f5f47825 */ /* 0x000fe200078e00ff */
[----:B------:R-:W-:Y:S01]  /*b090*/  FSETP.NEU.FTZ.AND P2, PT, R176, -INF , PT ;  /* 0xff800000b000780b */ /* 0x000fe20003f5d000 */
[----:B------:R-:W2:Y:S01]  /*b0a0*/  SHFL.BFLY PT, R4, R183, 0x2, 0x1f ;  /* 0x0c401f00b7047f89 */ /* 0x000ea200000e0000 */
[----:B------:R-:W-:Y:S01]  /*b0b0*/  MUFU.EX2 R179, R179 ;  /* 0x000000b300b37308 */ /* 0x000fe20000000800 */
[----:B------:R-:W-:Y:S01]  /*b0c0*/  IMAD.WIDE.U32 R168, R7, -0x326172a9, RZ ;  /* 0xcd9e8d5707a87825 */ /* 0x000fe200078e00ff */
[----:B------:R-:W-:-:S02]  /*b0d0*/  LOP3.LUT R7, R33, UR10, R170, 0x96, !PT ;  /* 0x0000000a21077c12 */ /* 0x000fc4000f8e96aa */
[----:B------:R-:W-:Y:S01]  /*b0e0*/  LOP3.LUT R243, R245, UR12, R34, 0x96, !PT ;  /* 0x0000000cf5f37c12 */ /* 0x000fe2000f8e9622 */
[----:B------:R-:W-:Y:S01]  /*b0f0*/  FMUL.FTZ R249, R176, c[0x0][0x23c] ;  /* 0x00008f00b0f97a20 */ /* 0x000fe20000410000 */
[----:B------:R-:W-:Y:S01]  /*b100*/  LOP3.LUT R244, R241, UR10, R244, 0x96, !PT ;  /* 0x0000000af1f47c12 */ /* 0x000fe2000f8e96f4 */
[----:B------:R-:W-:Y:S01]  /*b110*/  IMAD.WIDE.U32 R170, R7, -0x326172a9, RZ ;  /* 0xcd9e8d5707aa7825 */ /* 0x000fe200078e00ff */
[----:B------:R-:W-:Y:S01]  /*b120*/  LOP3.LUT R9, R169, UR11, R242, 0x96, !PT ;  /* 0x0000000ba9097c12 */ /* 0x000fe2000f8e96f2 */
[----:B------:R-:W-:Y:S01]  /*b130*/  MUFU.EX2 R180, R180 ;  /* 0x000000b400b47308 */ /* 0x000fe20000000800 */
[----:B------:R-:W-:Y:S01]  /*b140*/  FSEL R249, R249, RZ, P2 ;  /* 0x000000fff9f97208 */ /* 0x000fe20001000000 */
[----:B------:R-:W-:Y:S01]  /*b150*/  IMAD.WIDE.U32 R242, R243, -0x326172a9, RZ ;  /* 0xcd9e8d57f3f27825 */ /* 0x000fe200078e00ff */
[----:B-1----:R-:W-:Y:S02]  /*b160*/  FMNMX.FTZ R5, R6, R5, !PT ;  /* 0x0000000506057209 */ /* 0x002fe40007810000 */
[----:B------:R-:W-:Y:S01]  /*b170*/  LOP3.LUT R7, R171, UR9, R168, 0x96, !PT ;  /* 0x00000009ab077c12 */ /* 0x000fe2000f8e96a8 */
[----:B------:R-:W-:Y:S01]  /*b180*/  IMAD.WIDE.U32 R244, R244, -0x326172a9, RZ ;  /* 0xcd9e8d57f4f47825 */ /* 0x000fe200078e00ff */
[----:B------:R-:W-:Y:S01]  /*b190*/  LOP3.LUT R22, R243, UR11, R22, 0x96, !PT ;  /* 0x0000000bf3167c12 */ /* 0x000fe2000f8e9616 */
[----:B------:R-:W1:Y:S01]  /*b1a0*/  SHFL.BFLY PT, R6, R5, 0x1, 0x1f ;  /* 0x0c201f0005067f89 */ /* 0x000e6200000e0000 */
[----:B------:R-:W-:Y:S01]  /*b1b0*/  MUFU.EX2 R182, R182 ;  /* 0x000000b600b67308 */ /* 0x000fe20000000800 */
[--C-:B------:R-:W-:Y:S01]  /*b1c0*/  FFMA.FTZ R195, R26, c[0x0][0x23c], -R249.reuse ;  /* 0x00008f001ac37a23 */ /* 0x100fe200000108f9 */
[----:B------:R-:W-:Y:S01]  /*b1d0*/  LOP3.LUT R242, R245, UR9, R242, 0x96, !PT ;  /* 0x00000009f5f27c12 */ /* 0x000fe2000f8e96f2 */
[----:B------:R-:W-:Y:S01]  /*b1e0*/  FFMA.FTZ R194, R184, c[0x0][0x23c], -R249 ;  /* 0x00008f00b8c27a23 */ /* 0x000fe200000108f9 */
[----:B------:R-:W-:Y:S01]  /*b1f0*/  MOV R245, R25 ;  /* 0x0000001900f57202 */ /* 0x000fe20000000f00 */
[----:B------:R-:W-:Y:S01]  /*b200*/  IMAD.WIDE.U32 R26, R9, -0x2daee0ad, RZ ;  /* 0xd2511f53091a7825 */ /* 0x000fe200078e00ff */
[----:B--2---:R-:W-:-:S02]  /*b210*/  FMNMX.FTZ R183, R183, R4, !PT ;  /* 0x00000004b7b77209 */ /* 0x004fc40007810000 */
[----:B------:R-:W-:Y:S01]  /*b220*/  MUFU.EX2 R195, R195 ;  /* 0x000000c300c37308 */ /* 0x000fe20000000800 */
[----:B------:R-:W-:Y:S02]  /*b230*/  IMAD.WIDE.U32 R168, R7, -0x2daee0ad, RZ ;  /* 0xd2511f5307a87825 */ /* 0x000fe400078e00ff */
[----:B------:R-:W2:Y:S02]  /*b240*/  SHFL.BFLY PT, R4, R183, 0x1, 0x1f ;  /* 0x0c201f00b7047f89 */ /* 0x000ea400000e0000 */
[----:B------:R-:W-:-:S03]  /*b250*/  IMAD.WIDE.U32 R22, R22, -0x2daee0ad, RZ ;  /* 0xd2511f5316167825 */ /* 0x000fc600078e00ff */
[----:B------:R-:W-:Y:S01]  /*b260*/  MUFU.EX2 R194, R194 ;  /* 0x000000c200c27308 */ /* 0x000fe20000000800 */
[----:B------:R-:W-:Y:S01]  /*b270*/  IMAD.WIDE.U32 R242, R242, -0x2daee0ad, RZ ;  /* 0xd2511f53f2f27825 */ /* 0x000fe200078e00ff */
[----:B------:R-:W-:-:S03]  /*b280*/  LOP3.LUT R240, R23, UR8, R240, 0x96, !PT ;  /* 0x0000000817f07c12 */ /* 0x000fc6000f8e96f0 */
[----:B------:R-:W-:Y:S01]  /*b290*/  FFMA.FTZ R196, R17, c[0x0][0x23c], -R249 ;  /* 0x00008f0011c47a23 */ /* 0x000fe200000108f9 */
[----:B-1----:R-:W-:Y:S01]  /*b2a0*/  FMNMX.FTZ R184, R5, R6, !PT ;  /* 0x0000000605b87209 */ /* 0x002fe20007810000 */
[----:B------:R-:W-:Y:S01]  /*b2b0*/  IMAD.WIDE.U32 R240, R240, -0x326172a9, RZ ;  /* 0xcd9e8d57f0f07825 */ /* 0x000fe200078e00ff */
[----:B------:R-:W-:Y:S01]  /*b2c0*/  LOP3.LUT R5, R169, UR6, R26, 0x96, !PT ;  /* 0x00000006a9057c12 */ /* 0x000fe2000f8e961a */
[----:B------:R-:W-:Y:S01]  /*b2d0*/  MUFU.EX2 R181, R181 ;  /* 0x000000b500b57308 */ /* 0x000fe20000000800 */
[C---:B------:R-:W-:Y:S01]  /*b2e0*/  FSETP.NEU.FTZ.AND P1, PT, R184.reuse, -INF , PT ;  /* 0xff800000b800780b */ /* 0x040fe20003f3d000 */
[----:B------:R-:W-:Y:S01]  /*b2f0*/  FMUL.FTZ R239, R184, c[0x0][0x23c] ;  /* 0x00008f00b8ef7a20 */ /* 0x000fe20000410000 */
[----:B------:R-:W-:Y:S01]  /*b300*/  LOP3.LUT R6, R27, UR8, R32, 0x96, !PT ;  /* 0x000000081b067c12 */ /* 0x000fe2000f8e9620 */
[----:B------:R-:W-:Y:S01]  /*b310*/  IMAD.WIDE.U32 R26, R5, -0x326172a9, RZ ;  /* 0xcd9e8d57051a7825 */ /* 0x000fe200078e00ff */
[----:B------:R-:W-:Y:S01]  /*b320*/  LOP3.LUT R5, R243, UR6, R22, 0x96, !PT ;  /* 0x00000006f3057c12 */ /* 0x000fe2000f8e9616 */
[----:B------:R-:W1:Y:S01]  /*b330*/  LDSM.16.MT88.4 R32, [R210+0xa000] ;  /* 0x00a00000d220783b */ /* 0x000e620000004200 */
[----:B------:R-:W-:Y:S01]  /*b340*/  FSEL R239, R239, RZ, P1 ;  /* 0x000000ffefef7208 */ /* 0x000fe20000800000 */
[----:B------:R-:W-:Y:S01]  /*b350*/  IMAD.WIDE.U32 R202, R6, -0x326172a9, RZ ;  /* 0xcd9e8d5706ca7825 */ /* 0x000fe200078e00ff */
[----:B--2---:R-:W-:Y:S01]  /*b360*/  FMNMX.FTZ R183, R183, R4, !PT ;  /* 0x00000004b7b77209 */ /* 0x004fe20007810000 */
[----:B------:R-:W-:Y:S01]  /*b370*/  MUFU.EX2 R196, R196 ;  /* 0x000000c400c47308 */ /* 0x000fe20000000800 */
[----:B------:R-:W-:Y:S01]  /*b380*/  LOP3.LUT R6, R26, 0xffff, RZ, 0xc0, !PT ;  /* 0x0000ffff1a067812 */ /* 0x000fe200078ec0ff */
[--C-:B------:R-:W-:Y:S01]  /*b390*/  FFMA.FTZ R192, R16, c[0x0][0x23c], -R239.reuse ;  /* 0x00008f0010c07a23 */ /* 0x100fe200000108ef */
[C---:B------:R-:W-:Y:S01]  /*b3a0*/  FSETP.NEU.FTZ.AND P0, PT, R183.reuse, -INF , PT ;  /* 0xff800000b700780b */ /* 0x040fe20003f1d000 */
[----:B------:R-:W-:Y:S01]  /*b3b0*/  FMUL.FTZ R237, R183, c[0x0][0x23c] ;  /* 0x00008f00b7ed7a20 */ /* 0x000fe20000410000 */
[----:B------:R-:W-:Y:S01]  /*b3c0*/  LOP3.LUT R13, R27, UR17, R202, 0x96, !PT ;  /* 0x000000111b0d7c12 */ /* 0x000fe2000f8e96ca */
[----:B------:R-:W-:Y:S01]  /*b3d0*/  IMAD.WIDE.U32 R16, R5, -0x326172a9, RZ ;  /* 0xcd9e8d5705107825 */ /* 0x000fe200078e00ff */
[----:B------:R-:W-:Y:S01]  /*b3e0*/  LOP3.LUT R11, R26, 0xff, RZ, 0xc0, !PT ;  /* 0x000000ff1a0b7812 */ /* 0x000fe200078ec0ff */
[----:B------:R-:W-:Y:S01]  /*b3f0*/  MUFU.EX2 R192, R192 ;  /* 0x000000c000c07308 */ /* 0x000fe20000000800 */
[----:B------:R-:W-:Y:S01]  /*b400*/  FSEL R237, R237, RZ, P0 ;  /* 0x000000ffeded7208 */ /* 0x000fe20000000000 */
[--C-:B------:R-:W-:Y:S01]  /*b410*/  FFMA.FTZ R190, R12, c[0x0][0x23c], -R239.reuse ;  /* 0x00008f000cbe7a23 */ /* 0x100fe200000108ef */
[----:B------:R-:W-:Y:S01]  /*b420*/  LOP3.LUT R5, R17, UR17, R240, 0x96, !PT ;  /* 0x0000001111057c12 */ /* 0x000fe2000f8e96f0 */
[----:B------:R-:W-:Y:S01]  /*b430*/  FFMA.FTZ R189, R8, c[0x0][0x23c], -R239 ;  /* 0x00008f0008bd7a23 */ /* 0x000fe200000108ef */
[----:B------:R-:W-:Y:S01]  /*b440*/  SHF.R.U32.HI R12, RZ, 0x10, R16 ;  /* 0x00000010ff0c7819 */ /* 0x000fe20000011610 */
[----:B------:R-:W2:Y:S01]  /*b450*/  LDC.U8 R240, c[0x0][0x2d8] ;  /* 0x0000b600fff07b82 */ /* 0x000ea20000000000 */
[----:B------:R-:W-:Y:S01]  /*b460*/  LOP3.LUT R15, R16, 0xffff, RZ, 0xc0, !PT ;  /* 0x0000ffff100f7812 */ /* 0x000fe200078ec0ff */
[--C-:B------:R-:W-:Y:S01]  /*b470*/  FFMA.FTZ R188, R14, c[0x0][0x23c], -R237.reuse ;  /* 0x00008f000ebc7a23 */ /* 0x100fe200000108ed */
[----:B------:R-:W-:Y:S01]  /*b480*/  FSEL R8, R177, RZ, P3 ;  /* 0x000000ffb1087208 */ /* 0x000fe20001800000 */
[----:B------:R-:W-:Y:S01]  /*b490*/  FFMA.FTZ R186, R10, c[0x0][0x23c], -R237 ;  /* 0x00008f000aba7a23 */ /* 0x000fe200000108ed */
[----:B------:R-:W-:Y:S01]  /*b4a0*/  SHF.R.U32.HI R6, RZ, 0x8, R6 ;  /* 0x00000008ff067819 */ /* 0x000fe20000011606 */
[----:B------:R-:W-:Y:S01]  /*b4b0*/  FFMA.FTZ R193, R30, c[0x0][0x23c], -R249 ;  /* 0x00008f001ec17a23 */ /* 0x000fe200000108f9 */
[----:B------:R-:W-:Y:S01]  /*b4c0*/  SHF.R.U32.HI R7, RZ, 0x18, R16 ;  /* 0x00000018ff077819 */ /* 0x000fe20000011610 */
[----:B------:R-:W-:Y:S01]  /*b4d0*/  FADD.FTZ R8, R167, -R8 ;  /* 0x80000008a7087221 */ /* 0x000fe20000010000 */
[----:B------:R-:W-:Y:S01]  /*b4e0*/  FSEL R17, R176, RZ, P2 ;  /* 0x000000ffb0117208 */ /* 0x000fe20001000000 */
[----:B------:R-:W-:Y:S01]  /*b4f0*/  FFMA.FTZ R185, R28, c[0x0][0x23c], -R237 ;  /* 0x00008f001cb97a23 */ /* 0x000fe200000108ed */
[----:B------:R-:W-:Y:S01]  /*b500*/  LOP3.LUT R12, R12, 0xff, RZ, 0xc0, !PT ;  /* 0x000000ff0c0c7812 */ /* 0x000fe200078ec0ff */
[----:B------:R-:W-:Y:S01]  /*b510*/  FMUL.FTZ R234, R8, c[0x0][0x23c] ;  /* 0x00008f0008ea7a20 */ /* 0x000fe20000410000 */
[----:B------:R-:W-:Y:S01]  /*b520*/  SHF.R.U32.HI R14, RZ, 0x10, R13 ;  /* 0x00000010ff0e7819 */ /* 0x000fe2000001160d */
[----:B------:R-:W3:Y:S01]  /*b530*/  MUFU.EX2 R193, R193 ;  /* 0x000000c100c17308 */ /* 0x000ee20000000800 */
[----:B------:R-:W-:Y:S01]  /*b540*/  SHF.R.U32.HI R4, RZ, 0x10, R26 ;  /* 0x00000010ff047819 */ /* 0x000fe2000001161a */
[----:B------:R-:W-:Y:S01]  /*b550*/  FFMA.FTZ R191, R24, c[0x0][0x23c], -R239 ;  /* 0x00008f0018bf7a23 */ /* 0x000fe200000108ef */
[----:B------:R-:W-:Y:S01]  /*b560*/  PRMT R11, R11, 0x5410, R6 ;  /* 0x000054100b0b7816 */ /* 0x000fe20000000006 */
[----:B------:R-:W-:Y:S01]  /*b570*/  FADD.FTZ R6, R166, -R17 ;  /* 0x80000011a6067221 */ /* 0x000fe20000010000 */
[----:B------:R-:W-:Y:S01]  /*b580*/  LOP3.LUT R21, R16, 0xff, RZ, 0xc0, !PT ;  /* 0x000000ff10157812 */ /* 0x000fe200078ec0ff */
[----:B------:R-:W-:Y:S01]  /*b590*/  FFMA.FTZ R187, R20, c[0x0][0x23c], -R237 ;  /* 0x00008f0014bb7a23 */ /* 0x000fe200000108ed */
[----:B------:R-:W-:Y:S01]  /*b5a0*/  SHF.R.U32.HI R10, RZ, 0x8, R15 ;  /* 0x00000008ff0a7819 */ /* 0x000fe2000001160f */
[----:B------:R-:W-:Y:S01]  /*b5b0*/  MUFU.EX2 R186, R186 ;  /* 0x000000ba00ba7308 */ /* 0x000fe20000000800 */
[----:B------:R-:W-:Y:S01]  /*b5c0*/  PRMT R7, R12, 0x5410, R7 ;  /* 0x000054100c077816 */ /* 0x000fe20000000007 */
[----:B------:R-:W-:Y:S01]  /*b5d0*/  FMUL.FTZ R199, R6, c[0x0][0x23c] ;  /* 0x00008f0006c77a20 */ /* 0x000fe20000410000 */
[----:B------:R-:W-:Y:S01]  /*b5e0*/  LOP3.LUT R14, R14, 0xff, RZ, 0xc0, !PT ;  /* 0x000000ff0e0e7812 */ /* 0x000fe200078ec0ff */
[----:B------:R-:W-:Y:S01]  /*b5f0*/  LDSM.16.MT88.4 R28, [R211+0xb000] ;  /* 0x00b00000d31c783b */ /* 0x000fe20000004200 */
[----:B------:R-:W-:-:S02]  /*b600*/  SHF.R.U32.HI R12, RZ, 0x10, R5 ;  /* 0x00000010ff0c7819 */ /* 0x000fc40000011605 */
[----:B------:R-:W-:Y:S01]  /*b610*/  SHF.R.U32.HI R17, RZ, 0x18, R13 ;  /* 0x00000018ff117819 */ /* 0x000fe2000001160d */
[----:B------:R-:W4:Y:S01]  /*b620*/  MUFU.EX2 R185, R185 ;  /* 0x000000b900b97308 */ /* 0x000f220000000800 */
[----:B------:R-:W-:Y:S02]  /*b630*/  SHF.R.U32.HI R9, RZ, 0x18, R26 ;  /* 0x00000018ff097819 */ /* 0x000fe4000001161a */
[----:B------:R-:W-:Y:S01]  /*b640*/  LOP3.LUT R4, R4, 0xff, RZ, 0xc0, !PT ;  /* 0x000000ff04047812 */ /* 0x000fe200078ec0ff */
[----:B------:R-:W-:Y:S01]  /*b650*/  LDSM.16.MT88.4 R24, [R208+0xa000] ;  /* 0x00a00000d018783b */ /* 0x000fe20000004200 */
[----:B------:R-:W-:Y:S02]  /*b660*/  PRMT R21, R21, 0x5410, R10 ;  /* 0x0000541015157816 */ /* 0x000fe4000000000a */
[C---:B------:R-:W-:Y:S01]  /*b670*/  LOP3.LUT R10, R5.reuse, 0xffff, RZ, 0xc0, !PT ;  /* 0x0000ffff050a7812 */ /* 0x040fe200078ec0ff */
[----:B------:R-:W-:Y:S01]  /*b680*/  MUFU.EX2 R190, R190 ;  /* 0x000000be00be7308 */ /* 0x000fe20000000800 */
[----:B------:R-:W-:-:S02]  /*b690*/  LOP3.LUT R19, R5, 0xff, RZ, 0xc0, !PT ;  /* 0x000000ff05137812 */ /* 0x000fc400078ec0ff */
[----:B------:R-:W-:Y:S02]  /*b6a0*/  SHF.R.U32.HI R8, RZ, 0x18, R5 ;  /* 0x00000018ff087819 */ /* 0x000fe40000011605 */
[C---:B------:R-:W-:Y:S02]  /*b6b0*/  LOP3.LUT R16, R13.reuse, 0xffff, RZ, 0xc0, !PT ;  /* 0x0000ffff0d107812 */ /* 0x040fe400078ec0ff */
[----:B------:R-:W-:Y:S01]  /*b6c0*/  LOP3.LUT R23, R13, 0xff, RZ, 0xc0, !PT ;  /* 0x000000ff0d177812 */ /* 0x000fe200078ec0ff */
[----:B------:R-:W1:Y:S01]  /*b6d0*/  MUFU.EX2 R189, R189 ;  /* 0x000000bd00bd7308 */ /* 0x000e620000000800 */
[----:B------:R-:W-:Y:S02]  /*b6e0*/  PRMT R17, R14, 0x5410, R17 ;  /* 0x000054100e117816 */ /* 0x000fe40000000011 */
[----:B------:R-:W-:Y:S02]  /*b6f0*/  LOP3.LUT R5, R12, 0xff, RZ, 0xc0, !PT ;  /* 0x000000ff0c057812 */ /* 0x000fe400078ec0ff */
[----:B------:R-:W-:Y:S01]  /*b700*/  PRMT R9, R4, 0x5410, R9 ;  /* 0x0000541004097816 */ /* 0x000fe20000000009 */
[----:B------:R-:W1:Y:S01]  /*b710*/  LDSM.16.MT88.4 R12, [R211+0xa000] ;  /* 0x00a00000d30c783b */ /* 0x000e620000004200 */
[----:B------:R-:W-:Y:S01]  /*b720*/  FSEL R4, R184, RZ, P1 ;  /* 0x000000ffb8047208 */ /* 0x000fe20000800000 */
[----:B------:R-:W1:Y:S01]  /*b730*/  MUFU.EX2 R191, R191 ;  /* 0x000000bf00bf7308 */ /* 0x000e620000000800 */
[----:B------:R-:W-:-:S02]  /*b740*/  FSEL R197, R183, RZ, P0 ;  /* 0x000000ffb7c57208 */ /* 0x000fc40000000000 */
[----:B------:R-:W-:Y:S01]  /*b750*/  SHF.R.U32.HI R16, RZ, 0x8, R16 ;  /* 0x00000008ff107819 */ /* 0x000fe20000011610 */
[----:B------:R-:W-:Y:S01]  /*b760*/  FADD.FTZ R4, R165, -R4 ;  /* 0x80000004a5047221 */ /* 0x000fe20000010000 */
[----:B------:R-:W-:Y:S01]  /*b770*/  SHF.R.U32.HI R10, RZ, 0x8, R10 ;  /* 0x00000008ff0a7819 */ /* 0x000fe2000001160a */
[----:B------:R-:W-:Y:S01]  /*b780*/  FADD.FTZ R197, R18, -R197 ;  /* 0x800000c512c57221 */ /* 0x000fe20000010000 */
[----:B--2---:R-:W-:Y:S01]  /*b790*/  PRMT R240, R240, 0x7054, R240 ;  /* 0x00007054f0f07816 */ /* 0x004fe200000000f0 */
[----:B------:R-:W-:Y:S01]  /*b7a0*/  FMUL.FTZ R198, R4, c[0x0][0x23c] ;  /* 0x00008f0004c67a20 */ /* 0x000fe20000410000 */
[----:B------:R-:W-:Y:S01]  /*b7b0*/  PRMT R23, R23, 0x5410, R16 ;  /* 0x0000541017177816 */ /* 0x000fe20000000010 */
[----:B------:R-:W-:Y:S01]  /*b7c0*/  FMUL.FTZ R197, R197, c[0x0][0x23c] ;  /* 0x00008f00c5c57a20 */ /* 0x000fe20000410000 */
[----:B------:R-:W-:Y:S01]  /*b7d0*/  MUFU.EX2 R188, R188 ;  /* 0x000000bc00bc7308 */ /* 0x000fe20000000800 */
[----:B------:R-:W-:Y:S01]  /*b7e0*/  PRMT R19, R19, 0x5410, R10 ;  /* 0x0000541013137816 */ /* 0x000fe2000000000a */
[--C-:B------:R-:W-:Y:S01]  /*b7f0*/  HSET2.LE.AND R10, R11, R240.reuse, PT ;  /* 0x000000f00b0a7233 */ /* 0x100fe20003803000 */
[----:B------:R-:W-:Y:S01]  /*b800*/  PRMT R5, R5, 0x5410, R8 ;  /* 0x0000541005057816 */ /* 0x000fe20000000008 */
[--C-:B------:R-:W-:Y:S01]  /*b810*/  HSET2.LE.AND R11, R9, R240.reuse, PT ;  /* 0x000000f0090b7233 */ /* 0x100fe20003803000 */
[----:B---3--:R-:W-:Y:S01]  /*b820*/  F2FP.PACK_AB R6, R193, R194 ;  /* 0x000000c2c106723e */ /* 0x008fe200000000ff */
[--C-:B------:R-:W-:Y:S01]  /*b830*/  HSET2.LE.AND R8, R23, R240.reuse, PT ;  /* 0x000000f017087233 */ /* 0x100fe20003803000 */
[----:B------:R-:W-:Y:S01]  /*b840*/  F2FP.PACK_AB R9, R179, R180 ;  /* 0x000000b4b309723e */ /* 0x000fe200000000ff */
[----:B------:R-:W2:Y:S01]  /*b850*/  MUFU.EX2 R187, R187 ;  /* 0x000000bb00bb7308 */ /* 0x000ea20000000800 */
[----:B------:R-:W-:Y:S01]  /*b860*/  LOP3.LUT R11, R11, R6, RZ, 0xc0, !PT ;  /* 0x000000060b0b7212 */ /* 0x000fe200078ec0ff */
[--C-:B------:R-:W-:Y:S01]  /*b870*/  HSET2.LE.AND R7, R7, R240.reuse, PT ;  /* 0x000000f007077233 */ /* 0x100fe20003803000 */
[----:B------:R-:W-:Y:S01]  /*b880*/  LOP3.LUT R8, R8, R9, RZ, 0xc0, !PT ;  /* 0x0000000908087212 */ /* 0x000fe200078ec0ff */
[--C-:B------:R-:W-:Y:S01]  /*b890*/  HSET2.LE.AND R9, R17, R240.reuse, PT ;  /* 0x000000f011097233 */ /* 0x100fe20003803000 */
[----:B----4-:R-:W-:Y:S01]  /*b8a0*/  F2FP.PACK_AB R4, R185, R186 ;  /* 0x000000bab904723e */ /* 0x010fe200000000ff */
[--C-:B------:R-:W-:Y:S01]  /*b8b0*/  HSET2.LE.AND R6, R21, R240.reuse, PT ;  /* 0x000000f015067233 */ /* 0x100fe20003803000 */
[----:B------:R-:W-:Y:S01]  /*b8c0*/  F2FP.PACK_AB R16, R195, R196 ;  /* 0x000000c4c310723e */ /* 0x000fe200000000ff */
[----:B------:R-:W3:Y:S01]  /*b8d0*/  MUFU.EX2 R234, R234 ;  /* 0x000000ea00ea7308 */ /* 0x000ee20000000800 */
[----:B-1----:R-:W-:Y:S01]  /*b8e0*/  F2FP.PACK_AB R17, R189, R190 ;  /* 0x000000bebd11723e */ /* 0x002fe200000000ff */
[--C-:B------:R-:W-:Y:S01]  /*b8f0*/  HSET2.LE.AND R5, R5, R240.reuse, PT ;  /* 0x000000f005057233 */ /* 0x100fe20003803000 */
[----:B------:R-:W-:Y:S01]  /*b900*/  LOP3.LUT R7, R7, R4, RZ, 0xc0, !PT ;  /* 0x0000000407077212 */ /* 0x000fe200078ec0ff */
[----:B------:R-:W-:Y:S01]  /*b910*/  HSET2.LE.AND R4, R19, R240, PT ;  /* 0x000000f013047233 */ /* 0x000fe20003803000 */
[----:B------:R-:W-:-:S02]  /*b920*/  LOP3.LUT R9, R9, R16, RZ, 0xc0, !PT ;  /* 0x0000001009097212 */ /* 0x000fc400078ec0ff */
[----:B------:R-:W-:Y:S01]  /*b930*/  LOP3.LUT R6, R6, R17, RZ, 0xc0, !PT ;  /* 0x0000001106067212 */ /* 0x000fe200078ec0ff */
[----:B------:R-:W1:Y:S01]  /*b940*/  MUFU.EX2 R199, R199 ;  /* 0x000000c700c77308 */ /* 0x000e620000000800 */
[----:B------:R-:W-:Y:S02]  /*b950*/  F2FP.PACK_AB R23, R181, R182 ;  /* 0x000000b6b517723e */ /* 0x000fe400000000ff */
[----:B------:R-:W-:Y:S02]  /*b960*/  F2FP.PACK_AB R17, R191, R192 ;  /* 0x000000c0bf11723e */ /* 0x000fe400000000ff */
[----:B--2---:R-:W-:Y:S02]  /*b970*/  F2FP.PACK_AB R16, R187, R188 ;  /* 0x000000bcbb10723e */ /* 0x004fe400000000ff */
[----:B------:R-:W-:Y:S01]  /*b980*/  LOP3.LUT R10, R10, R23, RZ, 0xc0, !PT ;  /* 0x000000170a0a7212 */ /* 0x000fe200078ec0ff */
[----:B------:R-:W2:Y:S01]  /*b990*/  MUFU.EX2 R198, R198 ;  /* 0x000000c600c67308 */ /* 0x000ea20000000800 */
[----:B------:R-:W-:Y:S01]  /*b9a0*/  LOP3.LUT R4, R4, R17, RZ, 0xc0, !PT ;  /* 0x0000001104047212 */ /* 0x000fe200078ec0ff */
[----:B---3--:R-:W-:Y:S01]  /*b9b0*/  FMUL.FTZ R44, R44, R234 ;  /* 0x000000ea2c2c7220 */ /* 0x008fe20000410000 */
[----:B------:R-:W-:Y:S01]  /*b9c0*/  LOP3.LUT R5, R5, R16, RZ, 0xc0, !PT ;  /* 0x0000001005057212 */ /* 0x000fe200078ec0ff */
[----:B------:R-:W-:Y:S01]  /*b9d0*/  FMUL.FTZ R45, R45, R234 ;  /* 0x000000ea2d2d7220 */ /* 0x000fe20000410000 */
[----:B------:R-:W-:Y:S01]  /*b9e0*/  MOV R166, R170 ;  /* 0x000000aa00a67202 */ /* 0x000fe20000000f00 */
[----:B------:R-:W-:Y:S01]  /*b9f0*/  FMUL.FTZ R160, R160, R234 ;  /* 0x000000eaa0a07220 */ /* 0x000fe20000410000 */
[----:B------:R-:W-:Y:S01]  /*ba00*/  MOV R167, R171 ;  /* 0x000000ab00a77202 */ /* 0x000fe20000000f00 */
[----:B------:R-:W3:Y:S01]  /*ba10*/  MUFU.EX2 R197, R197 ;  /* 0x000000c500c57308 */ /* 0x000ee20000000800 */
[-C--:B-1----:R-:W-:Y:S01]  /*ba20*/  FMUL.FTZ R46, R46, R199.reuse ;  /* 0x000000c72e2e7220 */ /* 0x082fe20000410000 */
[----:B------:R-:W1:Y:S01]  /*ba30*/  LDSM.16.MT88.4 R20, [R209+0xa000] ;  /* 0x00a00000d114783b */ /* 0x000e620000004200 */
[----:B------:R-:W-:-:S02]  /*ba40*/  FMUL.FTZ R47, R47, R199 ;  /* 0x000000c72f2f7220 */ /* 0x000fc40000410000 */
[----:B------:R-:W-:Y:S01]  /*ba50*/  FMUL.FTZ R161, R161, R234 ;  /* 0x000000eaa1a17220 */ /* 0x000fe20000410000 */
[----:B------:R-:W4:Y:S01]  /*ba60*/  LDSM.16.MT88.4 R16, [R210+0xb000] ;  /* 0x00b00000d210783b */ /* 0x000f220000004200 */
[-C--:B------:R-:W-:Y:S02]  /*ba70*/  FMUL.FTZ R162, R162, R199.reuse ;  /* 0x000000c7a2a27220 */ /* 0x080fe40000410000 */
[-C--:B--2---:R-:W-:Y:S01]  /*ba80*/  FMUL.FTZ R48, R48, R198.reuse ;  /* 0x000000c630307220 */ /* 0x084fe20000410000 */
[----:B------:R-:W-:Y:S01]  /*ba90*/  HMMA.16816.F32 R44, R8, R32, R44 ;  /* 0x00000020082c723c */ /* 0x000fe2000000182c */
[-C--:B------:R-:W-:Y:S02]  /*baa0*/  FMUL.FTZ R49, R49, R198.reuse ;  /* 0x000000c631317220 */ /* 0x080fe40000410000 */
[----:B------:R-:W-:Y:S02]  /*bab0*/  FMUL.FTZ R163, R163, R199 ;  /* 0x000000c7a3a37220 */ /* 0x000fe40000410000 */
[----:B------:R-:W-:-:S02]  /*bac0*/  FMUL.FTZ R156, R156, R198 ;  /* 0x000000c69c9c7220 */ /* 0x000fc40000410000 */
[-C--:B---3--:R-:W-:Y:S02]  /*bad0*/  FMUL.FTZ R50, R50, R197.reuse ;  /* 0x000000c532327220 */ /* 0x088fe40000410000 */
[-C--:B------:R-:W-:Y:S01]  /*bae0*/  FMUL.FTZ R51, R51, R197.reuse ;  /* 0x000000c533337220 */ /* 0x080fe20000410000 */
[----:B------:R-:W-:Y:S01]  /*baf0*/  HMMA.16816.F32 R160, R8, R12, R160 ;  /* 0x0000000c08a0723c */ /* 0x000fe200000018a0 */
        /* <DEDUP_REMOVED lines=11> */
[----:B------:R-:W-:Y:S01]  /*bbb0*/  MOV R32, R168 ;  /* 0x000000a800207202 */ /* 0x000fe20000000f00 */
[----:B------:R-:W-:Y:S01]  /*bbc0*/  FMUL.FTZ R38, R38, R197 ;  /* 0x000000c526267220 */ /* 0x000fe20000410000 */
[----:B------:R-:W-:Y:S01]  /*bbd0*/  MOV R33, R169 ;  /* 0x000000a900217202 */ /* 0x000fe20000000f00 */
[----:B------:R-:W-:Y:S01]  /*bbe0*/  FMUL.FTZ R39, R39, R197 ;  /* 0x000000c527277220 */ /* 0x000fe20000410000 */
[----:B------:R-:W-:Y:S01]  /*bbf0*/  LDSM.16.MT88.4 R168, [R208+0xb000] ;  /* 0x00b00000d0a8783b */ /* 0x000fe20000004200 */
[-C--:B------:R-:W-:Y:S01]  /*bc00*/  FMUL.FTZ R56, R56, R234.reuse ;  /* 0x000000ea38387220 */ /* 0x080fe20000410000 */
[----:B------:R-:W-:Y:S01]  /*bc10*/  HMMA.16816.F32 R40, R8, R14, R40 ;  /* 0x0000000e0828723c */ /* 0x000fe20000001828 */
[----:B------:R-:W-:-:S02]  /*bc20*/  FMUL.FTZ R57, R57, R234 ;  /* 0x000000ea39397220 */ /* 0x000fc40000410000 */
[-C--:B------:R-:W-:Y:S02]  /*bc30*/  FMUL.FTZ R60, R60, R234.reuse ;  /* 0x000000ea3c3c7220 */ /* 0x080fe40000410000 */
[----:B------:R-:W-:Y:S02]  /*bc40*/  FMUL.FTZ R61, R61, R234 ;  /* 0x000000ea3d3d7220 */ /* 0x000fe40000410000 */
[-C--:B------:R-:W-:Y:S01]  /*bc50*/  FMUL.FTZ R58, R58, R199.reuse ;  /* 0x000000c73a3a7220 */ /* 0x080fe20000410000 */
[----:B------:R-:W-:Y:S01]  /*bc60*/  HMMA.16816.F32 R36, R4, R14, R36 ;  /* 0x0000000e0424723c */ /* 0x000fe20000001824 */
[----:B------:R-:W2:Y:S01]  /*bc70*/  LDSM.16.MT88.4 R12, [R209+0xb000] ;  /* 0x00b00000d10c783b */ /* 0x000ea20000004200 */
[-C--:B------:R-:W-:Y:S02]  /*bc80*/  FMUL.FTZ R59, R59, R199.reuse ;  /* 0x000000c73b3b7220 */ /* 0x080fe40000410000 */
        /* <DEDUP_REMOVED lines=38> */
[----:B----4-:R-:W-:Y:S01]  /*bef0*/  HMMA.16816.F32 R108, R8, R16, R108 ;  /* 0x00000010086c723c */ /* 0x010fe2000000186c */
        /* <DEDUP_REMOVED lines=17> */
[----:B------:R-:W-:-:S03]  /*c010*/  FMUL.FTZ R139, R139, R199 ;  /* 0x000000c78b8b7220 */ /* 0x000fc60000410000 */
[C---:B------:R-:W-:Y:S08]  /*c020*/  HMMA.16816.F32 R140, R8.reuse, R168, R140 ;  /* 0x000000a8088c723c */ /* 0x040ff0000000188c */
[----:B------:R-:W-:Y:S07]  /*c030*/  HMMA.16816.F32 R136, R8, R170, R136 ;  /* 0x000000aa0888723c */ /* 0x000fee0000001888 */
[----:B------:R-:W-:-:S02]  /*c040*/  MOV R10, R202 ;  /* 0x000000ca000a7202 */ /* 0x000fc40000000f00 */
[----:B------:R-:W-:Y:S02]  /*c050*/  MOV R11, R203 ;  /* 0x000000cb000b7202 */ /* 0x000fe40000000f00 */
[----:B------:R1:W5:Y:S01]  /*c060*/  LDL.LU.64 R202, [R1+0x8] ;  /* 0x0000080001ca7983 */ /* 0x0003620000300a00 */
[----:B------:R-:W-:Y:S01]  /*c070*/  MOV R9, R167 ;  /* 0x000000a700097202 */ /* 0x000fe20000000f00 */
[C---:B------:R-:W-:Y:S01]  /*c080*/  FMUL.FTZ R167, R177.reuse, c[0x0][0x23c] ;  /* 0x00008f00b1a77a20 */ /* 0x040fe20000410000 */
[----:B------:R-:W-:Y:S01]  /*c090*/  FSETP.NEU.FTZ.AND P0, PT, R177, -INF , PT ;  /* 0xff800000b100780b */ /* 0x000fe20003f1d000 */
[----:B------:R-:W-:Y:S01]  /*c0a0*/  FMUL.FTZ R120, R120, R198 ;  /* 0x000000c678787220 */ /* 0x000fe20000410000 */
[----:B------:R-:W-:Y:S01]  /*c0b0*/  MOV R8, R166 ;  /* 0x000000a600087202 */ /* 0x000fe20000000f00 */
[----:B------:R-:W-:Y:S01]  /*c0c0*/  FMUL.FTZ R121, R121, R198 ;  /* 0x000000c679797220 */ /* 0x000fe20000410000 */
[----:B------:R-:W-:Y:S01]  /*c0d0*/  FSEL R167, R167, RZ, P0 ;  /* 0x000000ffa7a77208 */ /* 0x000fe20000000000 */
[-C--:B------:R-:W-:Y:S01]  /*c0e0*/  FMUL.FTZ R122, R122, R197.reuse ;  /* 0x000000c57a7a7220 */ /* 0x080fe20000410000 */
[----:B------:R-:W-:Y:S01]  /*c0f0*/  LOP3.LUT R10, R11, UR7, R8, 0x96, !PT ;  /* 0x000000070b0a7c12 */ /* 0x000fe2000f8e9608 */
[----:B------:R-:W-:Y:S01]  /*c100*/  FMUL.FTZ R123, R123, R197 ;  /* 0x000000c57b7b7220 */ /* 0x000fe20000410000 */
[----:B------:R-:W-:Y:S01]  /*c110*/  LOP3.LUT R244, R241, UR7, R244, 0x96, !PT ;  /* 0x00000007f1f47c12 */ /* 0x000fe2000f8e96f4 */
[--C-:B------:R-:W-:Y:S01]  /*c120*/  FFMA.FTZ R243, R247, c[0x0][0x23c], -R167.reuse ;  /* 0x00008f00f7f37a23 */ /* 0x100fe200000108a7 */
[----:B------:R-:W-:Y:S01]  /*c130*/  UISETP.GE.AND UP0, UPT, UR25, 0x5, UPT ;  /* 0x000000051900788c */ /* 0x000fe2000bf06270 */
[----:B------:R-:W-:-:S02]  /*c140*/  FFMA.FTZ R247, R251, c[0x0][0x23c], -R167 ;  /* 0x00008f00fbf77a23 */ /* 0x000fc400000108a7 */
[----:B------:R-:W-:Y:S01]  /*c150*/  IMAD.WIDE.U32 R10, R10, -0x2daee0ad, RZ ;  /* 0xd2511f530a0a7825 */ /* 0x000fe200078e00ff */
[----:B------:R-:W-:Y:S01]  /*c160*/  HMMA.16816.F32 R120, R4, R12, R120 ;  /* 0x0000000c0478723c */ /* 0x000fe20000001878 */
[----:B------:R-:W-:Y:S01]  /*c170*/  MUFU.EX2 R243, R243 ;  /* 0x000000f300f37308 */ /* 0x000fe20000000800 */
[----:B------:R-:W-:Y:S01]  /*c180*/  PLOP3.LUT P0, PT, PT, PT, UP0, 0x80, 0x0 ;  /* 0x000000000000781c */ /* 0x000fe20003f0f008 */
[----:B------:R-:W-:Y:S01]  /*c190*/  FFMA.FTZ R251, R248, c[0x0][0x23c], -R249 ;  /* 0x00008f00f8fb7a23 */ /* 0x000fe200000108f9 */
[----:B------:R-:W-:Y:S01]  /*c1a0*/  LOP3.LUT R8, R11, UR16, R32, 0x96, !PT ;  /* 0x000000100b087c12 */ /* 0x000fe2000f8e9620 */
[--C-:B------:R-:W-:Y:S01]  /*c1b0*/  FFMA.FTZ R245, R245, c[0x0][0x23c], -R167.reuse ;  /* 0x00008f00f5f57a23 */ /* 0x100fe200000108a7 */
[----:B------:R-:W-:Y:S01]  /*c1c0*/  LOP3.LUT R9, R10, 0xff, RZ, 0xc0, !PT ;  /* 0x000000ff0a097812 */ /* 0x000fe200078ec0ff */
[----:B------:R-:W-:Y:S01]  /*c1d0*/  FFMA.FTZ R252, R252, c[0x0][0x23c], -R167 ;  /* 0x00008f00fcfc7a23 */ /* 0x000fe200000108a7 */
[----:B------:R-:W-:Y:S01]  /*c1e0*/  LOP3.LUT R13, R10, 0xffff, RZ, 0xc0, !PT ;  /* 0x0000ffff0a0d7812 */ /* 0x000fe200078ec0ff */
[----:B------:R-:W-:Y:S01]  /*c1f0*/  FFMA.FTZ R250, R250, c[0x0][0x23c], -R249 ;  /* 0x00008f00fafa7a23 */ /* 0x000fe200000108f9 */
[----:B------:R-:W-:Y:S01]  /*c200*/  MUFU.EX2 R251, R251 ;  /* 0x000000fb00fb7308 */ /* 0x000fe20000000800 */
[-C--:B------:R-:W-:Y:S01]  /*c210*/  FMUL.FTZ R152, R152, R198.reuse ;  /* 0x000000c698987220 */ /* 0x080fe20000410000 */
[----:B------:R-:W-:Y:S01]  /*c220*/  SHF.R.U32.HI R12, RZ, 0x10, R10 ;  /* 0x00000010ff0c7819 */ /* 0x000fe2000001160a */
[-C--:B------:R-:W-:Y:S01]  /*c230*/  FMUL.FTZ R153, R153, R198.reuse ;  /* 0x000000c699997220 */ /* 0x080fe20000410000 */
[----:B------:R-:W-:Y:S01]  /*c240*/  SHF.R.U32.HI R165, RZ, 0x18, R8 ;  /* 0x00000018ffa57819 */ /* 0x000fe20000011608 */
[-C--:B------:R-:W-:Y:S01]  /*c250*/  FMUL.FTZ R154, R154, R197.reuse ;  /* 0x000000c59a9a7220 */ /* 0x080fe20000410000 */
[----:B------:R-:W-:Y:S01]  /*c260*/  SHF.R.U32.HI R10, RZ, 0x18, R10 ;  /* 0x00000018ff0a7819 */ /* 0x000fe2000001160a */
[----:B------:R-:W-:Y:S01]  /*c270*/  FMUL.FTZ R155, R155, R197 ;  /* 0x000000c59b9b7220 */ /* 0x000fe20000410000 */
[----:B------:R-:W-:Y:S01]  /*c280*/  MUFU.EX2 R245, R245 ;  /* 0x000000f500f57308 */ /* 0x000fe20000000800 */
[-C--:B------:R-:W-:Y:S01]  /*c290*/  FMUL.FTZ R144, R144, R198.reuse ;  /* 0x000000c690907220 */ /* 0x080fe20000410000 */
[----:B------:R-:W-:Y:S01]  /*c2a0*/  @UP0 UIADD3 UR25, UR25, -0x5, URZ ;  /* 0xfffffffb19190890 */ /* 0x000fe2000fffe03f */
[----:B------:R-:W-:-:S02]  /*c2b0*/  FMUL.FTZ R145, R145, R198 ;  /* 0x000000c691917220 */ /* 0x000fc40000410000 */
[-C--:B------:R-:W-:Y:S01]  /*c2c0*/  FMUL.FTZ R146, R146, R197.reuse ;  /* 0x000000c592927220 */ /* 0x080fe20000410000 */
[C---:B------:R-:W-:Y:S01]  /*c2d0*/  HMMA.16816.F32 R152, R4.reuse, R16, R152 ;  /* 0x000000100498723c */ /* 0x040fe20000001898 */
[-C--:B------:R-:W-:Y:S01]  /*c2e0*/  FMUL.FTZ R147, R147, R197.reuse ;  /* 0x000000c593937220 */ /* 0x080fe20000410000 */
[----:B------:R-:W-:Y:S01]  /*c2f0*/  MUFU.EX2 R252, R252 ;  /* 0x000000fc00fc7308 */ /* 0x000fe20000000800 */
[----:B------:R-:W-:Y:S02]  /*c300*/  FFMA.FTZ R11, R246, c[0x0][0x23c], -R249 ;  /* 0x00008f00f60b7a23 */ /* 0x000fe400000108f9 */
[-C--:B------:R-:W-:Y:S02]  /*c310*/  FMUL.FTZ R52, R52, R198.reuse ;  /* 0x000000c634347220 */ /* 0x080fe40000410000 */
[----:B------:R-:W-:Y:S01]  /*c320*/  LOP3.LUT R17, R8, 0xffff, RZ, 0xc0, !PT ;  /* 0x0000ffff08117812 */ /* 0x000fe200078ec0ff */
[----:B------:R-:W-:Y:S01]  /*c330*/  HMMA.16816.F32 R144, R4, R14, R144 ;  /* 0x0000000e0490723c */ /* 0x000fe20000001890 */
[----:B------:R-:W-:Y:S01]  /*c340*/  FMUL.FTZ R53, R53, R198 ;  /* 0x000000c635357220 */ /* 0x000fe20000410000 */
[----:B------:R-:W2:Y:S01]  /*c350*/  MUFU.EX2 R246, R250 ;  /* 0x000000fa00f67308 */ /* 0x000ea20000000800 */
[-C--:B------:R-:W-:Y:S01]  /*c360*/  FMUL.FTZ R54, R54, R197.reuse ;  /* 0x000000c536367220 */ /* 0x080fe20000410000 */
[----:B------:R-:W-:Y:S01]  /*c370*/  SHF.R.U32.HI R17, RZ, 0x8, R17 ;  /* 0x00000008ff117819 */ /* 0x000fe20000011611 */
[----:B------:R-:W-:-:S02]  /*c380*/  FMUL.FTZ R55, R55, R197 ;  /* 0x000000c537377220 */ /* 0x000fc40000410000 */
[----:B------:R-:W-:Y:S01]  /*c390*/  LOP3.LUT R14, R8, 0xff, RZ, 0xc0, !PT ;  /* 0x000000ff080e7812 */ /* 0x000fe200078ec0ff */
[-C--:B------:R-:W-:Y:S01]  /*c3a0*/  FMUL.FTZ R64, R64, R198.reuse ;  /* 0x000000c640407220 */ /* 0x080fe20000410000 */
[----:B------:R-:W-:Y:S01]  /*c3b0*/  SHF.R.U32.HI R15, RZ, 0x10, R8 ;  /* 0x00000010ff0f7819 */ /* 0x000fe20000011608 */
[-C--:B------:R-:W-:Y:S01]  /*c3c0*/  FMUL.FTZ R65, R65, R198.reuse ;  /* 0x000000c641417220 */ /* 0x080fe20000410000 */
[----:B------:R-:W-:Y:S01]  /*c3d0*/  SHF.R.U32.HI R8, RZ, 0x8, R13 ;  /* 0x00000008ff087819 */ /* 0x000fe2000001160d */
[-C--:B------:R-:W-:Y:S01]  /*c3e0*/  FMUL.FTZ R66, R66, R197.reuse ;  /* 0x000000c542427220 */ /* 0x080fe20000410000 */
[----:B------:R-:W-:Y:S01]  /*c3f0*/  LOP3.LUT R13, R12, 0xff, RZ, 0xc0, !PT ;  /* 0x000000ff0c0d7812 */ /* 0x000fe200078ec0ff */
[-C--:B------:R-:W-:Y:S01]  /*c400*/  FMUL.FTZ R67, R67, R197.reuse ;  /* 0x000000c543437220 */ /* 0x080fe20000410000 */
[----:B------:R-:W-:Y:S01]  /*c410*/  PRMT R9, R9, 0x5410, R8 ;  /* 0x0000541009097816 */ /* 0x000fe20000000008 */
[-C--:B------:R-:W-:Y:S01]  /*c420*/  FMUL.FTZ R68, R68, R198.reuse ;  /* 0x000000c644447220 */ /* 0x080fe20000410000 */
[----:B------:R-:W-:Y:S01]  /*c430*/  PRMT R13, R13, 0x5410, R10 ;  /* 0x000054100d0d7816 */ /* 0x000fe2000000000a */
[-C--:B------:R-:W-:Y:S01]  /*c440*/  FMUL.FTZ R69, R69, R198.reuse ;  /* 0x000000c645457220 */ /* 0x080fe20000410000 */
[----:B------:R-:W-:Y:S01]  /*c450*/  LOP3.LUT R12, R15, 0xff, RZ, 0xc0, !PT ;  /* 0x000000ff0f0c7812 */ /* 0x000fe200078ec0ff */
[-C--:B------:R-:W-:Y:S01]  /*c460*/  FMUL.FTZ R70, R70, R197.reuse ;  /* 0x000000c546467220 */ /* 0x080fe20000410000 */
[--C-:B------:R-:W-:Y:S01]  /*c470*/  HSET2.LE.AND R9, R9, R240.reuse, PT ;  /* 0x000000f009097233 */ /* 0x100fe20003803000 */
[----:B------:R-:W-:Y:S01]  /*c480*/  FMUL.FTZ R71, R71, R197 ;  /* 0x000000c547477220 */ /* 0x000fe20000410000 */
[--C-:B------:R-:W-:Y:S01]  /*c490*/  HSET2.LE.AND R167, R13, R240.reuse, PT ;  /* 0x000000f00da77233 */ /* 0x100fe20003803000 */
[----:B------:R-:W-:Y:S01]  /*c4a0*/  FMUL.FTZ R80, R80, R198 ;  /* 0x000000c650507220 */ /* 0x000fe20000410000 */
[----:B--2---:R-:W-:Y:S01]  /*c4b0*/  F2FP.PACK_AB R8, R251, R246 ;  /* 0x000000f6fb08723e */ /* 0x004fe200000000ff */
[-C--:B------:R-:W-:Y:S01]  /*c4c0*/  FMUL.FTZ R81, R81, R198.reuse ;  /* 0x000000c651517220 */ /* 0x080fe20000410000 */
[----:B------:R-:W-:Y:S01]  /*c4d0*/  F2FP.PACK_AB R166, R252, R245 ;  /* 0x000000f5fca6723e */ /* 0x000fe200000000ff */
[-C--:B------:R-:W-:Y:S01]  /*c4e0*/  FMUL.FTZ R82, R82, R197.reuse ;  /* 0x000000c552527220 */ /* 0x080fe20000410000 */
[C---:B------:R-:W-:Y:S01]  /*c4f0*/  HMMA.16816.F32 R52, R4.reuse, R34, R52 ;  /* 0x000000220434723c */ /* 0x040fe20000001834 */
[-C--:B------:R-:W-:Y:S01]  /*c500*/  FMUL.FTZ R83, R83, R197.reuse ;  /* 0x000000c553537220 */ /* 0x080fe20000410000 */
[----:B------:R-:W-:Y:S01]  /*c510*/  PRMT R165, R12, 0x5410, R165 ;  /* 0x000054100ca57816 */ /* 0x000fe200000000a5 */
[-C--:B------:R-:W-:Y:S01]  /*c520*/  FMUL.FTZ R84, R84, R198.reuse ;  /* 0x000000c654547220 */ /* 0x080fe20000410000 */
[----:B------:R2:W-:Y:S01]  /*c530*/  MUFU.EX2 R248, R11 ;  /* 0x0000000b00f87308 */ /* 0x0005e20000000800 */
[----:B------:R-:W-:Y:S01]  /*c540*/  FMUL.FTZ R85, R85, R198 ;  /* 0x000000c655557220 */ /* 0x000fe20000410000 */
[----:B------:R-:W-:Y:S01]  /*c550*/  LOP3.LUT R166, R9, R166, RZ, 0xc0, !PT ;  /* 0x000000a609a67212 */ /* 0x000fe200078ec0ff */
[-C--:B------:R-:W-:Y:S01]  /*c560*/  FMUL.FTZ R86, R86, R197.reuse ;  /* 0x000000c556567220 */ /* 0x080fe20000410000 */
[C---:B------:R-:W-:Y:S01]  /*c570*/  HMMA.16816.F32 R64, R4.reuse, R20, R64 ;  /* 0x000000140440723c */ /* 0x040fe20000001840 */
[-C--:B------:R-:W-:Y:S01]  /*c580*/  FMUL.FTZ R87, R87, R197.reuse ;  /* 0x000000c557577220 */ /* 0x080fe20000410000 */
[----:B------:R-:W-:Y:S01]  /*c590*/  LOP3.LUT R167, R167, R8, RZ, 0xc0, !PT ;  /* 0x00000008a7a77212 */ /* 0x000fe200078ec0ff */
[-C--:B------:R-:W-:Y:S01]  /*c5a0*/  FMUL.FTZ R96, R96, R198.reuse ;  /* 0x000000c660607220 */ /* 0x080fe20000410000 */
[----:B------:R-:W3:Y:S01]  /*c5b0*/  LDSM.16.MT88.4 R32, [R211+0xa800] ;  /* 0x00a80000d320783b */ /* 0x000ee20000004200 */
[-C--:B------:R-:W-:Y:S01]  /*c5c0*/  FMUL.FTZ R97, R97, R198.reuse ;  /* 0x000000c661617220 */ /* 0x080fe20000410000 */
[----:B------:R-:W4:Y:S01]  /*c5d0*/  MUFU.EX2 R247, R247 ;  /* 0x000000f700f77308 */ /* 0x000f220000000800 */
[-C--:B------:R-:W-:Y:S01]  /*c5e0*/  FMUL.FTZ R98, R98, R197.reuse ;  /* 0x000000c562627220 */ /* 0x080fe20000410000 */
[C---:B------:R-:W-:Y:S01]  /*c5f0*/  HMMA.16816.F32 R68, R4.reuse, R22, R68 ;  /* 0x000000160444723c */ /* 0x040fe20000001844 */
[-C--:B------:R-:W-:Y:S01]  /*c600*/  FMUL.FTZ R99, R99, R197.reuse ;  /* 0x000000c563637220 */ /* 0x080fe20000410000 */
[----:B------:R-:W-:Y:S01]  /*c610*/  LDSM.16.MT88.4 R20, [R208+0xa800] ;  /* 0x00a80000d014783b */ /* 0x000fe20000004200 */
[-C--:B------:R-:W-:Y:S01]  /*c620*/  FMUL.FTZ R100, R100, R198.reuse ;  /* 0x000000c664647220 */ /* 0x080fe20000410000 */
[----:B------:R-:W-:Y:S01]  /*c630*/  HSET2.LE.AND R165, R165, R240, PT ;  /* 0x000000f0a5a57233 */ /* 0x000fe20003803000 */
[----:B------:R-:W-:Y:S01]  /*c640*/  FMUL.FTZ R101, R101, R198 ;  /* 0x000000c665657220 */ /* 0x000fe20000410000 */
[----:B--2---:R-:W-:Y:S01]  /*c650*/  LDSM.16.MT88.4 R8, [R209+0xb800] ;  /* 0x00b80000d108783b */ /* 0x004fe20000004200 */
[-C--:B------:R-:W-:Y:S01]  /*c660*/  FMUL.FTZ R102, R102, R197.reuse ;  /* 0x000000c566667220 */ /* 0x080fe20000410000 */
[----:B------:R-:W-:Y:S01]  /*c670*/  HMMA.16816.F32 R80, R4, R24, R80 ;  /* 0x000000180450723c */ /* 0x000fe20000001850 */
[----:B------:R-:W-:-:S02]  /*c680*/  FMUL.FTZ R103, R103, R197 ;  /* 0x000000c567677220 */ /* 0x000fc40000410000 */
[-C--:B------:R-:W-:Y:S02]  /*c690*/  FMUL.FTZ R112, R112, R198.reuse ;  /* 0x000000c670707220 */ /* 0x080fe40000410000 */
[-C--:B------:R-:W-:Y:S02]  /*c6a0*/  FMUL.FTZ R113, R113, R198.reuse ;  /* 0x000000c671717220 */ /* 0x080fe40000410000 */
[-C--:B------:R-:W-:Y:S01]  /*c6b0*/  FMUL.FTZ R114, R114, R197.reuse ;  /* 0x000000c572727220 */ /* 0x080fe20000410000 */
[----:B------:R-:W-:Y:S01]  /*c6c0*/  HMMA.16816.F32 R84, R4, R26, R84 ;  /* 0x0000001a0454723c */ /* 0x000fe20000001854 */
[----:B------:R-:W-:Y:S01]  /*c6d0*/  FMUL.FTZ R115, R115, R197 ;  /* 0x000000c573737220 */ /* 0x000fe20000410000 */
[----:B------:R-:W-:Y:S01]  /*c6e0*/  LDSM.16.MT88.4 R24, [R209+0xa800] ;  /* 0x00a80000d118783b */ /* 0x000fe20000004200 */
        /* <DEDUP_REMOVED lines=8> */
[C---:B------:R-:W-:Y:S01]  /*c770*/  HMMA.16816.F32 R100, R4.reuse, R30, R100 ;  /* 0x0000001e0464723c */ /* 0x040fe20000001864 */
[----:B------:R-:W-:Y:S01]  /*c780*/  FMUL.FTZ R135, R135, R197 ;  /* 0x000000c587877220 */ /* 0x000fe20000410000 */
[----:B------:R-:W2:Y:S01]  /*c790*/  LDSM.16.MT88.4 R28, [R210+0xa800] ;  /* 0x00a80000d21c783b */ /* 0x000ea20000004200 */
[----:B------:R-:W-:Y:S01]  /*c7a0*/  FFMA.FTZ R249, R164, c[0x0][0x23c], -R249 ;  /* 0x00008f00a4f97a23 */ /* 0x000fe200000108f9 */
[----:B------:R-:W-:Y:S01]  /*c7b0*/  PRMT R164, R14, 0x5410, R17 ;  /* 0x000054100ea47816 */ /* 0x000fe20000000011 */
[--C-:B------:R-:W-:Y:S01]  /*c7c0*/  FFMA.FTZ R241, R2, c[0x0][0x23c], -R239.reuse ;  /* 0x00008f0002f17a23 */ /* 0x100fe200000108ef */
[----:B------:R-:W-:Y:S01]  /*c7d0*/  LDSM.16.MT88.4 R12, [R210+0xb800] ;  /* 0x00b80000d20c783b */ /* 0x000fe20000004200 */
[--C-:B------:R-:W-:Y:S01]  /*c7e0*/  FFMA.FTZ R2, R3, c[0x0][0x23c], -R239.reuse ;  /* 0x00008f0003027a23 */ /* 0x100fe200000108ef */
[----:B------:R-:W-:Y:S01]  /*c7f0*/  HMMA.16816.F32 R112, R4, R18, R112 ;  /* 0x000000120470723c */ /* 0x000fe20000001870 */
[----:B------:R-:W1:Y:S01]  /*c800*/  MUFU.EX2 R249, R249 ;  /* 0x000000f900f97308 */ /* 0x000e620000000800 */
[----:B------:R-:W2:Y:S01]  /*c810*/  LDSM.16.MT88.4 R16, [R211+0xb800] ;  /* 0x00b80000d310783b */ /* 0x000ea20000004200 */
[----:B------:R-:W-:Y:S01]  /*c820*/  HSET2.LE.AND R164, R164, R240, PT ;  /* 0x000000f0a4a47233 */ /* 0x000fe20003803000 */
[----:B------:R-:W-:-:S02]  /*c830*/  FFMA.FTZ R3, R172, c[0x0][0x23c], -R239 ;  /* 0x00008f00ac037a23 */ /* 0x000fc400000108ef */
[--C-:B------:R-:W-:Y:S02]  /*c840*/  FFMA.FTZ R172, R173, c[0x0][0x23c], -R237.reuse ;  /* 0x00008f00adac7a23 */ /* 0x100fe400000108ed */
[C---:B------:R-:W-:Y:S01]  /*c850*/  HMMA.16816.F32 R128, R4.reuse, R168, R128 ;  /* 0x000000a80480723c */ /* 0x040fe20000001880 */
[--C-:B------:R-:W-:Y:S01]  /*c860*/  FFMA.FTZ R173, R175, c[0x0][0x23c], -R237.reuse ;  /* 0x00008f00afad7a23 */ /* 0x100fe200000108ed */
[----:B------:R-:W-:Y:S01]  /*c870*/  MUFU.EX2 R2, R2 ;  /* 0x0000000200027308 */ /* 0x000fe20000000800 */
[----:B------:R-:W-:Y:S02]  /*c880*/  FFMA.FTZ R178, R178, c[0x0][0x23c], -R237 ;  /* 0x00008f00b2b27a23 */ /* 0x000fe400000108ed */
[----:B------:R-:W-:Y:S02]  /*c890*/  FFMA.FTZ R0, R0, c[0x0][0x23c], -R239 ;  /* 0x00008f0000007a23 */ /* 0x000fe400000108ef */
[----:B----4-:R-:W-:Y:S01]  /*c8a0*/  F2FP.PACK_AB R169, R247, R243 ;  /* 0x000000f3f7a9723e */ /* 0x010fe200000000ff */
[----:B------:R-:W-:Y:S01]  /*c8b0*/  HMMA.16816.F32 R132, R4, R170, R132 ;  /* 0x000000aa0484723c */ /* 0x000fe20000001884 */
[----:B------:R-:W4:Y:S01]  /*c8c0*/  LDSM.16.MT88.4 R4, [R208+0xb800] ;  /* 0x00b80000d004783b */ /* 0x000f220000004200 */
[----:B-1----:R-:W-:Y:S01]  /*c8d0*/  F2FP.PACK_AB R168, R249, R248 ;  /* 0x000000f8f9a8723e */ /* 0x002fe200000000ff */
[----:B------:R-:W1:Y:S01]  /*c8e0*/  MUFU.EX2 R3, R3 ;  /* 0x0000000300037308 */ /* 0x000e620000000800 */
[----:B------:R-:W-:Y:S01]  /*c8f0*/  LOP3.LUT R164, R164, R169, RZ, 0xc0, !PT ;  /* 0x000000a9a4a47212 */ /* 0x000fe200078ec0ff */
[----:B------:R-:W-:Y:S01]  /*c900*/  FFMA.FTZ R174, R174, c[0x0][0x23c], -R237 ;  /* 0x00008f00aeae7a23 */ /* 0x000fe200000108ed */
[----:B------:R-:W-:Y:S01]  /*c910*/  LOP3.LUT R165, R165, R168, RZ, 0xc0, !PT ;  /* 0x000000a8a5a57212 */ /* 0x000fe200078ec0ff */
[----:B------:R-:W-:-:S02]  /*c920*/  FFMA.FTZ R180, R235, R234, R180 ;  /* 0x000000eaebb47223 */ /* 0x000fc400000100b4 */
[----:B------:R-:W-:Y:S02]  /*c930*/  FFMA.FTZ R196, R232, R199, R196 ;  /* 0x000000c7e8c47223 */ /* 0x000fe400000100c4 */
[----:B------:R-:W-:Y:S01]  /*c940*/  MUFU.EX2 R173, R173 ;  /* 0x000000ad00ad7308 */ /* 0x000fe20000000800 */
[----:B------:R-:W-:Y:S01]  /*c950*/  FFMA.FTZ R192, R233, R198, R192 ;  /* 0x000000c6e9c07223 */ /* 0x000fe200000100c0 */
[C---:B---3--:R-:W-:Y:S01]  /*c960*/  HMMA.16816.F32 R160, R164.reuse, R32, R160 ;  /* 0x00000020a4a0723c */ /* 0x048fe200000018a0 */
[----:B------:R-:W-:Y:S02]  /*c970*/  FFMA.FTZ R188, R227, R197, R188 ;  /* 0x000000c5e3bc7223 */ /* 0x000fe400000100bc */
[----:B------:R-:W-:Y:S02]  /*c980*/  FADD.FTZ R179, R179, R180 ;  /* 0x000000b4b3b37221 */ /* 0x000fe40000010000 */
[----:B------:R-:W-:Y:S01]  /*c990*/  FADD.FTZ R195, R195, R196 ;  /* 0x000000c4c3c37221 */ /* 0x000fe20000010000 */
[----:B------:R-:W-:Y:S01]  /*c9a0*/  MUFU.EX2 R0, R0 ;  /* 0x0000000000007308 */ /* 0x000fe20000000800 */
[----:B------:R-:W-:Y:S01]  /*c9b0*/  FADD.FTZ R191, R191, R192 ;  /* 0x000000c0bfbf7221 */ /* 0x000fe20000010000 */
[----:B------:R-:W-:Y:S01]  /*c9c0*/  HMMA.16816.F32 R40, R164, R34, R40 ;  /* 0x00000022a428723c */ /* 0x000fe20000001828 */
[----:B------:R-:W-:-:S02]  /*c9d0*/  FADD.FTZ R187, R187, R188 ;  /* 0x000000bcbbbb7221 */ /* 0x000fc40000010000 */
[----:B------:R-:W-:Y:S02]  /*c9e0*/  FADD.FTZ R182, R182, R179 ;  /* 0x000000b3b6b67221 */ /* 0x000fe40000010000 */
[----:B------:R-:W-:Y:S01]  /*c9f0*/  FADD.FTZ R194, R194, R195 ;  /* 0x000000c3c2c27221 */ /* 0x000fe20000010000 */
[----:B------:R-:W-:Y:S01]  /*ca00*/  MUFU.EX2 R241, R241 ;  /* 0x000000f100f17308 */ /* 0x000fe20000000800 */
[----:B------:R-:W-:Y:S01]  /*ca10*/  FADD.FTZ R190, R190, R191 ;  /* 0x000000bfbebe7221 */ /* 0x000fe20000010000 */
[C---:B--2---:R-:W-:Y:S01]  /*ca20*/  HMMA.16816.F32 R44, R164.reuse, R28, R44 ;  /* 0x0000001ca42c723c */ /* 0x044fe2000000182c */
[----:B------:R-:W-:Y:S02]  /*ca30*/  FADD.FTZ R186, R186, R187 ;  /* 0x000000bbbaba7221 */ /* 0x000fe40000010000 */
        /* <DEDUP_REMOVED lines=10> */
[----:B------:R-:W-:Y:S01]  /*cae0*/  HMMA.16816.F32 R60, R164, R24, R60 ;  /* 0x00000018a43c723c */ /* 0x000fe2000000183c */
[----:B------:R-:W-:Y:S02]  /*caf0*/  FADD.FTZ R249, R249, R248 ;  /* 0x000000f8f9f97221 */ /* 0x000fe40000010000 */
[----:B------:R-:W-:Y:S02]  /*cb00*/  FADD.FTZ R235, R245, R182 ;  /* 0x000000b6f5eb7221 */ /* 0x000fe40000010000 */
[----:B------:R-:W-:-:S02]  /*cb10*/  FADD.FTZ R232, R246, R249 ;  /* 0x000000f9f6e87221 */ /* 0x000fc40000010000 */
[----:B------:R-:W-:Y:S01]  /*cb20*/  FADD.FTZ R235, R252, R235 ;  /* 0x000000ebfceb7221 */ /* 0x000fe20000010000 */
        /* <DEDUP_REMOVED lines=11> */
[----:B------:R-:W-:Y:S07]  /*cbe0*/  HMMA.16816.F32 R136, R164, R6, R136 ;  /* 0x00000006a488723c */ /* 0x000fee0000001888 */
[----:B------:R-:W-:-:S05]  /*cbf0*/  IMAD.WIDE.U32 R164, R244, -0x2daee0ad, RZ ;  /* 0xd2511f53f4a47825 */ /* 0x000fca00078e00ff */
[----:B------:R-:W-:Y:S02]  /*cc00*/  SHF.R.U32.HI R166, RZ, 0x10, R164 ;  /* 0x00000010ffa67819 */ /* 0x000fe400000116a4 */
[----:B------:R-:W-:Y:S02]  /*cc10*/  LOP3.LUT R242, R165, UR16, R242, 0x96, !PT ;  /* 0x00000010a5f27c12 */ /* 0x000fe4000f8e96f2 */
[C---:B------:R-:W-:Y:S02]  /*cc20*/  LOP3.LUT R167, R164.reuse, 0xffff, RZ, 0xc0, !PT ;  /* 0x0000ffffa4a77812 */ /* 0x040fe400078ec0ff */
[----:B------:R-:W-:Y:S02]  /*cc30*/  LOP3.LUT R165, R164, 0xff, RZ, 0xc0, !PT ;  /* 0x000000ffa4a57812 */ /* 0x000fe400078ec0ff */
[----:B------:R-:W-:Y:S02]  /*cc40*/  SHF.R.U32.HI R164, RZ, 0x18, R164 ;  /* 0x00000018ffa47819 */ /* 0x000fe400000116a4 */
[----:B------:R-:W-:-:S02]  /*cc50*/  LOP3.LUT R171, R166, 0xff, RZ, 0xc0, !PT ;  /* 0x000000ffa6ab7812 */ /* 0x000fc400078ec0ff */
[----:B------:R-:W-:Y:S02]  /*cc60*/  SHF.R.U32.HI R168, RZ, 0x8, R167 ;  /* 0x00000008ffa87819 */ /* 0x000fe400000116a7 */
[----:B------:R-:W-:Y:S02]  /*cc70*/  PRMT R171, R171, 0x5410, R164 ;  /* 0x00005410abab7816 */ /* 0x000fe400000000a4 */
[----:B------:R-:W2:Y:S01]  /*cc80*/  MUFU.EX2 R164, R178 ;  /* 0x000000b200a47308 */ /* 0x000ea20000000800 */
[C---:B------:R-:W-:Y:S02]  /*cc90*/  LOP3.LUT R166, R242.reuse, 0xffff, RZ, 0xc0, !PT ;  /* 0x0000fffff2a67812 */ /* 0x040fe400078ec0ff */
[----:B------:R-:W-:Y:S01]  /*cca0*/  SHF.R.U32.HI R169, RZ, 0x10, R242 ;  /* 0x00000010ffa97819 */ /* 0x000fe200000116f2 */
[----:B------:R-:W-:Y:S01]  /*ccb0*/  HSET2.LE.AND R171, R171, R240, PT ;  /* 0x000000f0abab7233 */ /* 0x000fe20003803000 */
[----:B------:R-:W-:Y:S02]  /*ccc0*/  PRMT R165, R165, 0x5410, R168 ;  /* 0x00005410a5a57816 */ /* 0x000fe400000000a8 */
[----:B------:R-:W-:-:S02]  /*ccd0*/  LOP3.LUT R167, R242, 0xff, RZ, 0xc0, !PT ;  /* 0x000000fff2a77812 */ /* 0x000fc400078ec0ff */
[----:B------:R-:W-:Y:S01]  /*cce0*/  SHF.R.U32.HI R166, RZ, 0x8, R166 ;  /* 0x00000008ffa67819 */ /* 0x000fe200000116a6 */
[--C-:B------:R-:W-:Y:S01]  /*ccf0*/  HSET2.LE.AND R170, R165, R240.reuse, PT ;  /* 0x000000f0a5aa7233 */ /* 0x100fe20003803000 */
[----:B------:R-:W-:Y:S02]  /*cd00*/  SHF.R.U32.HI R242, RZ, 0x18, R242 ;  /* 0x00000018fff27819 */ /* 0x000fe400000116f2 */
[----:B------:R-:W-:Y:S02]  /*cd10*/  LOP3.LUT R169, R169, 0xff, RZ, 0xc0, !PT ;  /* 0x000000ffa9a97812 */ /* 0x000fe400078ec0ff */
[----:B------:R-:W-:Y:S02]  /*cd20*/  PRMT R167, R167, 0x5410, R166 ;  /* 0x00005410a7a77816 */ /* 0x000fe400000000a6 */
[----:B------:R-:W-:Y:S02]  /*cd30*/  PRMT R169, R169, 0x5410, R242 ;  /* 0x00005410a9a97816 */ /* 0x000fe400000000f2 */
[----:B-1----:R-:W-:Y:S01]  /*cd40*/  F2FP.PACK_AB R165, R3, R2 ;  /* 0x0000000203a5723e */ /* 0x002fe200000000ff */
[--C-:B------:R-:W-:Y:S01]  /*cd50*/  HSET2.LE.AND R168, R167, R240.reuse, PT ;  /* 0x000000f0a7a87233 */ /* 0x100fe20003803000 */
[----:B--2---:R-:W-:Y:S01]  /*cd60*/  F2FP.PACK_AB R166, R164, R173 ;  /* 0x000000ada4a6723e */ /* 0x004fe200000000ff */
[----:B------:R-:W-:Y:S01]  /*cd70*/  HSET2.LE.AND R169, R169, R240, PT ;  /* 0x000000f0a9a97233 */ /* 0x000fe20003803000 */
[----:B------:R-:W-:-:S02]  /*cd80*/  LOP3.LUT R170, R170, R165, RZ, 0xc0, !PT ;  /* 0x000000a5aaaa7212 */ /* 0x000fc400078ec0ff */
[----:B------:R-:W-:Y:S02]  /*cd90*/  LOP3.LUT R171, R171, R166, RZ, 0xc0, !PT ;  /* 0x000000a6abab7212 */ /* 0x000fe400078ec0ff */
[----:B------:R-:W-:Y:S01]  /*cda0*/  F2FP.PACK_AB R165, R241, R0 ;  /* 0x00000000f1a5723e */ /* 0x000fe200000000ff */
[----:B------:R-:W-:Y:S01]  /*cdb0*/  FADD.FTZ R0, R0, R189 ;  /* 0x000000bd00007221 */ /* 0x000fe20000010000 */
[----:B------:R-:W-:Y:S01]  /*cdc0*/  F2FP.PACK_AB R166, R175, R172 ;  /* 0x000000acafa6723e */ /* 0x000fe200000000ff */
[----:B------:R-:W-:Y:S01]  /*cdd0*/  FADD.FTZ R172, R172, R185 ;  /* 0x000000b9acac7221 */ /* 0x000fe20000010000 */
[----:B------:R-:W-:Y:S01]  /*cde0*/  LOP3.LUT R168, R168, R165, RZ, 0xc0, !PT ;  /* 0x000000a5a8a87212 */ /* 0x000fe200078ec0ff */
[----:B------:R-:W-:Y:S01]  /*cdf0*/  FADD.FTZ R241, R241, R0 ;  /* 0x00000000f1f17221 */ /* 0x000fe20000010000 */
[----:B------:R-:W-:Y:S01]  /*ce00*/  LOP3.LUT R169, R169, R166, RZ, 0xc0, !PT ;  /* 0x000000a6a9a97212 */ /* 0x000fe200078ec0ff */
[----:B------:R-:W-:Y:S01]  /*ce10*/  FADD.FTZ R172, R175, R172 ;  /* 0x000000acafac7221 */ /* 0x000fe20000010000 */
[----:B------:R-:W-:Y:S01]  /*ce20*/  MOV R166, R176 ;  /* 0x000000b000a67202 */ /* 0x000fe20000000f00 */
[----:B------:R-:W-:Y:S01]  /*ce30*/  FADD.FTZ R2, R2, R241 ;  /* 0x000000f102027221 */ /* 0x000fe20000010000 */
[-C--:B------:R-:W-:Y:S01]  /*ce40*/  MOV R167, R177.reuse ;  /* 0x000000b100a77202 */ /* 0x080fe20000000f00 */
[----:B------:R-:W-:Y:S01]  /*ce50*/  FADD.FTZ R173, R173, R172 ;  /* 0x000000acadad7221 */ /* 0x000fe20000010000 */
[----:B------:R-:W-:Y:S01]  /*ce60*/  MOV R165, R184 ;  /* 0x000000b800a57202 */ /* 0x000fe20000000f00 */
[----:B------:R-:W-:Y:S01]  /*ce70*/  HMMA.16816.F32 R156, R168, R32, R156 ;  /* 0x00000020a89c723c */ /* 0x000fe2000000189c */
[----:B------:R-:W-:Y:S01]  /*ce80*/  @P0 MOV R166, R176 ;  /* 0x000000b000a60202 */ /* 0x000fe20000000f00 */
[----:B------:R-:W-:Y:S01]  /*ce90*/  FADD.FTZ R233, R3, R2 ;  /* 0x0000000203e97221 */ /* 0x000fe20000010000 */
[----:B------:R-:W-:Y:S01]  /*cea0*/  @P0 MOV R167, R177 ;  /* 0x000000b100a70202 */ /* 0x000fe20000000f00 */
[----:B------:R-:W-:Y:S01]  /*ceb0*/  FADD.FTZ R227, R164, R173 ;  /* 0x000000ada4e37221 */ /* 0x000fe20000010000 */
[----:B------:R-:W-:-:S03]  /*cec0*/  @P0 MOV R165, R184 ;  /* 0x000000b800a50202 */ /* 0x000fc60000000f00 */
        /* <DEDUP_REMOVED lines=9> */
[-C--:B------:R-:W-:Y:S01]  /*cf60*/  MOV R18, R183.reuse ;  /* 0x000000b700127202 */ /* 0x080fe20000000f00 */
[----:B------:R-:W-:Y:S01]  /*cf70*/  HMMA.16816.F32 R152, R168, R12, R152 ;  /* 0x0000000ca898723c */ /* 0x000fe20000001898 */
[----:B------:R-:W-:-:S07]  /*cf80*/  @P0 MOV R18, R183 ;  /* 0x000000b700120202 */ /* 0x000fce0000000f00 */
[C---:B------:R-:W-:Y:S08]  /*cf90*/  HMMA.16816.F32 R112, R168.reuse, R14, R112 ;  /* 0x0000000ea870723c */ /* 0x040ff00000001870 */
[C---:B------:R-:W-:Y:S08]  /*cfa0*/  HMMA.16816.F32 R120, R168.reuse, R8, R120 ;  /* 0x00000008a878723c */ /* 0x040ff00000001878 */
[C---:B------:R-:W-:Y:S08]  /*cfb0*/  HMMA.16816.F32 R144, R168.reuse, R10, R144 ;  /* 0x0000000aa890723c */ /* 0x040ff00000001890 */
[C---:B------:R-:W-:Y:S08]  /*cfc0*/  HMMA.16816.F32 R128, R168.reuse, R4, R128 ;  /* 0x00000004a880723c */ /* 0x040ff00000001880 */
[----:B------:R-:W-:Y:S01]  /*cfd0*/  HMMA.16816.F32 R132, R168, R6, R132 ;  /* 0x00000006a884723c */ /* 0x000fe20000001884 */
[----:B------:R-:W-:Y:S11]  /*cfe0*/  @P0 BRA `(.L_x_857) ;  /* 0x0000001000000947 */ /* 0x000ff60003800000 */
.L_x_853:
[----:B------:R-:W-:-:S12]  /*cff0*/  UIADD3 UR25, UR29, -0x1, URZ ;  /* 0xffffffff1d197890 */ /* 0x000fd8000fffe03f */
.L_x_857:
[----:B------:R-:W-:-:S13]  /*d000*/  ISETP.LE.AND P0, PT, RZ, UR25, PT ;  /* 0x00000019ff007c0c */ /* 0x000fda000bf03270 */
[----:B------:R-:W-:Y:S05]  /*d010*/  @!P0 BRA `(.L_x_858) ;  /* 0x00002d1000008947 */ /* 0x000fea0003800000 */
[----:B------:R-:W1:Y:S01]  /*d020*/  LDC.U8 R234, c[0x0][0x2d8] ;  /* 0x0000b600ffea7b82 */ /* 0x000e620000000000 */
[----:B------:R-:W-:Y:S01]  /*d030*/  IMAD.WIDE.U32 R242, R236, -0x326172a9, RZ ;  /* 0xcd9e8d57ecf27825 */ /* 0x000fe200078e00ff */
[----:B------:R-:W-:Y:S01]  /*d040*/  UMOV UR28, 0x4 ;  /* 0x00000004001c7882 */ /* 0x000fe20000000000 */
[----:B------:R-:W-:Y:S01]  /*d050*/  MOV R3, R166 ;  /* 0x000000a600037202 */ /* 0x000fe20000000f00 */
[----:B------:R-:W-:Y:S01]  /*d060*/  ULDC.64 UR4, c[0x0][0x1a0] ;  /* 0x0000680000047ab9 */ /* 0x000fe20000000a00 */
[----:B------:R-:W-:Y:S01]  /*d070*/  IMAD.WIDE.U32 R238, R238, -0x326172a9, RZ ;  /* 0xcd9e8d57eeee7825 */ /* 0x000fe200078e00ff */
[----:B------:R-:W-:Y:S01]  /*d080*/  LOP3.LUT R240, R243, R201, RZ, 0x3c, !PT ;  /* 0x000000c9f3f07212 */ /* 0x000fe200078e3cff */
[----:B------:R-:W-:Y:S01]  /*d090*/  USHF.L.U64.HI UR4, UR4, UR28, UR5 ;  /* 0x0000001c04047299 */ /* 0x000fe20008010205 */
[----:B------:R-:W-:Y:S01]  /*d0a0*/  MOV R2, R167 ;  /* 0x000000a700027202 */ /* 0x000fe20000000f00 */
[----:B-----5:R-:W-:Y:S01]  /*d0b0*/  IMAD.WIDE.U32 R244, R200, -0x2daee0ad, RZ ;  /* 0xd2511f53c8f47825 */ /* 0x020fe200078e00ff */
[----:B------:R-:W-:Y:S01]  /*d0c0*/  LOP3.LUT R236, R239, R201, RZ, 0x3c, !PT ;  /* 0x000000c9efec7212 */ /* 0x000fe200078e3cff */
[----:B------:R-:W-:Y:S01]  /*d0d0*/  USHF.L.U32 UR28, UR24, 0x1, URZ ;  /* 0x00000001181c7899 */ /* 0x000fe2000800063f */
[----:B------:R-:W-:Y:S01]  /*d0e0*/  MOV R169, R18 ;  /* 0x0000001200a97202 */ /* 0x000fe20000000f00 */
[----:B------:R-:W-:Y:S01]  /*d0f0*/  IMAD.WIDE.U32 R240, R240, -0x2daee0ad, RZ ;  /* 0xd2511f53f0f07825 */ /* 0x000fe200078e00ff */
[----:B------:R-:W-:Y:S01]  /*d100*/  MOV R0, R165 ;  /* 0x000000a500007202 */ /* 0x000fe20000000f00 */
[----:B------:R-:W-:Y:S01]  /*d110*/  USHF.L.U64.HI UR29, UR24, 0x1, UR4 ;  /* 0x00000001181d7899 */ /* 0x000fe20008010204 */
[----:B------:R-:W-:Y:S01]  /*d120*/  MOV R222, R202 ;  /* 0x000000ca00de7202 */ /* 0x000fe20000000f00 */
[----:B------:R-:W-:Y:S01]  /*d130*/  IMAD.WIDE.U32 R236, R236, -0x2daee0ad, RZ ;  /* 0xd2511f53ecec7825 */ /* 0x000fe200078e00ff */
[----:B-1----:R-:W-:Y:S01]  /*d140*/  PRMT R234, R234, 0x7054, R234 ;  /* 0x00007054eaea7816 */ /* 0x002fe200000000ea */
[----:B------:R-:W-:Y:S05]  /*d150*/  BRA `(.L_x_859) ;  /* 0x0000019000007947 */ /* 0x000fea0003800000 */
.L_x_861:
[----:B------:R-:W-:Y:S02]  /*d160*/  UIADD3 UR30, UR25, -0x1, URZ ;  /* 0xffffffff191e7890 */ /* 0x000fe4000fffe03f */
[----:B------:R-:W-:Y:S02]  /*d170*/  ULDC.64 UR4, c[0x0][0x198] ;  /* 0x0000660000047ab9 */ /* 0x000fe40000000a00 */
[----:B------:R-:W-:Y:S02]  /*d180*/  USHF.R.S32.HI UR24, URZ, 0x1f, UR30 ;  /* 0x0000001f3f187899 */ /* 0x000fe4000801141e */
[----:B------:R-:W-:Y:S02]  /*d190*/  UIMAD.WIDE.U32 UR32, UR30, UR4, URZ ;  /* 0x000000041e2072a5 */ /* 0x000fe4000f8e003f */
[----:B------:R-:W-:Y:S04]  /*d1a0*/  UIMAD UR24, UR24, UR4, URZ ;  /* 0x00000004181872a4 */ /* 0x000fe8000f8e023f */
[----:B------:R-:W-:Y:S01]  /*d1b0*/  UIMAD UR24, UR30, UR5, UR24 ;  /* 0x000000051e1872a4 */ /* 0x000fe2000f8e0218 */
[----:B------:R-:W-:Y:S02]  /*d1c0*/  IMAD.U32 R165, RZ, RZ, UR32 ;  /* 0x00000020ffa57e24 */ /* 0x000fe4000f8e00ff */
[----:B------:R-:W-:Y:S01]  /*d1d0*/  IMAD.U32 R164, RZ, RZ, UR32 ;  /* 0x00000020ffa47e24 */ /* 0x000fe2000f8e00ff */
[----:B------:R-:W-:Y:S02]  /*d1e0*/  UIADD3 UR24, UR33, UR24, URZ ;  /* 0x0000001821187290 */ /* 0x000fe4000fffe03f */
[----:B------:R-:W-:Y:S04]  /*d1f0*/  LEA R166, P1, R165, R220, 0x5 ;  /* 0x000000dca5a67211 */ /* 0x000fe800078228ff */
[----:B------:R-:W-:Y:S01]  /*d200*/  IMAD.U32 R165, RZ, RZ, UR24 ;  /* 0x00000018ffa57e24 */ /* 0x000fe2000f8e00ff */
[----:B------:R-:W-:Y:S04]  /*d210*/  LEA R170, P2, R166, c[0x0][0x168], 0x1 ;  /* 0x00005a00a6aa7a11 */ /* 0x000fe800078408ff */
[----:B------:R-:W-:Y:S02]  /*d220*/  LEA.HI.X R165, R164, R225, R165, 0x5, P1 ;  /* 0x000000e1a4a57211 */ /* 0x000fe400008f2ca5 */
[----:B------:R-:W-:Y:S02]  /*d230*/  IADD3 R172, P1, R170, UR19, RZ ;  /* 0x00000013aaac7c10 */ /* 0x000fe4000ff3e0ff */
[----:B------:R-:W-:Y:S04]  /*d240*/  LEA.HI.X R171, R166, c[0x0][0x16c], R165, 0x1, P2 ;  /* 0x00005b00a6ab7a11 */ /* 0x000fe800010f0ca5 */
        /* <DEDUP_REMOVED lines=8> */
[----:B------:R-:W0:Y:S01]  /*d2d0*/  LDGDEPBAR ;  /* 0x00000000000079af */ /* 0x000e220000000000 */
[----:B------:R-:W-:-:S05]  /*d2e0*/  BRA `(.L_x_860) ;  /* 0x0000078000007947 */ /* 0x000fca0003800000 */
.L_x_859:
[----:B------:R-:W-:Y:S04]  /*d2f0*/  DEPBAR.LE SB0, 0x0 ;  /* 0x000080000000791a */ /* 0x000fe80000000000 */
[----:B------:R-:W-:Y:S01]  /*d300*/  BAR.SYNC.DEFER_BLOCKING 0x0 ;  /* 0x0000000000007b1d */ /* 0x000fe20000010000 */
[----:B------:R-:W-:Y:S01]  /*d310*/  USHF.R.S32.HI UR5, URZ, 0x1f, UR25 ;  /* 0x0000001f3f057899 */ /* 0x000fe20008011419 */
[----:B------:R-:W-:Y:S01]  /*d320*/  IMAD.U32 R171, RZ, RZ, UR25 ;  /* 0x00000019ffab7e24 */ /* 0x000fe2000f8e00ff */
[----:B------:R-:W-:Y:S03]  /*d330*/  UIMAD UR4, UR20, UR25, URZ ;  /* 0x00000019140472a4 */ /* 0x000fe6000f8e023f */
[----:B------:R-:W-:Y:S01]  /*d340*/  IMAD.WIDE.U32 R170, R171, UR21, R222 ;  /* 0x00000015abaa7c25 */ /* 0x000fe2000f8e00de */
[----:B------:R-:W-:Y:S04]  /*d350*/  UIMAD UR4, UR5, UR21, UR4 ;  /* 0x00000015050472a4 */ /* 0x000fe8000f8e0204 */
[C---:B------:R-:W-:Y:S02]  /*d360*/  LEA R246, P0, R170.reuse, c[0x0][0x170], 0x1 ;  /* 0x00005c00aaf67a11 */ /* 0x040fe400078008ff */
[----:B------:R-:W-:Y:S04]  /*d370*/  IADD3 R168, R171, UR4, RZ ;  /* 0x00000004aba87c10 */ /* 0x000fe8000fffe0ff */
[----:B------:R-:W-:Y:S02]  /*d380*/  LEA.HI.X R247, R170, c[0x0][0x174], R168, 0x1, P0 ;  /* 0x00005d00aaf77a11 */ /* 0x000fe400000f0ca8 */
[----:B------:R-:W-:Y:S04]  /*d390*/  IADD3 R248, P0, R246, UR28, RZ ;  /* 0x0000001cf6f87c10 */ /* 0x000fe8000ff1e0ff */
[----:B------:R-:W-:Y:S01]  /*d3a0*/  IADD3.X R249, R247, UR29, RZ, P0, !PT ;  /* 0x0000001df7f97c10 */ /* 0x000fe200087fe4ff */
[----:B------:R-:W-:Y:S01]  /*d3b0*/  @!PT LDS RZ, [RZ] ;  /* 0x00000000fffff984 */ /* 0x000fe20000000800 */
[----:B------:R-:W-:Y:S01]  /*d3c0*/  @!PT LDS RZ, [RZ] ;  /* 0x00000000fffff984 */ /* 0x000fe20000000800 */
[----:B------:R-:W-:Y:S01]  /*d3d0*/  @!PT LDS RZ, [RZ] ;  /* 0x00000000fffff984 */ /* 0x000fe20000000800 */
[----:B------:R1:W-:Y:S01]  /*d3e0*/  LDGSTS.E.BYPASS.LTC128B.128 [R219+0xa000], [R246.64] ;  /* 0x0a000000f6db7fae */ /* 0x0003e2000b901d56 */
[----:B------:R-:W-:Y:S04]  /*d3f0*/  ISETP.LT.AND P0, PT, RZ, UR25, PT ;  /* 0x00000019ff007c0c */ /* 0x000fe8000bf01270 */
[----:B------:R1:W-:Y:S05]  /*d400*/  LDGSTS.E.BYPASS.LTC128B.128 [R219+0xb000], [R246.64+0x80] ;  /* 0x0b000080f6db7fae */ /* 0x0003ea000b901d56 */
[----:B------:R1:W-:Y:S05]  /*d410*/  LDGSTS.E.BYPASS.LTC128B.128 [R219+0xa800], [R248.64] ;  /* 0x0a800000f8db7fae */ /* 0x0003ea000b901d56 */
[----:B------:R1:W-:Y:S05]  /*d420*/  LDGSTS.E.BYPASS.LTC128B.128 [R219+0xb800], [R248.64+0x80] ;  /* 0x0b800080f8db7fae */ /* 0x0003ea000b901d56 */
[----:B------:R-:W-:Y:S05]  /*d430*/  LDSM.16.M88.4 R164, [R218] ;  /* 0x00000000daa4783b */ /* 0x000fea0000000200 */
[----:B------:R-:W2:Y:S05]  /*d440*/  LDSM.16.M88.4 R172, [R217] ;  /* 0x00000000d9ac783b */ /* 0x000eaa0000000200 */
[----:B------:R-:W3:Y:S05]  /*d450*/  LDSM.16.M88.4 R176, [R218+0x2000] ;  /* 0x00200000dab0783b */ /* 0x000eea0000000200 */
[----:B------:R-:W4:Y:S05]  /*d460*/  LDSM.16.M88.4 R180, [R217+0x800] ;  /* 0x00080000d9b4783b */ /* 0x000f2a0000000200 */
[----:B------:R-:W0:Y:S05]  /*d470*/  LDGDEPBAR ;  /* 0x00000000000079af */ /* 0x000e2a0000000000 */
[----:B------:R-:W-:Y:S05]  /*d480*/  LDSM.16.M88.4 R184, [R216] ;  /* 0x00000000d8b8783b */ /* 0x000fea0000000200 */
[----:B------:R-:W5:Y:S05]  /*d490*/  LDSM.16.M88.4 R188, [R215] ;  /* 0x00000000d7bc783b */ /* 0x000f6a0000000200 */
[----:B------:R-:W1:Y:S05]  /*d4a0*/  LDSM.16.M88.4 R192, [R216+0x2000] ;  /* 0x00200000d8c0783b */ /* 0x000e6a0000000200 */
[----:B------:R-:W1:Y:S01]  /*d4b0*/  LDSM.16.M88.4 R196, [R207] ;  /* 0x00000000cfc4783b */ /* 0x000e620000000200 */
[-C--:B--2---:R-:W-:Y:S04]  /*d4c0*/  HMMA.16816.F32 R4, R164, R172.reuse, RZ ;  /* 0x000000aca404723c */ /* 0x084fe800000018ff */
[----:B------:R-:W-:Y:S04]  /*d4d0*/  LDSM.16.M88.4 R200, [R214+0x2000] ;  /* 0x00200000d6c8783b */ /* 0x000fe80000000200 */
[C---:B---3--:R-:W-:Y:S08]  /*d4e0*/  HMMA.16816.F32 R8, R176.reuse, R172, RZ ;  /* 0x000000acb008723c */ /* 0x048ff000000018ff */
[-C--:B------:R-:W-:Y:S08]  /*d4f0*/  HMMA.16816.F32 R12, R176, R174.reuse, RZ ;  /* 0x000000aeb00c723c */ /* 0x080ff000000018ff */
[C---:B------:R-:W-:Y:S01]  /*d500*/  HMMA.16816.F32 R16, R164.reuse, R174, RZ ;  /* 0x000000aea410723c */ /* 0x040fe200000018ff */
[----:B------:R-:W-:Y:S07]  /*d510*/  LDSM.16.M88.4 R172, [R214] ;  /* 0x00000000d6ac783b */ /* 0x000fee0000000200 */
[-C--:B----4-:R-:W-:Y:S08]  /*d520*/  HMMA.16816.F32 R20, R164, R180.reuse, RZ ;  /* 0x000000b4a414723c */ /* 0x090ff000000018ff */
[C---:B------:R-:W-:Y:S08]  /*d530*/  HMMA.16816.F32 R24, R176.reuse, R180, RZ ;  /* 0x000000b4b018723c */ /* 0x040ff000000018ff */
[-C--:B------:R-:W-:Y:S01]  /*d540*/  HMMA.16816.F32 R28, R176, R182.reuse, RZ ;  /* 0x000000b6b01c723c */ /* 0x080fe200000018ff */
[----:B------:R-:W2:Y:S07]  /*d550*/  LDSM.16.M88.4 R176, [R213] ;  /* 0x00000000d5b0783b */ /* 0x000eae0000000200 */
[----:B------:R-:W-:Y:S01]  /*d560*/  HMMA.16816.F32 R32, R164, R182, RZ ;  /* 0x000000b6a420723c */ /* 0x000fe200000018ff */
[----:B------:R-:W3:Y:S05]  /*d570*/  LDSM.16.M88.4 R164, [R213+0x800] ;  /* 0x00080000d5a4783b */ /* 0x000eea0000000200 */
[----:B------:R-:W-:Y:S02]  /*d580*/  LDSM.16.M88.4 R180, [R212] ;  /* 0x00000000d4b4783b */ /* 0x000fe40000000200 */
[-C--:B-----5:R-:W-:Y:S08]  /*d590*/  HMMA.16816.F32 R4, R184, R188.reuse, R4 ;  /* 0x000000bcb804723c */ /* 0x0a0ff00000001804 */
[C---:B-1----:R-:W-:Y:S08]  /*d5a0*/  HMMA.16816.F32 R8, R192.reuse, R188, R8 ;  /* 0x000000bcc008723c */ /* 0x042ff00000001808 */
[-C--:B------:R-:W-:Y:S08]  /*d5b0*/  HMMA.16816.F32 R12, R192, R190.reuse, R12 ;  /* 0x000000bec00c723c */ /* 0x080ff0000000180c */
[C---:B------:R-:W-:Y:S01]  /*d5c0*/  HMMA.16816.F32 R16, R184.reuse, R190, R16 ;  /* 0x000000beb810723c */ /* 0x040fe20000001810 */
[----:B------:R-:W1:Y:S07]  /*d5d0*/  LDSM.16.M88.4 R188, [R206] ;  /* 0x00000000cebc783b */ /* 0x000e6e0000000200 */
[-C--:B------:R-:W-:Y:S08]  /*d5e0*/  HMMA.16816.F32 R20, R184, R196.reuse, R20 ;  /* 0x000000c4b814723c */ /* 0x080ff00000001814 */
[C---:B------:R-:W-:Y:S08]  /*d5f0*/  HMMA.16816.F32 R24, R192.reuse, R196, R24 ;  /* 0x000000c4c018723c */ /* 0x040ff00000001818 */
[-C--:B------:R-:W-:Y:S01]  /*d600*/  HMMA.16816.F32 R28, R192, R198.reuse, R28 ;  /* 0x000000c6c01c723c */ /* 0x080fe2000000181c */
[----:B------:R-:W4:Y:S07]  /*d610*/  LDSM.16.M88.4 R192, [R212+0x2000] ;  /* 0x00200000d4c0783b */ /* 0x000f2e0000000200 */
[----:B------:R-:W-:Y:S01]  /*d620*/  HMMA.16816.F32 R32, R184, R198, R32 ;  /* 0x000000c6b820723c */ /* 0x000fe20000001820 */
[----:B------:R-:W5:Y:S05]  /*d630*/  LDSM.16.M88.4 R184, [R206+0x800] ;  /* 0x00080000ceb8783b */ /* 0x000f6a0000000200 */
[----:B------:R-:W-:Y:S02]  /*d640*/  LDSM.16.M88.4 R196, [R217+0x1000] ;  /* 0x00100000d9c4783b */ /* 0x000fe40000000200 */
[-C--:B--2---:R-:W-:Y:S08]  /*d650*/  HMMA.16816.F32 R4, R172, R176.reuse, R4 ;  /* 0x000000b0ac04723c */ /* 0x084ff00000001804 */
[C---:B------:R-:W-:Y:S08]  /*d660*/  HMMA.16816.F32 R8, R200.reuse, R176, R8 ;  /* 0x000000b0c808723c */ /* 0x040ff00000001808 */
[-C--:B------:R-:W-:Y:S08]  /*d670*/  HMMA.16816.F32 R12, R200, R178.reuse, R12 ;  /* 0x000000b2c80c723c */ /* 0x080ff0000000180c */
[C---:B------:R-:W-:Y:S01]  /*d680*/  HMMA.16816.F32 R16, R172.reuse, R178, R16 ;  /* 0x000000b2ac10723c */ /* 0x040fe20000001810 */
[----:B------:R-:W2:Y:S07]  /*d690*/  LDSM.16.M88.4 R176, [R218+0x4000] ;  /* 0x00400000dab0783b */ /* 0x000eae0000000200 */
[-C--:B---3--:R-:W-:Y:S08]  /*d6a0*/  HMMA.16816.F32 R20, R172, R164.reuse, R20 ;  /* 0x000000a4ac14723c */ /* 0x088ff00000001814 */
[C---:B------:R-:W-:Y:S08]  /*d6b0*/  HMMA.16816.F32 R24, R200.reuse, R164, R24 ;  /* 0x000000a4c818723c */ /* 0x040ff00000001818 */
[-C--:B------:R-:W-:Y:S01]  /*d6c0*/  HMMA.16816.F32 R28, R200, R166.reuse, R28 ;  /* 0x000000a6c81c723c */ /* 0x080fe2000000181c */
[----:B------:R-:W3:Y:S07]  /*d6d0*/  LDSM.16.M88.4 R200, [R218+0x6000] ;  /* 0x00600000dac8783b */ /* 0x000eee0000000200 */
[----:B------:R-:W-:Y:S01]  /*d6e0*/  HMMA.16816.F32 R32, R172, R166, R32 ;  /* 0x000000a6ac20723c */ /* 0x000fe20000001820 */
[----:B------:R-:W2:Y:S05]  /*d6f0*/  LDSM.16.M88.4 R164, [R217+0x1800] ;  /* 0x00180000d9a4783b */ /* 0x000eaa0000000200 */
[----:B------:R-:W-:Y:S02]  /*d700*/  LDSM.16.M88.4 R172, [R216+0x4000] ;  /* 0x00400000d8ac783b */ /* 0x000fe40000000200 */
[-C--:B-1----:R-:W-:Y:S08]  /*d710*/  HMMA.16816.F32 R4, R180, R188.reuse, R4 ;  /* 0x000000bcb404723c */ /* 0x082ff00000001804 */
[C---:B----4-:R-:W-:Y:S08]  /*d720*/  HMMA.16816.F32 R8, R192.reuse, R188, R8 ;  /* 0x000000bcc008723c */ /* 0x050ff00000001808 */
[-C--:B------:R-:W-:Y:S08]  /*d730*/  HMMA.16816.F32 R12, R192, R190.reuse, R12 ;  /* 0x000000bec00c723c */ /* 0x080ff0000000180c */
[C---:B------:R-:W-:Y:S01]  /*d740*/  HMMA.16816.F32 R16, R180.reuse, R190, R16 ;  /* 0x000000beb410723c */ /* 0x040fe20000001810 */
[----:B------:R-:W1:Y:S07]  /*d750*/  LDSM.16.M88.4 R188, [R205] ;  /* 0x00000000cdbc783b */ /* 0x000e6e0000000200 */
[-C--:B-----5:R-:W-:Y:S08]  /*d760*/  HMMA.16816.F32 R20, R180, R184.reuse, R20 ;  /* 0x000000b8b414723c */ /* 0x0a0ff00000001814 */
[C---:B------:R-:W-:Y:S08]  /*d770*/  HMMA.16816.F32 R24, R192.reuse, R184, R24 ;  /* 0x000000b8c018723c */ /* 0x040ff00000001818 */
[-C--:B------:R-:W-:Y:S01]  /*d780*/  HMMA.16816.F32 R28, R192, R186.reuse, R28 ;  /* 0x000000bac01c723c */ /* 0x080fe2000000181c */
[----:B------:R-:W4:Y:S07]  /*d790*/  LDSM.16.M88.4 R192, [R216+0x6000] ;  /* 0x00600000d8c0783b */ /* 0x000f2e0000000200 */
[----:B------:R-:W-:Y:S01]  /*d7a0*/  HMMA.16816.F32 R32, R180, R186, R32 ;  /* 0x000000bab420723c */ /* 0x000fe20000001820 */
[----:B------:R-:W5:Y:S05]  /*d7b0*/  LDSM.16.M88.4 R180, [R204] ;  /* 0x00000000ccb4783b */ /* 0x000f6a0000000200 */
[----:B------:R-:W-:Y:S02]  /*d7c0*/  LDSM.16.M88.4 R184, [R214+0x4000] ;  /* 0x00400000d6b8783b */ /* 0x000fe40000000200 */
[-C--:B--2---:R-:W-:Y:S08]  /*d7d0*/  HMMA.16816.F32 R4, R176, R196.reuse, R4 ;  /* 0x000000c4b004723c */ /* 0x084ff00000001804 */
[C---:B---3--:R-:W-:Y:S08]  /*d7e0*/  HMMA.16816.F32 R8, R200.reuse, R196, R8 ;  /* 0x000000c4c808723c */ /* 0x048ff00000001808 */
[-C--:B------:R-:W-:Y:S08]  /*d7f0*/  HMMA.16816.F32 R12, R200, R198.reuse, R12 ;  /* 0x000000c6c80c723c */ /* 0x080ff0000000180c */
[C---:B------:R-:W-:Y:S01]  /*d800*/  HMMA.16816.F32 R16, R176.reuse, R198, R16 ;  /* 0x000000c6b010723c */ /* 0x040fe20000001810 */
[----:B------:R-:W2:Y:S07]  /*d810*/  LDSM.16.M88.4 R196, [R213+0x1000] ;  /* 0x00100000d5c4783b */ /* 0x000eae0000000200 */
[-C--:B------:R-:W-:Y:S08]  /*d820*/  HMMA.16816.F32 R20, R176, R164.reuse, R20 ;  /* 0x000000a4b014723c */ /* 0x080ff00000001814 */
        /* <DEDUP_REMOVED lines=10> */
[----:B------:R-:W1:Y:S07]  /*d8d0*/  LDSM.16.M88.4 R188, [R206+0x1000] ;  /* 0x00100000cebc783b */ /* 0x000e6e0000000200 */
[-C--:B-----5:R-:W-:Y:S08]  /*d8e0*/  HMMA.16816.F32 R20, R172, R180.reuse, R20 ;  /* 0x000000b4ac14723c */ /* 0x0a0ff00000001814 */
[C---:B------:R-:W-:Y:S08]  /*d8f0*/  HMMA.16816.F32 R24, R192.reuse, R180, R24 ;  /* 0x000000b4c018723c */ /* 0x040ff00000001818 */
[-C--:B------:R-:W-:Y:S01]  /*d900*/  HMMA.16816.F32 R28, R192, R182.reuse, R28 ;  /* 0x000000b6c01c723c */ /* 0x080fe2000000181c */
[----:B------:R-:W4:Y:S07]  /*d910*/  LDSM.16.M88.4 R192, [R212+0x6000] ;  /* 0x00600000d4c0783b */ /* 0x000f2e0000000200 */
[----:B------:R-:W-:Y:S01]  /*d920*/  HMMA.16816.F32 R32, R172, R182, R32 ;  /* 0x000000b6ac20723c */ /* 0x000fe20000001820 */
[----:B------:R-:W5:Y:S01]  /*d930*/  LDSM.16.M88.4 R172, [R206+0x1800] ;  /* 0x00180000ceac783b */ /* 0x000f620000000200 */
[----:B------:R-:W-:Y:S04]  /*d940*/  DEPBAR.LE SB0, 0x0 ;  /* 0x000080000000791a */ /* 0x000fe80000000000 */
[----:B------:R-:W-:Y:S02]  /*d950*/  BAR.SYNC.DEFER_BLOCKING 0x0 ;  /* 0x0000000000007b1d */ /* 0x000fe40000010000 */
[-C--:B--2---:R-:W-:Y:S08]  /*d960*/  HMMA.16816.F32 R4, R184, R196.reuse, R4 ;  /* 0x000000c4b804723c */ /* 0x084ff00000001804 */
[C---:B---3--:R-:W-:Y:S08]  /*d970*/  HMMA.16816.F32 R8, R200.reuse, R196, R8 ;  /* 0x000000c4c808723c */ /* 0x048ff00000001808 */
[-C--:B------:R-:W-:Y:S08]  /*d980*/  HMMA.16816.F32 R12, R200, R198.reuse, R12 ;  /* 0x000000c6c80c723c */ /* 0x080ff0000000180c */
[C---:B------:R-:W-:Y:S08]  /*d990*/  HMMA.16816.F32 R16, R184.reuse, R198, R16 ;  /* 0x000000c6b810723c */ /* 0x040ff00000001810 */
[-C--:B------:R-:W-:Y:S08]  /*d9a0*/  HMMA.16816.F32 R20, R184, R164.reuse, R20 ;  /* 0x000000a4b814723c */ /* 0x080ff00000001814 */
[C---:B------:R-:W-:Y:S08]  /*d9b0*/  HMMA.16816.F32 R24, R200.reuse, R164, R24 ;  /* 0x000000a4c818723c */ /* 0x040ff00000001818 */
[-C--:B------:R-:W-:Y:S08]  /*d9c0*/  HMMA.16816.F32 R28, R200, R166.reuse, R28 ;  /* 0x000000a6c81c723c */ /* 0x080ff0000000181c */
[----:B------:R-:W-:Y:S08]  /*d9d0*/  HMMA.16816.F32 R32, R184, R166, R32 ;  /* 0x000000a6b820723c */ /* 0x000ff00000001820 */
[-C--:B-1----:R-:W-:Y:S08]  /*d9e0*/  HMMA.16816.F32 R4, R176, R188.reuse, R4 ;  /* 0x000000bcb004723c */ /* 0x082ff00000001804 */
[C---:B----4-:R-:W-:Y:S08]  /*d9f0*/  HMMA.16816.F32 R8, R192.reuse, R188, R8 ;  /* 0x000000bcc008723c */ /* 0x050ff00000001808 */
[-C--:B------:R-:W-:Y:S08]  /*da00*/  HMMA.16816.F32 R12, R192, R190.reuse, R12 ;  /* 0x000000bec00c723c */ /* 0x080ff0000000180c */
[C---:B------:R-:W-:Y:S08]  /*da10*/  HMMA.16816.F32 R16, R176.reuse, R190, R16 ;  /* 0x000000beb010723c */ /* 0x040ff00000001810 */
[-C--:B-----5:R-:W-:Y:S08]  /*da20*/  HMMA.16816.F32 R20, R176, R172.reuse, R20 ;  /* 0x000000acb014723c */ /* 0x0a0ff00000001814 */
[C---:B------:R-:W-:Y:S08]  /*da30*/  HMMA.16816.F32 R24, R192.reuse, R172, R24 ;  /* 0x000000acc018723c */ /* 0x040ff00000001818 */
[-C--:B------:R-:W-:Y:S08]  /*da40*/  HMMA.16816.F32 R28, R192, R174.reuse, R28 ;  /* 0x000000aec01c723c */ /* 0x080ff0000000181c */
[----:B------:R-:W-:Y:S01]  /*da50*/  HMMA.16816.F32 R32, R176, R174, R32 ;  /* 0x000000aeb020723c */ /* 0x000fe20000001820 */
[----:B------:R-:W-:-:S07]  /*da60*/  @P0 BRA `(.L_x_861) ;  /* 0xfffff6f000000947 */ /* 0x000fce000383ffff */
.L_x_860:
        /* <DEDUP_REMOVED lines=24> */
[----:B------:R-:W-:Y:S01]  /*dbf0*/  SHFL.BFLY PT, R166, R175, 0x2, 0x1f ;  /* 0x0c401f00afa67f89 */ /* 0x000fe200000e0000 */
[----:B------:R-:W-:Y:S02]  /*dc00*/  FMNMX.FTZ R172, R35, R164, !PT ;  /* 0x000000a423ac7209 */ /* 0x000fe40007810000 */
[----:B------:R-:W-:Y:S02]  /*dc10*/  FMNMX.FTZ R164, R28, R165, !PT ;  /* 0x000000a51ca47209 */ /* 0x000fe40007810000 */
[--C-:B------:R-:W-:Y:S02]  /*dc20*/  LOP3.LUT R176, R241, UR14, R244.reuse, 0x96, !PT ;  /* 0x0000000ef1b07c12 */ /* 0x100fe4000f8e96f4 */
[----:B------:R-:W-:Y:S01]  /*dc30*/  FMNMX.FTZ R173, R29, R164, !PT ;  /* 0x000000a41dad7209 */ /* 0x000fe20007810000 */
[----:B------:R-:W-:Y:S01]  /*dc40*/  SHFL.BFLY PT, R165, R172, 0x2, 0x1f ;  /* 0x0c401f00aca57f89 */ /* 0x000fe200000e0000 */
[----:B------:R-:W-:Y:S01]  /*dc50*/  LOP3.LUT R174, R237, UR14, R244, 0x96, !PT ;  /* 0x0000000eedae7c12 */ /* 0x000fe2000f8e96f4 */
[----:B------:R-:W-:Y:S06]  /*dc60*/  IMAD.WIDE.U32 R176, R176, -0x326172a9, RZ ;  /* 0xcd9e8d57b0b07825 */ /* 0x000fec00078e00ff */
[----:B------:R-:W1:Y:S02]  /*dc70*/  SHFL.BFLY PT, R164, R173, 0x2, 0x1f ;  /* 0x0c401f00ada47f89 */ /* 0x000e6400000e0000 */
[----:B-1----:R-:W-:Y:S02]  /*dc80*/  FMNMX.FTZ R168, R173, R164, !PT ;  /* 0x000000a4ada87209 */ /* 0x002fe40007810000 */
[----:B------:R-:W-:Y:S01]  /*dc90*/  FMNMX.FTZ R170, R175, R166, !PT ;  /* 0x000000a6afaa7209 */ /* 0x000fe20007810000 */
[----:B------:R-:W-:Y:S01]  /*dca0*/  IMAD.WIDE.U32 R174, R174, -0x326172a9, RZ ;  /* 0xcd9e8d57aeae7825 */ /* 0x000fe200078e00ff */
[----:B------:R-:W-:Y:S02]  /*dcb0*/  FMNMX.FTZ R171, R172, R165, !PT ;  /* 0x000000a5acab7209 */ /* 0x000fe40007810000 */
[----:B------:R-:W1:Y:S08]  /*dcc0*/  SHFL.BFLY PT, R165, R168, 0x1, 0x1f ;  /* 0x0c201f00a8a57f89 */ /* 0x000e7000000e0000 */
[----:B------:R-:W2:Y:S08]  /*dcd0*/  SHFL.BFLY PT, R167, R170, 0x1, 0x1f ;  /* 0x0c201f00aaa77f89 */ /* 0x000eb000000e0000 */
[----:B------:R-:W3:Y:S01]  /*dce0*/  SHFL.BFLY PT, R166, R171, 0x1, 0x1f ;  /* 0x0c201f00aba67f89 */ /* 0x000ee200000e0000 */
[----:B-1----:R-:W-:Y:S05]  /*dcf0*/  FMNMX.FTZ R165, R168, R165, !PT ;  /* 0x000000a5a8a57209 */ /* 0x002fea0007810000 */
[C---:B------:R-:W-:Y:S02]  /*dd00*/  FADD.FTZ R0, -R165.reuse, R0 ;  /* 0x00000000a5007221 */ /* 0x040fe40000010100 */
[----:B------:R-:W-:Y:S01]  /*dd10*/  FMUL.FTZ R180, R165, c[0x0][0x23c] ;  /* 0x00008f00a5b47a20 */ /* 0x000fe20000410000 */
[----:B--2---:R-:W-:Y:S02]  /*dd20*/  FMNMX.FTZ R167, R170, R167, !PT ;  /* 0x000000a7aaa77209 */ /* 0x004fe40007810000 */
[----:B------:R-:W-:Y:S02]  /*dd30*/  FMNMX.FTZ R170, R10, R169, !PT ;  /* 0x000000a90aaa7209 */ /* 0x000fe40007810000 */
[C---:B------:R-:W-:Y:S01]  /*dd40*/  FSETP.NEU.FTZ.AND P1, PT, R167.reuse, -INF , PT ;  /* 0xff800000a700780b */ /* 0x040fe20003f3d000 */
[C---:B------:R-:W-:Y:S02]  /*dd50*/  FADD.FTZ R2, -R167.reuse, R2 ;  /* 0x00000002a7027221 */ /* 0x040fe40000010100 */
[----:B------:R-:W-:Y:S01]  /*dd60*/  FMUL.FTZ R181, R167, c[0x0][0x23c] ;  /* 0x00008f00a7b57a20 */ /* 0x000fe20000410000 */
[----:B---3--:R-:W-:Y:S01]  /*dd70*/  FMNMX.FTZ R166, R171, R166, !PT ;  /* 0x000000a6aba67209 */ /* 0x008fe20007810000 */
[----:B------:R-:W-:Y:S01]  /*dd80*/  FMUL.FTZ R164, R2, c[0x0][0x23c] ;  /* 0x00008f0002a47a20 */ /* 0x000fe20000410000 */
[----:B------:R-:W-:Y:S02]  /*dd90*/  FMNMX.FTZ R171, R11, R170, !PT ;  /* 0x000000aa0bab7209 */ /* 0x000fe40007810000 */
[----:B------:R-:W-:Y:S01]  /*dda0*/  FSEL R181, R181, RZ, P1 ;  /* 0x000000ffb5b57208 */ /* 0x000fe20000800000 */
[----:B------:R-:W-:Y:S01]  /*ddb0*/  FADD.FTZ R2, -R166, R3 ;  /* 0x00000003a6027221 */ /* 0x000fe20000010100 */
[----:B------:R-:W-:Y:S01]  /*ddc0*/  FMNMX.FTZ R168, R14, R171, !PT ;  /* 0x000000ab0ea87209 */ /* 0x000fe20007810000 */
[C---:B------:R-:W-:Y:S01]  /*ddd0*/  FMUL.FTZ R182, R166.reuse, c[0x0][0x23c] ;  /* 0x00008f00a6b67a20 */ /* 0x040fe20000410000 */
[----:B------:R-:W-:Y:S01]  /*dde0*/  FSETP.NEU.FTZ.AND P1, PT, R166, -INF , PT ;  /* 0xff800000a600780b */ /* 0x000fe20003f3d000 */
[----:B------:R-:W-:Y:S01]  /*ddf0*/  FMUL.FTZ R3, R2, c[0x0][0x23c] ;  /* 0x00008f0002037a20 */ /* 0x000fe20000410000 */
[----:B------:R-:W-:Y:S01]  /*de00*/  FMNMX.FTZ R171, R15, R168, !PT ;  /* 0x000000a80fab7209 */ /* 0x000fe20007810000 */
[----:B------:R-:W-:Y:S01]  /*de10*/  FMUL.FTZ R2, R0, c[0x0][0x23c] ;  /* 0x00008f0000027a20 */ /* 0x000fe20000410000 */
[----:B------:R-:W-:Y:S01]  /*de20*/  FSEL R182, R182, RZ, P1 ;  /* 0x000000ffb6b67208 */ /* 0x000fe20000800000 */
[--C-:B------:R-:W-:Y:S01]  /*de30*/  FFMA.FTZ R192, R16, c[0x0][0x23c], -R181.reuse ;  /* 0x00008f0010c07a23 */ /* 0x100fe200000108b5 */
[----:B------:R-:W-:Y:S01]  /*de40*/  FMNMX.FTZ R0, R26, R171, !PT ;  /* 0x000000ab1a007209 */ /* 0x000fe20007810000 */
[----:B------:R-:W-:Y:S01]  /*de50*/  FFMA.FTZ R193, R17, c[0x0][0x23c], -R181 ;  /* 0x00008f0011c17a23 */ /* 0x000fe200000108b5 */
[----:B------:R-:W-:Y:S01]  /*de60*/  FSETP.NEU.FTZ.AND P1, PT, R165, -INF , PT ;  /* 0xff800000a500780b */ /* 0x000fe20003f3d000 */
[--C-:B------:R-:W-:Y:S01]  /*de70*/  FFMA.FTZ R194, R18, c[0x0][0x23c], -R182.reuse ;  /* 0x00008f0012c27a23 */ /* 0x100fe200000108b6 */
[----:B------:R-:W-:Y:S01]  /*de80*/  FMNMX.FTZ R173, R27, R0, !PT ;  /* 0x000000001bad7209 */ /* 0x000fe20007810000 */
[--C-:B------:R-:W-:Y:S01]  /*de90*/  FFMA.FTZ R195, R19, c[0x0][0x23c], -R182.reuse ;  /* 0x00008f0013c37a23 */ /* 0x100fe200000108b6 */
[----:B------:R-:W-:Y:S01]  /*dea0*/  FSEL R180, R180, RZ, P1 ;  /* 0x000000ffb4b47208 */ /* 0x000fe20000800000 */
[--C-:B------:R-:W-:Y:S01]  /*deb0*/  FFMA.FTZ R198, R6, c[0x0][0x23c], -R182.reuse ;  /* 0x00008f0006c67a23 */ /* 0x100fe200000108b6 */
[----:B------:R-:W-:Y:S01]  /*dec0*/  FMNMX.FTZ R0, R30, R173, !PT ;  /* 0x000000ad1e007209 */ /* 0x000fe20007810000 */
[----:B------:R-:W-:Y:S01]  /*ded0*/  FFMA.FTZ R199, R7, c[0x0][0x23c], -R182 ;  /* 0x00008f0007c77a23 */ /* 0x000fe200000108b6 */
[----:B------:R-:W-:Y:S01]  /*dee0*/  MOV R173, UR27 ;  /* 0x0000001b00ad7c02 */ /* 0x000fe20008000f00 */
[--C-:B------:R-:W-:Y:S01]  /*def0*/  FFMA.FTZ R200, R8, c[0x0][0x23c], -R180.reuse ;  /* 0x00008f0008c87a23 */ /* 0x100fe200000108b4 */
[----:B------:R-:W-:Y:S01]  /*df00*/  FMNMX.FTZ R171, R31, R0, !PT ;  /* 0x000000001fab7209 */ /* 0x000fe20007810000 */
[--C-:B------:R-:W-:Y:S01]  /*df10*/  FFMA.FTZ R201, R9, c[0x0][0x23c], -R180.reuse ;  /* 0x00008f0009c97a23 */ /* 0x100fe200000108b4 */
[----:B------:R-:W-:Y:S01]  /*df20*/  LOP3.LUT R18, R245, UR25, R173, 0x96, !PT ;  /* 0x00000019f5127c12 */ /* 0x000fe2000f8e96ad */
[--C-:B------:R-:W-:Y:S01]  /*df30*/  FFMA.FTZ R196, R4, c[0x0][0x23c], -R181.reuse ;  /* 0x00008f0004c47a23 */ /* 0x100fe200000108b5 */
[----:B------:R-:W-:Y:S01]  /*df40*/  MUFU.EX2 R192, R192 ;  /* 0x000000c000c07308 */ /* 0x000fe20000000800 */
[----:B------:R-:W1:Y:S01]  /*df50*/  SHFL.BFLY PT, R0, R171, 0x2, 0x1f ;  /* 0x0c401f00ab007f89 */ /* 0x000e6200000e0000 */
[--C-:B------:R-:W-:Y:S01]  /*df60*/  FFMA.FTZ R197, R5, c[0x0][0x23c], -R181.reuse ;  /* 0x00008f0005c57a23 */ /* 0x100fe200000108b5 */
[----:B------:R-:W-:Y:S01]  /*df70*/  UIADD3 UR25, UR25, -0x1, URZ ;  /* 0xffffffff19197890 */ /* 0x000fe2000fffe03f */
[----:B------:R-:W-:Y:S04]  /*df80*/  IMAD.WIDE.U32 R190, R18, -0x326172a9, RZ ;  /* 0xcd9e8d5712be7825 */ /* 0x000fe800078e00ff */
[----:B------:R-:W-:Y:S01]  /*df90*/  FFMA.FTZ R246, R12, c[0x0][0x23c], -R180 ;  /* 0x00008f000cf67a23 */ /* 0x000fe200000108b4 */
[--C-:B------:R-:W-:Y:S01]  /*dfa0*/  LOP3.LUT R170, R177, UR13, R190.reuse, 0x96, !PT ;  /* 0x0000000db1aa7c12 */ /* 0x100fe2000f8e96be */
[----:B------:R-:W2:Y:S01]  /*dfb0*/  MUFU.EX2 R193, R193 ;  /* 0x000000c100c17308 */ /* 0x000ea20000000800 */
[----:B------:R-:W-:Y:S01]  /*dfc0*/  LOP3.LUT R190, R175, UR13, R190, 0x96, !PT ;  /* 0x0000000dafbe7c12 */ /* 0x000fe2000f8e96be */
[----:B------:R-:W-:Y:S01]  /*dfd0*/  FFMA.FTZ R247, R13, c[0x0][0x23c], -R180 ;  /* 0x00008f000df77a23 */ /* 0x000fe200000108b4 */
[----:B------:R-:W-:Y:S01]  /*dfe0*/  LOP3.LUT R168, R191, UR15, R242, 0x96, !PT ;  /* 0x0000000fbfa87c12 */ /* 0x000fe2000f8e96f2 */
[--C-:B------:R-:W-:Y:S02]  /*dff0*/  FFMA.FTZ R28, R28, c[0x0][0x23c], -R180.reuse ;  /* 0x00008f001c1c7a23 */ /* 0x100fe400000108b4 */
[----:B------:R-:W-:Y:S02]  /*e000*/  FFMA.FTZ R29, R29, c[0x0][0x23c], -R180 ;  /* 0x00008f001d1d7a23 */ /* 0x000fe400000108b4 */
[----:B------:R-:W-:Y:S02]  /*e010*/  IMAD.WIDE.U32 R178, R168, -0x2daee0ad, RZ ;  /* 0xd2511f53a8b27825 */ /* 0x000fe400078e00ff */
[----:B------:R-:W-:Y:S02]  /*e020*/  MUFU.EX2 R194, R194 ;  /* 0x000000c200c27308 */ /* 0x000fe40000000800 */
[----:B------:R-:W-:Y:S01]  /*e030*/  FFMA.FTZ R252, R34, c[0x0][0x23c], -R182 ;  /* 0x00008f0022fc7a23 */ /* 0x000fe200000108b6 */
[----:B------:R-:W-:Y:S01]  /*e040*/  LOP3.LUT R172, R179, UR12, R240, 0x96, !PT ;  /* 0x0000000cb3ac7c12 */ /* 0x000fe2000f8e96f0 */
[----:B------:R-:W-:Y:S01]  /*e050*/  FFMA.FTZ R250, R32, c[0x0][0x23c], -R181 ;  /* 0x00008f0020fa7a23 */ /* 0x000fe200000108b5 */
[----:B-1----:R-:W-:Y:S01]  /*e060*/  FMNMX.FTZ R19, R171, R0, !PT ;  /* 0x00000000ab137209 */ /* 0x002fe20007810000 */
[----:B------:R-:W-:Y:S01]  /*e070*/  IMAD.WIDE.U32 R170, R170, -0x2daee0ad, RZ ;  /* 0xd2511f53aaaa7825 */ /* 0x000fe200078e00ff */
[----:B------:R-:W-:Y:S03]  /*e080*/  LOP3.LUT R0, R191, UR15, R238, 0x96, !PT ;  /* 0x0000000fbf007c12 */ /* 0x000fe6000f8e96ee */
[----:B------:R-:W1:Y:S01]  /*e090*/  SHFL.BFLY PT, R18, R19, 0x1, 0x1f ;  /* 0x0c201f0013127f89 */ /* 0x000e6200000e0000 */
[----:B------:R-:W-:Y:S01]  /*e0a0*/  IMAD.WIDE.U32 R190, R190, -0x2daee0ad, RZ ;  /* 0xd2511f53bebe7825 */ /* 0x000fe200078e00ff */
[----:B------:R-:W-:Y:S01]  /*e0b0*/  LOP3.LUT R168, R171, UR10, R178, 0x96, !PT ;  /* 0x0000000aaba87c12 */ /* 0x000fe2000f8e96b2 */
[----:B------:R-:W3:Y:S02]  /*e0c0*/  MUFU.EX2 R195, R195 ;  /* 0x000000c300c37308 */ /* 0x000ee40000000800 */
[----:B------:R-:W-:Y:S04]  /*e0d0*/  IMAD.WIDE.U32 R186, R0, -0x2daee0ad, RZ ;  /* 0xd2511f5300ba7825 */ /* 0x000fe800078e00ff */
[----:B------:R-:W-:Y:S01]  /*e0e0*/  IMAD.WIDE.U32 R6, R168, -0x326172a9, RZ ;  /* 0xcd9e8d57a8067825 */ /* 0x000fe200078e00ff */
[----:B------:R-:W-:Y:S02]  /*e0f0*/  LOP3.LUT R0, R187, UR12, R236, 0x96, !PT ;  /* 0x0000000cbb007c12 */ /* 0x000fe4000f8e96ec */
[----:B------:R-:W-:Y:S01]  /*e100*/  LOP3.LUT R186, R191, UR10, R186, 0x96, !PT ;  /* 0x0000000abfba7c12 */ /* 0x000fe2000f8e96ba */
[----:B------:R-:W-:Y:S01]  /*e110*/  IMAD.WIDE.U32 R172, R172, -0x326172a9, RZ ;  /* 0xcd9e8d57acac7825 */ /* 0x000fe200078e00ff */
[----:B------:R-:W-:Y:S03]  /*e120*/  MUFU.EX2 R196, R196 ;  /* 0x000000c400c47308 */ /* 0x000fe60000000800 */
[----:B------:R-:W-:Y:S01]  /*e130*/  IMAD.WIDE.U32 R186, R186, -0x326172a9, RZ ;  /* 0xcd9e8d57baba7825 */ /* 0x000fe200078e00ff */
[----:B------:R-:W-:Y:S02]  /*e140*/  LOP3.LUT R188, R7, UR9, R172, 0x96, !PT ;  /* 0x0000000907bc7c12 */ /* 0x000fe4000f8e96ac */
[----:B------:R-:W-:Y:S01]  /*e150*/  LOP3.LUT R8, R173, UR11, R176, 0x96, !PT ;  /* 0x0000000bad087c12 */ /* 0x000fe2000f8e96b0 */
[----:B------:R-:W-:Y:S01]  /*e160*/  IMAD.WIDE.U32 R184, R0, -0x326172a9, RZ ;  /* 0xcd9e8d5700b87825 */ /* 0x000fe200078e00ff */
[----:B-1----:R-:W-:Y:S03]  /*e170*/  FMNMX.FTZ R18, R19, R18, !PT ;  /* 0x0000001213127209 */ /* 0x002fe60007810000 */
[----:B------:R-:W-:Y:S01]  /*e180*/  IMAD.WIDE.U32 R188, R188, -0x2daee0ad, RZ ;  /* 0xd2511f53bcbc7825 */ /* 0x000fe200078e00ff */
[----:B------:R-:W-:Y:S01]  /*e190*/  LOP3.LUT R184, R187, UR9, R184, 0x96, !PT ;  /* 0x00000009bbb87c12 */ /* 0x000fe2000f8e96b8 */
[----:B------:R-:W1:Y:S01]  /*e1a0*/  MUFU.EX2 R197, R197 ;  /* 0x000000c500c57308 */ /* 0x000e620000000800 */
[----:B------:R-:W-:Y:S01]  /*e1b0*/  LOP3.LUT R0, R185, UR11, R174, 0x96, !PT ;  /* 0x0000000bb9007c12 */ /* 0x000fe2000f8e96ae */
[C---:B------:R-:W-:Y:S01]  /*e1c0*/  FMUL.FTZ R19, R18.reuse, c[0x0][0x23c] ;  /* 0x00008f0012137a20 */ /* 0x040fe20000410000 */
[----:B------:R-:W-:Y:S01]  /*e1d0*/  FSETP.NEU.FTZ.AND P1, PT, R18, -INF , PT ;  /* 0xff8000001200780b */ /* 0x000fe20003f3d000 */
[----:B------:R-:W-:Y:S03]  /*e1e0*/  IMAD.WIDE.U32 R184, R184, -0x2daee0ad, RZ ;  /* 0xd2511f53b8b87825 */ /* 0x000fe600078e00ff */
[----:B------:R-:W-:Y:S01]  /*e1f0*/  FSEL R19, R19, RZ, P1 ;  /* 0x000000ff13137208 */ /* 0x000fe20000800000 */
[----:B------:R-:W-:Y:S02]  /*e200*/  IMAD.WIDE.U32 R172, R0, -0x2daee0ad, RZ ;  /* 0xd2511f5300ac7825 */ /* 0x000fe400078e00ff */
[----:B------:R-:W-:Y:S02]  /*e210*/  MUFU.EX2 R198, R198 ;  /* 0x000000c600c67308 */ /* 0x000fe40000000800 */
[----:B------:R-:W-:Y:S01]  /*e220*/  IMAD.WIDE.U32 R8, R8, -0x2daee0ad, RZ ;  /* 0xd2511f5308087825 */ /* 0x000fe200078e00ff */
[----:B------:R-:W-:Y:S02]  /*e230*/  LOP3.LUT R172, R185, UR6, R172, 0x96, !PT ;  /* 0x00000006b9ac7c12 */ /* 0x000fe4000f8e96ac */
[----:B------:R-:W-:Y:S01]  /*e240*/  LOP3.LUT R190, R173, UR8, R190, 0x96, !PT ;  /* 0x00000008adbe7c12 */ /* 0x000fe2000f8e96be */
[----:B------:R-:W-:Y:S01]  /*e250*/  FFMA.FTZ R203, R11, c[0x0][0x23c], -R19 ;  /* 0x00008f000bcb7a23 */ /* 0x000fe20000010813 */
[----:B------:R-:W-:Y:S01]  /*e260*/  LOP3.LUT R8, R189, UR6, R8, 0x96, !PT ;  /* 0x00000006bd087c12 */ /* 0x000fe2000f8e9608 */
[----:B------:R-:W-:Y:S01]  /*e270*/  IMAD.WIDE.U32 R172, R172, -0x326172a9, RZ ;  /* 0xcd9e8d57acac7825 */ /* 0x000fe200078e00ff */
[----:B------:R-:W-:Y:S01]  /*e280*/  LOP3.LUT R0, R9, UR8, R170, 0x96, !PT ;  /* 0x0000000809007c12 */ /* 0x000fe2000f8e96aa */
[----:B------:R-:W-:Y:S02]  /*e290*/  MUFU.EX2 R199, R199 ;  /* 0x000000c700c77308 */ /* 0x000fe40000000800 */
[----:B------:R-:W-:Y:S01]  /*e2a0*/  IMAD.WIDE.U32 R190, R190, -0x326172a9, RZ ;  /* 0xcd9e8d57bebe7825 */ /* 0x000fe200078e00ff */
[----:B------:R-:W-:Y:S02]  /*e2b0*/  LOP3.LUT R11, R172, 0xffff, RZ, 0xc0, !PT ;  /* 0x0000ffffac0b7812 */ /* 0x000fe400078ec0ff */
[--C-:B------:R-:W-:Y:S01]  /*e2c0*/  SHF.R.U32.HI R12, RZ, 0x10, R172.reuse ;  /* 0x00000010ff0c7819 */ /* 0x100fe200000116ac */
[----:B------:R-:W-:Y:S01]  /*e2d0*/  IMAD.WIDE.U32 R174, R8, -0x326172a9, RZ ;  /* 0xcd9e8d5708ae7825 */ /* 0x000fe200078e00ff */
[----:B------:R-:W-:Y:S02]  /*e2e0*/  SHF.R.U32.HI R11, RZ, 0x8, R11 ;  /* 0x00000008ff0b7819 */ /* 0x000fe4000001160b */
[----:B------:R-:W-:Y:S01]  /*e2f0*/  SHF.R.U32.HI R179, RZ, 0x18, R172 ;  /* 0x00000018ffb37819 */ /* 0x000fe200000116ac */
[----:B------:R-:W-:Y:S01]  /*e300*/  IMAD.WIDE.U32 R16, R0, -0x326172a9, RZ ;  /* 0xcd9e8d5700107825 */ /* 0x000fe200078e00ff */
[----:B------:R-:W-:Y:S01]  /*e310*/  LOP3.LUT R0, R172, 0xff, RZ, 0xc0, !PT ;  /* 0x000000ffac007812 */ /* 0x000fe200078ec0ff */
[----:B------:R-:W-:Y:S01]  /*e320*/  MUFU.EX2 R200, R200 ;  /* 0x000000c800c87308 */ /* 0x000fe20000000800 */
[----:B------:R-:W-:Y:S01]  /*e330*/  LOP3.LUT R168, R174, 0xffff, RZ, 0xc0, !PT ;  /* 0x0000ffffaea87812 */ /* 0x000fe200078ec0ff */
[--C-:B------:R-:W-:Y:S01]  /*e340*/  FFMA.FTZ R202, R10, c[0x0][0x23c], -R19.reuse ;  /* 0x00008f000aca7a23 */ /* 0x100fe20000010813 */
[----:B------:R-:W-:Y:S01]  /*e350*/  LOP3.LUT R10, R173, UR17, R190, 0x96, !PT ;  /* 0x00000011ad0a7c12 */ /* 0x000fe2000f8e96be */
[--C-:B------:R-:W-:Y:S01]  /*e360*/  FFMA.FTZ R248, R14, c[0x0][0x23c], -R19.reuse ;  /* 0x00008f000ef87a23 */ /* 0x100fe20000010813 */
[--C-:B------:R-:W-:Y:S01]  /*e370*/  SHF.R.U32.HI R8, RZ, 0x10, R174.reuse ;  /* 0x00000010ff087819 */ /* 0x100fe200000116ae */
[----:B------:R-:W-:Y:S01]  /*e380*/  FFMA.FTZ R249, R15, c[0x0][0x23c], -R19 ;  /* 0x00008f000ff97a23 */ /* 0x000fe20000010813 */
[----:B------:R-:W-:Y:S01]  /*e390*/  LOP3.LUT R9, R174, 0xff, RZ, 0xc0, !PT ;  /* 0x000000ffae097812 */ /* 0x000fe200078ec0ff */
[----:B------:R-:W-:Y:S01]  /*e3a0*/  FFMA.FTZ R251, R33, c[0x0][0x23c], -R181 ;  /* 0x00008f0021fb7a23 */ /* 0x000fe200000108b5 */
[----:B------:R-:W-:Y:S01]  /*e3b0*/  SHF.R.U32.HI R171, RZ, 0x18, R174 ;  /* 0x00000018ffab7819 */ /* 0x000fe200000116ae */
[----:B------:R-:W-:Y:S01]  /*e3c0*/  MUFU.EX2 R201, R201 ;  /* 0x000000c900c97308 */ /* 0x000fe20000000800 */
[----:B------:R-:W-:Y:S02]  /*e3d0*/  LOP3.LUT R177, R175, UR17, R16, 0x96, !PT ;  /* 0x00000011afb17c12 */ /* 0x000fe4000f8e9610 */
[----:B------:R-:W-:Y:S01]  /*e3e0*/  PRMT R13, R0, 0x5410, R11 ;  /* 0x00005410000d7816 */ /* 0x000fe2000000000b */
[----:B------:R-:W4:Y:S01]  /*e3f0*/  LDSM.16.MT88.4 R172, [R211+0xa000] ;  /* 0x00a00000d3ac783b */ /* 0x000f220000004200 */
[C---:B------:R-:W-:Y:S02]  /*e400*/  LOP3.LUT R0, R10.reuse, 0xffff, RZ, 0xc0, !PT ;  /* 0x0000ffff0a007812 */ /* 0x040fe400078ec0ff */
[----:B------:R-:W-:Y:S01]  /*e410*/  LOP3.LUT R11, R10, 0xff, RZ, 0xc0, !PT ;  /* 0x000000ff0a0b7812 */ /* 0x000fe200078ec0ff */
[--C-:B------:R-:W-:Y:S01]  /*e420*/  HSET2.LE.AND R178, R13, R234.reuse, PT ;  /* 0x000000ea0db27233 */ /* 0x100fe20003803000 */
[----:B------:R-:W-:Y:S01]  /*e430*/  SHF.R.U32.HI R0, RZ, 0x8, R0 ;  /* 0x00000008ff007819 */ /* 0x000fe20000011600 */
[----:B------:R-:W-:Y:S01]  /*e440*/  MUFU.EX2 R202, R202 ;  /* 0x000000ca00ca7308 */ /* 0x000fe20000000800 */
[----:B------:R-:W-:Y:S02]  /*e450*/  SHF.R.U32.HI R168, RZ, 0x8, R168 ;  /* 0x00000008ffa87819 */ /* 0x000fe400000116a8 */
[----:B------:R-:W-:Y:S01]  /*e460*/  PRMT R11, R11, 0x5410, R0 ;  /* 0x000054100b0b7816 */ /* 0x000fe20000000000 */
[----:B------:R-:W-:Y:S01]  /*e470*/  FADD.FTZ R0, -R18, R169 ;  /* 0x000000a912007221 */ /* 0x000fe20000010100 */
[----:B------:R-:W-:Y:S02]  /*e480*/  LOP3.LUT R8, R8, 0xff, RZ, 0xc0, !PT ;  /* 0x000000ff08087812 */ /* 0x000fe400078ec0ff */
[----:B------:R-:W-:Y:S01]  /*e490*/  PRMT R9, R9, 0x5410, R168 ;  /* 0x0000541009097816 */ /* 0x000fe200000000a8 */
[----:B------:R-:W-:Y:S01]  /*e4a0*/  FMUL.FTZ R0, R0, c[0x0][0x23c] ;  /* 0x00008f0000007a20 */ /* 0x000fe20000410000 */
[----:B------:R-:W-:Y:S01]  /*e4b0*/  PRMT R171, R8, 0x5410, R171 ;  /* 0x0000541008ab7816 */ /* 0x000fe200000000ab */
[----:B------:R-:W-:Y:S01]  /*e4c0*/  MUFU.EX2 R203, R203 ;  /* 0x000000cb00cb7308 */ /* 0x000fe20000000800 */
[C---:B------:R-:W-:Y:S01]  /*e4d0*/  LOP3.LUT R168, R177.reuse, 0xffff, RZ, 0xc0, !PT ;  /* 0x0000ffffb1a87812 */ /* 0x040fe200078ec0ff */
[--C-:B------:R-:W-:Y:S01]  /*e4e0*/  HSET2.LE.AND R170, R9, R234.reuse, PT ;  /* 0x000000ea09aa7233 */ /* 0x100fe20003803000 */
[--C-:B------:R-:W-:Y:S01]  /*e4f0*/  SHF.R.U32.HI R8, RZ, 0x10, R177.reuse ;  /* 0x00000010ff087819 */ /* 0x100fe200000116b1 */
[--C-:B------:R-:W-:Y:S01]  /*e500*/  HSET2.LE.AND R171, R171, R234.reuse, PT ;  /* 0x000000eaabab7233 */ /* 0x100fe20003803000 */
[----:B------:R-:W-:Y:S01]  /*e510*/  SHF.R.U32.HI R15, RZ, 0x10, R10 ;  /* 0x00000010ff0f7819 */ /* 0x000fe2000001160a */
[--C-:B------:R-:W-:Y:S01]  /*e520*/  HSET2.LE.AND R176, R11, R234.reuse, PT ;  /* 0x000000ea0bb07233 */ /* 0x100fe20003803000 */
[----:B------:R-:W-:Y:S02]  /*e530*/  SHF.R.U32.HI R14, RZ, 0x8, R168 ;  /* 0x00000008ff0e7819 */ /* 0x000fe400000116a8 */
[----:B------:R-:W-:Y:S01]  /*e540*/  LOP3.LUT R183, R177, 0xff, RZ, 0xc0, !PT ;  /* 0x000000ffb1b77812 */ /* 0x000fe200078ec0ff */
[----:B------:R-:W1:Y:S01]  /*e550*/  MUFU.EX2 R164, R164 ;  /* 0x000000a400a47308 */ /* 0x000e620000000800 */
[----:B------:R-:W-:Y:S02]  /*e560*/  LOP3.LUT R8, R8, 0xff, RZ, 0xc0, !PT ;  /* 0x000000ff08087812 */ /* 0x000fe400078ec0ff */
[----:B------:R-:W-:Y:S02]  /*e570*/  SHF.R.U32.HI R10, RZ, 0x18, R10 ;  /* 0x00000018ff0a7819 */ /* 0x000fe4000001160a */
[----:B------:R-:W-:Y:S02]  /*e580*/  LOP3.LUT R15, R15, 0xff, RZ, 0xc0, !PT ;  /* 0x000000ff0f0f7812 */ /* 0x000fe400078ec0ff */
[----:B------:R-:W-:Y:S02]  /*e590*/  SHF.R.U32.HI R177, RZ, 0x18, R177 ;  /* 0x00000018ffb17819 */ /* 0x000fe400000116b1 */
[----:B------:R-:W-:Y:S01]  /*e5a0*/  PRMT R183, R183, 0x5410, R14 ;  /* 0x00005410b7b77816 */ /* 0x000fe2000000000e */
[----:B------:R-:W4:Y:S01]  /*e5b0*/  MUFU.EX2 R3, R3 ;  /* 0x0000000300037308 */ /* 0x000f220000000800 */
[----:B------:R-:W-:Y:S02]  /*e5c0*/  PRMT R15, R15, 0x5410, R10 ;  /* 0x000054100f0f7816 */ /* 0x000fe4000000000a */
[----:B------:R-:W-:Y:S01]  /*e5d0*/  PRMT R177, R8, 0x5410, R177 ;  /* 0x0000541008b17816 */ /* 0x000fe200000000b1 */
[--C-:B------:R-:W-:Y:S01]  /*e5e0*/  HSET2.LE.AND R168, R183, R234.reuse, PT ;  /* 0x000000eab7a87233 */ /* 0x100fe20003803000 */
[----:B--2---:R-:W-:Y:S02]  /*e5f0*/  F2FP.PACK_AB R9, R193, R192 ;  /* 0x000000c0c109723e */ /* 0x004fe400000000ff */
[----:B---3--:R-:W-:Y:S01]  /*e600*/  F2FP.PACK_AB R8, R195, R194 ;  /* 0x000000c2c308723e */ /* 0x008fe200000000ff */
[--C-:B------:R-:W-:Y:S01]  /*e610*/  HSET2.LE.AND R169, R177, R234.reuse, PT ;  /* 0x000000eab1a97233 */ /* 0x100fe20003803000 */
[----:B------:R-:W-:Y:S01]  /*e620*/  LOP3.LUT R170, R170, R9, RZ, 0xc0, !PT ;  /* 0x00000009aaaa7212 */ /* 0x000fe200078ec0ff */
[----:B------:R-:W-:Y:S01]  /*e630*/  MUFU.EX2 R246, R246 ;  /* 0x000000f600f67308 */ /* 0x000fe20000000800 */
[--C-:B------:R-:W-:Y:S01]  /*e640*/  HSET2.LE.AND R177, R15, R234.reuse, PT ;  /* 0x000000ea0fb17233 */ /* 0x100fe20003803000 */
[----:B------:R-:W-:Y:S02]  /*e650*/  LOP3.LUT R171, R171, R8, RZ, 0xc0, !PT ;  /* 0x00000008abab7212 */ /* 0x000fe400078ec0ff */
[----:B-1----:R-:W-:Y:S01]  /*e660*/  F2FP.PACK_AB R11, R197, R196 ;  /* 0x000000c4c50b723e */ /* 0x002fe200000000ff */
[C---:B------:R-:W-:Y:S01]  /*e670*/  FMUL.FTZ R40, R164.reuse, R40 ;  /* 0x00000028a4287220 */ /* 0x040fe20000410000 */
[----:B------:R-:W-:Y:S01]  /*e680*/  F2FP.PACK_AB R10, R199, R198 ;  /* 0x000000c6c70a723e */ /* 0x000fe200000000ff */
[C---:B------:R-:W-:Y:S01]  /*e690*/  FMUL.FTZ R41, R164.reuse, R41 ;  /* 0x00000029a4297220 */ /* 0x040fe20000410000 */
[----:B------:R-:W-:Y:S01]  /*e6a0*/  F2FP.PACK_AB R9, R201, R200 ;  /* 0x000000c8c909723e */ /* 0x000fe200000000ff */
[C---:B------:R-:W-:Y:S01]  /*e6b0*/  FMUL.FTZ R44, R164.reuse, R44 ;  /* 0x0000002ca42c7220 */ /* 0x040fe20000410000 */
[----:B------:R-:W1:Y:S01]  /*e6c0*/  MUFU.EX2 R247, R247 ;  /* 0x000000f700f77308 */ /* 0x000e620000000800 */
[----:B------:R-:W-:Y:S01]  /*e6d0*/  F2FP.PACK_AB R8, R203, R202 ;  /* 0x000000cacb08723e */ /* 0x000fe200000000ff */
[----:B------:R-:W-:Y:S01]  /*e6e0*/  FMUL.FTZ R45, R164, R45 ;  /* 0x0000002da42d7220 */ /* 0x000fe20000410000 */
[----:B------:R-:W-:Y:S01]  /*e6f0*/  LOP3.LUT R12, R12, 0xff, RZ, 0xc0, !PT ;  /* 0x000000ff0c0c7812 */ /* 0x000fe200078ec0ff */
[C---:B----4-:R-:W-:Y:S01]  /*e700*/  FMUL.FTZ R42, R3.reuse, R42 ;  /* 0x0000002a032a7220 */ /* 0x050fe20000410000 */
[----:B------:R-:W-:Y:S01]  /*e710*/  LOP3.LUT R168, R168, R11, RZ, 0xc0, !PT ;  /* 0x0000000ba8a87212 */ /* 0x000fe200078ec0ff */
[----:B------:R-:W-:Y:S01]  /*e720*/  FMUL.FTZ R11, R3, R163 ;  /* 0x000000a3030b7220 */ /* 0x000fe20000410000 */
[----:B------:R-:W-:Y:S01]  /*e730*/  LOP3.LUT R169, R169, R10, RZ, 0xc0, !PT ;  /* 0x0000000aa9a97212 */ /* 0x000fe200078ec0ff */
[----:B------:R-:W-:Y:S01]  /*e740*/  FMUL.FTZ R10, R3, R162 ;  /* 0x000000a2030a7220 */ /* 0x000fe20000410000 */
[----:B------:R-:W-:Y:S01]  /*e750*/  LOP3.LUT R176, R176, R9, RZ, 0xc0, !PT ;  /* 0x00000009b0b07212 */ /* 0x000fe200078ec0ff */
[----:B------:R-:W-:Y:S01]  /*e760*/  MUFU.EX2 R248, R248 ;  /* 0x000000f800f87308 */ /* 0x000fe20000000800 */
[C---:B------:R-:W-:Y:S01]  /*e770*/  FMUL.FTZ R9, R164.reuse, R161 ;  /* 0x000000a1a4097220 */ /* 0x040fe20000410000 */
[----:B------:R-:W-:Y:S01]  /*e780*/  LOP3.LUT R177, R177, R8, RZ, 0xc0, !PT ;  /* 0x00000008b1b17212 */ /* 0x000fe200078ec0ff */
[----:B------:R-:W-:Y:S01]  /*e790*/  FMUL.FTZ R8, R164, R160 ;  /* 0x000000a0a4087220 */ /* 0x000fe20000410000 */
[----:B------:R-:W-:Y:S01]  /*e7a0*/  PRMT R179, R12, 0x5410, R179 ;  /* 0x000054100cb37816 */ /* 0x000fe200000000b3 */
[----:B------:R-:W2:Y:S01]  /*e7b0*/  LDSM.16.MT88.4 R160, [R210+0xa000] ;  /* 0x00a00000d2a0783b */ /* 0x000ea20000004200 */
[C---:B------:R-:W-:Y:S02]  /*e7c0*/  FMUL.FTZ R43, R3.reuse, R43 ;  /* 0x0000002b032b7220 */ /* 0x040fe40000410000 */
[C---:B------:R-:W-:Y:S01]  /*e7d0*/  FMUL.FTZ R46, R3.reuse, R46 ;  /* 0x0000002e032e7220 */ /* 0x040fe20000410000 */
[--C-:B------:R-:W-:Y:S01]  /*e7e0*/  HSET2.LE.AND R179, R179, R234.reuse, PT ;  /* 0x000000eab3b37233 */ /* 0x100fe20003803000 */
[-C--:B------:R-:W-:Y:S01]  /*e7f0*/  HMMA.16816.F32 R8, R168, R172.reuse, R8 ;  /* 0x000000aca808723c */ /* 0x080fe20000001808 */
[----:B------:R-:W3:Y:S01]  /*e800*/  MUFU.EX2 R249, R249 ;  /* 0x000000f900f97308 */ /* 0x000ee20000000800 */
[----:B------:R-:W-:Y:S01]  /*e810*/  FMUL.FTZ R47, R3, R47 ;  /* 0x0000002f032f7220 */ /* 0x000fe20000410000 */
[----:B-1----:R-:W-:Y:S01]  /*e820*/  F2FP.PACK_AB R13, R247, R246 ;  /* 0x000000f6f70d723e */ /* 0x002fe200000000ff */
[C---:B------:R-:W-:Y:S02]  /*e830*/  FMUL.FTZ R56, R164.reuse, R56 ;  /* 0x00000038a4387220 */ /* 0x040fe40000410000 */
[----:B------:R-:W-:Y:S01]  /*e840*/  FMUL.FTZ R57, R164, R57 ;  /* 0x00000039a4397220 */ /* 0x000fe20000410000 */
[----:B------:R-:W-:Y:S01]  /*e850*/  LOP3.LUT R178, R178, R13, RZ, 0xc0, !PT ;  /* 0x0000000db2b27212 */ /* 0x000fe200078ec0ff */
[C---:B------:R-:W-:Y:S03]  /*e860*/  FMUL.FTZ R58, R3.reuse, R58 ;  /* 0x0000003a033a7220 */ /* 0x040fe60000410000 */
[----:B------:R-:W1:Y:S01]  /*e870*/  MUFU.EX2 R2, R2 ;  /* 0x0000000200027308 */ /* 0x000e620000000800 */
[C---:B------:R-:W-:Y:S02]  /*e880*/  FMUL.FTZ R59, R3.reuse, R59 ;  /* 0x0000003b033b7220 */ /* 0x040fe40000410000 */
[C---:B------:R-:W-:Y:S02]  /*e890*/  FMUL.FTZ R60, R164.reuse, R60 ;  /* 0x0000003ca43c7220 */ /* 0x040fe40000410000 */
[C---:B------:R-:W-:Y:S02]  /*e8a0*/  FMUL.FTZ R61, R164.reuse, R61 ;  /* 0x0000003da43d7220 */ /* 0x040fe40000410000 */
[C---:B------:R-:W-:Y:S02]  /*e8b0*/  FMUL.FTZ R62, R3.reuse, R62 ;  /* 0x0000003e033e7220 */ /* 0x040fe40000410000 */
[----:B------:R-:W-:Y:S01]  /*e8c0*/  FMUL.FTZ R63, R3, R63 ;  /* 0x0000003f033f7220 */ /* 0x000fe20000410000 */
[----:B------:R-:W4:Y:S01]  /*e8d0*/  MUFU.EX2 R0, R0 ;  /* 0x0000000000007308 */ /* 0x000f220000000800 */
[C---:B------:R-:W-:Y:S02]  /*e8e0*/  FMUL.FTZ R72, R164.reuse, R72 ;  /* 0x00000048a4487220 */ /* 0x040fe40000410000 */
[C---:B------:R-:W-:Y:S01]  /*e8f0*/  FMUL.FTZ R73, R164.reuse, R73 ;  /* 0x00000049a4497220 */ /* 0x040fe20000410000 */
[----:B---3--:R-:W-:Y:S01]  /*e900*/  F2FP.PACK_AB R12, R249, R248 ;  /* 0x000000f8f90c723e */ /* 0x008fe200000000ff */
[C---:B------:R-:W-:Y:S02]  /*e910*/  FMUL.FTZ R74, R3.reuse, R74 ;  /* 0x0000004a034a7220 */ /* 0x040fe40000410000 */
[----:B------:R-:W-:Y:S01]  /*e920*/  FMUL.FTZ R75, R3, R75 ;  /* 0x0000004b034b7220 */ /* 0x000fe20000410000 */
[----:B------:R-:W-:Y:S01]  /*e930*/  LOP3.LUT R179, R179, R12, RZ, 0xc0, !PT ;  /* 0x0000000cb3b37212 */ /* 0x000fe200078ec0ff */
[C---:B------:R-:W-:Y:S01]  /*e940*/  FMUL.FTZ R76, R164.reuse, R76 ;  /* 0x0000004ca44c7220 */ /* 0x040fe20000410000 */
[----:B------:R3:W-:Y:S01]  /*e950*/  MUFU.EX2 R7, R29 ;  /* 0x0000001d00077308 */ /* 0x0007e20000000800 */
[----:B------:R-:W-:Y:S02]  /*e960*/  FMUL.FTZ R77, R164, R77 ;  /* 0x0000004da44d7220 */ /* 0x000fe40000410000 */
[----:B------:R-:W-:Y:S02]  /*e970*/  FMUL.FTZ R78, R3, R78 ;  /* 0x0000004e034e7220 */ /* 0x000fe40000410000 */
[C---:B-1----:R-:W-:Y:S02]  /*e980*/  FMUL.FTZ R12, R2.reuse, R156 ;  /* 0x0000009c020c7220 */ /* 0x042fe40000410000 */
[C---:B------:R-:W-:Y:S02]  /*e990*/  FMUL.FTZ R13, R2.reuse, R157 ;  /* 0x0000009d020d7220 */ /* 0x040fe40000410000 */
[C---:B------:R-:W-:Y:S01]  /*e9a0*/  FMUL.FTZ R36, R2.reuse, R36 ;  /* 0x0000002402247220 */ /* 0x040fe20000410000 */
[----:B------:R-:W-:Y:S01]  /*e9b0*/  MUFU.EX2 R252, R252 ;  /* 0x000000fc00fc7308 */ /* 0x000fe20000000800 */
[C---:B------:R-:W-:Y:S02]  /*e9c0*/  FMUL.FTZ R37, R2.reuse, R37 ;  /* 0x0000002502257220 */ /* 0x040fe40000410000 */
[----:B------:R-:W-:Y:S02]  /*e9d0*/  FMUL.FTZ R48, R2, R48 ;  /* 0x0000003002307220 */ /* 0x000fe40000410000 */
[C---:B----4-:R-:W-:Y:S02]  /*e9e0*/  FMUL.FTZ R14, R0.reuse, R158 ;  /* 0x0000009e000e7220 */ /* 0x050fe40000410000 */
[----:B------:R-:W-:Y:S02]  /*e9f0*/  FMUL.FTZ R15, R0, R159 ;  /* 0x0000009f000f7220 */ /* 0x000fe40000410000 */
[----:B------:R-:W1:Y:S01]  /*ea00*/  LDSM.16.MT88.4 R156, [R209+0xa000] ;  /* 0x00a00000d19c783b */ /* 0x000e620000004200 */
[----:B------:R-:W-:Y:S01]  /*ea10*/  FMUL.FTZ R49, R2, R49 ;  /* 0x0000003102317220 */ /* 0x000fe20000410000 */
[----:B------:R-:W-:Y:S01]  /*ea20*/  MUFU.EX2 R250, R250 ;  /* 0x000000fa00fa7308 */ /* 0x000fe20000000800 */
[C---:B------:R-:W-:Y:S02]  /*ea30*/  FMUL.FTZ R50, R0.reuse, R50 ;  /* 0x0000003200327220 */ /* 0x040fe40000410000 */
[C---:B------:R-:W-:Y:S01]  /*ea40*/  HMMA.16816.F32 R12, R176.reuse, R172, R12 ;  /* 0x000000acb00c723c */ /* 0x040fe2000000180c */
[C---:B------:R-:W-:Y:S02]  /*ea50*/  FMUL.FTZ R38, R0.reuse, R38 ;  /* 0x0000002600267220 */ /* 0x040fe40000410000 */
[----:B------:R-:W-:Y:S02]  /*ea60*/  FMUL.FTZ R39, R0, R39 ;  /* 0x0000002700277220 */ /* 0x000fe40000410000 */
[----:B---3--:R-:W-:Y:S02]  /*ea70*/  FMUL.FTZ R29, R164, R149 ;  /* 0x00000095a41d7220 */ /* 0x008fe40000410000 */
[----:B------:R-:W-:Y:S01]  /*ea80*/  FMUL.FTZ R51, R0, R51 ;  /* 0x0000003300337220 */ /* 0x000fe20000410000 */
[----:B------:R-:W-:Y:S01]  /*ea90*/  LOP3.LUT R172, R17, UR7, R6, 0x96, !PT ;  /* 0x0000000711ac7c12 */ /* 0x000fe2000f8e9606 */
[C---:B------:R-:W-:Y:S01]  /*eaa0*/  FMUL.FTZ R52, R2.reuse, R52 ;  /* 0x0000003402347220 */ /* 0x040fe20000410000 */
[-C--:B------:R-:W-:Y:S01]  /*eab0*/  HMMA.16816.F32 R36, R176, R174.reuse, R36 ;  /* 0x000000aeb024723c */ /* 0x080fe20000001824 */
[----:B------:R3:W-:Y:S01]  /*eac0*/  MUFU.EX2 R6, R28 ;  /* 0x0000001c00067308 */ /* 0x0007e20000000800 */
[----:B------:R-:W-:Y:S02]  /*ead0*/  FMUL.FTZ R53, R2, R53 ;  /* 0x0000003502357220 */ /* 0x000fe40000410000 */
[C---:B------:R-:W-:Y:S02]  /*eae0*/  FMUL.FTZ R54, R0.reuse, R54 ;  /* 0x0000003600367220 */ /* 0x040fe40000410000 */
[----:B------:R-:W-:Y:S02]  /*eaf0*/  FMUL.FTZ R55, R0, R55 ;  /* 0x0000003700377220 */ /* 0x000fe40000410000 */
[C---:B------:R-:W-:Y:S01]  /*eb00*/  HMMA.16816.F32 R40, R168.reuse, R174, R40 ;  /* 0x000000aea828723c */ /* 0x040fe20000001828 */
[C---:B------:R-:W-:Y:S02]  /*eb10*/  FMUL.FTZ R64, R2.reuse, R64 ;  /* 0x0000004002407220 */ /* 0x040fe40000410000 */
[----:B------:R-:W-:Y:S01]  /*eb20*/  MUFU.EX2 R251, R251 ;  /* 0x000000fb00fb7308 */ /* 0x000fe20000000800 */
[----:B------:R-:W-:Y:S02]  /*eb30*/  FMUL.FTZ R65, R2, R65 ;  /* 0x0000004102417220 */ /* 0x000fe40000410000 */
[C---:B------:R-:W-:Y:S02]  /*eb40*/  FMUL.FTZ R66, R0.reuse, R66 ;  /* 0x0000004200427220 */ /* 0x040fe40000410000 */
[-C--:B--2---:R-:W-:Y:S01]  /*eb50*/  HMMA.16816.F32 R44, R168, R160.reuse, R44 ;  /* 0x000000a0a82c723c */ /* 0x084fe2000000182c */
[----:B------:R-:W-:Y:S03]  /*eb60*/  FMUL.FTZ R67, R0, R67 ;  /* 0x0000004300437220 */ /* 0x000fe60000410000 */
[C---:B------:R-:W-:Y:S02]  /*eb70*/  FMUL.FTZ R68, R2.reuse, R68 ;  /* 0x0000004402447220 */ /* 0x040fe40000410000 */
[----:B------:R-:W-:Y:S02]  /*eb80*/  FMUL.FTZ R69, R2, R69 ;  /* 0x0000004502457220 */ /* 0x000fe40000410000 */
[C---:B------:R-:W-:Y:S01]  /*eb90*/  HMMA.16816.F32 R48, R176.reuse, R160, R48 ;  /* 0x000000a0b030723c */ /* 0x040fe20000001830 */
[----:B---3--:R-:W-:Y:S03]  /*eba0*/  FMUL.FTZ R28, R164, R148 ;  /* 0x00000094a41c7220 */ /* 0x008fe60000410000 */
[C---:B------:R-:W-:Y:S02]  /*ebb0*/  FMUL.FTZ R70, R0.reuse, R70 ;  /* 0x0000004600467220 */ /* 0x040fe40000410000 */
[----:B------:R-:W-:Y:S02]  /*ebc0*/  FMUL.FTZ R71, R0, R71 ;  /* 0x0000004700477220 */ /* 0x000fe40000410000 */
[-C--:B------:R-:W-:Y:S01]  /*ebd0*/  HMMA.16816.F32 R52, R176, R162.reuse, R52 ;  /* 0x000000a2b034723c */ /* 0x080fe20000001834 */
[C---:B------:R-:W-:Y:S03]  /*ebe0*/  FMUL.FTZ R79, R3.reuse, R79 ;  /* 0x0000004f034f7220 */ /* 0x040fe60000410000 */
[C---:B------:R-:W-:Y:S02]  /*ebf0*/  FMUL.FTZ R80, R2.reuse, R80 ;  /* 0x0000005002507220 */ /* 0x040fe40000410000 */
[----:B------:R-:W-:Y:S02]  /*ec00*/  FMUL.FTZ R81, R2, R81 ;  /* 0x0000005102517220 */ /* 0x000fe40000410000 */
[C---:B------:R-:W-:Y:S01]  /*ec10*/  HMMA.16816.F32 R56, R168.reuse, R162, R56 ;  /* 0x000000a2a838723c */ /* 0x040fe20000001838 */
[----:B------:R-:W2:Y:S03]  /*ec20*/  LDSM.16.MT88.4 R160, [R208+0xa000] ;  /* 0x00a00000d0a0783b */ /* 0x000ea60000004200 */
[C---:B------:R-:W-:Y:S02]  /*ec30*/  FMUL.FTZ R82, R0.reuse, R82 ;  /* 0x0000005200527220 */ /* 0x040fe40000410000 */
[----:B------:R-:W-:Y:S02]  /*ec40*/  FMUL.FTZ R83, R0, R83 ;  /* 0x0000005300537220 */ /* 0x000fe40000410000 */
[-C--:B-1----:R-:W-:Y:S01]  /*ec50*/  HMMA.16816.F32 R60, R168, R156.reuse, R60 ;  /* 0x0000009ca83c723c */ /* 0x082fe2000000183c */
[C---:B------:R-:W-:Y:S03]  /*ec60*/  FMUL.FTZ R84, R2.reuse, R84 ;  /* 0x0000005402547220 */ /* 0x040fe60000410000 */
[----:B------:R-:W-:Y:S02]  /*ec70*/  FMUL.FTZ R85, R2, R85 ;  /* 0x0000005502557220 */ /* 0x000fe40000410000 */
[C---:B------:R-:W-:Y:S02]  /*ec80*/  FMUL.FTZ R86, R0.reuse, R86 ;  /* 0x0000005600567220 */ /* 0x040fe40000410000 */
[C---:B------:R-:W-:Y:S01]  /*ec90*/  HMMA.16816.F32 R64, R176.reuse, R156, R64 ;  /* 0x0000009cb040723c */ /* 0x040fe20000001840 */
[----:B------:R-:W-:Y:S03]  /*eca0*/  FMUL.FTZ R87, R0, R87 ;  /* 0x0000005700577220 */ /* 0x000fe60000410000 */
[C---:B------:R-:W-:Y:S02]  /*ecb0*/  FMUL.FTZ R88, R164.reuse, R88 ;  /* 0x00000058a4587220 */ /* 0x040fe40000410000 */
[C---:B------:R-:W-:Y:S02]  /*ecc0*/  FMUL.FTZ R89, R164.reuse, R89 ;  /* 0x00000059a4597220 */ /* 0x040fe40000410000 */
[-C--:B------:R-:W-:Y:S01]  /*ecd0*/  HMMA.16816.F32 R68, R176, R158.reuse, R68 ;  /* 0x0000009eb044723c */ /* 0x080fe20000001844 */
[C---:B------:R-:W-:Y:S03]  /*ece0*/  FMUL.FTZ R90, R3.reuse, R90 ;  /* 0x0000005a035a7220 */ /* 0x040fe60000410000 */
[C---:B------:R-:W-:Y:S02]  /*ecf0*/  FMUL.FTZ R91, R3.reuse, R91 ;  /* 0x0000005b035b7220 */ /* 0x040fe40000410000 */
[C---:B------:R-:W-:Y:S02]  /*ed00*/  FMUL.FTZ R92, R164.reuse, R92 ;  /* 0x0000005ca45c7220 */ /* 0x040fe40000410000 */
[C---:B------:R-:W-:Y:S01]  /*ed10*/  HMMA.16816.F32 R72, R168.reuse, R158, R72 ;  /* 0x0000009ea848723c */ /* 0x040fe20000001848 */
[----:B------:R-:W1:Y:S03]  /*ed20*/  LDSM.16.MT88.4 R156, [R211+0xb000] ;  /* 0x00b00000d39c783b */ /* 0x000e660000004200 */
[----:B------:R-:W-:Y:S02]  /*ed30*/  FMUL.FTZ R93, R164, R93 ;  /* 0x0000005da45d7220 */ /* 0x000fe40000410000 */
[C---:B------:R-:W-:Y:S02]  /*ed40*/  FMUL.FTZ R94, R3.reuse, R94 ;  /* 0x0000005e035e7220 */ /* 0x040fe40000410000 */
[C---:B------:R-:W-:Y:S01]  /*ed50*/  FMUL.FTZ R95, R3.reuse, R95 ;  /* 0x0000005f035f7220 */ /* 0x040fe20000410000 */
[-C--:B--2---:R-:W-:Y:S03]  /*ed60*/  HMMA.16816.F32 R76, R168, R160.reuse, R76 ;  /* 0x000000a0a84c723c */ /* 0x084fe6000000184c */
[C---:B------:R-:W-:Y:S02]  /*ed70*/  FMUL.FTZ R96, R2.reuse, R96 ;  /* 0x0000006002607220 */ /* 0x040fe40000410000 */
[----:B------:R-:W-:Y:S02]  /*ed80*/  FMUL.FTZ R97, R2, R97 ;  /* 0x0000006102617220 */ /* 0x000fe40000410000 */
[C---:B------:R-:W-:Y:S01]  /*ed90*/  FMUL.FTZ R98, R0.reuse, R98 ;  /* 0x0000006200627220 */ /* 0x040fe20000410000 */
[C---:B------:R-:W-:Y:S01]  /*eda0*/  HMMA.16816.F32 R80, R176.reuse, R160, R80 ;  /* 0x000000a0b050723c */ /* 0x040fe20000001850 */
[----:B------:R-:W-:Y:S03]  /*edb0*/  FMUL.FTZ R99, R0, R99 ;  /* 0x0000006300637220 */ /* 0x000fe60000410000 */
[C---:B------:R-:W-:Y:S02]  /*edc0*/  FMUL.FTZ R100, R2.reuse, R100 ;  /* 0x0000006402647220 */ /* 0x040fe40000410000 */
[----:B------:R-:W-:Y:S02]  /*edd0*/  FMUL.FTZ R101, R2, R101 ;  /* 0x0000006502657220 */ /* 0x000fe40000410000 */
[-C--:B------:R-:W-:Y:S01]  /*ede0*/  HMMA.16816.F32 R84, R176, R162.reuse, R84 ;  /* 0x000000a2b054723c */ /* 0x080fe20000001854 */
[C---:B------:R-:W-:Y:S03]  /*edf0*/  FMUL.FTZ R102, R0.reuse, R102 ;  /* 0x0000006600667220 */ /* 0x040fe60000410000 */
[----:B------:R-:W-:Y:S02]  /*ee00*/  FMUL.FTZ R103, R0, R103 ;  /* 0x0000006700677220 */ /* 0x000fe40000410000 */
[C---:B------:R-:W-:Y:S02]  /*ee10*/  FMUL.FTZ R104, R164.reuse, R104 ;  /* 0x00000068a4687220 */ /* 0x040fe40000410000 */
[C---:B------:R-:W-:Y:S01]  /*ee20*/  HMMA.16816.F32 R88, R168.reuse, R162, R88 ;  /* 0x000000a2a858723c */ /* 0x040fe20000001858 */
[----:B------:R-:W2:Y:S03]  /*ee30*/  LDSM.16.MT88.4 R160, [R210+0xb000] ;  /* 0x00b00000d2a0783b */ /* 0x000ea60000004200 */
[C---:B------:R-:W-:Y:S02]  /*ee40*/  FMUL.FTZ R105, R164.reuse, R105 ;  /* 0x00000069a4697220 */ /* 0x040fe40000410000 */
[C---:B------:R-:W-:Y:S02]  /*ee50*/  FMUL.FTZ R106, R3.reuse, R106 ;  /* 0x0000006a036a7220 */ /* 0x040fe40000410000 */
[-C--:B-1----:R-:W-:Y:S01]  /*ee60*/  HMMA.16816.F32 R92, R168, R156.reuse, R92 ;  /* 0x0000009ca85c723c */ /* 0x082fe2000000185c */
[C---:B------:R-:W-:Y:S03]  /*ee70*/  FMUL.FTZ R107, R3.reuse, R107 ;  /* 0x0000006b036b7220 */ /* 0x040fe60000410000 */
[C---:B------:R-:W-:Y:S02]  /*ee80*/  FMUL.FTZ R108, R164.reuse, R108 ;  /* 0x0000006ca46c7220 */ /* 0x040fe40000410000 */
[----:B------:R-:W-:Y:S02]  /*ee90*/  FMUL.FTZ R109, R164, R109 ;  /* 0x0000006da46d7220 */ /* 0x000fe40000410000 */
[C---:B------:R-:W-:Y:S01]  /*eea0*/  HMMA.16816.F32 R96, R176.reuse, R156, R96 ;  /* 0x0000009cb060723c */ /* 0x040fe20000001860 */
[C---:B------:R-:W-:Y:S03]  /*eeb0*/  FMUL.FTZ R110, R3.reuse, R110 ;  /* 0x0000006e036e7220 */ /* 0x040fe60000410000 */
[----:B------:R-:W-:Y:S02]  /*eec0*/  FMUL.FTZ R111, R3, R111 ;  /* 0x0000006f036f7220 */ /* 0x000fe40000410000 */
[----:B------:R-:W-:Y:S02]  /*eed0*/  FFMA.FTZ R173, R35, c[0x0][0x23c], -R182 ;  /* 0x00008f0023ad7a23 */ /* 0x000fe400000108b6 */
[-C--:B------:R-:W-:Y:S01]  /*eee0*/  HMMA.16816.F32 R100, R176, R158.reuse, R100 ;  /* 0x0000009eb064723c */ /* 0x080fe20000001864 */
[----:B------:R-:W-:Y:S01]  /*eef0*/  FMUL.FTZ R32, R2, R152 ;  /* 0x0000009802207220 */ /* 0x000fe20000410000 */
[----:B------:R1:W-:Y:S02]  /*ef00*/  MUFU.EX2 R5, R173 ;  /* 0x000000ad00057308 */ /* 0x0003e40000000800 */
[----:B------:R-:W-:Y:S01]  /*ef10*/  FMUL.FTZ R34, R0, R154 ;  /* 0x0000009a00227220 */ /* 0x000fe20000410000 */
[----:B------:R-:W-:Y:S01]  /*ef20*/  LOP3.LUT R154, R191, UR7, R186, 0x96, !PT ;  /* 0x00000007bf9a7c12 */ /* 0x000fe2000f8e96ba */
[C---:B------:R-:W-:Y:S02]  /*ef30*/  FMUL.FTZ R116, R164.reuse, R116 ;  /* 0x00000074a4747220 */ /* 0x040fe40000410000 */
[C---:B------:R-:W-:Y:S01]  /*ef40*/  HMMA.16816.F32 R104, R168.reuse, R158, R104 ;  /* 0x0000009ea868723c */ /* 0x040fe20000001868 */
[----:B------:R-:W3:Y:S03]  /*ef50*/  LDSM.16.MT88.4 R156, [R209+0xb000] ;  /* 0x00b00000d19c783b */ /* 0x000ee60000004200 */
[----:B------:R-:W-:Y:S02]  /*ef60*/  FMUL.FTZ R117, R164, R117 ;  /* 0x00000075a4757220 */ /* 0x000fe40000410000 */
[C---:B------:R-:W-:Y:S02]  /*ef70*/  FMUL.FTZ R118, R3.reuse, R118 ;  /* 0x0000007603767220 */ /* 0x040fe40000410000 */
[----:B------:R-:W-:Y:S01]  /*ef80*/  FMUL.FTZ R119, R3, R119 ;  /* 0x0000007703777220 */ /* 0x000fe20000410000 */
[-C--:B--2---:R-:W-:Y:S03]  /*ef90*/  HMMA.16816.F32 R108, R168, R160.reuse, R108 ;  /* 0x000000a0a86c723c */ /* 0x084fe6000000186c */
[----:B------:R-:W-:Y:S02]  /*efa0*/  FMUL.FTZ R33, R2, R153 ;  /* 0x0000009902217220 */ /* 0x000fe40000410000 */
[----:B------:R-:W-:Y:S02]  /*efb0*/  FMUL.FTZ R35, R0, R155 ;  /* 0x0000009b00237220 */ /* 0x000fe40000410000 */
[----:B------:R-:W-:Y:S05]  /*efc0*/  IMAD.WIDE.U32 R174, R172, -0x2daee0ad, RZ ;  /* 0xd2511f53acae7825 */ /* 0x000fea00078e00ff */
[C---:B------:R-:W-:Y:S01]  /*efd0*/  HMMA.16816.F32 R32, R176.reuse, R160, R32 ;  /* 0x000000a0b020723c */ /* 0x040fe20000001820 */
[C---:B------:R-:W-:Y:S01]  /*efe0*/  FMUL.FTZ R112, R2.reuse, R112 ;  /* 0x0000007002707220 */ /* 0x040fe20000410000 */
[----:B------:R-:W-:Y:S01]  /*eff0*/  LOP3.LUT R188, R175, UR16, R188, 0x96, !PT ;  /* 0x00000010afbc7c12 */ /* 0x000fe2000f8e96bc */
[----:B------:R-:W-:Y:S01]  /*f000*/  FMUL.FTZ R113, R2, R113 ;  /* 0x0000007102717220 */ /* 0x000fe20000410000 */
[----:B------:R-:W-:Y:S01]  /*f010*/  LOP3.LUT R152, R174, 0xff, RZ, 0xc0, !PT ;  /* 0x000000ffae987812 */ /* 0x000fe200078ec0ff */
[----:B------:R-:W-:Y:S01]  /*f020*/  FMUL.FTZ R114, R0, R114 ;  /* 0x0000007200727220 */ /* 0x000fe20000410000 */
[----:B------:R-:W-:Y:S01]  /*f030*/  LOP3.LUT R153, R174, 0xffff, RZ, 0xc0, !PT ;  /* 0x0000ffffae997812 */ /* 0x000fe200078ec0ff */
[----:B------:R-:W-:Y:S01]  /*f040*/  FMUL.FTZ R115, R0, R115 ;  /* 0x0000007300737220 */ /* 0x000fe20000410000 */
[--C-:B------:R-:W-:Y:S01]  /*f050*/  SHF.R.U32.HI R172, RZ, 0x10, R174.reuse ;  /* 0x00000010ffac7819 */ /* 0x100fe200000116ae */
[----:B-1----:R-:W-:Y:S03]  /*f060*/  FFMA.FTZ R173, R31, c[0x0][0x23c], -R19 ;  /* 0x00008f001fad7a23 */ /* 0x002fe60000010813 */
[----:B------:R-:W-:Y:S01]  /*f070*/  FMUL.FTZ R31, R3, R151 ;  /* 0x00000097031f7220 */ /* 0x000fe20000410000 */
[----:B------:R-:W-:Y:S01]  /*f080*/  SHF.R.U32.HI R153, RZ, 0x8, R153 ;  /* 0x00000008ff997819 */ /* 0x000fe20000011699 */
[-C--:B------:R-:W-:Y:S01]  /*f090*/  HMMA.16816.F32 R112, R176, R162.reuse, R112 ;  /* 0x000000a2b070723c */ /* 0x080fe20000001870 */
[----:B------:R1:W-:Y:S01]  /*f0a0*/  MUFU.EX2 R17, R173 ;  /* 0x000000ad00117308 */ /* 0x0003e20000000800 */
[----:B------:R-:W-:Y:S01]  /*f0b0*/  IMAD.WIDE.U32 R154, R154, -0x2daee0ad, RZ ;  /* 0xd2511f539a9a7825 */ /* 0x000fe200078e00ff */
[----:B------:R-:W-:Y:S02]  /*f0c0*/  SHF.R.U32.HI R175, RZ, 0x18, R174 ;  /* 0x00000018ffaf7819 */ /* 0x000fe400000116ae */
[----:B------:R-:W-:Y:S01]  /*f0d0*/  LOP3.LUT R172, R172, 0xff, RZ, 0xc0, !PT ;  /* 0x000000ffacac7812 */ /* 0x000fe200078ec0ff */
[----:B------:R-:W-:Y:S01]  /*f0e0*/  FFMA.FTZ R174, R30, c[0x0][0x23c], -R19 ;  /* 0x00008f001eae7a23 */ /* 0x000fe20000010813 */
[----:B------:R-:W-:Y:S01]  /*f0f0*/  LOP3.LUT R184, R155, UR16, R184, 0x96, !PT ;  /* 0x000000109bb87c12 */ /* 0x000fe2000f8e96b8 */
[C---:B------:R-:W-:Y:S01]  /*f100*/  HMMA.16816.F32 R116, R168.reuse, R162, R116 ;  /* 0x000000a2a874723c */ /* 0x040fe20000001874 */
[----:B------:R-:W-:Y:S02]  /*f110*/  FMUL.FTZ R30, R3, R150 ;  /* 0x00000096031e7220 */ /* 0x000fe40000410000 */
[----:B------:R-:W2:Y:S01]  /*f120*/  LDSM.16.MT88.4 R148, [R208+0xb000] ;  /* 0x00b00000d094783b */ /* 0x000ea20000004200 */
[C---:B------:R-:W-:Y:S01]  /*f130*/  FMUL.FTZ R124, R164.reuse, R124 ;  /* 0x0000007ca47c7220 */ /* 0x040fe20000410000 */
[----:B------:R-:W-:Y:S01]  /*f140*/  SHF.R.U32.HI R161, RZ, 0x10, R154 ;  /* 0x00000010ffa17819 */ /* 0x000fe2000001169a */
[----:B------:R-:W-:Y:S01]  /*f150*/  FMUL.FTZ R125, R164, R125 ;  /* 0x0000007da47d7220 */ /* 0x000fe20000410000 */
[----:B------:R-:W4:Y:S01]  /*f160*/  MUFU.EX2 R16, R174 ;  /* 0x000000ae00107308 */ /* 0x000f220000000800 */
[-C--:B---3--:R-:W-:Y:S01]  /*f170*/  HMMA.16816.F32 R28, R168, R156.reuse, R28 ;  /* 0x0000009ca81c723c */ /* 0x088fe2000000181c */
[--C-:B------:R-:W-:Y:S03]  /*f180*/  FFMA.FTZ R163, R20, c[0x0][0x23c], -R181.reuse ;  /* 0x00008f0014a37a23 */ /* 0x100fe600000108b5 */
[----:B------:R-:W-:Y:S01]  /*f190*/  FFMA.FTZ R181, R21, c[0x0][0x23c], -R181 ;  /* 0x00008f0015b57a23 */ /* 0x000fe200000108b5 */
[----:B------:R-:W-:Y:S01]  /*f1a0*/  LOP3.LUT R160, R154, 0xffff, RZ, 0xc0, !PT ;  /* 0x0000ffff9aa07812 */ /* 0x000fe200078ec0ff */
[----:B------:R-:W-:Y:S01]  /*f1b0*/  FMUL.FTZ R120, R2, R120 ;  /* 0x0000007802787220 */ /* 0x000fe20000410000 */
[----:B------:R-:W-:Y:S01]  /*f1c0*/  LOP3.LUT R155, R154, 0xff, RZ, 0xc0, !PT ;  /* 0x000000ff9a9b7812 */ /* 0x000fe200078ec0ff */
[----:B------:R-:W-:Y:S01]  /*f1d0*/  FMUL.FTZ R121, R2, R121 ;  /* 0x0000007902797220 */ /* 0x000fe20000410000 */
[----:B------:R3:W-:Y:S03]  /*f1e0*/  MUFU.EX2 R4, R181 ;  /* 0x000000b500047308 */ /* 0x0007e60000000800 */
[C---:B------:R-:W-:Y:S01]  /*f1f0*/  FMUL.FTZ R122, R0.reuse, R122 ;  /* 0x0000007a007a7220 */ /* 0x040fe20000410000 */
[----:B-1----:R-:W-:Y:S01]  /*f200*/  SHF.R.U32.HI R173, RZ, 0x18, R188 ;  /* 0x00000018ffad7819 */ /* 0x002fe200000116bc */
[----:B------:R-:W-:Y:S01]  /*f210*/  FMUL.FTZ R123, R0, R123 ;  /* 0x0000007b007b7220 */ /* 0x000fe20000410000 */
[----:B------:R-:W-:Y:S01]  /*f220*/  SHF.R.U32.HI R154, RZ, 0x18, R154 ;  /* 0x00000018ff9a7819 */ /* 0x000fe2000001169a */
[----:B------:R-:W-:Y:S01]  /*f230*/  FFMA.FTZ R162, R22, c[0x0][0x23c], -R182 ;  /* 0x00008f0016a27a23 */ /* 0x000fe200000108b6 */
[----:B------:R-:W-:Y:S01]  /*f240*/  SHF.R.U32.HI R160, RZ, 0x8, R160 ;  /* 0x00000008ffa07819 */ /* 0x000fe200000116a0 */
[----:B------:R-:W-:Y:S01]  /*f250*/  FFMA.FTZ R182, R23, c[0x0][0x23c], -R182 ;  /* 0x00008f0017b67a23 */ /* 0x000fe200000108b6 */
[----:B------:R1:W1:Y:S01]  /*f260*/  MUFU.EX2 R206, R163 ;  /* 0x000000a300ce7308 */ /* 0x0002620000000800 */
[C---:B------:R-:W-:Y:S01]  /*f270*/  FMUL.FTZ R20, R2.reuse, R144 ;  /* 0x0000009002147220 */ /* 0x040fe20000410000 */
[C---:B------:R-:W-:Y:S01]  /*f280*/  HMMA.16816.F32 R120, R176.reuse, R156, R120 ;  /* 0x0000009cb078723c */ /* 0x040fe20000001878 */
[----:B------:R-:W-:Y:S01]  /*f290*/  FMUL.FTZ R21, R2, R145 ;  /* 0x0000009102157220 */ /* 0x000fe20000410000 */
[----:B------:R-:W-:Y:S01]  /*f2a0*/  LOP3.LUT R145, R184, 0xffff, RZ, 0xc0, !PT ;  /* 0x0000ffffb8917812 */ /* 0x000fe200078ec0ff */
[----:B------:R-:W-:Y:S01]  /*f2b0*/  FMUL.FTZ R22, R0, R146 ;  /* 0x0000009200167220 */ /* 0x000fe20000410000 */
[----:B------:R-:W-:Y:S01]  /*f2c0*/  LOP3.LUT R146, R188, 0xffff, RZ, 0xc0, !PT ;  /* 0x0000ffffbc927812 */ /* 0x000fe200078ec0ff */
[----:B------:R-:W-:Y:S01]  /*f2d0*/  FMUL.FTZ R23, R0, R147 ;  /* 0x0000009300177220 */ /* 0x000fe20000410000 */
[----:B------:R-:W-:Y:S01]  /*f2e0*/  SHF.R.U32.HI R147, RZ, 0x10, R188 ;  /* 0x00000010ff937819 */ /* 0x000fe200000116bc */
[--C-:B------:R-:W-:Y:S01]  /*f2f0*/  FFMA.FTZ R144, R24, c[0x0][0x23c], -R180.reuse ;  /* 0x00008f0018907a23 */ /* 0x100fe200000108b4 */
[----:B------:R-:W-:Y:S01]  /*f300*/  MUFU.EX2 R204, R162 ;  /* 0x000000a200cc7308 */ /* 0x000fe20000000800 */
[----:B------:R-:W-:Y:S03]  /*f310*/  FFMA.FTZ R180, R25, c[0x0][0x23c], -R180 ;  /* 0x00008f0019b47a23 */ /* 0x000fe600000108b4 */
[-C--:B------:R-:W-:Y:S01]  /*f320*/  HMMA.16816.F32 R20, R176, R158.reuse, R20 ;  /* 0x0000009eb014723c */ /* 0x080fe20000001814 */
[----:B------:R-:W-:Y:S01]  /*f330*/  FMUL.FTZ R126, R3, R126 ;  /* 0x0000007e037e7220 */ /* 0x000fe20000410000 */
[----:B---3--:R-:W-:Y:S01]  /*f340*/  LOP3.LUT R181, R161, 0xff, RZ, 0xc0, !PT ;  /* 0x000000ffa1b57812 */ /* 0x008fe200078ec0ff */
[----:B------:R-:W-:Y:S01]  /*f350*/  FMUL.FTZ R127, R3, R127 ;  /* 0x0000007f037f7220 */ /* 0x000fe20000410000 */
[----:B------:R-:W-:Y:S01]  /*f360*/  SHF.R.U32.HI R146, RZ, 0x8, R146 ;  /* 0x00000008ff927819 */ /* 0x000fe20000011692 */
[----:B------:R-:W-:Y:S01]  /*f370*/  FMUL.FTZ R25, R164, R141 ;  /* 0x0000008da4197220 */ /* 0x000fe20000410000 */
[----:B------:R-:W3:Y:S01]  /*f380*/  MUFU.EX2 R190, R182 ;  /* 0x000000b600be7308 */ /* 0x000ee20000000800 */
[----:B------:R-:W-:Y:S01]  /*f390*/  PRMT R183, R155, 0x5410, R160 ;  /* 0x000054109bb77816 */ /* 0x000fe200000000a0 */
[----:B------:R-:W-:Y:S01]  /*f3a0*/  FFMA.FTZ R156, R26, c[0x0][0x23c], -R19 ;  /* 0x00008f001a9c7a23 */ /* 0x000fe20000010813 */
[----:B------:R-:W-:Y:S01]  /*f3b0*/  PRMT R181, R181, 0x5410, R154 ;  /* 0x00005410b5b57816 */ /* 0x000fe2000000009a */
[C---:B------:R-:W-:Y:S02]  /*f3c0*/  HMMA.16816.F32 R124, R168.reuse, R158, R124 ;  /* 0x0000009ea87c723c */ /* 0x040fe4000000187c */
[----:B------:R-:W-:Y:S01]  /*f3d0*/  LOP3.LUT R161, R184, 0xff, RZ, 0xc0, !PT ;  /* 0x000000ffb8a17812 */ /* 0x000fe200078ec0ff */
[----:B------:R-:W-:Y:S01]  /*f3e0*/  FMUL.FTZ R24, R164, R140 ;  /* 0x0000008ca4187220 */ /* 0x000fe20000410000 */
[----:B------:R-:W-:Y:S01]  /*f3f0*/  SHF.R.U32.HI R140, RZ, 0x8, R145 ;  /* 0x00000008ff8c7819 */ /* 0x000fe20000011691 */
[----:B------:R-:W-:Y:S01]  /*f400*/  FMUL.FTZ R26, R3, R142 ;  /* 0x0000008e031a7220 */ /* 0x000fe20000410000 */
[----:B------:R-:W-:Y:S01]  /*f410*/  LOP3.LUT R142, R147, 0xff, RZ, 0xc0, !PT ;  /* 0x000000ff938e7812 */ /* 0x000fe200078ec0ff */
[----:B------:R-:W-:Y:S01]  /*f420*/  FFMA.FTZ R157, R27, c[0x0][0x23c], -R19 ;  /* 0x00008f001b9d7a23 */ /* 0x000fe20000010813 */
[----:B------:R-:W-:Y:S01]  /*f430*/  PRMT R161, R161, 0x5410, R140 ;  /* 0x00005410a1a17816 */ /* 0x000fe2000000008c */
[----:B------:R-:W-:Y:S01]  /*f440*/  FMUL.FTZ R27, R3, R143 ;  /* 0x0000008f031b7220 */ /* 0x000fe20000410000 */
[----:B------:R3:W-:Y:S02]  /*f450*/  MUFU.EX2 R158, R156 ;  /* 0x0000009c009e7308 */ /* 0x0007e40000000800 */
[----:B------:R-:W-:Y:S01]  /*f460*/  PRMT R173, R142, 0x5410, R173 ;  /* 0x000054108ead7816 */ /* 0x000fe200000000ad */
[----:B------:R-:W-:Y:S01]  /*f470*/  FMUL.FTZ R128, R2, R128 ;  /* 0x0000008002807220 */ /* 0x000fe20000410000 */
[----:B------:R-:W3:Y:S01]  /*f480*/  LDSM.16.MT88.4 R140, [R211+0xa800] ;  /* 0x00a80000d38c783b */ /* 0x000ee20000004200 */
[----:B------:R-:W-:Y:S01]  /*f490*/  PRMT R19, R152, 0x5410, R153 ;  /* 0x0000541098137816 */ /* 0x000fe20000000099 */
[-C--:B--2---:R-:W-:Y:S01]  /*f4a0*/  HMMA.16816.F32 R24, R168, R148.reuse, R24 ;  /* 0x00000094a818723c */ /* 0x084fe20000001818 */
[----:B------:R-:W-:Y:S01]  /*f4b0*/  FMUL.FTZ R129, R2, R129 ;  /* 0x0000008102817220 */ /* 0x000fe20000410000 */
[----:B-1----:R-:W-:Y:S01]  /*f4c0*/  LOP3.LUT R163, R188, 0xff, RZ, 0xc0, !PT ;  /* 0x000000ffbca37812 */ /* 0x002fe200078ec0ff */
[C---:B------:R-:W-:Y:S01]  /*f4d0*/  FMUL.FTZ R130, R0.reuse, R130 ;  /* 0x0000008200827220 */ /* 0x040fe20000410000 */
[----:B------:R1:W-:Y:S01]  /*f4e0*/  MUFU.EX2 R191, R157 ;  /* 0x0000009d00bf7308 */ /* 0x0003e20000000800 */
[----:B------:R-:W-:Y:S01]  /*f4f0*/  FMUL.FTZ R131, R0, R131 ;  /* 0x0000008300837220 */ /* 0x000fe20000410000 */
[----:B------:R-:W-:Y:S01]  /*f500*/  LDSM.16.MT88.4 R152, [R209+0xa800] ;  /* 0x00a80000d198783b */ /* 0x000fe20000004200 */
[----:B------:R-:W-:Y:S01]  /*f510*/  PRMT R163, R163, 0x5410, R146 ;  /* 0x00005410a3a37816 */ /* 0x000fe20000000092 */
[C---:B------:R-:W-:Y:S01]  /*f520*/  FMUL.FTZ R132, R2.reuse, R132 ;  /* 0x0000008402847220 */ /* 0x040fe20000410000 */
[--C-:B------:R-:W-:Y:S03]  /*f530*/  SHF.R.U32.HI R159, RZ, 0x10, R184.reuse ;  /* 0x00000010ff9f7819 */ /* 0x100fe600000116b8 */
[C---:B------:R-:W-:Y:S01]  /*f540*/  HMMA.16816.F32 R128, R176.reuse, R148, R128 ;  /* 0x00000094b080723c */ /* 0x040fe20000001880 */
[----:B------:R-:W-:Y:S01]  /*f550*/  FMUL.FTZ R133, R2, R133 ;  /* 0x0000008502857220 */ /* 0x000fe20000410000 */
[----:B------:R2:W-:Y:S01]  /*f560*/  MUFU.EX2 R205, R144 ;  /* 0x0000009000cd7308 */ /* 0x0005e20000000800 */
[----:B------:R-:W-:Y:S01]  /*f570*/  FMUL.FTZ R134, R0, R134 ;  /* 0x0000008600867220 */ /* 0x000fe20000410000 */
[----:B------:R-:W-:Y:S01]  /*f580*/  PRMT R175, R172, 0x5410, R175 ;  /* 0x00005410acaf7816 */ /* 0x000fe200000000af */
[----:B------:R-:W-:Y:S01]  /*f590*/  FMUL.FTZ R135, R0, R135 ;  /* 0x0000008700877220 */ /* 0x000fe20000410000 */
[----:B------:R-:W-:Y:S01]  /*f5a0*/  SHF.R.U32.HI R184, RZ, 0x18, R184 ;  /* 0x00000018ffb87819 */ /* 0x000fe200000116b8 */
[C---:B------:R-:W-:Y:S01]  /*f5b0*/  FMUL.FTZ R136, R164.reuse, R136 ;  /* 0x00000088a4887220 */ /* 0x040fe20000410000 */
[----:B----4-:R-:W-:Y:S01]  /*f5c0*/  F2FP.PACK_AB R148, R17, R16 ;  /* 0x000000101194723e */ /* 0x010fe200000000ff */
[----:B------:R-:W-:Y:S03]  /*f5d0*/  FMUL.FTZ R137, R164, R137 ;  /* 0x00000089a4897220 */ /* 0x000fe60000410000 */
[-C--:B------:R-:W-:Y:S01]  /*f5e0*/  HMMA.16816.F32 R132, R176, R150.reuse, R132 ;  /* 0x00000096b084723c */ /* 0x080fe20000001884 */
[----:B------:R-:W4:Y:S01]  /*f5f0*/  MUFU.EX2 R162, R180 ;  /* 0x000000b400a27308 */ /* 0x000f220000000800 */
[--C-:B------:R-:W-:Y:S01]  /*f600*/  HSET2.LE.AND R174, R19, R234.reuse, PT ;  /* 0x000000ea13ae7233 */ /* 0x100fe20003803000 */
[----:B------:R-:W-:Y:S01]  /*f610*/  F2FP.PACK_AB R19, R251, R250 ;  /* 0x000000fafb13723e */ /* 0x000fe200000000ff */
[--C-:B------:R-:W-:Y:S01]  /*f620*/  HSET2.LE.AND R175, R175, R234.reuse, PT ;  /* 0x000000eaafaf7233 */ /* 0x100fe20003803000 */
[----:B------:R-:W-:Y:S01]  /*f630*/  FMUL.FTZ R138, R3, R138 ;  /* 0x0000008a038a7220 */ /* 0x000fe20000410000 */
[----:B---3--:R-:W-:Y:S01]  /*f640*/  F2FP.PACK_AB R156, R5, R252 ;  /* 0x000000fc059c723e */ /* 0x008fe200000000ff */
[--C-:B------:R-:W-:Y:S01]  /*f650*/  HSET2.LE.AND R178, R183, R234.reuse, PT ;  /* 0x000000eab7b27233 */ /* 0x100fe20003803000 */
[----:B------:R-:W-:Y:S01]  /*f660*/  FMUL.FTZ R139, R3, R139 ;  /* 0x0000008b038b7220 */ /* 0x000fe20000410000 */
[----:B------:R-:W-:Y:S03]  /*f670*/  LOP3.LUT R174, R174, R19, RZ, 0xc0, !PT ;  /* 0x00000013aeae7212 */ /* 0x000fe600078ec0ff */
[----:B------:R-:W-:Y:S01]  /*f680*/  F2FP.PACK_AB R19, R7, R6 ;  /* 0x000000060713723e */ /* 0x000fe200000000ff */
[--C-:B------:R-:W-:Y:S01]  /*f690*/  HSET2.LE.AND R172, R163, R234.reuse, PT ;  /* 0x000000eaa3ac7233 */ /* 0x100fe20003803000 */
[----:B------:R-:W-:Y:S01]  /*f6a0*/  LOP3.LUT R159, R159, 0xff, RZ, 0xc0, !PT ;  /* 0x000000ff9f9f7812 */ /* 0x000fe200078ec0ff */
[----:B------:R-:W-:Y:S01]  /*f6b0*/  HMMA.16816.F32 R136, R168, R150, R136 ;  /* 0x00000096a888723c */ /* 0x000fe20000001888 */
[--C-:B------:R-:W-:Y:S01]  /*f6c0*/  HSET2.LE.AND R173, R173, R234.reuse, PT ;  /* 0x000000eaadad7233 */ /* 0x100fe20003803000 */
[----:B-1----:R-:W-:Y:S01]  /*f6d0*/  F2FP.PACK_AB R157, R4, R206 ;  /* 0x000000ce049d723e */ /* 0x002fe200000000ff */
[--C-:B------:R-:W-:Y:S01]  /*f6e0*/  HSET2.LE.AND R176, R161, R234.reuse, PT ;  /* 0x000000eaa1b07233 */ /* 0x100fe20003803000 */
[----:B------:R-:W-:Y:S01]  /*f6f0*/  LOP3.LUT R175, R175, R156, RZ, 0xc0, !PT ;  /* 0x0000009cafaf7212 */ /* 0x000fe200078ec0ff */
[--C-:B------:R-:W-:Y:S01]  /*f700*/  HSET2.LE.AND R179, R181, R234.reuse, PT ;  /* 0x000000eab5b37233 */ /* 0x100fe20003803000 */
[----:B------:R-:W-:Y:S01]  /*f710*/  F2FP.PACK_AB R156, R190, R204 ;  /* 0x000000ccbe9c723e */ /* 0x000fe200000000ff */
[----:B--2---:R-:W1:Y:S01]  /*f720*/  LDSM.16.MT88.4 R144, [R210+0xa800] ;  /* 0x00a80000d290783b */ /* 0x004e620000004200 */
[----:B------:R-:W-:Y:S01]  /*f730*/  LOP3.LUT R178, R178, R19, RZ, 0xc0, !PT ;  /* 0x00000013b2b27212 */ /* 0x000fe200078ec0ff */
[----:B------:R-:W-:Y:S03]  /*f740*/  FFMA.FTZ R196, R164, R235, R196 ;  /* 0x000000eba4c47223 */ /* 0x000fe600000100c4 */
[----:B----4-:R-:W-:Y:S01]  /*f750*/  F2FP.PACK_AB R19, R162, R205 ;  /* 0x000000cda213723e */ /* 0x010fe200000000ff */
[----:B------:R-:W-:Y:S01]  /*f760*/  FFMA.FTZ R198, R3, R232, R198 ;  /* 0x000000e803c67223 */ /* 0x000fe200000100c6 */
[----:B------:R-:W-:Y:S01]  /*f770*/  PRMT R159, R159, 0x5410, R184 ;  /* 0x000054109f9f7816 */ /* 0x000fe200000000b8 */
[----:B------:R-:W2:Y:S01]  /*f780*/  LDSM.16.MT88.4 R180, [R208+0xa800] ;  /* 0x00a80000d0b4783b */ /* 0x000ea20000004200 */
[----:B------:R-:W-:Y:S01]  /*f790*/  LOP3.LUT R172, R172, R157, RZ, 0xc0, !PT ;  /* 0x0000009dacac7212 */ /* 0x000fe200078ec0ff */
[----:B------:R-:W-:Y:S01]  /*f7a0*/  FFMA.FTZ R200, R2, R233, R200 ;  /* 0x000000e902c87223 */ /* 0x000fe200000100c8 */
[----:B------:R-:W-:Y:S01]  /*f7b0*/  LOP3.LUT R173, R173, R156, RZ, 0xc0, !PT ;  /* 0x0000009cadad7212 */ /* 0x000fe200078ec0ff */
[----:B------:R-:W-:Y:S01]  /*f7c0*/  HSET2.LE.AND R177, R159, R234, PT ;  /* 0x000000ea9fb17233 */ /* 0x000fe20003803000 */
[----:B------:R-:W-:Y:S01]  /*f7d0*/  LOP3.LUT R176, R176, R19, RZ, 0xc0, !PT ;  /* 0x00000013b0b07212 */ /* 0x000fe200078ec0ff */
[----:B------:R-:W-:Y:S01]  /*f7e0*/  FFMA.FTZ R202, R0, R227, R202 ;  /* 0x000000e300ca7223 */ /* 0x000fe200000100ca */
[----:B------:R-:W-:Y:S01]  /*f7f0*/  MOV R19, R191 ;  /* 0x000000bf00137202 */ /* 0x000fe20000000f00 */
[----:B------:R-:W-:Y:S01]  /*f800*/  LDSM.16.MT88.4 R168, [R210+0xb800] ;  /* 0x00b80000d2a8783b */ /* 0x000fe20000004200 */
[----:B------:R-:W-:Y:S01]  /*f810*/  MOV R159, R162 ;  /* 0x000000a2009f7202 */ /* 0x000fe20000000f00 */
[----:B------:R-:W-:Y:S01]  /*f820*/  FADD.FTZ R197, R197, R196 ;  /* 0x000000c4c5c57221 */ /* 0x000fe20000010000 */
[-C--:B------:R-:W-:Y:S01]  /*f830*/  HMMA.16816.F32 R160, R172, R140.reuse, R8 ;  /* 0x0000008caca0723c */ /* 0x080fe20000001808 */
[----:B------:R-:W-:Y:S01]  /*f840*/  F2FP.PACK_AB R156, R19, R158 ;  /* 0x0000009e139c723e */ /* 0x000fe200000000ff */
[----:B------:R-:W-:Y:S01]  /*f850*/  FADD.FTZ R199, R199, R198 ;  /* 0x000000c6c7c77221 */ /* 0x000fe20000010000 */
[----:B------:R-:W-:Y:S01]  /*f860*/  LOP3.LUT R179, R179, R148, RZ, 0xc0, !PT ;  /* 0x00000094b3b37212 */ /* 0x000fe200078ec0ff */
[----:B------:R-:W-:Y:S01]  /*f870*/  FADD.FTZ R201, R201, R200 ;  /* 0x000000c8c9c97221 */ /* 0x000fe20000010000 */
[----:B------:R-:W-:Y:S01]  /*f880*/  LOP3.LUT R177, R177, R156, RZ, 0xc0, !PT ;  /* 0x0000009cb1b17212 */ /* 0x000fe200078ec0ff */
[----:B------:R-:W3:Y:S01]  /*f890*/  LDSM.16.MT88.4 R148, [R211+0xb800] ;  /* 0x00b80000d394783b */ /* 0x000ee20000004200 */
[----:B------:R-:W-:Y:S01]  /*f8a0*/  MOV R157, R190 ;  /* 0x000000be009d7202 */ /* 0x000fe20000000f00 */
[----:B------:R-:W-:Y:S01]  /*f8b0*/  FADD.FTZ R203, R203, R202 ;  /* 0x000000cacbcb7221 */ /* 0x000fe20000010000 */
[----:B------:R-:W-:Y:S03]  /*f8c0*/  MOV R10, R159 ;  /* 0x0000009f000a7202 */ /* 0x000fe60000000f00 */
[----:B------:R-:W-:Y:S01]  /*f8d0*/  MOV R11, R157 ;  /* 0x0000009d000b7202 */ /* 0x000fe20000000f00 */
[----:B------:R-:W-:Y:S01]  /*f8e0*/  FADD.FTZ R192, R192, R197 ;  /* 0x000000c5c0c07221 */ /* 0x000fe20000010000 */
[----:B------:R-:W-:Y:S01]  /*f8f0*/  MOV R8, R158 ;  /* 0x0000009e00087202 */ /* 0x000fe20000000f00 */
[----:B------:R-:W4:Y:S01]  /*f900*/  LDSM.16.MT88.4 R184, [R209+0xb800] ;  /* 0x00b80000d1b8783b */ /* 0x000f220000004200 */
[C---:B------:R-:W-:Y:S01]  /*f910*/  HMMA.16816.F32 R156, R176.reuse, R140, R12 ;  /* 0x0000008cb09c723c */ /* 0x040fe2000000180c */
[----:B------:R-:W-:Y:S01]  /*f920*/  MOV R9, R206 ;  /* 0x000000ce00097202 */ /* 0x000fe20000000f00 */
[----:B------:R-:W-:Y:S01]  /*f930*/  FADD.FTZ R194, R194, R199 ;  /* 0x000000c7c2c27221 */ /* 0x000fe20000010000 */
[----:B------:R-:W-:Y:S01]  /*f940*/  MOV R3, R166 ;  /* 0x000000a600037202 */ /* 0x000fe20000000f00 */
[----:B------:R-:W-:Y:S01]  /*f950*/  FADD.FTZ R246, R246, R201 ;  /* 0x000000c9f6f67221 */ /* 0x000fe20000010000 */
[----:B------:R-:W-:Y:S01]  /*f960*/  MOV R2, R167 ;  /* 0x000000a700027202 */ /* 0x000fe20000000f00 */
[----:B------:R-:W-:Y:S01]  /*f970*/  FADD.FTZ R248, R248, R203 ;  /* 0x000000cbf8f87221 */ /* 0x000fe20000010000 */
[----:B------:R2:W5:Y:S01]  /*f980*/  LDL.LU R206, [R1+0x10] ;  /* 0x0000100001ce7983 */ /* 0x0005620000300800 */
[-C--:B------:R-:W-:Y:S01]  /*f990*/  HMMA.16816.F32 R36, R176, R142.reuse, R36 ;  /* 0x0000008eb024723c */ /* 0x080fe20000001824 */
[----:B------:R-:W-:Y:S02]  /*f9a0*/  MOV R15, R205 ;  /* 0x000000cd000f7202 */ /* 0x000fe40000000f00 */
[----:B------:R2:W5:Y:S01]  /*f9b0*/  LDL.LU R205, [R1+0xc] ;  /* 0x00000c0001cd7983 */ /* 0x0005620000300800 */
[----:B------:R-:W-:Y:S01]  /*f9c0*/  MOV R14, R204 ;  /* 0x000000cc000e7202 */ /* 0x000fe20000000f00 */
[----:B------:R-:W-:Y:S02]  /*f9d0*/  FADD.FTZ R192, R193, R192 ;  /* 0x000000c0c1c07221 */ /* 0x000fe40000010000 */
[----:B------:R2:W5:Y:S01]  /*f9e0*/  LDL.LU R204, [R1+0x8] ;  /* 0x0000080001cc7983 */ /* 0x0005620000300800 */
[C---:B------:R-:W-:Y:S01]  /*f9f0*/  HMMA.16816.F32 R40, R172.reuse, R142, R40 ;  /* 0x0000008eac28723c */ /* 0x040fe20000001828 */
[----:B------:R-:W-:Y:S02]  /*fa00*/  FADD.FTZ R194, R195, R194 ;  /* 0x000000c2c3c27221 */ /* 0x000fe40000010000 */
[----:B------:R-:W2:Y:S01]  /*fa10*/  LDSM.16.MT88.4 R188, [R208+0xb800] ;  /* 0x00b80000d0bc783b */ /* 0x000ea20000004200 */
[----:B------:R-:W-:Y:S02]  /*fa20*/  FADD.FTZ R246, R247, R246 ;  /* 0x000000f6f7f67221 */ /* 0x000fe40000010000 */
[----:B------:R-:W-:Y:S02]  /*fa30*/  FADD.FTZ R248, R249, R248 ;  /* 0x000000f8f9f87221 */ /* 0x000fe40000010000 */
[-C--:B-1----:R-:W-:Y:S01]  /*fa40*/  HMMA.16816.F32 R44, R172, R144.reuse, R44 ;  /* 0x00000090ac2c723c */ /* 0x082fe2000000182c */
        /* <DEDUP_REMOVED lines=18> */
[----:B------:R-:W-:Y:S01]  /*fb70*/  FADD.FTZ R233, R7, R0 ;  /* 0x0000000007e97221 */ /* 0x000fe20000010000 */
[----:B------:R-:W-:Y:S01]  /*fb80*/  MOV R0, R165 ;  /* 0x000000a500007202 */ /* 0x000fe20000000f00 */
[C---:B------:R-:W-:Y:S01]  /*fb90*/  HMMA.16816.F32 R64, R176.reuse, R152, R64 ;  /* 0x00000098b040723c */ /* 0x040fe20000001840 */
[----:B------:R-:W-:Y:S07]  /*fba0*/  FADD.FTZ R227, R17, R8 ;  /* 0x0000000811e37221 */ /* 0x000fee0000010000 */
[-C--:B------:R-:W-:Y:S08]  /*fbb0*/  HMMA.16816.F32 R68, R176, R154.reuse, R68 ;  /* 0x0000009ab044723c */ /* 0x080ff00000001844 */
[C---:B------:R-:W-:Y:S08]  /*fbc0*/  HMMA.16816.F32 R72, R172.reuse, R154, R72 ;  /* 0x0000009aac48723c */ /* 0x040ff00000001848 */
[-C--:B--2---:R-:W-:Y:S08]  /*fbd0*/  HMMA.16816.F32 R76, R172, R180.reuse, R76 ;  /* 0x000000b4ac4c723c */ /* 0x084ff0000000184c */
        /* <DEDUP_REMOVED lines=8> */
[C---:B------:R-:W-:Y:S07]  /*fc60*/  HMMA.16816.F32 R152, R176.reuse, R168, R32 ;  /* 0x000000a8b098723c */ /* 0x040fee0000001820 */
[----:B------:R-:W-:Y:S01]  /*fc70*/  MOV R169, R18 ;  /* 0x0000001200a97202 */ /* 0x000fe20000000f00 */
[-C--:B------:R-:W-:Y:S08]  /*fc80*/  HMMA.16816.F32 R112, R176, R170.reuse, R112 ;  /* 0x000000aab070723c */ /* 0x080ff00000001870 */
[C---:B------:R-:W-:Y:S08]  /*fc90*/  HMMA.16816.F32 R116, R172.reuse, R170, R116 ;  /* 0x000000aaac74723c */ /* 0x040ff00000001874 */
[-C--:B----4-:R-:W-:Y:S08]  /*fca0*/  HMMA.16816.F32 R148, R172, R184.reuse, R28 ;  /* 0x000000b8ac94723c */ /* 0x090ff0000000181c */
[C---:B------:R-:W-:Y:S08]  /*fcb0*/  HMMA.16816.F32 R120, R176.reuse, R184, R120 ;  /* 0x000000b8b078723c */ /* 0x040ff00000001878 */
[-C--:B------:R-:W-:Y:S08]  /*fcc0*/  HMMA.16816.F32 R144, R176, R186.reuse, R20 ;  /* 0x000000bab090723c */ /* 0x080ff00000001814 */
[C---:B------:R-:W-:Y:S08]  /*fcd0*/  HMMA.16816.F32 R124, R172.reuse, R186, R124 ;  /* 0x000000baac7c723c */ /* 0x040ff0000000187c */
[-C--:B------:R-:W-:Y:S08]  /*fce0*/  HMMA.16816.F32 R140, R172, R188.reuse, R24 ;  /* 0x000000bcac8c723c */ /* 0x080ff00000001818 */
[C---:B------:R-:W-:Y:S08]  /*fcf0*/  HMMA.16816.F32 R128, R176.reuse, R188, R128 ;  /* 0x000000bcb080723c */ /* 0x040ff00000001880 */
[-C--:B------:R-:W-:Y:S08]  /*fd00*/  HMMA.16816.F32 R132, R176, R190.reuse, R132 ;  /* 0x000000beb084723c */ /* 0x080ff00000001884 */
[----:B------:R-:W-:Y:S01]  /*fd10*/  HMMA.16816.F32 R136, R172, R190, R136 ;  /* 0x000000beac88723c */ /* 0x000fe20000001888 */
[----:B-----5:R-:W-:-:S07]  /*fd20*/  @P0 BRA `(.L_x_859) ;  /* 0xffffd5c000000947 */ /* 0x020fce000383ffff */
.L_x_858:
[----:B------:R-:W1:Y:S01]  /*fd30*/  SHFL.BFLY PT, R2, R235, 0x2, 0x1f ;  /* 0x0c401f00eb027f89 */ /* 0x000e6200000e0000 */
[----:B------:R-:W-:Y:S01]  /*fd40*/  ULDC.U8 UR4, c[0x0][0x329] ;  /* 0x0000ca4000047ab9 */ /* 0x000fe20000000000 */
[----:B------:R-:W-:Y:S01]  /*fd50*/  MOV R14, 0x3f800000 ;  /* 0x3f800000000e7802 */ /* 0x000fe20000000f00 */
[----:B------:R-:W-:Y:S01]  /*fd60*/  ULDC.U8 UR5, c[0x0][0x328] ;  /* 0x0000ca0000057ab9 */ /* 0x000fe20000000000 */
[----:B------:R-:W2:Y:S01]  /*fd70*/  SHFL.BFLY PT, R13, R232, 0x2, 0x1f ;  /* 0x0c401f00e80d7f89 */ /* 0x000ea200000e0000 */
[----:B------:R-:W-:Y:S01]  /*fd80*/  ISETP.NE.AND P0, PT, RZ, UR4, PT ;  /* 0x00000004ff007c0c */ /* 0x000fe2000bf05270 */
[----:B------:R-:W-:Y:S01]  /*fd90*/  BSSY B0, `(.L_x_862) ;  /* 0x00001a4000007945 */ /* 0x000fe20003800000 */
[----:B------:R-:W-:Y:S01]  /*fda0*/  ISETP.NE.AND P3, PT, RZ, UR5, PT ;  /* 0x00000005ff007c0c */ /* 0x000fe2000bf65270 */
[----:B------:R-:W3:Y:S01]  /*fdb0*/  SHFL.BFLY PT, R4, R227, 0x2, 0x1f ;  /* 0x0c401f00e3047f89 */ /* 0x000ee200000e0000 */
[----:B------:R-:W-:-:S03]  /*fdc0*/  MOV R15, 0x3f800000 ;  /* 0x3f800000000f7802 */ /* 0x000fc60000000f00 */
[----:B------:R-:W4:Y:S04]  /*fdd0*/  S2R R0, SR_TID.X ;  /* 0x0000000000007919 */ /* 0x000f280000002100 */
[----:B------:R-:W4:Y:S02]  /*fde0*/  SHFL.BFLY PT, R8, R233, 0x2, 0x1f ;  /* 0x0c401f00e9087f89 */ /* 0x000f2400000e0000 */
[----:B------:R-:W-:Y:S02]  /*fdf0*/  @P0 MOV R10, c[0x0][0x210] ;  /* 0x00008400000a0a02 */ /* 0x000fe40000000f00 */
[----:B------:R-:W-:-:S03]  /*fe00*/  @P0 MOV R16, 0x1 ;  /* 0x0000000100100802 */ /* 0x000fc60000000f00 */
[----:B------:R-:W-:Y:S02]  /*fe10*/  @P0 IMAD R10, R10, c[0x0][0x214], RZ ;  /* 0x000085000a0a0a24 */ /* 0x000fe400078e02ff */
[----:B-1----:R-:W-:Y:S02]  /*fe20*/  FADD.FTZ R2, R2, R235 ;  /* 0x000000eb02027221 */ /* 0x002fe40000010000 */
[----:B--2---:R-:W-:-:S03]  /*fe30*/  FADD.FTZ R13, R13, R232 ;  /* 0x000000e80d0d7221 */ /* 0x004fc60000010000 */
[----:B------:R-:W1:Y:S01]  /*fe40*/  SHFL.BFLY PT, R7, R2, 0x1, 0x1f ;  /* 0x0c201f0002077f89 */ /* 0x000e6200000e0000 */
[----:B---3--:R-:W-:-:S03]  /*fe50*/  FADD.FTZ R11, R4, R227 ;  /* 0x000000e3040b7221 */ /* 0x008fc60000010000 */
[----:B------:R-:W2:Y:S01]  /*fe60*/  SHFL.BFLY PT, R6, R13, 0x1, 0x1f ;  /* 0x0c201f000d067f89 */ /* 0x000ea200000e0000 */
[----:B----4-:R-:W-:-:S03]  /*fe70*/  SHF.R.S32.HI R3, RZ, 0x1f, R0 ;  /* 0x0000001fff037819 */ /* 0x010fc60000011400 */
[----:B------:R-:W3:Y:S01]  /*fe80*/  SHFL.BFLY PT, R4, R11, 0x1, 0x1f ;  /* 0x0c201f000b047f89 */ /* 0x000ee200000e0000 */
[CC--:B------:R-:W-:Y:S01]  /*fe90*/  LEA.HI R9, R3.reuse, R0.reuse, RZ, 0x2 ;  /* 0x0000000003097211 */ /* 0x0c0fe200078f10ff */
[----:B------:R-:W-:Y:S01]  /*fea0*/  FADD.FTZ R5, R8, R233 ;  /* 0x000000e908057221 */ /* 0x000fe20000010000 */
[----:B------:R-:W-:-:S04]  /*feb0*/  LEA.HI R3, R3, R0, RZ, 0x5 ;  /* 0x0000000003037211 */ /* 0x000fc800078f28ff */
[----:B------:R-:W4:Y:S01]  /*fec0*/  SHFL.BFLY PT, R8, R5, 0x1, 0x1f ;  /* 0x0c201f0005087f89 */ /* 0x000f2200000e0000 */
[----:B-1----:R-:W-:Y:S01]  /*fed0*/  FADD.FTZ R7, R2, R7 ;  /* 0x0000000702077221 */ /* 0x002fe20000010000 */
[--C-:B------:R-:W-:Y:S01]  /*fee0*/  SHF.R.S32.HI R2, RZ, 0x2, R9.reuse ;  /* 0x00000002ff027819 */ /* 0x100fe20000011409 */
[----:B--2---:R-:W-:Y:S01]  /*fef0*/  FADD.FTZ R6, R13, R6 ;  /* 0x000000060d067221 */ /* 0x004fe20000010000 */
[----:B------:R-:W-:Y:S02]  /*ff00*/  SHF.R.S32.HI R13, RZ, 0x1f, R9 ;  /* 0x0000001fff0d7819 */ /* 0x000fe40000011409 */
[----:B------:R-:W-:Y:S01]  /*ff10*/  LOP3.LUT R9, R9, 0x3ffffffc, RZ, 0xc0, !PT ;  /* 0x3ffffffc09097812 */ /* 0x000fe200078ec0ff */
[----:B---3--:R-:W-:Y:S01]  /*ff20*/  FADD.FTZ R4, R11, R4 ;  /* 0x000000040b047221 */ /* 0x008fe20000010000 */
[----:B------:R-:W-:Y:S02]  /*ff30*/  LEA.HI R13, R13, R2, RZ, 0x3 ;  /* 0x000000020d0d7211 */ /* 0x000fe400078f18ff */
[----:B------:R-:W-:-:S02]  /*ff40*/  IADD3 R9, -R9, R0, RZ ;  /* 0x0000000009097210 */ /* 0x000fc40007ffe1ff */
[----:B------:R-:W-:Y:S02]  /*ff50*/  LOP3.LUT R13, R13, 0xfffffff8, RZ, 0xc0, !PT ;  /* 0xfffffff80d0d7812 */ /* 0x000fe400078ec0ff */
[----:B------:R-:W-:Y:S01]  /*ff60*/  FSETP.NE.FTZ.AND P6, PT, R7, RZ, PT ;  /* 0x000000ff0700720b */ /* 0x000fe20003fd5000 */
[----:B----4-:R-:W-:Y:S01]  /*ff70*/  FADD.FTZ R5, R5, R8 ;  /* 0x0000000805057221 */ /* 0x010fe20000010000 */
[----:B------:R-:W-:Y:S02]  /*ff80*/  IADD3 R13, R2, -R13, RZ ;  /* 0x8000000d020d7210 */ /* 0x000fe40007ffe0ff */
[----:B------:R-:W-:Y:S02]  /*ff90*/  SHF.R.S32.HI R2, RZ, 0x5, R3 ;  /* 0x00000005ff027819 */ /* 0x000fe40000011403 */
[C---:B------:R-:W-:Y:S02]  /*ffa0*/  SHF.L.U32 R12, R13.reuse, 0x6, RZ ;  /* 0x000000060d0c7819 */ /* 0x040fe400000006ff */
[----:B------:R-:W-:-:S02]  /*ffb0*/  LOP3.LUT R11, R13, 0x1, RZ, 0xc0, !PT ;  /* 0x000000010d0b7812 */ /* 0x000fc400078ec0ff */
[----:B------:R-:W-:Y:S02]  /*ffc0*/  LOP3.LUT R12, R12, 0x1c0, RZ, 0xc0, !PT ;  /* 0x000001c00c0c7812 */ /* 0x000fe400078ec0ff */
[----:B------:R-:W-:Y:S01]  /*ffd0*/  LEA R9, R2, R9, 0x9 ;  /* 0x0000000902097211 */ /* 0x000fe200078e48ff */
[----:B------:R-:W1:Y:S01]  /*ffe0*/  @P6 MUFU.RCP R14, R7 ;  /* 0x00000007000e6308 */ /* 0x000e620000001000 */
[----:B------:R-:W-:Y:S02]  /*fff0*/  LEA.HI R12, R12, R12, RZ, 0x1d ;  /* 0x0000000c0c0c7211 */ /* 0x000fe400078fe8ff */
[----:B------:R-:W-:Y:S02]  /*10000*/  ISETP.NE.U32.AND P4, PT, R11, 0x1, PT ;  /* 0x000000010b00780c */ /* 0x000fe40003f85070 */
[----:B------:R-:W-:Y:S02]  /*10010*/  FSETP.NE.FTZ.AND P5, PT, R6, RZ, PT ;  /* 0x000000ff0600720b */ /* 0x000fe40003fb5000 */
[----:B------:R-:W-:Y:S01]  /*10020*/  LEA R9, R9, R12, 0x1 ;  /* 0x0000000c09097211 */ /* 0x000fe200078e08ff */
[----:B------:R-:W-:Y:S01]  /*10030*/  @P6 MUFU.LG2 R7, R7 ;  /* 0x0000000700076308 */ /* 0x000fe20000000c00 */
[----:B------:R-:W-:-:S02]  /*10040*/  @!P0 MOV R8, c[0x0][0x214] ;  /* 0x0000850000088a02 */ /* 0x000fc40000000f00 */
[----:B------:R-:W-:Y:S02]  /*10050*/  SHF.L.U32 R9, R9, 0x1, RZ ;  /* 0x0000000109097819 */ /* 0x000fe400000006ff */
[----:B------:R-:W-:Y:S02]  /*10060*/  R2P PR, R13, 0x6 ;  /* 0x000000060d007804 */ /* 0x000fe40000000000 */
[----:B------:R-:W-:Y:S01]  /*10070*/  MOV R11, 0x20 ;  /* 0x00000020000b7802 */ /* 0x000fe20000000f00 */
[----:B-1----:R-:W-:Y:S01]  /*10080*/  FMUL.FTZ R14, R14, c[0x0][0x2dc] ;  /* 0x0000b7000e0e7a20 */ /* 0x002fe20000410000 */
[----:B------:R-:W-:Y:S01]  /*10090*/  @!P0 SEL R10, R8, c[0x0][0x234], !P3 ;  /* 0x00008d00080a8a07 */ /* 0x000fe20005800000 */
[----:B------:R-:W1:Y:S01]  /*100a0*/  @P5 MUFU.RCP R15, R6 ;  /* 0x00000006000f5308 */ /* 0x000e620000001000 */
[C---:B------:R-:W-:Y:S01]  /*100b0*/  IADD3 R8, R9.reuse, -0x10, RZ ;  /* 0xfffffff009087810 */ /* 0x040fe20007ffe0ff */
[C---:B------:R-:W-:Y:S01]  /*100c0*/  FMUL.FTZ R160, R14.reuse, R160 ;  /* 0x000000a00ea07220 */ /* 0x040fe20000410000 */
[----:B------:R-:W-:Y:S01]  /*100d0*/  @P4 IADD3 R8, R9, 0x10, RZ ;  /* 0x0000001009084810 */ /* 0x000fe20007ffe0ff */
[C---:B------:R-:W-:Y:S01]  /*100e0*/  FMUL.FTZ R161, R14.reuse, R161 ;  /* 0x000000a10ea17220 */ /* 0x040fe20000410000 */
[----:B------:R-:W-:Y:S01]  /*100f0*/  SEL R11, R11, 0xffffffe0, !P1 ;  /* 0xffffffe00b0b7807 */ /* 0x000fe20004800000 */
[C---:B------:R-:W-:Y:S01]  /*10100*/  FMUL.FTZ R40, R14.reuse, R40 ;  /* 0x000000280e287220 */ /* 0x040fe20000410000 */
[----:B------:R-:W-:Y:S01]  /*10110*/  FSETP.NE.FTZ.AND P4, PT, R5, RZ, PT ;  /* 0x000000ff0500720b */ /* 0x000fe20003f95000 */
[----:B------:R-:W-:Y:S01]  /*10120*/  FMUL.FTZ R41, R14, R41 ;  /* 0x000000290e297220 */ /* 0x000fe20000410000 */
[----:B------:R-:W-:Y:S01]  /*10130*/  FSETP.NE.FTZ.AND P1, PT, R4, RZ, PT ;  /* 0x000000ff0400720b */ /* 0x000fe20003f35000 */
[C---:B------:R-:W-:Y:S01]  /*10140*/  FMUL.FTZ R44, R14.reuse, R44 ;  /* 0x0000002c0e2c7220 */ /* 0x040fe20000410000 */
[----:B------:R-:W-:Y:S01]  /*10150*/  MOV R12, 0x3f800000 ;  /* 0x3f800000000c7802 */ /* 0x000fe20000000f00 */
[C---:B------:R-:W-:Y:S01]  /*10160*/  FMUL.FTZ R45, R14.reuse, R45 ;  /* 0x0000002d0e2d7220 */ /* 0x040fe20000410000 */
[----:B------:R-:W-:Y:S01]  /*10170*/  MOV R13, 0x3f800000 ;  /* 0x3f800000000d7802 */ /* 0x000fe20000000f00 */
[C---:B------:R-:W-:Y:S01]  /*10180*/  FMUL.FTZ R56, R14.reuse, R56 ;  /* 0x000000380e387220 */ /* 0x040fe20000410000 */
[----:B------:R-:W-:Y:S01]  /*10190*/  F2FP.PACK_AB R160, R161, R160 ;  /* 0x000000a0a1a0723e */ /* 0x000fe200000000ff */
[----:B-1----:R-:W-:Y:S01]  /*101a0*/  FMUL.FTZ R15, R15, c[0x0][0x2dc] ;  /* 0x0000b7000f0f7a20 */ /* 0x002fe20000410000 */
[----:B------:R-:W-:Y:S01]  /*101b0*/  F2FP.PACK_AB R41, R41, R40 ;  /* 0x000000282929723e */ /* 0x000fe200000000ff */
[----:B------:R-:W-:Y:S01]  /*101c0*/  FMUL.FTZ R57, R14, R57 ;  /* 0x000000390e397220 */ /* 0x000fe20000410000 */
[----:B------:R-:W-:Y:S01]  /*101d0*/  F2FP.PACK_AB R44, R45, R44 ;  /* 0x0000002c2d2c723e */ /* 0x000fe200000000ff */
[----:B------:R-:W1:Y:S01]  /*101e0*/  @P4 MUFU.RCP R12, R5 ;  /* 0x00000005000c4308 */ /* 0x000e620000001000 */
[----:B------:R-:W-:Y:S01]  /*101f0*/  FMUL.FTZ R162, R15, R162 ;  /* 0x000000a20fa27220 */ /* 0x000fe20000410000 */
[----:B------:R-:W-:Y:S01]  /*10200*/  IADD3 R17, R9, R11, RZ ;  /* 0x0000000b09117210 */ /* 0x000fe20007ffe0ff */
[----:B------:R-:W-:Y:S01]  /*10210*/  FMUL.FTZ R163, R15, R163 ;  /* 0x000000a30fa37220 */ /* 0x000fe20000410000 */
[----:B------:R-:W-:Y:S01]  /*10220*/  F2FP.PACK_AB R56, R57, R56 ;  /* 0x000000383938723e */ /* 0x000fe200000000ff */
[C---:B------:R-:W-:Y:S01]  /*10230*/  FMUL.FTZ R42, R15.reuse, R42 ;  /* 0x0000002a0f2a7220 */ /* 0x040fe20000410000 */
[----:B------:R-:W-:Y:S01]  /*10240*/  STS [R9], R160 ;  /* 0x000000a009007388 */ /* 0x000fe20000000800 */
[C---:B------:R-:W-:Y:S01]  /*10250*/  FMUL.FTZ R43, R15.reuse, R43 ;  /* 0x0000002b0f2b7220 */ /* 0x040fe20000410000 */
[----:B------:R-:W2:Y:S01]  /*10260*/  @P1 MUFU.RCP R13, R4 ;  /* 0x00000004000d1308 */ /* 0x000ea20000001000 */
[----:B------:R-:W-:Y:S01]  /*10270*/  FMUL.FTZ R46, R15, R46 ;  /* 0x0000002e0f2e7220 */ /* 0x000fe20000410000 */
[----:B------:R-:W-:Y:S01]  /*10280*/  F2FP.PACK_AB R162, R163, R162 ;  /* 0x000000a2a3a2723e */ /* 0x000fe200000000ff */
[----:B------:R-:W-:Y:S01]  /*10290*/  FMUL.FTZ R47, R15, R47 ;  /* 0x0000002f0f2f7220 */ /* 0x000fe20000410000 */
[----:B------:R-:W-:Y:S01]  /*102a0*/  F2FP.PACK_AB R43, R43, R42 ;  /* 0x0000002a2b2b723e */ /* 0x000fe200000000ff */
[----:B------:R-:W-:Y:S01]  /*102b0*/  FMUL.FTZ R58, R15, R58 ;  /* 0x0000003a0f3a7220 */ /* 0x000fe20000410000 */
[----:B------:R-:W-:Y:S01]  /*102c0*/  IADD3 R11, R11, R8, RZ ;  /* 0x000000080b0b7210 */ /* 0x000fe20007ffe0ff */
[----:B------:R-:W-:Y:S01]  /*102d0*/  FMUL.FTZ R59, R15, R59 ;  /* 0x0000003b0f3b7220 */ /* 0x000fe20000410000 */
[----:B------:R-:W-:Y:S01]  /*102e0*/  F2FP.PACK_AB R46, R47, R46 ;  /* 0x0000002e2f2e723e */ /* 0x000fe200000000ff */
[----:B-1----:R-:W-:Y:S01]  /*102f0*/  FMUL.FTZ R12, R12, c[0x0][0x2dc] ;  /* 0x0000b7000c0c7a20 */ /* 0x002fe20000410000 */
[----:B------:R-:W-:Y:S01]  /*10300*/  STS [R9+0x400], R162 ;  /* 0x000400a209007388 */ /* 0x000fe20000000800 */
[----:B------:R-:W-:Y:S01]  /*10310*/  FMUL.FTZ R60, R14, R60 ;  /* 0x0000003c0e3c7220 */ /* 0x000fe20000410000 */
[----:B------:R-:W-:Y:S01]  /*10320*/  F2FP.PACK_AB R58, R59, R58 ;  /* 0x0000003a3b3a723e */ /* 0x000fe200000000ff */
[C---:B------:R-:W-:Y:S01]  /*10330*/  FMUL.FTZ R156, R12.reuse, R156 ;  /* 0x0000009c0c9c7220 */ /* 0x040fe20000410000 */
[----:B------:R-:W-:Y:S01]  /*10340*/  STS [R8], R41 ;  /* 0x0000002908007388 */ /* 0x000fe20000000800 */
[C---:B------:R-:W-:Y:S01]  /*10350*/  FMUL.FTZ R157, R12.reuse, R157 ;  /* 0x0000009d0c9d7220 */ /* 0x040fe20000410000 */
[----:B------:R-:W-:Y:S01]  /*10360*/  ISETP.NE.OR P3, PT, RZ, UR4, !P3 ;  /* 0x00000004ff007c0c */ /* 0x000fe2000df65670 */
[----:B--2---:R-:W-:Y:S01]  /*10370*/  FMUL.FTZ R13, R13, c[0x0][0x2dc] ;  /* 0x0000b7000d0d7a20 */ /* 0x004fe20000410000 */
[----:B------:R-:W-:Y:S01]  /*10380*/  STS [R8+0x400], R43 ;  /* 0x0004002b08007388 */ /* 0x000fe20000000800 */
[C---:B------:R-:W-:Y:S01]  /*10390*/  FMUL.FTZ R36, R12.reuse, R36 ;  /* 0x000000240c247220 */ /* 0x040fe20000410000 */
[----:B------:R-:W-:Y:S01]  /*103a0*/  F2FP.PACK_AB R156, R157, R156 ;  /* 0x0000009c9d9c723e */ /* 0x000fe200000000ff */
[C---:B------:R-:W-:Y:S01]  /*103b0*/  FMUL.FTZ R158, R13.reuse, R158 ;  /* 0x0000009e0d9e7220 */ /* 0x040fe20000410000 */
[----:B------:R-:W1:Y:S01]  /*103c0*/  @P5 MUFU.LG2 R6, R6 ;  /* 0x0000000600065308 */ /* 0x000e620000000c00 */
[----:B------:R-:W-:Y:S01]  /*103d0*/  FMUL.FTZ R159, R13, R159 ;  /* 0x0000009f0d9f7220 */ /* 0x000fe20000410000 */
[----:B------:R-:W-:Y:S01]  /*103e0*/  LOP3.LUT R3, R3, 0xffffffe0, RZ, 0xc0, !PT ;  /* 0xffffffe003037812 */ /* 0x000fe200078ec0ff */
[C---:B------:R-:W-:Y:S01]  /*103f0*/  FMUL.FTZ R37, R12.reuse, R37 ;  /* 0x000000250c257220 */ /* 0x040fe20000410000 */
[----:B------:R-:W-:Y:S01]  /*10400*/  STS [R9+0x2000], R156 ;  /* 0x0020009c09007388 */ /* 0x000fe20000000800 */
[----:B------:R-:W-:Y:S01]  /*10410*/  FMUL.FTZ R38, R13, R38 ;  /* 0x000000260d267220 */ /* 0x000fe20000410000 */
[----:B------:R-:W-:Y:S01]  /*10420*/  F2FP.PACK_AB R158, R159, R158 ;  /* 0x0000009e9f9e723e */ /* 0x000fe200000000ff */
[----:B------:R-:W-:Y:S01]  /*10430*/  FMUL.FTZ R39, R13, R39 ;  /* 0x000000270d277220 */ /* 0x000fe20000410000 */
[----:B------:R-:W-:Y:S01]  /*10440*/  F2FP.PACK_AB R37, R37, R36 ;  /* 0x000000242525723e */ /* 0x000fe200000000ff */
[C---:B------:R-:W-:Y:S01]  /*10450*/  FMUL.FTZ R48, R12.reuse, R48 ;  /* 0x000000300c307220 */ /* 0x040fe20000410000 */
[----:B------:R-:W2:Y:S01]  /*10460*/  @P4 MUFU.LG2 R5, R5 ;  /* 0x0000000500054308 */ /* 0x000ea20000000c00 */
[C---:B------:R-:W-:Y:S01]  /*10470*/  FMUL.FTZ R49, R12.reuse, R49 ;  /* 0x000000310c317220 */ /* 0x040fe20000410000 */
[----:B------:R-:W-:Y:S01]  /*10480*/  F2FP.PACK_AB R39, R39, R38 ;  /* 0x000000262727723e */ /* 0x000fe200000000ff */
[C---:B------:R-:W-:Y:S01]  /*10490*/  FMUL.FTZ R52, R12.reuse, R52 ;  /* 0x000000340c347220 */ /* 0x040fe20000410000 */
[----:B------:R-:W-:Y:S01]  /*104a0*/  STS [R9+0x2400], R158 ;  /* 0x0024009e09007388 */ /* 0x000fe20000000800 */
        /* <DEDUP_REMOVED lines=11> */
[----:B------:R-:W-:Y:S01]  /*10560*/  STS [R17], R44 ;  /* 0x0000002c11007388 */ /* 0x000fe20000000800 */
        /* <DEDUP_REMOVED lines=19> */
[----:B------:R-:W3:Y:S01]  /*106a0*/  @P1 MUFU.LG2 R4, R4 ;  /* 0x0000000400041308 */ /* 0x000ee20000000c00 */
[C---:B------:R-:W-:Y:S01]  /*106b0*/  FMUL.FTZ R113, R12.reuse, R113 ;  /* 0x000000710c717220 */ /* 0x040fe20000410000 */
[----:B------:R-:W-:Y:S01]  /*106c0*/  F2FP.PACK_AB R152, R153, R152 ;  /* 0x000000989998723e */ /* 0x000fe200000000ff */
[C---:B------:R-:W-:Y:S01]  /*106d0*/  FMUL.FTZ R120, R12.reuse, R120 ;  /* 0x000000780c787220 */ /* 0x040fe20000410000 */
[----:B------:R-:W-:Y:S01]  /*106e0*/  IADD3 R3, -R3, R0, RZ ;  /* 0x0000000003037210 */ /* 0x000fe20007ffe1ff */
[C---:B------:R-:W-:Y:S01]  /*106f0*/  FMUL.FTZ R121, R12.reuse, R121 ;  /* 0x000000790c797220 */ /* 0x040fe20000410000 */
[----:B------:R-:W-:Y:S01]  /*10700*/  F2FP.PACK_AB R112, R113, R112 ;  /* 0x000000707170723e */ /* 0x000fe200000000ff */
[C---:B------:R-:W-:Y:S01]  /*10710*/  FMUL.FTZ R144, R12.reuse, R144 ;  /* 0x000000900c907220 */ /* 0x040fe20000410000 */
[----:B------:R-:W-:Y:S01]  /*10720*/  MOV R0, 0x7f800000 ;  /* 0x7f80000000007802 */ /* 0x000fe20000000f00 */
[C---:B------:R-:W-:Y:S01]  /*10730*/  FMUL.FTZ R145, R12.reuse, R145 ;  /* 0x000000910c917220 */ /* 0x040fe20000410000 */
[----:B------:R-:W-:Y:S01]  /*10740*/  F2FP.PACK_AB R120, R121, R120 ;  /* 0x000000787978723e */ /* 0x000fe200000000ff */
[----:B------:R-:W-:-:S02]  /*10750*/  FMUL.FTZ R128, R12, R128 ;  /* 0x000000800c807220 */ /* 0x000fc40000410000 */
[C---:B------:R-:W-:Y:S01]  /*10760*/  FMUL.FTZ R129, R12.reuse, R129 ;  /* 0x000000810c817220 */ /* 0x040fe20000410000 */
[----:B------:R-:W-:Y:S01]  /*10770*/  F2FP.PACK_AB R144, R145, R144 ;  /* 0x000000909190723e */ /* 0x000fe200000000ff */
[C---:B------:R-:W-:Y:S02]  /*10780*/  FMUL.FTZ R132, R12.reuse, R132 ;  /* 0x000000840c847220 */ /* 0x040fe40000410000 */
[----:B------:R-:W-:Y:S01]  /*10790*/  FMUL.FTZ R133, R12, R133 ;  /* 0x000000850c857220 */ /* 0x000fe20000410000 */
[----:B------:R-:W-:Y:S01]  /*107a0*/  MOV R12, 0x40 ;  /* 0x00000040000c7802 */ /* 0x000fe20000000f00 */
        /* <DEDUP_REMOVED lines=8> */
[C---:B------:R-:W-:Y:S01]  /*10830*/  FMUL.FTZ R61, R14.reuse, R61 ;  /* 0x0000003d0e3d7220 */ /* 0x040fe20000410000 */
[----:B------:R-:W-:Y:S01]  /*10840*/  IADD3 R19, R9, R12, RZ ;  /* 0x0000000c09137210 */ /* 0x000fe20007ffe0ff */
[----:B------:R-:W-:Y:S01]  /*10850*/  FMUL.FTZ R62, R15, R62 ;  /* 0x0000003e0f3e7220 */ /* 0x000fe20000410000 */
[----:B------:R-:W-:Y:S01]  /*10860*/  F2FP.PACK_AB R54, R55, R54 ;  /* 0x000000363736723e */ /* 0x000fe200000000ff */
[----:B------:R-:W-:Y:S01]  /*10870*/  FMUL.FTZ R63, R15, R63 ;  /* 0x0000003f0f3f7220 */ /* 0x000fe20000410000 */
[----:B------:R-:W-:Y:S01]  /*10880*/  F2FP.PACK_AB R60, R61, R60 ;  /* 0x0000003c3d3c723e */ /* 0x000fe200000000ff */
[----:B------:R-:W-:Y:S01]  /*10890*/  FMUL.FTZ R72, R14, R72 ;  /* 0x000000480e487220 */ /* 0x000fe20000410000 */
[----:B------:R-:W-:Y:S01]  /*108a0*/  IADD3 R21, R12, R8, RZ ;  /* 0x000000080c157210 */ /* 0x000fe20007ffe0ff */
[C---:B------:R-:W-:Y:S01]  /*108b0*/  FMUL.FTZ R73, R14.reuse, R73 ;  /* 0x000000490e497220 */ /* 0x040fe20000410000 */
[----:B------:R-:W-:Y:S01]  /*108c0*/  F2FP.PACK_AB R62, R63, R62 ;  /* 0x0000003e3f3e723e */ /* 0x000fe200000000ff */
[C---:B------:R-:W-:Y:S01]  /*108d0*/  FMUL.FTZ R74, R15.reuse, R74 ;  /* 0x0000004a0f4a7220 */ /* 0x040fe20000410000 */
[----:B------:R-:W-:Y:S01]  /*108e0*/  STS [R17+0x2400], R50 ;  /* 0x0024003211007388 */ /* 0x000fe20000000800 */
[----:B------:R-:W-:Y:S01]  /*108f0*/  FMUL.FTZ R75, R15, R75 ;  /* 0x0000004b0f4b7220 */ /* 0x000fe20000410000 */
        /* <DEDUP_REMOVED lines=70> */
[----:B------:R4:W-:Y:S01]  /*10d60*/  STS [R23+0x2400], R82 ;  /* 0x0024005217007388 */ /* 0x0009e20000000800 */
        /* <DEDUP_REMOVED lines=42> */
[----:B------:R-:W-:Y:S01]  /*11010*/  FMUL.FTZ R138, R15, R138 ;  /* 0x0000008a0f8a7220 */ /* 0x000fe20000410000 */
[----:B------:R-:W-:Y:S01]  /*11020*/  STS [R17+0x4000], R108 ;  /* 0x0040006c11007388 */ /* 0x000fe20000000800 */
[C---:B------:R-:W-:Y:S01]  /*11030*/  FMUL.FTZ R136, R14.reuse, R136 ;  /* 0x000000880e887220 */ /* 0x040fe20000410000 */
[----:B------:R-:W-:Y:S01]  /*11040*/  F2FP.PACK_AB R142, R143, R142 ;  /* 0x0000008e8f8e723e */ /* 0x000fe200000000ff */
[----:B------:R-:W-:Y:S01]  /*11050*/  FMUL.FTZ R137, R14, R137 ;  /* 0x000000890e897220 */ /* 0x000fe20000410000 */
[----:B------:R-:W-:Y:S01]  /*11060*/  STS [R17+0x4400], R110 ;  /* 0x0044006e11007388 */ /* 0x000fe20000000800 */
[----:B------:R-:W-:Y:S01]  /*11070*/  FMUL.FTZ R15, R15, R139 ;  /* 0x0000008b0f0f7220 */ /* 0x000fe20000410000 */
[----:B----4-:R-:W-:Y:S01]  /*11080*/  CS2R R82, SRZ ;  /* 0x0000000000527805 */ /* 0x010fe2000001ff00 */
        /* <DEDUP_REMOVED lines=8> */
[----:B------:R-:W-:Y:S01]  /*11110*/  @!P0 IMAD R16, R10, c[0x0][0x1c0], RZ ;  /* 0x000070000a108a24 */ /* 0x000fe200078e02ff */
[----:B------:R-:W-:Y:S01]  /*11120*/  STS [R17+0x6000], R152 ;  /* 0x0060009811007388 */ /* 0x000fe20000000800 */
[----:B------:R-:W-:Y:S01]  /*11130*/  F2FP.PACK_AB R130, R131, R130 ;  /* 0x000000828382723e */ /* 0x000fe200000000ff */
[----:B-1----:R-:W-:Y:S01]  /*11140*/  @P5 FMUL.FTZ R81, R6, 0.69314718246459960938 ;  /* 0x3f31721806515820 */ /* 0x002fe20000410000 */
[----:B------:R-:W-:Y:S01]  /*11150*/  F2FP.PACK_AB R13, R13, R134 ;  /* 0x000000860d0d723e */ /* 0x000fe200000000ff */
[----:B------:R-:W-:Y:S01]  /*11160*/  STS [R17+0x6400], R154 ;  /* 0x0064009a11007388 */ /* 0x000fe20000000800 */
[----:B--2---:R-:W-:-:S02]  /*11170*/  @P4 FMUL.FTZ R6, R5, 0.69314718246459960938 ;  /* 0x3f31721805064820 */ /* 0x004fc40000410000 */
[----:B---3--:R-:W-:Y:S01]  /*11180*/  @P1 FMUL.FTZ R5, R4, 0.69314718246459960938 ;  /* 0x3f31721804051820 */ /* 0x008fe20000410000 */
[----:B------:R-:W-:Y:S01]  /*11190*/  STS [R11+0x6000], R112 ;  /* 0x006000700b007388 */ /* 0x000fe20000000800 */
[----:B------:R-:W-:Y:S01]  /*111a0*/  @P6 FMUL.FTZ R80, R7, 0.69314718246459960938 ;  /* 0x3f31721807506820 */ /* 0x000fe20000410000 */
[----:B------:R-:W-:Y:S01]  /*111b0*/  MOV R7, 0x7f800000 ;  /* 0x7f80000000077802 */ /* 0x000fe20000000f00 */
[----:B------:R-:W-:Y:S01]  /*111c0*/  @P4 FFMA.FTZ R7, R165, c[0x0][0x238], R6 ;  /* 0x00008e00a5074a23 */ /* 0x000fe20000010006 */
[----:B------:R-:W-:Y:S01]  /*111d0*/  STS [R11+0x6400], R114 ;  /* 0x006400720b007388 */ /* 0x000fe20000000800 */
[----:B------:R-:W-:-:S03]  /*111e0*/  @P6 FFMA.FTZ R0, R167, c[0x0][0x238], R80 ;  /* 0x00008e00a7006a23 */ /* 0x000fc60000010050 */
[----:B------:R-:W-:Y:S04]  /*111f0*/  STS [R19+0x4000], R148 ;  /* 0x0040009413007388 */ /* 0x000fe80000000800 */
[----:B------:R-:W-:Y:S04]  /*11200*/  STS [R19+0x4400], R150 ;  /* 0x0044009613007388 */ /* 0x000fe80000000800 */
        /* <DEDUP_REMOVED lines=9> */
[----:B------:R2:W-:Y:S01]  /*112a0*/  STS [R25+0x4400], R15 ;  /* 0x0044000f19007388 */ /* 0x0005e20000000800 */
[----:B-1----:R-:W-:-:S02]  /*112b0*/  @P0 MOV R19, c[0x0][0x210] ;  /* 0x0000840000130a02 */ /* 0x002fc40000000f00 */
[----:B------:R-:W-:Y:S01]  /*112c0*/  @!P0 MOV R19, 0x1 ;  /* 0x0000000100138802 */ /* 0x000fe20000000f00 */
[----:B------:R2:W-:Y:S01]  /*112d0*/  STS [R23+0x6000], R128 ;  /* 0x0060008017007388 */ /* 0x0005e20000000800 */
[----:B------:R-:W-:-:S03]  /*112e0*/  LOP3.LUT P0, RZ, R3, 0x3, RZ, 0xc0, !PT ;  /* 0x0000000303ff7812 */ /* 0x000fc6000780c0ff */
[----:B------:R2:W-:Y:S04]  /*112f0*/  STS [R23+0x6400], R130 ;  /* 0x0064008217007388 */ /* 0x0005e80000000800 */
[----:B------:R2:W-:Y:S04]  /*11300*/  STS [R25+0x6000], R132 ;  /* 0x0060008419007388 */ /* 0x0005e80000000800 */
[----:B------:R2:W-:Y:S04]  /*11310*/  STS [R25+0x6400], R13 ;  /* 0x0064000d19007388 */ /* 0x0005e80000000800 */
[----:B------:R-:W-:Y:S06]  /*11320*/  BAR.SYNC.DEFER_BLOCKING 0x0 ;  /* 0x0000000000007b1d */ /* 0x000fec0000010000 */
[----:B------:R-:W1:Y:S04]  /*11330*/  S2R R11, SR_CTAID.Y ;  /* 0x00000000000b7919 */ /* 0x000e680000002600 */
[----:B------:R-:W3:Y:S04]  /*11340*/  S2R R8, SR_CTAID.X ;  /* 0x0000000000087919 */ /* 0x000ee80000002500 */
[----:B------:R-:W4:Y:S04]  /*11350*/  S2R R9, SR_CTAID.Z ;  /* 0x0000000000097919 */ /* 0x000f280000002700 */
[----:B------:R2:W2:Y:S04]  /*11360*/  LDS.128 R72, [R219] ;  /* 0x00000000db487984 */ /* 0x0004a80000000c00 */
[----:B------:R2:W2:Y:S01]  /*11370*/  LDS.128 R68, [R219+0x800] ;  /* 0x00080000db447984 */ /* 0x0004a20000000c00 */
[----:B-1----:R-:W-:-:S03]  /*11380*/  IMAD R16, R11, R16, RZ ;  /* 0x000000100b107224 */ /* 0x002fc600078e02ff */
[----:B------:R1:W1:Y:S01]  /*11390*/  LDS.128 R64, [R219+0x1000] ;  /* 0x00100000db407984 */ /* 0x0002620000000c00 */
[----:B------:R-:W-:Y:S01]  /*113a0*/  @!P3 IMAD R17, R11, c[0x0][0x214], RZ ;  /* 0x000085000b11ba24 */ /* 0x000fe200078e02ff */
[----:B------:R-:W-:Y:S02]  /*113b0*/  SEL R16, R16, RZ, P3 ;  /* 0x000000ff10107207 */ /* 0x000fe40001800000 */
[----:B------:R1:W1:Y:S01]  /*113c0*/  LDS.128 R60, [R219+0x1800] ;  /* 0x00180000db3c7984 */ /* 0x0002620000000c00 */
[----:B---3--:R-:W-:Y:S01]  /*113d0*/  IMAD R3, R8, R19, RZ ;  /* 0x0000001308037224 */ /* 0x008fe200078e02ff */
[----:B------:R-:W-:Y:S02]  /*113e0*/  @!P3 MOV R82, R17 ;  /* 0x000000110052b202 */ /* 0x000fe40000000f00 */
[----:B------:R3:W1:Y:S01]  /*113f0*/  LDS.128 R56, [R219+0x2000] ;  /* 0x00200000db387984 */ /* 0x0006620000000c00 */
[----:B----4-:R-:W-:Y:S01]  /*11400*/  IMAD R16, R9, R10, R16 ;  /* 0x0000000a09107224 */ /* 0x010fe200078e0210 */
[----:B------:R-:W-:-:S02]  /*11410*/  SHF.L.U32 R3, R3, 0x7, RZ ;  /* 0x0000000703037819 */ /* 0x000fc400000006ff */
[----:B------:R3:W4:Y:S01]  /*11420*/  LDS.128 R52, [R219+0x2800] ;  /* 0x00280000db347984 */ /* 0x0007220000000c00 */
[----:B------:R-:W-:Y:S02]  /*11430*/  @!P3 SHF.R.S32.HI R83, RZ, 0x1f, R17 ;  /* 0x0000001fff53b819 */ /* 0x000fe40000011411 */
[--C-:B------:R-:W-:Y:S01]  /*11440*/  IADD3 R4, P3, P2, R3, R82, R16.reuse ;  /* 0x0000005203047210 */ /* 0x100fe20007a7e010 */
[----:B------:R3:W1:Y:S01]  /*11450*/  LDS.128 R48, [R219+0x3000] ;  /* 0x00300000db307984 */ /* 0x0006620000000c00 */
[----:B------:R-:W-:Y:S02]  /*11460*/  SHF.R.S32.HI R3, RZ, 0x1f, R3 ;  /* 0x0000001fff037819 */ /* 0x000fe40000011403 */
[----:B------:R-:W-:Y:S01]  /*11470*/  SHF.R.S32.HI R16, RZ, 0x1f, R16 ;  /* 0x0000001fff107819 */ /* 0x000fe20000011410 */
[----:B------:R3:W1:Y:S01]  /*11480*/  LDS.128 R44, [R219+0x3800] ;  /* 0x00380000db2c7984 */ /* 0x0006620000000c00 */
[----:B------:R-:W-:Y:S01]  /*11490*/  MOV R17, 0x7f800000 ;  /* 0x7f80000000117802 */ /* 0x000fe20000000f00 */
[----:B------:R-:W-:Y:S01]  /*114a0*/  @P5 FFMA.FTZ R17, R166, c[0x0][0x238], R81 ;  /* 0x00008e00a6115a23 */ /* 0x000fe20000010051 */
[----:B------:R-:W-:Y:S01]  /*114b0*/  MOV R10, 0x7f800000 ;  /* 0x7f800000000a7802 */ /* 0x000fe20000000f00 */
[----:B------:R3:W1:Y:S01]  /*114c0*/  LDS.128 R40, [R219+0x4000] ;  /* 0x00400000db287984 */ /* 0x0006620000000c00 */
[----:B------:R-:W-:Y:S01]  /*114d0*/  @P1 FFMA.FTZ R10, R18, c[0x0][0x238], R5 ;  /* 0x00008e00120a1a23 */ /* 0x000fe20000010005 */
[----:B------:R-:W-:-:S02]  /*114e0*/  IADD3.X R3, R3, R83, R16, P3, P2 ;  /* 0x0000005303037210 */ /* 0x000fc40001fe4410 */
        /* <DEDUP_REMOVED lines=8> */
[----:B--2-4-:R-:W-:Y:S01]  /*11570*/  SHF.R.S32.HI R81, RZ, 0x1f, R2 ;  /* 0x0000001fff517819 */ /* 0x014fe20000011402 */
[----:B------:R-:W-:-:S03]  /*11580*/  IMAD.MOV.U32 R5, RZ, RZ, c[0x0][0x214] ;  /* 0x00008500ff057624 */ /* 0x000fc600078e00ff */
[----:B------:R-:W-:Y:S01]  /*11590*/  LEA.HI R81, R81, R2, RZ, 0x2 ;  /* 0x0000000251517211 */ /* 0x000fe200078f10ff */
[----:B------:R-:W-:-:S03]  /*115a0*/  IMAD R5, R8, -0x80, R5 ;  /* 0xffffff8008057824 */ /* 0x000fc600078e0205 */
[----:B------:R-:W-:-:S05]  /*115b0*/  LOP3.LUT R81, R81, 0xffffffc, RZ, 0xc0, !PT ;  /* 0x0ffffffc51517812 */ /* 0x000fca00078ec0ff */
[----:B------:R-:W-:-:S04]  /*115c0*/  IMAD.IADD R81, R2, 0x1, -R81 ;  /* 0x0000000102517824 */ /* 0x000fc800078e0a51 */
[----:B------:R-:W-:-:S05]  /*115d0*/  IMAD R2, R81, 0x10, R226 ;  /* 0x0000001051027824 */ /* 0x000fca00078e02e2 */
        /* <DEDUP_REMOVED lines=9> */
[----:B------:R-:W-:Y:S01]  /*11670*/  @!P5 IMAD R8, R8, R19, RZ ;  /* 0x000000130808d224 */ /* 0x000fe200078e02ff */
[----:B------:R-:W-:Y:S01]  /*11680*/  @!P6 LEA.HI.X.SX32 R2, R2, R3, 0x1, P0 ;  /* 0x000000030202e211 */ /* 0x000fe200000f0eff */
[-C--:B------:R-:W-:Y:S01]  /*11690*/  @!P4 IMAD R6, R6, R19.reuse, RZ ;  /* 0x000000130606c224 */ /* 0x080fe200078e02ff */
[C---:B------:R-:W-:Y:S01]  /*116a0*/  @!P6 LEA R82, P0, R5.reuse, c[0x0][0x200], 0x2 ;  /* 0x000080000552ea11 */ /* 0x040fe200078010ff */
        /* <DEDUP_REMOVED lines=18> */
.L_x_863:
[----:B--2-4-:R-:W-:Y:S05]  /*117d0*/  BSYNC B0 ;  /* 0x0000000000007941 */ /* 0x014fea0003800000 */
.L_x_862:
[----:B------:R-:W-:Y:S01]  /*117e0*/  SHF.R.S32.HI R2, RZ, 0x1f, R11 ;  /* 0x0000001fff027819 */ /* 0x000fe2000001140b */
[----:B------:R-:W-:Y:S01]  /*117f0*/  IMAD R3, R231, c[0x0][0x1e8], RZ ;  /* 0x00007a00e7037a24 */ /* 0x000fe200078e02ff */
[--C-:B------:R-:W-:Y:S01]  /*11800*/  SHF.R.S32.HI R229, RZ, 0x1f, R228.reuse ;  /* 0x0000001fffe57819 */ /* 0x100fe200000114e4 */
[----:B------:R-:W-:Y:S01]  /*11810*/  ULDC.64 UR4, c[0x0][0x1e8] ;  /* 0x00007a0000047ab9 */ /* 0x000fe20000000a00 */
[----:B------:R-:W-:Y:S01]  /*11820*/  SHF.R.S32.HI R0, RZ, 0x1f, R9 ;  /* 0x0000001fff007819 */ /* 0x000fe20000011409 */
[----:B------:R-:W-:Y:S01]  /*11830*/  IMAD R2, R2, c[0x0][0x1e0], RZ ;  /* 0x0000780002027a24 */ /* 0x000fe200078e02ff */
[----:B------:R-:W-:Y:S01]  /*11840*/  USHF.L.U32 UR7, UR4, 0x5, URZ ;  /* 0x0000000504077899 */ /* 0x000fe2000800063f */
[----:B------:R-:W-:Y:S01]  /*11850*/  IMAD.WIDE.U32 R4, R11, c[0x0][0x1e0], R228 ;  /* 0x000078000b047a25 */ /* 0x000fe200078e00e4 */
[----:B------:R-:W-:-:S02]  /*11860*/  UMOV UR6, 0x5 ;  /* 0x0000000500067882 */ /* 0x000fc40000000000 */
[----:B------:R-:W-:Y:S01]  /*11870*/  USHF.L.U64.HI UR5, UR4, UR6, UR5 ;  /* 0x0000000604057299 */ /* 0x000fe20008010205 */
[----:B------:R-:W-:Y:S02]  /*11880*/  IMAD R2, R11, c[0x0][0x1e4], R2 ;  /* 0x000079000b027a24 */ /* 0x000fe400078e0202 */
[----:B------:R-:W-:Y:S02]  /*11890*/  IMAD R0, R0, c[0x0][0x1f0], RZ ;  /* 0x00007c0000007a24 */ /* 0x000fe400078e02ff */
[----:B------:R-:W-:Y:S02]  /*118a0*/  IMAD.IADD R5, R5, 0x1, R2 ;  /* 0x0000000105057824 */ /* 0x000fe400078e0202 */
[C---:B------:R-:W-:Y:S02]  /*118b0*/  IMAD R0, R9.reuse, c[0x0][0x1f4], R0 ;  /* 0x00007d0009007a24 */ /* 0x040fe400078e0200 */
[----:B------:R-:W-:-:S04]  /*118c0*/  IMAD.WIDE.U32 R4, R9, c[0x0][0x1f0], R4 ;  /* 0x00007c0009047a25 */ /* 0x000fc800078e0004 */
[----:B------:R-:W-:Y:S02]  /*118d0*/  IMAD.IADD R5, R5, 0x1, R0 ;  /* 0x0000000105057824 */ /* 0x000fe400078e0200 */
[C---:B------:R-:W-:Y:S02]  /*118e0*/  IMAD R3, R230.reuse, c[0x0][0x1ec], R3 ;  /* 0x00007b00e6037a24 */ /* 0x040fe400078e0203 */
[----:B------:R-:W-:-:S04]  /*118f0*/  IMAD.WIDE.U32 R4, R230, c[0x0][0x1e8], R4 ;  /* 0x00007a00e6047a25 */ /* 0x000fc800078e0004 */
[----:B------:R-:W-:Y:S01]  /*11900*/  IMAD.IADD R3, R5, 0x1, R3 ;  /* 0x0000000105037824 */ /* 0x000fe200078e0203 */
[----:B------:R-:W-:-:S04]  /*11910*/  LEA R2, P0, R4, c[0x0][0x1d0], 0x1 ;  /* 0x0000740004027a11 */ /* 0x000fc800078008ff */
[----:B------:R-:W-:Y:S02]  /*11920*/  LEA.HI.X R3, R4, c[0x0][0x1d4], R3, 0x1, P0 ;  /* 0x0000750004037a11 */ /* 0x000fe400000f0c03 */
[----:B------:R-:W-:-:S03]  /*11930*/  IADD3 R6, P0, R2, UR7, RZ ;  /* 0x0000000702067c10 */ /* 0x000fc6000ff1e0ff */
[----:B------:R-:W-:Y:S01]  /*11940*/  STG.E.128 [R2.64], R72 ;  /* 0x0000004802007986 */ /* 0x000fe2000c101d16 */
[----:B------:R-:W-:Y:S02]  /*11950*/  IADD3.X R7, R3, UR5, RZ, P0, !PT ;  /* 0x0000000503077c10 */ /* 0x000fe400087fe4ff */
[----:B------:R-:W-:Y:S01]  /*11960*/  IADD3 R4, P0, R6, UR7, RZ ;  /* 0x0000000706047c10 */ /* 0x000fe2000ff1e0ff */
[----:B-1----:R1:W-:Y:S03]  /*11970*/  STG.E.128 [R2.64+0x80], R40 ;  /* 0x0000802802007986 */ /* 0x0023e6000c101d16 */
        /* <DEDUP_REMOVED lines=8> */
[----:B------:R-:W-:Y:S01]  /*11a00*/  STG.E.128 [R4.64+0x80], R32 ;  /* 0x0000802004007986 */ /* 0x000fe2000c101d16 */
[----:B------:R-:W-:-:S03]  /*11a10*/  IADD3 R16, P0, R10, UR7, RZ ;  /* 0x000000070a107c10 */ /* 0x000fc6000ff1e0ff */
[----:B------:R-:W-:Y:S01]  /*11a20*/  STG.E.128 [R8.64], R60 ;  /* 0x0000003c08007986 */ /* 0x000fe2000c101d16 */
[----:B------:R-:W-:-:S03]  /*11a30*/  IADD3.X R17, R11, UR5, RZ, P0, !PT ;  /* 0x000000050b117c10 */ /* 0x000fc600087fe4ff */
[----:B------:R-:W-:Y:S04]  /*11a40*/  STG.E.128 [R8.64+0x80], R28 ;  /* 0x0000801c08007986 */ /* 0x000fe8000c101d16 */
[----:B------:R-:W-:Y:S04]  /*11a50*/  STG.E.128 [R10.64], R56 ;  /* 0x000000380a007986 */ /* 0x000fe8000c101d16 */
[----:B------:R-:W-:Y:S01]  /*11a60*/  STG.E.128 [R10.64+0x80], R24 ;  /* 0x000080180a007986 */ /* 0x000fe2000c101d16 */
[----:B-1----:R-:W-:-:S03]  /*11a70*/  IADD3 R2, P0, R16, UR7, RZ ;  /* 0x0000000710027c10 */ /* 0x002fc6000ff1e0ff */
[----:B------:R-:W-:Y:S01]  /*11a80*/  STG.E.128 [R16.64], R52 ;  /* 0x0000003410007986 */ /* 0x000fe2000c101d16 */
[----:B------:R-:W-:-:S03]  /*11a90*/  IADD3.X R3, R17, UR5, RZ, P0, !PT ;  /* 0x0000000511037c10 */ /* 0x000fc600087fe4ff */
[----:B------:R-:W-:Y:S01]  /*11aa0*/  STG.E.128 [R16.64+0x80], R20 ;  /* 0x0000801410007986 */ /* 0x000fe2000c101d16 */
[----:B--2---:R-:W-:-:S03]  /*11ab0*/  IADD3 R6, P0, R2, UR7, RZ ;  /* 0x0000000702067c10 */ /* 0x004fc6000ff1e0ff */
[----:B------:R-:W-:Y:S01]  /*11ac0*/  STG.E.128 [R2.64], R48 ;  /* 0x0000003002007986 */ /* 0x000fe2000c101d16 */
[----:B------:R-:W-:-:S03]  /*11ad0*/  IADD3.X R7, R3, UR5, RZ, P0, !PT ;  /* 0x0000000503077c10 */ /* 0x000fc600087fe4ff */
[----:B------:R-:W-:Y:S04]  /*11ae0*/  STG.E.128 [R2.64+0x80], R12 ;  /* 0x0000800c02007986 */ /* 0x000fe8000c101d16 */
[----:B------:R-:W-:Y:S04]  /*11af0*/  STG.E.128 [R6.64], R44 ;  /* 0x0000002c06007986 */ /* 0x000fe8000c101d16 */
[----:B------:R-:W-:Y:S01]  /*11b00*/  STG.E.128 [R6.64+0x80], R76 ;  /* 0x0000804c06007986 */ /* 0x000fe2000c101d16 */
[----:B------:R-:W-:Y:S05]  /*11b10*/  EXIT ;  /* 0x000000000000794d */ /* 0x000fea0003800000 */
.L_x_851:
[----:B------:R-:W1:Y:S01]  /*11b20*/  S2R R2, SR_CTAID.Y ;  /* 0x0000000000027919 */ /* 0x000e620000002600 */
[----:B------:R-:W-:Y:S01]  /*11b30*/  LEA.HI R3, R6, R77, RZ, 0x3 ;  /* 0x0000004d06037211 */ /* 0x000fe200078f18ff */
[----:B------:R-:W-:Y:S01]  /*11b40*/  ULDC.U8 UR15, c[0x0][0x329] ;  /* 0x0000ca40000f7ab9 */ /* 0x000fe20000000000 */
[----:B------:R-:W-:Y:S01]  /*11b50*/  LOP3.LUT P6, RZ, R77, 0x7, RZ, 0xc0, !PT ;  /* 0x000000074dff7812 */ /* 0x000fe200078cc0ff */
[----:B------:R-:W-:Y:S01]  /*11b60*/  UISETP.NE.AND UP1, UPT, UR15, URZ, UPT ;  /* 0x0000003f0f00728c */ /* 0x000fe2000bf25270 */
[----:B------:R-:W-:Y:S01]  /*11b70*/  LOP3.LUT R6, R3, 0x1ffffff8, RZ, 0xc0, !PT ;  /* 0x1ffffff803067812 */ /* 0x000fe200078ec0ff */
[----:B------:R-:W2:Y:S01]  /*11b80*/  S2R R0, SR_CTAID.Z ;  /* 0x0000000000007919 */ /* 0x000ea20000002700 */
[----:B------:R-:W-:-:S02]  /*11b90*/  USHF.R.S32.HI UR8, URZ, 0x1f, UR11 ;  /* 0x0000001f3f087899 */ /* 0x000fc4000801140b */
[----:B------:R-:W-:Y:S01]  /*11ba0*/  USHF.R.S32.HI UR12, URZ, 0x1f, UR10 ;  /* 0x0000001f3f0c7899 */ /* 0x000fe2000801140a */
[----:B------:R-:W-:Y:S01]  /*11bb0*/  IMAD.IADD R6, R77, 0x1, -R6 ;  /* 0x000000014d067824 */ /* 0x000fe200078e0a06 */
[----:B------:R-:W3:Y:S01]  /*11bc0*/  S2R R5, SR_CTAID.X ;  /* 0x0000000000057919 */ /* 0x000ee20000002500 */
[----:B------:R-:W-:Y:S02]  /*11bd0*/  ULDC.64 UR6, c[0x0][0x1e0] ;  /* 0x0000780000067ab9 */ /* 0x000fe40000000a00 */
[----:B------:R-:W-:Y:S01]  /*11be0*/  IMAD.SHL.U32 R6, R6, 0x8, RZ ;  /* 0x0000000806067824 */ /* 0x000fe200078e00ff */
[----:B------:R-:W-:Y:S02]  /*11bf0*/  ULDC.64 UR4, c[0x0][0x1f0] ;  /* 0x00007c0000047ab9 */ /* 0x000fe40000000a00 */
[----:B------:R-:W-:Y:S02]  /*11c00*/  UIMAD UR6, UR8, UR6, URZ ;  /* 0x00000006080672a4 */ /* 0x000fe4000f8e023f */
[----:B------:R-:W-:Y:S01]  /*11c10*/  UIMAD UR12, UR12, UR4, URZ ;  /* 0x000000040c0c72a4 */ /* 0x000fe2000f8e023f */
[----:B------:R-:W-:Y:S01]  /*11c20*/  SHF.R.S32.HI R7, RZ, 0x1f, R6 ;  /* 0x0000001fff077819 */ /* 0x000fe20000011406 */
[----:B------:R-:W-:-:S02]  /*11c30*/  UIMAD UR7, UR11, UR7, UR6 ;  /* 0x000000070b0772a4 */ /* 0x000fc4000f8e0206 */
[----:B------:R-:W-:Y:S02]  /*11c40*/  ULDC.U8 UR4, c[0x0][0x328] ;  /* 0x0000ca0000047ab9 */ /* 0x000fe40000000000 */
[----:B------:R-:W-:Y:S01]  /*11c50*/  @!UP1 UISETP.NE.AND UP0, UPT, UR4, URZ, UPT ;  /* 0x0000003f0400928c */ /* 0x000fe2000bf05270 */
[----:B-1----:R-:W-:Y:S01]  /*11c60*/  IMAD.WIDE.U32 R6, R2, c[0x0][0x1e0], R6 ;  /* 0x0000780002067a25 */ /* 0x002fe200078e0006 */
[----:B------:R-:W-:Y:S01]  /*11c70*/  ULDC UR8, c[0x0][0x214] ;  /* 0x0000850000087ab9 */ /* 0x000fe20000000800 */
[----:B------:R-:W-:Y:S01]  /*11c80*/  SHF.R.S32.HI R2, RZ, 0x3, R3 ;  /* 0x00000003ff027819 */ /* 0x000fe20000011403 */
[----:B------:R-:W-:Y:S02]  /*11c90*/  @UP1 ULDC UR14, c[0x0][0x210] ;  /* 0x00008400000e1ab9 */ /* 0x000fe40000000800 */
[----:B------:R-:W-:Y:S01]  /*11ca0*/  ULDC UR6, c[0x0][0x234] ;  /* 0x00008d0000067ab9 */ /* 0x000fe20000000800 */
[----:B------:R-:W-:Y:S01]  /*11cb0*/  IADD3 R7, R7, UR7, RZ ;  /* 0x0000000707077c10 */ /* 0x000fe2000fffe0ff */
[----:B------:R-:W-:Y:S01]  /*11cc0*/  @UP1 UIMAD UR14, UR14, UR8, URZ ;  /* 0x000000080e0e12a4 */ /* 0x000fe2000f8e023f */
[----:B------:R-:W-:Y:S01]  /*11cd0*/  SHF.R.S32.HI R3, RZ, 0x1f, R2 ;  /* 0x0000001fff037819 */ /* 0x000fe20000011402 */
[----:B------:R-:W-:-:S02]  /*11ce0*/  ULDC UR16, c[0x0][0x214] ;  /* 0x0000850000107ab9 */ /* 0x000fc40000000800 */
[----:B------:R-:W-:Y:S01]  /*11cf0*/  @!UP1 USEL UR14, UR8, UR6, !UP0 ;  /* 0x00000006080e9287 */ /* 0x000fe2000c000000 */
[----:B--2---:R-:W-:Y:S01]  /*11d00*/  IMAD.WIDE.U32 R6, R0, c[0x0][0x1f0], R6 ;  /* 0x00007c0000067a25 */ /* 0x004fe200078e0006 */
[----:B------:R-:W-:Y:S02]  /*11d10*/  UIMAD UR12, UR10, UR5, UR12 ;  /* 0x000000050a0c72a4 */ /* 0x000fe4000f8e020c */
[----:B------:R-:W-:Y:S01]  /*11d20*/  UIADD3 UR16, -UR9, UR16, URZ ;  /* 0x0000001009107290 */ /* 0x000fe2000fffe13f */
[----:B---3--:R-:W-:Y:S01]  /*11d30*/  IMAD.WIDE R8, R5, 0x80, R2 ;  /* 0x0000008005087825 */ /* 0x008fe200078e0202 */
[----:B------:R-:W-:Y:S02]  /*11d40*/  ULDC UR5, c[0x0][0x1c0] ;  /* 0x0000700000057ab9 */ /* 0x000fe40000000800 */
[----:B------:R-:W-:Y:S01]  /*11d50*/  @UP1 UMOV UR17, 0x1 ;  /* 0x0000000100111882 */ /* 0x000fe20000000000 */
[----:B------:R-:W-:Y:S01]  /*11d60*/  IADD3 R5, R7, UR12, RZ ;  /* 0x0000000c07057c10 */ /* 0x000fe2000fffe0ff */
[----:B------:R-:W-:Y:S01]  /*11d70*/  UISETP.NE.AND UP2, UPT, UR4, URZ, UPT ;  /* 0x0000003f0400728c */ /* 0x000fe2000bf45270 */
[----:B------:R-:W-:Y:S01]  /*11d80*/  ISETP.GE.OR P2, PT, R2, UR16, P6 ;  /* 0x0000001002007c0c */ /* 0x000fe2000b746670 */
[----:B------:R-:W-:Y:S01]  /*11d90*/  @!UP1 UIMAD UR17, UR14, UR5, URZ ;  /* 0x000000050e1192a4 */ /* 0x000fe2000f8e023f */
[----:B------:R-:W-:Y:S01]  /*11da0*/  IMAD R3, R9, c[0x0][0x1e8], RZ ;  /* 0x00007a0009037a24 */ /* 0x000fe200078e02ff */
[----:B------:R-:W-:Y:S01]  /*11db0*/  UISETP.EQ.AND UP2, UPT, UR15, URZ, UP2 ;  /* 0x0000003f0f00728c */ /* 0x000fe20009742270 */
[----:B------:R-:W-:Y:S01]  /*11dc0*/  IMAD.MOV.U32 R4, RZ, RZ, R6 ;  /* 0x000000ffff047224 */ /* 0x000fe200078e0006 */
[----:B------:R-:W-:Y:S01]  /*11dd0*/  UIMAD UR17, UR11, UR17, URZ ;  /* 0x000000110b1172a4 */ /* 0x000fe2000f8e023f */
[C---:B------:R-:W-:Y:S01]  /*11de0*/  IMAD R3, R8.reuse, c[0x0][0x1ec], R3 ;  /* 0x00007b0008037a24 */ /* 0x040fe200078e0203 */
[----:B------:R-:W-:Y:S01]  /*11df0*/  UIMAD UR13, UR11, UR8, URZ ;  /* 0x000000080b0d72a4 */ /* 0x000fe2000f8e023f */
[----:B------:R-:W-:Y:S01]  /*11e00*/  IMAD.WIDE.U32 R8, R8, c[0x0][0x1e8], R4 ;  /* 0x00007a0008087a25 */ /* 0x000fe200078e0004 */
[----:B------:R-:W-:Y:S01]  /*11e10*/  USEL UR17, UR17, URZ, !UP2 ;  /* 0x0000003f11117287 */ /* 0x000fe2000d000000 */
[----:B------:R-:W-:Y:S01]  /*11e20*/  IADD3 R7, R2, 0x30, RZ ;  /* 0x0000003002077810 */ /* 0x000fe20007ffe0ff */
[----:B------:R-:W-:Y:S01]  /*11e30*/  @UP1 ULDC UR18, c[0x0][0x210] ;  /* 0x0000840000121ab9 */ /* 0x000fe20000000800 */
[----:B------:R-:W-:Y:S01]  /*11e40*/  IMAD.IADD R0, R3, 0x1, R9 ;  /* 0x0000000103007824 */ /* 0x000fe200078e0209 */
[----:B------:R-:W-:Y:S01]  /*11e50*/  @!UP1 UMOV UR18, 0x1 ;  /* 0x0000000100129882 */ /* 0x000fe20000000000 */
[----:B------:R-:W-:Y:S01]  /*11e60*/  LEA R4, P1, R8, c[0x0][0x1d0], 0x1 ;  /* 0x0000740008047a11 */ /* 0x000fe200078208ff */
[----:B------:R-:W-:Y:S01]  /*11e70*/  USHF.R.S32.HI UR4, URZ, 0x1f, UR13 ;  /* 0x0000001f3f047899 */ /* 0x000fe2000801140d */
[----:B------:R-:W-:Y:S01]  /*11e80*/  @!P2 IMAD R6, R2, UR18, RZ ;  /* 0x000000120206ac24 */ /* 0x000fe2000f8e02ff */
[----:B------:R-:W-:Y:S01]  /*11e90*/  USEL UR13, UR13, URZ, UP2 ;  /* 0x0000003f0d0d7287 */ /* 0x000fe20009000000 */
[----:B------:R-:W-:Y:S01]  /*11ea0*/  LEA.HI.X R5, R8, c[0x0][0x1d4], R0, 0x1, P1 ;  /* 0x0000750008057a11 */ /* 0x000fe200008f0c00 */
[----:B------:R-:W-:Y:S01]  /*11eb0*/  UIMAD UR9, UR9, UR18, URZ ;  /* 0x00000012090972a4 */ /* 0x000fe2000f8e023f */
[----:B------:R-:W-:Y:S01]  /*11ec0*/  ISETP.GE.OR P4, PT, R7, UR16, P6 ;  /* 0x0000001007007c0c */ /* 0x000fe2000b786670 */
[----:B------:R-:W-:-:S02]  /*11ed0*/  UIMAD UR17, UR10, UR14, UR17 ;  /* 0x0000000e0a1172a4 */ /* 0x000fc4000f8e0211 */
[----:B------:R-:W-:Y:S01]  /*11ee0*/  USEL UR6, UR4, URZ, UP2 ;  /* 0x0000003f04067287 */ /* 0x000fe20009000000 */
[----:B------:R-:W-:Y:S01]  /*11ef0*/  STG.E.128 [R4.64], RZ ;  /* 0x000000ff04007986 */ /* 0x000fe2000c101d16 */
[----:B------:R-:W-:Y:S02]  /*11f00*/  USHF.R.S32.HI UR7, URZ, 0x1f, UR9 ;  /* 0x0000001f3f077899 */ /* 0x000fe40008011409 */
[----:B------:R-:W-:Y:S01]  /*11f10*/  USHF.R.S32.HI UR8, URZ, 0x1f, UR17 ;  /* 0x0000001f3f087899 */ /* 0x000fe20008011411 */
[----:B------:R1:W-:Y:S01]  /*11f20*/  STG.E.128 [R4.64+0x80], RZ ;  /* 0x000080ff04007986 */ /* 0x0003e2000c101d16 */
[----:B------:R-:W-:Y:S02]  /*11f30*/  UIADD3 UR13, UP1, UP0, UR9, UR13, UR17 ;  /* 0x0000000d090d7290 */ /* 0x000fe4000f83e011 */
[----:B------:R-:W-:Y:S02]  /*11f40*/  ULDC.64 UR4, c[0x0][0x1e8] ;  /* 0x00007a0000047ab9 */ /* 0x000fe40000000a00 */
[----:B------:R-:W-:Y:S01]  /*11f50*/  UIADD3.X UR8, UR7, UR6, UR8, UP1, UP0 ;  /* 0x0000000607087290 */ /* 0x000fe20008fe0408 */
[----:B------:R-:W-:Y:S01]  /*11f60*/  @!P4 IMAD R7, R7, UR18, RZ ;  /* 0x000000120707cc24 */ /* 0x000fe2000f8e02ff */
[----:B------:R-:W-:Y:S01]  /*11f70*/  USHF.L.U32 UR6, UR4, 0x5, URZ ;  /* 0x0000000504067899 */ /* 0x000fe2000800063f */
[----:B------:R-:W-:Y:S01]  /*11f80*/  @!P2 IADD3 R3, P0, R6, UR13, RZ ;  /* 0x0000000d0603ac10 */ /* 0x000fe2000ff1e0ff */
[----:B------:R-:W-:-:S02]  /*11f90*/  UMOV UR7, 0x5 ;  /* 0x0000000500077882 */ /* 0x000fc40000000000 */
[----:B------:R-:W-:Y:S01]  /*11fa0*/  USHF.L.U64.HI UR5, UR4, UR7, UR5 ;  /* 0x0000000704057299 */ /* 0x000fe20008010205 */
[----:B------:R-:W-:Y:S02]  /*11fb0*/  @!P2 LEA.HI.X.SX32 R0, R6, UR8, 0x1, P0 ;  /* 0x000000080600ac11 */ /* 0x000fe400080f0eff */
[C---:B------:R-:W-:Y:S02]  /*11fc0*/  @!P2 LEA R10, P0, R3.reuse, c[0x0][0x200], 0x2 ;  /* 0x00008000030aaa11 */ /* 0x040fe400078010ff */
[----:B------:R-:W-:Y:S02]  /*11fd0*/  IADD3 R12, P1, R4, UR6, RZ ;  /* 0x00000006040c7c10 */ /* 0x000fe4000ff3e0ff */
[----:B------:R-:W-:Y:S02]  /*11fe0*/  @!P2 LEA.HI.X R11, R3, c[0x0][0x204], R0, 0x2, P0 ;  /* 0x00008100030baa11 */ /* 0x000fe400000f1400 */
[----:B------:R-:W-:Y:S02]  /*11ff0*/  IADD3.X R13, R5, UR5, RZ, P1, !PT ;  /* 0x00000005050d7c10 */ /* 0x000fe40008ffe4ff */
[----:B------:R-:W-:-:S02]  /*12000*/  IADD3 R16, P0, R12, UR6, RZ ;  /* 0x000000060c107c10 */ /* 0x000fc4000ff1e0ff */
[----:B------:R-:W-:Y:S01]  /*12010*/  IADD3 R0, R2, 0x10, RZ ;  /* 0x0000001002007810 */ /* 0x000fe20007ffe0ff */
[----:B------:R-:W-:Y:S01]  /*12020*/  STG.E.128 [R12.64], RZ ;  /* 0x000000ff0c007986 */ /* 0x000fe2000c101d16 */
[----:B------:R-:W-:Y:S02]  /*12030*/  IADD3.X R17, R13, UR5, RZ, P0, !PT ;  /* 0x000000050d117c10 */ /* 0x000fe400087fe4ff */
[----:B------:R-:W-:Y:S01]  /*12040*/  IADD3 R18, P0, R16, UR6, RZ ;  /* 0x0000000610127c10 */ /* 0x000fe2000ff1e0ff */
[----:B------:R2:W-:Y:S01]  /*12050*/  STG.E.128 [R12.64+0x80], RZ ;  /* 0x000080ff0c007986 */ /* 0x0005e2000c101d16 */
[----:B------:R-:W-:Y:S02]  /*12060*/  ISETP.GE.OR P1, PT, R0, UR16, P6 ;  /* 0x0000001000007c0c */ /* 0x000fe4000b726670 */
[----:B------:R-:W-:Y:S01]  /*12070*/  IADD3.X R19, R17, UR5, RZ, P0, !PT ;  /* 0x0000000511137c10 */ /* 0x000fe200087fe4ff */
[----:B------:R-:W-:Y:S01]  /*12080*/  STG.E.128 [R16.64], RZ ;  /* 0x000000ff10007986 */ /* 0x000fe2000c101d16 */
[----:B------:R-:W-:-:S02]  /*12090*/  IADD3 R8, P0, R18, UR6, RZ ;  /* 0x0000000612087c10 */ /* 0x000fc4000ff1e0ff */
[----:B------:R-:W-:Y:S01]  /*120a0*/  IADD3 R6, R2, 0x20, RZ ;  /* 0x0000002002067810 */ /* 0x000fe20007ffe0ff */
[----:B------:R-:W-:Y:S01]  /*120b0*/  STG.E.128 [R16.64+0x80], RZ ;  /* 0x000080ff10007986 */ /* 0x000fe2000c101d16 */
[----:B------:R-:W-:Y:S02]  /*120c0*/  IADD3.X R9, R19, UR5, RZ, P0, !PT ;  /* 0x0000000513097c10 */ /* 0x000fe400087fe4ff */
[----:B-1----:R-:W-:Y:S01]  /*120d0*/  IADD3 R4, P0, R8, UR6, RZ ;  /* 0x0000000608047c10 */ /* 0x002fe2000ff1e0ff */
[----:B------:R-:W-:Y:S01]  /*120e0*/  STG.E.128 [R18.64], RZ ;  /* 0x000000ff12007986 */ /* 0x000fe2000c101d16 */
[----:B------:R-:W-:Y:S01]  /*120f0*/  ISETP.GE.OR P5, PT, R6, UR16, P6 ;  /* 0x0000001006007c0c */ /* 0x000fe2000b7a6670 */
[----:B------:R-:W-:Y:S01]  /*12100*/  @!P1 IMAD R0, R0, UR18, RZ ;  /* 0x0000001200009c24 */ /* 0x000fe2000f8e02ff */
[----:B------:R-:W-:Y:S01]  /*12110*/  IADD3.X R5, R9, UR5, RZ, P0, !PT ;  /* 0x0000000509057c10 */ /* 0x000fe200087fe4ff */
[----:B------:R-:W-:Y:S01]  /*12120*/  STG.E.128 [R18.64+0x80], RZ ;  /* 0x000080ff12007986 */ /* 0x000fe2000c101d16 */
[----:B------:R-:W-:-:S03]  /*12130*/  IADD3 R14, P0, R4, UR6, RZ ;  /* 0x00000006040e7c10 */ /* 0x000fc6000ff1e0ff */
[----:B------:R-:W-:Y:S01]  /*12140*/  STG.E.128 [R8.64], RZ ;  /* 0x000000ff08007986 */ /* 0x000fe2000c101d16 */
[----:B------:R-:W-:-:S03]  /*12150*/  IADD3.X R15, R5, UR5, RZ, P0, !PT ;  /* 0x00000005050f7c10 */ /* 0x000fc600087fe4ff */
[----:B------:R1:W-:Y:S01]  /*12160*/  STG.E.128 [R8.64+0x80], RZ ;  /* 0x000080ff08007986 */ /* 0x0003e2000c101d16 */
[----:B--2---:R-:W-:Y:S01]  /*12170*/  IADD3 R12, P0, R14, UR6, RZ ;  /* 0x000000060e0c7c10 */ /* 0x004fe2000ff1e0ff */
[----:B------:R-:W-:Y:S02]  /*12180*/  @!P5 IMAD R6, R6, UR18, RZ ;  /* 0x000000120606dc24 */ /* 0x000fe4000f8e02ff */
[----:B------:R-:W-:Y:S01]  /*12190*/  STG.E.128 [R4.64], RZ ;  /* 0x000000ff04007986 */ /* 0x000fe2000c101d16 */
[----:B------:R-:W-:Y:S02]  /*121a0*/  IADD3.X R13, R15, UR5, RZ, P0, !PT ;  /* 0x000000050f0d7c10 */ /* 0x000fe400087fe4ff */
[C---:B------:R-:W-:Y:S01]  /*121b0*/  @!P1 IADD3 R3, P0, R0.reuse, UR13, RZ ;  /* 0x0000000d00039c10 */ /* 0x040fe2000ff1e0ff */
[----:B------:R2:W-:Y:S03]  /*121c0*/  STG.E.128 [R4.64+0x80], RZ ;  /* 0x000080ff04007986 */ /* 0x0005e6000c101d16 */
[----:B------:R-:W-:Y:S01]  /*121d0*/  @!P1 LEA.HI.X.SX32 R0, R0, UR8, 0x1, P0 ;  /* 0x0000000800009c11 */ /* 0x000fe200080f0eff */
[----:B------:R-:W-:Y:S04]  /*121e0*/  STG.E.128 [R14.64], RZ ;  /* 0x000000ff0e007986 */ /* 0x000fe8000c101d16 */
[----:B------:R3:W-:Y:S04]  /*121f0*/  STG.E.128 [R14.64+0x80], RZ ;  /* 0x000080ff0e007986 */ /* 0x0007e8000c101d16 */
[----:B------:R-:W-:Y:S04]  /*12200*/  STG.E.128 [R12.64], RZ ;  /* 0x000000ff0c007986 */ /* 0x000fe8000c101d16 */
[----:B------:R4:W-:Y:S01]  /*12210*/  STG.E.128 [R12.64+0x80], RZ ;  /* 0x000080ff0c007986 */ /* 0x0009e2000c101d16 */
[----:B-1----:R-:W-:-:S05]  /*12220*/  @!P2 IMAD.MOV.U32 R8, RZ, RZ, 0x7f800000 ;  /* 0x7f800000ff08a424 */ /* 0x002fca00078e00ff */
[----:B------:R1:W-:Y:S01]  /*12230*/  @!P2 STG.E [R10.64], R8 ;  /* 0x000000080a00a986 */ /* 0x0003e2000c101916 */
[----:B------:R-:W-:Y:S02]  /*12240*/  @!P1 LEA R16, P2, R3, c[0x0][0x200], 0x2 ;  /* 0x0000800003109a11 */ /* 0x000fe400078410ff */
[----:B--2---:R-:W-:Y:S02]  /*12250*/  IADD3 R5, R2, 0x40, RZ ;  /* 0x0000004002057810 */ /* 0x004fe40007ffe0ff */
[C---:B------:R-:W-:Y:S02]  /*12260*/  @!P5 IADD3 R4, P0, R6.reuse, UR13, RZ ;  /* 0x0000000d0604dc10 */ /* 0x040fe4000ff1e0ff */
[----:B------:R-:W-:Y:S02]  /*12270*/  ISETP.GE.OR P3, PT, R5, UR16, P6 ;  /* 0x0000001005007c0c */ /* 0x000fe4000b766670 */
[----:B------:R-:W-:Y:S02]  /*12280*/  @!P1 LEA.HI.X R17, R3, c[0x0][0x204], R0, 0x2, P2 ;  /* 0x0000810003119a11 */ /* 0x000fe400010f1400 */
[----:B------:R-:W-:Y:S01]  /*12290*/  @!P5 LEA.HI.X.SX32 R3, R6, UR8, 0x1, P0 ;  /* 0x000000080603dc11 */ /* 0x000fe200080f0eff */
[----:B---3--:R-:W-:Y:S01]  /*122a0*/  @!P1 IMAD.MOV.U32 R14, RZ, RZ, 0x7f800000 ;  /* 0x7f800000ff0e9424 */ /* 0x008fe200078e00ff */
[----:B------:R-:W-:-:S02]  /*122b0*/  IADD3 R0, R2, 0x50, RZ ;  /* 0x0000005002007810 */ /* 0x000fc40007ffe0ff */
[----:B------:R-:W-:Y:S02]  /*122c0*/  @!P4 IADD3 R6, P0, R7, UR13, RZ ;  /* 0x0000000d0706cc10 */ /* 0x000fe4000ff1e0ff */
[----:B------:R2:W-:Y:S01]  /*122d0*/  @!P1 STG.E [R16.64], R14 ;  /* 0x0000000e10009986 */ /* 0x0005e2000c101916 */
[C---:B----4-:R-:W-:Y:S02]  /*122e0*/  @!P5 LEA R12, P2, R4.reuse, c[0x0][0x200], 0x2 ;  /* 0x00008000040cda11 */ /* 0x050fe400078410ff */
[----:B------:R-:W-:Y:S02]  /*122f0*/  @!P3 IMAD R5, R5, UR18, RZ ;  /* 0x000000120505bc24 */ /* 0x000fe4000f8e02ff */
[----:B------:R-:W-:Y:S01]  /*12300*/  @!P3 IMAD.MOV.U32 R15, RZ, RZ, 0x7f800000 ;  /* 0x7f800000ff0fb424 */ /* 0x000fe200078e00ff */
[----:B------:R-:W-:Y:S02]  /*12310*/  @!P5 LEA.HI.X R13, R4, c[0x0][0x204], R3, 0x2, P2 ;  /* 0x00008100040dda11 */ /* 0x000fe400010f1403 */
[----:B------:R-:W-:-:S02]  /*12320*/  ISETP.GE.OR P2, PT, R0, UR16, P6 ;  /* 0x0000001000007c0c */ /* 0x000fc4000b746670 */
[----:B------:R-:W-:Y:S02]  /*12330*/  @!P4 LEA.HI.X.SX32 R3, R7, UR8, 0x1, P0 ;  /* 0x000000080703cc11 */ /* 0x000fe400080f0eff */
[----:B-1----:R-:W-:Y:S02]  /*12340*/  @!P4 LEA R10, P0, R6, c[0x0][0x200], 0x2 ;  /* 0x00008000060aca11 */ /* 0x002fe400078010ff */
[----:B------:R-:W-:Y:S02]  /*12350*/  IADD3 R4, R2, 0x60, RZ ;  /* 0x0000006002047810 */ /* 0x000fe40007ffe0ff */
[----:B------:R-:W-:Y:S02]  /*12360*/  @!P4 LEA.HI.X R11, R6, c[0x0][0x204], R3, 0x2, P0 ;  /* 0x00008100060bca11 */ /* 0x000fe400000f1403 */
[C---:B------:R-:W-:Y:S02]  /*12370*/  @!P3 IADD3 R3, P0, R5.reuse, UR13, RZ ;  /* 0x0000000d0503bc10 */ /* 0x040fe4000ff1e0ff */
[----:B------:R-:W-:Y:S01]  /*12380*/  ISETP.GE.OR P1, PT, R4, UR16, P6 ;  /* 0x0000001004007c0c */ /* 0x000fe2000b726670 */
[----:B------:R-:W-:Y:S01]  /*12390*/  @!P2 IMAD R0, R0, UR18, RZ ;  /* 0x000000120000ac24 */ /* 0x000fe2000f8e02ff */
[----:B------:R-:W-:Y:S01]  /*123a0*/  @!P3 LEA.HI.X.SX32 R6, R5, UR8, 0x1, P0 ;  /* 0x000000080506bc11 */ /* 0x000fe200080f0eff */
[----:B------:R-:W-:Y:S01]  /*123b0*/  @!P2 IMAD.MOV.U32 R21, RZ, RZ, 0x7f800000 ;  /* 0x7f800000ff15a424 */ /* 0x000fe200078e00ff */
[----:B------:R-:W-:-:S04]  /*123c0*/  @!P3 LEA R8, P0, R3, c[0x0][0x200], 0x2 ;  /* 0x000080000308ba11 */ /* 0x000fc800078010ff */
[----:B------:R-:W-:Y:S02]  /*123d0*/  @!P3 LEA.HI.X R9, R3, c[0x0][0x204], R6, 0x2, P0 ;  /* 0x000081000309ba11 */ /* 0x000fe400000f1406 */
[----:B------:R-:W-:-:S03]  /*123e0*/  @!P2 IADD3 R3, P0, R0, UR13, RZ ;  /* 0x0000000d0003ac10 */ /* 0x000fc6000ff1e0ff */
[----:B------:R-:W-:Y:S01]  /*123f0*/  @!P1 IMAD R4, R4, UR18, RZ ;  /* 0x0000001204049c24 */ /* 0x000fe2000f8e02ff */
[----:B------:R-:W-:Y:S01]  /*12400*/  @!P2 LEA.HI.X.SX32 R0, R0, UR8, 0x1, P0 ;  /* 0x000000080000ac11 */ /* 0x000fe200080f0eff */
[----:B------:R-:W-:Y:S01]  /*12410*/  @!P1 IMAD.MOV.U32 R19, RZ, RZ, 0x7f800000 ;  /* 0x7f800000ff139424 */ /* 0x000fe200078e00ff */
[----:B------:R-:W-:-:S04]  /*12420*/  @!P2 LEA R6, P0, R3, c[0x0][0x200], 0x2 ;  /* 0x000080000306aa11 */ /* 0x000fc800078010ff */
[----:B------:R-:W-:Y:S01]  /*12430*/  @!P2 LEA.HI.X R7, R3, c[0x0][0x204], R0, 0x2, P0 ;  /* 0x000081000307aa11 */ /* 0x000fe200000f1400 */
[----:B------:R-:W-:Y:S01]  /*12440*/  @!P5 IMAD.MOV.U32 R3, RZ, RZ, 0x7f800000 ;  /* 0x7f800000ff03d424 */ /* 0x000fe200078e00ff */
[----:B------:R-:W-:-:S04]  /*12450*/  @!P1 IADD3 R0, P0, R4, UR13, RZ ;  /* 0x0000000d04009c10 */ /* 0x000fc8000ff1e0ff */
[----:B------:R-:W-:Y:S01]  /*12460*/  @!P1 LEA.HI.X.SX32 R5, R4, UR8, 0x1, P0 ;  /* 0x0000000804059c11 */ /* 0x000fe200080f0eff */
[----:B------:R1:W-:Y:S01]  /*12470*/  @!P5 STG.E [R12.64], R3 ;  /* 0x000000030c00d986 */ /* 0x0003e2000c101916 */
[----:B--2---:R-:W-:-:S04]  /*12480*/  @!P1 LEA R16, P0, R0, c[0x0][0x200], 0x2 ;  /* 0x0000800000109a11 */ /* 0x004fc800078010ff */
[----:B------:R-:W-:Y:S01]  /*12490*/  @!P1 LEA.HI.X R17, R0, c[0x0][0x204], R5, 0x2, P0 ;  /* 0x0000810000119a11 */ /* 0x000fe200000f1405 */
[----:B------:R-:W-:Y:S01]  /*124a0*/  @!P4 IMAD.MOV.U32 R5, RZ, RZ, 0x7f800000 ;  /* 0x7f800000ff05c424 */ /* 0x000fe200078e00ff */
[----:B------:R-:W-:-:S04]  /*124b0*/  IADD3 R0, R2, 0x70, RZ ;  /* 0x0000007002007810 */ /* 0x000fc80007ffe0ff */
[----:B------:R-:W-:Y:S01]  /*124c0*/  ISETP.GE.OR P6, PT, R0, UR16, P6 ;  /* 0x0000001000007c0c */ /* 0x000fe2000b7c6670 */
[----:B------:R1:W-:Y:S04]  /*124d0*/  @!P4 STG.E [R10.64], R5 ;  /* 0x000000050a00c986 */ /* 0x0003e8000c101916 */
[----:B------:R1:W-:Y:S04]  /*124e0*/  @!P3 STG.E [R8.64], R15 ;  /* 0x0000000f0800b986 */ /* 0x0003e8000c101916 */
[----:B------:R1:W-:Y:S04]  /*124f0*/  @!P2 STG.E [R6.64], R21 ;  /* 0x000000150600a986 */ /* 0x0003e8000c101916 */
[----:B------:R1:W-:Y:S01]  /*12500*/  @!P1 STG.E [R16.64], R19 ;  /* 0x0000001310009986 */ /* 0x0003e2000c101916 */
[----:B------:R-:W-:Y:S05]  /*12510*/  @P6 EXIT ;  /* 0x000000000000694d */ /* 0x000fea0003800000 */
[----:B------:R-:W-:Y:S02]  /*12520*/  IMAD R0, R0, UR18, RZ ;  /* 0x0000001200007c24 */ /* 0x000fe4000f8e02ff */
[----:B-1----:R-:W-:-:S03]  /*12530*/  IMAD.MOV.U32 R5, RZ, RZ, 0x7f800000 ;  /* 0x7f800000ff057424 */ /* 0x002fc600078e00ff */
[----:B------:R-:W-:-:S04]  /*12540*/  IADD3 R3, P0, R0, UR13, RZ ;  /* 0x0000000d00037c10 */ /* 0x000fc8000ff1e0ff */
[----:B------:R-:W-:Y:S02]  /*12550*/  LEA.HI.X.SX32 R0, R0, UR8, 0x1, P0 ;  /* 0x0000000800007c11 */ /* 0x000fe400080f0eff */
[----:B------:R-:W-:-:S04]  /*12560*/  LEA R2, P0, R3, c[0x0][0x200], 0x2 ;  /* 0x0000800003027a11 */ /* 0x000fc800078010ff */
[----:B------:R-:W-:-:S05]  /*12570*/  LEA.HI.X R3, R3, c[0x0][0x204], R0, 0x2, P0 ;  /* 0x0000810003037a11 */ /* 0x000fca00000f1400 */
[----:B------:R-:W-:Y:S01]  /*12580*/  STG.E [R2.64], R5 ;  /* 0x0000000502007986 */ /* 0x000fe2000c101916 */
[----:B------:R-:W-:Y:S05]  /*12590*/  EXIT ;  /* 0x000000000000794d */ /* 0x000fea0003800000 */
.L_x_864:
        /* <DEDUP_REMOVED lines=14> */
.L_x_1409:


//--------------------- .text._ZN5flash16flash_fwd_kernelI23Flash_fwd_kernel_traitsILi128ELi128ELi32ELi4ELb0ELb0EN7cutlass6half_tE19Flash_kernel_traitsILi128ELi128ELi32ELi4ES3_EELb0ELb1ELb0ELb0ELb1ELb1ELb1ELb0EEEvNS_16Flash_fwd_paramsE --------------------------
	.section	.text._ZN5flash16flash_fwd_kernelI23Flash_fwd_kernel_traitsILi128ELi128ELi32ELi4ELb0ELb0EN7cutlass6half_tE19Flash_kernel_traitsILi128ELi128ELi32ELi4ES3_EELb0ELb1ELb0ELb0ELb1ELb1ELb1ELb0EEEvNS_16Flash_fwd_paramsE,"ax",@progbits
	.sectioninfo	@"SHI_REGISTERS=255"
	.align	128
        .global         _ZN5flash16flash_fwd_kernelI23Flash_fwd_kernel_traitsILi128ELi128ELi32ELi4ELb0ELb0EN7cutlass6half_tE19Flash_kernel_traitsILi128ELi128ELi32ELi4ES3_EELb0ELb1ELb0ELb0ELb1ELb1ELb1ELb0EEEvNS_16Flash_fwd_paramsE
        .type           _ZN5flash16flash_fwd_kernelI23Flash_fwd_kernel_traitsILi128ELi128ELi32ELi4ELb0ELb0EN7cutlass6half_tE19Flash_kernel_traitsILi128ELi128ELi32ELi4ES3_EELb0ELb1ELb0ELb0ELb1ELb1ELb1ELb0EEEvNS_16Flash_fwd_paramsE,@function
        .size           _ZN5flash16flash_fwd_kernelI23Flash_fwd_kernel_traitsILi128ELi128ELi32ELi4ELb0ELb0EN7cutlass6half_tE19Flash_kernel_traitsILi128ELi128ELi32ELi4ES3_EELb0ELb1ELb0ELb0ELb1ELb1ELb1ELb0EEEvNS_16Flash_fwd_paramsE,(.L_x_1410 - _ZN5flash16flash_fwd_kernelI23Flash_fwd_kernel_traitsILi128ELi128ELi32ELi4ELb0ELb0EN7cutlass6half_tE19Flash_kernel_traitsILi128ELi128ELi32ELi4ES3_EELb0ELb1ELb0ELb0ELb1ELb1ELb1ELb0EEEvNS_16Flash_fwd_paramsE)
        .other          _ZN5flash16flash_fwd_kernelI23Flash_fwd_kernel_traitsILi128ELi128ELi32ELi4ELb0ELb0EN7cutlass6half_tE19Flash_kernel_traitsILi128ELi128ELi32ELi4ES3_EELb0ELb1ELb0ELb0ELb1ELb1ELb1ELb0EEEvNS_16Flash_fwd_paramsE,@"STO_CUDA_ENTRY STV_DEFAULT"
_ZN5flash16flash_fwd_kernelI23Flash_fwd_kernel_traitsILi128ELi128ELi32ELi4ELb0ELb0EN7cutlass6half_tE19Flash_kernel_traitsILi128ELi128ELi32ELi4ES3_EELb0ELb1ELb0ELb0ELb1ELb1ELb1ELb0EEEvNS_16Flash_fwd_paramsE:
.text._ZN5flash16flash_fwd_kernelI23Flash_fwd_kernel_traitsILi128ELi128ELi32ELi4ELb0ELb0EN7cutlass6half_tE19Flash_kernel_traitsILi128ELi128ELi32ELi4ES3_EELb0ELb1ELb0ELb0ELb1ELb1ELb1ELb0EEEvNS_16Flash_fwd_paramsE:
        /* <DEDUP_REMOVED lines=43> */
[----:B------:R-:W-:Y:S01]  /*02b0*/  IABS R20, R24 ;  /* 0x0000001800147213 */ /* 0x000fe20000000000 */
[----:B------:R-:W-:Y:S01]  /*02c0*/  IMAD.MOV.U32 R21, RZ, RZ, R0 ;  /* 0x000000ffff157224 */ /* 0x000fe200078e0000 */
[CC--:B------:R-:W-:Y:S01]  /*02d0*/  LEA.HI R18, R19.reuse, R98.reuse, RZ, 0x3 ;  /* 0x0000006213127211 */ /* 0x0c0fe200078f18ff */
[----:B------:R-:W-:Y:S01]  /*02e0*/  UMOV UR9, 0x5 ;  /* 0x0000000500097882 */ /* 0x000fe20000000000 */
[----:B------:R-:W-:Y:S01]  /*02f0*/  LOP3.LUT R0, R24, c[0x0][0x1c8], RZ, 0x3c, !PT ;  /* 0x0000720018007a12 */ /* 0x000fe200078e3cff */
[----:B------:R-:W1:Y:S01]  /*0300*/  I2F.RP R4, R21 ;  /* 0x0000001500047306 */ /* 0x000e620000209400 */
[----:B------:R-:W-:Y:S01]  /*0310*/  SHF.R.S32.HI R2, RZ, 0x3, R18 ;  /* 0x00000003ff027819 */ /* 0x000fe20000011412 */
[----:B------:R-:W-:Y:S01]  /*0320*/  USHF.L.U64.HI UR5, UR4, UR9, UR5 ;  /* 0x0000000904057299 */ /* 0x000fe20008010205 */
[----:B------:R-:W-:Y:S01]  /*0330*/  LEA.HI R10, R19, R98, RZ, 0x4 ;  /* 0x00000062130a7211 */ /* 0x000fe200078f20ff */
[----:B------:R-:W-:Y:S01]  /*0340*/  ULDC.64 UR10, c[0x0][0x198] ;  /* 0x00006600000a7ab9 */ /* 0x000fe20000000a00 */
[----:B------:R-:W-:Y:S01]  /*0350*/  ISETP.GE.AND P1, PT, R0, RZ, PT ;  /* 0x000000ff0000720c */ /* 0x000fe20003f26270 */
[----:B------:R-:W-:Y:S01]  /*0360*/  IMAD.SHL.U32 R0, R2, 0x40, RZ ;  /* 0x0000004002007824 */ /* 0x000fe200078e00ff */
[----:B------:R-:W-:Y:S01]  /*0370*/  SHF.R.S32.HI R11, RZ, 0x4, R10 ;  /* 0x00000004ff0b7819 */ /* 0x000fe2000001140a */
[----:B------:R-:W-:Y:S01]  /*0380*/  USHF.L.U64.HI UR6, UR10, UR9, UR11 ;  /* 0x000000090a067299 */ /* 0x000fe2000801020b */
[--C-:B------:R-:W-:Y:S01]  /*0390*/  SHF.R.S32.HI R3, RZ, 0x1f, R2.reuse ;  /* 0x0000001fff037819 */ /* 0x100fe20000011402 */
[----:B------:R-:W-:Y:S01]  /*03a0*/  USHF.L.U32 UR7, UR10, 0x5, URZ ;  /* 0x000000050a077899 */ /* 0x000fe2000800063f */
[----:B------:R-:W-:Y:S01]  /*03b0*/  LEA.HI R8, R10, R11, RZ, 0x1 ;  /* 0x0000000b0a087211 */ /* 0x000fe200078f08ff */
[----:B------:R-:W-:Y:S01]  /*03c0*/  UMOV UR11, 0x4 ;  /* 0x00000004000b7882 */ /* 0x000fe20000000000 */
[----:B------:R-:W-:Y:S01]  /*03d0*/  LOP3.LUT R0, R0, 0x1c0, RZ, 0xc0, !PT ;  /* 0x000001c000007812 */ /* 0x000fe200078ec0ff */
[----:B------:R-:W-:Y:S01]  /*03e0*/  IMAD.WIDE R26, R13, 0x80, R2 ;  /* 0x000000800d1a7825 */ /* 0x000fe200078e0202 */
[----:B------:R-:W-:Y:S01]  /*03f0*/  LOP3.LUT R8, R8, 0xfffffffe, RZ, 0xc0, !PT ;  /* 0xfffffffe08087812 */ /* 0x000fe200078ec0ff */
[----:B-1----:R-:W1:Y:S01]  /*0400*/  MUFU.RCP R4, R4 ;  /* 0x0000000400047308 */ /* 0x002e620000001000 */
[----:B------:R-:W-:-:S02]  /*0410*/  IADD3 R6, P0, R2, R7, RZ ;  /* 0x0000000702067210 */ /* 0x000fc40007f1e0ff */
[----:B------:R-:W-:Y:S01]  /*0420*/  LOP3.LUT R2, R10, 0xfffffff0, RZ, 0xc0, !PT ;  /* 0xfffffff00a027812 */ /* 0x000fe200078ec0ff */
[----:B------:R-:W-:Y:S01]  /*0430*/  IMAD.IADD R17, R11, 0x1, -R8 ;  /* 0x000000010b117824 */ /* 0x000fe200078e0a08 */
[----:B------:R-:W-:Y:S01]  /*0440*/  LEA.HI.X.SX32 R7, R7, R3, 0x1, P0 ;  /* 0x0000000307077211 */ /* 0x000fe200000f0eff */
[----:B------:R2:W-:Y:S01]  /*0450*/  STL.64 [R1+0x28], R26 ;  /* 0x0000281a01007387 */ /* 0x0005e20000100a00 */
[----:B------:R-:W-:Y:S01]  /*0460*/  SHF.R.S32.HI R22, RZ, 0x1f, R23 ;  /* 0x0000001fff167819 */ /* 0x000fe20000011417 */
[----:B------:R-:W-:Y:S01]  /*0470*/  IMAD.IADD R8, R98, 0x1, -R2 ;  /* 0x0000000162087824 */ /* 0x000fe200078e0a02 */
[----:B------:R-:W-:Y:S01]  /*0480*/  IADD3 R245, R244, -0x1, RZ ;  /* 0xfffffffff4f57810 */ /* 0x000fe20007ffe0ff */
[----:B------:R-:W-:Y:S02]  /*0490*/  IMAD R2, R7, c[0x0][0x198], RZ ;  /* 0x0000660007027a24 */ /* 0x000fe400078e02ff */
[----:B------:R-:W-:Y:S01]  /*04a0*/  IMAD R10, R22, c[0x0][0x178], RZ ;  /* 0x00005e00160a7a24 */ /* 0x000fe200078e02ff */
[----:B------:R-:W-:Y:S01]  /*04b0*/  SHF.R.S32.HI R3, RZ, 0x1f, R8 ;  /* 0x0000001fff037819 */ /* 0x000fe20000011408 */
[----:B------:R-:W-:Y:S01]  /*04c0*/  IMAD R14, R6, c[0x0][0x19c], R2 ;  /* 0x00006700060e7a24 */ /* 0x000fe200078e0202 */
[----:B-1----:R-:W-:Y:S01]  /*04d0*/  IADD3 R4, R4, 0xffffffe, RZ ;  /* 0x0ffffffe04047810 */ /* 0x002fe20007ffe0ff */
[----:B------:R-:W-:Y:S01]  /*04e0*/  IMAD R10, R23, c[0x0][0x17c], R10 ;  /* 0x00005f00170a7a24 */ /* 0x000fe200078e020a */
[----:B------:R-:W-:-:S02]  /*04f0*/  LEA.HI R16, R3, R8, RZ, 0x3 ;  /* 0x0000000803107211 */ /* 0x000fc400078f18ff */
[----:B------:R1:W3:Y:S02]  /*0500*/  F2I.FTZ.U32.TRUNC.NTZ R5, R4 ;  /* 0x0000000400057305 */ /* 0x0002e4000021f000 */
[----:B-1----:R-:W-:-:S05]  /*0510*/  LOP3.LUT R4, R18, 0xfffffff8, RZ, 0xc0, !PT ;  /* 0xfffffff812047812 */ /* 0x002fca00078ec0ff */
[----:B------:R-:W-:Y:S02]  /*0520*/  IMAD.IADD R40, R98, 0x1, -R4 ;  /* 0x0000000162287824 */ /* 0x000fe400078e0a04 */
[----:B---3--:R-:W-:Y:S02]  /*0530*/  IMAD.MOV R4, RZ, RZ, -R5 ;  /* 0x000000ffff047224 */ /* 0x008fe400078e0a05 */
[----:B------:R-:W-:-:S05]  /*0540*/  IMAD.SHL.U32 R28, R40, 0x8, RZ ;  /* 0x00000008281c7824 */ /* 0x000fca00078e00ff */
[----:B------:R-:W-:Y:S02]  /*0550*/  LOP3.LUT R9, R0, 0x38, R28, 0xf8, !PT ;  /* 0x0000003800097812 */ /* 0x000fe400078ef81c */
[----:B------:R-:W-:Y:S02]  /*0560*/  SHF.R.U32.HI R0, RZ, 0x3, R0 ;  /* 0x00000003ff007819 */ /* 0x000fe40000011600 */
[--C-:B------:R-:W-:Y:S02]  /*0570*/  SHF.R.S32.HI R29, RZ, 0x1f, R28.reuse ;  /* 0x0000001fff1d7819 */ /* 0x100fe4000001141c */
[----:B------:R-:W-:Y:S01]  /*0580*/  LOP3.LUT R11, R9, R0, RZ, 0x3c, !PT ;  /* 0x00000000090b7212 */ /* 0x000fe200078e3cff */
[----:B------:R-:W-:Y:S01]  /*0590*/  IMAD R0, R4, R21, RZ ;  /* 0x0000001504007224 */ /* 0x000fe200078e02ff */
[----:B------:R-:W-:Y:S01]  /*05a0*/  MOV R4, RZ ;  /* 0x000000ff00047202 */ /* 0x000fe20000000f00 */
[----:B------:R-:W-:Y:S01]  /*05b0*/  IMAD.WIDE.U32 R2, R23, c[0x0][0x178], R28 ;  /* 0x00005e0017027a25 */ /* 0x000fe200078e001c */
[----:B------:R-:W-:Y:S01]  /*05c0*/  LEA.HI R9, R19, R98, RZ, 0x6 ;  /* 0x0000006213097211 */ /* 0x000fe200078f30ff */
[----:B------:R-:W-:Y:S02]  /*05d0*/  STL.64 [R1+0x20], R28 ;  /* 0x0000201c01007387 */ /* 0x000fe40000100a00 */
[----:B------:R-:W-:-:S04]  /*05e0*/  IMAD.HI.U32 R13, R5, R0, R4 ;  /* 0x00000000050d7227 */ /* 0x000fc800078e0004 */
[----:B------:R-:W-:Y:S02]  /*05f0*/  IMAD R0, R7, c[0x0][0x1a0], RZ ;  /* 0x0000680007007a24 */ /* 0x000fe400078e02ff */
[----:B------:R-:W-:-:S04]  /*0600*/  IMAD.HI.U32 R13, R13, R20, RZ ;  /* 0x000000140d0d7227 */ /* 0x000fc800078e00ff */
[----:B------:R-:W-:Y:S01]  /*0610*/  IMAD R15, R6, c[0x0][0x1a4], R0 ;  /* 0x00006900060f7a24 */ /* 0x000fe200078e0200 */
[----:B------:R-:W-:Y:S01]  /*0620*/  LOP3.LUT R0, R16, 0xfffffff8, RZ, 0xc0, !PT ;  /* 0xfffffff810007812 */ /* 0x000fe200078ec0ff */
[----:B------:R-:W-:Y:S01]  /*0630*/  IMAD.SHL.U32 R9, R9, 0x8, RZ ;  /* 0x0000000809097824 */ /* 0x000fe200078e00ff */
[----:B------:R-:W-:Y:S01]  /*0640*/  IADD3 R12, -R13, RZ, RZ ;  /* 0x000000ff0d0c7210 */ /* 0x000fe20007ffe1ff */
[----:B------:R-:W-:Y:S02]  /*0650*/  IMAD.IADD R3, R3, 0x1, R10 ;  /* 0x0000000103037824 */ /* 0x000fe400078e020a */
[----:B------:R-:W-:Y:S01]  /*0660*/  IMAD.IADD R41, R8, 0x1, -R0 ;  /* 0x0000000108297824 */ /* 0x000fe200078e0a00 */
[----:B------:R-:W-:Y:S01]  /*0670*/  LOP3.LUT R227, R11, 0x7ffffe00, R9, 0xf8, !PT ;  /* 0x7ffffe000be37812 */ /* 0x000fe200078ef809 */
[----:B------:R-:W-:Y:S01]  /*0680*/  IMAD.SHL.U32 R0, R40, 0x40, RZ ;  /* 0x0000004028007824 */ /* 0x000fe200078e00ff */
[----:B------:R-:W-:Y:S01]  /*0690*/  SHF.R.S32.HI R9, RZ, 0x1f, R24 ;  /* 0x0000001fff097819 */ /* 0x000fe20000011418 */
[----:B------:R-:W-:-:S02]  /*06a0*/  IMAD R12, R21, R12, R20 ;  /* 0x0000000c150c7224 */ /* 0x000fc400078e0214 */
[----:B------:R-:W-:Y:S01]  /*06b0*/  IMAD.WIDE.U32 R4, R6, c[0x0][0x198], R28 ;  /* 0x0000660006047a25 */ /* 0x000fe200078e001c */
[----:B------:R-:W-:Y:S02]  /*06c0*/  LOP3.LUT R0, R0, 0x1c0, RZ, 0xc0, !PT ;  /* 0x000001c000007812 */ /* 0x000fe400078ec0ff */
[----:B------:R-:W-:Y:S01]  /*06d0*/  ISETP.GT.U32.AND P2, PT, R21, R12, PT ;  /* 0x0000000c1500720c */ /* 0x000fe20003f44070 */
[----:B------:R-:W-:Y:S02]  /*06e0*/  IMAD R10, R9, c[0x0][0x1a8], RZ ;  /* 0x00006a00090a7a24 */ /* 0x000fe400078e02ff */
[----:B------:R-:W-:Y:S01]  /*06f0*/  IMAD.WIDE.U32 R8, R24, c[0x0][0x1a8], R2 ;  /* 0x00006a0018087a25 */ /* 0x000fe200078e0002 */
[----:B------:R-:W-:Y:S02]  /*0700*/  LOP3.LUT R2, R0, 0x8, R18, 0xf8, !PT ;  /* 0x0000000800027812 */ /* 0x000fe400078ef812 */
[----:B------:R-:W-:Y:S01]  /*0710*/  SHF.R.U32.HI R0, RZ, 0x3, R0 ;  /* 0x00000003ff007819 */ /* 0x000fe20000011600 */
[----:B------:R-:W-:-:S02]  /*0720*/  IMAD R10, R24, c[0x0][0x1ac], R10 ;  /* 0x00006b00180a7a24 */ /* 0x000fc400078e020a */
[----:B------:R-:W-:Y:S01]  /*0730*/  IMAD.IADD R3, R5, 0x1, R14 ;  /* 0x0000000105037824 */ /* 0x000fe200078e020e */
[----:B------:R-:W-:Y:S01]  /*0740*/  LOP3.LUT R18, R2, R0, RZ, 0x3c, !PT ;  /* 0x0000000002127212 */ /* 0x000fe200078e3cff */
[----:B------:R-:W-:Y:S02]  /*0750*/  IMAD.MOV.U32 R2, RZ, RZ, R4 ;  /* 0x000000ffff027224 */ /* 0x000fe400078e0004 */
[----:B------:R-:W-:Y:S01]  /*0760*/  IMAD.IADD R5, R9, 0x1, R10 ;  /* 0x0000000109057824 */ /* 0x000fe200078e020a */
[-C--:B------:R-:W-:Y:S01]  /*0770*/  @!P2 IADD3 R12, R12, -R21.reuse, RZ ;  /* 0x800000150c0ca210 */ /* 0x080fe20007ffe0ff */
[----:B------:R-:W-:Y:S01]  /*0780*/  IMAD.MOV.U32 R4, RZ, RZ, R8 ;  /* 0x000000ffff047224 */ /* 0x000fe200078e0008 */
[----:B------:R-:W-:Y:S01]  /*0790*/  @!P2 IADD3 R13, R13, 0x1, RZ ;  /* 0x000000010d0da810 */ /* 0x000fe20007ffe0ff */
[----:B------:R-:W-:Y:S01]  /*07a0*/  IMAD R0, R27, c[0x0][0x190], RZ ;  /* 0x000064001b007a24 */ /* 0x000fe200078e02ff */
[----:B------:R-:W-:Y:S01]  /*07b0*/  ISETP.GE.U32.AND P3, PT, R12, R21, PT ;  /* 0x000000150c00720c */ /* 0x000fe20003f66070 */
[----:B------:R-:W-:-:S04]  /*07c0*/  IMAD.WIDE.U32 R10, R23, c[0x0][0x180], R2 ;  /* 0x00006000170a7a25 */ /* 0x000fc800078e0002 */
[C---:B------:R-:W-:Y:S02]  /*07d0*/  IMAD R0, R26.reuse, c[0x0][0x194], R0 ;  /* 0x000065001a007a24 */ /* 0x040fe400078e0200 */
[----:B------:R-:W-:-:S04]  /*07e0*/  IMAD.WIDE.U32 R2, R26, c[0x0][0x190], R4 ;  /* 0x000064001a027a25 */ /* 0x000fc800078e0004 */
[----:B------:R-:W-:Y:S01]  /*07f0*/  IMAD.IADD R0, R3, 0x1, R0 ;  /* 0x0000000103007824 */ /* 0x000fe200078e0200 */
[----:B------:R-:W-:Y:S01]  /*0800*/  LEA R4, P0, R2, c[0x0][0x160], 0x1 ;  /* 0x0000580002047a11 */ /* 0x000fe200078008ff */
[----:B------:R-:W-:Y:S01]  /*0810*/  IMAD.SHL.U32 R227, R227, 0x2, RZ ;  /* 0x00000002e3e37824 */ /* 0x000fe200078e00ff */
[----:B------:R-:W-:Y:S01]  /*0820*/  @P3 IADD3 R13, R13, 0x1, RZ ;  /* 0x000000010d0d3810 */ /* 0x000fe20007ffe0ff */
[----:B------:R-:W-:Y:S01]  /*0830*/  IMAD.WIDE.U32 R6, R6, c[0x0][0x1a0], R28 ;  /* 0x0000680006067a25 */ /* 0x000fe200078e001c */
[----:B------:R-:W-:Y:S02]  /*0840*/  LEA.HI.X R5, R2, c[0x0][0x164], R0, 0x1, P0 ;  /* 0x0000590002057a11 */ /* 0x000fe400000f0c00 */
[----:B------:R-:W-:Y:S01]  /*0850*/  IADD3 R2, P0, R4, UR8, RZ ;  /* 0x0000000804027c10 */ /* 0x000fe2000ff1e0ff */
[----:B------:R-:W-:Y:S02]  /*0860*/  IMAD.MOV.U32 R0, RZ, RZ, R13 ;  /* 0x000000ffff007224 */ /* 0x000fe400078e000d */
[----:B------:R1:W-:Y:S01]  /*0870*/  LDGSTS.E.BYPASS.LTC128B.128 [R227], [R4.64] ;  /* 0x0000000004e37fae */ /* 0x0003e2000b901d4c */
[----:B------:R-:W-:Y:S01]  /*0880*/  IADD3.X R3, R5, UR5, RZ, P0, !PT ;  /* 0x0000000505037c10 */ /* 0x000fe200087fe4ff */
[----:B------:R-:W-:Y:S01]  /*0890*/  IMAD.IADD R7, R7, 0x1, R15 ;  /* 0x0000000107077824 */ /* 0x000fe200078e020f */
[----:B------:R-:W-:Y:S01]  /*08a0*/  ISETP.NE.AND P0, PT, RZ, c[0x0][0x1c8], PT ;  /* 0x00007200ff007a0c */ /* 0x000fe20003f05270 */
[----:B------:R1:W-:Y:S01]  /*08b0*/  LDGSTS.E.BYPASS.LTC128B.128 [R227+0x4000], [R4.64+0x80] ;  /* 0x0400008004e37fae */ /* 0x0003e2000b901d4c */
[----:B------:R-:W-:Y:S01]  /*08c0*/  @!P1 IADD3 R0, -R0, RZ, RZ ;  /* 0x000000ff00009210 */ /* 0x000fe20007ffe1ff */
[----:B------:R-:W-:-:S02]  /*08d0*/  IMAD R9, R22, c[0x0][0x188], RZ ;  /* 0x0000620016097a24 */ /* 0x000fc400078e02ff */
[----:B------:R3:W-:Y:S01]  /*08e0*/  LDGSTS.E.BYPASS.LTC128B.128 [R227+0x800], [R2.64] ;  /* 0x0080000002e37fae */ /* 0x0007e2000b901d4c */
[----:B------:R-:W-:Y:S02]  /*08f0*/  IMAD R8, R22, c[0x0][0x180], RZ ;  /* 0x0000600016087a24 */ /* 0x000fe400078e02ff */
[C---:B------:R-:W-:Y:S01]  /*0900*/  IMAD R9, R23.reuse, c[0x0][0x18c], R9 ;  /* 0x0000630017097a24 */ /* 0x040fe200078e0209 */
[----:B------:R3:W-:Y:S01]  /*0910*/  LDGSTS.E.BYPASS.LTC128B.128 [R227+0x4800], [R2.64+0x80] ;  /* 0x0480008002e37fae */ /* 0x0007e2000b901d4c */
[----:B------:R-:W-:-:S03]  /*0920*/  IMAD.WIDE.U32 R6, R23, c[0x0][0x188], R6 ;  /* 0x0000620017067a25 */ /* 0x000fc600078e0006 */
[----:B------:R-:W-:Y:S01]  /*0930*/  @!P0 LOP3.LUT R0, RZ, c[0x0][0x1c8], RZ, 0x33, !PT ;  /* 0x00007200ff008a12 */ /* 0x000fe200078e33ff */
[----:B------:R-:W-:Y:S02]  /*0940*/  IMAD R8, R23, c[0x0][0x184], R8 ;  /* 0x0000610017087a24 */ /* 0x000fe400078e0208 */
[----:B------:R-:W-:Y:S02]  /*0950*/  IMAD.IADD R7, R7, 0x1, R9 ;  /* 0x0000000107077824 */ /* 0x000fe400078e0209 */
[----:B------:R-:W-:Y:S02]  /*0960*/  IMAD.IADD R11, R11, 0x1, R8 ;  /* 0x000000010b0b7824 */ /* 0x000fe400078e0208 */
[----:B--2---:R-:W-:-:S04]  /*0970*/  IMAD.WIDE.U32 R26, R0, c[0x0][0x1b8], R6 ;  /* 0x00006e00001a7a25 */ /* 0x004fc800078e0006 */
[----:B------:R-:W-:Y:S01]  /*0980*/  IMAD.WIDE.U32 R24, R0, c[0x0][0x1b0], R10 ;  /* 0x00006c0000187a25 */ /* 0x000fe200078e000a */
[----:B-1----:R-:W-:-:S03]  /*0990*/  SHF.R.S32.HI R4, RZ, 0x1f, R245 ;  /* 0x0000001fff047819 */ /* 0x002fc600000114f5 */
[C---:B------:R-:W-:Y:S01]  /*09a0*/  IMAD R5, R245.reuse, UR6, RZ ;  /* 0x00000006f5057c24 */ /* 0x040fe2000f8e02ff */
[----:B------:R-:W-:Y:S01]  /*09b0*/  STL.64 [R1+0x18], R24 ;  /* 0x0000181801007387 */ /* 0x000fe20000100a00 */
[----:B------:R-:W-:-:S03]  /*09c0*/  IMAD.WIDE.U32 R12, R245, c[0x0][0x1a0], RZ ;  /* 0x00006800f50c7a25 */ /* 0x000fc600078e00ff */
[----:B------:R-:W-:Y:S01]  /*09d0*/  STL.64 [R1+0x30], R26 ;  /* 0x0000301a01007387 */ /* 0x000fe20000100a00 */
[----:B------:R-:W-:Y:S01]  /*09e0*/  IMAD R15, R4, UR7, R5 ;  /* 0x00000007040f7c24 */ /* 0x000fe2000f8e0205 */
[----:B---3--:R-:W-:Y:S01]  /*09f0*/  IADD3 R2, P2, R2, UR8, RZ ;  /* 0x0000000802027c10 */ /* 0x008fe2000ff5e0ff */
[----:B------:R-:W-:Y:S01]  /*0a00*/  IMAD R5, R4, c[0x0][0x1a0], RZ ;  /* 0x0000680004057a24 */ /* 0x000fe200078e02ff */
[----:B------:R-:W-:Y:S01]  /*0a10*/  SHF.R.S32.HI R4, RZ, 0x1f, R0 ;  /* 0x0000001fff047819 */ /* 0x000fe20000011400 */
[----:B------:R-:W-:Y:S01]  /*0a20*/  IMAD.MOV.U32 R248, RZ, RZ, R24 ;  /* 0x000000fffff87224 */ /* 0x000fe200078e0018 */
[----:B------:R-:W-:Y:S01]  /*0a30*/  IADD3.X R3, R3, UR5, RZ, P2, !PT ;  /* 0x0000000503037c10 */ /* 0x000fe200097fe4ff */
[----:B------:R-:W-:Y:S02]  /*0a40*/  IMAD R14, R245, c[0x0][0x1a4], R5 ;  /* 0x00006900f50e7a24 */ /* 0x000fe400078e0205 */
[C---:B------:R-:W-:Y:S02]  /*0a50*/  IMAD R9, R4.reuse, c[0x0][0x1b0], RZ ;  /* 0x00006c0004097a24 */ /* 0x040fe400078e02ff */
[----:B------:R1:W-:Y:S01]  /*0a60*/  LDGSTS.E.BYPASS.LTC128B.128 [R227+0x1000], [R2.64] ;  /* 0x0100000002e37fae */ /* 0x0003e2000b901d4c */
[----:B------:R-:W-:-:S02]  /*0a70*/  IMAD R5, R4, c[0x0][0x1b8], RZ ;  /* 0x00006e0004057a24 */ /* 0x000fc400078e02ff */
[C---:B------:R-:W-:Y:S01]  /*0a80*/  IMAD R4, R0.reuse, c[0x0][0x1b4], R9 ;  /* 0x00006d0000047a24 */ /* 0x040fe200078e0209 */
[----:B------:R1:W-:Y:S01]  /*0a90*/  LDGSTS.E.BYPASS.LTC128B.128 [R227+0x5000], [R2.64+0x80] ;  /* 0x0500008002e37fae */ /* 0x0003e2000b901d4c */
[----:B------:R-:W-:Y:S02]  /*0aa0*/  IMAD R0, R0, c[0x0][0x1bc], R5 ;  /* 0x00006f0000007a24 */ /* 0x000fe400078e0205 */
[----:B------:R-:W-:Y:S02]  /*0ab0*/  IMAD.IADD R249, R25, 0x1, R4 ;  /* 0x0000000119f97824 */ /* 0x000fe400078e0204 */
[----:B------:R-:W-:Y:S02]  /*0ac0*/  IMAD.IADD R5, R13, 0x1, R14 ;  /* 0x000000010d057824 */ /* 0x000fe400078e020e */
[----:B------:R-:W-:Y:S01]  /*0ad0*/  IMAD.IADD R21, R27, 0x1, R0 ;  /* 0x000000011b157824 */ /* 0x000fe200078e0200 */
[----:B------:R-:W-:Y:S01]  /*0ae0*/  STL.64 [R1+0x8], R248 ;  /* 0x000008f801007387 */ /* 0x000fe20000100a00 */
[----:B------:R-:W-:-:S03]  /*0af0*/  IMAD.WIDE.U32 R10, R245, UR7, R248 ;  /* 0x00000007f50a7c25 */ /* 0x000fc6000f8e00f8 */
[----:B------:R-:W-:Y:S02]  /*0b00*/  STL [R1+0x14], R21 ;  /* 0x0000141501007387 */ /* 0x000fe40000100800 */
[----:B------:R-:W-:Y:S02]  /*0b10*/  IADD3 R0, R11, R15, RZ ;  /* 0x0000000f0b007210 */ /* 0x000fe40007ffe0ff */
[----:B-1----:R-:W-:-:S04]  /*0b20*/  IADD3 R2, P0, R2, UR8, RZ ;  /* 0x0000000802027c10 */ /* 0x002fc8000ff1e0ff */
[----:B------:R-:W-:Y:S02]  /*0b30*/  IADD3.X R3, R3, UR5, RZ, P0, !PT ;  /* 0x0000000503037c10 */ /* 0x000fe400087fe4ff */
[----:B------:R-:W-:-:S03]  /*0b40*/  IADD3 R8, P0, R2, UR8, RZ ;  /* 0x0000000802087c10 */ /* 0x000fc6000ff1e0ff */
[----:B------:R1:W-:Y:S01]  /*0b50*/  LDGSTS.E.BYPASS.LTC128B.128 [R227+0x1800], [R2.64] ;  /* 0x0180000002e37fae */ /* 0x0003e2000b901d4c */
[----:B------:R-:W-:Y:S02]  /*0b60*/  IADD3.X R9, R3, UR5, RZ, P0, !PT ;  /* 0x0000000503097c10 */ /* 0x000fe400087fe4ff */
[----:B------:R-:W-:Y:S01]  /*0b70*/  LEA R13, P0, R12, R26, 0x5 ;  /* 0x0000001a0c0d7211 */ /* 0x000fe200078028ff */
[----:B------:R1:W-:Y:S01]  /*0b80*/  LDGSTS.E.BYPASS.LTC128B.128 [R227+0x5800], [R2.64+0x80] ;  /* 0x0580008002e37fae */ /* 0x0003e2000b901d4c */
[----:B------:R-:W-:Y:S02]  /*0b90*/  IADD3 R6, P1, R8, UR8, RZ ;  /* 0x0000000808067c10 */ /* 0x000fe4000ff3e0ff */
[----:B------:R-:W-:Y:S01]  /*0ba0*/  LEA.HI.X R12, R12, R21, R5, 0x5, P0 ;  /* 0x000000150c0c7211 */ /* 0x000fe200000f2c05 */
[----:B------:R2:W-:Y:S01]  /*0bb0*/  LDGSTS.E.BYPASS.LTC128B.128 [R227+0x2000], [R8.64] ;  /* 0x0200000008e37fae */ /* 0x0005e2000b901d4c */
[----:B------:R-:W-:Y:S02]  /*0bc0*/  IADD3.X R7, R9, UR5, RZ, P1, !PT ;  /* 0x0000000509077c10 */ /* 0x000fe40008ffe4ff */
[----:B------:R-:W-:Y:S01]  /*0bd0*/  IADD3 R4, P1, R6, UR8, RZ ;  /* 0x0000000806047c10 */ /* 0x000fe2000ff3e0ff */
[----:B------:R2:W-:Y:S03]  /*0be0*/  LDGSTS.E.BYPASS.LTC128B.128 [R227+0x6000], [R8.64+0x80] ;  /* 0x0600008008e37fae */ /* 0x0005e6000b901d4c */
[----:B------:R-:W-:Y:S01]  /*0bf0*/  IADD3.X R5, R7, UR5, RZ, P1, !PT ;  /* 0x0000000507057c10 */ /* 0x000fe20008ffe4ff */
[----:B------:R3:W-:Y:S01]  /*0c00*/  LDGSTS.E.BYPASS.LTC128B.128 [R227+0x2800], [R6.64] ;  /* 0x0280000006e37fae */ /* 0x0007e2000b901d4c */
[----:B------:R-:W-:-:S03]  /*0c10*/  LOP3.LUT P1, RZ, R41, 0x2, RZ, 0xc0, !PT ;  /* 0x0000000229ff7812 */ /* 0x000fc6000782c0ff */
[----:B------:R3:W-:Y:S04]  /*0c20*/  LDGSTS.E.BYPASS.LTC128B.128 [R227+0x6800], [R6.64+0x80] ;  /* 0x0680008006e37fae */ /* 0x0007e8000b901d4c */
[----:B------:R4:W-:Y:S04]  /*0c30*/  LDGSTS.E.BYPASS.LTC128B.128 [R227+0x3000], [R4.64] ;  /* 0x0300000004e37fae */ /* 0x0009e8000b901d4c */
[----:B------:R4:W-:Y:S01]  /*0c40*/  LDGSTS.E.BYPASS.LTC128B.128 [R227+0x7000], [R4.64+0x80] ;  /* 0x0700008004e37fae */ /* 0x0009e2000b901d4c */
[----:B-1----:R-:W-:-:S04]  /*0c50*/  LEA R2, P0, R10, c[0x0][0x168], 0x1 ;  /* 0x00005a000a027a11 */ /* 0x002fc800078008ff */
[----:B------:R-:W-:Y:S01]  /*0c60*/  LEA.HI.X R3, R10, c[0x0][0x16c], R0, 0x1, P0 ;  /* 0x00005b000a037a11 */ /* 0x000fe200000f0c00 */
[----:B------:R-:W-:Y:S01]  /*0c70*/  IMAD.SHL.U32 R0, R41, 0x40, RZ ;  /* 0x0000004029007824 */ /* 0x000fe200078e00ff */
[----:B--2---:R-:W-:-:S04]  /*0c80*/  IADD3 R8, P0, R4, UR8, RZ ;  /* 0x0000000804087c10 */ /* 0x004fc8000ff1e0ff */
[----:B------:R-:W-:Y:S02]  /*0c90*/  LOP3.LUT R0, R0, 0x1c0, RZ, 0xc0, !PT ;  /* 0x000001c000007812 */ /* 0x000fe400078ec0ff */
[----:B------:R-:W-:Y:S01]  /*0ca0*/  IADD3.X R9, R5, UR5, RZ, P0, !PT ;  /* 0x0000000505097c10 */ /* 0x000fe200087fe4ff */
[----:B------:R-:W-:Y:S02]  /*0cb0*/  ULDC.64 UR4, c[0x0][0x1a0] ;  /* 0x0000680000047ab9 */ /* 0x000fe40000000a00 */
[----:B------:R-:W-:Y:S01]  /*0cc0*/  USHF.L.U32 UR8, UR4, 0x5, URZ ;  /* 0x0000000504087899 */ /* 0x000fe2000800063f */
[----:B---3--:R-:W-:Y:S01]  /*0cd0*/  IADD3 R6, P0, R2, UR7, RZ ;  /* 0x0000000702067c10 */ /* 0x008fe2000ff1e0ff */
[----:B------:R1:W-:Y:S01]  /*0ce0*/  LDGSTS.E.BYPASS.LTC128B.128 [R227+0x3800], [R8.64] ;  /* 0x0380000008e37fae */ /* 0x0003e2000b901d4c */
[----:B------:R-:W-:Y:S02]  /*0cf0*/  USHF.L.U64.HI UR9, UR4, UR9, UR5 ;  /* 0x0000000904097299 */ /* 0x000fe40008010205 */
[----:B------:R-:W-:Y:S01]  /*0d00*/  IADD3.X R7, R3, UR6, RZ, P0, !PT ;  /* 0x0000000603077c10 */ /* 0x000fe200087fe4ff */
[----:B------:R1:W-:Y:S01]  /*0d10*/  LDGSTS.E.BYPASS.LTC128B.128 [R227+0x7800], [R8.64+0x80] ;  /* 0x0780008008e37fae */ /* 0x0003e2000b901d4c */
[----:B------:R-:W-:-:S02]  /*0d20*/  LEA R242, P0, R13, c[0x0][0x170], 0x1 ;  /* 0x00005c000df27a11 */ /* 0x000fc400078008ff */
[----:B----4-:R-:W-:Y:S01]  /*0d30*/  LEA.HI R5, R19, R98, RZ, 0x5 ;  /* 0x0000006213057211 */ /* 0x010fe200078f28ff */
[----:B------:R2:W-:Y:S01]  /*0d40*/  LDGSTS.E.BYPASS.LTC128B.128 [R227+0x8000], [R2.64] ;  /* 0x0800000002e37fae */ /* 0x0005e2000b901d4c */
[----:B------:R-:W-:Y:S01]  /*0d50*/  LEA.HI.X R243, R13, c[0x0][0x174], R12, 0x1, P0 ;  /* 0x00005d000df37a11 */ /* 0x000fe200000f0c0c */
[----:B------:R-:W-:Y:S01]  /*0d60*/  IMAD.MOV.U32 R4, RZ, RZ, 0x20 ;  /* 0x00000020ff047424 */ /* 0x000fe200078e00ff */
[----:B------:R-:W-:Y:S01]  /*0d70*/  SHF.R.S32.HI R97, RZ, 0x5, R5 ;  /* 0x00000005ff617819 */ /* 0x000fe20000011405 */
[----:B------:R2:W-:Y:S01]  /*0d80*/  LDGSTS.E.BYPASS.LTC128B.128 [R227+0x9000], [R2.64+0x80] ;  /* 0x0900008002e37fae */ /* 0x0005e2000b901d4c */
[----:B------:R-:W-:Y:S02]  /*0d90*/  IADD3 R240, P0, R242, UR8, RZ ;  /* 0x00000008f2f07c10 */ /* 0x000fe4000ff1e0ff */
[----:B------:R-:W-:Y:S01]  /*0da0*/  SEL R4, R4, 0xffffffe0, !P1 ;  /* 0xffffffe004047807 */ /* 0x000fe20004800000 */
[----:B------:R3:W-:Y:S01]  /*0db0*/  LDGSTS.E.BYPASS.LTC128B.128 [R227+0x8800], [R6.64] ;  /* 0x0880000006e37fae */ /* 0x0007e2000b901d4c */
[----:B------:R-:W-:-:S02]  /*0dc0*/  IADD3.X R241, R243, UR9, RZ, P0, !PT ;  /* 0x00000009f3f17c10 */ /* 0x000fc400087fe4ff */
[----:B------:R-:W-:Y:S01]  /*0dd0*/  LOP3.LUT P0, RZ, R40, 0x2, RZ, 0xc0, !PT ;  /* 0x0000000228ff7812 */ /* 0x000fe2000780c0ff */
[----:B------:R3:W-:Y:S01]  /*0de0*/  LDGSTS.E.BYPASS.LTC128B.128 [R227+0x9800], [R6.64+0x80] ;  /* 0x0980008006e37fae */ /* 0x0007e2000b901d4c */
[----:B------:R-:W-:-:S03]  /*0df0*/  LOP3.LUT P1, RZ, R41, 0x4, RZ, 0xc0, !PT ;  /* 0x0000000429ff7812 */ /* 0x000fc6000782c0ff */
[----:B------:R-:W0:Y:S01]  /*0e00*/  LDGDEPBAR ;  /* 0x00000000000079af */ /* 0x000e220000000000 */
[----:B--2---:R-:W-:Y:S02]  /*0e10*/  IMAD.SHL.U32 R2, R17, 0x8, RZ ;  /* 0x0000000811027824 */ /* 0x004fe400078e00ff */
[----:B------:R-:W-:-:S03]  /*0e20*/  IMAD.SHL.U32 R3, R16, 0x40, RZ ;  /* 0x0000004010037824 */ /* 0x000fc600078e00ff */
[----:B------:R-:W-:Y:S02]  /*0e30*/  LOP3.LUT R2, R0, 0x8, R2, 0xf8, !PT ;  /* 0x0000000800027812 */ /* 0x000fe400078ef802 */
[----:B------:R-:W-:Y:S01]  /*0e40*/  SHF.R.U32.HI R0, RZ, 0x3, R0 ;  /* 0x00000003ff007819 */ /* 0x000fe20000011600 */
[----:B------:R-:W-:-:S04]  /*0e50*/  DEPBAR.LE SB0, 0x0 ;  /* 0x000080000000791a */ /* 0x000fc80000000000 */
[----:B------:R-:W-:Y:S01]  /*0e60*/  BAR.SYNC.DEFER_BLOCKING 0x0 ;  /* 0x0000000000007b1d */ /* 0x000fe20000010000 */
[----:B---3--:R-:W-:Y:S02]  /*0e70*/  LOP3.LUT R7, R3, 0xfffffe00, RZ, 0xc0, !PT ;  /* 0xfffffe0003077812 */ /* 0x008fe400078ec0ff */
[----:B------:R-:W-:Y:S02]  /*0e80*/  LOP3.LUT R6, R2, R0, RZ, 0x3c, !PT ;  /* 0x0000000002067212 */ /* 0x000fe400078e3cff */
[----:B------:R-:W-:Y:S01]  /*0e90*/  LEA R0, R17, R18, 0x9 ;  /* 0x0000001211007211 */ /* 0x000fe200078e48ff */
[----:B------:R-:W-:-:S03]  /*0ea0*/  IMAD R2, R97, 0x400, R7 ;  /* 0x0000040061027824 */ /* 0x000fc600078e0207 */
[----:B------:R-:W-:Y:S01]  /*0eb0*/  LEA R222, R0, 0x8000, 0x1 ;  /* 0x0000800000de7811 */ /* 0x000fe200078e08ff */
[----:B------:R-:W-:Y:S02]  /*0ec0*/  IMAD.IADD R2, R2, 0x1, R6 ;  /* 0x0000000102027824 */ /* 0x000fe400078e0206 */
[----:B------:R-:W-:Y:S01]  /*0ed0*/  IMAD.SHL.U32 R3, R0, 0x2, RZ ;  /* 0x0000000200037824 */ /* 0x000fe200078e00ff */
[----:B------:R-:W-:Y:S01]  /*0ee0*/  IADD3 R223, R222, 0x20, RZ ;  /* 0x00000020dedf7810 */ /* 0x000fe20007ffe0ff */
[----:B------:R-:W-:Y:S01]  /*0ef0*/  IMAD.SHL.U32 R213, R2, 0x2, RZ ;  /* 0x0000000202d57824 */ /* 0x000fe200078e00ff */
[----:B------:R-:W-:Y:S01]  /*0f00*/  @P0 IADD3 R223, R222, -0x20, RZ ;  /* 0xffffffe0dedf0810 */ /* 0x000fe20007ffe0ff */
[----:B------:R-:W-:Y:S01]  /*0f10*/  IMAD.MOV.U32 R2, RZ, RZ, 0x40 ;  /* 0x00000040ff027424 */ /* 0x000fe200078e00ff */
[----:B------:R-:W-:Y:S02]  /*0f20*/  LOP3.LUT P0, RZ, R40, 0x4, RZ, 0xc0, !PT ;  /* 0x0000000428ff7812 */ /* 0x000fe4000780c0ff */
[----:B------:R-:W-:-:S02]  /*0f30*/  IADD3 R215, R213, R4, RZ ;  /* 0x00000004d5d77210 */ /* 0x000fc40007ffe0ff */
[C---:B------:R-:W-:Y:S02]  /*0f40*/  SEL R0, R2.reuse, 0xffffffc0, !P1 ;  /* 0xffffffc002007807 */ /* 0x040fe40004800000 */
[----:B------:R-:W-:Y:S01]  /*0f50*/  SEL R2, R2, 0xffffffc0, !P0 ;  /* 0xffffffc002027807 */ /* 0x000fe20004000000 */
[----:B------:R-:W-:Y:S01]  /*0f60*/  @!PT LDS RZ, [RZ] ;  /* 0x00000000fffff984 */ /* 0x000fe20000000800 */
[----:B------:R-:W-:Y:S01]  /*0f70*/  @!PT LDS RZ, [RZ] ;  /* 0x00000000fffff984 */ /* 0x000fe20000000800 */
[----:B------:R-:W-:Y:S01]  /*0f80*/  @!PT LDS RZ, [RZ] ;  /* 0x00000000fffff984 */ /* 0x000fe20000000800 */
[----:B------:R2:W-:Y:S01]  /*0f90*/  LDGSTS.E.BYPASS.LTC128B.128 [R227+0xa000], [R242.64] ;  /* 0x0a000000f2e37fae */ /* 0x0005e2000b901d4c */
[----:B------:R-:W-:Y:S01]  /*0fa0*/  ISETP.NE.AND P0, PT, R244, 0x1, PT ;  /* 0x00000001f400780c */ /* 0x000fe20003f05270 */
[----:B------:R-:W-:Y:S01]  /*0fb0*/  IMAD.IADD R221, R213, 0x1, R0 ;  /* 0x00000001d5dd7824 */ /* 0x000fe200078e0200 */
[----:B------:R-:W-:Y:S01]  /*0fc0*/  IADD3 R218, R2, R223, RZ ;  /* 0x000000df02da7210 */ /* 0x000fe20007ffe0ff */
[----:B------:R2:W-:Y:S01]  /*0fd0*/  LDGSTS.E.BYPASS.LTC128B.128 [R227+0xb000], [R242.64+0x80] ;  /* 0x0b000080f2e37fae */ /* 0x0005e2000b901d4c */
[----:B------:R-:W-:Y:S01]  /*0fe0*/  IMAD.IADD R220, R222, 0x1, R2 ;  /* 0x00000001dedc7824 */ /* 0x000fe200078e0202 */
[----:B------:R-:W-:Y:S01]  /*0ff0*/  IADD3 R226, R223, 0x800, RZ ;  /* 0x00000800dfe27810 */ /* 0x000fe20007ffe0ff */
[----:B------:R-:W-:Y:S01]  /*1000*/  IMAD.IADD R219, R215, 0x1, R0 ;  /* 0x00000001d7db7824 */ /* 0x000fe200078e0200 */
[----:B------:R2:W-:Y:S01]  /*1010*/  LDGSTS.E.BYPASS.LTC128B.128 [R227+0xa800], [R240.64] ;  /* 0x0a800000f0e37fae */ /* 0x0005e2000b901d4c */
[----:B------:R-:W-:-:S02]  /*1020*/  IADD3 R225, R223, 0x1000, RZ ;  /* 0x00001000dfe17810 */ /* 0x000fc40007ffe0ff */
[----:B------:R-:W-:Y:S01]  /*1030*/  IADD3 R224, R223, 0x1800, RZ ;  /* 0x00001800dfe07810 */ /* 0x000fe20007ffe0ff */
[----:B------:R2:W-:Y:S04]  /*1040*/  LDGSTS.E.BYPASS.LTC128B.128 [R227+0xb800], [R240.64+0x80] ;  /* 0x0b800080f0e37fae */ /* 0x0005e8000b901d4c */
[----:B------:R-:W-:Y:S04]  /*1050*/  LDSM.16.M88.4 R16, [R213] ;  /* 0x00000000d510783b */ /* 0x000fe80000000200 */
[----:B------:R-:W3:Y:S04]  /*1060*/  LDSM.16.M88.4 R12, [R3+0x8000] ;  /* 0x00800000030c783b */ /* 0x000ee80000000200 */
[----:B-1----:R-:W1:Y:S04]  /*1070*/  LDSM.16.M88.4 R8, [R213+0x2000] ;  /* 0x00200000d508783b */ /* 0x002e680000000200 */
[----:B------:R-:W4:Y:S04]  /*1080*/  LDSM.16.M88.4 R28, [R3+0x8800] ;  /* 0x00880000031c783b */ /* 0x000f280000000200 */
[----:B------:R-:W-:Y:S04]  /*1090*/  LDSM.16.M88.4 R24, [R215] ;  /* 0x00000000d718783b */ /* 0x000fe80000000200 */
[----:B------:R-:W5:Y:S04]  /*10a0*/  LDSM.16.M88.4 R32, [R223] ;  /* 0x00000000df20783b */ /* 0x000f680000000200 */
[----:B------:R-:W2:Y:S04]  /*10b0*/  LDSM.16.M88.4 R20, [R215+0x2000] ;  /* 0x00200000d714783b */ /* 0x000ea80000000200 */
[----:B------:R-:W2:Y:S04]  /*10c0*/  LDSM.16.M88.4 R56, [R223+0x800] ;  /* 0x00080000df38783b */ /* 0x000ea80000000200 */
[----:B------:R-:W-:Y:S04]  /*10d0*/  LDSM.16.M88.4 R48, [R220] ;  /* 0x00000000dc30783b */ /* 0x000fe80000000200 */
[----:B------:R-:W0:Y:S01]  /*10e0*/  LDGDEPBAR ;  /* 0x00000000000079af */ /* 0x000e220000000000 */
[-C--:B---3--:R-:W-:Y:S08]  /*10f0*/  HMMA.16816.F32 R44, R16, R12.reuse, RZ ;  /* 0x0000000c102c723c */ /* 0x088ff000000018ff */
[C---:B-1----:R-:W-:Y:S08]  /*1100*/  HMMA.16816.F32 R36, R8.reuse, R12, RZ ;  /* 0x0000000c0824723c */ /* 0x042ff000000018ff */
[-C--:B------:R-:W-:Y:S08]  /*1110*/  HMMA.16816.F32 R52, R8, R14.reuse, RZ ;  /* 0x0000000e0834723c */ /* 0x080ff000000018ff */
[----:B------:R-:W-:Y:S01]  /*1120*/  HMMA.16816.F32 R76, R16, R14, RZ ;  /* 0x0000000e104c723c */ /* 0x000fe200000018ff */
[----:B------:R-:W1:Y:S07]  /*1130*/  LDSM.16.M88.4 R12, [R221] ;  /* 0x00000000dd0c783b */ /* 0x000e6e0000000200 */
[C---:B----4-:R-:W-:Y:S08]  /*1140*/  HMMA.16816.F32 R60, R8.reuse, R28, RZ ;  /* 0x0000001c083c723c */ /* 0x050ff000000018ff */
[----:B------:R-:W-:Y:S01]  /*1150*/  HMMA.16816.F32 R40, R8, R30, RZ ;  /* 0x0000001e0828723c */ /* 0x000fe200000018ff */
[----:B------:R-:W3:Y:S07]  /*1160*/  LDSM.16.M88.4 R8, [R221+0x2000] ;  /* 0x00200000dd08783b */ /* 0x000eee0000000200 */
[----:B-----5:R-:W-:Y:S01]  /*1170*/  HMMA.16816.F32 R64, R24, R32, R44 ;  /* 0x000000201840723c */ /* 0x020fe2000000182c */
[----:B------:R-:W-:Y:S07]  /*1180*/  LDSM.16.M88.4 R44, [R219] ;  /* 0x00000000db2c783b */ /* 0x000fee0000000200 */
[----:B------:R-:W-:Y:S08]  /*1190*/  HMMA.16816.F32 R68, R16, R28, RZ ;  /* 0x0000001c1044723c */ /* 0x000ff000000018ff */
[C---:B--2---:R-:W-:Y:S08]  /*11a0*/  HMMA.16816.F32 R36, R20.reuse, R32, R36 ;  /* 0x000000201424723c */ /* 0x044ff00000001824 */
[----:B------:R-:W-:Y:S01]  /*11b0*/  HMMA.16816.F32 R92, R20, R34, R52 ;  /* 0x00000022145c723c */ /* 0x000fe20000001834 */
[----:B------:R-:W2:Y:S07]  /*11c0*/  LDSM.16.M88.4 R52, [R218] ;  /* 0x00000000da34783b */ /* 0x000eae0000000200 */
[----:B------:R-:W-:Y:S01]  /*11d0*/  HMMA.16816.F32 R80, R16, R30, RZ ;  /* 0x0000001e1050723c */ /* 0x000fe200000018ff */
[----:B------:R-:W4:Y:S07]  /*11e0*/  LDSM.16.M88.4 R16, [R220+0x800] ;  /* 0x00080000dc10783b */ /* 0x000f2e0000000200 */
[C---:B------:R-:W-:Y:S01]  /*11f0*/  HMMA.16816.F32 R84, R20.reuse, R58, R40 ;  /* 0x0000003a1454723c */ /* 0x040fe20000001828 */
[----:B------:R-:W5:Y:S07]  /*1200*/  LDSM.16.M88.4 R40, [R219+0x2000] ;  /* 0x00200000db28783b */ /* 0x000f6e0000000200 */
[----:B------:R-:W-:Y:S08]  /*1210*/  HMMA.16816.F32 R88, R20, R56, R60 ;  /* 0x000000381458723c */ /* 0x000ff0000000183c */
[----:B-1----:R-:W-:Y:S01]  /*1220*/  HMMA.16816.F32 R20, R12, R48, R64 ;  /* 0x000000300c14723c */ /* 0x002fe20000001840 */
[----:B------:R-:W-:Y:S07]  /*1230*/  LDSM.16.M88.4 R64, [R223+0x1000] ;  /* 0x00100000df40783b */ /* 0x000fee0000000200 */
[----:B------:R-:W-:Y:S01]  /*1240*/  HMMA.16816.F32 R72, R24, R56, R68 ;  /* 0x000000381848723c */ /* 0x000fe20000001844 */
[----:B------:R-:W-:Y:S07]  /*1250*/  LDSM.16.M88.4 R68, [R3+0x9000] ;  /* 0x009000000344783b */ /* 0x000fee0000000200 */
[----:B---3--:R-:W-:Y:S01]  /*1260*/  HMMA.16816.F32 R28, R8, R48, R36 ;  /* 0x00000030081c723c */ /* 0x008fe20000001824 */
[----:B------:R-:W1:Y:S07]  /*1270*/  LDSM.16.M88.4 R36, [R213+0x4000] ;  /* 0x00400000d524783b */ /* 0x000e6e0000000200 */
[C---:B------:R-:W-:Y:S01]  /*1280*/  HMMA.16816.F32 R60, R24.reuse, R34, R76 ;  /* 0x00000022183c723c */ /* 0x040fe2000000184c */
[----:B------:R-:W3:Y:S07]  /*1290*/  LDSM.16.M88.4 R32, [R213+0x6000] ;  /* 0x00600000d520783b */ /* 0x000eee0000000200 */
[----:B------:R-:W-:Y:S01]  /*12a0*/  HMMA.16816.F32 R24, R24, R58, R80 ;  /* 0x0000003a1818723c */ /* 0x000fe20000001850 */
[----:B------:R-:W-:Y:S07]  /*12b0*/  LDSM.16.M88.4 R56, [R218+0x1000] ;  /* 0x00100000da38783b */ /* 0x000fee0000000200 */
[----:B--2---:R-:W-:Y:S08]  /*12c0*/  HMMA.16816.F32 R20, R44, R52, R20 ;  /* 0x000000342c14723c */ /* 0x004ff00000001814 */
[----:B----4-:R-:W-:Y:S08]  /*12d0*/  HMMA.16816.F32 R104, R8, R16, R88 ;  /* 0x000000100868723c */ /* 0x010ff00000001858 */
[----:B-----5:R-:W-:Y:S01]  /*12e0*/  HMMA.16816.F32 R80, R40, R52, R28 ;  /* 0x000000342850723c */ /* 0x020fe2000000181c */
[----:B------:R-:W2:Y:S07]  /*12f0*/  LDSM.16.M88.4 R28, [R215+0x4000] ;  /* 0x00400000d71c783b */ /* 0x000eae0000000200 */
[-C--:B------:R-:W-:Y:S08]  /*1300*/  HMMA.16816.F32 R88, R8, R50.reuse, R92 ;  /* 0x000000320858723c */ /* 0x080ff0000000185c */
[C---:B------:R-:W-:Y:S01]  /*1310*/  HMMA.16816.F32 R48, R12.reuse, R50, R60 ;  /* 0x000000320c30723c */ /* 0x040fe2000000183c */
[----:B------:R-:W-:Y:S07]  /*1320*/  LDSM.16.M88.4 R60, [R220+0x1000] ;  /* 0x00100000dc3c783b */ /* 0x000fee0000000200 */
[-C--:B------:R-:W-:Y:S01]  /*1330*/  HMMA.16816.F32 R92, R12, R18.reuse, R24 ;  /* 0x000000120c5c723c */ /* 0x080fe20000001818 */
[----:B------:R-:W4:Y:S07]  /*1340*/  LDSM.16.M88.4 R24, [R215+0x6000] ;  /* 0x00600000d718783b */ /* 0x000f2e0000000200 */
[----:B------:R-:W-:Y:S08]  /*1350*/  HMMA.16816.F32 R108, R8, R18, R84 ;  /* 0x00000012086c723c */ /* 0x000ff00000001854 */
[-C--:B-1----:R-:W-:Y:S01]  /*1360*/  HMMA.16816.F32 R8, R36, R68.reuse, R20 ;  /* 0x000000442408723c */ /* 0x082fe20000001814 */
[----:B------:R-:W1:Y:S07]  /*1370*/  LDSM.16.M88.4 R20, [R221+0x4000] ;  /* 0x00400000dd14783b */ /* 0x000e6e0000000200 */
[----:B---3--:R-:W-:Y:S08]  /*1380*/  HMMA.16816.F32 R80, R32, R68, R80 ;  /* 0x000000442050723c */ /* 0x008ff00000001850 */
[----:B------:R-:W-:Y:S01]  /*1390*/  HMMA.16816.F32 R76, R44, R54, R48 ;  /* 0x000000362c4c723c */ /* 0x000fe20000001830 */
[----:B------:R-:W-:Y:S07]  /*13a0*/  LDSM.16.M88.4 R48, [R218+0x800] ;  /* 0x00080000da30783b */ /* 0x000fee0000000200 */
[----:B------:R-:W-:Y:S01]  /*13b0*/  HMMA.16816.F32 R100, R12, R16, R72 ;  /* 0x000000100c64723c */ /* 0x000fe20000001848 */
[----:B------:R-:W3:Y:S04]  /*13c0*/  LDSM.16.M88.4 R16, [R221+0x6000] ;  /* 0x00600000dd10783b */ /* 0x000ee80000000200 */
[----:B------:R-:W5:Y:S03]  /*13d0*/  LDSM.16.M88.4 R12, [R219+0x4000] ;  /* 0x00400000db0c783b */ /* 0x000f660000000200 */
[-C--:B--2---:R-:W-:Y:S01]  /*13e0*/  HMMA.16816.F32 R72, R28, R64.reuse, R8 ;  /* 0x000000401c48723c */ /* 0x084fe20000001808 */
[----:B------:R-:W-:Y:S07]  /*13f0*/  LDSM.16.M88.4 R8, [R219+0x6000] ;  /* 0x00600000db08783b */ /* 0x000fee0000000200 */
[----:B----4-:R-:W-:Y:S08]  /*1400*/  HMMA.16816.F32 R80, R24, R64, R80 ;  /* 0x000000401850723c */ /* 0x010ff00000001850 */
[----:B------:R-:W-:Y:S08]  /*1410*/  HMMA.16816.F32 R84, R36, R70, R76 ;  /* 0x000000462454723c */ /* 0x000ff0000000184c */
[----:B------:R-:W-:Y:S01]  /*1420*/  HMMA.16816.F32 R88, R40, R54, R88 ;  /* 0x000000362858723c */ /* 0x000fe20000001858 */
[----:B------:R-:W2:Y:S07]  /*1430*/  LDSM.16.M88.4 R52, [R3+0x9800] ;  /* 0x009800000334783b */ /* 0x000eae0000000200 */
[-C--:B-1----:R-:W-:Y:S08]  /*1440*/  HMMA.16816.F32 R72, R20, R60.reuse, R72 ;  /* 0x0000003c1448723c */ /* 0x082ff00000001848 */
[----:B---3--:R-:W-:Y:S08]  /*1450*/  HMMA.16816.F32 R76, R16, R60, R80 ;  /* 0x0000003c104c723c */ /* 0x008ff00000001850 */
[----:B------:R-:W-:Y:S08]  /*1460*/  HMMA.16816.F32 R80, R28, R66, R84 ;  /* 0x000000421c50723c */ /* 0x000ff00000001854 */
[----:B------:R-:W-:Y:S08]  /*1470*/  HMMA.16816.F32 R68, R32, R70, R88 ;  /* 0x000000462044723c */ /* 0x000ff00000001858 */
[-C--:B------:R-:W-:Y:S08]  /*1480*/  HMMA.16816.F32 R100, R44, R48.reuse, R100 ;  /* 0x000000302c64723c */ /* 0x080ff00000001864 */
[----:B------:R-:W-:Y:S08]  /*1490*/  HMMA.16816.F32 R104, R40, R48, R104 ;  /* 0x000000302868723c */ /* 0x000ff00000001868 */
[----:B-----5:R-:W-:Y:S01]  /*14a0*/  HMMA.16816.F32 R88, R12, R56, R72 ;  /* 0x000000380c58723c */ /* 0x020fe20000001848 */
[----:B------:R-:W1:Y:S07]  /*14b0*/  LDSM.16.M88.4 R72, [R223+0x1800] ;  /* 0x00180000df48783b */ /* 0x000e6e0000000200 */
[----:B------:R-:W-:Y:S08]  /*14c0*/  HMMA.16816.F32 R92, R44, R50, R92 ;  /* 0x000000322c5c723c */ /* 0x000ff0000000185c */
[----:B------:R-:W-:Y:S08]  /*14d0*/  HMMA.16816.F32 R44, R20, R62, R80 ;  /* 0x0000003e142c723c */ /* 0x000ff00000001850 */
[----:B------:R-:W-:Y:S01]  /*14e0*/  HMMA.16816.F32 R108, R40, R50, R108 ;  /* 0x00000032286c723c */ /* 0x000fe2000000186c */
[----:B------:R-:W3:Y:S01]  /*14f0*/  LDSM.16.M88.4 R40, [R220+0x1800] ;  /* 0x00180000dc28783b */ /* 0x000ee20000000200 */
[----:B------:R-:W-:-:S06]  /*1500*/  FMUL.FTZ R2, R88, c[0x0][0x2ec] ;  /* 0x0000bb0058027a20 */ /* 0x000fcc0000410000 */
[----:B------:R-:W-:Y:S08]  /*1510*/  HMMA.16816.F32 R64, R24, R66, R68 ;  /* 0x000000421840723c */ /* 0x000ff00000001844 */
[-C--:B--2---:R-:W-:Y:S01]  /*1520*/  HMMA.16816.F32 R48, R36, R52.reuse, R100 ;  /* 0x000000342430723c */ /* 0x084fe20000001864 */
[----:B------:R2:W4:Y:S07]  /*1530*/  MUFU.TANH R100, R2 ;  /* 0x0000000200647308 */ /* 0x00052e0000002400 */
[----:B------:R-:W-:Y:S08]  /*1540*/  HMMA.16816.F32 R68, R32, R52, R104 ;  /* 0x000000342044723c */ /* 0x000ff00000001868 */
[----:B------:R-:W-:Y:S01]  /*1550*/  HMMA.16816.F32 R84, R8, R56, R76 ;  /* 0x000000380854723c */ /* 0x000fe2000000184c */
[----:B--2---:R-:W-:-:S04]  /*1560*/  FMUL.FTZ R2, R89, c[0x0][0x2ec] ;  /* 0x0000bb0059027a20 */ /* 0x004fc80000410000 */
[----:B------:R2:W1:Y:S03]  /*1570*/  MUFU.TANH R88, R2 ;  /* 0x0000000200587308 */ /* 0x0004660000002400 */
[----:B------:R-:W-:Y:S08]  /*1580*/  HMMA.16816.F32 R76, R12, R58, R44 ;  /* 0x0000003a0c4c723c */ /* 0x000ff0000000182c */
[----:B------:R-:W-:Y:S01]  /*1590*/  HMMA.16816.F32 R44, R36, R54, R92 ;  /* 0x00000036242c723c */ /* 0x000fe2000000185c */
[----:B------:R-:W5:Y:S01]  /*15a0*/  LDSM.16.M88.4 R36, [R218+0x1800] ;  /* 0x00180000da24783b */ /* 0x000f620000000200 */
[----:B------:R-:W-:-:S04]  /*15b0*/  DEPBAR.LE SB0, 0x0 ;  /* 0x000080000000791a */ /* 0x000fc80000000000 */
[----:B--2---:R-:W-:Y:S02]  /*15c0*/  FMUL.FTZ R2, R90, c[0x0][0x2ec] ;  /* 0x0000bb005a027a20 */ /* 0x004fe40000410000 */
[----:B------:R-:W-:Y:S02]  /*15d0*/  HMMA.16816.F32 R64, R16, R62, R64 ;  /* 0x0000003e1040723c */ /* 0x000fe40000001840 */
[----:B------:R2:W2:Y:S06]  /*15e0*/  MUFU.TANH R101, R2 ;  /* 0x0000000200657308 */ /* 0x0004ac0000002400 */
[----:B-1----:R-:W-:Y:S01]  /*15f0*/  HMMA.16816.F32 R60, R28, R72, R48 ;  /* 0x000000481c3c723c */ /* 0x002fe20000001830 */
[----:B------:R-:W-:-:S02]  /*1600*/  FMUL.FTZ R77, R77, c[0x0][0x2ec] ;  /* 0x0000bb004d4d7a20 */ /* 0x000fc40000410000 */
[----:B------:R-:W-:Y:S02]  /*1610*/  FMUL.FTZ R78, R78, c[0x0][0x2ec] ;  /* 0x0000bb004e4e7a20 */ /* 0x000fe40000410000 */
[----:B------:R-:W-:Y:S02]  /*1620*/  FMUL.FTZ R79, R79, c[0x0][0x2ec] ;  /* 0x0000bb004f4f7a20 */ /* 0x000fe40000410000 */
[----:B------:R-:W1:Y:S01]  /*1630*/  MUFU.TANH R77, R77 ;  /* 0x0000004d004d7308 */ /* 0x000e620000002400 */
[----:B------:R-:W-:Y:S01]  /*1640*/  HMMA.16816.F32 R48, R24, R72, R68 ;  /* 0x000000481830723c */ /* 0x000fe20000001844 */
[----:B--2---:R-:W-:-:S06]  /*1650*/  FMUL.FTZ R2, R91, c[0x0][0x2ec] ;  /* 0x0000bb005b027a20 */ /* 0x004fcc0000410000 */
[----:B------:R2:W1:Y:S01]  /*1660*/  MUFU.TANH R102, R2 ;  /* 0x0000000200667308 */ /* 0x0004620000002400 */
[----:B------:R-:W-:Y:S07]  /*1670*/  HMMA.16816.F32 R28, R28, R74, R44 ;  /* 0x0000004a1c1c723c */ /* 0x000fee000000182c */
[----:B------:R-:W1:Y:S01]  /*1680*/  MUFU.TANH R78, R78 ;  /* 0x0000004e004e7308 */ /* 0x000e620000002400 */
[----:B------:R-:W-:Y:S01]  /*1690*/  HMMA.16816.F32 R52, R32, R54, R108 ;  /* 0x000000362034723c */ /* 0x000fe2000000186c */
[----:B--2---:R-:W-:-:S07]  /*16a0*/  FMUL.FTZ R2, R84, c[0x0][0x2ec] ;  /* 0x0000bb0054027a20 */ /* 0x004fce0000410000 */
[----:B---3--:R-:W-:Y:S01]  /*16b0*/  HMMA.16816.F32 R32, R16, R40, R48 ;  /* 0x000000281020723c */ /* 0x008fe20000001830 */
[----:B------:R-:W2:Y:S07]  /*16c0*/  MUFU.TANH R79, R79 ;  /* 0x0000004f004f7308 */ /* 0x000eae0000002400 */
[----:B------:R-:W-:Y:S01]  /*16d0*/  HMMA.16816.F32 R64, R8, R58, R64 ;  /* 0x0000003a0840723c */ /* 0x000fe20000001840 */
[----:B------:R3:W1:Y:S07]  /*16e0*/  MUFU.TANH R81, R2 ;  /* 0x0000000200517308 */ /* 0x00066e0000002400 */
[C---:B------:R-:W-:Y:S08]  /*16f0*/  HMMA.16816.F32 R56, R20.reuse, R40, R60 ;  /* 0x000000281438723c */ /* 0x040ff0000000183c */
[----:B------:R-:W-:Y:S01]  /*1700*/  HMMA.16816.F32 R20, R20, R42, R28 ;  /* 0x0000002a1414723c */ /* 0x000fe2000000181c */
[----:B---3--:R-:W-:-:S04]  /*1710*/  FMUL.FTZ R2, R85, c[0x0][0x2ec] ;  /* 0x0000bb0055027a20 */ /* 0x008fc80000410000 */
[----:B------:R3:W1:Y:S03]  /*1720*/  MUFU.TANH R80, R2 ;  /* 0x0000000200507308 */ /* 0x0006660000002400 */
[----:B------:R-:W-:Y:S01]  /*1730*/  HMMA.16816.F32 R24, R24, R74, R52 ;  /* 0x0000004a1818723c */ /* 0x000fe20000001834 */
[----:B------:R-:W-:Y:S02]  /*1740*/  FMUL.FTZ R64, R64, c[0x0][0x2ec] ;  /* 0x0000bb0040407a20 */ /* 0x000fe40000410000 */
[----:B------:R-:W-:Y:S02]  /*1750*/  FMUL.FTZ R65, R65, c[0x0][0x2ec] ;  /* 0x0000bb0041417a20 */ /* 0x000fe40000410000 */
[----:B------:R-:W-:Y:S02]  /*1760*/  FMUL.FTZ R66, R66, c[0x0][0x2ec] ;  /* 0x0000bb0042427a20 */ /* 0x000fe40000410000 */
[----:B------:R-:W1:Y:S01]  /*1770*/  MUFU.TANH R64, R64 ;  /* 0x0000004000407308 */ /* 0x000e620000002400 */
[----:B-----5:R-:W-:Y:S01]  /*1780*/  HMMA.16816.F32 R32, R8, R36, R32 ;  /* 0x000000240820723c */ /* 0x020fe20000001820 */
[----:B---3--:R-:W-:-:S06]  /*1790*/  FMUL.FTZ R2, R86, c[0x0][0x2ec] ;  /* 0x0000bb0056027a20 */ /* 0x008fcc0000410000 */
[----:B------:R-:W3:Y:S01]  /*17a0*/  MUFU.TANH R65, R65 ;  /* 0x0000004100417308 */ /* 0x000ee20000002400 */
[C---:B------:R-:W-:Y:S07]  /*17b0*/  HMMA.16816.F32 R44, R12.reuse, R36, R56 ;  /* 0x000000240c2c723c */ /* 0x040fee0000001838 */
[----:B------:R5:W1:Y:S01]  /*17c0*/  MUFU.TANH R69, R2 ;  /* 0x0000000200457308 */ /* 0x000a620000002400 */
[----:B------:R-:W-:Y:S07]  /*17d0*/  HMMA.16816.F32 R12, R12, R38, R20 ;  /* 0x000000260c0c723c */ /* 0x000fee0000001814 */
[----:B------:R-:W1:Y:S01]  /*17e0*/  MUFU.TANH R66, R66 ;  /* 0x0000004200427308 */ /* 0x000e620000002400 */
[----:B------:R-:W-:Y:S01]  /*17f0*/  HMMA.16816.F32 R16, R16, R42, R24 ;  /* 0x0000002a1010723c */ /* 0x000fe20000001818 */
[----:B------:R-:W-:-:S02]  /*1800*/  FMUL.FTZ R32, R32, c[0x0][0x2ec] ;  /* 0x0000bb0020207a20 */ /* 0x000fc40000410000 */
[----:B-----5:R-:W-:-:S04]  /*1810*/  FMUL.FTZ R2, R87, c[0x0][0x2ec] ;  /* 0x0000bb0057027a20 */ /* 0x020fc80000410000 */
[----:B------:R-:W1:Y:S01]  /*1820*/  MUFU.TANH R22, R32 ;  /* 0x0000002000167308 */ /* 0x000e620000002400 */
[----:B------:R-:W-:Y:S02]  /*1830*/  FMUL.FTZ R45, R45, c[0x0][0x2ec] ;  /* 0x0000bb002d2d7a20 */ /* 0x000fe40000410000 */
[----:B------:R-:W-:Y:S02]  /*1840*/  FMUL.FTZ R46, R46, c[0x0][0x2ec] ;  /* 0x0000bb002e2e7a20 */ /* 0x000fe40000410000 */
[----:B------:R-:W-:Y:S02]  /*1850*/  FMUL.FTZ R47, R47, c[0x0][0x2ec] ;  /* 0x0000bb002f2f7a20 */ /* 0x000fe40000410000 */
[----:B------:R-:W-:Y:S01]  /*1860*/  FMUL.FTZ R44, R44, c[0x0][0x2ec] ;  /* 0x0000bb002c2c7a20 */ /* 0x000fe20000410000 */
[----:B------:R5:W1:Y:S01]  /*1870*/  MUFU.TANH R68, R2 ;  /* 0x0000000200447308 */ /* 0x000a620000002400 */
[----:B------:R-:W-:Y:S02]  /*1880*/  FMUL.FTZ R3, R14, c[0x0][0x2ec] ;  /* 0x0000bb000e037a20 */ /* 0x000fe40000410000 */
[----:B------:R-:W-:-:S06]  /*1890*/  FMUL.FTZ R12, R12, c[0x0][0x2ec] ;  /* 0x0000bb000c0c7a20 */ /* 0x000fcc0000410000 */
[----:B------:R-:W-:Y:S01]  /*18a0*/  HMMA.16816.F32 R16, R8, R38, R16 ;  /* 0x000000260810723c */ /* 0x000fe20000001810 */
[----:B------:R-:W1:Y:S01]  /*18b0*/  MUFU.TANH R60, R45 ;  /* 0x0000002d003c7308 */ /* 0x000e620000002400 */
[----:B-----5:R-:W-:-:S07]  /*18c0*/  FMUL.FTZ R2, R76, c[0x0][0x2ec] ;  /* 0x0000bb004c027a20 */ /* 0x020fce0000410000 */
[----:B------:R5:W1:Y:S08]  /*18d0*/  MUFU.TANH R45, R3 ;  /* 0x00000003002d7308 */ /* 0x000a700000002400 */
[----:B------:R1:W1:Y:S07]  /*18e0*/  MUFU.TANH R63, R2 ;  /* 0x00000002003f7308 */ /* 0x00026e0000002400 */
[----:B------:R-:W-:Y:S01]  /*18f0*/  FMUL.FTZ R16, R16, c[0x0][0x2ec] ;  /* 0x0000bb0010107a20 */ /* 0x000fe20000410000 */
[----:B------:R-:W2:Y:S01]  /*1900*/  MUFU.TANH R62, R46 ;  /* 0x0000002e003e7308 */ /* 0x000ea20000002400 */
[----:B-----5:R-:W-:-:S02]  /*1910*/  FMUL.FTZ R3, R15, c[0x0][0x2ec] ;  /* 0x0000bb000f037a20 */ /* 0x020fc40000410000 */
[----:B------:R-:W-:Y:S02]  /*1920*/  FMUL.FTZ R17, R17, c[0x0][0x2ec] ;  /* 0x0000bb0011117a20 */ /* 0x000fe40000410000 */
[----:B------:R-:W-:Y:S02]  /*1930*/  FMUL.FTZ R18, R18, c[0x0][0x2ec] ;  /* 0x0000bb0012127a20 */ /* 0x000fe40000410000 */
[----:B------:R-:W-:Y:S01]  /*1940*/  FMUL.FTZ R19, R19, c[0x0][0x2ec] ;  /* 0x0000bb0013137a20 */ /* 0x000fe20000410000 */
[----:B------:R-:W2:Y:S01]  /*1950*/  MUFU.TANH R46, R3 ;  /* 0x00000003002e7308 */ /* 0x000ea20000002400 */
[----:B-1----:R-:W-:-:S07]  /*1960*/  FMUL.FTZ R2, R67, c[0x0][0x2ec] ;  /* 0x0000bb0043027a20 */ /* 0x002fce0000410000 */
[----:B------:R1:W1:Y:S08]  /*1970*/  MUFU.TANH R37, R2 ;  /* 0x0000000200257308 */ /* 0x0002700000002400 */
[----:B------:R-:W2:Y:S01]  /*1980*/  MUFU.TANH R47, R47 ;  /* 0x0000002f002f7308 */ /* 0x000ea20000002400 */
[----:B-1----:R-:W-:-:S07]  /*1990*/  FMUL.FTZ R2, R33, c[0x0][0x2ec] ;  /* 0x0000bb0021027a20 */ /* 0x002fce0000410000 */
        /* <DEDUP_REMOVED lines=13> */
[----:B-----5:R-:W-:-:S05]  /*1a70*/  LOP3.LUT R2, R5, 0xffffffe0, RZ, 0xc0, !PT ;  /* 0xffffffe005027812 */ /* 0x020fca00078ec0ff */
[C---:B------:R-:W-:Y:S02]  /*1a80*/  IMAD.IADD R2, R98.reuse, 0x1, -R2 ;  /* 0x0000000162027824 */ /* 0x040fe400078e0a02 */
[----:B------:R-:W-:-:S03]  /*1a90*/  IMAD.SHL.U32 R98, R98, 0x2, RZ ;  /* 0x0000000262627824 */ /* 0x000fc600078e00ff */
[----:B------:R-:W-:Y:S02]  /*1aa0*/  SHF.R.S32.HI R5, RZ, 0x1f, R2 ;  /* 0x0000001fff057819 */ /* 0x000fe40000011402 */
[----:B------:R-:W-:Y:S02]  /*1ab0*/  LOP3.LUT R247, R98, 0x6, RZ, 0xc0, !PT ;  /* 0x0000000662f77812 */ /* 0x000fe400078ec0ff */
[----:B------:R-:W-:Y:S01]  /*1ac0*/  LEA.HI R3, R5, R2, RZ, 0x2 ;  /* 0x0000000205037211 */ /* 0x000fe200078f10ff */
[----:B------:R-:W-:-:S03]  /*1ad0*/  IMAD R2, R97, 0x10, R99 ;  /* 0x0000001061027824 */ /* 0x000fc600078e0263 */
[----:B------:R-:W-:-:S04]  /*1ae0*/  SHF.R.S32.HI R112, RZ, 0x2, R3 ;  /* 0x00000002ff707819 */ /* 0x000fc80000011403 */
[----:B------:R-:W-:Y:S01]  /*1af0*/  IADD3 R2, R2, 0x1, R112 ;  /* 0x0000000102027810 */ /* 0x000fe20007ffe070 */
[----:B------:R1:W-:Y:S03]  /*1b00*/  STL [R1+0x38], R112 ;  /* 0x0000387001007387 */ /* 0x0003e60000100800 */
[----:B------:R-:W-:-:S04]  /*1b10*/  IADD3 R2, R96, -c[0x0][0x214], R2 ;  /* 0x8000850060027a10 */ /* 0x000fc80007ffe002 */
[----:B------:R-:W-:-:S04]  /*1b20*/  IADD3 R2, R2, c[0x0][0x2e8], RZ ;  /* 0x0000ba0002027a10 */ /* 0x000fc80007ffe0ff */
[C---:B------:R-:W-:Y:S02]  /*1b30*/  IADD3 R15, R2.reuse, 0x8, RZ ;  /* 0x00000008020f7810 */ /* 0x040fe40007ffe0ff */
[C---:B------:R-:W-:Y:S02]  /*1b40*/  IADD3 R13, R2.reuse, 0x40, RZ ;  /* 0x00000040020d7810 */ /* 0x040fe40007ffe0ff */
        /* <DEDUP_REMOVED lines=8> */
[----:B-1234-:R-:W-:Y:S01]  /*1bd0*/  IADD3 R8, R244, -0x2, RZ ;  /* 0xfffffffef4087810 */ /* 0x01efe20007ffe0ff */
[----:B------:R-:W-:-:S02]  /*1be0*/  USHF.L.U32 UR14, UR10, 0x4, URZ ;  /* 0x000000040a0e7899 */ /* 0x000fc4000800063f */
[----:B------:R-:W-:Y:S01]  /*1bf0*/  ULDC UR5, c[0x0][0x19c] ;  /* 0x0000670000057ab9 */ /* 0x000fe20000000800 */
[----:B------:R-:W-:Y:S01]  /*1c00*/  SHF.R.S32.HI R5, RZ, 0x1f, R8 ;  /* 0x0000001fff057819 */ /* 0x000fe20000011408 */
[C---:B------:R-:W-:Y:S01]  /*1c10*/  IMAD R3, R8.reuse, UR6, RZ ;  /* 0x0000000608037c24 */ /* 0x040fe2000f8e02ff */
[----:B------:R-:W-:Y:S01]  /*1c20*/  USHF.L.U64.HI UR5, UR10, UR11, UR5 ;  /* 0x0000000b0a057299 */ /* 0x000fe20008010205 */
[----:B------:R-:W-:-:S04]  /*1c30*/  IMAD.WIDE.U32 R8, R8, UR7, R248 ;  /* 0x0000000708087c25 */ /* 0x000fc8000f8e00f8 */
[----:B------:R-:W-:Y:S01]  /*1c40*/  IMAD R5, R5, UR7, R3 ;  /* 0x0000000705057c24 */ /* 0x000fe2000f8e0203 */
[C---:B------:R-:W-:Y:S01]  /*1c50*/  LEA R6, P1, R8.reuse, c[0x0][0x168], 0x1 ;  /* 0x00005a0008067a11 */ /* 0x040fe200078208ff */
[----:B------:R-:W-:Y:S02]  /*1c60*/  IMAD.U32 R3, RZ, RZ, UR14 ;  /* 0x0000000eff037e24 */ /* 0x000fe4000f8e00ff */
[----:B------:R-:W-:Y:S02]  /*1c70*/  IMAD.IADD R7, R9, 0x1, R5 ;  /* 0x0000000109077824 */ /* 0x000fe400078e0205 */
[----:B------:R-:W-:Y:S01]  /*1c80*/  IMAD.U32 R5, RZ, RZ, UR5 ;  /* 0x00000005ff057e24 */ /* 0x000fe2000f8e00ff */
[----:B------:R-:W-:Y:S02]  /*1c90*/  LEA R10, P0, R3, R6, 0x1 ;  /* 0x00000006030a7211 */ /* 0x000fe400078008ff */
[----:B------:R-:W-:-:S04]  /*1ca0*/  LEA.HI.X R7, R8, c[0x0][0x16c], R7, 0x1, P1 ;  /* 0x00005b0008077a11 */ /* 0x000fc800008f0c07 */
[----:B------:R-:W-:Y:S01]  /*1cb0*/  LEA.HI.X R11, R3, R7, R5, 0x1, P0 ;  /* 0x00000007030b7211 */ /* 0x000fe200000f0c05 */
        /* <DEDUP_REMOVED lines=8> */
.L_x_866:
[----:B-1234-:R-:W-:Y:S02]  /*1d40*/  IMAD R10, R245, 0x20, R247 ;  /* 0x00000020f50a7824 */ /* 0x01efe400078e02f7 */
[----:B------:R-:W-:-:S03]  /*1d50*/  IMAD.SHL.U32 R212, R2, 0x2, RZ ;  /* 0x0000000202d47824 */ /* 0x000fc600078e00ff */
[----:B------:R-:W-:Y:S01]  /*1d60*/  IADD3 R28, R10, 0x1, RZ ;  /* 0x000000010a1c7810 */ /* 0x000fe20007ffe0ff */
[--C-:B------:R-:W-:Y:S01]  /*1d70*/  IMAD.IADD R214, R4, 0x1, R212.reuse ;  /* 0x0000000104d67824 */ /* 0x100fe200078e02d4 */
[-C--:B------:R-:W-:Y:S01]  /*1d80*/  ISETP.GE.AND P2, PT, R10, R13.reuse, PT ;  /* 0x0000000d0a00720c */ /* 0x080fe20003f46270 */
[----:B------:R-:W-:Y:S01]  /*1d90*/  IMAD.IADD R217, R0, 0x1, R212 ;  /* 0x0000000100d97824 */ /* 0x000fe200078e02d4 */
[----:B------:R-:W-:Y:S01]  /*1da0*/  IADD3 R25, R10, 0x8, RZ ;  /* 0x000000080a197810 */ /* 0x000fe20007ffe0ff */
[----:B------:R-:W-:Y:S01]  /*1db0*/  IMAD.IADD R216, R0, 0x1, R214 ;  /* 0x0000000100d87824 */ /* 0x000fe200078e02d6 */
[-C--:B------:R-:W-:Y:S01]  /*1dc0*/  ISETP.GE.AND P0, PT, R28, R13.reuse, PT ;  /* 0x0000000d1c00720c */ /* 0x080fe20003f06270 */
[----:B------:R-:W-:Y:S01]  /*1dd0*/  LDSM.16.MT88.4 R96, [R214+0xb000] ;  /* 0x00b00000d660783b */ /* 0x000fe20000004200 */
[----:B------:R-:W-:Y:S02]  /*1de0*/  IADD3 R29, R10, 0x9, RZ ;  /* 0x000000090a1d7810 */ /* 0x000fe40007ffe0ff */
[----:B------:R-:W-:Y:S01]  /*1df0*/  ISETP.GE.AND P1, PT, R25, R13, PT ;  /* 0x0000000d1900720c */ /* 0x000fe20003f26270 */
[----:B------:R-:W-:Y:S01]  /*1e00*/  LDSM.16.MT88.4 R52, [R217+0xa000] ;  /* 0x00a00000d934783b */ /* 0x000fe20000004200 */
[----:B------:R-:W-:-:S02]  /*1e10*/  FSEL R8, R81, -INF , !P2 ;  /* 0xff80000051087808 */ /* 0x000fc40005000000 */
[----:B------:R-:W-:Y:S01]  /*1e20*/  FSEL R11, R80, -INF , !P0 ;  /* 0xff800000500b7808 */ /* 0x000fe20004000000 */
[----:B------:R-:W-:Y:S01]  /*1e30*/  LDSM.16.MT88.4 R48, [R216+0xa000] ;  /* 0x00a00000d830783b */ /* 0x000fe20000004200 */
[----:B------:R-:W-:Y:S02]  /*1e40*/  IADD3 R33, R10, 0x10, RZ ;  /* 0x000000100a217810 */ /* 0x000fe40007ffe0ff */
[----:B------:R-:W-:Y:S01]  /*1e50*/  ISETP.GE.AND P0, PT, R29, R13, PT ;  /* 0x0000000d1d00720c */ /* 0x000fe20003f06270 */
[----:B------:R-:W-:Y:S01]  /*1e60*/  LDSM.16.MT88.4 R80, [R212+0xa000] ;  /* 0x00a00000d450783b */ /* 0x000fe20000004200 */
[----:B------:R-:W-:Y:S02]  /*1e70*/  FSEL R16, R64, -INF , !P1 ;  /* 0xff80000040107808 */ /* 0x000fe40004800000 */
[----:B------:R-:W-:Y:S01]  /*1e80*/  FMNMX.FTZ R3, R8, R11, !PT ;  /* 0x0000000b08037209 */ /* 0x000fe20007810000 */
[----:B------:R-:W-:Y:S01]  /*1e90*/  LDSM.16.MT88.4 R116, [R217+0xb000] ;  /* 0x00b00000d974783b */ /* 0x000fe20000004200 */
[----:B------:R-:W-:-:S02]  /*1ea0*/  IADD3 R34, R10, 0x11, RZ ;  /* 0x000000110a227810 */ /* 0x000fc40007ffe0ff */
[----:B------:R-:W-:Y:S01]  /*1eb0*/  ISETP.GE.AND P4, PT, R33, R13, PT ;  /* 0x0000000d2100720c */ /* 0x000fe20003f86270 */
[----:B------:R-:W-:Y:S01]  /*1ec0*/  LDSM.16.MT88.4 R128, [R216+0xb000] ;  /* 0x00b00000d880783b */ /* 0x000fe20000004200 */
[----:B------:R-:W-:Y:S02]  /*1ed0*/  FSEL R18, R65, -INF , !P0 ;  /* 0xff80000041127808 */ /* 0x000fe40004000000 */
[----:B------:R-:W-:Y:S01]  /*1ee0*/  FMNMX.FTZ R3, R16, R3, !PT ;  /* 0x0000000310037209 */ /* 0x000fe20007810000 */
[----:B------:R-:W-:Y:S01]  /*1ef0*/  LDSM.16.MT88.4 R156, [R212+0xa800] ;  /* 0x00a80000d49c783b */ /* 0x000fe20000004200 */
[----:B------:R-:W-:Y:S02]  /*1f00*/  IADD3 R35, R10, 0x18, RZ ;  /* 0x000000180a237810 */ /* 0x000fe40007ffe0ff */
[----:B------:R-:W-:Y:S01]  /*1f10*/  ISETP.GE.AND P5, PT, R34, R13, PT ;  /* 0x0000000d2200720c */ /* 0x000fe20003fa6270 */
[----:B------:R-:W-:Y:S01]  /*1f20*/  LDSM.16.MT88.4 R172, [R214+0xa800] ;  /* 0x00a80000d6ac783b */ /* 0x000fe20000004200 */
[----:B------:R-:W-:-:S02]  /*1f30*/  FSEL R22, R22, -INF , !P4 ;  /* 0xff80000016167808 */ /* 0x000fc40006000000 */
[----:B------:R-:W-:Y:S01]  /*1f40*/  FMNMX.FTZ R3, R18, R3, !PT ;  /* 0x0000000312037209 */ /* 0x000fe20007810000 */
[----:B------:R-:W-:Y:S01]  /*1f50*/  LDSM.16.MT88.4 R112, [R217+0xa800] ;  /* 0x00a80000d970783b */ /* 0x000fe20000004200 */
[CC--:B------:R-:W-:Y:S02]  /*1f60*/  ISETP.GE.AND P3, PT, R10.reuse, R12.reuse, PT ;  /* 0x0000000c0a00720c */ /* 0x0c0fe40003f66270 */
        /* <DEDUP_REMOVED lines=8> */
[----:B------:R-:W-:Y:S02]  /*1ff0*/  FSEL R17, R69, -INF , !P3 ;  /* 0xff80000045117808 */ /* 0x000fe40005800000 */
[----:B------:R-:W-:Y:S01]  /*2000*/  ISETP.GE.AND P1, PT, R25, R12, PT ;  /* 0x0000000c1900720c */ /* 0x000fe20003f26270 */
[----:B------:R-:W-:Y:S01]  /*2010*/  LDSM.16.MT88.4 R184, [R217+0xb800] ;  /* 0x00b80000d9b8783b */ /* 0x000fe20000004200 */
[----:B------:R-:W-:Y:S02]  /*2020*/  ISETP.GE.AND P3, PT, R36, R13, PT ;  /* 0x0000000d2400720c */ /* 0x000fe40003f66270 */
[----:B------:R-:W-:Y:S01]  /*2030*/  FSEL R19, R68, -INF , !P2 ;  /* 0xff80000044137808 */ /* 0x000fe20005000000 */
[----:B------:R-:W-:Y:S01]  /*2040*/  LDSM.16.MT88.4 R188, [R216+0xb800] ;  /* 0x00b80000d8bc783b */ /* 0x000fe20000004200 */
[----:B------:R-:W-:-:S02]  /*2050*/  FSEL R24, R24, -INF , !P4 ;  /* 0xff80000018187808 */ /* 0x000fc40006000000 */
[----:B------:R-:W-:Y:S01]  /*2060*/  FMNMX.FTZ R3, R23, R3, !PT ;  /* 0x0000000317037209 */ /* 0x000fe20007810000 */
[----:B------:R-:W-:Y:S01]  /*2070*/  LDSM.16.MT88.4 R68, [R212+0xb000] ;  /* 0x00b00000d444783b */ /* 0x000fe20000004200 */
[----:B------:R-:W-:Y:S02]  /*2080*/  ISETP.GE.AND P0, PT, R29, R12, PT ;  /* 0x0000000c1d00720c */ /* 0x000fe40003f06270 */
[----:B------:R-:W-:Y:S02]  /*2090*/  FSEL R20, R66, -INF , !P1 ;  /* 0xff80000042147808 */ /* 0x000fe40004800000 */
[----:B------:R-:W-:Y:S01]  /*20a0*/  FSEL R27, R21, -INF , !P3 ;  /* 0xff800000151b7808 */ /* 0x000fe20005800000 */
[----:B------:R-:W-:Y:S01]  /*20b0*/  LDSM.16.MT88.4 R64, [R214+0xa000] ;  /* 0x00a00000d640783b */ /* 0x000fe20000004200 */
[----:B------:R-:W-:Y:S02]  /*20c0*/  FMNMX.FTZ R5, R17, R19, !PT ;  /* 0x0000001311057209 */ /* 0x000fe40007810000 */
[----:B------:R-:W-:-:S02]  /*20d0*/  FMNMX.FTZ R3, R24, R3, !PT ;  /* 0x0000000318037209 */ /* 0x000fc40007810000 */
[-C--:B------:R-:W-:Y:S02]  /*20e0*/  ISETP.GE.AND P1, PT, R33, R12.reuse, PT ;  /* 0x0000000c2100720c */ /* 0x080fe40003f26270 */
[----:B------:R-:W-:Y:S02]  /*20f0*/  FSEL R21, R37, -INF , !P0 ;  /* 0xff80000025157808 */ /* 0x000fe40004000000 */
[----:B------:R-:W-:Y:S02]  /*2100*/  FMNMX.FTZ R5, R20, R5, !PT ;  /* 0x0000000514057209 */ /* 0x000fe40007810000 */
[----:B------:R-:W-:Y:S02]  /*2110*/  FMNMX.FTZ R3, R27, R3, !PT ;  /* 0x000000031b037209 */ /* 0x000fe40007810000 */
[----:B------:R-:W-:Y:S02]  /*2120*/  ISETP.GE.AND P0, PT, R34, R12, PT ;  /* 0x0000000c2200720c */ /* 0x000fe40003f06270 */
[----:B------:R-:W-:Y:S01]  /*2130*/  FSEL R26, R26, -INF , !P1 ;  /* 0xff8000001a1a7808 */ /* 0x000fe20004800000 */
[----:B------:R-:W1:Y:S01]  /*2140*/  SHFL.BFLY PT, R7, R3, 0x2, 0x1f ;  /* 0x0c401f0003077f89 */ /* 0x000e6200000e0000 */
[----:B------:R-:W-:-:S02]  /*2150*/  FMNMX.FTZ R5, R21, R5, !PT ;  /* 0x0000000515057209 */ /* 0x000fc40007810000 */
[-C--:B------:R-:W-:Y:S02]  /*2160*/  ISETP.GE.AND P1, PT, R35, R12.reuse, PT ;  /* 0x0000000c2300720c */ /* 0x080fe40003f26270 */
[----:B------:R-:W-:Y:S02]  /*2170*/  FSEL R30, R30, -INF , !P0 ;  /* 0xff8000001e1e7808 */ /* 0x000fe40004000000 */
[----:B------:R-:W-:Y:S02]  /*2180*/  FMNMX.FTZ R5, R26, R5, !PT ;  /* 0x000000051a057209 */ /* 0x000fe40007810000 */
[----:B------:R-:W-:Y:S02]  /*2190*/  ISETP.GE.AND P0, PT, R36, R12, PT ;  /* 0x0000000c2400720c */ /* 0x000fe40003f06270 */
[----:B------:R-:W-:Y:S02]  /*21a0*/  FSEL R32, R32, -INF , !P1 ;  /* 0xff80000020207808 */ /* 0x000fe40004800000 */
[----:B------:R-:W-:-:S02]  /*21b0*/  FMNMX.FTZ R5, R30, R5, !PT ;  /* 0x000000051e057209 */ /* 0x000fc40007810000 */
[----:B------:R-:W-:Y:S02]  /*21c0*/  FSEL R31, R31, -INF , !P0 ;  /* 0xff8000001f1f7808 */ /* 0x000fe40004000000 */
[----:B------:R-:W-:Y:S02]  /*21d0*/  FMNMX.FTZ R5, R32, R5, !PT ;  /* 0x0000000520057209 */ /* 0x000fe40007810000 */
[-C--:B------:R-:W-:Y:S02]  /*21e0*/  ISETP.GE.AND P2, PT, R10, R14.reuse, PT ;  /* 0x0000000e0a00720c */ /* 0x080fe40003f46270 */
[----:B------:R-:W-:Y:S02]  /*21f0*/  FMNMX.FTZ R5, R31, R5, !PT ;  /* 0x000000051f057209 */ /* 0x000fe40007810000 */
[-C--:B------:R-:W-:Y:S02]  /*2200*/  ISETP.GE.AND P3, PT, R28, R14.reuse, PT ;  /* 0x0000000e1c00720c */ /* 0x080fe40003f66270 */
[----:B-1----:R-:W-:Y:S01]  /*2210*/  FMNMX.FTZ R3, R7, R3, !PT ;  /* 0x0000000307037209 */ /* 0x002fe20007810000 */
[----:B------:R-:W1:Y:S01]  /*2220*/  SHFL.BFLY PT, R6, R5, 0x2, 0x1f ;  /* 0x0c401f0005067f89 */ /* 0x000e6200000e0000 */
[----:B------:R-:W-:-:S02]  /*2230*/  ISETP.GE.AND P1, PT, R29, R14, PT ;  /* 0x0000000e1d00720c */ /* 0x000fc40003f26270 */
[-C--:B------:R-:W-:Y:S01]  /*2240*/  ISETP.GE.AND P6, PT, R10, R15.reuse, PT ;  /* 0x0000000f0a00720c */ /* 0x080fe20003fc6270 */
[----:B------:R-:W2:Y:S01]  /*2250*/  SHFL.BFLY PT, R134, R3, 0x1, 0x1f ;  /* 0x0c201f0003867f89 */ /* 0x000ea200000e0000 */
[-C--:B------:R-:W-:Y:S02]  /*2260*/  ISETP.GE.AND P5, PT, R28, R15.reuse, PT ;  /* 0x0000000f1c00720c */ /* 0x080fe40003fa6270 */
[----:B------:R-:W-:Y:S02]  /*2270*/  ISETP.GE.AND P4, PT, R25, R15, PT ;  /* 0x0000000f1900720c */ /* 0x000fe40003f86270 */
[----:B-1----:R-:W-:Y:S02]  /*2280*/  FMNMX.FTZ R5, R6, R5, !PT ;  /* 0x0000000506057209 */ /* 0x002fe40007810000 */
[----:B--2---:R-:W-:-:S03]  /*2290*/  FMNMX.FTZ R134, R3, R134, !PT ;  /* 0x0000008603867209 */ /* 0x004fc60007810000 */
[----:B------:R-:W1:Y:S01]  /*22a0*/  SHFL.BFLY PT, R6, R5, 0x1, 0x1f ;  /* 0x0c201f0005067f89 */ /* 0x000e6200000e0000 */
[C---:B------:R-:W-:Y:S01]  /*22b0*/  FSETP.NEU.FTZ.AND P0, PT, R134.reuse, -INF , PT ;  /* 0xff8000008600780b */ /* 0x040fe20003f1d000 */
[----:B------:R-:W-:-:S05]  /*22c0*/  FMUL.FTZ R9, R134, c[0x0][0x23c] ;  /* 0x00008f0086097a20 */ /* 0x000fca0000410000 */
[----:B------:R-:W-:-:S05]  /*22d0*/  FSEL R9, R9, RZ, P0 ;  /* 0x000000ff09097208 */ /* 0x000fca0000000000 */
[--C-:B------:R-:W-:Y:S02]  /*22e0*/  FFMA.FTZ R3, R8, c[0x0][0x23c], -R9.reuse ;  /* 0x00008f0008037a23 */ /* 0x100fe40000010809 */
[--C-:B------:R-:W-:Y:S02]  /*22f0*/  FFMA.FTZ R10, R23, c[0x0][0x23c], -R9.reuse ;  /* 0x00008f00170a7a23 */ /* 0x100fe40000010809 */
[----:B------:R1:W-:Y:S08]  /*2300*/  MUFU.EX2 R239, R3 ;  /* 0x0000000300ef7308 */ /* 0x0003f00000000800 */
[----:B------:R2:W-:Y:S01]  /*2310*/  MUFU.EX2 R233, R10 ;  /* 0x0000000a00e97308 */ /* 0x0005e20000000800 */
[----:B-1----:R-:W-:Y:S01]  /*2320*/  FMNMX.FTZ R3, R5, R6, !PT ;  /* 0x0000000605037209 */ /* 0x002fe20007810000 */
[----:B------:R-:W-:-:S03]  /*2330*/  FFMA.FTZ R5, R11, c[0x0][0x23c], -R9 ;  /* 0x00008f000b057a23 */ /* 0x000fc60000010809 */
[C---:B------:R-:W-:Y:S01]  /*2340*/  FSETP.NEU.FTZ.AND P0, PT, R3.reuse, -INF , PT ;  /* 0xff8000000300780b */ /* 0x040fe20003f1d000 */
[----:B------:R-:W-:Y:S02]  /*2350*/  FMUL.FTZ R8, R3, c[0x0][0x23c] ;  /* 0x00008f0003087a20 */ /* 0x000fe40000410000 */
[----:B------:R1:W3:Y:S01]  /*2360*/  MUFU.EX2 R237, R5 ;  /* 0x0000000500ed7308 */ /* 0x0002e20000000800 */
[----:B--2---:R-:W-:Y:S02]  /*2370*/  FFMA.FTZ R10, R24, c[0x0][0x23c], -R9 ;  /* 0x00008f00180a7a23 */ /* 0x004fe40000010809 */
[----:B------:R-:W-:Y:S02]  /*2380*/  FSEL R8, R8, RZ, P0 ;  /* 0x000000ff08087208 */ /* 0x000fe40000000000 */
[----:B------:R-:W-:-:S03]  /*2390*/  ISETP.GE.AND P0, PT, R25, R14, PT ;  /* 0x0000000e1900720c */ /* 0x000fc60003f06270 */
[----:B------:R-:W-:Y:S01]  /*23a0*/  MUFU.EX2 R139, R10 ;  /* 0x0000000a008b7308 */ /* 0x000fe20000000800 */
[--C-:B------:R-:W-:Y:S01]  /*23b0*/  FFMA.FTZ R2, R19, c[0x0][0x23c], -R8.reuse ;  /* 0x00008f0013027a23 */ /* 0x100fe20000010808 */
[----:B------:R-:W-:Y:S01]  /*23c0*/  FSEL R19, R77, -INF , !P1 ;  /* 0xff8000004d137808 */ /* 0x000fe20004800000 */
[----:B------:R-:W-:Y:S01]  /*23d0*/  FFMA.FTZ R0, R21, c[0x0][0x23c], -R8 ;  /* 0x00008f0015007a23 */ /* 0x000fe20000010808 */
[----:B------:R-:W-:Y:S02]  /*23e0*/  ISETP.GE.AND P1, PT, R34, R14, PT ;  /* 0x0000000e2200720c */ /* 0x000fe40003f26270 */
[----:B------:R-:W-:Y:S01]  /*23f0*/  FSEL R21, R102, -INF , !P5 ;  /* 0xff80000066157808 */ /* 0x000fe20006800000 */
[----:B-1----:R-:W-:Y:S01]  /*2400*/  FFMA.FTZ R5, R16, c[0x0][0x23c], -R9 ;  /* 0x00008f0010057a23 */ /* 0x002fe20000010809 */
[----:B------:R1:W-:Y:S01]  /*2410*/  MUFU.EX2 R234, R2 ;  /* 0x0000000200ea7308 */ /* 0x0003e20000000800 */
[----:B------:R-:W-:Y:S02]  /*2420*/  FSEL R16, R100, -INF , !P2 ;  /* 0xff80000064107808 */ /* 0x000fe40005000000 */
[----:B------:R-:W-:-:S02]  /*2430*/  FSEL R38, R60, -INF , !P1 ;  /* 0xff8000003c267808 */ /* 0x000fc40004800000 */
[-C--:B------:R-:W-:Y:S02]  /*2440*/  ISETP.GE.AND P1, PT, R34, R15.reuse, PT ;  /* 0x0000000f2200720c */ /* 0x080fe40003f26270 */
[----:B------:R-:W-:Y:S01]  /*2450*/  ISETP.GE.AND P2, PT, R33, R15, PT ;  /* 0x0000000f2100720c */ /* 0x000fe20003f46270 */
[----:B------:R2:W-:Y:S01]  /*2460*/  MUFU.EX2 R238, R5 ;  /* 0x0000000500ee7308 */ /* 0x0005e20000000800 */
[----:B------:R-:W-:Y:S02]  /*2470*/  FSEL R28, R47, -INF , !P1 ;  /* 0xff8000002f1c7808 */ /* 0x000fe40004800000 */
[----:B---3--:R-:W-:Y:S01]  /*2480*/  F2FP.PACK_AB R4, R237, R239 ;  /* 0x000000efed04723e */ /* 0x008fe200000000ff */
[----:B-1----:R-:W-:-:S04]  /*2490*/  FFMA.FTZ R2, R20, c[0x0][0x23c], -R8 ;  /* 0x00008f0014027a23 */ /* 0x002fc80000010808 */
[----:B------:R1:W-:Y:S01]  /*24a0*/  MUFU.EX2 R250, R0 ;  /* 0x0000000000fa7308 */ /* 0x0003e20000000800 */
[----:B------:R-:W-:Y:S02]  /*24b0*/  FSEL R20, R101, -INF , !P6 ;  /* 0xff80000065147808 */ /* 0x000fe40007000000 */
[----:B------:R-:W-:Y:S01]  /*24c0*/  ISETP.GE.AND P6, PT, R36, R14, PT ;  /* 0x0000000e2400720c */ /* 0x000fe20003fc6270 */
[----:B--2---:R-:W-:-:S04]  /*24d0*/  FFMA.FTZ R5, R18, c[0x0][0x23c], -R9 ;  /* 0x00008f0012057a23 */ /* 0x004fc80000010809 */
[----:B------:R-:W2:Y:S01]  /*24e0*/  MUFU.EX2 R235, R2 ;  /* 0x0000000200eb7308 */ /* 0x000ea20000000800 */
[----:B------:R-:W-:Y:S02]  /*24f0*/  FSEL R18, R63, -INF , !P0 ;  /* 0xff8000003f127808 */ /* 0x000fe40004000000 */
[-C--:B------:R-:W-:Y:S02]  /*2500*/  ISETP.GE.AND P0, PT, R33, R14.reuse, PT ;  /* 0x0000000e2100720c */ /* 0x080fe40003f06270 */
[----:B------:R-:W-:Y:S02]  /*2510*/  FSEL R33, R39, -INF , !P6 ;  /* 0xff80000027217808 */ /* 0x000fe40007000000 */
[----:B------:R-:W-:Y:S01]  /*2520*/  FSEL R37, R61, -INF , !P0 ;  /* 0xff8000003d257808 */ /* 0x000fe20004000000 */
[----:B------:R3:W4:Y:S01]  /*2530*/  MUFU.EX2 R251, R5 ;  /* 0x0000000500fb7308 */ /* 0x0007220000000800 */
[--C-:B-1----:R-:W-:Y:S01]  /*2540*/  FFMA.FTZ R0, R22, c[0x0][0x23c], -R9.reuse ;  /* 0x00008f0016007a23 */ /* 0x102fe20000010809 */
[----:B------:R-:W-:Y:S01]  /*2550*/  ISETP.GE.AND P0, PT, R35, R14, PT ;  /* 0x0000000e2300720c */ /* 0x000fe20003f06270 */
[----:B------:R-:W-:Y:S01]  /*2560*/  FFMA.FTZ R9, R27, c[0x0][0x23c], -R9 ;  /* 0x00008f001b097a23 */ /* 0x000fe20000010809 */
[----:B------:R-:W-:-:S02]  /*2570*/  FSEL R22, R78, -INF , !P4 ;  /* 0xff8000004e167808 */ /* 0x000fc40006000000 */
[----:B------:R-:W-:Y:S02]  /*2580*/  FSEL R34, R44, -INF , !P0 ;  /* 0xff8000002c227808 */ /* 0x000fe40004000000 */
[----:B------:R1:W-:Y:S01]  /*2590*/  MUFU.EX2 R232, R0 ;  /* 0x0000000000e87308 */ /* 0x0003e20000000800 */
[----:B------:R-:W-:Y:S02]  /*25a0*/  ISETP.GE.AND P0, PT, R35, R15, PT ;  /* 0x0000000f2300720c */ /* 0x000fe40003f06270 */
[----:B--2---:R-:W-:Y:S02]  /*25b0*/  F2FP.PACK_AB R7, R250, R235 ;  /* 0x000000ebfa07723e */ /* 0x004fe400000000ff */
[----:B------:R-:W-:Y:S01]  /*25c0*/  FSEL R25, R45, -INF , !P0 ;  /* 0xff8000002d197808 */ /* 0x000fe20004000000 */
[----:B---3--:R-:W-:Y:S01]  /*25d0*/  FFMA.FTZ R5, R17, c[0x0][0x23c], -R8 ;  /* 0x00008f0011057a23 */ /* 0x008fe20000010808 */
[----:B------:R-:W-:Y:S01]  /*25e0*/  FSEL R17, R88, -INF , !P3 ;  /* 0xff80000058117808 */ /* 0x000fe20005800000 */
[----:B------:R2:W-:Y:S01]  /*25f0*/  MUFU.EX2 R138, R9 ;  /* 0x00000009008a7308 */ /* 0x0005e20000000800 */
[----:B------:R-:W-:-:S02]  /*2600*/  ISETP.GE.AND P3, PT, R29, R15, PT ;  /* 0x0000000f1d00720c */ /* 0x000fc40003f66270 */
[----:B------:R-:W-:Y:S02]  /*2610*/  FMNMX.FTZ R2, R16, R17, !PT ;  /* 0x0000001110027209 */ /* 0x000fe40007810000 */
[----:B------:R-:W-:Y:S02]  /*2620*/  FSEL R23, R79, -INF , !P3 ;  /* 0xff8000004f177808 */ /* 0x000fe40005800000 */
[----:B------:R-:W-:Y:S01]  /*2630*/  FMNMX.FTZ R2, R18, R2, !PT ;  /* 0x0000000212027209 */ /* 0x000fe20007810000 */
[----:B------:R-:W3:Y:S01]  /*2640*/  MUFU.EX2 R236, R5 ;  /* 0x0000000500ec7308 */ /* 0x000ee20000000800 */
[----:B-1----:R-:W-:Y:S02]  /*2650*/  FMNMX.FTZ R0, R20, R21, !PT ;  /* 0x0000001514007209 */ /* 0x002fe40007810000 */
[----:B------:R-:W-:Y:S02]  /*2660*/  FMNMX.FTZ R2, R19, R2, !PT ;  /* 0x0000000213027209 */ /* 0x000fe40007810000 */
[----:B------:R-:W-:-:S02]  /*2670*/  FMNMX.FTZ R0, R22, R0, !PT ;  /* 0x0000000016007209 */ /* 0x000fc40007810000 */
[----:B------:R-:W-:Y:S01]  /*2680*/  FMNMX.FTZ R2, R37, R2, !PT ;  /* 0x0000000225027209 */ /* 0x000fe20007810000 */
[----:B--2---:R-:W-:Y:S01]  /*2690*/  FFMA.FTZ R9, R26, c[0x0][0x23c], -R8 ;  /* 0x00008f001a097a23 */ /* 0x004fe20000010808 */
[----:B------:R-:W-:Y:S02]  /*26a0*/  FSEL R29, R62, -INF , !P2 ;  /* 0xff8000003e1d7808 */ /* 0x000fe40005000000 */
[----:B------:R-:W-:Y:S01]  /*26b0*/  FMNMX.FTZ R2, R38, R2, !PT ;  /* 0x0000000226027209 */ /* 0x000fe20007810000 */
[----:B------:R1:W-:Y:S01]  /*26c0*/  MUFU.EX2 R35, R9 ;  /* 0x0000000900237308 */ /* 0x0003e20000000800 */
[----:B------:R-:W-:Y:S02]  /*26d0*/  FMNMX.FTZ R0, R23, R0, !PT ;  /* 0x0000000017007209 */ /* 0x000fe40007810000 */
[----:B------:R-:W-:Y:S02]  /*26e0*/  FMNMX.FTZ R2, R34, R2, !PT ;  /* 0x0000000222027209 */ /* 0x000fe40007810000 */
[----:B------:R-:W-:-:S02]  /*26f0*/  FMNMX.FTZ R0, R29, R0, !PT ;  /* 0x000000001d007209 */ /* 0x000fc40007810000 */
[----:B------:R-:W-:Y:S02]  /*2700*/  FMNMX.FTZ R2, R33, R2, !PT ;  /* 0x0000000221027209 */ /* 0x000fe40007810000 */
[----:B------:R-:W-:Y:S02]  /*2710*/  ISETP.GE.AND P2, PT, R36, R15, PT ;  /* 0x0000000f2400720c */ /* 0x000fe40003f46270 */
[----:B------:R-:W-:Y:S01]  /*2720*/  FMNMX.FTZ R0, R28, R0, !PT ;  /* 0x000000001c007209 */ /* 0x000fe20007810000 */
[----:B------:R-:W2:Y:S01]  /*2730*/  SHFL.BFLY PT, R11, R2, 0x2, 0x1f ;  /* 0x0c401f00020b7f89 */ /* 0x000ea200000e0000 */
[----:B------:R-:W-:Y:S02]  /*2740*/  FSEL R24, R46, -INF , !P2 ;  /* 0xff8000002e187808 */ /* 0x000fe40005000000 */
[----:B------:R-:W-:Y:S01]  /*2750*/  FMNMX.FTZ R0, R25, R0, !PT ;  /* 0x0000000019007209 */ /* 0x000fe20007810000 */
[----:B-1----:R-:W-:Y:S01]  /*2760*/  FFMA.FTZ R9, R30, c[0x0][0x23c], -R8 ;  /* 0x00008f001e097a23 */ /* 0x002fe20000010808 */
[----:B----4-:R-:W-:-:S02]  /*2770*/  F2FP.PACK_AB R6, R251, R238 ;  /* 0x000000eefb06723e */ /* 0x010fc400000000ff */
[----:B------:R-:W-:Y:S01]  /*2780*/  FMNMX.FTZ R0, R24, R0, !PT ;  /* 0x0000000018007209 */ /* 0x000fe20007810000 */
[----:B------:R1:W4:Y:S01]  /*2790*/  MUFU.EX2 R132, R9 ;  /* 0x0000000900847308 */ /* 0x0003220000000800 */
[----:B---3--:R-:W-:Y:S02]  /*27a0*/  F2FP.PACK_AB R5, R234, R236 ;  /* 0x000000ecea05723e */ /* 0x008fe400000000ff */
[----:B------:R-:W-:Y:S01]  /*27b0*/  F2FP.PACK_AB R124, R233, R232 ;  /* 0x000000e8e97c723e */ /* 0x000fe200000000ff */
[----:B------:R-:W3:Y:S01]  /*27c0*/  SHFL.BFLY PT, R10, R0, 0x2, 0x1f ;  /* 0x0c401f00000a7f89 */ /* 0x000ee200000e0000 */
[----:B------:R-:W-:-:S03]  /*27d0*/  F2FP.PACK_AB R126, R138, R139 ;  /* 0x0000008b8a7e723e */ /* 0x000fc600000000ff */
[----:B------:R-:W-:Y:S01]  /*27e0*/  HMMA.16816.F32 R144, R4, R80, RZ ;  /* 0x000000500490723c */ /* 0x000fe200000018ff */
[----:B--2---:R-:W-:Y:S01]  /*27f0*/  FMNMX.FTZ R2, R2, R11, !PT ;  /* 0x0000000b02027209 */ /* 0x004fe20007810000 */
[----:B-1----:R-:W-:-:S06]  /*2800*/  FFMA.FTZ R9, R32, c[0x0][0x23c], -R8 ;  /* 0x00008f0020097a23 */ /* 0x002fcc0000010808 */
[C---:B------:R-:W-:Y:S01]  /*2810*/  HMMA.16816.F32 R164, R4.reuse, R64, RZ ;  /* 0x0000004004a4723c */ /* 0x040fe200000018ff */
[----:B------:R-:W-:Y:S01]  /*2820*/  FFMA.FTZ R8, R31, c[0x0][0x23c], -R8 ;  /* 0x00008f001f087a23 */ /* 0x000fe20000010808 */
[----:B----4-:R-:W-:Y:S01]  /*2830*/  F2FP.PACK_AB R125, R132, R35 ;  /* 0x00000023847d723e */ /* 0x010fe200000000ff */
[----:B------:R-:W1:Y:S01]  /*2840*/  SHFL.BFLY PT, R11, R2, 0x1, 0x1f ;  /* 0x0c201f00020b7f89 */ /* 0x000e6200000e0000 */
[----:B------:R-:W-:Y:S04]  /*2850*/  MUFU.EX2 R133, R9 ;  /* 0x0000000900857308 */ /* 0x000fe80000000800 */
[----:B------:R-:W-:Y:S01]  /*2860*/  HMMA.16816.F32 R40, R4, R52, RZ ;  /* 0x000000340428723c */ /* 0x000fe200000018ff */
[----:B---3--:R-:W-:-:S03]  /*2870*/  FMNMX.FTZ R0, R10, R0, !PT ;  /* 0x000000000a007209 */ /* 0x008fc60007810000 */
[----:B------:R2:W3:Y:S04]  /*2880*/  MUFU.EX2 R137, R8 ;  /* 0x0000000800897308 */ /* 0x0004e80000000800 */
[C---:B------:R-:W-:Y:S08]  /*2890*/  HMMA.16816.F32 R56, R4.reuse, R48, RZ ;  /* 0x000000300438723c */ /* 0x040ff000000018ff */
[----:B------:R-:W-:Y:S01]  /*28a0*/  HMMA.16816.F32 R72, R4, R68, RZ ;  /* 0x000000440448723c */ /* 0x000fe200000018ff */
[----:B-1----:R-:W-:Y:S01]  /*28b0*/  FMNMX.FTZ R136, R2, R11, !PT ;  /* 0x0000000b02887209 */ /* 0x002fe20007810000 */
[----:B--2---:R-:W1:Y:S01]  /*28c0*/  SHFL.BFLY PT, R8, R0, 0x1, 0x1f ;  /* 0x0c201f0000087f89 */ /* 0x004e6200000e0000 */
[----:B---3--:R-:W-:-:S02]  /*28d0*/  F2FP.PACK_AB R127, R137, R133 ;  /* 0x00000085897f723e */ /* 0x008fc400000000ff */
[C---:B------:R-:W-:Y:S01]  /*28e0*/  FSETP.NEU.FTZ.AND P0, PT, R136.reuse, -INF , PT ;  /* 0xff8000008800780b */ /* 0x040fe20003f1d000 */
[----:B------:R-:W-:Y:S02]  /*28f0*/  FMUL.FTZ R2, R136, c[0x0][0x23c] ;  /* 0x00008f0088027a20 */ /* 0x000fe40000410000 */
[----:B------:R-:W-:Y:S03]  /*2900*/  HMMA.16816.F32 R88, R4, R96, RZ ;  /* 0x000000600458723c */ /* 0x000fe600000018ff */
[----:B------:R-:W-:-:S05]  /*2910*/  FSEL R2, R2, RZ, P0 ;  /* 0x000000ff02027208 */ /* 0x000fca0000000000 */
[C---:B------:R-:W-:Y:S08]  /*2920*/  HMMA.16816.F32 R104, R4.reuse, R116, RZ ;  /* 0x000000740468723c */ /* 0x040ff000000018ff */
[----:B------:R-:W-:Y:S01]  /*2930*/  HMMA.16816.F32 R120, R4, R128, RZ ;  /* 0x000000800478723c */ /* 0x000fe200000018ff */
[----:B-1----:R-:W-:Y:S01]  /*2940*/  FMNMX.FTZ R135, R0, R8, !PT ;  /* 0x0000000800877209 */ /* 0x002fe20007810000 */
[----:B------:R-:W-:-:S02]  /*2950*/  FFMA.FTZ R0, R17, c[0x0][0x23c], -R2 ;  /* 0x00008f0011007a23 */ /* 0x000fc40000010802 */
[----:B------:R-:W-:Y:S01]  /*2960*/  FFMA.FTZ R8, R37, c[0x0][0x23c], -R2 ;  /* 0x00008f0025087a23 */ /* 0x000fe20000010802 */
[----:B------:R-:W-:-:S03]  /*2970*/  FSETP.NEU.FTZ.AND P0, PT, R135, -INF , PT ;  /* 0xff8000008700780b */ /* 0x000fc60003f1d000 */
[C---:B------:R-:W-:Y:S01]  /*2980*/  HMMA.16816.F32 R152, R4.reuse, R82, RZ ;  /* 0x000000520498723c */ /* 0x040fe200000018ff */
[----:B------:R1:W-:Y:S07]  /*2990*/  MUFU.EX2 R27, R0 ;  /* 0x00000000001b7308 */ /* 0x0003ee0000000800 */
[C---:B------:R-:W-:Y:S01]  /*29a0*/  HMMA.16816.F32 R168, R4.reuse, R66, RZ ;  /* 0x0000004204a8723c */ /* 0x040fe200000018ff */
[----:B------:R2:W-:Y:S07]  /*29b0*/  MUFU.EX2 R17, R8 ;  /* 0x0000000800117308 */ /* 0x0005ee0000000800 */
[----:B------:R-:W-:Y:S01]  /*29c0*/  HMMA.16816.F32 R44, R4, R54, RZ ;  /* 0x00000036042c723c */ /* 0x000fe200000018ff */
[----:B-1----:R-:W-:-:S05]  /*29d0*/  FMUL.FTZ R0, R135, c[0x0][0x23c] ;  /* 0x00008f0087007a20 */ /* 0x002fca0000410000 */
[----:B------:R-:W-:Y:S02]  /*29e0*/  FSEL R0, R0, RZ, P0 ;  /* 0x000000ff00007208 */ /* 0x000fe40000000000 */
[----:B------:R-:W-:Y:S01]  /*29f0*/  HMMA.16816.F32 R60, R4, R50, RZ ;  /* 0x00000032043c723c */ /* 0x000fe200000018ff */
[----:B--2---:R-:W-:Y:S01]  /*2a00*/  FFMA.FTZ R8, R38, c[0x0][0x23c], -R2 ;  /* 0x00008f0026087a23 */ /* 0x004fe20000010802 */
[----:B------:R-:W-:-:S06]  /*2a10*/  ISETP.GE.AND P0, PT, R244, 0x2, PT ;  /* 0x00000002f400780c */ /* 0x000fcc0003f06270 */
[C---:B------:R-:W-:Y:S08]  /*2a20*/  HMMA.16816.F32 R76, R4.reuse, R70, RZ ;  /* 0x00000046044c723c */ /* 0x040ff000000018ff */
[C---:B------:R-:W-:Y:S08]  /*2a30*/  HMMA.16816.F32 R92, R4.reuse, R98, RZ ;  /* 0x00000062045c723c */ /* 0x040ff000000018ff */
[C---:B------:R-:W-:Y:S08]  /*2a40*/  HMMA.16816.F32 R108, R4.reuse, R118, RZ ;  /* 0x00000076046c723c */ /* 0x040ff000000018ff */
[----:B------:R-:W-:Y:S07]  /*2a50*/  HMMA.16816.F32 R84, R4, R130, RZ ;  /* 0x000000820454723c */ /* 0x000fee00000018ff */
[--C-:B------:R-:W-:Y:S01]  /*2a60*/  FFMA.FTZ R4, R16, c[0x0][0x23c], -R2.reuse ;  /* 0x00008f0010047a23 */ /* 0x100fe20000010802 */
[C---:B------:R-:W-:Y:S01]  /*2a70*/  HMMA.16816.F32 R144, R124.reuse, R156, R144 ;  /* 0x0000009c7c90723c */ /* 0x040fe20000001890 */
[----:B------:R1:W-:Y:S07]  /*2a80*/  MUFU.EX2 R16, R8 ;  /* 0x0000000800107308 */ /* 0x0003ee0000000800 */
[C---:B------:R-:W-:Y:S01]  /*2a90*/  HMMA.16816.F32 R164, R124.reuse, R172, R164 ;  /* 0x000000ac7ca4723c */ /* 0x040fe200000018a4 */
[----:B------:R2:W-:Y:S07]  /*2aa0*/  MUFU.EX2 R32, R4 ;  /* 0x0000000400207308 */ /* 0x0005ee0000000800 */
[----:B------:R-:W-:Y:S01]  /*2ab0*/  HMMA.16816.F32 R40, R124, R112, R40 ;  /* 0x000000707c28723c */ /* 0x000fe20000001828 */
[----:B-1----:R-:W-:-:S04]  /*2ac0*/  FFMA.FTZ R8, R34, c[0x0][0x23c], -R2 ;  /* 0x00008f0022087a23 */ /* 0x002fc80000010802 */
[----:B------:R-:W-:Y:S03]  /*2ad0*/  MUFU.EX2 R11, R8 ;  /* 0x00000008000b7308 */ /* 0x000fe60000000800 */
[----:B------:R-:W-:Y:S01]  /*2ae0*/  HMMA.16816.F32 R56, R124, R140, R56 ;  /* 0x0000008c7c38723c */ /* 0x000fe20000001838 */
[----:B--2---:R-:W-:-:S04]  /*2af0*/  FFMA.FTZ R4, R18, c[0x0][0x23c], -R2 ;  /* 0x00008f0012047a23 */ /* 0x004fc80000010802 */
[----:B------:R1:W-:Y:S03]  /*2b00*/  MUFU.EX2 R30, R4 ;  /* 0x00000004001e7308 */ /* 0x0003e60000000800 */
[C---:B------:R-:W-:Y:S08]  /*2b10*/  HMMA.16816.F32 R72, R124.reuse, R180, R72 ;  /* 0x000000b47c48723c */ /* 0x040ff00000001848 */
[----:B------:R-:W-:Y:S01]  /*2b20*/  HMMA.16816.F32 R88, R124, R176, R88 ;  /* 0x000000b07c58723c */ /* 0x000fe20000001858 */
[----:B-1----:R-:W-:-:S02]  /*2b30*/  FFMA.FTZ R4, R19, c[0x0][0x23c], -R2 ;  /* 0x00008f0013047a23 */ /* 0x002fc40000010802 */
[----:B------:R-:W-:-:S05]  /*2b40*/  FFMA.FTZ R2, R33, c[0x0][0x23c], -R2 ;  /* 0x00008f0021027a23 */ /* 0x000fca0000010802 */
[C---:B------:R-:W-:Y:S01]  /*2b50*/  HMMA.16816.F32 R104, R124.reuse, R184, R104 ;  /* 0x000000b87c68723c */ /* 0x040fe20000001868 */
[----:B------:R1:W2:Y:S07]  /*2b60*/  MUFU.EX2 R31, R4 ;  /* 0x00000004001f7308 */ /* 0x0002ae0000000800 */
[C---:B------:R-:W-:Y:S01]  /*2b70*/  HMMA.16816.F32 R120, R124.reuse, R188, R120 ;  /* 0x000000bc7c78723c */ /* 0x040fe20000001878 */
[----:B------:R3:W-:Y:S07]  /*2b80*/  MUFU.EX2 R10, R2 ;  /* 0x00000002000a7308 */ /* 0x0007ee0000000800 */
[----:B------:R-:W-:Y:S01]  /*2b90*/  HMMA.16816.F32 R152, R124, R158, R152 ;  /* 0x0000009e7c98723c */ /* 0x000fe20000001898 */
[----:B-1----:R-:W-:Y:S01]  /*2ba0*/  FFMA.FTZ R4, R20, c[0x0][0x23c], -R0 ;  /* 0x00008f0014047a23 */ /* 0x002fe20000010800 */
[----:B--2---:R-:W-:-:S03]  /*2bb0*/  F2FP.PACK_AB R6, R31, R30 ;  /* 0x0000001e1f06723e */ /* 0x004fc600000000ff */
[----:B------:R1:W-:Y:S03]  /*2bc0*/  MUFU.EX2 R26, R4 ;  /* 0x00000004001a7308 */ /* 0x0003e60000000800 */
[----:B------:R-:W-:Y:S01]  /*2bd0*/  HMMA.16816.F32 R168, R124, R174, R168 ;  /* 0x000000ae7ca8723c */ /* 0x000fe200000018a8 */
[----:B---3--:R-:W-:-:S04]  /*2be0*/  FFMA.FTZ R2, R29, c[0x0][0x23c], -R0 ;  /* 0x00008f001d027a23 */ /* 0x008fc80000010800 */
[----:B------:R2:W-:Y:S03]  /*2bf0*/  MUFU.EX2 R9, R2 ;  /* 0x0000000200097308 */ /* 0x0005e60000000800 */
[----:B------:R-:W-:Y:S01]  /*2c00*/  HMMA.16816.F32 R44, R124, R114, R44 ;  /* 0x000000727c2c723c */ /* 0x000fe2000000182c */
[----:B-1----:R-:W-:-:S07]  /*2c10*/  FFMA.FTZ R4, R21, c[0x0][0x23c], -R0 ;  /* 0x00008f0015047a23 */ /* 0x002fce0000010800 */
[----:B------:R-:W-:Y:S01]  /*2c20*/  HMMA.16816.F32 R60, R124, R142, R60 ;  /* 0x0000008e7c3c723c */ /* 0x000fe2000000183c */
[----:B------:R1:W3:Y:S01]  /*2c30*/  MUFU.EX2 R20, R4 ;  /* 0x0000000400147308 */ /* 0x0002e20000000800 */
[----:B--2---:R-:W-:-:S06]  /*2c40*/  FFMA.FTZ R2, R28, c[0x0][0x23c], -R0 ;  /* 0x00008f001c027a23 */ /* 0x004fcc0000010800 */
[C---:B------:R-:W-:Y:S01]  /*2c50*/  HMMA.16816.F32 R76, R124.reuse, R182, R76 ;  /* 0x000000b67c4c723c */ /* 0x040fe2000000184c */
[----:B------:R2:W-:Y:S07]  /*2c60*/  MUFU.EX2 R8, R2 ;  /* 0x0000000200087308 */ /* 0x0005ee0000000800 */
[----:B------:R-:W-:Y:S01]  /*2c70*/  HMMA.16816.F32 R92, R124, R178, R92 ;  /* 0x000000b27c5c723c */ /* 0x000fe2000000185c */
[----:B-1----:R-:W-:Y:S01]  /*2c80*/  FFMA.FTZ R4, R22, c[0x0][0x23c], -R0 ;  /* 0x00008f0016047a23 */ /* 0x002fe20000010800 */
[----:B---3--:R-:W-:-:S03]  /*2c90*/  F2FP.PACK_AB R5, R20, R26 ;  /* 0x0000001a1405723e */ /* 0x008fc600000000ff */
[----:B------:R1:W-:Y:S03]  /*2ca0*/  MUFU.EX2 R18, R4 ;  /* 0x0000000400127308 */ /* 0x0003e60000000800 */
[----:B------:R-:W-:Y:S01]  /*2cb0*/  HMMA.16816.F32 R108, R124, R186, R108 ;  /* 0x000000ba7c6c723c */ /* 0x000fe2000000186c */
[----:B--2---:R-:W-:-:S06]  /*2cc0*/  FFMA.FTZ R2, R25, c[0x0][0x23c], -R0 ;  /* 0x00008f0019027a23 */ /* 0x004fcc0000010800 */
[----:B------:R-:W-:Y:S01]  /*2cd0*/  MUFU.EX2 R2, R2 ;  /* 0x0000000200027308 */ /* 0x000fe20000000800 */
[----:B------:R-:W-:Y:S01]  /*2ce0*/  HMMA.16816.F32 R124, R124, R190, R84 ;  /* 0x000000be7c7c723c */ /* 0x000fe20000001854 */
[--C-:B-1----:R-:W-:Y:S02]  /*2cf0*/  FFMA.FTZ R4, R23, c[0x0][0x23c], -R0.reuse ;  /* 0x00008f0017047a23 */ /* 0x102fe40000010800 */
[----:B------:R-:W-:-:S04]  /*2d00*/  FFMA.FTZ R0, R24, c[0x0][0x23c], -R0 ;  /* 0x00008f0018007a23 */ /* 0x000fc80000010800 */
[----:B------:R1:W2:Y:S08]  /*2d10*/  MUFU.EX2 R19, R4 ;  /* 0x0000000400137308 */ /* 0x0002b00000000800 */
[----:B------:R-:W3:Y:S01]  /*2d20*/  MUFU.EX2 R0, R0 ;  /* 0x0000000000007308 */ /* 0x000ee20000000800 */
[----:B-1----:R-:W-:Y:S02]  /*2d30*/  F2FP.PACK_AB R4, R27, R32 ;  /* 0x000000201b04723e */ /* 0x002fe400000000ff */
[----:B--2---:R-:W-:-:S07]  /*2d40*/  F2FP.PACK_AB R7, R19, R18 ;  /* 0x000000121307723e */ /* 0x004fce00000000ff */
        /* <DEDUP_REMOVED lines=14> */
[C---:B------:R-:W-:Y:S07]  /*2e30*/  HMMA.16816.F32 R116, R4.reuse, R128, RZ ;  /* 0x000000800474723c */ /* 0x040fee00000018ff */
[----:B------:R-:W-:Y:S01]  /*2e40*/  F2FP.PACK_AB R128, R16, R17 ;  /* 0x000000111080723e */ /* 0x000fe200000000ff */
[----:B------:R-:W-:Y:S01]  /*2e50*/  HMMA.16816.F32 R196, R4, R130, RZ ;  /* 0x0000008204c4723c */ /* 0x000fe200000018ff */
[----:B------:R-:W-:-:S06]  /*2e60*/  F2FP.PACK_AB R129, R8, R9 ;  /* 0x000000090881723e */ /* 0x000fcc00000000ff */
[----:B------:R-:W-:Y:S01]  /*2e70*/  FADD.FTZ R7, R32, R27 ;  /* 0x0000001b20077221 */ /* 0x000fe20000010000 */
[----:B------:R-:W-:Y:S01]  /*2e80*/  F2FP.PACK_AB R130, R10, R11 ;  /* 0x0000000b0a82723e */ /* 0x000fe200000000ff */
[----:B------:R-:W-:Y:S01]  /*2e90*/  FADD.FTZ R6, R26, R20 ;  /* 0x000000141a067221 */ /* 0x000fe20000010000 */
[----:B---3--:R-:W-:Y:S01]  /*2ea0*/  F2FP.PACK_AB R131, R0, R2 ;  /* 0x000000020083723e */ /* 0x008fe200000000ff */
        /* <DEDUP_REMOVED lines=20> */
[----:B------:R-:W-:Y:S01]  /*2ff0*/  FADD.FTZ R250, R35, R250 ;  /* 0x000000fa23fa7221 */ /* 0x000fe20000010000 */
[----:B------:R1:W-:Y:S01]  /*3000*/  STL [R1], R246 ;  /* 0x000000f601007387 */ /* 0x0003e20000100800 */
        /* <DEDUP_REMOVED lines=10> */
[----:B------:R-:W-:-:S05]  /*30b0*/  FADD.FTZ R250, R137, R250 ;  /* 0x000000fa89fa7221 */ /* 0x000fca0000010000 */
        /* <DEDUP_REMOVED lines=10> */
[----:B------:R-:W-:Y:S05]  /*3160*/  @!UPT UIADD3 URZ, URZ, URZ, URZ ;  /* 0x0000003f3f3ff290 */ /* 0x000fea000fffe03f */
[----:B------:R-:W-:Y:S11]  /*3170*/  @!P0 BRA `(.L_x_867) ;  /* 0x000084e000008947 */ /* 0x000ff60003800000 */
[----:B-1----:R-:W-:-:S04]  /*3180*/  DEPBAR.LE SB0, 0x0 ;  /* 0x000080000000791a */ /* 0x002fc80000000000 */
[----:B------:R-:W-:Y:S01]  /*3190*/  USHF.L.U32 UR11, UR4, 0x6, URZ ;  /* 0x00000006040b7899 */ /* 0x000fe2000800063f */
[----:B------:R-:W-:Y:S01]  /*31a0*/  IADD3 R245, R244, -0x2, RZ ;  /* 0xfffffffef4f57810 */ /* 0x000fe20007ffe0ff */
[----:B------:R-:W-:Y:S02]  /*31b0*/  UMOV UR10, 0x6 ;  /* 0x00000006000a7882 */ /* 0x000fe40000000000 */
[----:B------:R-:W-:Y:S02]  /*31c0*/  ULDC UR5, c[0x0][0x1a4] ;  /* 0x0000690000057ab9 */ /* 0x000fe40000000800 */
[----:B------:R-:W-:Y:S01]  /*31d0*/  USHF.L.U64.HI UR5, UR4, UR10, UR5 ;  /* 0x0000000a04057299 */ /* 0x000fe20008010205 */
[----:B------:R-:W-:Y:S01]  /*31e0*/  BAR.SYNC.DEFER_BLOCKING 0x0 ;  /* 0x0000000000007b1d */ /* 0x000fe20000010000 */
[----:B------:R-:W-:Y:S02]  /*31f0*/  IADD3 R4, P1, R242, -UR11, RZ ;  /* 0x8000000bf2047c10 */ /* 0x000fe4000ff3e0ff */
[----:B------:R-:W-:-:S02]  /*3200*/  IADD3 R232, P0, R240, -UR11, RZ ;  /* 0x8000000bf0e87c10 */ /* 0x000fc4000ff1e0ff */
[----:B------:R-:W-:Y:S02]  /*3210*/  IADD3.X R5, R243, ~UR5, RZ, P1, !PT ;  /* 0x80000005f3057c10 */ /* 0x000fe40008ffe4ff */
[----:B------:R-:W-:-:S03]  /*3220*/  IADD3.X R233, R241, ~UR5, RZ, P0, !PT ;  /* 0x80000005f1e97c10 */ /* 0x000fc600087fe4ff */
        /* <DEDUP_REMOVED lines=10> */
[----:B------:R-:W5:Y:S04]  /*32d0*/  LDSM.16.M88.4 R16, [R213] ;  /* 0x00000000d510783b */ /* 0x000f680000000200 */
[----:B------:R-:W-:Y:S04]  /*32e0*/  LDSM.16.M88.4 R32, [R223] ;  /* 0x00000000df20783b */ /* 0x000fe80000000200 */
[----:B-1----:R-:W1:Y:S04]  /*32f0*/  LDSM.16.M88.4 R4, [R215+0x2000] ;  /* 0x00200000d704783b */ /* 0x002e680000000200 */
[----:B------:R-:W1:Y:S04]  /*3300*/  LDSM.16.M88.4 R140, [R226] ;  /* 0x00000000e28c783b */ /* 0x000e680000000200 */
[----:B------:R-:W1:Y:S04]  /*3310*/  LDSM.16.M88.4 R28, [R215] ;  /* 0x00000000d71c783b */ /* 0x000e680000000200 */
[----:B------:R-:W-:Y:S04]  /*3320*/  LDSM.16.M88.4 R176, [R220] ;  /* 0x00000000dcb0783b */ /* 0x000fe80000000200 */
[----:B------:R-:W-:Y:S04]  /*3330*/  LDSM.16.M88.4 R180, [R220+0x800] ;  /* 0x00080000dcb4783b */ /* 0x000fe80000000200 */
[----:B------:R-:W0:Y:S01]  /*3340*/  LDGDEPBAR ;  /* 0x00000000000079af */ /* 0x000e220000000000 */
[C---:B---3--:R-:W-:Y:S08]  /*3350*/  HMMA.16816.F32 R196, R8.reuse, R20, RZ ;  /* 0x0000001408c4723c */ /* 0x048ff000000018ff */
[C---:B------:R-:W-:Y:S08]  /*3360*/  HMMA.16816.F32 R192, R8.reuse, R22, RZ ;  /* 0x0000001608c0723c */ /* 0x040ff000000018ff */
[C---:B----4-:R-:W-:Y:S08]  /*3370*/  HMMA.16816.F32 R188, R8.reuse, R24, RZ ;  /* 0x0000001808bc723c */ /* 0x050ff000000018ff */
[----:B------:R-:W-:Y:S08]  /*3380*/  HMMA.16816.F32 R184, R8, R26, RZ ;  /* 0x0000001a08b8723c */ /* 0x000ff000000018ff */
[C---:B-----5:R-:W-:Y:S08]  /*3390*/  HMMA.16816.F32 R200, R16.reuse, R20, RZ ;  /* 0x0000001410c8723c */ /* 0x060ff000000018ff */
[C---:B------:R-:W-:Y:S01]  /*33a0*/  HMMA.16816.F32 R204, R16.reuse, R22, RZ ;  /* 0x0000001610cc723c */ /* 0x040fe200000018ff */
[----:B------:R-:W3:Y:S07]  /*33b0*/  LDSM.16.M88.4 R20, [R221+0x2000] ;  /* 0x00200000dd14783b */ /* 0x000eee0000000200 */
[C---:B------:R-:W-:Y:S08]  /*33c0*/  HMMA.16816.F32 R8, R16.reuse, R24, RZ ;  /* 0x000000181008723c */ /* 0x040ff000000018ff */
[----:B------:R-:W-:Y:S01]  /*33d0*/  HMMA.16816.F32 R16, R16, R26, RZ ;  /* 0x0000001a1010723c */ /* 0x000fe200000018ff */
[----:B------:R-:W4:Y:S07]  /*33e0*/  LDSM.16.M88.4 R24, [R221] ;  /* 0x00000000dd18783b */ /* 0x000f2e0000000200 */
[C---:B-1----:R-:W-:Y:S08]  /*33f0*/  HMMA.16816.F32 R228, R4.reuse, R32, R196 ;  /* 0x0000002004e4723c */ /* 0x042ff000000018c4 */
[C---:B------:R-:W-:Y:S08]  /*3400*/  HMMA.16816.F32 R208, R4.reuse, R140, R188 ;  /* 0x0000008c04d0723c */ /* 0x040ff000000018bc */
[C---:B------:R-:W-:Y:S08]  /*3410*/  HMMA.16816.F32 R196, R4.reuse, R34, R192 ;  /* 0x0000002204c4723c */ /* 0x040ff000000018c0 */
[----:B------:R-:W-:Y:S08]  /*3420*/  HMMA.16816.F32 R188, R4, R142, R184 ;  /* 0x0000008e04bc723c */ /* 0x000ff000000018b8 */
[C---:B------:R-:W-:Y:S08]  /*3430*/  HMMA.16816.F32 R184, R28.reuse, R32, R200 ;  /* 0x000000201cb8723c */ /* 0x040ff000000018c8 */
[C---:B------:R-:W-:Y:S01]  /*3440*/  HMMA.16816.F32 R4, R28.reuse, R34, R204 ;  /* 0x000000221c04723c */ /* 0x040fe200000018cc */
[----:B------:R-:W-:Y:S07]  /*3450*/  LDSM.16.M88.4 R32, [R218] ;  /* 0x00000000da20783b */ /* 0x000fee0000000200 */
[C---:B------:R-:W-:Y:S01]  /*3460*/  HMMA.16816.F32 R192, R28.reuse, R140, R8 ;  /* 0x0000008c1cc0723c */ /* 0x040fe20000001808 */
[----:B------:R-:W1:Y:S07]  /*3470*/  LDSM.16.M88.4 R8, [R219+0x2000] ;  /* 0x00200000db08783b */ /* 0x000e6e0000000200 */
[----:B------:R-:W-:Y:S01]  /*3480*/  HMMA.16816.F32 R140, R28, R142, R16 ;  /* 0x0000008e1c8c723c */ /* 0x000fe20000001810 */
[----:B------:R-:W5:Y:S04]  /*3490*/  LDSM.16.M88.4 R28, [R218+0x800] ;  /* 0x00080000da1c783b */ /* 0x000f680000000200 */
[----:B------:R-:W1:Y:S03]  /*34a0*/  LDSM.16.M88.4 R16, [R219] ;  /* 0x00000000db10783b */ /* 0x000e660000000200 */
[C---:B---3--:R-:W-:Y:S08]  /*34b0*/  HMMA.16816.F32 R200, R20.reuse, R176, R228 ;  /* 0x000000b014c8723c */ /* 0x048ff000000018e4 */
[C---:B------:R-:W-:Y:S08]  /*34c0*/  HMMA.16816.F32 R204, R20.reuse, R178, R196 ;  /* 0x000000b214cc723c */ /* 0x040ff000000018c4 */
[C---:B------:R-:W-:Y:S08]  /*34d0*/  HMMA.16816.F32 R208, R20.reuse, R180, R208 ;  /* 0x000000b414d0723c */ /* 0x040ff000000018d0 */
[----:B------:R-:W-:Y:S01]  /*34e0*/  HMMA.16816.F32 R196, R20, R182, R188 ;  /* 0x000000b614c4723c */ /* 0x000fe200000018bc */
[----:B------:R-:W-:Y:S07]  /*34f0*/  LDSM.16.M88.4 R20, [R222+0x1000] ;  /* 0x00100000de14783b */ /* 0x000fee0000000200 */
[C---:B----4-:R-:W-:Y:S08]  /*3500*/  HMMA.16816.F32 R188, R24.reuse, R176, R184 ;  /* 0x000000b018bc723c */ /* 0x050ff000000018b8 */
[C---:B------:R-:W-:Y:S01]  /*3510*/  HMMA.16816.F32 R184, R24.reuse, R178, R4 ;  /* 0x000000b218b8723c */ /* 0x040fe20000001804 */
[----:B------:R-:W3:Y:S07]  /*3520*/  LDSM.16.M88.4 R4, [R213+0x6000] ;  /* 0x00600000d504783b */ /* 0x000eee0000000200 */
[C---:B------:R-:W-:Y:S08]  /*3530*/  HMMA.16816.F32 R176, R24.reuse, R180, R192 ;  /* 0x000000b418b0723c */ /* 0x040ff000000018c0 */
[----:B------:R-:W-:Y:S01]  /*3540*/  HMMA.16816.F32 R192, R24, R182, R140 ;  /* 0x000000b618c0723c */ /* 0x000fe2000000188c */
[----:B------:R-:W4:Y:S04]  /*3550*/  LDSM.16.M88.4 R140, [R222+0x1800] ;  /* 0x00180000de8c783b */ /* 0x000f280000000200 */
[----:B------:R-:W2:Y:S03]  /*3560*/  LDSM.16.M88.4 R24, [R213+0x4000] ;  /* 0x00400000d518783b */ /* 0x000ea60000000200 */
[C---:B-1----:R-:W-:Y:S08]  /*3570*/  HMMA.16816.F32 R200, R8.reuse, R32, R200 ;  /* 0x0000002008c8723c */ /* 0x042ff000000018c8 */
[C---:B------:R-:W-:Y:S08]  /*3580*/  HMMA.16816.F32 R204, R8.reuse, R34, R204 ;  /* 0x0000002208cc723c */ /* 0x040ff000000018cc */
[C---:B-----5:R-:W-:Y:S08]  /*3590*/  HMMA.16816.F32 R208, R8.reuse, R28, R208 ;  /* 0x0000001c08d0723c */ /* 0x060ff000000018d0 */
[----:B------:R-:W-:Y:S08]  /*35a0*/  HMMA.16816.F32 R196, R8, R30, R196 ;  /* 0x0000001e08c4723c */ /* 0x000ff000000018c4 */
[C---:B------:R-:W-:Y:S08]  /*35b0*/  HMMA.16816.F32 R188, R16.reuse, R32, R188 ;  /* 0x0000002010bc723c */ /* 0x040ff000000018bc */
[C---:B------:R-:W-:Y:S01]  /*35c0*/  HMMA.16816.F32 R180, R16.reuse, R34, R184 ;  /* 0x0000002210b4723c */ /* 0x040fe200000018b8 */
[----:B------:R-:W-:Y:S04]  /*35d0*/  LDSM.16.M88.4 R184, [R225] ;  /* 0x00000000e1b8783b */ /* 0x000fe80000000200 */
[----:B------:R-:W1:Y:S03]  /*35e0*/  LDSM.16.M88.4 R32, [R215+0x4000] ;  /* 0x00400000d720783b */ /* 0x000e660000000200 */
[C---:B------:R-:W-:Y:S01]  /*35f0*/  HMMA.16816.F32 R8, R16.reuse, R28, R176 ;  /* 0x0000001c1008723c */ /* 0x040fe200000018b0 */
[----:B------:R-:W-:Y:S07]  /*3600*/  LDSM.16.M88.4 R176, [R220+0x1000] ;  /* 0x00100000dcb0783b */ /* 0x000fee0000000200 */
[----:B------:R-:W-:Y:S01]  /*3610*/  HMMA.16816.F32 R16, R16, R30, R192 ;  /* 0x0000001e1010723c */ /* 0x000fe200000018c0 */
[----:B------:R-:W5:Y:S07]  /*3620*/  LDSM.16.M88.4 R28, [R215+0x6000] ;  /* 0x00600000d71c783b */ /* 0x000f6e0000000200 */
[C---:B---3--:R-:W-:Y:S08]  /*3630*/  HMMA.16816.F32 R192, R4.reuse, R20, R200 ;  /* 0x0000001404c0723c */ /* 0x048ff000000018c8 */
[C---:B------:R-:W-:Y:S08]  /*3640*/  HMMA.16816.F32 R200, R4.reuse, R22, R204 ;  /* 0x0000001604c8723c */ /* 0x040ff000000018cc */
[C---:B----4-:R-:W-:Y:S08]  /*3650*/  HMMA.16816.F32 R208, R4.reuse, R140, R208 ;  /* 0x0000008c04d0723c */ /* 0x050ff000000018d0 */
[----:B------:R-:W-:Y:S08]  /*3660*/  HMMA.16816.F32 R236, R4, R142, R196 ;  /* 0x0000008e04ec723c */ /* 0x000ff000000018c4 */
[C---:B--2---:R-:W-:Y:S08]  /*3670*/  HMMA.16816.F32 R4, R24.reuse, R20, R188 ;  /* 0x000000141804723c */ /* 0x044ff000000018bc */
[C---:B------:R-:W-:Y:S01]  /*3680*/  HMMA.16816.F32 R196, R24.reuse, R22, R180 ;  /* 0x0000001618c4723c */ /* 0x040fe200000018b4 */
[----:B------:R-:W2:Y:S04]  /*3690*/  LDSM.16.M88.4 R20, [R221+0x4000] ;  /* 0x00400000dd14783b */ /* 0x000ea80000000200 */
[----:B------:R-:W3:Y:S03]  /*36a0*/  LDSM.16.M88.4 R180, [R224] ;  /* 0x00000000e0b4783b */ /* 0x000ee60000000200 */
[----:B------:R-:W-:Y:S01]  /*36b0*/  HMMA.16816.F32 R188, R24, R140, R8 ;  /* 0x0000008c18bc723c */ /* 0x000fe20000001808 */
[----:B------:R-:W-:Y:S07]  /*36c0*/  LDSM.16.M88.4 R8, [R219+0x4000] ;  /* 0x00400000db08783b */ /* 0x000fee0000000200 */
[----:B-1----:R-:W-:Y:S08]  /*36d0*/  HMMA.16816.F32 R4, R32, R184, R4 ;  /* 0x000000b82004723c */ /* 0x002ff00000001804 */
[----:B------:R-:W-:Y:S01]  /*36e0*/  HMMA.16816.F32 R228, R24, R142, R16 ;  /* 0x0000008e18e4723c */ /* 0x000fe20000001810 */
[----:B------:R-:W-:Y:S04]  /*36f0*/  LDSM.16.M88.4 R24, [R218+0x1000] ;  /* 0x00100000da18783b */ /* 0x000fe80000000200 */
[----:B------:R-:W1:Y:S03]  /*3700*/  LDSM.16.M88.4 R16, [R221+0x6000] ;  /* 0x00600000dd10783b */ /* 0x000e660000000200 */
[C---:B-----5:R-:W-:Y:S08]  /*3710*/  HMMA.16816.F32 R140, R28.reuse, R184, R192 ;  /* 0x000000b81c8c723c */ /* 0x060ff000000018c0 */
[-C--:B------:R-:W-:Y:S08]  /*3720*/  HMMA.16816.F32 R200, R28, R186.reuse, R200 ;  /* 0x000000ba1cc8723c */ /* 0x080ff000000018c8 */
[----:B------:R-:W-:Y:S08]  /*3730*/  HMMA.16816.F32 R196, R32, R186, R196 ;  /* 0x000000ba20c4723c */ /* 0x000ff000000018c4 */
[----:B--2---:R-:W-:Y:S01]  /*3740*/  HMMA.16816.F32 R184, R20, R176, R4 ;  /* 0x000000b014b8723c */ /* 0x004fe20000001804 */
[----:B------:R-:W2:Y:S07]  /*3750*/  LDSM.16.M88.4 R4, [R219+0x6000] ;  /* 0x00600000db04783b */ /* 0x000eae0000000200 */
[----:B---3--:R-:W-:Y:S08]  /*3760*/  HMMA.16816.F32 R204, R32, R180, R188 ;  /* 0x000000b420cc723c */ /* 0x008ff000000018bc */
[----:B-1----:R-:W-:Y:S01]  /*3770*/  HMMA.16816.F32 R192, R16, R176, R140 ;  /* 0x000000b010c0723c */ /* 0x002fe2000000188c */
[----:B------:R-:W1:Y:S07]  /*3780*/  LDSM.16.M88.4 R140, [R220+0x1800] ;  /* 0x00180000dc8c783b */ /* 0x000e6e0000000200 */
[----:B------:R-:W-:Y:S08]  /*3790*/  HMMA.16816.F32 R188, R8, R24, R184 ;  /* 0x0000001808bc723c */ /* 0x000ff000000018b8 */
[-C--:B------:R-:W-:Y:S08]  /*37a0*/  HMMA.16816.F32 R184, R16, R178.reuse, R200 ;  /* 0x000000b210b8723c */ /* 0x080ff000000018c8 */
[----:B------:R-:W-:Y:S08]  /*37b0*/  HMMA.16816.F32 R176, R20, R178, R196 ;  /* 0x000000b214b0723c */ /* 0x000ff000000018c4 */
[----:B--2---:R-:W-:Y:S01]  /*37c0*/  HMMA.16816.F32 R196, R4, R24, R192 ;  /* 0x0000001804c4723c */ /* 0x004fe200000018c0 */
[----:B------:R-:W-:-:S02]  /*37d0*/  FMUL.FTZ R189, R189, c[0x0][0x2ec] ;  /* 0x0000bb00bdbd7a20 */ /* 0x000fc40000410000 */
[----:B------:R-:W-:Y:S02]  /*37e0*/  FMUL.FTZ R191, R191, c[0x0][0x2ec] ;  /* 0x0000bb00bfbf7a20 */ /* 0x000fe40000410000 */
[----:B------:R-:W-:Y:S02]  /*37f0*/  FMUL.FTZ R190, R190, c[0x0][0x2ec] ;  /* 0x0000bb00bebe7a20 */ /* 0x000fe40000410000 */
[----:B------:R-:W2:Y:S01]  /*3800*/  MUFU.TANH R189, R189 ;  /* 0x000000bd00bd7308 */ /* 0x000ea20000002400 */
[----:B------:R-:W-:Y:S01]  /*3810*/  HMMA.16816.F32 R192, R4, R26, R184 ;  /* 0x0000001a04c0723c */ /* 0x000fe200000018b8 */
[----:B------:R-:W-:-:S06]  /*3820*/  FMUL.FTZ R188, R188, c[0x0][0x2ec] ;  /* 0x0000bb00bcbc7a20 */ /* 0x000fcc0000410000 */
[----:B------:R-:W-:Y:S01]  /*3830*/  MUFU.TANH R191, R191 ;  /* 0x000000bf00bf7308 */ /* 0x000fe20000002400 */
[----:B------:R-:W-:Y:S01]  /*3840*/  HMMA.16816.F32 R176, R8, R26, R176 ;  /* 0x0000001a08b0723c */ /* 0x000fe200000018b0 */
[----:B------:R-:W3:Y:S01]  /*3850*/  LDSM.16.M88.4 R24, [R218+0x1800] ;  /* 0x00180000da18783b */ /* 0x000ee20000000200 */
[----:B------:R-:W-:-:S06]  /*3860*/  DEPBAR.LE SB0, 0x0 ;  /* 0x000080000000791a */ /* 0x000fcc0000000000 */
[----:B------:R-:W-:Y:S01]  /*3870*/  HMMA.16816.F32 R208, R28, R180, R208 ;  /* 0x000000b41cd0723c */ /* 0x000fe200000018d0 */
[----:B------:R-:W-:Y:S02]  /*3880*/  FMUL.FTZ R197, R197, c[0x0][0x2ec] ;  /* 0x0000bb00c5c57a20 */ /* 0x000fe40000410000 */
[----:B------:R-:W-:Y:S02]  /*3890*/  FMUL.FTZ R199, R199, c[0x0][0x2ec] ;  /* 0x0000bb00c7c77a20 */ /* 0x000fe40000410000 */
[----:B------:R-:W4:Y:S01]  /*38a0*/  MUFU.TANH R133, R197 ;  /* 0x000000c500857308 */ /* 0x000f220000002400 */
[----:B------:R-:W-:Y:S02]  /*38b0*/  FMUL.FTZ R198, R198, c[0x0][0x2ec] ;  /* 0x0000bb00c6c67a20 */ /* 0x000fe40000410000 */
[----:B------:R-:W-:Y:S01]  /*38c0*/  HMMA.16816.F32 R32, R32, R182, R228 ;  /* 0x000000b62020723c */ /* 0x000fe200000018e4 */
[----:B------:R-:W-:Y:S02]  /*38d0*/  FMUL.FTZ R192, R192, c[0x0][0x2ec] ;  /* 0x0000bb00c0c07a20 */ /* 0x000fe40000410000 */
[----:B------:R-:W-:-:S02]  /*38e0*/  FMUL.FTZ R194, R194, c[0x0][0x2ec] ;  /* 0x0000bb00c2c27a20 */ /* 0x000fc40000410000 */
[----:B------:R-:W-:Y:S01]  /*38f0*/  FMUL.FTZ R195, R195, c[0x0][0x2ec] ;  /* 0x0000bb00c3c37a20 */ /* 0x000fe20000410000 */
[----:B------:R-:W-:Y:S01]  /*3900*/  MUFU.TANH R199, R199 ;  /* 0x000000c700c77308 */ /* 0x000fe20000002400 */
[----:B------:R-:W-:Y:S01]  /*3910*/  FMUL.FTZ R193, R193, c[0x0][0x2ec] ;  /* 0x0000bb00c1c17a20 */ /* 0x000fe20000410000 */
[----:B-1----:R-:W-:Y:S01]  /*3920*/  HMMA.16816.F32 R200, R20, R140, R204 ;  /* 0x0000008c14c8723c */ /* 0x002fe200000018cc */
[----:B------:R-:W-:Y:S02]  /*3930*/  FMUL.FTZ R176, R176, c[0x0][0x2ec] ;  /* 0x0000bb00b0b07a20 */ /* 0x000fe40000410000 */
[----:B------:R-:W-:Y:S02]  /*3940*/  FMUL.FTZ R177, R177, c[0x0][0x2ec] ;  /* 0x0000bb00b1b17a20 */ /* 0x000fe40000410000 */
[----:B------:R-:W-:Y:S01]  /*3950*/  FMUL.FTZ R178, R178, c[0x0][0x2ec] ;  /* 0x0000bb00b2b27a20 */ /* 0x000fe20000410000 */
[----:B------:R-:W1:Y:S01]  /*3960*/  MUFU.TANH R132, R176 ;  /* 0x000000b000847308 */ /* 0x000e620000002400 */
[----:B------:R-:W-:Y:S01]  /*3970*/  FMUL.FTZ R179, R179, c[0x0][0x2ec] ;  /* 0x0000bb00b3b37a20 */ /* 0x000fe20000410000 */
[----:B------:R-:W-:Y:S01]  /*3980*/  HMMA.16816.F32 R28, R28, R182, R236 ;  /* 0x000000b61c1c723c */ /* 0x000fe200000018ec */
[----:B------:R-:W-:-:S05]  /*3990*/  FMUL.FTZ R196, R196, c[0x0][0x2ec] ;  /* 0x0000bb00c4c47a20 */ /* 0x000fca0000410000 */
[----:B------:R-:W-:Y:S02]  /*39a0*/  MUFU.TANH R137, R177 ;  /* 0x000000b100897308 */ /* 0x000fe40000002400 */
[----:B------:R-:W-:Y:S06]  /*39b0*/  HMMA.16816.F32 R204, R16, R140, R208 ;  /* 0x0000008c10cc723c */ /* 0x000fec00000018d0 */
[----:B------:R-:W5:Y:S02]  /*39c0*/  MUFU.TANH R138, R178 ;  /* 0x000000b2008a7308 */ /* 0x000f640000002400 */
[----:B------:R-:W-:Y:S06]  /*39d0*/  HMMA.16816.F32 R20, R20, R142, R32 ;  /* 0x0000008e1414723c */ /* 0x000fec0000001820 */
[----:B------:R1:W-:Y:S02]  /*39e0*/  MUFU.TANH R139, R179 ;  /* 0x000000b3008b7308 */ /* 0x0003e40000002400 */
[----:B---3--:R-:W-:Y:S06]  /*39f0*/  HMMA.16816.F32 R184, R8, R24, R200 ;  /* 0x0000001808b8723c */ /* 0x008fec00000018c8 */
[----:B------:R-:W3:Y:S02]  /*3a00*/  MUFU.TANH R192, R192 ;  /* 0x000000c000c07308 */ /* 0x000ee40000002400 */
[----:B------:R-:W-:Y:S06]  /*3a10*/  HMMA.16816.F32 R140, R16, R142, R28 ;  /* 0x0000008e108c723c */ /* 0x000fec000000181c */
[----:B------:R-:W2:Y:S02]  /*3a20*/  MUFU.TANH R194, R194 ;  /* 0x000000c200c27308 */ /* 0x000ea40000002400 */
[----:B-1----:R-:W-:Y:S06]  /*3a30*/  HMMA.16816.F32 R176, R4, R24, R204 ;  /* 0x0000001804b0723c */ /* 0x002fec00000018cc */
[----:B------:R-:W1:Y:S02]  /*3a40*/  MUFU.TANH R195, R195 ;  /* 0x000000c300c37308 */ /* 0x000e640000002400 */
[----:B------:R-:W-:Y:S01]  /*3a50*/  HMMA.16816.F32 R20, R8, R26, R20 ;  /* 0x0000001a0814723c */ /* 0x000fe20000001814 */
[----:B------:R-:W-:-:S02]  /*3a60*/  FMUL.FTZ R0, R185, c[0x0][0x2ec] ;  /* 0x0000bb00b9007a20 */ /* 0x000fc40000410000 */
[----:B------:R-:W-:Y:S02]  /*3a70*/  FMUL.FTZ R184, R184, c[0x0][0x2ec] ;  /* 0x0000bb00b8b87a20 */ /* 0x000fe40000410000 */
[----:B------:R-:W-:Y:S01]  /*3a80*/  FMUL.FTZ R186, R186, c[0x0][0x2ec] ;  /* 0x0000bb00baba7a20 */ /* 0x000fe20000410000 */
[----:B------:R1:W-:Y:S01]  /*3a90*/  MUFU.TANH R197, R0 ;  /* 0x0000000000c57308 */ /* 0x0003e20000002400 */
[----:B------:R-:W-:Y:S01]  /*3aa0*/  FMUL.FTZ R187, R187, c[0x0][0x2ec] ;  /* 0x0000bb00bbbb7a20 */ /* 0x000fe20000410000 */
[----:B------:R-:W-:Y:S06]  /*3ab0*/  HMMA.16816.F32 R24, R4, R26, R140 ;  /* 0x0000001a0418723c */ /* 0x000fec000000188c */
[----:B------:R-:W-:Y:S02]  /*3ac0*/  MUFU.TANH R180, R198 ;  /* 0x000000c600b47308 */ /* 0x000fe40000002400 */
[----:B------:R-:W-:-:S02]  /*3ad0*/  FMUL.FTZ R176, R176, c[0x0][0x2ec] ;  /* 0x0000bb00b0b07a20 */ /* 0x000fc40000410000 */
[----:B------:R-:W-:Y:S02]  /*3ae0*/  FMUL.FTZ R178, R178, c[0x0][0x2ec] ;  /* 0x0000bb00b2b27a20 */ /* 0x000fe40000410000 */
[----:B------:R-:W-:Y:S02]  /*3af0*/  FMUL.FTZ R177, R177, c[0x0][0x2ec] ;  /* 0x0000bb00b1b17a20 */ /* 0x000fe40000410000 */
[----:B-1----:R-:W-:Y:S01]  /*3b00*/  IMAD R0, R245, 0x20, R247 ;  /* 0x00000020f5007824 */ /* 0x002fe200078e02f7 */
[----:B------:R-:W1:Y:S01]  /*3b10*/  MUFU.TANH R193, R193 ;  /* 0x000000c100c17308 */ /* 0x000e620000002400 */
[----:B------:R-:W-:Y:S02]  /*3b20*/  FMUL.FTZ R179, R179, c[0x0][0x2ec] ;  /* 0x0000bb00b3b37a20 */ /* 0x000fe40000410000 */
[----:B------:R-:W-:Y:S01]  /*3b30*/  FMUL.FTZ R22, R22, c[0x0][0x2ec] ;  /* 0x0000bb0016167a20 */ /* 0x000fe20000410000 */
[C---:B------:R-:W-:Y:S01]  /*3b40*/  IADD3 R2, R0.reuse, 0x1, RZ ;  /* 0x0000000100027810 */ /* 0x040fe20007ffe0ff */
[----:B------:R-:W-:Y:S01]  /*3b50*/  FMUL.FTZ R21, R21, c[0x0][0x2ec] ;  /* 0x0000bb0015157a20 */ /* 0x000fe20000410000 */
[----:B------:R-:W-:Y:S01]  /*3b60*/  IADD3 R8, R0, 0x9, RZ ;  /* 0x0000000900087810 */ /* 0x000fe20007ffe0ff */
[----:B------:R-:W-:Y:S01]  /*3b70*/  FMUL.FTZ R23, R23, c[0x0][0x2ec] ;  /* 0x0000bb0017177a20 */ /* 0x000fe20000410000 */
[C---:B------:R-:W-:Y:S01]  /*3b80*/  ISETP.GE.AND P6, PT, R2.reuse, R14, PT ;  /* 0x0000000e0200720c */ /* 0x040fe20003fc6270 */
[----:B------:R1:W1:Y:S01]  /*3b90*/  MUFU.TANH R198, R184 ;  /* 0x000000b800c67308 */ /* 0x0002620000002400 */
[----:B------:R-:W-:Y:S01]  /*3ba0*/  ISETP.GE.AND P5, PT, R2, R15, PT ;  /* 0x0000000f0200720c */ /* 0x000fe20003fa6270 */
[----:B------:R-:W-:Y:S01]  /*3bb0*/  FMUL.FTZ R24, R24, c[0x0][0x2ec] ;  /* 0x0000bb0018187a20 */ /* 0x000fe20000410000 */
[----:B------:R-:W-:Y:S01]  /*3bc0*/  ISETP.GE.AND P3, PT, R2, R13, PT ;  /* 0x0000000d0200720c */ /* 0x000fe20003f66270 */
[----:B------:R-:W-:Y:S01]  /*3bd0*/  FMUL.FTZ R26, R26, c[0x0][0x2ec] ;  /* 0x0000bb001a1a7a20 */ /* 0x000fe20000410000 */
[----:B------:R-:W-:Y:S01]  /*3be0*/  ISETP.GE.AND P1, PT, R2, R12, PT ;  /* 0x0000000c0200720c */ /* 0x000fe20003f26270 */
[----:B------:R-:W-:Y:S01]  /*3bf0*/  FMUL.FTZ R25, R25, c[0x0][0x2ec] ;  /* 0x0000bb0019197a20 */ /* 0x000fe20000410000 */
[----:B------:R-:W-:Y:S01]  /*3c00*/  IADD3 R2, R0, 0x8, RZ ;  /* 0x0000000800027810 */ /* 0x000fe20007ffe0ff */
[----:B------:R3:W3:Y:S01]  /*3c10*/  MUFU.TANH R202, R186 ;  /* 0x000000ba00ca7308 */ /* 0x0006e20000002400 */
[----:B--2---:R-:W-:-:S02]  /*3c20*/  FSEL R185, R189, -INF , !P6 ;  /* 0xff800000bdb97808 */ /* 0x004fc40007000000 */
[C---:B------:R-:W-:Y:S02]  /*3c30*/  ISETP.GE.AND P0, PT, R2.reuse, R14, PT ;  /* 0x0000000e0200720c */ /* 0x040fe40003f06270 */
[C---:B------:R-:W-:Y:S02]  /*3c40*/  ISETP.GE.AND P4, PT, R2.reuse, R15, PT ;  /* 0x0000000f0200720c */ /* 0x040fe40003f86270 */
[C---:B------:R-:W-:Y:S01]  /*3c50*/  ISETP.GE.AND P2, PT, R2.reuse, R13, PT ;  /* 0x0000000d0200720c */ /* 0x040fe20003f46270 */
[----:B------:R-:W2:Y:S01]  /*3c60*/  MUFU.TANH R176, R176 ;  /* 0x000000b000b07308 */ /* 0x000ea20000002400 */
[----:B------:R-:W-:Y:S01]  /*3c70*/  ISETP.GE.AND P6, PT, R2, R12, PT ;  /* 0x0000000c0200720c */ /* 0x000fe20003fc6270 */
[----:B------:R-:W-:Y:S01]  /*3c80*/  FMUL.FTZ R2, R20, c[0x0][0x2ec] ;  /* 0x0000bb0014027a20 */ /* 0x000fe20000410000 */
[----:B----4-:R-:W-:Y:S02]  /*3c90*/  FSEL R19, R133, -INF , !P3 ;  /* 0xff80000085137808 */ /* 0x010fe40005800000 */
[----:B------:R-:W-:-:S02]  /*3ca0*/  ISETP.GE.AND P3, PT, R8, R15, PT ;  /* 0x0000000f0800720c */ /* 0x000fc40003f66270 */
[----:B-1----:R-:W-:Y:S01]  /*3cb0*/  FSEL R184, R132, -INF , !P0 ;  /* 0xff80000084b87808 */ /* 0x002fe20004000000 */
[----:B------:R-:W1:Y:S01]  /*3cc0*/  MUFU.TANH R178, R178 ;  /* 0x000000b200b27308 */ /* 0x000e620000002400 */
[----:B---3--:R-:W-:Y:S02]  /*3cd0*/  FSEL R186, R191, -INF , !P5 ;  /* 0xff800000bfba7808 */ /* 0x008fe40006800000 */
[----:B------:R-:W-:Y:S02]  /*3ce0*/  ISETP.GE.AND P5, PT, R8, R14, PT ;  /* 0x0000000e0800720c */ /* 0x000fe40003fa6270 */
[----:B------:R-:W-:Y:S02]  /*3cf0*/  IADD3 R4, R0, 0x11, RZ ;  /* 0x0000001100047810 */ /* 0x000fe40007ffe0ff */
[----:B------:R-:W-:Y:S01]  /*3d00*/  ISETP.GE.AND P0, PT, R8, R12, PT ;  /* 0x0000000c0800720c */ /* 0x000fe20003f06270 */
[----:B------:R-:W3:Y:S01]  /*3d10*/  MUFU.TANH R177, R177 ;  /* 0x000000b100b17308 */ /* 0x000ee20000002400 */
[----:B------:R-:W-:-:S02]  /*3d20*/  FSEL R20, R199, -INF , !P1 ;  /* 0xff800000c7147808 */ /* 0x000fc40004800000 */
[----:B-----5:R-:W-:Y:S02]  /*3d30*/  FSEL R138, R138, -INF , !P4 ;  /* 0xff8000008a8a7808 */ /* 0x020fe40006000000 */
[----:B------:R-:W-:Y:S02]  /*3d40*/  FSEL R11, R192, -INF , !P2 ;  /* 0xff800000c00b7808 */ /* 0x000fe40005000000 */
[----:B------:R-:W-:Y:S01]  /*3d50*/  FSEL R17, R194, -INF , !P6 ;  /* 0xff800000c2117808 */ /* 0x000fe20007000000 */
[----:B------:R4:W-:Y:S01]  /*3d60*/  MUFU.TANH R9, R2 ;  /* 0x0000000200097308 */ /* 0x0009e20000002400 */
[----:B------:R-:W-:Y:S02]  /*3d70*/  FSEL R137, R137, -INF , !P5 ;  /* 0xff80000089897808 */ /* 0x000fe40006800000 */
[----:B------:R-:W-:Y:S02]  /*3d80*/  ISETP.GE.AND P1, PT, R8, R13, PT ;  /* 0x0000000d0800720c */ /* 0x000fe40003f26270 */
[----:B------:R-:W-:-:S02]  /*3d90*/  FSEL R139, R139, -INF , !P3 ;  /* 0xff8000008b8b7808 */ /* 0x000fc40005800000 */
[C---:B------:R-:W-:Y:S01]  /*3da0*/  ISETP.GE.AND P3, PT, R4.reuse, R14, PT ;  /* 0x0000000e0400720c */ /* 0x040fe20003f66270 */
[----:B------:R-:W-:Y:S01]  /*3db0*/  MUFU.TANH R208, R190 ;  /* 0x000000be00d07308 */ /* 0x000fe20000002400 */
[----:B------:R-:W-:Y:S02]  /*3dc0*/  FSEL R16, R195, -INF , !P0 ;  /* 0xff800000c3107808 */ /* 0x000fe40004000000 */
[C---:B------:R-:W-:Y:S02]  /*3dd0*/  ISETP.GE.AND P0, PT, R4.reuse, R13, PT ;  /* 0x0000000d0400720c */ /* 0x040fe40003f06270 */
[----:B------:R-:W-:Y:S02]  /*3de0*/  FSEL R18, R193, -INF , !P1 ;  /* 0xff800000c1127808 */ /* 0x000fe40004800000 */
[----:B------:R-:W-:Y:S01]  /*3df0*/  ISETP.GE.AND P1, PT, R4, R15, PT ;  /* 0x0000000f0400720c */ /* 0x000fe20003f26270 */
[----:B------:R2:W5:Y:S01]  /*3e00*/  MUFU.TANH R201, R187 ;  /* 0x000000bb00c97308 */ /* 0x0005620000002400 */
[----:B----4-:R-:W-:-:S02]  /*3e10*/  IADD3 R2, R0, 0x10, RZ ;  /* 0x0000001000027810 */ /* 0x010fc40007ffe0ff */
[----:B------:R-:W-:Y:S02]  /*3e20*/  FSEL R197, R197, -INF , !P3 ;  /* 0xff800000c5c57808 */ /* 0x000fe40005800000 */
[C---:B------:R-:W-:Y:S02]  /*3e30*/  ISETP.GE.AND P4, PT, R2.reuse, R14, PT ;  /* 0x0000000e0200720c */ /* 0x040fe40003f86270 */
[C---:B------:R-:W-:Y:S01]  /*3e40*/  ISETP.GE.AND P2, PT, R2.reuse, R15, PT ;  /* 0x0000000f0200720c */ /* 0x040fe20003f46270 */
[----:B------:R-:W4:Y:S01]  /*3e50*/  MUFU.TANH R179, R179 ;  /* 0x000000b300b37308 */ /* 0x000f220000002400 */
[C---:B------:R-:W-:Y:S02]  /*3e60*/  ISETP.GE.AND P6, PT, R2.reuse, R13, PT ;  /* 0x0000000d0200720c */ /* 0x040fe40003fc6270 */
[----:B------:R-:W-:Y:S02]  /*3e70*/  ISETP.GE.AND P5, PT, R2, R12, PT ;  /* 0x0000000c0200720c */ /* 0x000fe40003fa6270 */
[----:B------:R-:W-:-:S02]  /*3e80*/  IADD3 R2, R0, 0x18, RZ ;  /* 0x0000001800027810 */ /* 0x000fc40007ffe0ff */
[----:B------:R-:W-:Y:S01]  /*3e90*/  FSEL R198, R198, -INF , !P4 ;  /* 0xff800000c6c67808 */ /* 0x000fe20006000000 */
[----:B------:R3:W-:Y:S01]  /*3ea0*/  MUFU.TANH R209, R188 ;  /* 0x000000bc00d17308 */ /* 0x0007e20000002400 */
[----:B------:R-:W-:Y:S01]  /*3eb0*/  ISETP.GE.AND P4, PT, R4, R12, PT ;  /* 0x0000000c0400720c */ /* 0x000fe20003f86270 */
[----:B------:R-:W-:Y:S01]  /*3ec0*/  FMUL.FTZ R4, R27, c[0x0][0x2ec] ;  /* 0x0000bb001b047a20 */ /* 0x000fe20000410000 */
[----:B------:R-:W-:Y:S02]  /*3ed0*/  FSEL R202, R202, -INF , !P2 ;  /* 0xff800000caca7808 */ /* 0x000fe40005000000 */
[----:B--2---:R-:W-:Y:S02]  /*3ee0*/  FSEL R187, R176, -INF , !P6 ;  /* 0xff800000b0bb7808 */ /* 0x004fe40007000000 */
[----:B-1----:R-:W-:Y:S01]  /*3ef0*/  FSEL R192, R178, -INF , !P5 ;  /* 0xff800000b2c07808 */ /* 0x002fe20006800000 */
[----:B------:R-:W1:Y:S01]  /*3f00*/  MUFU.TANH R22, R22 ;  /* 0x0000001600167308 */ /* 0x000e620000002400 */
[----:B------:R-:W-:-:S02]  /*3f10*/  ISETP.GE.AND P2, PT, R2, R14, PT ;  /* 0x0000000e0200720c */ /* 0x000fc40003f46270 */
[C---:B------:R-:W-:Y:S02]  /*3f20*/  ISETP.GE.AND P6, PT, R2.reuse, R15, PT ;  /* 0x0000000f0200720c */ /* 0x040fe40003fc6270 */
[C---:B------:R-:W-:Y:S02]  /*3f30*/  ISETP.GE.AND P5, PT, R2.reuse, R13, PT ;  /* 0x0000000d0200720c */ /* 0x040fe40003fa6270 */
[----:B------:R-:W-:Y:S01]  /*3f40*/  ISETP.GE.AND P3, PT, R2, R12, PT ;  /* 0x0000000c0200720c */ /* 0x000fe20003f66270 */
[----:B------:R-:W2:Y:S01]  /*3f50*/  MUFU.TANH R189, R24 ;  /* 0x0000001800bd7308 */ /* 0x000ea20000002400 */
[----:B---3--:R-:W-:Y:S02]  /*3f60*/  FSEL R188, R177, -INF , !P0 ;  /* 0xff800000b1bc7808 */ /* 0x008fe40004000000 */
[----:B------:R-:W-:Y:S02]  /*3f70*/  ISETP.GE.AND P0, PT, R0, R15, PT ;  /* 0x0000000f0000720c */ /* 0x000fe40003f06270 */
[----:B-----5:R-:W-:-:S02]  /*3f80*/  FSEL R201, R201, -INF , !P1 ;  /* 0xff800000c9c97808 */ /* 0x020fc40004800000 */
[----:B------:R-:W-:Y:S01]  /*3f90*/  FSEL R133, R208, -INF , !P0 ;  /* 0xff800000d0857808 */ /* 0x000fe20004000000 */
[----:B------:R-:W3:Y:S01]  /*3fa0*/  MUFU.TANH R2, R26 ;  /* 0x0000001a00027308 */ /* 0x000ee20000002400 */
[----:B------:R-:W-:Y:S02]  /*3fb0*/  ISETP.NE.AND P0, PT, R244, 0x2, PT ;  /* 0x00000002f400780c */ /* 0x000fe40003f05270 */
[----:B----4-:R-:W-:Y:S02]  /*3fc0*/  FSEL R191, R179, -INF , !P4 ;  /* 0xff800000b3bf7808 */ /* 0x010fe40006000000 */
[C---:B------:R-:W-:Y:S02]  /*3fd0*/  ISETP.GE.AND P1, PT, R0.reuse, R14, PT ;  /* 0x0000000e0000720c */ /* 0x040fe40003f26270 */
[----:B------:R-:W-:Y:S01]  /*3fe0*/  ISETP.GE.AND P4, PT, R0, R13, PT ;  /* 0x0000000d0000720c */ /* 0x000fe20003f86270 */
[----:B------:R4:W5:Y:S01]  /*3ff0*/  MUFU.TANH R181, R196 ;  /* 0x000000c400b57308 */ /* 0x0009620000002400 */
[----:B-1----:R-:W-:-:S02]  /*4000*/  FSEL R200, R22, -INF , !P6 ;  /* 0xff80000016c87808 */ /* 0x002fc40007000000 */
[----:B--2---:R-:W-:Y:S02]  /*4010*/  FSEL R189, R189, -INF , !P5 ;  /* 0xff800000bdbd7808 */ /* 0x004fe40006800000 */
[----:B------:R-:W-:-:S03]  /*4020*/  FSEL R132, R209, -INF , !P1 ;  /* 0xff800000d1847808 */ /* 0x000fc60004800000 */
[----:B------:R-:W1:Y:S01]  /*4030*/  MUFU.TANH R21, R21 ;  /* 0x0000001500157308 */ /* 0x000e620000002400 */
[----:B---3--:R-:W-:-:S07]  /*4040*/  FSEL R193, R2, -INF , !P3 ;  /* 0xff80000002c17808 */ /* 0x008fce0005800000 */
[----:B------:R-:W2:Y:S01]  /*4050*/  MUFU.TANH R23, R23 ;  /* 0x0000001700177308 */ /* 0x000ea20000002400 */
[----:B----4-:R-:W-:Y:S01]  /*4060*/  FSEL R196, R9, -INF , !P2 ;  /* 0xff80000009c47808 */ /* 0x010fe20005000000 */
[----:B------:R-:W-:Y:S01]  /*4070*/  BAR.SYNC.DEFER_BLOCKING 0x0 ;  /* 0x0000000000007b1d */ /* 0x000fe20000010000 */
[C---:B------:R-:W-:Y:S02]  /*4080*/  ISETP.GE.AND P2, PT, R0.reuse, R12, PT ;  /* 0x0000000c0000720c */ /* 0x040fe40003f46270 */
[----:B------:R-:W-:Y:S02]  /*4090*/  IADD3 R0, R0, 0x19, RZ ;  /* 0x0000001900007810 */ /* 0x000fe40007ffe0ff */
[----:B-----5:R-:W-:Y:S01]  /*40a0*/  FSEL R9, R181, -INF , !P4 ;  /* 0xff800000b5097808 */ /* 0x020fe20006000000 */
[----:B------:R-:W3:Y:S01]  /*40b0*/  MUFU.TANH R190, R25 ;  /* 0x0000001900be7308 */ /* 0x000ee20000002400 */
[C---:B------:R-:W-:Y:S02]  /*40c0*/  ISETP.GE.AND P6, PT, R0.reuse, R14, PT ;  /* 0x0000000e0000720c */ /* 0x040fe40003fc6270 */
[----:B------:R-:W-:-:S02]  /*40d0*/  ISETP.GE.AND P5, PT, R0, R15, PT ;  /* 0x0000000f0000720c */ /* 0x000fc40003fa6270 */
[C---:B------:R-:W-:Y:S02]  /*40e0*/  ISETP.GE.AND P3, PT, R0.reuse, R13, PT ;  /* 0x0000000d0000720c */ /* 0x040fe40003f66270 */
[----:B------:R-:W-:Y:S01]  /*40f0*/  ISETP.GE.AND P1, PT, R0, R12, PT ;  /* 0x0000000c0000720c */ /* 0x000fe20003f26270 */
[----:B------:R-:W4:Y:S01]  /*4100*/  MUFU.TANH R4, R4 ;  /* 0x0000000400047308 */ /* 0x000f220000002400 */
[----:B------:R-:W-:Y:S02]  /*4110*/  FSEL R10, R180, -INF , !P2 ;  /* 0xff800000b40a7808 */ /* 0x000fe40005000000 */
[----:B-1----:R-:W-:Y:S02]  /*4120*/  FSEL R195, R21, -INF , !P6 ;  /* 0xff80000015c37808 */ /* 0x002fe40007000000 */
[----:B--2---:R-:W-:Y:S02]  /*4130*/  FSEL R199, R23, -INF , !P5 ;  /* 0xff80000017c77808 */ /* 0x004fe40006800000 */
[----:B---3--:R-:W-:-:S02]  /*4140*/  FSEL R190, R190, -INF , !P3 ;  /* 0xff800000bebe7808 */ /* 0x008fc40005800000 */
[----:B----4-:R-:W-:Y:S01]  /*4150*/  FSEL R194, R4, -INF , !P1 ;  /* 0xff80000004c27808 */ /* 0x010fe20004800000 */
[----:B------:R-:W-:Y:S05]  /*4160*/  @!P0 BRA `(.L_x_868) ;  /* 0x0000015000008947 */ /* 0x000fea0003800000 */
[----:B------:R-:W2:Y:S01]  /*4170*/  LDL.64 R234, [R1+0x18] ;  /* 0x0000180001ea7983 */ /* 0x000ea20000100a00 */
[----:B------:R-:W-:-:S04]  /*4180*/  IADD3 R0, R244, -0x3, RZ ;  /* 0xfffffffdf4007810 */ /* 0x000fc80007ffe0ff */
[----:B------:R-:W-:Y:S01]  /*4190*/  SHF.R.S32.HI R2, RZ, 0x1f, R0 ;  /* 0x0000001fff027819 */ /* 0x000fe20000011400 */
[----:B------:R-:W-:-:S04]  /*41a0*/  IMAD.WIDE.U32 R6, R0, c[0x0][0x198], RZ ;  /* 0x0000660000067a25 */ /* 0x000fc800078e00ff */
[----:B------:R-:W-:-:S04]  /*41b0*/  IMAD R2, R2, c[0x0][0x198], RZ ;  /* 0x0000660002027a24 */ /* 0x000fc800078e02ff */
[----:B------:R-:W-:-:S04]  /*41c0*/  IMAD R2, R0, c[0x0][0x19c], R2 ;  /* 0x0000670000027a24 */ /* 0x000fc800078e0202 */
[----:B------:R-:W-:Y:S01]  /*41d0*/  IMAD.IADD R2, R7, 0x1, R2 ;  /* 0x0000000107027824 */ /* 0x000fe200078e0202 */
[----:B--2---:R-:W-:-:S04]  /*41e0*/  LEA R0, P0, R6, R234, 0x5 ;  /* 0x000000ea06007211 */ /* 0x004fc800078028ff */
[----:B------:R-:W-:Y:S02]  /*41f0*/  LEA R4, P1, R0, c[0x0][0x168], 0x1 ;  /* 0x00005a0000047a11 */ /* 0x000fe400078208ff */
        /* <DEDUP_REMOVED lines=12> */
.L_x_868:
[----:B------:R-:W-:Y:S01]  /*42c0*/  FMNMX.FTZ R0, R134, R9, !PT ;  /* 0x0000000986007209 */ /* 0x000fe20007810000 */
[----:B------:R-:W-:Y:S03]  /*42d0*/  LDSM.16.MT88.4 R176, [R212+0xa000] ;  /* 0x00a00000d4b0783b */ /* 0x000fe60000004200 */
[----:B------:R-:W-:Y:S01]  /*42e0*/  FMNMX.FTZ R0, R19, R0, !PT ;  /* 0x0000000013007209 */ /* 0x000fe20007810000 */
[----:B------:R-:W-:Y:S03]  /*42f0*/  LDSM.16.MT88.4 R140, [R214+0xa000] ;  /* 0x00a00000d68c783b */ /* 0x000fe60000004200 */
[----:B------:R-:W-:Y:S01]  /*4300*/  FMNMX.FTZ R0, R11, R0, !PT ;  /* 0x000000000b007209 */ /* 0x000fe20007810000 */
[----:B------:R-:W-:Y:S03]  /*4310*/  LDSM.16.MT88.4 R180, [R217+0xa000] ;  /* 0x00a00000d9b4783b */ /* 0x000fe60000004200 */
[----:B------:R-:W-:Y:S01]  /*4320*/  FMNMX.FTZ R0, R18, R0, !PT ;  /* 0x0000000012007209 */ /* 0x000fe20007810000 */
[----:B------:R-:W-:Y:S03]  /*4330*/  LDSM.16.MT88.4 R32, [R212+0xb000] ;  /* 0x00b00000d420783b */ /* 0x000fe60000004200 */
[----:B------:R-:W-:Y:S01]  /*4340*/  FMNMX.FTZ R2, R187, R0, !PT ;  /* 0x00000000bb027209 */ /* 0x000fe20007810000 */
[----:B------:R-:W-:Y:S01]  /*4350*/  LDSM.16.MT88.4 R24, [R217+0xb000] ;  /* 0x00b00000d918783b */ /* 0x000fe20000004200 */
[----:B------:R-:W-:-:S02]  /*4360*/  FMNMX.FTZ R0, R3, R10, !PT ;  /* 0x0000000a03007209 */ /* 0x000fc40007810000 */
[----:B------:R-:W-:Y:S01]  /*4370*/  FMNMX.FTZ R2, R188, R2, !PT ;  /* 0x00000002bc027209 */ /* 0x000fe20007810000 */
[----:B------:R-:W-:Y:S01]  /*4380*/  LDSM.16.MT88.4 R28, [R216+0xb000] ;  /* 0x00b00000d81c783b */ /* 0x000fe20000004200 */
[----:B------:R-:W-:Y:S02]  /*4390*/  FMNMX.FTZ R0, R20, R0, !PT ;  /* 0x0000000014007209 */ /* 0x000fe40007810000 */
[----:B-1----:R-:W-:Y:S02]  /*43a0*/  FMNMX.FTZ R4, R189, R2, !PT ;  /* 0x00000002bd047209 */ /* 0x002fe40007810000 */
[----:B------:R-:W-:Y:S02]  /*43b0*/  FMNMX.FTZ R2, R17, R0, !PT ;  /* 0x0000000011027209 */ /* 0x000fe40007810000 */
[----:B------:R-:W-:Y:S02]  /*43c0*/  FMNMX.FTZ R0, R190, R4, !PT ;  /* 0x00000004be007209 */ /* 0x000fe40007810000 */
[----:B------:R-:W-:-:S03]  /*43d0*/  FMNMX.FTZ R2, R16, R2, !PT ;  /* 0x0000000210027209 */ /* 0x000fc60007810000 */
[----:B------:R-:W1:Y:S01]  /*43e0*/  SHFL.BFLY PT, R5, R0, 0x2, 0x1f ;  /* 0x0c401f0000057f89 */ /* 0x000e6200000e0000 */
[----:B------:R-:W-:-:S04]  /*43f0*/  FMNMX.FTZ R2, R192, R2, !PT ;  /* 0x00000002c0027209 */ /* 0x000fc80007810000 */
[----:B------:R-:W-:-:S04]  /*4400*/  FMNMX.FTZ R2, R191, R2, !PT ;  /* 0x00000002bf027209 */ /* 0x000fc80007810000 */
[----:B------:R-:W-:-:S04]  /*4410*/  FMNMX.FTZ R2, R193, R2, !PT ;  /* 0x00000002c1027209 */ /* 0x000fc80007810000 */
        /* <DEDUP_REMOVED lines=8> */
[----:B------:R-:W-:-:S03]  /*44a0*/  FMUL.FTZ R8, R209, c[0x0][0x23c] ;  /* 0x00008f00d1087a20 */ /* 0x000fc60000410000 */
[----:B------:R-:W-:Y:S02]  /*44b0*/  FSEL R0, R209, RZ, P1 ;  /* 0x000000ffd1007208 */ /* 0x000fe40000800000 */
[----:B------:R-:W-:-:S05]  /*44c0*/  FSEL R8, R8, RZ, P1 ;  /* 0x000000ff08087208 */ /* 0x000fca0000800000 */
[--C-:B------:R-:W-:Y:S02]  /*44d0*/  FFMA.FTZ R9, R9, c[0x0][0x23c], -R8.reuse ;  /* 0x00008f0009097a23 */ /* 0x100fe40000010808 */
[----:B------:R-:W-:Y:S01]  /*44e0*/  FFMA.FTZ R11, R11, c[0x0][0x23c], -R8 ;  /* 0x00008f000b0b7a23 */ /* 0x000fe20000010808 */
[----:B--2---:R-:W-:Y:S01]  /*44f0*/  FMNMX.FTZ R208, R2, R4, !PT ;  /* 0x0000000402d07209 */ /* 0x004fe20007810000 */
[----:B------:R1:W2:Y:S01]  /*4500*/  MUFU.EX2 R6, R9 ;  /* 0x0000000900067308 */ /* 0x0002a20000000800 */
[----:B------:R-:W-:Y:S02]  /*4510*/  FADD.FTZ R4, R134, -R0 ;  /* 0x8000000086047221 */ /* 0x000fe40000010000 */
[----:B------:R-:W-:Y:S01]  /*4520*/  FSETP.NEU.FTZ.AND P0, PT, R208, -INF , PT ;  /* 0xff800000d000780b */ /* 0x000fe20003f1d000 */
[--C-:B------:R-:W-:Y:S02]  /*4530*/  FFMA.FTZ R19, R19, c[0x0][0x23c], -R8.reuse ;  /* 0x00008f0013137a23 */ /* 0x100fe40000010808 */
[----:B------:R-:W-:Y:S01]  /*4540*/  FFMA.FTZ R18, R18, c[0x0][0x23c], -R8 ;  /* 0x00008f0012127a23 */ /* 0x000fe20000010808 */
[----:B------:R-:W-:Y:S01]  /*4550*/  FSEL R2, R208, RZ, P0 ;  /* 0x000000ffd0027208 */ /* 0x000fe20000000000 */
[----:B------:R-:W-:Y:S01]  /*4560*/  FMUL.FTZ R4, R4, c[0x0][0x23c] ;  /* 0x00008f0004047a20 */ /* 0x000fe20000410000 */
[----:B------:R-:W-:Y:S01]  /*4570*/  MUFU.EX2 R210, R11 ;  /* 0x0000000b00d27308 */ /* 0x000fe20000000800 */
[----:B-1----:R-:W-:-:S07]  /*4580*/  FMUL.FTZ R9, R208, c[0x0][0x23c] ;  /* 0x00008f00d0097a20 */ /* 0x002fce0000410000 */
[----:B------:R1:W-:Y:S01]  /*4590*/  MUFU.EX2 R211, R19 ;  /* 0x0000001300d37308 */ /* 0x0003e20000000800 */
[----:B------:R-:W-:-:S07]  /*45a0*/  FSEL R9, R9, RZ, P0 ;  /* 0x000000ff09097208 */ /* 0x000fce0000000000 */
[----:B------:R2:W3:Y:S01]  /*45b0*/  MUFU.EX2 R203, R18 ;  /* 0x0000001200cb7308 */ /* 0x0004e20000000800 */
[--C-:B------:R-:W-:Y:S02]  /*45c0*/  FFMA.FTZ R0, R16, c[0x0][0x23c], -R9.reuse ;  /* 0x00008f0010007a23 */ /* 0x100fe40000010809 */
[--C-:B------:R-:W-:Y:S02]  /*45d0*/  FFMA.FTZ R17, R17, c[0x0][0x23c], -R9.reuse ;  /* 0x00008f0011117a23 */ /* 0x100fe40000010809 */
[--C-:B------:R-:W-:Y:S02]  /*45e0*/  FFMA.FTZ R10, R10, c[0x0][0x23c], -R9.reuse ;  /* 0x00008f000a0a7a23 */ /* 0x100fe40000010809 */
[----:B------:R-:W-:Y:S01]  /*45f0*/  FFMA.FTZ R20, R20, c[0x0][0x23c], -R9 ;  /* 0x00008f0014147a23 */ /* 0x000fe20000010809 */
[----:B------:R4:W-:Y:S01]  /*4600*/  MUFU.EX2 R249, R0 ;  /* 0x0000000000f97308 */ /* 0x0009e20000000800 */
[----:B-1----:R-:W-:-:S07]  /*4610*/  MOV R19, R246 ;  /* 0x000000f600137202 */ /* 0x002fce0000000f00 */
[----:B------:R-:W1:Y:S01]  /*4620*/  MUFU.EX2 R11, R17 ;  /* 0x00000011000b7308 */ /* 0x000e620000000800 */
[----:B--2---:R-:W-:Y:S02]  /*4630*/  MOV R18, R6 ;  /* 0x0000000600127202 */ /* 0x004fe40000000f00 */
[----:B---3--:R-:W-:Y:S01]  /*4640*/  F2FP.PACK_AB R6, R203, R210 ;  /* 0x000000d2cb06723e */ /* 0x008fe200000000ff */
[----:B----4-:R-:W-:Y:S01]  /*4650*/  FADD.FTZ R0, R3, -R2 ;  /* 0x8000000203007221 */ /* 0x010fe20000010000 */
[----:B------:R-:W-:-:S03]  /*4660*/  FMNMX.FTZ R2, R136, R132, !PT ;  /* 0x0000008488027209 */ /* 0x000fc60007810000 */
[----:B------:R-:W-:Y:S01]  /*4670*/  MUFU.EX2 R247, R10 ;  /* 0x0000000a00f77308 */ /* 0x000fe20000000800 */
[----:B------:R-:W-:Y:S01]  /*4680*/  FMUL.FTZ R0, R0, c[0x0][0x23c] ;  /* 0x00008f0000007a20 */ /* 0x000fe20000410000 */
[----:B------:R-:W-:Y:S02]  /*4690*/  FMNMX.FTZ R2, R185, R2, !PT ;  /* 0x00000002b9027209 */ /* 0x000fe40007810000 */
[----:B-1----:R-:W-:-:S04]  /*46a0*/  F2FP.PACK_AB R7, R249, R11 ;  /* 0x0000000bf907723e */ /* 0x002fc800000000ff */
[----:B------:R1:W2:Y:S01]  /*46b0*/  MUFU.EX2 R16, R0 ;  /* 0x0000000000107308 */ /* 0x0002a20000000800 */
[----:B------:R-:W-:-:S04]  /*46c0*/  FMNMX.FTZ R2, R184, R2, !PT ;  /* 0x00000002b8027209 */ /* 0x000fc80007810000 */
[----:B------:R-:W-:-:S03]  /*46d0*/  FMNMX.FTZ R2, R137, R2, !PT ;  /* 0x0000000289027209 */ /* 0x000fc60007810000 */
[----:B------:R3:W4:Y:S01]  /*46e0*/  MUFU.EX2 R248, R20 ;  /* 0x0000001400f87308 */ /* 0x0007220000000800 */
[----:B------:R-:W-:-:S04]  /*46f0*/  FMNMX.FTZ R2, R198, R2, !PT ;  /* 0x00000002c6027209 */ /* 0x000fc80007810000 */
[----:B------:R-:W-:Y:S02]  /*4700*/  FMNMX.FTZ R2, R197, R2, !PT ;  /* 0x00000002c5027209 */ /* 0x000fe40007810000 */
[----:B-1----:R-:W-:Y:S01]  /*4710*/  FMNMX.FTZ R0, R135, R133, !PT ;  /* 0x0000008587007209 */ /* 0x002fe20007810000 */
[----:B------:R-:W1:Y:S01]  /*4720*/  MUFU.EX2 R17, R4 ;  /* 0x0000000400117308 */ /* 0x000e620000000800 */
[----:B------:R-:W-:Y:S01]  /*4730*/  FMNMX.FTZ R2, R196, R2, !PT ;  /* 0x00000002c4027209 */ /* 0x000fe20007810000 */
[----:B--2---:R-:W-:Y:S01]  /*4740*/  FMUL.FTZ R146, R146, R16 ;  /* 0x0000001092927220 */ /* 0x004fe20000410000 */
[----:B------:R-:W-:Y:S01]  /*4750*/  FMNMX.FTZ R0, R186, R0, !PT ;  /* 0x00000000ba007209 */ /* 0x000fe20007810000 */
[-C--:B------:R-:W-:Y:S02]  /*4760*/  FMUL.FTZ R147, R147, R16.reuse ;  /* 0x0000001093937220 */ /* 0x080fe40000410000 */
[----:B------:R-:W-:Y:S01]  /*4770*/  FMUL.FTZ R154, R154, R16 ;  /* 0x000000109a9a7220 */ /* 0x000fe20000410000 */
[----:B------:R-:W-:Y:S01]  /*4780*/  FMNMX.FTZ R0, R138, R0, !PT ;  /* 0x000000008a007209 */ /* 0x000fe20007810000 */
[----:B---3--:R-:W-:Y:S01]  /*4790*/  LDSM.16.MT88.4 R20, [R214+0xb000] ;  /* 0x00b00000d614783b */ /* 0x008fe20000004200 */
[----:B----4-:R-:W-:Y:S01]  /*47a0*/  F2FP.PACK_AB R5, R248, R247 ;  /* 0x000000f7f805723e */ /* 0x010fe200000000ff */
[----:B------:R-:W-:Y:S01]  /*47b0*/  FMUL.FTZ R155, R155, R16 ;  /* 0x000000109b9b7220 */ /* 0x000fe20000410000 */
[----:B------:R-:W-:Y:S01]  /*47c0*/  FMNMX.FTZ R0, R139, R0, !PT ;  /* 0x000000008b007209 */ /* 0x000fe20007810000 */
[----:B------:R-:W-:-:S02]  /*47d0*/  FMUL.FTZ R166, R166, R16 ;  /* 0x00000010a6a67220 */ /* 0x000fc40000410000 */
[----:B------:R-:W-:Y:S01]  /*47e0*/  FMUL.FTZ R167, R167, R16 ;  /* 0x00000010a7a77220 */ /* 0x000fe20000410000 */
[----:B------:R-:W-:Y:S01]  /*47f0*/  FMNMX.FTZ R0, R202, R0, !PT ;  /* 0x00000000ca007209 */ /* 0x000fe20007810000 */
[-C--:B-1----:R-:W-:Y:S01]  /*4800*/  FMUL.FTZ R144, R144, R17.reuse ;  /* 0x0000001190907220 */ /* 0x082fe20000410000 */
[----:B------:R-:W-:Y:S01]  /*4810*/  F2FP.PACK_AB R4, R211, R18 ;  /* 0x00000012d304723e */ /* 0x000fe200000000ff */
[-C--:B------:R-:W-:Y:S01]  /*4820*/  FMUL.FTZ R145, R145, R17.reuse ;  /* 0x0000001191917220 */ /* 0x080fe20000410000 */
[----:B------:R-:W-:Y:S01]  /*4830*/  FMNMX.FTZ R3, R201, R0, !PT ;  /* 0x00000000c9037209 */ /* 0x000fe20007810000 */
[-C--:B------:R-:W-:Y:S01]  /*4840*/  FMUL.FTZ R152, R152, R17.reuse ;  /* 0x0000001198987220 */ /* 0x080fe20000410000 */
[----:B------:R-:W-:Y:S01]  /*4850*/  FMNMX.FTZ R0, R195, R2, !PT ;  /* 0x00000002c3007209 */ /* 0x000fe20007810000 */
[-C--:B------:R-:W-:Y:S02]  /*4860*/  FMUL.FTZ R153, R153, R17.reuse ;  /* 0x0000001199997220 */ /* 0x080fe40000410000 */
[-C--:B------:R-:W-:Y:S01]  /*4870*/  FMUL.FTZ R164, R164, R17.reuse ;  /* 0x00000011a4a47220 */ /* 0x080fe20000410000 */
[----:B------:R-:W-:Y:S01]  /*4880*/  HMMA.16816.F32 R236, R4, R176, R144 ;  /* 0x000000b004ec723c */ /* 0x000fe20000001890 */
[----:B------:R-:W1:Y:S01]  /*4890*/  SHFL.BFLY PT, R2, R0, 0x2, 0x1f ;  /* 0x0c401f0000027f89 */ /* 0x000e6200000e0000 */
[----:B------:R-:W-:-:S02]  /*48a0*/  FMUL.FTZ R165, R165, R17 ;  /* 0x00000011a5a57220 */ /* 0x000fc40000410000 */
[-C--:B------:R-:W-:Y:S01]  /*48b0*/  FMUL.FTZ R168, R168, R17.reuse ;  /* 0x00000011a8a87220 */ /* 0x080fe20000410000 */
[----:B------:R-:W2:Y:S01]  /*48c0*/  LDSM.16.MT88.4 R144, [R216+0xa000] ;  /* 0x00a00000d890783b */ /* 0x000ea20000004200 */
        /* <DEDUP_REMOVED lines=11> */
[----:B------:R-:W-:Y:S01]  /*4980*/  FMUL.FTZ R46, R46, R16 ;  /* 0x000000102e2e7220 */ /* 0x000fe20000410000 */
[----:B-1----:R-:W-:Y:S01]  /*4990*/  FMNMX.FTZ R0, R0, R2, !PT ;  /* 0x0000000200007209 */ /* 0x002fe20007810000 */
[----:B------:R-:W-:Y:S01]  /*49a0*/  FMUL.FTZ R47, R47, R16 ;  /* 0x000000102f2f7220 */ /* 0x000fe20000410000 */
[----:B------:R-:W-:Y:S01]  /*49b0*/  FMNMX.FTZ R2, R200, R3, !PT ;  /* 0x00000003c8027209 */ /* 0x000fe20007810000 */
[-C--:B------:R-:W-:Y:S01]  /*49c0*/  FMUL.FTZ R56, R56, R17.reuse ;  /* 0x0000001138387220 */ /* 0x080fe20000410000 */
[----:B------:R-:W-:Y:S01]  /*49d0*/  HMMA.16816.F32 R168, R4, R142, R168 ;  /* 0x0000008e04a8723c */ /* 0x000fe200000018a8 */
[----:B------:R-:W1:Y:S01]  /*49e0*/  SHFL.BFLY PT, R3, R0, 0x1, 0x1f ;  /* 0x0c201f0000037f89 */ /* 0x000e6200000e0000 */
[----:B------:R-:W-:Y:S01]  /*49f0*/  FMNMX.FTZ R2, R199, R2, !PT ;  /* 0x00000002c7027209 */ /* 0x000fe20007810000 */
[----:B------:R-:W-:-:S02]  /*4a00*/  FMUL.FTZ R57, R57, R17 ;  /* 0x0000001139397220 */ /* 0x000fc40000410000 */
[-C--:B------:R-:W-:Y:S02]  /*4a10*/  FMUL.FTZ R58, R58, R16.reuse ;  /* 0x000000103a3a7220 */ /* 0x080fe40000410000 */
[----:B------:R-:W3:Y:S01]  /*4a20*/  SHFL.BFLY PT, R10, R2, 0x2, 0x1f ;  /* 0x0c401f00020a7f89 */ /* 0x000ee200000e0000 */
[-C--:B------:R-:W-:Y:S01]  /*4a30*/  FMUL.FTZ R59, R59, R16.reuse ;  /* 0x000000103b3b7220 */ /* 0x080fe20000410000 */
[C---:B------:R-:W-:Y:S01]  /*4a40*/  HMMA.16816.F32 R40, R4.reuse, R180, R40 ;  /* 0x000000b40428723c */ /* 0x040fe20000001828 */
        /* <DEDUP_REMOVED lines=8> */
[----:B------:R-:W-:Y:S01]  /*4ad0*/  FMUL.FTZ R75, R75, R16 ;  /* 0x000000104b4b7220 */ /* 0x000fe20000410000 */
[C---:B--2---:R-:W-:Y:S01]  /*4ae0*/  HMMA.16816.F32 R56, R4.reuse, R144, R56 ;  /* 0x000000900438723c */ /* 0x044fe20000001838 */
[----:B------:R-:W-:Y:S01]  /*4af0*/  FMUL.FTZ R76, R76, R17 ;  /* 0x000000114c4c7220 */ /* 0x000fe20000410000 */
[----:B-1----:R-:W-:Y:S01]  /*4b00*/  FMNMX.FTZ R231, R0, R3, !PT ;  /* 0x0000000300e77209 */ /* 0x002fe20007810000 */
[-C--:B------:R-:W-:Y:S02]  /*4b10*/  FMUL.FTZ R77, R77, R17.reuse ;  /* 0x000000114d4d7220 */ /* 0x080fe40000410000 */
[-C--:B------:R-:W-:Y:S01]  /*4b20*/  FMUL.FTZ R88, R88, R17.reuse ;  /* 0x0000001158587220 */ /* 0x080fe20000410000 */
[----:B---3--:R-:W-:Y:S01]  /*4b30*/  FMNMX.FTZ R2, R2, R10, !PT ;  /* 0x0000000a02027209 */ /* 0x008fe20007810000 */
[-C--:B------:R-:W-:Y:S01]  /*4b40*/  FMUL.FTZ R78, R78, R16.reuse ;  /* 0x000000104e4e7220 */ /* 0x080fe20000410000 */
[----:B------:R-:W-:Y:S01]  /*4b50*/  HMMA.16816.F32 R60, R4, R146, R60 ;  /* 0x00000092043c723c */ /* 0x000fe2000000183c */
[----:B------:R-:W-:Y:S01]  /*4b60*/  FMUL.FTZ R79, R79, R16 ;  /* 0x000000104f4f7220 */ /* 0x000fe20000410000 */
[----:B------:R-:W-:Y:S01]  /*4b70*/  FSETP.NEU.FTZ.AND P1, PT, R231, -INF , PT ;  /* 0xff800000e700780b */ /* 0x000fe20003f3d000 */
        /* <DEDUP_REMOVED lines=27> */
[----:B------:R-:W-:Y:S01]  /*4d30*/  FMUL.FTZ R127, R127, R16 ;  /* 0x000000107f7f7220 */ /* 0x000fe20000410000 */
[----:B------:R-:W-:Y:S01]  /*4d40*/  HMMA.16816.F32 R108, R4, R26, R108 ;  /* 0x0000001a046c723c */ /* 0x000fe2000000186c */
[----:B------:R-:W-:-:S05]  /*4d50*/  FMUL.FTZ R0, R231, c[0x0][0x23c] ;  /* 0x00008f00e7007a20 */ /* 0x000fca0000410000 */
[----:B------:R-:W-:Y:S02]  /*4d60*/  FSEL R0, R0, RZ, P1 ;  /* 0x000000ff00007208 */ /* 0x000fe40000800000 */
[----:B------:R-:W-:Y:S03]  /*4d70*/  HMMA.16816.F32 R120, R4, R28, R120 ;  /* 0x0000001c0478723c */ /* 0x000fe60000001878 */
[----:B------:R-:W-:-:S04]  /*4d80*/  FFMA.FTZ R3, R132, c[0x0][0x23c], -R0 ;  /* 0x00008f0084037a23 */ /* 0x000fc80000010800 */
[----:B------:R1:W-:Y:S01]  /*4d90*/  MUFU.EX2 R240, R3 ;  /* 0x0000000300f07308 */ /* 0x0003e20000000800 */
[----:B------:R-:W-:Y:S01]  /*4da0*/  HMMA.16816.F32 R204, R4, R30, R124 ;  /* 0x0000001e04cc723c */ /* 0x000fe2000000187c */
[----:B------:R-:W2:Y:S06]  /*4db0*/  SHFL.BFLY PT, R4, R2, 0x1, 0x1f ;  /* 0x0c201f0002047f89 */ /* 0x000eac00000e0000 */
[----:B------:R-:W-:Y:S02]  /*4dc0*/  MOV R127, R211 ;  /* 0x000000d3007f7202 */ /* 0x000fe40000000f00 */
[----:B------:R-:W-:-:S02]  /*4dd0*/  MOV R125, R11 ;  /* 0x0000000b007d7202 */ /* 0x000fc40000000f00 */
[----:B------:R-:W-:Y:S02]  /*4de0*/  MOV R126, R210 ;  /* 0x000000d2007e7202 */ /* 0x000fe40000000f00 */
[----:B------:R-:W-:Y:S01]  /*4df0*/  MOV R124, R203 ;  /* 0x000000cb007c7202 */ /* 0x000fe20000000f00 */
[----:B-1----:R-:W-:-:S04]  /*4e00*/  FFMA.FTZ R3, R184, c[0x0][0x23c], -R0 ;  /* 0x00008f00b8037a23 */ /* 0x002fc80000010800 */
[----:B------:R1:W-:Y:S01]  /*4e10*/  MUFU.EX2 R241, R3 ;  /* 0x0000000300f17308 */ /* 0x0003e20000000800 */
[----:B--2---:R-:W-:Y:S01]  /*4e20*/  FMNMX.FTZ R230, R2, R4, !PT ;  /* 0x0000000402e67209 */ /* 0x004fe20007810000 */
[----:B------:R-:W-:Y:S01]  /*4e30*/  FFMA.FTZ R2, R185, c[0x0][0x23c], -R0 ;  /* 0x00008f00b9027a23 */ /* 0x000fe20000010800 */
[----:B------:R-:W-:Y:S02]  /*4e40*/  FSEL R4, R231, RZ, P1 ;  /* 0x000000ffe7047208 */ /* 0x000fe40000800000 */
[----:B------:R-:W-:-:S03]  /*4e50*/  FSETP.NEU.FTZ.AND P0, PT, R230, -INF , PT ;  /* 0xff800000e600780b */ /* 0x000fc60003f1d000 */
[----:B------:R2:W-:Y:S01]  /*4e60*/  MUFU.EX2 R235, R2 ;  /* 0x0000000200eb7308 */ /* 0x0005e20000000800 */
[----:B------:R-:W-:Y:S01]  /*4e70*/  FADD.FTZ R5, R136, -R4 ;  /* 0x8000000488057221 */ /* 0x000fe20000010000 */
[----:B------:R-:W-:Y:S01]  /*4e80*/  FSEL R4, R230, RZ, P0 ;  /* 0x000000ffe6047208 */ /* 0x000fe20000000000 */
[----:B-1----:R-:W-:Y:S02]  /*4e90*/  FFMA.FTZ R3, R137, c[0x0][0x23c], -R0 ;  /* 0x00008f0089037a23 */ /* 0x002fe40000010800 */
[----:B------:R-:W-:-:S03]  /*4ea0*/  FMUL.FTZ R5, R5, c[0x0][0x23c] ;  /* 0x00008f0005057a20 */ /* 0x000fc60000410000 */
[----:B------:R-:W1:Y:S01]  /*4eb0*/  MUFU.EX2 R246, R3 ;  /* 0x0000000300f67308 */ /* 0x000e620000000800 */
[----:B--2---:R-:W-:-:S07]  /*4ec0*/  FMUL.FTZ R2, R230, c[0x0][0x23c] ;  /* 0x00008f00e6027a20 */ /* 0x004fce0000410000 */
[----:B------:R-:W2:Y:S01]  /*4ed0*/  MUFU.EX2 R11, R5 ;  /* 0x00000005000b7308 */ /* 0x000ea20000000800 */
[----:B------:R-:W-:Y:S02]  /*4ee0*/  FSEL R2, R2, RZ, P0 ;  /* 0x000000ff02027208 */ /* 0x000fe40000000000 */
[----:B------:R-:W-:Y:S02]  /*4ef0*/  ISETP.GE.AND P0, PT, R244, 0x3, PT ;  /* 0x00000003f400780c */ /* 0x000fe40003f06270 */
[----:B-1----:R-:W-:Y:S01]  /*4f00*/  F2FP.PACK_AB R6, R246, R241 ;  /* 0x000000f1f606723e */ /* 0x002fe200000000ff */
[----:B------:R-:W-:-:S04]  /*4f10*/  FFMA.FTZ R3, R133, c[0x0][0x23c], -R2 ;  /* 0x00008f0085037a23 */ /* 0x000fc80000010802 */
[----:B------:R1:W-:Y:S01]  /*4f20*/  MUFU.EX2 R228, R3 ;  /* 0x0000000300e47308 */ /* 0x0003e20000000800 */
[-C--:B--2---:R-:W-:Y:S02]  /*4f30*/  FMUL.FTZ R148, R148, R11.reuse ;  /* 0x0000000b94947220 */ /* 0x084fe40000410000 */
        /* <DEDUP_REMOVED lines=8> */
[----:B------:R-:W1:Y:S01]  /*4fc0*/  MUFU.EX2 R234, R3 ;  /* 0x0000000300ea7308 */ /* 0x000e620000000800 */
        /* <DEDUP_REMOVED lines=8> */
[----:B-1----:R-:W-:Y:S01]  /*5050*/  F2FP.PACK_AB R5, R234, R228 ;  /* 0x000000e4ea05723e */ /* 0x002fe200000000ff */
[----:B------:R-:W-:-:S02]  /*5060*/  FFMA.FTZ R3, R138, c[0x0][0x23c], -R2 ;  /* 0x00008f008a037a23 */ /* 0x000fc40000010802 */
[-C--:B------:R-:W-:Y:S02]  /*5070*/  FMUL.FTZ R172, R172, R11.reuse ;  /* 0x0000000bacac7220 */ /* 0x080fe40000410000 */
[----:B------:R1:W-:Y:S01]  /*5080*/  MUFU.EX2 R229, R3 ;  /* 0x0000000300e57308 */ /* 0x0003e20000000800 */
        /* <DEDUP_REMOVED lines=8> */
[----:B-1----:R-:W-:Y:S01]  /*5110*/  FADD.FTZ R3, R135, -R4 ;  /* 0x8000000487037221 */ /* 0x002fe20000010000 */
[----:B------:R-:W-:Y:S01]  /*5120*/  F2FP.PACK_AB R4, R235, R240 ;  /* 0x000000f0eb04723e */ /* 0x000fe200000000ff */
[----:B------:R-:W-:Y:S02]  /*5130*/  FMUL.FTZ R81, R81, R11 ;  /* 0x0000000b51517220 */ /* 0x000fe40000410000 */
[----:B------:R-:W-:-:S02]  /*5140*/  FMUL.FTZ R3, R3, c[0x0][0x23c] ;  /* 0x00008f0003037a20 */ /* 0x000fc40000410000 */
[-C--:B------:R-:W-:Y:S02]  /*5150*/  FMUL.FTZ R96, R96, R11.reuse ;  /* 0x0000000b60607220 */ /* 0x080fe40000410000 */
[----:B------:R1:W2:Y:S01]  /*5160*/  MUFU.EX2 R10, R3 ;  /* 0x00000003000a7308 */ /* 0x0002a20000000800 */
[-C--:B------:R-:W-:Y:S02]  /*5170*/  FMUL.FTZ R97, R97, R11.reuse ;  /* 0x0000000b61617220 */ /* 0x080fe40000410000 */
[-C--:B------:R-:W-:Y:S02]  /*5180*/  FMUL.FTZ R112, R112, R11.reuse ;  /* 0x0000000b70707220 */ /* 0x080fe40000410000 */
[-C--:B------:R-:W-:Y:S02]  /*5190*/  FMUL.FTZ R113, R113, R11.reuse ;  /* 0x0000000b71717220 */ /* 0x080fe40000410000 */
[-C--:B------:R-:W-:Y:S02]  /*51a0*/  FMUL.FTZ R128, R128, R11.reuse ;  /* 0x0000000b80807220 */ /* 0x080fe40000410000 */
[----:B------:R-:W-:-:S02]  /*51b0*/  FMUL.FTZ R129, R129, R11 ;  /* 0x0000000b81817220 */ /* 0x000fc40000410000 */
[----:B-1----:R-:W-:Y:S02]  /*51c0*/  FFMA.FTZ R3, R139, c[0x0][0x23c], -R2 ;  /* 0x00008f008b037a23 */ /* 0x002fe40000010802 */
[-C--:B--2---:R-:W-:Y:S02]  /*51d0*/  FMUL.FTZ R150, R150, R10.reuse ;  /* 0x0000000a96967220 */ /* 0x084fe40000410000 */
[----:B------:R-:W1:Y:S01]  /*51e0*/  MUFU.EX2 R211, R3 ;  /* 0x0000000300d37308 */ /* 0x000e620000000800 */
[-C--:B------:R-:W-:Y:S02]  /*51f0*/  FMUL.FTZ R151, R151, R10.reuse ;  /* 0x0000000a97977220 */ /* 0x080fe40000410000 */
[-C--:B------:R-:W-:Y:S02]  /*5200*/  FMUL.FTZ R158, R158, R10.reuse ;  /* 0x0000000a9e9e7220 */ /* 0x080fe40000410000 */
[-C--:B------:R-:W-:Y:S02]  /*5210*/  FMUL.FTZ R159, R159, R10.reuse ;  /* 0x0000000a9f9f7220 */ /* 0x080fe40000410000 */
[----:B------:R-:W-:-:S02]  /*5220*/  FMUL.FTZ R162, R162, R10 ;  /* 0x0000000aa2a27220 */ /* 0x000fc40000410000 */
[-C--:B------:R-:W-:Y:S02]  /*5230*/  FMUL.FTZ R163, R163, R10.reuse ;  /* 0x0000000aa3a37220 */ /* 0x080fe40000410000 */
[-C--:B------:R-:W-:Y:S02]  /*5240*/  FMUL.FTZ R38, R38, R10.reuse ;  /* 0x0000000a26267220 */ /* 0x080fe40000410000 */
[-C--:B------:R-:W-:Y:S02]  /*5250*/  FMUL.FTZ R39, R39, R10.reuse ;  /* 0x0000000a27277220 */ /* 0x080fe40000410000 */
[-C--:B------:R-:W-:Y:S01]  /*5260*/  FMUL.FTZ R70, R70, R10.reuse ;  /* 0x0000000a46467220 */ /* 0x080fe20000410000 */
[----:B-1----:R-:W-:Y:S01]  /*5270*/  F2FP.PACK_AB R7, R211, R229 ;  /* 0x000000e5d307723e */ /* 0x002fe200000000ff */
[----:B------:R-:W-:Y:S02]  /*5280*/  FFMA.FTZ R3, R187, c[0x0][0x23c], -R8 ;  /* 0x00008f00bb037a23 */ /* 0x000fe40000010808 */
[----:B------:R-:W-:-:S02]  /*5290*/  FMUL.FTZ R71, R71, R10 ;  /* 0x0000000a47477220 */ /* 0x000fc40000410000 */
[----:B------:R1:W-:Y:S01]  /*52a0*/  MUFU.EX2 R210, R3 ;  /* 0x0000000300d27308 */ /* 0x0003e20000000800 */
[-C--:B------:R-:W-:Y:S01]  /*52b0*/  FMUL.FTZ R86, R86, R10.reuse ;  /* 0x0000000a56567220 */ /* 0x080fe20000410000 */
[C---:B------:R-:W-:Y:S01]  /*52c0*/  HMMA.16816.F32 R148, R4.reuse, R176, R148 ;  /* 0x000000b00494723c */ /* 0x040fe20000001894 */
[-C--:B------:R-:W-:Y:S02]  /*52d0*/  FMUL.FTZ R87, R87, R10.reuse ;  /* 0x0000000a57577220 */ /* 0x080fe40000410000 */
[-C--:B------:R-:W-:Y:S02]  /*52e0*/  FMUL.FTZ R102, R102, R10.reuse ;  /* 0x0000000a66667220 */ /* 0x080fe40000410000 */
[-C--:B------:R-:W-:Y:S02]  /*52f0*/  FMUL.FTZ R103, R103, R10.reuse ;  /* 0x0000000a67677220 */ /* 0x080fe40000410000 */
[-C--:B------:R-:W-:Y:S01]  /*5300*/  FMUL.FTZ R118, R118, R10.reuse ;  /* 0x0000000a76767220 */ /* 0x080fe20000410000 */
[----:B------:R-:W-:Y:S01]  /*5310*/  HMMA.16816.F32 R176, R4, R178, R156 ;  /* 0x000000b204b0723c */ /* 0x000fe2000000189c */
[----:B------:R-:W2:Y:S01]  /*5320*/  LDSM.16.MT88.4 R156, [R212+0xa800] ;  /* 0x00a80000d49c783b */ /* 0x000ea20000004200 */
[----:B------:R-:W-:-:S02]  /*5330*/  FMUL.FTZ R119, R119, R10 ;  /* 0x0000000a77777220 */ /* 0x000fc40000410000 */
[-C--:B------:R-:W-:Y:S02]  /*5340*/  FMUL.FTZ R174, R174, R10.reuse ;  /* 0x0000000aaeae7220 */ /* 0x080fe40000410000 */
[----:B-1----:R-:W-:Y:S02]  /*5350*/  FFMA.FTZ R3, R188, c[0x0][0x23c], -R8 ;  /* 0x00008f00bc037a23 */ /* 0x002fe40000010808 */
[-C--:B------:R-:W-:Y:S01]  /*5360*/  FMUL.FTZ R175, R175, R10.reuse ;  /* 0x0000000aafaf7220 */ /* 0x080fe20000410000 */
[----:B------:R-:W-:Y:S01]  /*5370*/  HMMA.16816.F32 R160, R4, R140, R160 ;  /* 0x0000008c04a0723c */ /* 0x000fe200000018a0 */
[----:B------:R1:W3:Y:S01]  /*5380*/  MUFU.EX2 R203, R3 ;  /* 0x0000000300cb7308 */ /* 0x0002e20000000800 */
[-C--:B------:R-:W-:Y:S02]  /*5390*/  FMUL.FTZ R50, R50, R10.reuse ;  /* 0x0000000a32327220 */ /* 0x080fe40000410000 */
[-C--:B------:R-:W-:Y:S02]  /*53a0*/  FMUL.FTZ R51, R51, R10.reuse ;  /* 0x0000000a33337220 */ /* 0x080fe40000410000 */
        /* <DEDUP_REMOVED lines=8> */
[----:B-1----:R-:W-:-:S02]  /*5430*/  FFMA.FTZ R3, R189, c[0x0][0x23c], -R8 ;  /* 0x00008f00bd037a23 */ /* 0x002fc40000010808 */
[-C--:B------:R-:W-:Y:S02]  /*5440*/  FMUL.FTZ R98, R98, R10.reuse ;  /* 0x0000000a62627220 */ /* 0x080fe40000410000 */
[----:B------:R1:W-:Y:S01]  /*5450*/  MUFU.EX2 R189, R3 ;  /* 0x0000000300bd7308 */ /* 0x0003e20000000800 */
[-C--:B------:R-:W-:Y:S02]  /*5460*/  FMUL.FTZ R99, R99, R10.reuse ;  /* 0x0000000a63637220 */ /* 0x080fe40000410000 */
[-C--:B------:R-:W-:Y:S01]  /*5470*/  FMUL.FTZ R114, R114, R10.reuse ;  /* 0x0000000a72727220 */ /* 0x080fe20000410000 */
[----:B------:R-:W-:Y:S01]  /*5480*/  HMMA.16816.F32 R84, R4, R20, R84 ;  /* 0x000000140454723c */ /* 0x000fe20000001854 */
[-C--:B------:R-:W-:Y:S02]  /*5490*/  FMUL.FTZ R115, R115, R10.reuse ;  /* 0x0000000a73737220 */ /* 0x080fe40000410000 */
[-C--:B------:R-:W-:Y:S02]  /*54a0*/  FMUL.FTZ R130, R130, R10.reuse ;  /* 0x0000000a82827220 */ /* 0x080fe40000410000 */
[----:B------:R-:W-:-:S03]  /*54b0*/  FMUL.FTZ R131, R131, R10 ;  /* 0x0000000a83837220 */ /* 0x000fc60000410000 */
[C---:B------:R-:W-:Y:S01]  /*54c0*/  HMMA.16816.F32 R100, R4.reuse, R24, R100 ;  /* 0x000000180464723c */ /* 0x040fe20000001864 */
[----:B-1----:R-:W-:Y:S01]  /*54d0*/  FFMA.FTZ R3, R190, c[0x0][0x23c], -R8 ;  /* 0x00008f00be037a23 */ /* 0x002fe20000010808 */
[----:B------:R-:W-:Y:S02]  /*54e0*/  MOV R190, R124 ;  /* 0x0000007c00be7202 */ /* 0x000fe40000000f00 */
[----:B---3--:R-:W-:Y:S01]  /*54f0*/  F2FP.PACK_AB R124, R203, R210 ;  /* 0x000000d2cb7c723e */ /* 0x008fe200000000ff */
[----:B------:R1:W3:Y:S03]  /*5500*/  MUFU.EX2 R188, R3 ;  /* 0x0000000300bc7308 */ /* 0x0002e60000000800 */
[C---:B------:R-:W-:Y:S08]  /*5510*/  HMMA.16816.F32 R116, R4.reuse, R28, R116 ;  /* 0x0000001c0474723c */ /* 0x040ff00000001874 */
[----:B------:R-:W-:Y:S01]  /*5520*/  HMMA.16816.F32 R140, R4, R142, R172 ;  /* 0x0000008e048c723c */ /* 0x000fe200000018ac */
[----:B------:R-:W-:Y:S01]  /*5530*/  LDSM.16.MT88.4 R172, [R214+0xa800] ;  /* 0x00a80000d6ac783b */ /* 0x000fe20000004200 */
[----:B-1----:R-:W-:Y:S01]  /*5540*/  FFMA.FTZ R3, R192, c[0x0][0x23c], -R9 ;  /* 0x00008f00c0037a23 */ /* 0x002fe20000010809 */
[----:B------:R-:W-:-:S05]  /*5550*/  MOV R192, R125 ;  /* 0x0000007d00c07202 */ /* 0x000fca0000000f00 */
[C---:B------:R-:W-:Y:S01]  /*5560*/  HMMA.16816.F32 R180, R4.reuse, R182, R48 ;  /* 0x000000b604b4723c */ /* 0x040fe20000001830 */
[----:B------:R-:W-:Y:S01]  /*5570*/  LDSM.16.MT88.4 R48, [R217+0xa800] ;  /* 0x00a80000d930783b */ /* 0x000fe20000004200 */
[----:B------:R1:W-:Y:S06]  /*5580*/  MUFU.EX2 R186, R3 ;  /* 0x0000000300ba7308 */ /* 0x0003ec0000000800 */
[C---:B------:R-:W-:Y:S08]  /*5590*/  HMMA.16816.F32 R52, R4.reuse, R144, R52 ;  /* 0x000000900434723c */ /* 0x040ff00000001834 */
[----:B------:R-:W-:Y:S01]  /*55a0*/  HMMA.16816.F32 R132, R4, R146, R64 ;  /* 0x000000920484723c */ /* 0x000fe20000001840 */
[----:B------:R-:W-:Y:S01]  /*55b0*/  LDSM.16.MT88.4 R64, [R216+0xa800] ;  /* 0x00a80000d840783b */ /* 0x000fe20000004200 */
[----:B-1----:R-:W-:Y:S01]  /*55c0*/  FFMA.FTZ R3, R191, c[0x0][0x23c], -R9 ;  /* 0x00008f00bf037a23 */ /* 0x002fe20000010809 */
[----:B------:R-:W-:-:S02]  /*55d0*/  MOV R191, R126 ;  /* 0x0000007e00bf7202 */ /* 0x000fc40000000f00 */
[----:B---3--:R-:W-:Y:S01]  /*55e0*/  F2FP.PACK_AB R126, R188, R189 ;  /* 0x000000bdbc7e723e */ /* 0x008fe200000000ff */
[----:B------:R1:W3:Y:S02]  /*55f0*/  MUFU.EX2 R187, R3 ;  /* 0x0000000300bb7308 */ /* 0x0002e40000000800 */
[C---:B------:R-:W-:Y:S01]  /*5600*/  HMMA.16816.F32 R32, R4.reuse, R34, R80 ;  /* 0x000000220420723c */ /* 0x040fe20000001850 */
[----:B------:R-:W-:Y:S07]  /*5610*/  LDSM.16.MT88.4 R80, [R212+0xb800] ;  /* 0x00b80000d450783b */ /* 0x000fee0000004200 */
[----:B------:R-:W-:Y:S01]  /*5620*/  HMMA.16816.F32 R20, R4, R22, R96 ;  /* 0x000000160414723c */ /* 0x000fe20000001860 */
[----:B------:R-:W-:Y:S01]  /*5630*/  LDSM.16.MT88.4 R96, [R214+0xb800] ;  /* 0x00b80000d660783b */ /* 0x000fe20000004200 */
[----:B-1----:R-:W-:Y:S01]  /*5640*/  FFMA.FTZ R3, R193, c[0x0][0x23c], -R9 ;  /* 0x00008f00c1037a23 */ /* 0x002fe20000010809 */
[----:B------:R-:W-:-:S05]  /*5650*/  MOV R193, R127 ;  /* 0x0000007f00c17202 */ /* 0x000fca0000000f00 */
[C---:B------:R-:W-:Y:S01]  /*5660*/  HMMA.16816.F32 R24, R4.reuse, R26, R112 ;  /* 0x0000001a0418723c */ /* 0x040fe20000001870 */
[----:B---3--:R-:W-:Y:S01]  /*5670*/  F2FP.PACK_AB R125, R187, R186 ;  /* 0x000000babb7d723e */ /* 0x008fe200000000ff */
[----:B------:R1:W-:Y:S01]  /*5680*/  MUFU.EX2 R185, R3 ;  /* 0x0000000300b97308 */ /* 0x0003e20000000800 */
[----:B------:R-:W-:Y:S05]  /*5690*/  LDSM.16.MT88.4 R112, [R217+0xb800] ;  /* 0x00b80000d970783b */ /* 0x000fea0000004200 */
[----:B------:R-:W-:Y:S01]  /*56a0*/  HMMA.16816.F32 R28, R4, R30, R128 ;  /* 0x0000001e041c723c */ /* 0x000fe20000001880 */
[----:B------:R-:W3:Y:S01]  /*56b0*/  LDSM.16.MT88.4 R4, [R216+0xb800] ;  /* 0x00b80000d804783b */ /* 0x000ee20000004200 */
[----:B-1----:R-:W-:Y:S01]  /*56c0*/  FFMA.FTZ R3, R194, c[0x0][0x23c], -R9 ;  /* 0x00008f00c2037a23 */ /* 0x002fe20000010809 */
[----:B------:R-:W-:-:S03]  /*56d0*/  MOV R194, R18 ;  /* 0x0000001200c27202 */ /* 0x000fc60000000f00 */
[----:B------:R1:W4:Y:S02]  /*56e0*/  MUFU.EX2 R184, R3 ;  /* 0x0000000300b87308 */ /* 0x0003240000000800 */
[----:B-1----:R-:W-:Y:S01]  /*56f0*/  FFMA.FTZ R3, R198, c[0x0][0x23c], -R0 ;  /* 0x00008f00c6037a23 */ /* 0x002fe20000010800 */
[----:B----4-:R-:W-:-:S05]  /*5700*/  F2FP.PACK_AB R127, R184, R185 ;  /* 0x000000b9b87f723e */ /* 0x010fca00000000ff */
[----:B------:R1:W-:Y:S02]  /*5710*/  MUFU.EX2 R139, R3 ;  /* 0x00000003008b7308 */ /* 0x0003e40000000800 */
[C---:B--2---:R-:W-:Y:S07]  /*5720*/  HMMA.16816.F32 R144, R124.reuse, R156, R236 ;  /* 0x0000009c7c90723c */ /* 0x044fee00000018ec */
[----:B------:R-:W-:Y:S01]  /*5730*/  MOV R239, R19 ;  /* 0x0000001300ef7202 */ /* 0x000fe20000000f00 */
[----:B---3--:R-:W-:Y:S01]  /*5740*/  HMMA.16816.F32 R120, R124, R4, R120 ;  /* 0x000000047c78723c */ /* 0x008fe20000001878 */
[----:B-1----:R-:W-:-:S03]  /*5750*/  FFMA.FTZ R3, R197, c[0x0][0x23c], -R0 ;  /* 0x00008f00c5037a23 */ /* 0x002fc60000010800 */
[----:B------:R-:W-:Y:S01]  /*5760*/  FFMA.FTZ R11, R239, R11, R240 ;  /* 0x0000000bef0b7223 */ /* 0x000fe200000100f0 */
[----:B------:R1:W2:Y:S03]  /*5770*/  MUFU.EX2 R138, R3 ;  /* 0x00000003008a7308 */ /* 0x0002a60000000800 */
[C---:B------:R-:W-:Y:S08]  /*5780*/  HMMA.16816.F32 R152, R124.reuse, R158, R152 ;  /* 0x0000009e7c98723c */ /* 0x040ff00000001898 */
[----:B------:R-:W-:Y:S01]  /*5790*/  HMMA.16816.F32 R164, R124, R172, R164 ;  /* 0x000000ac7ca4723c */ /* 0x000fe200000018a4 */
[--C-:B-1----:R-:W-:Y:S01]  /*57a0*/  FFMA.FTZ R3, R196, c[0x0][0x23c], -R0.reuse ;  /* 0x00008f00c4037a23 */ /* 0x102fe20000010800 */
[----:B--2---:R-:W-:Y:S01]  /*57b0*/  F2FP.PACK_AB R128, R138, R139 ;  /* 0x0000008b8a80723e */ /* 0x004fe200000000ff */
[----:B------:R-:W-:-:S05]  /*57c0*/  FFMA.FTZ R0, R195, c[0x0][0x23c], -R0 ;  /* 0x00008f00c3007a23 */ /* 0x000fca0000010800 */
[C---:B------:R-:W-:Y:S01]  /*57d0*/  HMMA.16816.F32 R168, R124.reuse, R174, R168 ;  /* 0x000000ae7ca8723c */ /* 0x040fe200000018a8 */
[----:B------:R1:W-:Y:S07]  /*57e0*/  MUFU.EX2 R137, R3 ;  /* 0x0000000300897308 */ /* 0x0003ee0000000800 */
[C---:B------:R-:W-:Y:S01]  /*57f0*/  HMMA.16816.F32 R40, R124.reuse, R48, R40 ;  /* 0x000000307c28723c */ /* 0x040fe20000001828 */
[----:B------:R2:W3:Y:S07]  /*5800*/  MUFU.EX2 R136, R0 ;  /* 0x0000000000887308 */ /* 0x0004ee0000000800 */
[----:B------:R-:W-:Y:S01]  /*5810*/  HMMA.16816.F32 R44, R124, R50, R44 ;  /* 0x000000327c2c723c */ /* 0x000fe2000000182c */
[----:B-1----:R-:W-:-:S04]  /*5820*/  FFMA.FTZ R3, R252, R10, R228 ;  /* 0x0000000afc037223 */ /* 0x002fc800000100e4 */
[----:B------:R-:W-:-:S03]  /*5830*/  FADD.FTZ R3, R234, R3 ;  /* 0x00000003ea037221 */ /* 0x000fc60000010000 */
[C---:B------:R-:W-:Y:S01]  /*5840*/  HMMA.16816.F32 R56, R124.reuse, R64, R56 ;  /* 0x000000407c38723c */ /* 0x040fe20000001838 */
[--C-:B--2---:R-:W-:Y:S01]  /*5850*/  FFMA.FTZ R0, R202, c[0x0][0x23c], -R2.reuse ;  /* 0x00008f00ca007a23 */ /* 0x104fe20000010802 */
[----:B---3--:R-:W-:Y:S01]  /*5860*/  F2FP.PACK_AB R130, R136, R137 ;  /* 0x000000898882723e */ /* 0x008fe200000000ff */
[----:B------:R-:W-:Y:S02]  /*5870*/  FADD.FTZ R3, R229, R3 ;  /* 0x00000003e5037221 */ /* 0x000fe40000010000 */
[----:B------:R1:W2:Y:S02]  /*5880*/  MUFU.EX2 R19, R0 ;  /* 0x0000000000137308 */ /* 0x0002a40000000800 */
[----:B------:R-:W-:Y:S01]  /*5890*/  FADD.FTZ R3, R211, R3 ;  /* 0x00000003d3037221 */ /* 0x000fe20000010000 */
[C---:B------:R-:W-:Y:S08]  /*58a0*/  HMMA.16816.F32 R60, R124.reuse, R66, R60 ;  /* 0x000000427c3c723c */ /* 0x040ff0000000183c */
[----:B------:R-:W-:Y:S01]  /*58b0*/  HMMA.16816.F32 R72, R124, R80, R72 ;  /* 0x000000507c48723c */ /* 0x000fe20000001848 */
[----:B-1----:R-:W-:-:S02]  /*58c0*/  FFMA.FTZ R0, R201, c[0x0][0x23c], -R2 ;  /* 0x00008f00c9007a23 */ /* 0x002fc40000010802 */
[----:B--2---:R-:W-:-:S05]  /*58d0*/  FADD.FTZ R3, R19, R3 ;  /* 0x0000000313037221 */ /* 0x004fca0000010000 */
[C---:B------:R-:W-:Y:S01]  /*58e0*/  HMMA.16816.F32 R76, R124.reuse, R82, R76 ;  /* 0x000000527c4c723c */ /* 0x040fe2000000184c */
[----:B------:R1:W2:Y:S07]  /*58f0*/  MUFU.EX2 R18, R0 ;  /* 0x0000000000127308 */ /* 0x0002ae0000000800 */
[C---:B------:R-:W-:Y:S08]  /*5900*/  HMMA.16816.F32 R88, R124.reuse, R96, R88 ;  /* 0x000000607c58723c */ /* 0x040ff00000001858 */
[----:B------:R-:W-:Y:S01]  /*5910*/  HMMA.16816.F32 R92, R124, R98, R92 ;  /* 0x000000627c5c723c */ /* 0x000fe2000000185c */
[--C-:B-1----:R-:W-:Y:S01]  /*5920*/  FFMA.FTZ R0, R200, c[0x0][0x23c], -R2.reuse ;  /* 0x00008f00c8007a23 */ /* 0x102fe20000010802 */
[----:B--2---:R-:W-:Y:S01]  /*5930*/  F2FP.PACK_AB R129, R18, R19 ;  /* 0x000000131281723e */ /* 0x004fe200000000ff */
[----:B------:R-:W-:-:S02]  /*5940*/  FFMA.FTZ R2, R199, c[0x0][0x23c], -R2 ;  /* 0x00008f00c7027a23 */ /* 0x000fc40000010802 */
[----:B------:R1:W2:Y:S01]  /*5950*/  MUFU.EX2 R9, R0 ;  /* 0x0000000000097308 */ /* 0x0002a20000000800 */
[----:B------:R-:W-:Y:S02]  /*5960*/  FADD.FTZ R3, R18, R3 ;  /* 0x0000000312037221 */ /* 0x000fe40000010000 */
[C---:B------:R-:W-:Y:S05]  /*5970*/  HMMA.16816.F32 R104, R124.reuse, R112, R104 ;  /* 0x000000707c68723c */ /* 0x040fea0000001868 */
[----:B------:R-:W3:Y:S03]  /*5980*/  MUFU.EX2 R8, R2 ;  /* 0x0000000200087308 */ /* 0x000ee60000000800 */
[----:B------:R-:W-:Y:S01]  /*5990*/  HMMA.16816.F32 R108, R124, R114, R108 ;  /* 0x000000727c6c723c */ /* 0x000fe2000000186c */
[----:B-1----:R-:W-:-:S02]  /*59a0*/  FFMA.FTZ R0, R250, R16, R247 ;  /* 0x00000010fa007223 */ /* 0x002fc400000100f7 */
[----:B--2---:R-:W-:-:S05]  /*59b0*/  FADD.FTZ R3, R9, R3 ;  /* 0x0000000309037221 */ /* 0x004fca0000010000 */
[----:B------:R-:W-:Y:S01]  /*59c0*/  HMMA.16816.F32 R124, R124, R6, R204 ;  /* 0x000000067c7c723c */ /* 0x000fe200000018cc */
[----:B------:R-:W-:Y:S01]  /*59d0*/  FADD.FTZ R0, R248, R0 ;  /* 0x00000000f8007221 */ /* 0x000fe20000010000 */
[----:B---3--:R-:W-:Y:S01]  /*59e0*/  F2FP.PACK_AB R131, R8, R9 ;  /* 0x000000090883723e */ /* 0x008fe200000000ff */
[----:B------:R-:W-:Y:S02]  /*59f0*/  FFMA.FTZ R2, R251, R17, R194 ;  /* 0x00000011fb027223 */ /* 0x000fe400000100c2 */
[----:B------:R-:W-:Y:S02]  /*5a00*/  FADD.FTZ R0, R192, R0 ;  /* 0x00000000c0007221 */ /* 0x000fe40000010000 */
[----:B------:R-:W-:Y:S02]  /*5a10*/  FADD.FTZ R2, R193, R2 ;  /* 0x00000002c1027221 */ /* 0x000fe40000010000 */
        /* <DEDUP_REMOVED lines=21> */
[----:B------:R-:W-:Y:S01]  /*5b70*/  FADD.FTZ R252, R8, R3 ;  /* 0x0000000308fc7221 */ /* 0x000fe20000010000 */
[----:B------:R-:W-:Y:S01]  /*5b80*/  MOV R136, R231 ;  /* 0x000000e700887202 */ /* 0x000fe20000000f00 */
[----:B------:R-:W-:Y:S01]  /*5b90*/  FADD.FTZ R251, R188, R2 ;  /* 0x00000002bcfb7221 */ /* 0x000fe20000010000 */
[----:B------:R1:W-:Y:S01]  /*5ba0*/  STL [R1], R246 ;  /* 0x000000f601007387 */ /* 0x0003e20000100800 */
[----:B------:R-:W-:Y:S01]  /*5bb0*/  FADD.FTZ R250, R184, R0 ;  /* 0x00000000b8fa7221 */ /* 0x000fe20000010000 */
[----:B------:R-:W-:-:S02]  /*5bc0*/  MOV R3, R208 ;  /* 0x000000d000037202 */ /* 0x000fc40000000f00 */
        /* <DEDUP_REMOVED lines=8> */
[----:B------:R-:W-:Y:S01]  /*5c50*/  HMMA.16816.F32 R80, R128, R82, R32 ;  /* 0x000000528050723c */ /* 0x000fe20000001820 */
[----:B------:R-:W-:-:S07]  /*5c60*/  MOV R134, R209 ;  /* 0x000000d100867202 */ /* 0x000fce0000000f00 */
[C---:B------:R-:W-:Y:S08]  /*5c70*/  HMMA.16816.F32 R96, R128.reuse, R98, R20 ;  /* 0x000000628060723c */ /* 0x040ff00000001814 */
[C---:B------:R-:W-:Y:S08]  /*5c80*/  HMMA.16816.F32 R112, R128.reuse, R114, R24 ;  /* 0x000000728070723c */ /* 0x040ff00000001818 */
[----:B------:R-:W-:Y:S01]  /*5c90*/  HMMA.16816.F32 R128, R128, R6, R28 ;  /* 0x000000068080723c */ /* 0x000fe2000000181c */
[----:B------:R-:W-:Y:S05]  /*5ca0*/  @!UPT UIADD3 URZ, URZ, URZ, URZ ;  /* 0x0000003f3f3ff290 */ /* 0x000fea000fffe03f */
[----:B------:R-:W-:Y:S11]  /*5cb0*/  @!P0 BRA `(.L_x_867) ;  /* 0x000059a000008947 */ /* 0x000ff60003800000 */
[----:B-1----:R-:W2:Y:S04]  /*5cc0*/  LDL.64 R192, [R1+0x30] ;  /* 0x0000300001c07983 */ /* 0x002ea80000100a00 */
[----:B------:R-:W3:Y:S01]  /*5cd0*/  LDL.64 R190, [R1+0x8] ;  /* 0x0000080001be7983 */ /* 0x000ee20000100a00 */
[----:B------:R-:W-:Y:S01]  /*5ce0*/  IADD3 R0, R244, -0x1, RZ ;  /* 0xfffffffff4007810 */ /* 0x000fe20007ffe0ff */
[----:B------:R-:W-:-:S04]  /*5cf0*/  DEPBAR.LE SB0, 0x0 ;  /* 0x000080000000791a */ /* 0x000fc80000000000 */
[----:B------:R-:W-:Y:S01]  /*5d00*/  IMAD R0, R0, c[0x0][0x1a0], RZ ;  /* 0x0000680000007a24 */ /* 0x000fe200078e02ff */
[----:B------:R-:W-:Y:S02]  /*5d10*/  UMOV UR10, 0x6 ;  /* 0x00000006000a7882 */ /* 0x000fe40000000000 */
[----:B------:R-:W-:Y:S02]  /*5d20*/  ULDC UR5, c[0x0][0x1a4] ;  /* 0x0000690000057ab9 */ /* 0x000fe40000000800 */
[----:B------:R-:W-:Y:S02]  /*5d30*/  USHF.L.U64.HI UR5, UR4, UR10, UR5 ;  /* 0x0000000a04057299 */ /* 0x000fe40008010205 */
[----:B------:R-:W-:Y:S02]  /*5d40*/  UIADD3 UR10, UP0, -UR11, 0x80, URZ ;  /* 0x000000800b0a7890 */ /* 0x000fe4000ff1e13f */
[----:B------:R-:W-:Y:S02]  /*5d50*/  ULDC.64 UR12, c[0x0][0x118] ;  /* 0x00004600000c7ab9 */ /* 0x000fe40000000a00 */
[----:B------:R-:W-:Y:S01]  /*5d60*/  UIADD3.X UR4, URZ, ~UR5, URZ, UP0, !UPT ;  /* 0x800000053f047290 */ /* 0x000fe200087fe43f */
[----:B------:R-:W-:Y:S01]  /*5d70*/  BAR.SYNC.DEFER_BLOCKING 0x0 ;  /* 0x0000000000007b1d */ /* 0x000fe20000010000 */
[----:B--2---:R-:W-:-:S04]  /*5d80*/  LEA R0, R0, R192, 0x5 ;  /* 0x000000c000007211 */ /* 0x004fc800078e28ff */
[----:B------:R-:W-:Y:S02]  /*5d90*/  LEA R0, R0, c[0x0][0x170], 0x1 ;  /* 0x00005c0000007a11 */ /* 0x000fe400078e08ff */
[----:B---3--:R-:W-:Y:S02]  /*5da0*/  MOV R248, R190 ;  /* 0x000000be00f87202 */ /* 0x008fe40000000f00 */
[C---:B------:R-:W-:Y:S02]  /*5db0*/  IADD3 R2, R0.reuse, UR8, RZ ;  /* 0x0000000800027c10 */ /* 0x040fe4000fffe0ff */
[----:B------:R-:W-:Y:S02]  /*5dc0*/  IADD3 R0, P0, R0, -UR11, RZ ;  /* 0x8000000b00007c10 */ /* 0x000fe4000ff1e0ff */
[----:B------:R-:W-:Y:S02]  /*5dd0*/  IADD3 R2, R2, -UR11, RZ ;  /* 0x8000000b02027c10 */ /* 0x000fe4000fffe0ff */
[----:B------:R-:W-:-:S02]  /*5de0*/  IADD3.X R3, R243, ~UR5, RZ, P0, !PT ;  /* 0x80000005f3037c10 */ /* 0x000fc400087fe4ff */
[C---:B------:R-:W-:Y:S02]  /*5df0*/  IADD3 R228, P3, R0.reuse, -UR11, RZ ;  /* 0x8000000b00e47c10 */ /* 0x040fe4000ff7e0ff */
[----:B------:R-:W-:Y:S02]  /*5e00*/  IADD3 R4, P2, R0, UR10, RZ ;  /* 0x0000000a00047c10 */ /* 0x000fe4000ff5e0ff */
[C---:B------:R-:W-:Y:S02]  /*5e10*/  IADD3 R210, P1, R2.reuse, -UR11, RZ ;  /* 0x8000000b02d27c10 */ /* 0x040fe4000ff3e0ff */
[----:B------:R-:W-:Y:S02]  /*5e20*/  IADD3 R2, P0, R2, UR10, RZ ;  /* 0x0000000a02027c10 */ /* 0x000fe4000ff1e0ff */
[C---:B------:R-:W-:Y:S02]  /*5e30*/  IADD3.X R229, R3.reuse, ~UR5, RZ, P3, !PT ;  /* 0x8000000503e57c10 */ /* 0x040fe40009ffe4ff */
[----:B------:R-:W-:-:S02]  /*5e40*/  IADD3.X R5, R3, UR4, RZ, P2, !PT ;  /* 0x0000000403057c10 */ /* 0x000fc400097fe4ff */
[C---:B------:R-:W-:Y:S01]  /*5e50*/  IADD3.X R211, R233.reuse, ~UR5, RZ, P1, !PT ;  /* 0x80000005e9d37c10 */ /* 0x040fe20008ffe4ff */
[----:B------:R-:W-:Y:S01]  /*5e60*/  @!PT LDS RZ, [RZ] ;  /* 0x00000000fffff984 */ /* 0x000fe20000000800 */
[----:B------:R-:W-:Y:S01]  /*5e70*/  @!PT LDS RZ, [RZ] ;  /* 0x00000000fffff984 */ /* 0x000fe20000000800 */
[----:B------:R-:W-:Y:S01]  /*5e80*/  @!PT LDS RZ, [RZ] ;  /* 0x00000000fffff984 */ /* 0x000fe20000000800 */
[----:B------:R1:W-:Y:S01]  /*5e90*/  LDGSTS.E.BYPASS.LTC128B.128 [R227+0xa000], [R228.64] ;  /* 0x0a000000e4e37fae */ /* 0x0003e2000b901d4c */
[----:B------:R-:W-:Y:S02]  /*5ea0*/  IADD3.X R3, R233, UR4, RZ, P0, !PT ;  /* 0x00000004e9037c10 */ /* 0x000fe400087fe4ff */
[----:B------:R-:W-:Y:S01]  /*5eb0*/  MOV R249, R191 ;  /* 0x000000bf00f97202 */ /* 0x000fe20000000f00 */
[----:B------:R2:W-:Y:S01]  /*5ec0*/  LDGSTS.E.BYPASS.LTC128B.128 [R227+0xb000], [R4.64] ;  /* 0x0b00000004e37fae */ /* 0x0005e2000b901d4c */
[----:B------:R-:W-:-:S03]  /*5ed0*/  ISETP.NE.AND P0, PT, R244, 0x3, PT ;  /* 0x00000003f400780c */ /* 0x000fc60003f05270 */
[----:B------:R1:W-:Y:S04]  /*5ee0*/  LDGSTS.E.BYPASS.LTC128B.128 [R227+0xa800], [R210.64] ;  /* 0x0a800000d2e37fae */ /* 0x0003e8000b901d4c */
[----:B------:R1:W-:Y:S04]  /*5ef0*/  LDGSTS.E.BYPASS.LTC128B.128 [R227+0xb800], [R2.64] ;  /* 0x0b80000002e37fae */ /* 0x0003e8000b901d4c */
[----:B------:R-:W-:Y:S04]  /*5f00*/  LDSM.16.M88.4 R8, [R213] ;  /* 0x00000000d508783b */ /* 0x000fe80000000200 */
[----:B------:R-:W3:Y:S04]  /*5f10*/  LDSM.16.M88.4 R24, [R222] ;  /* 0x00000000de18783b */ /* 0x000ee80000000200 */
[----:B------:R-:W4:Y:S04]  /*5f20*/  LDSM.16.M88.4 R28, [R222+0x800] ;  /* 0x00080000de1c783b */ /* 0x000f280000000200 */
[----:B------:R-:W-:Y:S04]  /*5f30*/  LDSM.16.M88.4 R20, [R215] ;  /* 0x00000000d714783b */ /* 0x000fe80000000200 */
[----:B--2---:R-:W2:Y:S04]  /*5f40*/  LDSM.16.M88.4 R4, [R213+0x2000] ;  /* 0x00200000d504783b */ /* 0x004ea80000000200 */
[----:B------:R-:W5:Y:S04]  /*5f50*/  LDSM.16.M88.4 R132, [R223] ;  /* 0x00000000df84783b */ /* 0x000f680000000200 */
[----:B------:R-:W1:Y:S04]  /*5f60*/  LDSM.16.M88.4 R32, [R226] ;  /* 0x00000000e220783b */ /* 0x000e680000000200 */
[----:B------:R-:W1:Y:S04]  /*5f70*/  LDSM.16.M88.4 R16, [R215+0x2000] ;  /* 0x00200000d710783b */ /* 0x000e680000000200 */
[----:B------:R-:W-:Y:S04]  /*5f80*/  LDSM.16.M88.4 R136, [R220] ;  /* 0x00000000dc88783b */ /* 0x000fe80000000200 */
[----:B------:R-:W0:Y:S01]  /*5f90*/  LDGDEPBAR ;  /* 0x00000000000079af */ /* 0x000e220000000000 */
[C---:B---3--:R-:W-:Y:S08]  /*5fa0*/  HMMA.16816.F32 R184, R8.reuse, R24, RZ ;  /* 0x0000001808b8723c */ /* 0x048ff000000018ff */
[C---:B----4-:R-:W-:Y:S08]  /*5fb0*/  HMMA.16816.F32 R180, R8.reuse, R30, RZ ;  /* 0x0000001e08b4723c */ /* 0x050ff000000018ff */
[C---:B------:R-:W-:Y:S08]  /*5fc0*/  HMMA.16816.F32 R188, R8.reuse, R28, RZ ;  /* 0x0000001c08bc723c */ /* 0x040ff000000018ff */
[----:B------:R-:W-:Y:S01]  /*5fd0*/  HMMA.16816.F32 R192, R8, R26, RZ ;  /* 0x0000001a08c0723c */ /* 0x000fe200000018ff */
[----:B------:R-:W3:Y:S07]  /*5fe0*/  LDSM.16.M88.4 R8, [R221] ;  /* 0x00000000dd08783b */ /* 0x000eee0000000200 */
[C---:B--2---:R-:W-:Y:S08]  /*5ff0*/  HMMA.16816.F32 R176, R4.reuse, R24, RZ ;  /* 0x0000001804b0723c */ /* 0x044ff000000018ff */
[C---:B------:R-:W-:Y:S08]  /*6000*/  HMMA.16816.F32 R140, R4.reuse, R28, RZ ;  /* 0x0000001c048c723c */ /* 0x040ff000000018ff */
[C---:B------:R-:W-:Y:S01]  /*6010*/  HMMA.16816.F32 R196, R4.reuse, R26, RZ ;  /* 0x0000001a04c4723c */ /* 0x040fe200000018ff */
[----:B------:R-:W2:Y:S07]  /*6020*/  LDSM.16.M88.4 R24, [R220+0x800] ;  /* 0x00080000dc18783b */ /* 0x000eae0000000200 */
[----:B------:R-:W-:Y:S01]  /*6030*/  HMMA.16816.F32 R28, R4, R30, RZ ;  /* 0x0000001e041c723c */ /* 0x000fe200000018ff */
[----:B------:R-:W4:Y:S07]  /*6040*/  LDSM.16.M88.4 R4, [R221+0x2000] ;  /* 0x00200000dd04783b */ /* 0x000f2e0000000200 */
[C---:B-----5:R-:W-:Y:S08]  /*6050*/  HMMA.16816.F32 R200, R20.reuse, R132, R184 ;  /* 0x0000008414c8723c */ /* 0x060ff000000018b8 */
[C---:B-1----:R-:W-:Y:S08]  /*6060*/  HMMA.16816.F32 R184, R20.reuse, R34, R180 ;  /* 0x0000002214b8723c */ /* 0x042ff000000018b4 */
[C---:B------:R-:W-:Y:S08]  /*6070*/  HMMA.16816.F32 R188, R20.reuse, R32, R188 ;  /* 0x0000002014bc723c */ /* 0x040ff000000018bc */
[----:B------:R-:W-:Y:S01]  /*6080*/  HMMA.16816.F32 R192, R20, R134, R192 ;  /* 0x0000008614c0723c */ /* 0x000fe200000018c0 */
[----:B------:R-:W-:Y:S07]  /*6090*/  LDSM.16.M88.4 R20, [R219+0x2000] ;  /* 0x00200000db14783b */ /* 0x000fee0000000200 */
[C---:B------:R-:W-:Y:S08]  /*60a0*/  HMMA.16816.F32 R180, R16.reuse, R132, R176 ;  /* 0x0000008410b4723c */ /* 0x040ff000000018b0 */
[C---:B------:R-:W-:Y:S08]  /*60b0*/  HMMA.16816.F32 R176, R16.reuse, R32, R140 ;  /* 0x0000002010b0723c */ /* 0x040ff0000000188c */
[C---:B------:R-:W-:Y:S01]  /*60c0*/  HMMA.16816.F32 R140, R16.reuse, R134, R196 ;  /* 0x00000086108c723c */ /* 0x040fe200000018c4 */
[----:B------:R-:W-:Y:S07]  /*60d0*/  LDSM.16.M88.4 R132, [R218+0x800] ;  /* 0x00080000da84783b */ /* 0x000fee0000000200 */
[----:B------:R-:W-:Y:S01]  /*60e0*/  HMMA.16816.F32 R28, R16, R34, R28 ;  /* 0x00000022101c723c */ /* 0x000fe2000000181c */
[----:B------:R-:W-:Y:S04]  /*60f0*/  LDSM.16.M88.4 R32, [R218] ;  /* 0x00000000da20783b */ /* 0x000fe80000000200 */
[----:B------:R-:W1:Y:S03]  /*6100*/  LDSM.16.M88.4 R16, [R219] ;  /* 0x00000000db10783b */ /* 0x000e660000000200 */
[C---:B---3--:R-:W-:Y:S08]  /*6110*/  HMMA.16816.F32 R200, R8.reuse, R136, R200 ;  /* 0x0000008808c8723c */ /* 0x048ff000000018c8 */
[C---:B--2---:R-:W-:Y:S08]  /*6120*/  HMMA.16816.F32 R204, R8.reuse, R24, R188 ;  /* 0x0000001808cc723c */ /* 0x044ff000000018bc */
[C---:B------:R-:W-:Y:S08]  /*6130*/  HMMA.16816.F32 R196, R8.reuse, R138, R192 ;  /* 0x0000008a08c4723c */ /* 0x040ff000000018c0 */
[----:B------:R-:W-:Y:S01]  /*6140*/  HMMA.16816.F32 R192, R8, R26, R184 ;  /* 0x0000001a08c0723c */ /* 0x000fe200000018b8 */
[----:B------:R-:W-:Y:S07]  /*6150*/  LDSM.16.M88.4 R8, [R213+0x4000] ;  /* 0x00400000d508783b */ /* 0x000fee0000000200 */
[C---:B----4-:R-:W-:Y:S08]  /*6160*/  HMMA.16816.F32 R188, R4.reuse, R136, R180 ;  /* 0x0000008804bc723c */ /* 0x050ff000000018b4 */
[C---:B------:R-:W-:Y:S01]  /*6170*/  HMMA.16816.F32 R184, R4.reuse, R138, R140 ;  /* 0x0000008a04b8723c */ /* 0x040fe2000000188c */
[----:B------:R-:W-:Y:S07]  /*6180*/  LDSM.16.M88.4 R136, [R222+0x1800] ;  /* 0x00180000de88783b */ /* 0x000fee0000000200 */
[C---:B------:R-:W-:Y:S08]  /*6190*/  HMMA.16816.F32 R140, R4.reuse, R24, R176 ;  /* 0x00000018048c723c */ /* 0x040ff000000018b0 */
[----:B------:R-:W-:Y:S01]  /*61a0*/  HMMA.16816.F32 R176, R4, R26, R28 ;  /* 0x0000001a04b0723c */ /* 0x000fe2000000181c */
[----:B------:R-:W2:Y:S04]  /*61b0*/  LDSM.16.M88.4 R24, [R222+0x1000] ;  /* 0x00100000de18783b */ /* 0x000ea80000000200 */
[----:B------:R-:W3:Y:S03]  /*61c0*/  LDSM.16.M88.4 R28, [R213+0x6000] ;  /* 0x00600000d51c783b */ /* 0x000ee60000000200 */
[C---:B-1----:R-:W-:Y:S01]  /*61d0*/  HMMA.16816.F32 R180, R16.reuse, R32, R200 ;  /* 0x0000002010b4723c */ /* 0x042fe200000018c8 */
[----:B------:R-:W-:Y:S07]  /*61e0*/  LDSM.16.M88.4 R4, [R215+0x4000] ;  /* 0x00400000d704783b */ /* 0x000fee0000000200 */
[----:B------:R-:W-:Y:S08]  /*61f0*/  HMMA.16816.F32 R196, R16, R34, R196 ;  /* 0x0000002210c4723c */ /* 0x000ff000000018c4 */
[C---:B------:R-:W-:Y:S08]  /*6200*/  HMMA.16816.F32 R188, R20.reuse, R32, R188 ;  /* 0x0000002014bc723c */ /* 0x040ff000000018bc */
[----:B------:R-:W-:Y:S08]  /*6210*/  HMMA.16816.F32 R32, R20, R34, R184 ;  /* 0x000000221420723c */ /* 0x000ff000000018b8 */
[-C--:B------:R-:W-:Y:S08]  /*6220*/  HMMA.16816.F32 R200, R16, R132.reuse, R204 ;  /* 0x0000008410c8723c */ /* 0x080ff000000018cc */
[----:B------:R-:W-:Y:S01]  /*6230*/  HMMA.16816.F32 R204, R20, R132, R140 ;  /* 0x0000008414cc723c */ /* 0x000fe2000000188c */
[----:B------:R-:W1:Y:S07]  /*6240*/  LDSM.16.M88.4 R140, [R225] ;  /* 0x00000000e18c783b */ /* 0x000e6e0000000200 */
[-C--:B------:R-:W-:Y:S08]  /*6250*/  HMMA.16816.F32 R192, R16, R134.reuse, R192 ;  /* 0x0000008610c0723c */ /* 0x080ff000000018c0 */
[----:B------:R-:W-:Y:S01]  /*6260*/  HMMA.16816.F32 R184, R20, R134, R176 ;  /* 0x0000008614b8723c */ /* 0x000fe200000018b0 */
[----:B------:R-:W4:Y:S04]  /*6270*/  LDSM.16.M88.4 R132, [R224] ;  /* 0x00000000e084783b */ /* 0x000f280000000200 */
[----:B------:R-:W-:Y:S03]  /*6280*/  LDSM.16.M88.4 R20, [R221+0x4000] ;  /* 0x00400000dd14783b */ /* 0x000fe60000000200 */
[C---:B--2---:R-:W-:Y:S08]  /*6290*/  HMMA.16816.F32 R16, R8.reuse, R24, R180 ;  /* 0x000000180810723c */ /* 0x044ff000000018b4 */
[----:B------:R-:W-:Y:S08]  /*62a0*/  HMMA.16816.F32 R180, R8, R26, R196 ;  /* 0x0000001a08b4723c */ /* 0x000ff000000018c4 */
[C---:B---3--:R-:W-:Y:S08]  /*62b0*/  HMMA.16816.F32 R188, R28.reuse, R24, R188 ;  /* 0x000000181cbc723c */ /* 0x048ff000000018bc */
[----:B------:R-:W-:Y:S01]  /*62c0*/  HMMA.16816.F32 R196, R28, R26, R32 ;  /* 0x0000001a1cc4723c */ /* 0x000fe20000001820 */
[----:B------:R-:W2:Y:S04]  /*62d0*/  LDSM.16.M88.4 R24, [R215+0x6000] ;  /* 0x00600000d718783b */ /* 0x000ea80000000200 */
[----:B------:R-:W3:Y:S03]  /*62e0*/  LDSM.16.M88.4 R32, [R220+0x1000] ;  /* 0x00100000dc20783b */ /* 0x000ee60000000200 */
[C---:B------:R-:W-:Y:S08]  /*62f0*/  HMMA.16816.F32 R176, R8.reuse, R136, R200 ;  /* 0x0000008808b0723c */ /* 0x040ff000000018c8 */
[----:B------:R-:W-:Y:S08]  /*6300*/  HMMA.16816.F32 R8, R8, R138, R192 ;  /* 0x0000008a0808723c */ /* 0x000ff000000018c0 */
[C---:B------:R-:W-:Y:S08]  /*6310*/  HMMA.16816.F32 R204, R28.reuse, R136, R204 ;  /* 0x000000881ccc723c */ /* 0x040ff000000018cc */
[----:B------:R-:W-:Y:S01]  /*6320*/  HMMA.16816.F32 R236, R28, R138, R184 ;  /* 0x0000008a1cec723c */ /* 0x000fe200000018b8 */
[----:B------:R-:W-:Y:S07]  /*6330*/  LDSM.16.M88.4 R28, [R218+0x1000] ;  /* 0x00100000da1c783b */ /* 0x000fee0000000200 */
[C---:B-1----:R-:W-:Y:S01]  /*6340*/  HMMA.16816.F32 R136, R4.reuse, R140, R16 ;  /* 0x0000008c0488723c */ /* 0x042fe20000001810 */
[----:B------:R-:W1:Y:S07]  /*6350*/  LDSM.16.M88.4 R16, [R221+0x6000] ;  /* 0x00600000dd10783b */ /* 0x000e6e0000000200 */
[C---:B----4-:R-:W-:Y:S01]  /*6360*/  HMMA.16816.F32 R232, R4.reuse, R134, R8 ;  /* 0x0000008604e8723c */ /* 0x050fe20000001808 */
[----:B------:R-:W4:Y:S07]  /*6370*/  LDSM.16.M88.4 R8, [R219+0x4000] ;  /* 0x00400000db08783b */ /* 0x000f2e0000000200 */
[----:B------:R-:W-:Y:S08]  /*6380*/  HMMA.16816.F32 R200, R4, R132, R176 ;  /* 0x0000008404c8723c */ /* 0x000ff000000018b0 */
[----:B--2---:R-:W-:Y:S08]  /*6390*/  HMMA.16816.F32 R176, R24, R140, R188 ;  /* 0x0000008c18b0723c */ /* 0x004ff000000018bc */
[----:B------:R-:W-:Y:S01]  /*63a0*/  HMMA.16816.F32 R192, R4, R142, R180 ;  /* 0x0000008e04c0723c */ /* 0x000fe200000018b4 */
[----:B------:R-:W2:Y:S07]  /*63b0*/  LDSM.16.M88.4 R4, [R219+0x6000] ;  /* 0x00600000db04783b */ /* 0x000eae0000000200 */
[----:B---3--:R-:W-:Y:S08]  /*63c0*/  HMMA.16816.F32 R136, R20, R32, R136 ;  /* 0x000000201488723c */ /* 0x008ff00000001888 */
[----:B------:R-:W-:Y:S08]  /*63d0*/  HMMA.16816.F32 R140, R24, R142, R196 ;  /* 0x0000008e188c723c */ /* 0x000ff000000018c4 */
[----:B-1----:R-:W-:Y:S08]  /*63e0*/  HMMA.16816.F32 R176, R16, R32, R176 ;  /* 0x0000002010b0723c */ /* 0x002ff000000018b0 */
[----:B----4-:R-:W-:Y:S08]  /*63f0*/  HMMA.16816.F32 R184, R8, R28, R136 ;  /* 0x0000001c08b8723c */ /* 0x010ff00000001888 */
[-C--:B------:R-:W-:Y:S08]  /*6400*/  HMMA.16816.F32 R180, R16, R34.reuse, R140 ;  /* 0x0000002210b4723c */ /* 0x080ff0000000188c */
[----:B------:R-:W-:Y:S01]  /*6410*/  HMMA.16816.F32 R136, R20, R34, R192 ;  /* 0x000000221488723c */ /* 0x000fe200000018c0 */
[----:B------:R-:W1:Y:S07]  /*6420*/  LDSM.16.M88.4 R32, [R220+0x1800] ;  /* 0x00180000dc20783b */ /* 0x000e6e0000000200 */
[----:B--2---:R-:W-:Y:S01]  /*6430*/  HMMA.16816.F32 R176, R4, R28, R176 ;  /* 0x0000001c04b0723c */ /* 0x004fe200000018b0 */
[----:B------:R-:W-:-:S02]  /*6440*/  FMUL.FTZ R184, R184, c[0x0][0x2ec] ;  /* 0x0000bb00b8b87a20 */ /* 0x000fc40000410000 */
[----:B------:R-:W-:Y:S02]  /*6450*/  FMUL.FTZ R185, R185, c[0x0][0x2ec] ;  /* 0x0000bb00b9b97a20 */ /* 0x000fe40000410000 */
[----:B------:R-:W-:Y:S01]  /*6460*/  FMUL.FTZ R186, R186, c[0x0][0x2ec] ;  /* 0x0000bb00baba7a20 */ /* 0x000fe20000410000 */
[----:B------:R-:W2:Y:S01]  /*6470*/  MUFU.TANH R195, R184 ;  /* 0x000000b800c37308 */ /* 0x000ea20000002400 */
[----:B------:R-:W-:Y:S01]  /*6480*/  FMUL.FTZ R187, R187, c[0x0][0x2ec] ;  /* 0x0000bb00bbbb7a20 */ /* 0x000fe20000410000 */
[C---:B------:R-:W-:Y:S06]  /*6490*/  HMMA.16816.F32 R188, R24.reuse, R132, R204 ;  /* 0x0000008418bc723c */ /* 0x040fec00000018cc */
[----:B------:R-:W3:Y:S02]  /*64a0*/  MUFU.TANH R194, R185 ;  /* 0x000000b900c27308 */ /* 0x000ee40000002400 */
[----:B------:R-:W-:Y:S06]  /*64b0*/  HMMA.16816.F32 R24, R24, R134, R236 ;  /* 0x000000861818723c */ /* 0x000fec00000018ec */
[----:B------:R-:W4:Y:S02]  /*64c0*/  MUFU.TANH R240, R186 ;  /* 0x000000ba00f07308 */ /* 0x000f240000002400 */
[----:B------:R-:W-:Y:S01]  /*64d0*/  HMMA.16816.F32 R140, R8, R30, R136 ;  /* 0x0000001e088c723c */ /* 0x000fe20000001888 */
[----:B------:R-:W-:-:S02]  /*64e0*/  FMUL.FTZ R176, R176, c[0x0][0x2ec] ;  /* 0x0000bb00b0b07a20 */ /* 0x000fc40000410000 */
[----:B------:R-:W-:Y:S02]  /*64f0*/  FMUL.FTZ R177, R177, c[0x0][0x2ec] ;  /* 0x0000bb00b1b17a20 */ /* 0x000fe40000410000 */
[----:B------:R-:W-:Y:S01]  /*6500*/  FMUL.FTZ R178, R178, c[0x0][0x2ec] ;  /* 0x0000bb00b2b27a20 */ /* 0x000fe20000410000 */
[----:B------:R-:W2:Y:S01]  /*6510*/  MUFU.TANH R198, R187 ;  /* 0x000000bb00c67308 */ /* 0x000ea20000002400 */
[----:B------:R-:W-:Y:S01]  /*6520*/  FMUL.FTZ R179, R179, c[0x0][0x2ec] ;  /* 0x0000bb00b3b37a20 */ /* 0x000fe20000410000 */
[----:B------:R-:W-:Y:S01]  /*6530*/  HMMA.16816.F32 R180, R4, R30, R180 ;  /* 0x0000001e04b4723c */ /* 0x000fe200000018b4 */
[----:B------:R-:W5:Y:S01]  /*6540*/  LDSM.16.M88.4 R28, [R218+0x1800] ;  /* 0x00180000da1c783b */ /* 0x000f620000000200 */
[----:B------:R-:W-:-:S04]  /*6550*/  DEPBAR.LE SB0, 0x0 ;  /* 0x000080000000791a */ /* 0x000fc80000000000 */
[----:B------:R-:W2:Y:S02]  /*6560*/  MUFU.TANH R185, R176 ;  /* 0x000000b000b97308 */ /* 0x000ea40000002400 */
[C---:B-1----:R-:W-:Y:S06]  /*6570*/  HMMA.16816.F32 R136, R20.reuse, R32, R200 ;  /* 0x000000201488723c */ /* 0x042fec00000018c8 */
[----:B------:R-:W1:Y:S02]  /*6580*/  MUFU.TANH R186, R177 ;  /* 0x000000b100ba7308 */ /* 0x000e640000002400 */
[----:B------:R-:W-:Y:S01]  /*6590*/  HMMA.16816.F32 R20, R20, R34, R232 ;  /* 0x000000221414723c */ /* 0x000fe200000018e8 */
[----:B------:R-:W-:-:S02]  /*65a0*/  FMUL.FTZ R140, R140, c[0x0][0x2ec] ;  /* 0x0000bb008c8c7a20 */ /* 0x000fc40000410000 */
[----:B------:R-:W-:Y:S02]  /*65b0*/  FMUL.FTZ R141, R141, c[0x0][0x2ec] ;  /* 0x0000bb008d8d7a20 */ /* 0x000fe40000410000 */
[----:B------:R-:W-:Y:S01]  /*65c0*/  FMUL.FTZ R142, R142, c[0x0][0x2ec] ;  /* 0x0000bb008e8e7a20 */ /* 0x000fe20000410000 */
[----:B------:R-:W1:Y:S01]  /*65d0*/  MUFU.TANH R184, R178 ;  /* 0x000000b200b87308 */ /* 0x000e620000002400 */
[----:B------:R-:W-:-:S07]  /*65e0*/  FMUL.FTZ R143, R143, c[0x0][0x2ec] ;  /* 0x0000bb008f8f7a20 */ /* 0x000fce0000410000 */
[----:B------:R1:W1:Y:S08]  /*65f0*/  MUFU.TANH R187, R179 ;  /* 0x000000b300bb7308 */ /* 0x0002700000002400 */
[----:B------:R2:W2:Y:S01]  /*6600*/  MUFU.TANH R192, R140 ;  /* 0x0000008c00c07308 */ /* 0x0004a20000002400 */
[----:B-----5:R-:W-:Y:S07]  /*6610*/  HMMA.16816.F32 R136, R8, R28, R136 ;  /* 0x0000001c0888723c */ /* 0x020fee0000001888 */
[----:B------:R5:W3:Y:S01]  /*6620*/  MUFU.TANH R193, R141 ;  /* 0x0000008d00c17308 */ /* 0x000ae20000002400 */
[C---:B-1----:R-:W-:Y:S07]  /*6630*/  HMMA.16816.F32 R176, R16.reuse, R32, R188 ;  /* 0x0000002010b0723c */ /* 0x042fee00000018bc */
[----:B------:R1:W1:Y:S01]  /*6640*/  MUFU.TANH R188, R142 ;  /* 0x0000008e00bc7308 */ /* 0x0002620000002400 */
[----:B--2---:R-:W-:Y:S01]  /*6650*/  FMUL.FTZ R140, R180, c[0x0][0x2ec] ;  /* 0x0000bb00b48c7a20 */ /* 0x004fe20000410000 */
[----:B------:R-:W-:Y:S01]  /*6660*/  HMMA.16816.F32 R16, R16, R34, R24 ;  /* 0x000000221010723c */ /* 0x000fe20000001818 */
[----:B------:R-:W-:-:S02]  /*6670*/  FMUL.FTZ R33, R183, c[0x0][0x2ec] ;  /* 0x0000bb00b7217a20 */ /* 0x000fc40000410000 */
[----:B-----5:R-:W-:-:S03]  /*6680*/  FMUL.FTZ R141, R182, c[0x0][0x2ec] ;  /* 0x0000bb00b68d7a20 */ /* 0x020fc60000410000 */
[----:B------:R2:W2:Y:S02]  /*6690*/  MUFU.TANH R189, R143 ;  /* 0x0000008f00bd7308 */ /* 0x0004a40000002400 */
[----:B------:R-:W-:Y:S01]  /*66a0*/  HMMA.16816.F32 R8, R8, R30, R20 ;  /* 0x0000001e0808723c */ /* 0x000fe20000001814 */
[----:B------:R-:W-:Y:S02]  /*66b0*/  FMUL.FTZ R136, R136, c[0x0][0x2ec] ;  /* 0x0000bb0088887a20 */ /* 0x000fe40000410000 */
[----:B------:R-:W-:Y:S02]  /*66c0*/  FMUL.FTZ R137, R137, c[0x0][0x2ec] ;  /* 0x0000bb0089897a20 */ /* 0x000fe40000410000 */
[----:B-1----:R-:W-:Y:S01]  /*66d0*/  FMUL.FTZ R142, R181, c[0x0][0x2ec] ;  /* 0x0000bb00b58e7a20 */ /* 0x002fe20000410000 */
[----:B------:R1:W1:Y:S01]  /*66e0*/  MUFU.TANH R203, R136 ;  /* 0x0000008800cb7308 */ /* 0x0002620000002400 */
[----:B------:R-:W-:Y:S01]  /*66f0*/  FMUL.FTZ R138, R138, c[0x0][0x2ec] ;  /* 0x0000bb008a8a7a20 */ /* 0x000fe20000410000 */
[----:B------:R-:W-:Y:S01]  /*6700*/  HMMA.16816.F32 R132, R4, R28, R176 ;  /* 0x0000001c0484723c */ /* 0x000fe200000018b0 */
[----:B------:R-:W-:-:S05]  /*6710*/  FMUL.FTZ R139, R139, c[0x0][0x2ec] ;  /* 0x0000bb008b8b7a20 */ /* 0x000fca0000410000 */
[----:B------:R-:W1:Y:S02]  /*6720*/  MUFU.TANH R140, R140 ;  /* 0x0000008c008c7308 */ /* 0x000e640000002400 */
[----:B------:R-:W-:Y:S06]  /*6730*/  HMMA.16816.F32 R4, R4, R30, R16 ;  /* 0x0000001e0404723c */ /* 0x000fec0000001810 */
[----:B------:R-:W1:Y:S02]  /*6740*/  MUFU.TANH R142, R142 ;  /* 0x0000008e008e7308 */ /* 0x000e640000002400 */
[----:B------:R-:W-:-:S02]  /*6750*/  FMUL.FTZ R8, R8, c[0x0][0x2ec] ;  /* 0x0000bb0008087a20 */ /* 0x000fc40000410000 */
[----:B------:R-:W-:Y:S02]  /*6760*/  FMUL.FTZ R9, R9, c[0x0][0x2ec] ;  /* 0x0000bb0009097a20 */ /* 0x000fe40000410000 */
[----:B------:R-:W-:Y:S02]  /*6770*/  FMUL.FTZ R10, R10, c[0x0][0x2ec] ;  /* 0x0000bb000a0a7a20 */ /* 0x000fe40000410000 */
[----:B------:R-:W-:Y:S01]  /*6780*/  FMUL.FTZ R11, R11, c[0x0][0x2ec] ;  /* 0x0000bb000b0b7a20 */ /* 0x000fe20000410000 */
[----:B------:R1:W1:Y:S01]  /*6790*/  MUFU.TANH R30, R8 ;  /* 0x00000008001e7308 */ /* 0x0002620000002400 */
[----:B------:R-:W-:Y:S02]  /*67a0*/  FMUL.FTZ R28, R132, c[0x0][0x2ec] ;  /* 0x0000bb00841c7a20 */ /* 0x000fe40000410000 */
[----:B------:R-:W-:Y:S02]  /*67b0*/  FMUL.FTZ R27, R133, c[0x0][0x2ec] ;  /* 0x0000bb00851b7a20 */ /* 0x000fe40000410000 */
[----:B------:R-:W-:-:S02]  /*67c0*/  FMUL.FTZ R29, R134, c[0x0][0x2ec] ;  /* 0x0000bb00861d7a20 */ /* 0x000fc40000410000 */
[----:B------:R-:W-:Y:S01]  /*67d0*/  FMUL.FTZ R32, R135, c[0x0][0x2ec] ;  /* 0x0000bb0087207a20 */ /* 0x000fe20000410000 */
[----:B------:R1:W1:Y:S01]  /*67e0*/  MUFU.TANH R31, R9 ;  /* 0x00000009001f7308 */ /* 0x0002620000002400 */
[----:B------:R-:W-:Y:S02]  /*67f0*/  FMUL.FTZ R4, R4, c[0x0][0x2ec] ;  /* 0x0000bb0004047a20 */ /* 0x000fe40000410000 */
[----:B------:R-:W-:Y:S02]  /*6800*/  FMUL.FTZ R5, R5, c[0x0][0x2ec] ;  /* 0x0000bb0005057a20 */ /* 0x000fe40000410000 */
[----:B------:R-:W-:Y:S02]  /*6810*/  FMUL.FTZ R6, R6, c[0x0][0x2ec] ;  /* 0x0000bb0006067a20 */ /* 0x000fe40000410000 */
[----:B------:R-:W-:Y:S01]  /*6820*/  FMUL.FTZ R7, R7, c[0x0][0x2ec] ;  /* 0x0000bb0007077a20 */ /* 0x000fe20000410000 */
[----:B------:R-:W1:Y:S08]  /*6830*/  MUFU.TANH R141, R141 ;  /* 0x0000008d008d7308 */ /* 0x000e700000002400 */
[----:B------:R-:W1:Y:S08]  /*6840*/  MUFU.TANH R33, R33 ;  /* 0x0000002100217308 */ /* 0x000e700000002400 */
[----:B------:R1:W1:Y:S08]  /*6850*/  MUFU.TANH R206, R137 ;  /* 0x0000008900ce7308 */ /* 0x0002700000002400 */
[----:B------:R1:W1:Y:S08]  /*6860*/  MUFU.TANH R136, R138 ;  /* 0x0000008a00887308 */ /* 0x0002700000002400 */
[----:B------:R1:W1:Y:S08]  /*6870*/  MUFU.TANH R35, R139 ;  /* 0x0000008b00237308 */ /* 0x0002700000002400 */
[----:B------:R-:W1:Y:S08]  /*6880*/  MUFU.TANH R28, R28 ;  /* 0x0000001c001c7308 */ /* 0x000e700000002400 */
[----:B------:R-:W1:Y:S08]  /*6890*/  MUFU.TANH R27, R27 ;  /* 0x0000001b001b7308 */ /* 0x000e700000002400 */
[----:B------:R-:W1:Y:S08]  /*68a0*/  MUFU.TANH R29, R29 ;  /* 0x0000001d001d7308 */ /* 0x000e700000002400 */
[----:B------:R-:W1:Y:S08]  /*68b0*/  MUFU.TANH R32, R32 ;  /* 0x0000002000207308 */ /* 0x000e700000002400 */
[----:B------:R1:W1:Y:S08]  /*68c0*/  MUFU.TANH R34, R10 ;  /* 0x0000000a00227308 */ /* 0x0002700000002400 */
[----:B------:R1:W1:Y:S08]  /*68d0*/  MUFU.TANH R135, R11 ;  /* 0x0000000b00877308 */ /* 0x0002700000002400 */
[----:B------:R1:W1:Y:S08]  /*68e0*/  MUFU.TANH R8, R4 ;  /* 0x0000000400087308 */ /* 0x0002700000002400 */
[----:B------:R1:W1:Y:S08]  /*68f0*/  MUFU.TANH R9, R5 ;  /* 0x0000000500097308 */ /* 0x0002700000002400 */
[----:B------:R1:W1:Y:S08]  /*6900*/  MUFU.TANH R26, R6 ;  /* 0x00000006001a7308 */ /* 0x0002700000002400 */
[----:B------:R1:W1:Y:S01]  /*6910*/  MUFU.TANH R25, R7 ;  /* 0x0000000700197308 */ /* 0x0002620000002400 */
[----:B------:R-:W-:Y:S06]  /*6920*/  BAR.SYNC.DEFER_BLOCKING 0x0 ;  /* 0x0000000000007b1d */ /* 0x000fec0000010000 */
[----:B------:R-:W-:Y:S05]  /*6930*/  @!P0 BRA `(.L_x_869) ;  /* 0x0000015000008947 */ /* 0x000fea0003800000 */
[----:B--234-:R-:W2:Y:S01]  /*6940*/  LDL.64 R242, [R1+0x18] ;  /* 0x0000180001f27983 */ /* 0x01cea20000100a00 */
[----:B------:R-:W-:-:S04]  /*6950*/  IADD3 R0, R244, -0x4, RZ ;  /* 0xfffffffcf4007810 */ /* 0x000fc80007ffe0ff */
[----:B------:R-:W-:Y:S01]  /*6960*/  SHF.R.S32.HI R2, RZ, 0x1f, R0 ;  /* 0x0000001fff027819 */ /* 0x000fe20000011400 */
[----:B-1----:R-:W-:-:S04]  /*6970*/  IMAD.WIDE.U32 R4, R0, c[0x0][0x198], RZ ;  /* 0x0000660000047a25 */ /* 0x002fc800078e00ff */
        /* <DEDUP_REMOVED lines=17> */
.L_x_869:
[----:B--234-:R-:W2:Y:S01]  /*6a90*/  S2R R247, SR_TID.X ;  /* 0x0000000000f77919 */ /* 0x01cea20000002100 */
[----:B------:R-:W-:-:S03]  /*6aa0*/  IADD3 R245, R244, -0x3, RZ ;  /* 0xfffffffdf4f57810 */ /* 0x000fc60007ffe0ff */
[----:B------:R-:W-:Y:S04]  /*6ab0*/  LDSM.16.MT88.4 R180, [R217+0xa000] ;  /* 0x00a00000d9b4783b */ /* 0x000fe80000004200 */
[----:B------:R-:W-:Y:S01]  /*6ac0*/  LDSM.16.MT88.4 R176, [R212+0xa000] ;  /* 0x00a00000d4b0783b */ /* 0x000fe20000004200 */
[----:B--2---:R-:W-:-:S04]  /*6ad0*/  SHF.L.U32 R247, R247, 0x1, RZ ;  /* 0x00000001f7f77819 */ /* 0x004fc800000006ff */
[----:B------:R-:W-:-:S04]  /*6ae0*/  LOP3.LUT R247, R247, 0x6, RZ, 0xc0, !PT ;  /* 0x00000006f7f77812 */ /* 0x000fc800078ec0ff */
[----:B------:R-:W-:-:S04]  /*6af0*/  LEA R0, R245, R247, 0x5 ;  /* 0x000000f7f5007211 */ /* 0x000fc800078e28ff */
[CC--:B------:R-:W-:Y:S02]  /*6b00*/  ISETP.GE.AND P2, PT, R0.reuse, R13.reuse, PT ;  /* 0x0000000d0000720c */ /* 0x0c0fe40003f46270 */
[C---:B------:R-:W-:Y:S02]  /*6b10*/  IADD3 R18, R0.reuse, 0x1, RZ ;  /* 0x0000000100127810 */ /* 0x040fe40007ffe0ff */
[C---:B------:R-:W-:Y:S02]  /*6b20*/  ISETP.GE.AND P1, PT, R0.reuse, R12, PT ;  /* 0x0000000c0000720c */ /* 0x040fe40003f26270 */
[----:B------:R-:W-:Y:S02]  /*6b30*/  IADD3 R20, R0, 0x8, RZ ;  /* 0x0000000800147810 */ /* 0x000fe40007ffe0ff */
[----:B------:R-:W-:Y:S02]  /*6b40*/  ISETP.GE.AND P0, PT, R18, R13, PT ;  /* 0x0000000d1200720c */ /* 0x000fe40003f06270 */
[----:B-1----:R-:W-:-:S02]  /*6b50*/  FSEL R2, R185, -INF , !P2 ;  /* 0xff800000b9027808 */ /* 0x002fc40005000000 */
[----:B------:R-:W-:Y:S02]  /*6b60*/  FSEL R5, R184, -INF , !P1 ;  /* 0xff800000b8057808 */ /* 0x000fe40004800000 */
[----:B------:R-:W-:Y:S02]  /*6b70*/  IADD3 R19, R0, 0x9, RZ ;  /* 0x0000000900137810 */ /* 0x000fe40007ffe0ff */
[----:B------:R-:W-:Y:S02]  /*6b80*/  ISETP.GE.AND P1, PT, R20, R13, PT ;  /* 0x0000000d1400720c */ /* 0x000fe40003f26270 */
[----:B------:R-:W-:Y:S02]  /*6b90*/  FSEL R7, R186, -INF , !P0 ;  /* 0xff800000ba077808 */ /* 0x000fe40004000000 */
[----:B------:R-:W-:Y:S02]  /*6ba0*/  FMNMX.FTZ R3, R209, R2, !PT ;  /* 0x00000002d1037209 */ /* 0x000fe40007810000 */
[----:B------:R-:W-:-:S02]  /*6bb0*/  IADD3 R22, R0, 0x10, RZ ;  /* 0x0000001000167810 */ /* 0x000fc40007ffe0ff */
[----:B------:R-:W-:Y:S02]  /*6bc0*/  ISETP.GE.AND P0, PT, R19, R13, PT ;  /* 0x0000000d1300720c */ /* 0x000fe40003f06270 */
[----:B------:R-:W-:Y:S02]  /*6bd0*/  FSEL R6, R140, -INF , !P1 ;  /* 0xff8000008c067808 */ /* 0x000fe40004800000 */
[----:B------:R-:W-:Y:S02]  /*6be0*/  FMNMX.FTZ R3, R7, R3, !PT ;  /* 0x0000000307037209 */ /* 0x000fe40007810000 */
[----:B------:R-:W-:Y:S02]  /*6bf0*/  IADD3 R21, R0, 0x11, RZ ;  /* 0x0000001100157810 */ /* 0x000fe40007ffe0ff */
[----:B------:R-:W-:Y:S02]  /*6c00*/  ISETP.GE.AND P3, PT, R22, R13, PT ;  /* 0x0000000d1600720c */ /* 0x000fe40003f66270 */
[----:B------:R-:W-:-:S02]  /*6c10*/  FSEL R17, R142, -INF , !P0 ;  /* 0xff8000008e117808 */ /* 0x000fc40004000000 */
[----:B------:R-:W-:Y:S02]  /*6c20*/  FMNMX.FTZ R3, R6, R3, !PT ;  /* 0x0000000306037209 */ /* 0x000fe40007810000 */
[----:B------:R-:W-:Y:S02]  /*6c30*/  IADD3 R23, R0, 0x18, RZ ;  /* 0x0000001800177810 */ /* 0x000fe40007ffe0ff */
[----:B------:R-:W-:Y:S02]  /*6c40*/  ISETP.GE.AND P5, PT, R21, R13, PT ;  /* 0x0000000d1500720c */ /* 0x000fe40003fa6270 */
[----:B------:R-:W-:Y:S02]  /*6c50*/  FSEL R196, R28, -INF , !P3 ;  /* 0xff8000001cc47808 */ /* 0x000fe40005800000 */
[----:B------:R-:W-:Y:S02]  /*6c60*/  FMNMX.FTZ R3, R17, R3, !PT ;  /* 0x0000000311037209 */ /* 0x000fe40007810000 */
[----:B------:R-:W-:-:S02]  /*6c70*/  ISETP.GE.AND P2, PT, R18, R12, PT ;  /* 0x0000000c1200720c */ /* 0x000fc40003f46270 */
[----:B------:R-:W-:Y:S02]  /*6c80*/  ISETP.GE.AND P4, PT, R23, R13, PT ;  /* 0x0000000d1700720c */ /* 0x000fe40003f86270 */
[----:B------:R-:W-:Y:S02]  /*6c90*/  FSEL R197, R27, -INF , !P5 ;  /* 0xff8000001bc57808 */ /* 0x000fe40006800000 */
[----:B------:R-:W-:Y:S02]  /*6ca0*/  FMNMX.FTZ R3, R196, R3, !PT ;  /* 0x00000003c4037209 */ /* 0x000fe40007810000 */
[----:B------:R-:W-:Y:S02]  /*6cb0*/  ISETP.GE.AND P1, PT, R20, R12, PT ;  /* 0x0000000c1400720c */ /* 0x000fe40003f26270 */
[----:B------:R-:W-:Y:S02]  /*6cc0*/  FSEL R16, R187, -INF , !P2 ;  /* 0xff800000bb107808 */ /* 0x000fe40005000000 */
[----:B------:R-:W-:Y:S01]  /*6cd0*/  FMNMX.FTZ R4, R208, R5, !PT ;  /* 0x00000005d0047209 */ /* 0x000fe20007810000 */
[----:B------:R-:W-:Y:S01]  /*6ce0*/  LDSM.16.MT88.4 R184, [R214+0xa000] ;  /* 0x00a00000d6b8783b */ /* 0x000fe20000004200 */
[----:B------:R-:W-:-:S02]  /*6cf0*/  FSEL R199, R8, -INF , !P4 ;  /* 0xff80000008c77808 */ /* 0x000fc40006000000 */
[----:B------:R-:W-:Y:S02]  /*6d00*/  FMNMX.FTZ R8, R197, R3, !PT ;  /* 0x00000003c5087209 */ /* 0x000fe40007810000 */
[----:B------:R-:W-:Y:S02]  /*6d10*/  ISETP.GE.AND P0, PT, R19, R12, PT ;  /* 0x0000000c1300720c */ /* 0x000fe40003f06270 */
[----:B------:R-:W-:Y:S02]  /*6d20*/  FSEL R11, R141, -INF , !P1 ;  /* 0xff8000008d0b7808 */ /* 0x000fe40004800000 */
[----:B------:R-:W-:Y:S01]  /*6d30*/  FMNMX.FTZ R3, R16, R4, !PT ;  /* 0x0000000410037209 */ /* 0x000fe20007810000 */
[----:B------:R-:W-:Y:S01]  /*6d40*/  LDSM.16.MT88.4 R140, [R216+0xa000] ;  /* 0x00a00000d88c783b */ /* 0x000fe20000004200 */
        /* <DEDUP_REMOVED lines=13> */
[----:B------:R-:W-:-:S02]  /*6e20*/  ISETP.GE.AND P0, PT, R24, R12, PT ;  /* 0x0000000c1800720c */ /* 0x000fc40003f06270 */
[----:B------:R-:W-:Y:S02]  /*6e30*/  FSEL R204, R26, -INF , !P1 ;  /* 0xff8000001acc7808 */ /* 0x000fe40004800000 */
[----:B------:R-:W-:Y:S02]  /*6e40*/  FMNMX.FTZ R4, R202, R4, !PT ;  /* 0x00000004ca047209 */ /* 0x000fe40007810000 */
[----:B------:R-:W-:Y:S02]  /*6e50*/  FMNMX.FTZ R3, R200, R8, !PT ;  /* 0x00000008c8037209 */ /* 0x000fe40007810000 */
[----:B------:R-:W-:Y:S02]  /*6e60*/  FSEL R232, R25, -INF , !P0 ;  /* 0xff80000019e87808 */ /* 0x000fe40004000000 */
[----:B------:R-:W-:Y:S01]  /*6e70*/  FMNMX.FTZ R4, R204, R4, !PT ;  /* 0x00000004cc047209 */ /* 0x000fe20007810000 */
[----:B------:R-:W1:Y:S01]  /*6e80*/  SHFL.BFLY PT, R9, R3, 0x2, 0x1f ;  /* 0x0c401f0003097f89 */ /* 0x000e6200000e0000 */
[----:B------:R-:W-:-:S02]  /*6e90*/  ISETP.GE.AND P4, PT, R19, R15, PT ;  /* 0x0000000f1300720c */ /* 0x000fc40003f86270 */
[----:B------:R-:W-:Y:S02]  /*6ea0*/  FMNMX.FTZ R4, R232, R4, !PT ;  /* 0x00000004e8047209 */ /* 0x000fe40007810000 */
[-C--:B------:R-:W-:Y:S02]  /*6eb0*/  ISETP.GE.AND P6, PT, R18, R15.reuse, PT ;  /* 0x0000000f1200720c */ /* 0x080fe40003fc6270 */
[-C--:B------:R-:W-:Y:S01]  /*6ec0*/  ISETP.GE.AND P5, PT, R20, R15.reuse, PT ;  /* 0x0000000f1400720c */ /* 0x080fe20003fa6270 */
[----:B------:R-:W2:Y:S01]  /*6ed0*/  SHFL.BFLY PT, R8, R4, 0x2, 0x1f ;  /* 0x0c401f0004087f89 */ /* 0x000ea200000e0000 */
        /* <DEDUP_REMOVED lines=10> */
[----:B------:R-:W-:Y:S02]  /*6f80*/  FSEL R9, R9, RZ, P1 ;  /* 0x000000ff09097208 */ /* 0x000fe40000800000 */
[C---:B------:R-:W-:Y:S01]  /*6f90*/  FSETP.NEU.FTZ.AND P0, PT, R3.reuse, -INF , PT ;  /* 0xff8000000300780b */ /* 0x040fe20003f1d000 */
[----:B------:R-:W-:Y:S01]  /*6fa0*/  FMUL.FTZ R8, R3, c[0x0][0x23c] ;  /* 0x00008f0003087a20 */ /* 0x000fe20000410000 */
[----:B------:R-:W-:Y:S01]  /*6fb0*/  FSEL R4, R134, RZ, P1 ;  /* 0x000000ff86047208 */ /* 0x000fe20000800000 */
[--C-:B------:R-:W-:Y:S01]  /*6fc0*/  FFMA.FTZ R2, R2, c[0x0][0x23c], -R9.reuse ;  /* 0x00008f0002027a23 */ /* 0x100fe20000010809 */
[-C--:B------:R-:W-:Y:S01]  /*6fd0*/  ISETP.GE.AND P1, PT, R0, R14.reuse, PT ;  /* 0x0000000e0000720c */ /* 0x080fe20003f26270 */
[--C-:B------:R-:W-:Y:S01]  /*6fe0*/  FFMA.FTZ R6, R6, c[0x0][0x23c], -R9.reuse ;  /* 0x00008f0006067a23 */ /* 0x100fe20000010809 */
[----:B------:R-:W-:Y:S01]  /*6ff0*/  FSEL R8, R8, RZ, P0 ;  /* 0x000000ff08087208 */ /* 0x000fe20000000000 */
[----:B------:R1:W-:Y:S01]  /*7000*/  MUFU.EX2 R236, R2 ;  /* 0x0000000200ec7308 */ /* 0x0003e20000000800 */
[--C-:B------:R-:W-:Y:S01]  /*7010*/  FFMA.FTZ R17, R17, c[0x0][0x23c], -R9.reuse ;  /* 0x00008f0011117a23 */ /* 0x100fe20000010809 */
[----:B------:R-:W-:Y:S01]  /*7020*/  FSEL R132, R195, -INF , !P1 ;  /* 0xff800000c3847808 */ /* 0x000fe20004800000 */
[----:B------:R-:W-:Y:S01]  /*7030*/  FFMA.FTZ R7, R7, c[0x0][0x23c], -R9 ;  /* 0x00008f0007077a23 */ /* 0x000fe20000010809 */
[----:B------:R-:W-:Y:S01]  /*7040*/  ISETP.GE.AND P1, PT, R20, R14, PT ;  /* 0x0000000e1400720c */ /* 0x000fe20003f26270 */
[----:B------:R-:W-:-:S02]  /*7050*/  FFMA.FTZ R5, R5, c[0x0][0x23c], -R8 ;  /* 0x00008f0005057a23 */ /* 0x000fc40000010808 */
[----:B------:R-:W-:Y:S01]  /*7060*/  FFMA.FTZ R16, R16, c[0x0][0x23c], -R8 ;  /* 0x00008f0010107a23 */ /* 0x000fe20000010808 */
[----:B------:R2:W-:Y:S01]  /*7070*/  MUFU.EX2 R237, R6 ;  /* 0x0000000600ed7308 */ /* 0x0005e20000000800 */
[----:B------:R-:W-:Y:S02]  /*7080*/  FSEL R133, R192, -INF , !P1 ;  /* 0xff800000c0857808 */ /* 0x000fe40004800000 */
[----:B------:R-:W-:-:S04]  /*7090*/  ISETP.GE.AND P1, PT, R22, R14, PT ;  /* 0x0000000e1600720c */ /* 0x000fc80003f26270 */
[----:B------:R-:W-:Y:S01]  /*70a0*/  FSEL R203, R203, -INF , !P1 ;  /* 0xff800000cbcb7808 */ /* 0x000fe20004800000 */
[----:B------:R3:W-:Y:S01]  /*70b0*/  MUFU.EX2 R233, R5 ;  /* 0x0000000500e97308 */ /* 0x0007e20000000800 */
[----:B-1----:R-:W-:Y:S02]  /*70c0*/  FSEL R2, R3, RZ, P0 ;  /* 0x000000ff03027208 */ /* 0x002fe40000000000 */
[-C--:B------:R-:W-:Y:S02]  /*70d0*/  ISETP.GE.AND P0, PT, R18, R14.reuse, PT ;  /* 0x0000000e1200720c */ /* 0x080fe40003f06270 */
[-C--:B------:R-:W-:Y:S02]  /*70e0*/  ISETP.GE.AND P1, PT, R23, R14.reuse, PT ;  /* 0x0000000e1700720c */ /* 0x080fe40003f26270 */
[----:B------:R-:W-:Y:S01]  /*70f0*/  FSEL R137, R194, -INF , !P0 ;  /* 0xff800000c2897808 */ /* 0x000fe20004000000 */
[----:B--2---:R-:W-:Y:S01]  /*7100*/  FADD.FTZ R6, R208, -R2 ;  /* 0x80000002d0067221 */ /* 0x004fe20000010000 */
[----:B------:R-:W-:Y:S01]  /*7110*/  MUFU.EX2 R238, R17 ;  /* 0x0000001100ee7308 */ /* 0x000fe20000000800 */
[----:B------:R-:W-:Y:S01]  /*7120*/  FFMA.FTZ R2, R11, c[0x0][0x23c], -R8 ;  /* 0x00008f000b027a23 */ /* 0x000fe20000010808 */
[----:B------:R-:W-:Y:S01]  /*7130*/  ISETP.GE.AND P0, PT, R19, R14, PT ;  /* 0x0000000e1300720c */ /* 0x000fe20003f06270 */
[----:B------:R-:W-:Y:S01]  /*7140*/  FMUL.FTZ R6, R6, c[0x0][0x23c] ;  /* 0x00008f0006067a20 */ /* 0x000fe20000410000 */
[----:B------:R-:W-:-:S02]  /*7150*/  FSEL R205, R30, -INF , !P1 ;  /* 0xff8000001ecd7808 */ /* 0x000fc40004800000 */
[----:B------:R-:W-:Y:S01]  /*7160*/  FSEL R138, R193, -INF , !P0 ;  /* 0xff800000c18a7808 */ /* 0x000fe20004000000 */
[----:B---3--:R-:W-:Y:S01]  /*7170*/  FADD.FTZ R5, R209, -R4 ;  /* 0x80000004d1057221 */ /* 0x008fe20000010000 */
[----:B------:R1:W-:Y:S01]  /*7180*/  MUFU.EX2 R208, R2 ;  /* 0x0000000200d07308 */ /* 0x0003e20000000800 */
[----:B------:R-:W-:Y:S02]  /*7190*/  FMNMX.FTZ R4, R231, R132, !PT ;  /* 0x00000084e7047209 */ /* 0x000fe40007810000 */
[----:B------:R-:W-:Y:S01]  /*71a0*/  FMUL.FTZ R5, R5, c[0x0][0x23c] ;  /* 0x00008f0005057a20 */ /* 0x000fe20000410000 */
[----:B------:R-:W-:Y:S02]  /*71b0*/  ISETP.GE.AND P0, PT, R21, R14, PT ;  /* 0x0000000e1500720c */ /* 0x000fe40003f06270 */
[----:B------:R-:W-:Y:S02]  /*71c0*/  FSEL R11, R198, -INF , !P6 ;  /* 0xff800000c60b7808 */ /* 0x000fe40007000000 */
[----:B------:R-:W-:Y:S01]  /*71d0*/  MUFU.EX2 R234, R16 ;  /* 0x0000001000ea7308 */ /* 0x000fe20000000800 */
[----:B------:R-:W-:-:S02]  /*71e0*/  FSEL R206, R206, -INF , !P0 ;  /* 0xff800000cece7808 */ /* 0x000fc40004000000 */
[----:B------:R-:W-:Y:S02]  /*71f0*/  ISETP.GE.AND P0, PT, R24, R14, PT ;  /* 0x0000000e1800720c */ /* 0x000fe40003f06270 */
[-C--:B------:R-:W-:Y:S02]  /*7200*/  ISETP.GE.AND P1, PT, R23, R15.reuse, PT ;  /* 0x0000000f1700720c */ /* 0x080fe40003f26270 */
[----:B------:R-:W-:Y:S01]  /*7210*/  FSEL R207, R31, -INF , !P0 ;  /* 0xff8000001fcf7808 */ /* 0x000fe20004000000 */
[----:B-1----:R-:W-:Y:S01]  /*7220*/  FFMA.FTZ R2, R10, c[0x0][0x23c], -R8 ;  /* 0x00008f000a027a23 */ /* 0x002fe20000010808 */
[----:B------:R-:W1:Y:S01]  /*7230*/  MUFU.EX2 R235, R7 ;  /* 0x0000000700eb7308 */ /* 0x000e620000000800 */
[----:B------:R-:W-:Y:S01]  /*7240*/  ISETP.GE.AND P0, PT, R0, R15, PT ;  /* 0x0000000f0000720c */ /* 0x000fe20003f06270 */
[----:B------:R-:W-:Y:S01]  /*7250*/  LDSM.16.MT88.4 R28, [R217+0xb000] ;  /* 0x00b00000d91c783b */ /* 0x000fe20000004200 */
[----:B------:R-:W-:Y:S02]  /*7260*/  FSEL R10, R188, -INF , !P5 ;  /* 0xff800000bc0a7808 */ /* 0x000fe40006800000 */
[----:B------:R-:W-:-:S02]  /*7270*/  FSEL R19, R240, -INF , !P0 ;  /* 0xff800000f0137808 */ /* 0x000fc40004000000 */
[----:B------:R-:W-:Y:S01]  /*7280*/  FSEL R18, R189, -INF , !P4 ;  /* 0xff800000bd127808 */ /* 0x000fe20006000000 */
[----:B------:R2:W3:Y:S01]  /*7290*/  MUFU.EX2 R209, R2 ;  /* 0x0000000200d17308 */ /* 0x0004e20000000800 */
[----:B------:R-:W-:Y:S02]  /*72a0*/  FSEL R198, R136, -INF , !P3 ;  /* 0xff80000088c67808 */ /* 0x000fe40005800000 */
[----:B------:R-:W-:Y:S02]  /*72b0*/  ISETP.GE.AND P0, PT, R24, R15, PT ;  /* 0x0000000f1800720c */ /* 0x000fe40003f06270 */
[----:B------:R-:W-:Y:S03]  /*72c0*/  LDSM.16.MT88.4 R24, [R214+0xb000] ;  /* 0x00b00000d618783b */ /* 0x000fe60000004200 */
[----:B------:R-:W4:Y:S08]  /*72d0*/  MUFU.EX2 R17, R5 ;  /* 0x0000000500117308 */ /* 0x000f300000000800 */
[----:B------:R5:W5:Y:S01]  /*72e0*/  MUFU.EX2 R16, R6 ;  /* 0x0000000600107308 */ /* 0x000b620000000800 */
[----:B--2---:R-:W-:-:S02]  /*72f0*/  FMNMX.FTZ R2, R137, R4, !PT ;  /* 0x0000000489027209 */ /* 0x004fc40007810000 */
[----:B-1----:R-:W-:Y:S02]  /*7300*/  F2FP.PACK_AB R4, R235, R236 ;  /* 0x000000eceb04723e */ /* 0x002fe400000000ff */
[----:B------:R-:W-:Y:S02]  /*7310*/  FMNMX.FTZ R2, R133, R2, !PT ;  /* 0x0000000285027209 */ /* 0x000fe40007810000 */
[----:B---3--:R-:W-:Y:S01]  /*7320*/  F2FP.PACK_AB R7, R209, R208 ;  /* 0x000000d0d107723e */ /* 0x008fe200000000ff */
[-C--:B----4-:R-:W-:Y:S01]  /*7330*/  FMUL.FTZ R40, R40, R17.reuse ;  /* 0x0000001128287220 */ /* 0x090fe20000410000 */
[----:B------:R-:W-:Y:S01]  /*7340*/  FMNMX.FTZ R2, R138, R2, !PT ;  /* 0x000000028a027209 */ /* 0x000fe20007810000 */
[----:B------:R-:W-:Y:S01]  /*7350*/  FMUL.FTZ R41, R41, R17 ;  /* 0x0000001129297220 */ /* 0x000fe20000410000 */
[----:B------:R-:W-:Y:S01]  /*7360*/  F2FP.PACK_AB R5, R234, R233 ;  /* 0x000000e9ea05723e */ /* 0x000fe200000000ff */
[-C--:B------:R-:W-:Y:S01]  /*7370*/  FMUL.FTZ R76, R76, R17.reuse ;  /* 0x000000114c4c7220 */ /* 0x080fe20000410000 */
[----:B------:R-:W-:Y:S01]  /*7380*/  FMNMX.FTZ R2, R203, R2, !PT ;  /* 0x00000002cb027209 */ /* 0x000fe20007810000 */
[----:B------:R-:W-:Y:S01]  /*7390*/  FMUL.FTZ R77, R77, R17 ;  /* 0x000000114d4d7220 */ /* 0x000fe20000410000 */
[----:B-----5:R-:W-:Y:S01]  /*73a0*/  F2FP.PACK_AB R6, R238, R237 ;  /* 0x000000edee06723e */ /* 0x020fe200000000ff */
[----:B------:R-:W-:Y:S01]  /*73b0*/  FMUL.FTZ R42, R42, R16 ;  /* 0x000000102a2a7220 */ /* 0x000fe20000410000 */
[----:B------:R-:W-:Y:S01]  /*73c0*/  FMNMX.FTZ R2, R206, R2, !PT ;  /* 0x00000002ce027209 */ /* 0x000fe20007810000 */
[----:B------:R-:W-:-:S02]  /*73d0*/  FMUL.FTZ R43, R43, R16 ;  /* 0x000000102b2b7220 */ /* 0x000fc40000410000 */
[----:B------:R-:W-:Y:S01]  /*73e0*/  FMUL.FTZ R78, R78, R16 ;  /* 0x000000104e4e7220 */ /* 0x000fe20000410000 */
[----:B------:R-:W-:Y:S01]  /*73f0*/  FMNMX.FTZ R2, R205, R2, !PT ;  /* 0x00000002cd027209 */ /* 0x000fe20007810000 */
[----:B------:R-:W-:Y:S02]  /*7400*/  FMUL.FTZ R79, R79, R16 ;  /* 0x000000104f4f7220 */ /* 0x000fe40000410000 */
[-C--:B------:R-:W-:Y:S01]  /*7410*/  FMUL.FTZ R124, R124, R17.reuse ;  /* 0x000000117c7c7220 */ /* 0x080fe20000410000 */
[----:B------:R-:W-:Y:S01]  /*7420*/  HMMA.16816.F32 R192, R4, R180, R40 ;  /* 0x000000b404c0723c */ /* 0x000fe20000001828 */
[----:B------:R-:W-:Y:S01]  /*7430*/  LDSM.16.MT88.4 R40, [R212+0xb000] ;  /* 0x00b00000d428783b */ /* 0x000fe20000004200 */
[----:B------:R-:W-:Y:S01]  /*7440*/  FMNMX.FTZ R0, R207, R2, !PT ;  /* 0x00000002cf007209 */ /* 0x000fe20007810000 */
[----:B------:R-:W-:Y:S02]  /*7450*/  FMUL.FTZ R125, R125, R17 ;  /* 0x000000117d7d7220 */ /* 0x000fe40000410000 */
[----:B------:R-:W-:-:S02]  /*7460*/  FMUL.FTZ R126, R126, R16 ;  /* 0x000000107e7e7220 */ /* 0x000fc40000410000 */
[----:B------:R-:W1:Y:S01]  /*7470*/  SHFL.BFLY PT, R2, R0, 0x2, 0x1f ;  /* 0x0c401f0000027f89 */ /* 0x000e6200000e0000 */
[-C--:B------:R-:W-:Y:S02]  /*7480*/  FMUL.FTZ R127, R127, R16.reuse ;  /* 0x000000107f7f7220 */ /* 0x080fe40000410000 */
[-C--:B------:R-:W-:Y:S02]  /*7490*/  FMUL.FTZ R144, R144, R17.reuse ;  /* 0x0000001190907220 */ /* 0x080fe40000410000 */
[-C--:B------:R-:W-:Y:S02]  /*74a0*/  FMUL.FTZ R145, R145, R17.reuse ;  /* 0x0000001191917220 */ /* 0x080fe40000410000 */
[-C--:B------:R-:W-:Y:S02]  /*74b0*/  FMUL.FTZ R146, R146, R16.reuse ;  /* 0x0000001092927220 */ /* 0x080fe40000410000 */
[----:B------:R-:W-:Y:S02]  /*74c0*/  FMUL.FTZ R147, R147, R16 ;  /* 0x0000001093937220 */ /* 0x000fe40000410000 */
[----:B------:R-:W-:-:S02]  /*74d0*/  FMUL.FTZ R152, R152, R17 ;  /* 0x0000001198987220 */ /* 0x000fc40000410000 */
[----:B------:R-:W-:Y:S02]  /*74e0*/  FMUL.FTZ R153, R153, R17 ;  /* 0x0000001199997220 */ /* 0x000fe40000410000 */
[-C--:B------:R-:W-:Y:S01]  /*74f0*/  FMUL.FTZ R154, R154, R16.reuse ;  /* 0x000000109a9a7220 */ /* 0x080fe20000410000 */
[C---:B------:R-:W-:Y:S01]  /*7500*/  HMMA.16816.F32 R144, R4.reuse, R176, R144 ;  /* 0x000000b00490723c */ /* 0x040fe20000001890 */
[----:B------:R-:W-:Y:S01]  /*7510*/  MOV R241, R195 ;  /* 0x000000c300f17202 */ /* 0x000fe20000000f00 */
[----:B------:R-:W-:Y:S01]  /*7520*/  FMUL.FTZ R155, R155, R16 ;  /* 0x000000109b9b7220 */ /* 0x000fe20000410000 */
[----:B------:R-:W-:Y:S01]  /*7530*/  MOV R242, R194 ;  /* 0x000000c200f27202 */ /* 0x000fe20000000f00 */
[-C--:B------:R-:W-:Y:S01]  /*7540*/  FMUL.FTZ R164, R164, R17.reuse ;  /* 0x00000011a4a47220 */ /* 0x080fe20000410000 */
[----:B------:R-:W-:Y:S01]  /*7550*/  FSEL R195, R35, -INF , !P2 ;  /* 0xff80000023c37808 */ /* 0x000fe20005000000 */
[----:B------:R-:W-:Y:S01]  /*7560*/  FMUL.FTZ R165, R165, R17 ;  /* 0x00000011a5a57220 */ /* 0x000fe20000410000 */
[----:B------:R-:W-:Y:S01]  /*7570*/  FSEL R194, R34, -INF , !P1 ;  /* 0xff80000022c27808 */ /* 0x000fe20004800000 */
[----:B------:R-:W-:Y:S01]  /*7580*/  FMUL.FTZ R166, R166, R16 ;  /* 0x00000010a6a67220 */ /* 0x000fe20000410000 */
[----:B-1----:R-:W-:Y:S01]  /*7590*/  FMNMX.FTZ R0, R0, R2, !PT ;  /* 0x0000000200007209 */ /* 0x002fe20007810000 */
[----:B------:R-:W1:Y:S01]  /*75a0*/  LDSM.16.MT88.4 R32, [R216+0xb000] ;  /* 0x00b00000d820783b */ /* 0x000e620000004200 */
[----:B------:R-:W-:Y:S01]  /*75b0*/  FMNMX.FTZ R2, R230, R19, !PT ;  /* 0x00000013e6027209 */ /* 0x000fe20007810000 */
[----:B------:R-:W-:Y:S01]  /*75c0*/  FMUL.FTZ R167, R167, R16 ;  /* 0x00000010a7a77220 */ /* 0x000fe20000410000 */
[C---:B------:R-:W-:Y:S01]  /*75d0*/  HMMA.16816.F32 R152, R4.reuse, R178, R152 ;  /* 0x000000b20498723c */ /* 0x040fe20000001898 */
[-C--:B------:R-:W-:Y:S01]  /*75e0*/  FMUL.FTZ R168, R168, R17.reuse ;  /* 0x00000011a8a87220 */ /* 0x080fe20000410000 */
[----:B------:R-:W-:Y:S01]  /*75f0*/  FMNMX.FTZ R2, R11, R2, !PT ;  /* 0x000000020b027209 */ /* 0x000fe20007810000 */
[-C--:B------:R-:W-:Y:S01]  /*7600*/  FMUL.FTZ R169, R169, R17.reuse ;  /* 0x00000011a9a97220 */ /* 0x080fe20000410000 */
[----:B------:R-:W-:Y:S01]  /*7610*/  MOV R240, R192 ;  /* 0x000000c000f07202 */ /* 0x000fe20000000f00 */
[----:B------:R-:W-:Y:S01]  /*7620*/  FMUL.FTZ R170, R170, R16 ;  /* 0x00000010aaaa7220 */ /* 0x000fe20000410000 */
[----:B------:R-:W-:Y:S01]  /*7630*/  FMNMX.FTZ R2, R10, R2, !PT ;  /* 0x000000020a027209 */ /* 0x000fe20007810000 */
[----:B------:R-:W-:Y:S01]  /*7640*/  FMUL.FTZ R171, R171, R16 ;  /* 0x00000010abab7220 */ /* 0x000fe20000410000 */
[C---:B------:R-:W-:Y:S01]  /*7650*/  HMMA.16816.F32 R20, R4.reuse, R42, R76 ;  /* 0x0000002a0414723c */ /* 0x040fe2000000184c */
[-C--:B------:R-:W-:Y:S01]  /*7660*/  FMUL.FTZ R44, R44, R17.reuse ;  /* 0x000000112c2c7220 */ /* 0x080fe20000410000 */
[----:B------:R-:W-:Y:S01]  /*7670*/  FMNMX.FTZ R2, R18, R2, !PT ;  /* 0x0000000212027209 */ /* 0x000fe20007810000 */
[----:B------:R-:W-:Y:S01]  /*7680*/  FMUL.FTZ R45, R45, R17 ;  /* 0x000000112d2d7220 */ /* 0x000fe20000410000 */
[----:B------:R-:W-:Y:S01]  /*7690*/  MOV R243, R193 ;  /* 0x000000c100f37202 */ /* 0x000fe20000000f00 */
[----:B------:R-:W-:Y:S01]  /*76a0*/  FMUL.FTZ R46, R46, R16 ;  /* 0x000000102e2e7220 */ /* 0x000fe20000410000 */
[----:B------:R-:W-:Y:S01]  /*76b0*/  FMNMX.FTZ R2, R198, R2, !PT ;  /* 0x00000002c6027209 */ /* 0x000fe20007810000 */
[----:B------:R-:W-:Y:S01]  /*76c0*/  FMUL.FTZ R47, R47, R16 ;  /* 0x000000102f2f7220 */ /* 0x000fe20000410000 */
[----:B------:R-:W-:Y:S01]  /*76d0*/  FSEL R76, R135, -INF , !P0 ;  /* 0xff800000874c7808 */ /* 0x000fe20004000000 */
[-C--:B------:R-:W-:Y:S01]  /*76e0*/  FMUL.FTZ R56, R56, R17.reuse ;  /* 0x0000001138387220 */ /* 0x080fe20000410000 */
[----:B------:R-:W-:Y:S01]  /*76f0*/  FMNMX.FTZ R2, R195, R2, !PT ;  /* 0x00000002c3027209 */ /* 0x000fe20007810000 */
[----:B------:R-:W-:Y:S01]  /*7700*/  FMUL.FTZ R57, R57, R17 ;  /* 0x0000001139397220 */ /* 0x000fe20000410000 */
[----:B------:R-:W-:Y:S01]  /*7710*/  HMMA.16816.F32 R164, R4, R184, R164 ;  /* 0x000000b804a4723c */ /* 0x000fe200000018a4 */
[----:B------:R-:W-:Y:S01]  /*7720*/  FMUL.FTZ R58, R58, R16 ;  /* 0x000000103a3a7220 */ /* 0x000fe20000410000 */
[----:B------:R-:W-:Y:S01]  /*7730*/  FMNMX.FTZ R2, R194, R2, !PT ;  /* 0x00000002c2027209 */ /* 0x000fe20007810000 */
[----:B------:R-:W-:-:S02]  /*7740*/  FMUL.FTZ R59, R59, R16 ;  /* 0x000000103b3b7220 */ /* 0x000fc40000410000 */
[-C--:B------:R-:W-:Y:S01]  /*7750*/  FMUL.FTZ R60, R60, R17.reuse ;  /* 0x000000113c3c7220 */ /* 0x080fe20000410000 */
[----:B------:R-:W-:Y:S01]  /*7760*/  FMNMX.FTZ R2, R76, R2, !PT ;  /* 0x000000024c027209 */ /* 0x000fe20007810000 */
[----:B------:R-:W-:Y:S01]  /*7770*/  FMUL.FTZ R61, R61, R17 ;  /* 0x000000113d3d7220 */ /* 0x000fe20000410000 */
[C---:B------:R-:W-:Y:S01]  /*7780*/  HMMA.16816.F32 R168, R4.reuse, R186, R168 ;  /* 0x000000ba04a8723c */ /* 0x040fe200000018a8 */
[-C--:B------:R-:W-:Y:S02]  /*7790*/  FMUL.FTZ R62, R62, R16.reuse ;  /* 0x000000103e3e7220 */ /* 0x080fe40000410000 */
[----:B------:R-:W-:Y:S01]  /*77a0*/  FMUL.FTZ R63, R63, R16 ;  /* 0x000000103f3f7220 */ /* 0x000fe20000410000 */
[----:B------:R-:W-:Y:S01]  /*77b0*/  MOV R79, R21 ;  /* 0x00000015004f7202 */ /* 0x000fe20000000f00 */
[-C--:B------:R-:W-:Y:S01]  /*77c0*/  FMUL.FTZ R72, R72, R17.reuse ;  /* 0x0000001148487220 */ /* 0x080fe20000410000 */
[----:B------:R-:W2:Y:S01]  /*77d0*/  SHFL.BFLY PT, R21, R2, 0x2, 0x1f ;  /* 0x0c401f0002157f89 */ /* 0x000ea200000e0000 */
[----:B------:R-:W-:Y:S01]  /*77e0*/  MOV R239, R20 ;  /* 0x0000001400ef7202 */ /* 0x000fe20000000f00 */
[----:B------:R-:W-:Y:S01]  /*77f0*/  FMUL.FTZ R73, R73, R17 ;  /* 0x0000001149497220 */ /* 0x000fe20000410000 */
[----:B-1----:R-:W-:Y:S01]  /*7800*/  HMMA.16816.F32 R188, R4, R34, R124 ;  /* 0x0000002204bc723c */ /* 0x002fe2000000187c */
[----:B------:R-:W1:Y:S01]  /*7810*/  SHFL.BFLY PT, R20, R0, 0x1, 0x1f ;  /* 0x0c201f0000147f89 */ /* 0x000e6200000e0000 */
[----:B------:R-:W-:Y:S01]  /*7820*/  FMUL.FTZ R74, R74, R16 ;  /* 0x000000104a4a7220 */ /* 0x000fe20000410000 */
[----:B------:R-:W-:Y:S01]  /*7830*/  MOV R78, R22 ;  /* 0x00000016004e7202 */ /* 0x000fe20000000f00 */
[----:B------:R-:W-:Y:S01]  /*7840*/  FMUL.FTZ R75, R75, R16 ;  /* 0x000000104b4b7220 */ /* 0x000fe20000410000 */
[----:B------:R-:W-:Y:S01]  /*7850*/  MOV R77, R23 ;  /* 0x00000017004d7202 */ /* 0x000fe20000000f00 */
[----:B------:R-:W-:-:S02]  /*7860*/  FMUL.FTZ R88, R88, R17 ;  /* 0x0000001158587220 */ /* 0x000fc40000410000 */
[-C--:B------:R-:W-:Y:S01]  /*7870*/  FMUL.FTZ R89, R89, R17.reuse ;  /* 0x0000001159597220 */ /* 0x080fe20000410000 */
[C---:B------:R-:W-:Y:S01]  /*7880*/  HMMA.16816.F32 R44, R4.reuse, R182, R44 ;  /* 0x000000b6042c723c */ /* 0x040fe2000000182c */
[-C--:B------:R-:W-:Y:S02]  /*7890*/  FMUL.FTZ R92, R92, R17.reuse ;  /* 0x000000115c5c7220 */ /* 0x080fe40000410000 */
[----:B------:R-:W-:Y:S02]  /*78a0*/  FMUL.FTZ R93, R93, R17 ;  /* 0x000000115d5d7220 */ /* 0x000fe40000410000 */
[-C--:B------:R-:W-:Y:S02]  /*78b0*/  FMUL.FTZ R90, R90, R16.reuse ;  /* 0x000000105a5a7220 */ /* 0x080fe40000410000 */
[-C--:B------:R-:W-:Y:S01]  /*78c0*/  FMUL.FTZ R91, R91, R16.reuse ;  /* 0x000000105b5b7220 */ /* 0x080fe20000410000 */
[----:B------:R-:W-:Y:S01]  /*78d0*/  HMMA.16816.F32 R56, R4, R140, R56 ;  /* 0x0000008c0438723c */ /* 0x000fe20000001838 */
[----:B------:R-:W-:-:S02]  /*78e0*/  FMUL.FTZ R94, R94, R16 ;  /* 0x000000105e5e7220 */ /* 0x000fc40000410000 */
[----:B------:R-:W-:Y:S01]  /*78f0*/  FMUL.FTZ R95, R95, R16 ;  /* 0x000000105f5f7220 */ /* 0x000fe20000410000 */
[----:B--2---:R-:W-:Y:S01]  /*7900*/  FMNMX.FTZ R2, R21, R2, !PT ;  /* 0x0000000215027209 */ /* 0x004fe20007810000 */
[-C--:B------:R-:W-:Y:S02]  /*7910*/  FMUL.FTZ R104, R104, R17.reuse ;  /* 0x0000001168687220 */ /* 0x080fe40000410000 */
[-C--:B------:R-:W-:Y:S01]  /*7920*/  FMUL.FTZ R105, R105, R17.reuse ;  /* 0x0000001169697220 */ /* 0x080fe20000410000 */
[C---:B------:R-:W-:Y:S01]  /*7930*/  HMMA.16816.F32 R60, R4.reuse, R142, R60 ;  /* 0x0000008e043c723c */ /* 0x040fe2000000183c */
[----:B------:R-:W-:Y:S01]  /*7940*/  FMUL.FTZ R106, R106, R16 ;  /* 0x000000106a6a7220 */ /* 0x000fe20000410000 */
[----:B-1----:R-:W-:Y:S01]  /*7950*/  FMNMX.FTZ R136, R0, R20, !PT ;  /* 0x0000001400887209 */ /* 0x002fe20007810000 */
[----:B------:R-:W-:Y:S01]  /*7960*/  FMUL.FTZ R107, R107, R16 ;  /* 0x000000106b6b7220 */ /* 0x000fe20000410000 */
[----:B------:R-:W-:Y:S01]  /*7970*/  MOV R127, R190 ;  /* 0x000000be007f7202 */ /* 0x000fe20000000f00 */
[-C--:B------:R-:W-:Y:S01]  /*7980*/  FMUL.FTZ R108, R108, R17.reuse ;  /* 0x000000116c6c7220 */ /* 0x080fe20000410000 */
[----:B------:R-:W-:Y:S01]  /*7990*/  FSETP.NEU.FTZ.AND P1, PT, R136, -INF , PT ;  /* 0xff8000008800780b */ /* 0x000fe20003f3d000 */
[----:B------:R-:W-:Y:S01]  /*79a0*/  FMUL.FTZ R109, R109, R17 ;  /* 0x000000116d6d7220 */ /* 0x000fe20000410000 */
        /* <DEDUP_REMOVED lines=8> */
[----:B------:R-:W-:Y:S01]  /*7a30*/  HMMA.16816.F32 R88, R4, R24, R88 ;  /* 0x000000180458723c */ /* 0x000fe20000001858 */
[----:B------:R-:W-:-:S02]  /*7a40*/  FMUL.FTZ R122, R122, R16 ;  /* 0x000000107a7a7220 */ /* 0x000fc40000410000 */
[----:B------:R-:W-:Y:S02]  /*7a50*/  FMUL.FTZ R123, R123, R16 ;  /* 0x000000107b7b7220 */ /* 0x000fe40000410000 */
[----:B------:R-:W-:-:S03]  /*7a60*/  FMUL.FTZ R0, R136, c[0x0][0x23c] ;  /* 0x00008f0088007a20 */ /* 0x000fc60000410000 */
[----:B------:R-:W-:Y:S02]  /*7a70*/  HMMA.16816.F32 R92, R4, R26, R92 ;  /* 0x0000001a045c723c */ /* 0x000fe4000000185c */
[----:B------:R-:W-:-:S06]  /*7a80*/  FSEL R0, R0, RZ, P1 ;  /* 0x000000ff00007208 */ /* 0x000fcc0000800000 */
[C---:B------:R-:W-:Y:S08]  /*7a90*/  HMMA.16816.F32 R104, R4.reuse, R28, R104 ;  /* 0x0000001c0468723c */ /* 0x040ff00000001868 */
[C---:B------:R-:W-:Y:S08]  /*7aa0*/  HMMA.16816.F32 R108, R4.reuse, R30, R108 ;  /* 0x0000001e046c723c */ /* 0x040ff0000000186c */
[----:B------:R-:W-:Y:S01]  /*7ab0*/  HMMA.16816.F32 R120, R4, R32, R120 ;  /* 0x000000200478723c */ /* 0x000fe20000001878 */
[----:B------:R-:W1:Y:S06]  /*7ac0*/  SHFL.BFLY PT, R5, R2, 0x1, 0x1f ;  /* 0x0c201f0002057f89 */ /* 0x000e6c00000e0000 */
[----:B------:R-:W-:-:S04]  /*7ad0*/  MOV R4, R189 ;  /* 0x000000bd00047202 */ /* 0x000fc80000000f00 */
[----:B------:R-:W-:Y:S01]  /*7ae0*/  MOV R21, R4 ;  /* 0x0000000400157202 */ /* 0x000fe20000000f00 */
[----:B------:R-:W-:Y:S01]  /*7af0*/  FFMA.FTZ R4, R132, c[0x0][0x23c], -R0 ;  /* 0x00008f0084047a23 */ /* 0x000fe20000010800 */
[----:B------:R-:W-:-:S03]  /*7b00*/  MOV R132, R242 ;  /* 0x000000f200847202 */ /* 0x000fc60000000f00 */
[----:B------:R2:W-:Y:S01]  /*7b10*/  MUFU.EX2 R191, R4 ;  /* 0x0000000400bf7308 */ /* 0x0005e20000000800 */
[----:B-1----:R-:W-:Y:S01]  /*7b20*/  FMNMX.FTZ R135, R2, R5, !PT ;  /* 0x0000000502877209 */ /* 0x002fe20007810000 */
[----:B------:R-:W-:Y:S01]  /*7b30*/  FFMA.FTZ R2, R137, c[0x0][0x23c], -R0 ;  /* 0x00008f0089027a23 */ /* 0x000fe20000010800 */
[----:B------:R-:W-:Y:S02]  /*7b40*/  FSEL R5, R136, RZ, P1 ;  /* 0x000000ff88057208 */ /* 0x000fe40000800000 */
[----:B------:R-:W-:-:S03]  /*7b50*/  FSETP.NEU.FTZ.AND P0, PT, R135, -INF , PT ;  /* 0xff8000008700780b */ /* 0x000fc60003f1d000 */
[----:B------:R1:W-:Y:S01]  /*7b60*/  MUFU.EX2 R190, R2 ;  /* 0x0000000200be7308 */ /* 0x0003e20000000800 */
[----:B--2---:R-:W-:Y:S01]  /*7b70*/  FFMA.FTZ R4, R133, c[0x0][0x23c], -R0 ;  /* 0x00008f0085047a23 */ /* 0x004fe20000010800 */
[----:B------:R-:W-:Y:S01]  /*7b80*/  MOV R133, R243 ;  /* 0x000000f300857202 */ /* 0x000fe20000000f00 */
[----:B------:R-:W-:Y:S01]  /*7b90*/  FADD.FTZ R6, R231, -R5 ;  /* 0x80000005e7067221 */ /* 0x000fe20000010000 */
[C---:B------:R-:W-:Y:S02]  /*7ba0*/  FSEL R5, R135.reuse, RZ, P0 ;  /* 0x000000ff87057208 */ /* 0x040fe40000000000 */
[----:B------:R-:W-:Y:S02]  /*7bb0*/  MOV R231, R125 ;  /* 0x0000007d00e77202 */ /* 0x000fe40000000f00 */
[----:B------:R2:W-:Y:S01]  /*7bc0*/  MUFU.EX2 R192, R4 ;  /* 0x0000000400c07308 */ /* 0x0005e20000000800 */
[----:B------:R-:W-:Y:S02]  /*7bd0*/  FMUL.FTZ R6, R6, c[0x0][0x23c] ;  /* 0x00008f0006067a20 */ /* 0x000fe40000410000 */
[----:B-1----:R-:W-:-:S05]  /*7be0*/  FMUL.FTZ R2, R135, c[0x0][0x23c] ;  /* 0x00008f0087027a20 */ /* 0x002fca0000410000 */
[----:B------:R-:W-:Y:S02]  /*7bf0*/  FSEL R2, R2, RZ, P0 ;  /* 0x000000ff02027208 */ /* 0x000fe40000000000 */
[----:B------:R-:W-:Y:S01]  /*7c00*/  ISETP.GE.AND P0, PT, R244, 0x4, PT ;  /* 0x00000004f400780c */ /* 0x000fe20003f06270 */
[----:B--2---:R-:W-:-:S04]  /*7c10*/  FFMA.FTZ R4, R138, c[0x0][0x23c], -R0 ;  /* 0x00008f008a047a23 */ /* 0x004fc80000010800 */
[----:B------:R1:W-:Y:S02]  /*7c20*/  MUFU.EX2 R193, R4 ;  /* 0x0000000400c17308 */ /* 0x0003e40000000800 */
[----:B-1----:R-:W-:Y:S01]  /*7c30*/  FFMA.FTZ R4, R19, c[0x0][0x23c], -R2 ;  /* 0x00008f0013047a23 */ /* 0x002fe20000010802 */
[----:B------:R-:W-:-:S05]  /*7c40*/  MOV R19, R240 ;  /* 0x000000f000137202 */ /* 0x000fca0000000f00 */
[----:B------:R1:W-:Y:S02]  /*7c50*/  MUFU.EX2 R138, R4 ;  /* 0x00000004008a7308 */ /* 0x0003e40000000800 */
[----:B-1----:R-:W-:-:S06]  /*7c60*/  FFMA.FTZ R4, R11, c[0x0][0x23c], -R2 ;  /* 0x00008f000b047a23 */ /* 0x002fcc0000010802 */
[----:B------:R-:W1:Y:S08]  /*7c70*/  MUFU.EX2 R11, R6 ;  /* 0x00000006000b7308 */ /* 0x000e700000000800 */
[----:B------:R2:W3:Y:S01]  /*7c80*/  MUFU.EX2 R188, R4 ;  /* 0x0000000400bc7308 */ /* 0x0004e20000000800 */
[-C--:B-1----:R-:W-:Y:S01]  /*7c90*/  FMUL.FTZ R148, R148, R11.reuse ;  /* 0x0000000b94947220 */ /* 0x082fe20000410000 */
[----:B------:R-:W-:Y:S01]  /*7ca0*/  F2FP.PACK_AB R6, R193, R192 ;  /* 0x000000c0c106723e */ /* 0x000fe200000000ff */
        /* <DEDUP_REMOVED lines=14> */
[----:B-1----:R-:W-:Y:S01]  /*7d90*/  FADD.FTZ R4, R230, -R5 ;  /* 0x80000005e6047221 */ /* 0x002fe20000010000 */
[----:B---3--:R-:W-:Y:S01]  /*7da0*/  F2FP.PACK_AB R5, R188, R138 ;  /* 0x0000008abc05723e */ /* 0x008fe200000000ff */
[-C--:B------:R-:W-:Y:S02]  /*7db0*/  FMUL.FTZ R49, R49, R11.reuse ;  /* 0x0000000b31317220 */ /* 0x080fe40000410000 */
[----:B------:R-:W-:Y:S02]  /*7dc0*/  FMUL.FTZ R4, R4, c[0x0][0x23c] ;  /* 0x00008f0004047a20 */ /* 0x000fe40000410000 */
        /* <DEDUP_REMOVED lines=10> */
[----:B-1----:R-:W-:Y:S02]  /*7e70*/  FFMA.FTZ R4, R18, c[0x0][0x23c], -R2 ;  /* 0x00008f0012047a23 */ /* 0x002fe40000010802 */
[-C--:B--2---:R-:W-:Y:S02]  /*7e80*/  FMUL.FTZ R150, R150, R10.reuse ;  /* 0x0000000a96967220 */ /* 0x084fe40000410000 */
[----:B------:R1:W2:Y:S01]  /*7e90*/  MUFU.EX2 R139, R4 ;  /* 0x00000004008b7308 */ /* 0x0002a20000000800 */
        /* <DEDUP_REMOVED lines=9> */
[-C--:B------:R-:W-:Y:S01]  /*7f30*/  FMUL.FTZ R175, R175, R10.reuse ;  /* 0x0000000aafaf7220 */ /* 0x080fe20000410000 */
[----:B--2---:R-:W-:Y:S01]  /*7f40*/  F2FP.PACK_AB R7, R139, R189 ;  /* 0x000000bd8b07723e */ /* 0x004fe200000000ff */
[----:B------:R-:W-:-:S02]  /*7f50*/  FMUL.FTZ R38, R38, R10 ;  /* 0x0000000a26267220 */ /* 0x000fc40000410000 */
[-C--:B------:R-:W-:Y:S02]  /*7f60*/  FMUL.FTZ R39, R39, R10.reuse ;  /* 0x0000000a27277220 */ /* 0x080fe40000410000 */
[-C--:B------:R-:W-:Y:S02]  /*7f70*/  FMUL.FTZ R50, R50, R10.reuse ;  /* 0x0000000a32327220 */ /* 0x080fe40000410000 */
[C---:B------:R-:W-:Y:S01]  /*7f80*/  HMMA.16816.F32 R148, R4.reuse, R176, R148 ;  /* 0x000000b00494723c */ /* 0x040fe20000001894 */
[-C--:B------:R-:W-:Y:S02]  /*7f90*/  FMUL.FTZ R51, R51, R10.reuse ;  /* 0x0000000a33337220 */ /* 0x080fe40000410000 */
[-C--:B------:R-:W-:Y:S02]  /*7fa0*/  FMUL.FTZ R54, R54, R10.reuse ;  /* 0x0000000a36367220 */ /* 0x080fe40000410000 */
[-C--:B------:R-:W-:Y:S02]  /*7fb0*/  FMUL.FTZ R55, R55, R10.reuse ;  /* 0x0000000a37377220 */ /* 0x080fe40000410000 */
[-C--:B------:R-:W-:Y:S01]  /*7fc0*/  FMUL.FTZ R66, R66, R10.reuse ;  /* 0x0000000a42427220 */ /* 0x080fe20000410000 */
[----:B------:R-:W-:Y:S01]  /*7fd0*/  HMMA.16816.F32 R176, R4, R178, R156 ;  /* 0x000000b204b0723c */ /* 0x000fe2000000189c */
[-C--:B------:R-:W-:Y:S01]  /*7fe0*/  FMUL.FTZ R67, R67, R10.reuse ;  /* 0x0000000a43437220 */ /* 0x080fe20000410000 */
[----:B------:R-:W1:Y:S01]  /*7ff0*/  LDSM.16.MT88.4 R156, [R212+0xa800] ;  /* 0x00a80000d49c783b */ /* 0x000e620000004200 */
[----:B------:R-:W-:-:S02]  /*8000*/  FMUL.FTZ R102, R102, R10 ;  /* 0x0000000a66667220 */ /* 0x000fc40000410000 */
[-C--:B------:R-:W-:Y:S02]  /*8010*/  FMUL.FTZ R103, R103, R10.reuse ;  /* 0x0000000a67677220 */ /* 0x080fe40000410000 */
[-C--:B------:R-:W-:Y:S01]  /*8020*/  FMUL.FTZ R118, R118, R10.reuse ;  /* 0x0000000a76767220 */ /* 0x080fe20000410000 */
[C---:B------:R-:W-:Y:S01]  /*8030*/  HMMA.16816.F32 R68, R4.reuse, R40, R68 ;  /* 0x000000280444723c */ /* 0x040fe20000001844 */
[-C--:B------:R-:W-:Y:S02]  /*8040*/  FMUL.FTZ R119, R119, R10.reuse ;  /* 0x0000000a77777220 */ /* 0x080fe40000410000 */
[-C--:B------:R-:W-:Y:S02]  /*8050*/  FMUL.FTZ R81, R81, R11.reuse ;  /* 0x0000000b51517220 */ /* 0x080fe40000410000 */
[-C--:B------:R-:W-:Y:S02]  /*8060*/  FMUL.FTZ R82, R82, R10.reuse ;  /* 0x0000000a52527220 */ /* 0x080fe40000410000 */
[-C--:B------:R-:W-:Y:S01]  /*8070*/  FMUL.FTZ R83, R83, R10.reuse ;  /* 0x0000000a53537220 */ /* 0x080fe20000410000 */
[C---:B------:R-:W-:Y:S01]  /*8080*/  HMMA.16816.F32 R160, R4.reuse, R184, R160 ;  /* 0x000000b804a0723c */ /* 0x040fe200000018a0 */
[----:B------:R-:W-:Y:S01]  /*8090*/  FMUL.FTZ R84, R84, R11 ;  /* 0x0000000b54547220 */ /* 0x000fe20000410000 */
[----:B------:R-:W-:Y:S01]  /*80a0*/  MOV R40, R19 ;  /* 0x0000001300287202 */ /* 0x000fe20000000f00 */
[----:B------:R-:W-:Y:S01]  /*80b0*/  FMUL.FTZ R85, R85, R11 ;  /* 0x0000000b55557220 */ /* 0x000fe20000410000 */
[----:B------:R-:W-:Y:S01]  /*80c0*/  MOV R19, R21 ;  /* 0x0000001500137202 */ /* 0x000fe20000000f00 */
[----:B------:R-:W-:Y:S01]  /*80d0*/  FMUL.FTZ R86, R86, R10 ;  /* 0x0000000a56567220 */ /* 0x000fe20000410000 */
[----:B------:R-:W-:Y:S01]  /*80e0*/  MOV R21, R126 ;  /* 0x0000007e00157202 */ /* 0x000fe20000000f00 */
[----:B------:R-:W-:Y:S01]  /*80f0*/  FMUL.FTZ R87, R87, R10 ;  /* 0x0000000a57577220 */ /* 0x000fe20000410000 */
        /* <DEDUP_REMOVED lines=8> */
[C---:B------:R-:W-:Y:S01]  /*8180*/  HMMA.16816.F32 R36, R4.reuse, R180, R36 ;  /* 0x000000b40424723c */ /* 0x040fe20000001824 */
[----:B------:R-:W-:Y:S01]  /*8190*/  FMUL.FTZ R112, R112, R11 ;  /* 0x0000000b70707220 */ /* 0x000fe20000410000 */
[----:B------:R-:W-:Y:S01]  /*81a0*/  MOV R230, R179 ;  /* 0x000000b300e67202 */ /* 0x000fe20000000f00 */
[----:B------:R-:W-:Y:S01]  /*81b0*/  FMUL.FTZ R113, R113, R11 ;  /* 0x0000000b71717220 */ /* 0x000fe20000410000 */
[----:B------:R-:W-:Y:S01]  /*81c0*/  MOV R41, R133 ;  /* 0x0000008500297202 */ /* 0x000fe20000000f00 */
[-C--:B------:R-:W-:Y:S01]  /*81d0*/  FMUL.FTZ R114, R114, R10.reuse ;  /* 0x0000000a72727220 */ /* 0x080fe20000410000 */
[----:B------:R-:W2:Y:S01]  /*81e0*/  LDSM.16.MT88.4 R172, [R214+0xa800] ;  /* 0x00a80000d6ac783b */ /* 0x000ea20000004200 */
[----:B------:R-:W-:Y:S01]  /*81f0*/  FMUL.FTZ R115, R115, R10 ;  /* 0x0000000a73737220 */ /* 0x000fe20000410000 */
[----:B------:R-:W-:Y:S01]  /*8200*/  HMMA.16816.F32 R184, R4, R182, R48 ;  /* 0x000000b604b8723c */ /* 0x000fe20000001830 */
[-C--:B------:R-:W-:Y:S01]  /*8210*/  FMUL.FTZ R128, R128, R11.reuse ;  /* 0x0000000b80807220 */ /* 0x080fe20000410000 */
[----:B------:R-:W3:Y:S01]  /*8220*/  LDSM.16.MT88.4 R48, [R217+0xa800] ;  /* 0x00a80000d930783b */ /* 0x000ee20000004200 */
[----:B------:R-:W-:-:S02]  /*8230*/  FMUL.FTZ R129, R129, R11 ;  /* 0x0000000b81817220 */ /* 0x000fc40000410000 */
[-C--:B------:R-:W-:Y:S02]  /*8240*/  FMUL.FTZ R130, R130, R10.reuse ;  /* 0x0000000a82827220 */ /* 0x080fe40000410000 */
[-C--:B------:R-:W-:Y:S01]  /*8250*/  FMUL.FTZ R131, R131, R10.reuse ;  /* 0x0000000a83837220 */ /* 0x080fe20000410000 */
[C---:B------:R-:W-:Y:S01]  /*8260*/  HMMA.16816.F32 R52, R4.reuse, R140, R52 ;  /* 0x0000008c0434723c */ /* 0x040fe20000001834 */
[----:B------:R-:W-:Y:S02]  /*8270*/  FFMA.FTZ R18, R196, c[0x0][0x23c], -R9 ;  /* 0x00008f00c4127a23 */ /* 0x000fe40000010809 */
[----:B------:R-:W-:Y:S02]  /*8280*/  FFMA.FTZ R11, R246, R11, R191 ;  /* 0x0000000bf60b7223 */ /* 0x000fe400000100bf */
[----:B------:R4:W-:Y:S01]  /*8290*/  MUFU.EX2 R137, R18 ;  /* 0x0000001200897308 */ /* 0x0009e20000000800 */
[----:B------:R-:W-:Y:S02]  /*82a0*/  FFMA.FTZ R10, R252, R10, R138 ;  /* 0x0000000afc0a7223 */ /* 0x000fe4000001008a */
[C---:B------:R-:W-:Y:S07]  /*82b0*/  HMMA.16816.F32 R180, R4.reuse, R142, R64 ;  /* 0x0000008e04b4723c */ /* 0x040fee0000001840 */
[----:B------:R-:W-:Y:S01]  /*82c0*/  MOV R66, R124 ;  /* 0x0000007c00427202 */ /* 0x000fe20000000f00 */
[----:B------:R-:W-:Y:S01]  /*82d0*/  HMMA.16816.F32 R100, R4, R28, R100 ;  /* 0x0000001c0464723c */ /* 0x000fe20000001864 */
[----:B------:R-:W-:-:S02]  /*82e0*/  MOV R67, R23 ;  /* 0x0000001700437202 */ /* 0x000fc40000000f00 */
[----:B------:R-:W-:Y:S01]  /*82f0*/  MOV R65, R22 ;  /* 0x0000001600417202 */ /* 0x000fe20000000f00 */
[----:B----4-:R-:W-:-:S04]  /*8300*/  FFMA.FTZ R18, R197, c[0x0][0x23c], -R9 ;  /* 0x00008f00c5127a23 */ /* 0x010fc80000010809 */
[C---:B------:R-:W-:Y:S01]  /*8310*/  HMMA.16816.F32 R116, R4.reuse, R32, R116 ;  /* 0x000000200474723c */ /* 0x040fe20000001874 */
[----:B------:R4:W5:Y:S07]  /*8320*/  MUFU.EX2 R133, R18 ;  /* 0x0000001200857308 */ /* 0x00096e0000000800 */
[C---:B------:R-:W-:Y:S01]  /*8330*/  HMMA.16816.F32 R176, R4.reuse, R42, R80 ;  /* 0x0000002a04b0723c */ /* 0x040fe20000001850 */
[----:B------:R-:W-:Y:S06]  /*8340*/  LDSM.16.MT88.4 R80, [R212+0xb800] ;  /* 0x00b80000d450783b */ /* 0x000fec0000004200 */
[----:B------:R-:W-:Y:S01]  /*8350*/  MOV R43, R20 ;  /* 0x00000014002b7202 */ /* 0x000fe20000000f00 */
[C---:B------:R-:W-:Y:S01]  /*8360*/  HMMA.16816.F32 R84, R4.reuse, R24, R84 ;  /* 0x000000180454723c */ /* 0x040fe20000001854 */
[----:B------:R-:W-:Y:S01]  /*8370*/  MOV R20, R127 ;  /* 0x0000007f00147202 */ /* 0x000fe20000000f00 */
[--C-:B----4-:R-:W-:Y:S01]  /*8380*/  FFMA.FTZ R18, R199, c[0x0][0x23c], -R9.reuse ;  /* 0x00008f00c7127a23 */ /* 0x110fe20000010809 */
[----:B------:R-:W-:Y:S01]  /*8390*/  MOV R42, R132 ;  /* 0x00000084002a7202 */ /* 0x000fe20000000f00 */
[----:B------:R-:W-:Y:S01]  /*83a0*/  FFMA.FTZ R9, R200, c[0x0][0x23c], -R9 ;  /* 0x00008f00c8097a23 */ /* 0x000fe20000010809 */
[----:B------:R-:W-:Y:S01]  /*83b0*/  MOV R200, R65 ;  /* 0x0000004100c87202 */ /* 0x000fe20000000f00 */
[----:B------:R-:W-:Y:S01]  /*83c0*/  MUFU.EX2 R132, R18 ;  /* 0x0000001200847308 */ /* 0x000fe20000000800 */
[----:B-----5:R-:W-:Y:S01]  /*83d0*/  F2FP.PACK_AB R124, R133, R137 ;  /* 0x00000089857c723e */ /* 0x020fe200000000ff */
[C---:B------:R-:W-:Y:S01]  /*83e0*/  HMMA.16816.F32 R140, R4.reuse, R26, R96 ;  /* 0x0000001a048c723c */ /* 0x040fe20000001860 */
[----:B------:R-:W-:Y:S05]  /*83f0*/  LDSM.16.MT88.4 R96, [R214+0xb800] ;  /* 0x00b80000d660783b */ /* 0x000fea0000004200 */
[----:B------:R4:W5:Y:S02]  /*8400*/  MUFU.EX2 R26, R9 ;  /* 0x00000009001a7308 */ /* 0x0009640000000800 */
[C---:B------:R-:W-:Y:S01]  /*8410*/  HMMA.16816.F32 R28, R4.reuse, R30, R112 ;  /* 0x0000001e041c723c */ /* 0x040fe20000001870 */
[----:B------:R-:W-:Y:S07]  /*8420*/  LDSM.16.MT88.4 R112, [R217+0xb800] ;  /* 0x00b80000d970783b */ /* 0x000fee0000004200 */
[----:B------:R-:W-:Y:S01]  /*8430*/  HMMA.16816.F32 R32, R4, R34, R128 ;  /* 0x000000220420723c */ /* 0x000fe20000001880 */
[----:B----4-:R-:W-:-:S06]  /*8440*/  FFMA.FTZ R9, R201, c[0x0][0x23c], -R8 ;  /* 0x00008f00c9097a23 */ /* 0x010fcc0000010808 */
[----:B------:R-:W-:Y:S01]  /*8450*/  MOV R131, R21 ;  /* 0x0000001500837202 */ /* 0x000fe20000000f00 */
[----:B------:R-:W-:Y:S01]  /*8460*/  FFMA.FTZ R4, R203, c[0x0][0x23c], -R0 ;  /* 0x00008f00cb047a23 */ /* 0x000fe20000010800 */
[----:B------:R-:W-:Y:S01]  /*8470*/  MOV R130, R20 ;  /* 0x0000001400827202 */ /* 0x000fe20000000f00 */
[----:B------:R4:W-:Y:S01]  /*8480*/  MUFU.EX2 R25, R9 ;  /* 0x0000000900197308 */ /* 0x0009e20000000800 */
[----:B------:R-:W-:Y:S02]  /*8490*/  MOV R129, R19 ;  /* 0x0000001300817202 */ /* 0x000fe40000000f00 */
[----:B------:R-:W-:Y:S02]  /*84a0*/  MOV R201, R66 ;  /* 0x0000004200c97202 */ /* 0x000fe40000000f00 */
[----:B-----5:R-:W-:Y:S02]  /*84b0*/  F2FP.PACK_AB R126, R26, R132 ;  /* 0x000000841a7e723e */ /* 0x020fe400000000ff */
[----:B------:R-:W-:Y:S01]  /*84c0*/  MOV R128, R231 ;  /* 0x000000e700807202 */ /* 0x000fe20000000f00 */
[----:B------:R5:W-:Y:S01]  /*84d0*/  MUFU.EX2 R21, R4 ;  /* 0x0000000400157308 */ /* 0x000be20000000800 */
[----:B------:R-:W-:Y:S01]  /*84e0*/  MOV R203, R230 ;  /* 0x000000e600cb7202 */ /* 0x000fe20000000f00 */
[----:B----4-:R-:W-:Y:S01]  /*84f0*/  FFMA.FTZ R9, R202, c[0x0][0x23c], -R8 ;  /* 0x00008f00ca097a23 */ /* 0x010fe20000010808 */
[----:B------:R-:W-:-:S02]  /*8500*/  MOV R202, R67 ;  /* 0x0000004300ca7202 */ /* 0x000fc40000000f00 */
[----:B------:R-:W4:Y:S03]  /*8510*/  LDSM.16.MT88.4 R64, [R216+0xa800] ;  /* 0x00a80000d840783b */ /* 0x000f260000004200 */
[----:B------:R1:W1:Y:S01]  /*8520*/  MUFU.EX2 R24, R9 ;  /* 0x0000000900187308 */ /* 0x0002620000000800 */
[----:B-----5:R-:W-:Y:S01]  /*8530*/  FFMA.FTZ R4, R206, c[0x0][0x23c], -R0 ;  /* 0x00008f00ce047a23 */ /* 0x020fe20000010800 */
[----:B------:R-:W-:-:S06]  /*8540*/  MOV R206, R78 ;  /* 0x0000004e00ce7202 */ /* 0x000fcc0000000f00 */
[----:B------:R5:W-:Y:S01]  /*8550*/  MUFU.EX2 R20, R4 ;  /* 0x0000000400147308 */ /* 0x000be20000000800 */
[--C-:B-1----:R-:W-:Y:S01]  /*8560*/  FFMA.FTZ R9, R204, c[0x0][0x23c], -R8.reuse ;  /* 0x00008f00cc097a23 */ /* 0x102fe20000010808 */
[----:B------:R-:W-:Y:S01]  /*8570*/  F2FP.PACK_AB R125, R24, R25 ;  /* 0x00000019187d723e */ /* 0x000fe200000000ff */
[----:B------:R-:W-:Y:S01]  /*8580*/  FFMA.FTZ R8, R232, c[0x0][0x23c], -R8 ;  /* 0x00008f00e8087a23 */ /* 0x000fe20000010808 */
[----:B------:R-:W-:-:S04]  /*8590*/  MOV R204, R239 ;  /* 0x000000ef00cc7202 */ /* 0x000fc80000000f00 */
[----:B------:R-:W-:Y:S01]  /*85a0*/  MUFU.EX2 R23, R9 ;  /* 0x0000000900177308 */ /* 0x000fe20000000800 */
[--C-:B-----5:R-:W-:Y:S01]  /*85b0*/  FFMA.FTZ R4, R205, c[0x0][0x23c], -R0.reuse ;  /* 0x00008f00cd047a23 */ /* 0x120fe20000010800 */
[----:B------:R-:W-:Y:S01]  /*85c0*/  MOV R205, R79 ;  /* 0x0000004f00cd7202 */ /* 0x000fe20000000f00 */
[----:B------:R-:W-:Y:S01]  /*85d0*/  FFMA.FTZ R0, R207, c[0x0][0x23c], -R0 ;  /* 0x00008f00cf007a23 */ /* 0x000fe20000010800 */
[----:B------:R-:W-:-:S04]  /*85e0*/  MOV R207, R77 ;  /* 0x0000004d00cf7202 */ /* 0x000fc80000000f00 */
[----:B------:R1:W-:Y:S08]  /*85f0*/  MUFU.EX2 R19, R4 ;  /* 0x0000000400137308 */ /* 0x0003f00000000800 */
[----:B------:R5:W-:Y:S01]  /*8600*/  MUFU.EX2 R18, R0 ;  /* 0x0000000000127308 */ /* 0x000be20000000800 */
[----:B-1----:R-:W1:Y:S07]  /*8610*/  LDSM.16.MT88.4 R4, [R216+0xb800] ;  /* 0x00b80000d804783b */ /* 0x002e6e0000004200 */
[----:B------:R-:W2:Y:S01]  /*8620*/  MUFU.EX2 R22, R8 ;  /* 0x0000000800167308 */ /* 0x000ea20000000800 */
[----:B-----5:R-:W-:-:S07]  /*8630*/  FFMA.FTZ R0, R198, c[0x0][0x23c], -R2 ;  /* 0x00008f00c6007a23 */ /* 0x020fce0000010802 */
[----:B------:R5:W-:Y:S01]  /*8640*/  MUFU.EX2 R9, R0 ;  /* 0x0000000000097308 */ /* 0x000be20000000800 */
[----:B--2---:R-:W-:-:S07]  /*8650*/  F2FP.PACK_AB R127, R22, R23 ;  /* 0x00000017167f723e */ /* 0x004fce00000000ff */
[----:B------:R-:W-:Y:S01]  /*8660*/  HMMA.16816.F32 R144, R124, R156, R144 ;  /* 0x0000009c7c90723c */ /* 0x000fe20000001890 */
[----:B-----5:R-:W-:-:S04]  /*8670*/  FFMA.FTZ R0, R195, c[0x0][0x23c], -R2 ;  /* 0x00008f00c3007a23 */ /* 0x020fc80000010802 */
[----:B------:R2:W5:Y:S03]  /*8680*/  MUFU.EX2 R8, R0 ;  /* 0x0000000000087308 */ /* 0x0005660000000800 */
[C---:B------:R-:W-:Y:S08]  /*8690*/  HMMA.16816.F32 R152, R124.reuse, R158, R152 ;  /* 0x0000009e7c98723c */ /* 0x040ff00000001898 */
[----:B------:R-:W-:Y:S01]  /*86a0*/  HMMA.16816.F32 R164, R124, R172, R164 ;  /* 0x000000ac7ca4723c */ /* 0x000fe200000018a4 */
[----:B--2---:R-:W-:-:S07]  /*86b0*/  FFMA.FTZ R0, R194, c[0x0][0x23c], -R2 ;  /* 0x00008f00c2007a23 */ /* 0x004fce0000010802 */
[C---:B------:R-:W-:Y:S01]  /*86c0*/  HMMA.16816.F32 R168, R124.reuse, R174, R168 ;  /* 0x000000ae7ca8723c */ /* 0x040fe200000018a8 */
[----:B------:R-:W-:Y:S01]  /*86d0*/  FFMA.FTZ R2, R76, c[0x0][0x23c], -R2 ;  /* 0x00008f004c027a23 */ /* 0x000fe20000010802 */
[----:B------:R-:W-:Y:S06]  /*86e0*/  MUFU.EX2 R0, R0 ;  /* 0x0000000000007308 */ /* 0x000fec0000000800 */
[C---:B---3--:R-:W-:Y:S02]  /*86f0*/  HMMA.16816.F32 R40, R124.reuse, R48, R40 ;  /* 0x000000307c28723c */ /* 0x048fe40000001828 */
[----:B------:R-:W2:Y:S06]  /*8700*/  MUFU.EX2 R2, R2 ;  /* 0x0000000200027308 */ /* 0x000eac0000000800 */
        /* <DEDUP_REMOVED lines=9> */
[C---:B-1----:R-:W-:Y:S08]  /*87a0*/  HMMA.16816.F32 R120, R124.reuse, R4, R120 ;  /* 0x000000047c78723c */ /* 0x042ff00000001878 */
[----:B------:R-:W-:Y:S07]  /*87b0*/  HMMA.16816.F32 R124, R124, R6, R128 ;  /* 0x000000067c7c723c */ /* 0x000fee0000001880 */
[----:B------:R-:W-:-:S02]  /*87c0*/  F2FP.PACK_AB R128, R20, R21 ;  /* 0x000000151480723e */ /* 0x000fc400000000ff */
[----:B-----5:R-:W-:Y:S02]  /*87d0*/  F2FP.PACK_AB R129, R8, R9 ;  /* 0x000000090881723e */ /* 0x020fe400000000ff */
[----:B------:R-:W-:Y:S02]  /*87e0*/  F2FP.PACK_AB R130, R18, R19 ;  /* 0x000000131282723e */ /* 0x000fe400000000ff */
[----:B--2---:R-:W-:-:S07]  /*87f0*/  F2FP.PACK_AB R131, R2, R0 ;  /* 0x000000000283723e */ /* 0x004fce00000000ff */
[C---:B------:R-:W-:Y:S07]  /*8800*/  HMMA.16816.F32 R116, R128.reuse, R4, R116 ;  /* 0x000000048074723c */ /* 0x040fee0000001874 */
[----:B------:R-:W-:Y:S01]  /*8810*/  FFMA.FTZ R5, R251, R17, R236 ;  /* 0x00000011fb057223 */ /* 0x000fe200000100ec */
[----:B------:R-:W-:Y:S01]  /*8820*/  HMMA.16816.F32 R148, R128, R156, R148 ;  /* 0x0000009c8094723c */ /* 0x000fe20000001894 */
[----:B------:R-:W-:Y:S02]  /*8830*/  FADD.FTZ R17, R190, R11 ;  /* 0x0000000bbe117221 */ /* 0x000fe40000010000 */
[----:B------:R-:W-:-:S02]  /*8840*/  FADD.FTZ R11, R235, R5 ;  /* 0x00000005eb0b7221 */ /* 0x000fc40000010000 */
[----:B------:R-:W-:Y:S02]  /*8850*/  FADD.FTZ R5, R192, R17 ;  /* 0x00000011c0057221 */ /* 0x000fe40000010000 */
[----:B------:R-:W-:Y:S01]  /*8860*/  FFMA.FTZ R4, R250, R16, R233 ;  /* 0x00000010fa047223 */ /* 0x000fe200000100e9 */
        /* <DEDUP_REMOVED lines=10> */
[C---:B------:R-:W-:Y:S01]  /*8910*/  HMMA.16816.F32 R52, R128.reuse, R64, R52 ;  /* 0x000000408034723c */ /* 0x040fe20000001834 */
[----:B------:R-:W-:Y:S02]  /*8920*/  FADD.FTZ R246, R18, R19 ;  /* 0x0000001312f67221 */ /* 0x000fe40000010000 */
[----:B------:R-:W-:Y:S02]  /*8930*/  FADD.FTZ R250, R208, R10 ;  /* 0x0000000ad0fa7221 */ /* 0x000fe40000010000 */
[----:B------:R-:W-:Y:S01]  /*8940*/  FADD.FTZ R4, R139, R4 ;  /* 0x000000048b047221 */ /* 0x000fe20000010000 */
[----:B------:R1:W-:Y:S01]  /*8950*/  STL [R1], R246 ;  /* 0x000000f601007387 */ /* 0x0003e20000100800 */
        /* <DEDUP_REMOVED lines=28> */
[----:B------:R-:W-:Y:S01]  /*8b20*/  ULDC.64 UR4, c[0x0][0x1a0] ;  /* 0x0000680000047ab9 */ /* 0x000fe20000000a00 */
[----:B------:R-:W-:Y:S01]  /*8b30*/  IADD3 R245, R244, -0x4, RZ ;  /* 0xfffffffcf4f57810 */ /* 0x000fe20007ffe0ff */
[----:B------:R-:W-:Y:S02]  /*8b40*/  USHF.L.U32 UR10, UR4, 0x6, URZ ;  /* 0x00000006040a7899 */ /* 0x000fe4000800063f */
[----:B------:R-:W-:Y:S02]  /*8b50*/  UMOV UR11, 0x6 ;  /* 0x00000006000b7882 */ /* 0x000fe40000000000 */
[----:B------:R-:W-:Y:S01]  /*8b60*/  USHF.L.U64.HI UR5, UR4, UR11, UR5 ;  /* 0x0000000b04057299 */ /* 0x000fe20008010205 */
[----:B------:R-:W-:Y:S01]  /*8b70*/  IMAD R0, R245, 0x20, R247 ;  /* 0x00000020f5007824 */ /* 0x000fe200078e02f7 */
[----:B------:R-:W-:Y:S01]  /*8b80*/  UIADD3 UR4, UP0, -UR10, 0x80, URZ ;  /* 0x000000800a047890 */ /* 0x000fe2000ff1e13f */
[----:B------:R-:W-:Y:S01]  /*8b90*/  BAR.SYNC.DEFER_BLOCKING 0x0 ;  /* 0x0000000000007b1d */ /* 0x000fe20000010000 */
[----:B------:R-:W-:-:S02]  /*8ba0*/  IADD3 R10, P3, R228, -UR10, RZ ;  /* 0x8000000ae40a7c10 */ /* 0x000fc4000ff7e0ff */
[----:B------:R-:W-:Y:S01]  /*8bb0*/  IADD3 R6, P1, R210, -UR10, RZ ;  /* 0x8000000ad2067c10 */ /* 0x000fe2000ff3e0ff */
[----:B------:R-:W-:Y:S01]  /*8bc0*/  UIADD3.X UR10, URZ, ~UR5, URZ, UP0, !UPT ;  /* 0x800000053f0a7290 */ /* 0x000fe200087fe43f */
[----:B------:R-:W-:Y:S01]  /*8bd0*/  IADD3 R8, P2, R228, UR4, RZ ;  /* 0x00000004e4087c10 */ /* 0x000fe2000ff5e0ff */
[----:B------:R-:W-:Y:S01]  /*8be0*/  ULDC.64 UR12, c[0x0][0x118] ;  /* 0x00004600000c7ab9 */ /* 0x000fe20000000a00 */
[----:B------:R-:W-:Y:S02]  /*8bf0*/  IADD3 R4, P0, R210, UR4, RZ ;  /* 0x00000004d2047c10 */ /* 0x000fe4000ff1e0ff */
[C---:B------:R-:W-:Y:S02]  /*8c00*/  IADD3.X R11, R229.reuse, ~UR5, RZ, P3, !PT ;  /* 0x80000005e50b7c10 */ /* 0x040fe40009ffe4ff */
[----:B------:R-:W-:Y:S02]  /*8c10*/  IADD3.X R9, R229, UR10, RZ, P2, !PT ;  /* 0x0000000ae5097c10 */ /* 0x000fe400097fe4ff */
[----:B------:R-:W-:-:S02]  /*8c20*/  IADD3.X R7, R211, ~UR5, RZ, P1, !PT ;  /* 0x80000005d3077c10 */ /* 0x000fc40008ffe4ff */
[----:B------:R-:W-:Y:S02]  /*8c30*/  IADD3.X R5, R211, UR10, RZ, P0, !PT ;  /* 0x0000000ad3057c10 */ /* 0x000fe400087fe4ff */
[CC--:B------:R-:W-:Y:S02]  /*8c40*/  ISETP.GE.AND P1, PT, R0.reuse, R14.reuse, PT ;  /* 0x0000000e0000720c */ /* 0x0c0fe40003f26270 */
[C---:B------:R-:W-:Y:S02]  /*8c50*/  ISETP.GE.AND P5, PT, R0.reuse, R15, PT ;  /* 0x0000000f0000720c */ /* 0x040fe40003fa6270 */
[C---:B------:R-:W-:Y:S02]  /*8c60*/  IADD3 R2, R0.reuse, 0x1, RZ ;  /* 0x0000000100027810 */ /* 0x040fe40007ffe0ff */
[----:B------:R-:W-:Y:S01]  /*8c70*/  ISETP.GE.AND P2, PT, R0, R13, PT ;  /* 0x0000000d0000720c */ /* 0x000fe20003f46270 */
[----:B------:R-:W-:Y:S01]  /*8c80*/  @!PT LDS RZ, [RZ] ;  /* 0x00000000fffff984 */ /* 0x000fe20000000800 */
[----:B------:R-:W-:Y:S01]  /*8c90*/  @!PT LDS RZ, [RZ] ;  /* 0x00000000fffff984 */ /* 0x000fe20000000800 */
[----:B------:R-:W-:Y:S01]  /*8ca0*/  @!PT LDS RZ, [RZ] ;  /* 0x00000000fffff984 */ /* 0x000fe20000000800 */
[----:B------:R1:W-:Y:S01]  /*8cb0*/  LDGSTS.E.BYPASS.LTC128B.128 [R227+0xa000], [R10.64] ;  /* 0x0a0000000ae37fae */ /* 0x0003e2000b901d4c */
[----:B------:R-:W-:-:S02]  /*8cc0*/  ISETP.GE.AND P4, PT, R2, R14, PT ;  /* 0x0000000e0200720c */ /* 0x000fc40003f86270 */
[C---:B------:R-:W-:Y:S01]  /*8cd0*/  ISETP.GE.AND P0, PT, R2.reuse, R15, PT ;  /* 0x0000000f0200720c */ /* 0x040fe20003f06270 */
[----:B------:R1:W-:Y:S01]  /*8ce0*/  LDGSTS.E.BYPASS.LTC128B.128 [R227+0xb000], [R8.64] ;  /* 0x0b00000008e37fae */ /* 0x0003e2000b901d4c */
[C---:B------:R-:W-:Y:S02]  /*8cf0*/  ISETP.GE.AND P3, PT, R2.reuse, R13, PT ;  /* 0x0000000d0200720c */ /* 0x040fe40003f66270 */
[----:B------:R-:W-:Y:S01]  /*8d00*/  ISETP.GE.AND P6, PT, R2, R12, PT ;  /* 0x0000000c0200720c */ /* 0x000fe20003fc6270 */
[----:B------:R2:W-:Y:S04]  /*8d10*/  LDGSTS.E.BYPASS.LTC128B.128 [R227+0xa800], [R6.64] ;  /* 0x0a80000006e37fae */ /* 0x0005e8000b901d4c */
[----:B------:R2:W-:Y:S04]  /*8d20*/  LDGSTS.E.BYPASS.LTC128B.128 [R227+0xb800], [R4.64] ;  /* 0x0b80000004e37fae */ /* 0x0005e8000b901d4c */
[----:B------:R-:W-:Y:S04]  /*8d30*/  LDSM.16.M88.4 R16, [R213] ;  /* 0x00000000d510783b */ /* 0x000fe80000000200 */
[----:B------:R-:W3:Y:S04]  /*8d40*/  LDSM.16.M88.4 R20, [R222] ;  /* 0x00000000de14783b */ /* 0x000ee80000000200 */
[----:B------:R-:W4:Y:S04]  /*8d50*/  LDSM.16.M88.4 R32, [R222+0x800] ;  /* 0x00080000de20783b */ /* 0x000f280000000200 */
[----:B------:R-:W-:Y:S04]  /*8d60*/  LDSM.16.M88.4 R140, [R223] ;  /* 0x00000000df8c783b */ /* 0x000fe80000000200 */
[----:B-1----:R-:W1:Y:S04]  /*8d70*/  LDSM.16.M88.4 R8, [R213+0x2000] ;  /* 0x00200000d508783b */ /* 0x002e680000000200 */
[----:B------:R-:W-:Y:S04]  /*8d80*/  LDSM.16.M88.4 R176, [R226] ;  /* 0x00000000e2b0783b */ /* 0x000fe80000000200 */
[----:B--2---:R-:W2:Y:S04]  /*8d90*/  LDSM.16.M88.4 R4, [R215] ;  /* 0x00000000d704783b */ /* 0x004ea80000000200 */
[----:B------:R-:W5:Y:S04]  /*8da0*/  LDSM.16.M88.4 R28, [R215+0x2000] ;  /* 0x00200000d71c783b */ /* 0x000f680000000200 */
[----:B------:R-:W-:Y:S04]  /*8db0*/  LDSM.16.M88.4 R180, [R220] ;  /* 0x00000000dcb4783b */ /* 0x000fe80000000200 */
[----:B------:R-:W1:Y:S04]  /*8dc0*/  LDSM.16.M88.4 R24, [R221] ;  /* 0x00000000dd18783b */ /* 0x000e680000000200 */
[----:B------:R-:W2:Y:S01]  /*8dd0*/  LDSM.16.M88.4 R184, [R220+0x800] ;  /* 0x00080000dcb8783b */ /* 0x000ea20000000200 */
[C---:B---3--:R-:W-:Y:S03]  /*8de0*/  HMMA.16816.F32 R204, R16.reuse, R20, RZ ;  /* 0x0000001410cc723c */ /* 0x048fe600000018ff */
[----:B------:R-:W0:Y:S05]  /*8df0*/  LDGDEPBAR ;  /* 0x00000000000079af */ /* 0x000e2a0000000000 */
[C---:B----4-:R-:W-:Y:S08]  /*8e00*/  HMMA.16816.F32 R196, R16.reuse, R32, RZ ;  /* 0x0000002010c4723c */ /* 0x050ff000000018ff */
[C---:B------:R-:W-:Y:S08]  /*8e10*/  HMMA.16816.F32 R200, R16.reuse, R22, RZ ;  /* 0x0000001610c8723c */ /* 0x040ff000000018ff */
[----:B------:R-:W-:Y:S08]  /*8e20*/  HMMA.16816.F32 R192, R16, R34, RZ ;  /* 0x0000002210c0723c */ /* 0x000ff000000018ff */
[C---:B-1----:R-:W-:Y:S08]  /*8e30*/  HMMA.16816.F32 R188, R8.reuse, R20, RZ ;  /* 0x0000001408bc723c */ /* 0x042ff000000018ff */
[C---:B------:R-:W-:Y:S01]  /*8e40*/  HMMA.16816.F32 R208, R8.reuse, R22, RZ ;  /* 0x0000001608d0723c */ /* 0x040fe200000018ff */
[----:B------:R-:W1:Y:S07]  /*8e50*/  LDSM.16.M88.4 R20, [R221+0x2000] ;  /* 0x00200000dd14783b */ /* 0x000e6e0000000200 */
[C---:B------:R-:W-:Y:S08]  /*8e60*/  HMMA.16816.F32 R16, R8.reuse, R32, RZ ;  /* 0x000000200810723c */ /* 0x040ff000000018ff */
[----:B------:R-:W-:Y:S01]  /*8e70*/  HMMA.16816.F32 R8, R8, R34, RZ ;  /* 0x000000220808723c */ /* 0x000fe200000018ff */
[----:B------:R-:W-:Y:S07]  /*8e80*/  LDSM.16.M88.4 R32, [R218+0x800] ;  /* 0x00080000da20783b */ /* 0x000fee0000000200 */
[C---:B--2---:R-:W-:Y:S08]  /*8e90*/  HMMA.16816.F32 R204, R4.reuse, R140, R204 ;  /* 0x0000008c04cc723c */ /* 0x044ff000000018cc */
[C---:B------:R-:W-:Y:S08]  /*8ea0*/  HMMA.16816.F32 R228, R4.reuse, R176, R196 ;  /* 0x000000b004e4723c */ /* 0x040ff000000018c4 */
[C---:B------:R-:W-:Y:S08]  /*8eb0*/  HMMA.16816.F32 R200, R4.reuse, R142, R200 ;  /* 0x0000008e04c8723c */ /* 0x040ff000000018c8 */
[----:B------:R-:W-:Y:S08]  /*8ec0*/  HMMA.16816.F32 R196, R4, R178, R192 ;  /* 0x000000b204c4723c */ /* 0x000ff000000018c0 */
[C---:B-----5:R-:W-:Y:S08]  /*8ed0*/  HMMA.16816.F32 R192, R28.reuse, R140, R188 ;  /* 0x0000008c1cc0723c */ /* 0x060ff000000018bc */
[C---:B------:R-:W-:Y:S01]  /*8ee0*/  HMMA.16816.F32 R188, R28.reuse, R176, R16 ;  /* 0x000000b01cbc723c */ /* 0x040fe20000001810 */
[----:B------:R-:W-:Y:S07]  /*8ef0*/  LDSM.16.M88.4 R16, [R219] ;  /* 0x00000000db10783b */ /* 0x000fee0000000200 */
[C---:B------:R-:W-:Y:S01]  /*8f00*/  HMMA.16816.F32 R4, R28.reuse, R142, R208 ;  /* 0x0000008e1c04723c */ /* 0x040fe200000018d0 */
[----:B------:R-:W2:Y:S07]  /*8f10*/  LDSM.16.M88.4 R140, [R218] ;  /* 0x00000000da8c783b */ /* 0x000eae0000000200 */
[----:B------:R-:W-:Y:S01]  /*8f20*/  HMMA.16816.F32 R28, R28, R178, R8 ;  /* 0x000000b21c1c723c */ /* 0x000fe20000001808 */
[----:B------:R-:W3:Y:S04]  /*8f30*/  LDSM.16.M88.4 R8, [R219+0x2000] ;  /* 0x00200000db08783b */ /* 0x000ee80000000200 */
[----:B------:R-:W-:Y:S03]  /*8f40*/  LDSM.16.M88.4 R176, [R222+0x1000] ;  /* 0x00100000deb0783b */ /* 0x000fe60000000200 */
[C---:B------:R-:W-:Y:S08]  /*8f50*/  HMMA.16816.F32 R204, R24.reuse, R180, R204 ;  /* 0x000000b418cc723c */ /* 0x040ff000000018cc */
[C---:B------:R-:W-:Y:S08]  /*8f60*/  HMMA.16816.F32 R232, R24.reuse, R184, R228 ;  /* 0x000000b818e8723c */ /* 0x040ff000000018e4 */
[C---:B------:R-:W-:Y:S08]  /*8f70*/  HMMA.16816.F32 R228, R24.reuse, R182, R200 ;  /* 0x000000b618e4723c */ /* 0x040ff000000018c8 */
[----:B------:R-:W-:Y:S08]  /*8f80*/  HMMA.16816.F32 R200, R24, R186, R196 ;  /* 0x000000ba18c8723c */ /* 0x000ff000000018c4 */
[C---:B-1----:R-:W-:Y:S08]  /*8f90*/  HMMA.16816.F32 R196, R20.reuse, R180, R192 ;  /* 0x000000b414c4723c */ /* 0x042ff000000018c0 */
[C---:B------:R-:W-:Y:S01]  /*8fa0*/  HMMA.16816.F32 R192, R20.reuse, R182, R4 ;  /* 0x000000b614c0723c */ /* 0x040fe20000001804 */
[----:B------:R-:W1:Y:S07]  /*8fb0*/  LDSM.16.M88.4 R4, [R213+0x4000] ;  /* 0x00400000d504783b */ /* 0x000e6e0000000200 */
[C---:B------:R-:W-:Y:S08]  /*8fc0*/  HMMA.16816.F32 R24, R20.reuse, R184, R188 ;  /* 0x000000b81418723c */ /* 0x040ff000000018bc */
[----:B------:R-:W-:Y:S01]  /*8fd0*/  HMMA.16816.F32 R180, R20, R186, R28 ;  /* 0x000000ba14b4723c */ /* 0x000fe2000000181c */
[----:B------:R-:W4:Y:S04]  /*8fe0*/  LDSM.16.M88.4 R184, [R222+0x1800] ;  /* 0x00180000deb8783b */ /* 0x000f280000000200 */
[----:B------:R-:W5:Y:S03]  /*8ff0*/  LDSM.16.M88.4 R28, [R213+0x6000] ;  /* 0x00600000d51c783b */ /* 0x000f660000000200 */
[C---:B--2---:R-:W-:Y:S01]  /*9000*/  HMMA.16816.F32 R188, R16.reuse, R140, R204 ;  /* 0x0000008c10bc723c */ /* 0x044fe200000018cc */
[----:B------:R-:W-:Y:S07]  /*9010*/  LDSM.16.M88.4 R20, [R215+0x4000] ;  /* 0x00400000d714783b */ /* 0x000fee0000000200 */
[C---:B------:R-:W-:Y:S08]  /*9020*/  HMMA.16816.F32 R228, R16.reuse, R142, R228 ;  /* 0x0000008e10e4723c */ /* 0x040ff000000018e4 */
[C---:B------:R-:W-:Y:S08]  /*9030*/  HMMA.16816.F32 R232, R16.reuse, R32, R232 ;  /* 0x0000002010e8723c */ /* 0x040ff000000018e8 */
[----:B------:R-:W-:Y:S08]  /*9040*/  HMMA.16816.F32 R208, R16, R34, R200 ;  /* 0x0000002210d0723c */ /* 0x000ff000000018c8 */
[C---:B---3--:R-:W-:Y:S08]  /*9050*/  HMMA.16816.F32 R204, R8.reuse, R140, R196 ;  /* 0x0000008c08cc723c */ /* 0x048ff000000018c4 */
[C---:B------:R-:W-:Y:S01]  /*9060*/  HMMA.16816.F32 R16, R8.reuse, R142, R192 ;  /* 0x0000008e0810723c */ /* 0x040fe200000018c0 */
[----:B------:R-:W2:Y:S07]  /*9070*/  LDSM.16.M88.4 R140, [R225] ;  /* 0x00000000e18c783b */ /* 0x000eae0000000200 */
[C---:B------:R-:W-:Y:S01]  /*9080*/  HMMA.16816.F32 R240, R8.reuse, R34, R180 ;  /* 0x0000002208f0723c */ /* 0x040fe200000018b4 */
[----:B------:R-:W3:Y:S07]  /*9090*/  LDSM.16.M88.4 R180, [R224] ;  /* 0x00000000e0b4783b */ /* 0x000eee0000000200 */
[----:B------:R-:W-:Y:S01]  /*90a0*/  HMMA.16816.F32 R236, R8, R32, R24 ;  /* 0x0000002008ec723c */ /* 0x000fe20000001818 */
[----:B------:R-:W2:Y:S04]  /*90b0*/  LDSM.16.M88.4 R24, [R215+0x6000] ;  /* 0x00600000d718783b */ /* 0x000ea80000000200 */
[----:B------:R-:W-:Y:S03]  /*90c0*/  LDSM.16.M88.4 R8, [R221+0x6000] ;  /* 0x00600000dd08783b */ /* 0x000fe60000000200 */
[C---:B-1----:R-:W-:Y:S08]  /*90d0*/  HMMA.16816.F32 R200, R4.reuse, R176, R188 ;  /* 0x000000b004c8723c */ /* 0x042ff000000018bc */
[C---:B------:R-:W-:Y:S08]  /*90e0*/  HMMA.16816.F32 R196, R4.reuse, R178, R228 ;  /* 0x000000b204c4723c */ /* 0x040ff000000018e4 */
[C---:B----4-:R-:W-:Y:S08]  /*90f0*/  HMMA.16816.F32 R192, R4.reuse, R184, R232 ;  /* 0x000000b804c0723c */ /* 0x050ff000000018e8 */
[----:B------:R-:W-:Y:S08]  /*9100*/  HMMA.16816.F32 R32, R4, R186, R208 ;  /* 0x000000ba0420723c */ /* 0x000ff000000018d0 */
[C---:B-----5:R-:W-:Y:S08]  /*9110*/  HMMA.16816.F32 R4, R28.reuse, R176, R204 ;  /* 0x000000b01c04723c */ /* 0x060ff000000018cc */
[----:B------:R-:W-:Y:S01]  /*9120*/  HMMA.16816.F32 R188, R28, R178, R16 ;  /* 0x000000b21cbc723c */ /* 0x000fe20000001810 */
[----:B------:R-:W-:Y:S04]  /*9130*/  LDSM.16.M88.4 R176, [R220+0x1000] ;  /* 0x00100000dcb0783b */ /* 0x000fe80000000200 */
[----:B------:R-:W1:Y:S03]  /*9140*/  LDSM.16.M88.4 R16, [R221+0x4000] ;  /* 0x00400000dd10783b */ /* 0x000e660000000200 */
[C---:B--2---:R-:W-:Y:S08]  /*9150*/  HMMA.16816.F32 R204, R20.reuse, R140, R200 ;  /* 0x0000008c14cc723c */ /* 0x044ff000000018c8 */
[C---:B------:R-:W-:Y:S08]  /*9160*/  HMMA.16816.F32 R232, R20.reuse, R142, R196 ;  /* 0x0000008e14e8723c */ /* 0x040ff000000018c4 */
[C---:B---3--:R-:W-:Y:S08]  /*9170*/  HMMA.16816.F32 R228, R20.reuse, R180, R192 ;  /* 0x000000b414e4723c */ /* 0x048ff000000018c0 */
[----:B------:R-:W-:Y:S01]  /*9180*/  HMMA.16816.F32 R208, R20, R182, R32 ;  /* 0x000000b614d0723c */ /* 0x000fe20000001820 */
[----:B------:R-:W-:Y:S07]  /*9190*/  LDSM.16.M88.4 R32, [R218+0x1000] ;  /* 0x00100000da20783b */ /* 0x000fee0000000200 */
[C---:B------:R-:W-:Y:S01]  /*91a0*/  HMMA.16816.F32 R20, R24.reuse, R140, R4 ;  /* 0x0000008c1814723c */ /* 0x040fe20000001804 */
[----:B------:R-:W2:Y:S07]  /*91b0*/  LDSM.16.M88.4 R4, [R219+0x4000] ;  /* 0x00400000db04783b */ /* 0x000eae0000000200 */
[----:B------:R-:W-:Y:S01]  /*91c0*/  HMMA.16816.F32 R200, R24, R142, R188 ;  /* 0x0000008e18c8723c */ /* 0x000fe200000018bc */
[----:B------:R-:W3:Y:S07]  /*91d0*/  LDSM.16.M88.4 R140, [R220+0x1800] ;  /* 0x00180000dc8c783b */ /* 0x000eee0000000200 */
[-C--:B-1----:R-:W-:Y:S08]  /*91e0*/  HMMA.16816.F32 R188, R16, R176.reuse, R204 ;  /* 0x000000b010bc723c */ /* 0x082ff000000018cc */
[----:B------:R-:W-:Y:S01]  /*91f0*/  HMMA.16816.F32 R192, R8, R176, R20 ;  /* 0x000000b008c0723c */ /* 0x000fe20000001814 */
[----:B------:R-:W1:Y:S11]  /*9200*/  LDSM.16.M88.4 R20, [R219+0x6000] ;  /* 0x00600000db14783b */ /* 0x000e760000000200 */
[----:B------:R-:W-:Y:S04]  /*9210*/  @!UPT UIADD3 URZ, URZ, URZ, URZ ;  /* 0x0000003f3f3ff290 */ /* 0x000fe8000fffe03f */
[----:B--2---:R-:W-:Y:S08]  /*9220*/  HMMA.16816.F32 R196, R4, R32, R188 ;  /* 0x0000002004c4723c */ /* 0x004ff000000018bc */
[-C--:B------:R-:W-:Y:S08]  /*9230*/  HMMA.16816.F32 R188, R16, R178.reuse, R232 ;  /* 0x000000b210bc723c */ /* 0x080ff000000018e8 */
[----:B------:R-:W-:Y:S08]  /*9240*/  HMMA.16816.F32 R176, R8, R178, R200 ;  /* 0x000000b208b0723c */ /* 0x000ff000000018c8 */
[----:B------:R-:W-:Y:S01]  /*9250*/  HMMA.16816.F32 R200, R28, R184, R236 ;  /* 0x000000b81cc8723c */ /* 0x000fe200000018ec */
[----:B------:R-:W-:-:S02]  /*9260*/  FMUL.FTZ R196, R196, c[0x0][0x2ec] ;  /* 0x0000bb00c4c47a20 */ /* 0x000fc40000410000 */
[----:B------:R-:W-:Y:S02]  /*9270*/  FMUL.FTZ R197, R197, c[0x0][0x2ec] ;  /* 0x0000bb00c5c57a20 */ /* 0x000fe40000410000 */
[----:B------:R-:W-:Y:S01]  /*9280*/  FMUL.FTZ R198, R198, c[0x0][0x2ec] ;  /* 0x0000bb00c6c67a20 */ /* 0x000fe20000410000 */
[----:B------:R-:W2:Y:S01]  /*9290*/  MUFU.TANH R132, R196 ;  /* 0x000000c400847308 */ /* 0x000ea20000002400 */
[----:B------:R-:W-:Y:S01]  /*92a0*/  FMUL.FTZ R199, R199, c[0x0][0x2ec] ;  /* 0x0000bb00c7c77a20 */ /* 0x000fe20000410000 */
[C---:B---3--:R-:W-:Y:S06]  /*92b0*/  HMMA.16816.F32 R204, R16.reuse, R140, R228 ;  /* 0x0000008c10cc723c */ /* 0x048fec00000018e4 */
[----:B------:R-:W3:Y:S02]  /*92c0*/  MUFU.TANH R139, R197 ;  /* 0x000000c5008b7308 */ /* 0x000ee40000002400 */
[----:B------:R-:W-:Y:S01]  /*92d0*/  HMMA.16816.F32 R208, R16, R142, R208 ;  /* 0x0000008e10d0723c */ /* 0x000fe200000018d0 */
[----:B------:R-:W4:Y:S01]  /*92e0*/  LDSM.16.M88.4 R16, [R218+0x1800] ;  /* 0x00180000da10783b */ /* 0x000f220000000200 */
[----:B------:R-:W-:-:S04]  /*92f0*/  DEPBAR.LE SB0, 0x0 ;  /* 0x000080000000791a */ /* 0x000fc80000000000 */
[----:B------:R-:W5:Y:S01]  /*9300*/  MUFU.TANH R137, R198 ;  /* 0x000000c600897308 */ /* 0x000f620000002400 */
[----:B--2---:R-:W-:Y:S01]  /*9310*/  FSEL R132, R132, -INF , !P1 ;  /* 0xff80000084847808 */ /* 0x004fe20004800000 */
[----:B------:R-:W-:Y:S01]  /*9320*/  HMMA.16816.F32 R28, R28, R186, R240 ;  /* 0x000000ba1c1c723c */ /* 0x000fe200000018f0 */
[----:B------:R-:W-:Y:S01]  /*9330*/  BAR.SYNC.DEFER_BLOCKING 0x0 ;  /* 0x0000000000007b1d */ /* 0x000fe20000010000 */
[----:B------:R-:W-:Y:S02]  /*9340*/  ISETP.GE.AND P1, PT, R0, R12, PT ;  /* 0x0000000c0000720c */ /* 0x000fe40003f26270 */
[----:B---3--:R-:W-:-:S03]  /*9350*/  FSEL R139, R139, -INF , !P4 ;  /* 0xff8000008b8b7808 */ /* 0x008fc60006000000 */
[----:B------:R2:W-:Y:S01]  /*9360*/  MUFU.TANH R229, R199 ;  /* 0x000000c700e57308 */ /* 0x0005e20000002400 */
[----:B-1----:R-:W-:Y:S01]  /*9370*/  HMMA.16816.F32 R192, R20, R32, R192 ;  /* 0x0000002014c0723c */ /* 0x002fe200000018c0 */
[----:B-----5:R-:W-:-:S07]  /*9380*/  FSEL R137, R137, -INF , !P5 ;  /* 0xff80000089897808 */ /* 0x020fce0006800000 */
[-C--:B------:R-:W-:Y:S08]  /*9390*/  HMMA.16816.F32 R188, R4, R34.reuse, R188 ;  /* 0x0000002204bc723c */ /* 0x080ff000000018bc */
[----:B--2---:R-:W-:Y:S08]  /*93a0*/  HMMA.16816.F32 R196, R20, R34, R176 ;  /* 0x0000002214c4723c */ /* 0x004ff000000018b0 */
[----:B------:R-:W-:Y:S01]  /*93b0*/  HMMA.16816.F32 R32, R24, R180, R200 ;  /* 0x000000b41820723c */ /* 0x000fe200000018c8 */
[----:B------:R-:W-:-:S02]  /*93c0*/  FMUL.FTZ R192, R192, c[0x0][0x2ec] ;  /* 0x0000bb00c0c07a20 */ /* 0x000fc40000410000 */
[----:B------:R-:W-:Y:S02]  /*93d0*/  FMUL.FTZ R193, R193, c[0x0][0x2ec] ;  /* 0x0000bb00c1c17a20 */ /* 0x000fe40000410000 */
[----:B------:R-:W-:Y:S02]  /*93e0*/  FMUL.FTZ R194, R194, c[0x0][0x2ec] ;  /* 0x0000bb00c2c27a20 */ /* 0x000fe40000410000 */
[----:B------:R-:W-:Y:S01]  /*93f0*/  FMUL.FTZ R195, R195, c[0x0][0x2ec] ;  /* 0x0000bb00c3c37a20 */ /* 0x000fe20000410000 */
[----:B------:R-:W-:Y:S01]  /*9400*/  HMMA.16816.F32 R24, R24, R182, R28 ;  /* 0x000000b61818723c */ /* 0x000fe2000000181c */
[----:B------:R-:W-:Y:S01]  /*9410*/  FMUL.FTZ R188, R188, c[0x0][0x2ec] ;  /* 0x0000bb00bcbc7a20 */ /* 0x000fe20000410000 */
[----:B------:R-:W-:Y:S01]  /*9420*/  MUFU.TANH R228, R193 ;  /* 0x000000c100e47308 */ /* 0x000fe20000002400 */
[----:B------:R-:W-:Y:S02]  /*9430*/  FMUL.FTZ R189, R189, c[0x0][0x2ec] ;  /* 0x0000bb00bdbd7a20 */ /* 0x000fe40000410000 */
[----:B------:R-:W-:-:S02]  /*9440*/  FMUL.FTZ R191, R191, c[0x0][0x2ec] ;  /* 0x0000bb00bfbf7a20 */ /* 0x000fc40000410000 */
[----:B------:R-:W-:Y:S01]  /*9450*/  FMUL.FTZ R190, R190, c[0x0][0x2ec] ;  /* 0x0000bb00bebe7a20 */ /* 0x000fe20000410000 */
[C---:B----4-:R-:W-:Y:S01]  /*9460*/  HMMA.16816.F32 R184, R4.reuse, R16, R204 ;  /* 0x0000001004b8723c */ /* 0x050fe200000018cc */
[----:B------:R-:W-:Y:S01]  /*9470*/  FMUL.FTZ R196, R196, c[0x0][0x2ec] ;  /* 0x0000bb00c4c47a20 */ /* 0x000fe20000410000 */
[----:B------:R-:W1:Y:S01]  /*9480*/  MUFU.TANH R192, R192 ;  /* 0x000000c000c07308 */ /* 0x000e620000002400 */
[----:B------:R-:W-:Y:S02]  /*9490*/  FMUL.FTZ R197, R197, c[0x0][0x2ec] ;  /* 0x0000bb00c5c57a20 */ /* 0x000fe40000410000 */
[----:B------:R-:W-:Y:S02]  /*94a0*/  FMUL.FTZ R198, R198, c[0x0][0x2ec] ;  /* 0x0000bb00c6c67a20 */ /* 0x000fe40000410000 */
[----:B------:R-:W-:Y:S01]  /*94b0*/  FMUL.FTZ R199, R199, c[0x0][0x2ec] ;  /* 0x0000bb00c7c77a20 */ /* 0x000fe20000410000 */
[----:B------:R-:W-:Y:S02]  /*94c0*/  HMMA.16816.F32 R176, R4, R18, R208 ;  /* 0x0000001204b0723c */ /* 0x000fe400000018d0 */
[----:B------:R-:W2:Y:S06]  /*94d0*/  MUFU.TANH R133, R194 ;  /* 0x000000c200857308 */ /* 0x000eac0000002400 */
[----:B------:R-:W-:Y:S02]  /*94e0*/  HMMA.16816.F32 R4, R8, R140, R32 ;  /* 0x0000008c0804723c */ /* 0x000fe40000001820 */
[----:B------:R-:W3:Y:S01]  /*94f0*/  MUFU.TANH R193, R195 ;  /* 0x000000c300c17308 */ /* 0x000ee20000002400 */
[----:B-1----:R-:W-:-:S05]  /*9500*/  FSEL R2, R192, -INF , !P2 ;  /* 0xff800000c0027808 */ /* 0x002fca0005000000 */
[----:B------:R-:W-:Y:S01]  /*9510*/  HMMA.16816.F32 R8, R8, R142, R24 ;  /* 0x0000008e0808723c */ /* 0x000fe20000001818 */
[----:B------:R-:W-:Y:S01]  /*9520*/  FMUL.FTZ R186, R186, c[0x0][0x2ec] ;  /* 0x0000bb00baba7a20 */ /* 0x000fe20000410000 */
[----:B------:R-:W1:Y:S01]  /*9530*/  MUFU.TANH R138, R188 ;  /* 0x000000bc008a7308 */ /* 0x000e620000002400 */
[----:B------:R-:W-:Y:S02]  /*9540*/  FMUL.FTZ R185, R185, c[0x0][0x2ec] ;  /* 0x0000bb00b9b97a20 */ /* 0x000fe40000410000 */
[----:B------:R-:W-:Y:S02]  /*9550*/  FMUL.FTZ R187, R187, c[0x0][0x2ec] ;  /* 0x0000bb00bbbb7a20 */ /* 0x000fe40000410000 */
[----:B------:R-:W-:Y:S02]  /*9560*/  FMUL.FTZ R184, R184, c[0x0][0x2ec] ;  /* 0x0000bb00b8b87a20 */ /* 0x000fe40000410000 */
[----:B------:R-:W-:Y:S01]  /*9570*/  FMUL.FTZ R177, R177, c[0x0][0x2ec] ;  /* 0x0000bb00b1b17a20 */ /* 0x000fe20000410000 */
[----:B------:R-:W-:Y:S01]  /*9580*/  MUFU.TANH R189, R189 ;  /* 0x000000bd00bd7308 */ /* 0x000fe20000002400 */
[----:B------:R-:W-:-:S02]  /*9590*/  FMUL.FTZ R176, R176, c[0x0][0x2ec] ;  /* 0x0000bb00b0b07a20 */ /* 0x000fc40000410000 */
[----:B------:R-:W-:Y:S02]  /*95a0*/  FMUL.FTZ R178, R178, c[0x0][0x2ec] ;  /* 0x0000bb00b2b27a20 */ /* 0x000fe40000410000 */
[----:B------:R-:W-:Y:S01]  /*95b0*/  FMUL.FTZ R179, R179, c[0x0][0x2ec] ;  /* 0x0000bb00b3b37a20 */ /* 0x000fe20000410000 */
[C---:B------:R-:W-:Y:S02]  /*95c0*/  HMMA.16816.F32 R28, R20.reuse, R16, R4 ;  /* 0x00000010141c723c */ /* 0x040fe40000001804 */
[----:B------:R-:W-:Y:S05]  /*95d0*/  MUFU.TANH R191, R191 ;  /* 0x000000bf00bf7308 */ /* 0x000fea0000002400 */
[C---:B------:R-:W-:Y:S01]  /*95e0*/  IADD3 R4, R0.reuse, 0x8, RZ ;  /* 0x0000000800047810 */ /* 0x040fe20007ffe0ff */
[----:B------:R-:W-:Y:S01]  /*95f0*/  HMMA.16816.F32 R24, R20, R18, R8 ;  /* 0x000000121418723c */ /* 0x000fe20000001808 */
[----:B------:R-:W-:Y:S01]  /*9600*/  IADD3 R5, R0, 0x9, RZ ;  /* 0x0000000900057810 */ /* 0x000fe20007ffe0ff */
[----:B------:R-:W4:Y:S01]  /*9610*/  MUFU.TANH R196, R196 ;  /* 0x000000c400c47308 */ /* 0x000f220000002400 */
[----:B------:R-:W-:-:S02]  /*9620*/  ISETP.GE.AND P5, PT, R4, R14, PT ;  /* 0x0000000e0400720c */ /* 0x000fc40003fa6270 */
[----:B------:R-:W-:Y:S02]  /*9630*/  ISETP.GE.AND P2, PT, R4, R15, PT ;  /* 0x0000000f0400720c */ /* 0x000fe40003f46270 */
[----:B--2---:R-:W-:Y:S02]  /*9640*/  FSEL R8, R133, -INF , !P1 ;  /* 0xff80000085087808 */ /* 0x004fe40004800000 */
[----:B------:R-:W-:Y:S01]  /*9650*/  FSEL R20, R228, -INF , !P3 ;  /* 0xff800000e4147808 */ /* 0x000fe20005800000 */
[----:B------:R-:W2:Y:S01]  /*9660*/  MUFU.TANH R197, R197 ;  /* 0x000000c500c57308 */ /* 0x000ea20000002400 */
[----:B---3--:R-:W-:Y:S02]  /*9670*/  FSEL R21, R193, -INF , !P6 ;  /* 0xff800000c1157808 */ /* 0x008fe40007000000 */
[----:B-1----:R-:W-:Y:S02]  /*9680*/  FSEL R138, R138, -INF , !P5 ;  /* 0xff8000008a8a7808 */ /* 0x002fe40006800000 */
[C---:B------:R-:W-:Y:S01]  /*9690*/  ISETP.GE.AND P1, PT, R4.reuse, R13, PT ;  /* 0x0000000d0400720c */ /* 0x040fe20003f26270 */
[----:B------:R-:W-:Y:S01]  /*96a0*/  FMUL.FTZ R29, R29, c[0x0][0x2ec] ;  /* 0x0000bb001d1d7a20 */ /* 0x000fe20000410000 */
[-C--:B------:R-:W-:Y:S01]  /*96b0*/  ISETP.GE.AND P4, PT, R4, R12.reuse, PT ;  /* 0x0000000c0400720c */ /* 0x080fe20003f86270 */
[----:B------:R-:W-:Y:S01]  /*96c0*/  MUFU.TANH R177, R177 ;  /* 0x000000b100b17308 */ /* 0x000fe20000002400 */
[C---:B------:R-:W-:Y:S01]  /*96d0*/  ISETP.GE.AND P3, PT, R5.reuse, R15, PT ;  /* 0x0000000f0500720c */ /* 0x040fe20003f66270 */
[----:B------:R-:W-:Y:S01]  /*96e0*/  FMUL.FTZ R28, R28, c[0x0][0x2ec] ;  /* 0x0000bb001c1c7a20 */ /* 0x000fe20000410000 */
[C---:B------:R-:W-:Y:S01]  /*96f0*/  ISETP.GE.AND P6, PT, R5.reuse, R13, PT ;  /* 0x0000000d0500720c */ /* 0x040fe20003fc6270 */
[----:B------:R-:W-:Y:S01]  /*9700*/  FMUL.FTZ R30, R30, c[0x0][0x2ec] ;  /* 0x0000bb001e1e7a20 */ /* 0x000fe20000410000 */
[----:B------:R-:W-:Y:S01]  /*9710*/  ISETP.GE.AND P5, PT, R5, R12, PT ;  /* 0x0000000c0500720c */ /* 0x000fe20003fa6270 */
[----:B------:R-:W-:Y:S01]  /*9720*/  FMUL.FTZ R24, R24, c[0x0][0x2ec] ;  /* 0x0000bb0018187a20 */ /* 0x000fe20000410000 */
[C---:B------:R-:W-:Y:S01]  /*9730*/  IADD3 R6, R0.reuse, 0x10, RZ ;  /* 0x0000001000067810 */ /* 0x040fe20007ffe0ff */
[----:B------:R1:W3:Y:S01]  /*9740*/  MUFU.TANH R201, R186 ;  /* 0x000000ba00c97308 */ /* 0x0002e20000002400 */
[----:B------:R-:W-:Y:S01]  /*9750*/  IADD3 R4, R0, 0x18, RZ ;  /* 0x0000001800047810 */ /* 0x000fe20007ffe0ff */
[----:B------:R-:W-:Y:S01]  /*9760*/  FMUL.FTZ R25, R25, c[0x0][0x2ec] ;  /* 0x0000bb0019197a20 */ /* 0x000fe20000410000 */
[----:B----4-:R-:W-:Y:S01]  /*9770*/  FSEL R18, R196, -INF , !P1 ;  /* 0xff800000c4127808 */ /* 0x010fe20004800000 */
[----:B------:R-:W-:Y:S01]  /*9780*/  FMUL.FTZ R31, R31, c[0x0][0x2ec] ;  /* 0x0000bb001f1f7a20 */ /* 0x000fe20000410000 */
[----:B--2---:R-:W-:Y:S01]  /*9790*/  FSEL R10, R197, -INF , !P6 ;  /* 0xff800000c50a7808 */ /* 0x004fe20007000000 */
[----:B------:R-:W-:-:S02]  /*97a0*/  FMUL.FTZ R26, R26, c[0x0][0x2ec] ;  /* 0x0000bb001a1a7a20 */ /* 0x000fc40000410000 */
[----:B------:R-:W2:Y:S08]  /*97b0*/  MUFU.TANH R198, R198 ;  /* 0x000000c600c67308 */ /* 0x000eb00000002400 */
[----:B------:R4:W5:Y:S01]  /*97c0*/  MUFU.TANH R194, R185 ;  /* 0x000000b900c27308 */ /* 0x0009620000002400 */
[----:B-1----:R-:W-:Y:S02]  /*97d0*/  FSEL R186, R191, -INF , !P3 ;  /* 0xff800000bfba7808 */ /* 0x002fe40005800000 */
[----:B------:R-:W-:-:S04]  /*97e0*/  ISETP.GE.AND P3, PT, R6, R15, PT ;  /* 0x0000000f0600720c */ /* 0x000fc80003f66270 */
[----:B---3--:R-:W-:Y:S01]  /*97f0*/  FSEL R201, R201, -INF , !P3 ;  /* 0xff800000c9c97808 */ /* 0x008fe20005800000 */
[----:B------:R-:W-:Y:S01]  /*9800*/  MUFU.TANH R190, R190 ;  /* 0x000000be00be7308 */ /* 0x000fe20000002400 */
[----:B--2---:R-:W-:Y:S02]  /*9810*/  FSEL R19, R198, -INF , !P4 ;  /* 0xff800000c6137808 */ /* 0x004fe40006000000 */
[----:B------:R-:W-:Y:S02]  /*9820*/  ISETP.GE.AND P4, PT, R4, R14, PT ;  /* 0x0000000e0400720c */ /* 0x000fe40003f86270 */
[----:B----4-:R-:W-:-:S03]  /*9830*/  FSEL R185, R229, -INF , !P0 ;  /* 0xff800000e5b97808 */ /* 0x010fc60004000000 */
[----:B------:R-:W1:Y:S01]  /*9840*/  MUFU.TANH R176, R176 ;  /* 0x000000b000b07308 */ /* 0x000e620000002400 */
[-C--:B------:R-:W-:Y:S02]  /*9850*/  ISETP.GE.AND P0, PT, R5, R14.reuse, PT ;  /* 0x0000000e0500720c */ /* 0x080fe40003f06270 */
[C---:B------:R-:W-:Y:S02]  /*9860*/  IADD3 R5, R0.reuse, 0x11, RZ ;  /* 0x0000001100057810 */ /* 0x040fe40007ffe0ff */
[----:B------:R-:W-:Y:S02]  /*9870*/  IADD3 R0, R0, 0x19, RZ ;  /* 0x0000001900007810 */ /* 0x000fe40007ffe0ff */
[----:B------:R-:W-:Y:S01]  /*9880*/  FSEL R133, R189, -INF , !P0 ;  /* 0xff800000bd857808 */ /* 0x000fe20004000000 */
[----:B------:R-:W2:Y:S01]  /*9890*/  MUFU.TANH R187, R187 ;  /* 0x000000bb00bb7308 */ /* 0x000ea20000002400 */
[-C--:B------:R-:W-:Y:S02]  /*98a0*/  ISETP.GE.AND P0, PT, R0, R14.reuse, PT ;  /* 0x0000000e0000720c */ /* 0x080fe40003f06270 */
[----:B------:R-:W-:-:S02]  /*98b0*/  ISETP.GE.AND P1, PT, R5, R14, PT ;  /* 0x0000000e0500720c */ /* 0x000fc40003f26270 */
[----:B------:R-:W-:Y:S02]  /*98c0*/  FSEL R196, R177, -INF , !P0 ;  /* 0xff800000b1c47808 */ /* 0x000fe40004000000 */
[C---:B------:R-:W-:Y:S01]  /*98d0*/  ISETP.GE.AND P6, PT, R5.reuse, R15, PT ;  /* 0x0000000f0500720c */ /* 0x040fe20003fc6270 */
[----:B------:R-:W3:Y:S01]  /*98e0*/  MUFU.TANH R29, R29 ;  /* 0x0000001d001d7308 */ /* 0x000ee20000002400 */
[CC--:B------:R-:W-:Y:S02]  /*98f0*/  ISETP.GE.AND P0, PT, R5.reuse, R13.reuse, PT ;  /* 0x0000000d0500720c */ /* 0x0c0fe40003f06270 */
[----:B------:R-:W-:Y:S01]  /*9900*/  ISETP.GE.AND P3, PT, R5, R12, PT ;  /* 0x0000000c0500720c */ /* 0x000fe20003f66270 */
[----:B------:R-:W-:Y:S01]  /*9910*/  FMUL.FTZ R5, R27, c[0x0][0x2ec] ;  /* 0x0000bb001b057a20 */ /* 0x000fe20000410000 */
[----:B-----5:R-:W-:Y:S02]  /*9920*/  FSEL R194, R194, -INF , !P1 ;  /* 0xff800000c2c27808 */ /* 0x020fe40004800000 */
[----:B-1----:R-:W-:Y:S01]  /*9930*/  FSEL R197, R176, -INF , !P4 ;  /* 0xff800000b0c57808 */ /* 0x002fe20006000000 */
[----:B------:R-:W1:Y:S01]  /*9940*/  MUFU.TANH R199, R199 ;  /* 0x000000c700c77308 */ /* 0x000e620000002400 */
[----:B------:R-:W-:-:S02]  /*9950*/  ISETP.GE.AND P1, PT, R6, R13, PT ;  /* 0x0000000d0600720c */ /* 0x000fc40003f26270 */
[----:B------:R-:W-:Y:S02]  /*9960*/  ISETP.GE.AND P4, PT, R6, R12, PT ;  /* 0x0000000c0600720c */ /* 0x000fe40003f86270 */
[----:B--2---:R-:W-:Y:S02]  /*9970*/  FSEL R200, R187, -INF , !P6 ;  /* 0xff800000bbc87808 */ /* 0x004fe40007000000 */
[----:B------:R-:W-:Y:S01]  /*9980*/  ISETP.GE.AND P6, PT, R4, R13, PT ;  /* 0x0000000d0400720c */ /* 0x000fe20003fc6270 */
[----:B------:R2:W4:Y:S01]  /*9990*/  MUFU.TANH R195, R184 ;  /* 0x000000b800c37308 */ /* 0x0005220000002400 */
[----:B---3--:R-:W-:Y:S02]  /*99a0*/  FSEL R187, R29, -INF , !P0 ;  /* 0xff8000001dbb7808 */ /* 0x008fe40004000000 */
[----:B------:R-:W-:-:S05]  /*99b0*/  ISETP.NE.AND P0, PT, R244, 0x4, PT ;  /* 0x00000004f400780c */ /* 0x000fca0003f05270 */
[----:B------:R-:W3:Y:S01]  /*99c0*/  MUFU.TANH R178, R178 ;  /* 0x000000b200b27308 */ /* 0x000ee20000002400 */
[----:B-1----:R-:W-:Y:S02]  /*99d0*/  FSEL R9, R199, -INF , !P5 ;  /* 0xff800000c7097808 */ /* 0x002fe40006800000 */
[----:B------:R-:W-:-:S05]  /*99e0*/  ISETP.GE.AND P5, PT, R4, R15, PT ;  /* 0x0000000f0400720c */ /* 0x000fca0003fa6270 */
[----:B------:R-:W1:Y:S01]  /*99f0*/  MUFU.TANH R179, R179 ;  /* 0x000000b300b37308 */ /* 0x000e620000002400 */
[----:B--2---:R-:W-:Y:S02]  /*9a00*/  FSEL R184, R190, -INF , !P2 ;  /* 0xff800000beb87808 */ /* 0x004fe40005000000 */
[----:B------:R-:W-:-:S04]  /*9a10*/  ISETP.GE.AND P2, PT, R6, R14, PT ;  /* 0x0000000e0600720c */ /* 0x000fc80003f46270 */
[----:B----4-:R-:W-:Y:S01]  /*9a20*/  FSEL R195, R195, -INF , !P2 ;  /* 0xff800000c3c37808 */ /* 0x010fe20005000000 */
[----:B------:R-:W2:Y:S01]  /*9a30*/  MUFU.TANH R28, R28 ;  /* 0x0000001c001c7308 */ /* 0x000ea20000002400 */
[----:B------:R-:W-:Y:S02]  /*9a40*/  ISETP.GE.AND P2, PT, R0, R15, PT ;  /* 0x0000000f0000720c */ /* 0x000fe40003f46270 */
[----:B---3--:R-:W-:Y:S02]  /*9a50*/  FSEL R199, R178, -INF , !P5 ;  /* 0xff800000b2c77808 */ /* 0x008fe40006800000 */
[----:B------:R-:W-:-:S03]  /*9a60*/  ISETP.GE.AND P5, PT, R0, R13, PT ;  /* 0x0000000d0000720c */ /* 0x000fc60003fa6270 */
[----:B------:R-:W3:Y:S01]  /*9a70*/  MUFU.TANH R24, R24 ;  /* 0x0000001800187308 */ /* 0x000ee20000002400 */
[----:B-1----:R-:W-:Y:S02]  /*9a80*/  FSEL R198, R179, -INF , !P2 ;  /* 0xff800000b3c67808 */ /* 0x002fe40005000000 */
[----:B------:R-:W-:-:S05]  /*9a90*/  ISETP.GE.AND P2, PT, R4, R12, PT ;  /* 0x0000000c0400720c */ /* 0x000fca0003f46270 */
[----:B------:R-:W1:Y:S01]  /*9aa0*/  MUFU.TANH R25, R25 ;  /* 0x0000001900197308 */ /* 0x000e620000002400 */
[----:B--2---:R-:W-:Y:S02]  /*9ab0*/  FSEL R13, R28, -INF , !P1 ;  /* 0xff8000001c0d7808 */ /* 0x004fe40004800000 */
[----:B------:R-:W-:-:S05]  /*9ac0*/  ISETP.GE.AND P1, PT, R0, R12, PT ;  /* 0x0000000c0000720c */ /* 0x000fca0003f26270 */
[----:B------:R-:W2:Y:S01]  /*9ad0*/  MUFU.TANH R190, R30 ;  /* 0x0000001e00be7308 */ /* 0x000ea20000002400 */
[----:B---3--:R-:W-:-:S07]  /*9ae0*/  FSEL R188, R24, -INF , !P6 ;  /* 0xff80000018bc7808 */ /* 0x008fce0007000000 */
[----:B------:R-:W3:Y:S01]  /*9af0*/  MUFU.TANH R191, R31 ;  /* 0x0000001f00bf7308 */ /* 0x000ee20000002400 */
[----:B-1----:R-:W-:-:S07]  /*9b00*/  FSEL R189, R25, -INF , !P5 ;  /* 0xff80000019bd7808 */ /* 0x002fce0006800000 */
[----:B------:R-:W1:Y:S01]  /*9b10*/  MUFU.TANH R6, R26 ;  /* 0x0000001a00067308 */ /* 0x000e620000002400 */
[----:B--2---:R-:W-:-:S07]  /*9b20*/  FSEL R190, R190, -INF , !P4 ;  /* 0xff800000bebe7808 */ /* 0x004fce0006000000 */
[----:B------:R-:W2:Y:S01]  /*9b30*/  MUFU.TANH R5, R5 ;  /* 0x0000000500057308 */ /* 0x000ea20000002400 */
[----:B---3--:R-:W-:Y:S02]  /*9b40*/  FSEL R191, R191, -INF , !P3 ;  /* 0xff800000bfbf7808 */ /* 0x008fe40005800000 */
[----:B-1----:R-:W-:Y:S02]  /*9b50*/  FSEL R192, R6, -INF , !P2 ;  /* 0xff80000006c07808 */ /* 0x002fe40005000000 */
[----:B--2---:R-:W-:Y:S01]  /*9b60*/  FSEL R193, R5, -INF , !P1 ;  /* 0xff80000005c17808 */ /* 0x004fe20004800000 */
        /* <DEDUP_REMOVED lines=22> */
.L_x_870:
        /* <DEDUP_REMOVED lines=8> */
[----:B-1----:R-:W-:Y:S01]  /*9d50*/  FMNMX.FTZ R4, R13, R0, !PT ;  /* 0x000000000d047209 */ /* 0x002fe20007810000 */
[----:B------:R-:W-:Y:S01]  /*9d60*/  LDSM.16.MT88.4 R28, [R214+0xb000] ;  /* 0x00b00000d61c783b */ /* 0x000fe20000004200 */
[----:B------:R-:W-:-:S02]  /*9d70*/  FMNMX.FTZ R0, R3, R8, !PT ;  /* 0x0000000803007209 */ /* 0x000fc40007810000 */
[----:B------:R-:W-:Y:S01]  /*9d80*/  FMNMX.FTZ R4, R187, R4, !PT ;  /* 0x00000004bb047209 */ /* 0x000fe20007810000 */
[----:B------:R-:W-:Y:S01]  /*9d90*/  LDSM.16.MT88.4 R24, [R217+0xb000] ;  /* 0x00b00000d918783b */ /* 0x000fe20000004200 */
[----:B------:R-:W-:Y:S02]  /*9da0*/  FMNMX.FTZ R0, R21, R0, !PT ;  /* 0x0000000015007209 */ /* 0x000fe40007810000 */
[----:B------:R-:W-:Y:S02]  /*9db0*/  FMNMX.FTZ R17, R188, R4, !PT ;  /* 0x00000004bc117209 */ /* 0x000fe40007810000 */
        /* <DEDUP_REMOVED lines=17> */
[--C-:B------:R-:W-:Y:S02]  /*9ed0*/  FFMA.FTZ R2, R2, c[0x0][0x23c], -R11.reuse ;  /* 0x00008f0002027a23 */ /* 0x100fe4000001080b */
[--C-:B------:R-:W-:Y:S01]  /*9ee0*/  FFMA.FTZ R20, R20, c[0x0][0x23c], -R11.reuse ;  /* 0x00008f0014147a23 */ /* 0x100fe2000001080b */
[----:B--2---:R-:W-:Y:S01]  /*9ef0*/  FMNMX.FTZ R16, R0, R16, !PT ;  /* 0x0000001000107209 */ /* 0x004fe20007810000 */
[----:B------:R1:W-:Y:S01]  /*9f00*/  MUFU.EX2 R241, R2 ;  /* 0x0000000200f17308 */ /* 0x0003e20000000800 */
[----:B------:R-:W-:Y:S01]  /*9f10*/  FSEL R0, R17, RZ, P1 ;  /* 0x000000ff11007208 */ /* 0x000fe20000800000 */
[----:B------:R-:W-:Y:S01]  /*9f20*/  FFMA.FTZ R18, R18, c[0x0][0x23c], -R11 ;  /* 0x00008f0012127a23 */ /* 0x000fe2000001080b */
[C---:B------:R-:W-:Y:S01]  /*9f30*/  FSETP.NEU.FTZ.AND P0, PT, R16.reuse, -INF , PT ;  /* 0xff8000001000780b */ /* 0x040fe20003f1d000 */
[----:B------:R-:W-:Y:S02]  /*9f40*/  FMUL.FTZ R12, R16, c[0x0][0x23c] ;  /* 0x00008f00100c7a20 */ /* 0x000fe40000410000 */
[----:B------:R-:W-:-:S02]  /*9f50*/  FADD.FTZ R4, R134, -R0 ;  /* 0x8000000086047221 */ /* 0x000fc40000010000 */
[--C-:B------:R-:W-:Y:S01]  /*9f60*/  FFMA.FTZ R10, R10, c[0x0][0x23c], -R11.reuse ;  /* 0x00008f000a0a7a23 */ /* 0x100fe2000001080b */
[----:B------:R-:W-:Y:S01]  /*9f70*/  FSEL R12, R12, RZ, P0 ;  /* 0x000000ff0c0c7208 */ /* 0x000fe20000000000 */
[----:B------:R-:W-:Y:S01]  /*9f80*/  FMUL.FTZ R4, R4, c[0x0][0x23c] ;  /* 0x00008f0004047a20 */ /* 0x000fe20000410000 */
[----:B------:R-:W-:Y:S01]  /*9f90*/  MUFU.EX2 R240, R20 ;  /* 0x0000001400f07308 */ /* 0x000fe20000000800 */
[----:B------:R-:W-:Y:S02]  /*9fa0*/  FFMA.FTZ R13, R13, c[0x0][0x23c], -R11 ;  /* 0x00008f000d0d7a23 */ /* 0x000fe4000001080b */
[--C-:B------:R-:W-:Y:S01]  /*9fb0*/  FFMA.FTZ R0, R9, c[0x0][0x23c], -R12.reuse ;  /* 0x00008f0009007a23 */ /* 0x100fe2000001080c */
[----:B-1----:R-:W-:Y:S01]  /*9fc0*/  FSEL R2, R16, RZ, P0 ;  /* 0x000000ff10027208 */ /* 0x002fe20000000000 */
[----:B------:R-:W-:-:S03]  /*9fd0*/  FFMA.FTZ R8, R8, c[0x0][0x23c], -R12 ;  /* 0x00008f0008087a23 */ /* 0x000fc6000001080c */
[----:B------:R1:W-:Y:S01]  /*9fe0*/  MUFU.EX2 R239, R0 ;  /* 0x0000000000ef7308 */ /* 0x0003e20000000800 */
[--C-:B------:R-:W-:Y:S02]  /*9ff0*/  FFMA.FTZ R21, R21, c[0x0][0x23c], -R12.reuse ;  /* 0x00008f0015157a23 */ /* 0x100fe4000001080c */
[----:B------:R-:W-:-:S05]  /*a000*/  FFMA.FTZ R19, R19, c[0x0][0x23c], -R12 ;  /* 0x00008f0013137a23 */ /* 0x000fca000001080c */
[----:B------:R2:W-:Y:S01]  /*a010*/  MUFU.EX2 R236, R8 ;  /* 0x0000000800ec7308 */ /* 0x0005e20000000800 */
[----:B-1----:R-:W-:Y:S01]  /*a020*/  FADD.FTZ R0, R3, -R2 ;  /* 0x8000000203007221 */ /* 0x002fe20000010000 */
[----:B------:R-:W-:-:S06]  /*a030*/  FMNMX.FTZ R3, R136, R132, !PT ;  /* 0x0000008488037209 */ /* 0x000fcc0007810000 */
[----:B------:R-:W-:Y:S01]  /*a040*/  MUFU.EX2 R242, R18 ;  /* 0x0000001200f27308 */ /* 0x000fe20000000800 */
[----:B------:R-:W-:Y:S01]  /*a050*/  FMUL.FTZ R0, R0, c[0x0][0x23c] ;  /* 0x00008f0000007a20 */ /* 0x000fe20000410000 */
[----:B--2---:R-:W-:Y:S02]  /*a060*/  FMNMX.FTZ R8, R139, R3, !PT ;  /* 0x000000038b087209 */ /* 0x004fe40007810000 */
[----:B------:R-:W-:-:S04]  /*a070*/  FMNMX.FTZ R3, R135, R137, !PT ;  /* 0x0000008987037209 */ /* 0x000fc80007810000 */
[----:B------:R-:W1:Y:S01]  /*a080*/  MUFU.EX2 R243, R10 ;  /* 0x0000000a00f37308 */ /* 0x000e620000000800 */
[----:B------:R-:W-:Y:S02]  /*a090*/  FMNMX.FTZ R8, R138, R8, !PT ;  /* 0x000000088a087209 */ /* 0x000fe40007810000 */
[----:B------:R-:W-:Y:S02]  /*a0a0*/  FMNMX.FTZ R3, R185, R3, !PT ;  /* 0x00000003b9037209 */ /* 0x000fe40007810000 */
[----:B------:R-:W-:Y:S02]  /*a0b0*/  FMNMX.FTZ R8, R133, R8, !PT ;  /* 0x0000000885087209 */ /* 0x000fe40007810000 */
[----:B------:R-:W-:Y:S01]  /*a0c0*/  FMNMX.FTZ R3, R184, R3, !PT ;  /* 0x00000003b8037209 */ /* 0x000fe20007810000 */
[----:B------:R-:W2:Y:S01]  /*a0d0*/  MUFU.EX2 R237, R21 ;  /* 0x0000001500ed7308 */ /* 0x000ea20000000800 */
[----:B------:R-:W-:Y:S02]  /*a0e0*/  FMNMX.FTZ R8, R195, R8, !PT ;  /* 0x00000008c3087209 */ /* 0x000fe40007810000 */
[----:B------:R-:W-:-:S02]  /*a0f0*/  FMNMX.FTZ R3, R186, R3, !PT ;  /* 0x00000003ba037209 */ /* 0x000fc40007810000 */
[----:B------:R-:W-:Y:S02]  /*a100*/  FMNMX.FTZ R8, R194, R8, !PT ;  /* 0x00000008c2087209 */ /* 0x000fe40007810000 */
[----:B------:R-:W-:Y:S01]  /*a110*/  FMNMX.FTZ R3, R201, R3, !PT ;  /* 0x00000003c9037209 */ /* 0x000fe20007810000 */
[----:B------:R-:W3:Y:S01]  /*a120*/  MUFU.EX2 R238, R19 ;  /* 0x0000001300ee7308 */ /* 0x000ee20000000800 */
[----:B------:R-:W-:Y:S02]  /*a130*/  FMNMX.FTZ R8, R197, R8, !PT ;  /* 0x00000008c5087209 */ /* 0x000fe40007810000 */
[----:B------:R-:W-:Y:S02]  /*a140*/  FMNMX.FTZ R9, R200, R3, !PT ;  /* 0x00000003c8097209 */ /* 0x000fe40007810000 */
[----:B------:R-:W-:Y:S02]  /*a150*/  FMNMX.FTZ R3, R196, R8, !PT ;  /* 0x00000008c4037209 */ /* 0x000fe40007810000 */
[----:B-1----:R-:W-:Y:S01]  /*a160*/  F2FP.PACK_AB R6, R243, R242 ;  /* 0x000000f2f306723e */ /* 0x002fe200000000ff */
[----:B------:R1:W4:Y:S01]  /*a170*/  MUFU.EX2 R2, R4 ;  /* 0x0000000400027308 */ /* 0x0003220000000800 */
[----:B--2---:R-:W-:Y:S01]  /*a180*/  F2FP.PACK_AB R5, R237, R236 ;  /* 0x000000eced05723e */ /* 0x004fe200000000ff */
[----:B------:R-:W2:Y:S04]  /*a190*/  SHFL.BFLY PT, R8, R3, 0x2, 0x1f ;  /* 0x0c401f0003087f89 */ /* 0x000ea800000e0000 */
[----:B------:R-:W-:Y:S02]  /*a1a0*/  LDSM.16.MT88.4 R20, [R216+0xb000] ;  /* 0x00b00000d814783b */ /* 0x000fe40000004200 */
[----:B------:R-:W5:Y:S01]  /*a1b0*/  MUFU.EX2 R0, R0 ;  /* 0x0000000000007308 */ /* 0x000f620000000800 */
[----:B---3--:R-:W-:-:S02]  /*a1c0*/  F2FP.PACK_AB R7, R239, R238 ;  /* 0x000000eeef07723e */ /* 0x008fc400000000ff */
[----:B-1----:R-:W-:Y:S01]  /*a1d0*/  F2FP.PACK_AB R4, R240, R241 ;  /* 0x000000f1f004723e */ /* 0x002fe200000000ff */
[----:B----4-:R-:W-:-:S04]  /*a1e0*/  FMUL.FTZ R144, R144, R2 ;  /* 0x0000000290907220 */ /* 0x010fc80000410000 */
[----:B------:R1:W-:Y:S01]  /*a1f0*/  MUFU.EX2 R203, R13 ;  /* 0x0000000d00cb7308 */ /* 0x0003e20000000800 */
[-C--:B------:R-:W-:Y:S02]  /*a200*/  FMUL.FTZ R145, R145, R2.reuse ;  /* 0x0000000291917220 */ /* 0x080fe40000410000 */
[-C--:B------:R-:W-:Y:S02]  /*a210*/  FMUL.FTZ R152, R152, R2.reuse ;  /* 0x0000000298987220 */ /* 0x080fe40000410000 */
[----:B------:R-:W-:Y:S02]  /*a220*/  FMUL.FTZ R153, R153, R2 ;  /* 0x0000000299997220 */ /* 0x000fe40000410000 */
[----:B-----5:R-:W-:Y:S01]  /*a230*/  FMUL.FTZ R146, R146, R0 ;  /* 0x0000000092927220 */ /* 0x020fe20000410000 */
[----:B--2---:R-:W-:Y:S01]  /*a240*/  FMNMX.FTZ R8, R3, R8, !PT ;  /* 0x0000000803087209 */ /* 0x004fe20007810000 */
[-C--:B------:R-:W-:Y:S01]  /*a250*/  FMUL.FTZ R147, R147, R0.reuse ;  /* 0x0000000093937220 */ /* 0x080fe20000410000 */
[----:B------:R-:W-:Y:S01]  /*a260*/  FMNMX.FTZ R3, R199, R9, !PT ;  /* 0x00000009c7037209 */ /* 0x000fe20007810000 */
[----:B------:R-:W-:-:S02]  /*a270*/  FMUL.FTZ R154, R154, R0 ;  /* 0x000000009a9a7220 */ /* 0x000fc40000410000 */
[----:B------:R-:W2:Y:S01]  /*a280*/  SHFL.BFLY PT, R9, R8, 0x1, 0x1f ;  /* 0x0c201f0008097f89 */ /* 0x000ea200000e0000 */
[----:B------:R-:W-:Y:S01]  /*a290*/  FMNMX.FTZ R3, R198, R3, !PT ;  /* 0x00000003c6037209 */ /* 0x000fe20007810000 */
[----:B------:R-:W-:Y:S01]  /*a2a0*/  FMUL.FTZ R155, R155, R0 ;  /* 0x000000009b9b7220 */ /* 0x000fe20000410000 */
[C---:B------:R-:W-:Y:S01]  /*a2b0*/  HMMA.16816.F32 R208, R4.reuse, R176, R144 ;  /* 0x000000b004d0723c */ /* 0x040fe20000001890 */
[----:B------:R-:W3:Y:S01]  /*a2c0*/  LDSM.16.MT88.4 R144, [R216+0xa000] ;  /* 0x00a00000d890783b */ /* 0x000ee20000004200 */
[-C--:B------:R-:W-:Y:S02]  /*a2d0*/  FMUL.FTZ R164, R164, R2.reuse ;  /* 0x00000002a4a47220 */ /* 0x080fe40000410000 */
[----:B------:R-:W-:Y:S01]  /*a2e0*/  FMUL.FTZ R165, R165, R2 ;  /* 0x00000002a5a57220 */ /* 0x000fe20000410000 */
[----:B------:R-:W4:Y:S01]  /*a2f0*/  SHFL.BFLY PT, R10, R3, 0x2, 0x1f ;  /* 0x0c401f00030a7f89 */ /* 0x000f2200000e0000 */
        /* <DEDUP_REMOVED lines=8> */
[-C--:B------:R-:W-:Y:S02]  /*a380*/  FMUL.FTZ R40, R40, R2.reuse ;  /* 0x0000000228287220 */ /* 0x080fe40000410000 */
[----:B------:R-:W-:Y:S01]  /*a390*/  FMUL.FTZ R41, R41, R2 ;  /* 0x0000000229297220 */ /* 0x000fe20000410000 */
[----:B--2---:R-:W-:Y:S01]  /*a3a0*/  FMNMX.FTZ R15, R8, R9, !PT ;  /* 0x00000009080f7209 */ /* 0x004fe20007810000 */
[----:B------:R-:W-:-:S02]  /*a3b0*/  FMUL.FTZ R42, R42, R0 ;  /* 0x000000002a2a7220 */ /* 0x000fc40000410000 */
[----:B------:R-:W-:Y:S01]  /*a3c0*/  FMUL.FTZ R43, R43, R0 ;  /* 0x000000002b2b7220 */ /* 0x000fe20000410000 */
[C---:B------:R-:W-:Y:S01]  /*a3d0*/  HMMA.16816.F32 R168, R4.reuse, R142, R168 ;  /* 0x0000008e04a8723c */ /* 0x040fe200000018a8 */
[-C--:B------:R-:W-:Y:S01]  /*a3e0*/  FMUL.FTZ R44, R44, R2.reuse ;  /* 0x000000022c2c7220 */ /* 0x080fe20000410000 */
[----:B------:R-:W-:Y:S01]  /*a3f0*/  FSETP.NEU.FTZ.AND P1, PT, R15, -INF , PT ;  /* 0xff8000000f00780b */ /* 0x000fe20003f3d000 */
[----:B------:R-:W-:Y:S02]  /*a400*/  FMUL.FTZ R45, R45, R2 ;  /* 0x000000022d2d7220 */ /* 0x000fe40000410000 */
        /* <DEDUP_REMOVED lines=11> */
[----:B------:R-:W-:Y:S01]  /*a4c0*/  FMUL.FTZ R63, R63, R0 ;  /* 0x000000003f3f7220 */ /* 0x000fe20000410000 */
[C---:B---3--:R-:W-:Y:S01]  /*a4d0*/  HMMA.16816.F32 R56, R4.reuse, R144, R56 ;  /* 0x000000900438723c */ /* 0x048fe20000001838 */
        /* <DEDUP_REMOVED lines=13> */
[----:B------:R-:W-:Y:S01]  /*a5b0*/  FMUL.FTZ R93, R93, R2 ;  /* 0x000000025d5d7220 */ /* 0x000fe20000410000 */
[C---:B------:R-:W-:Y:S01]  /*a5c0*/  HMMA.16816.F32 R76, R4.reuse, R34, R76 ;  /* 0x00000022044c723c */ /* 0x040fe2000000184c */
[-C--:B------:R-:W-:Y:S02]  /*a5d0*/  FMUL.FTZ R90, R90, R0.reuse ;  /* 0x000000005a5a7220 */ /* 0x080fe40000410000 */
        /* <DEDUP_REMOVED lines=23> */
[----:B-1----:R-:W-:Y:S01]  /*a750*/  FFMA.FTZ R13, R187, c[0x0][0x23c], -R11 ;  /* 0x00008f00bb0d7a23 */ /* 0x002fe2000001080b */
[----:B------:R-:W-:Y:S01]  /*a760*/  HMMA.16816.F32 R120, R4, R20, R120 ;  /* 0x000000140478723c */ /* 0x000fe20000001878 */
[----:B------:R-:W-:Y:S02]  /*a770*/  FFMA.FTZ R2, R251, R2, R241 ;  /* 0x00000002fb027223 */ /* 0x000fe400000100f1 */
[----:B------:R-:W1:Y:S01]  /*a780*/  MUFU.EX2 R202, R13 ;  /* 0x0000000d00ca7308 */ /* 0x000e620000000800 */
[----:B------:R-:W-:Y:S02]  /*a790*/  FFMA.FTZ R0, R250, R0, R236 ;  /* 0x00000000fa007223 */ /* 0x000fe400000100ec */
[----:B------:R-:W-:-:S02]  /*a7a0*/  FADD.FTZ R2, R240, R2 ;  /* 0x00000002f0027221 */ /* 0x000fc40000010000 */
[----:B------:R-:W-:Y:S01]  /*a7b0*/  HMMA.16816.F32 R204, R4, R22, R124 ;  /* 0x0000001604cc723c */ /* 0x000fe2000000187c */
[----:B------:R-:W-:Y:S02]  /*a7c0*/  FADD.FTZ R0, R237, R0 ;  /* 0x00000000ed007221 */ /* 0x000fe40000010000 */
[----:B------:R-:W-:Y:S02]  /*a7d0*/  FADD.FTZ R2, R242, R2 ;  /* 0x00000002f2027221 */ /* 0x000fe40000010000 */
[----:B------:R-:W-:Y:S02]  /*a7e0*/  FADD.FTZ R0, R238, R0 ;  /* 0x00000000ee007221 */ /* 0x000fe40000010000 */
[----:B----4-:R-:W-:Y:S01]  /*a7f0*/  FMNMX.FTZ R4, R3, R10, !PT ;  /* 0x0000000a03047209 */ /* 0x010fe20007810000 */
[----:B------:R-:W-:Y:S02]  /*a800*/  FMUL.FTZ R3, R15, c[0x0][0x23c] ;  /* 0x00008f000f037a20 */ /* 0x000fe40000410000 */
[----:B------:R-:W-:Y:S01]  /*a810*/  FADD.FTZ R2, R243, R2 ;  /* 0x00000002f3027221 */ /* 0x000fe20000010000 */
[----:B-1----:R-:W-:Y:S01]  /*a820*/  F2FP.PACK_AB R124, R202, R203 ;  /* 0x000000cbca7c723e */ /* 0x002fe200000000ff */
[----:B------:R-:W1:Y:S01]  /*a830*/  SHFL.BFLY PT, R6, R4, 0x1, 0x1f ;  /* 0x0c201f0004067f89 */ /* 0x000e6200000e0000 */
[----:B------:R-:W-:Y:S01]  /*a840*/  FSEL R3, R3, RZ, P1 ;  /* 0x000000ff03037208 */ /* 0x000fe20000800000 */
[----:B------:R-:W-:-:S02]  /*a850*/  FFMA.FTZ R13, R188, c[0x0][0x23c], -R11 ;  /* 0x00008f00bc0d7a23 */ /* 0x000fc4000001080b */
[----:B------:R-:W-:Y:S02]  /*a860*/  FFMA.FTZ R11, R189, c[0x0][0x23c], -R11 ;  /* 0x00008f00bd0b7a23 */ /* 0x000fe4000001080b */
[----:B------:R-:W-:Y:S01]  /*a870*/  FFMA.FTZ R5, R132, c[0x0][0x23c], -R3 ;  /* 0x00008f0084057a23 */ /* 0x000fe20000010803 */
[----:B------:R-:W2:Y:S01]  /*a880*/  MUFU.EX2 R188, R13 ;  /* 0x0000000d00bc7308 */ /* 0x000ea20000000800 */
[----:B------:R-:W-:Y:S02]  /*a890*/  FADD.FTZ R0, R239, R0 ;  /* 0x00000000ef007221 */ /* 0x000fe40000010000 */
[----:B------:R-:W-:-:S04]  /*a8a0*/  FADD.FTZ R2, R203, R2 ;  /* 0x00000002cb027221 */ /* 0x000fc80000010000 */
[----:B------:R-:W-:Y:S01]  /*a8b0*/  FADD.FTZ R2, R202, R2 ;  /* 0x00000002ca027221 */ /* 0x000fe20000010000 */
[----:B------:R3:W-:Y:S08]  /*a8c0*/  MUFU.EX2 R233, R5 ;  /* 0x0000000500e97308 */ /* 0x0007f00000000800 */
[----:B------:R4:W5:Y:S01]  /*a8d0*/  MUFU.EX2 R187, R11 ;  /* 0x0000000b00bb7308 */ /* 0x0009620000000800 */
[----:B-1----:R-:W-:Y:S01]  /*a8e0*/  FMNMX.FTZ R14, R4, R6, !PT ;  /* 0x00000006040e7209 */ /* 0x002fe20007810000 */
[----:B------:R-:W-:-:S02]  /*a8f0*/  FFMA.FTZ R4, R139, c[0x0][0x23c], -R3 ;  /* 0x00008f008b047a23 */ /* 0x000fc40000010803 */
[----:B--2---:R-:W-:Y:S01]  /*a900*/  FADD.FTZ R2, R188, R2 ;  /* 0x00000002bc027221 */ /* 0x004fe20000010000 */
[----:B------:R-:W-:-:S03]  /*a910*/  FSETP.NEU.FTZ.AND P0, PT, R14, -INF , PT ;  /* 0xff8000000e00780b */ /* 0x000fc60003f1d000 */
[----:B------:R1:W-:Y:S01]  /*a920*/  MUFU.EX2 R232, R4 ;  /* 0x0000000400e87308 */ /* 0x0003e20000000800 */
[----:B---3--:R-:W-:-:S07]  /*a930*/  FFMA.FTZ R5, R138, c[0x0][0x23c], -R3 ;  /* 0x00008f008a057a23 */ /* 0x008fce0000010803 */
[----:B------:R2:W-:Y:S01]  /*a940*/  MUFU.EX2 R234, R5 ;  /* 0x0000000500ea7308 */ /* 0x0005e20000000800 */
[----:B----4-:R-:W-:Y:S01]  /*a950*/  FFMA.FTZ R11, R190, c[0x0][0x23c], -R12 ;  /* 0x00008f00be0b7a23 */ /* 0x010fe2000001080c */
[C---:B-----5:R-:W-:Y:S01]  /*a960*/  F2FP.PACK_AB R126, R187.reuse, R188 ;  /* 0x000000bcbb7e723e */ /* 0x060fe200000000ff */
[----:B------:R-:W-:Y:S02]  /*a970*/  FADD.FTZ R251, R187, R2 ;  /* 0x00000002bbfb7221 */ /* 0x000fe40000010000 */
[----:B-1----:R-:W-:-:S05]  /*a980*/  FMUL.FTZ R4, R14, c[0x0][0x23c] ;  /* 0x00008f000e047a20 */ /* 0x002fca0000410000 */
[----:B------:R-:W-:Y:S01]  /*a990*/  FSEL R10, R4, RZ, P0 ;  /* 0x000000ff040a7208 */ /* 0x000fe20000000000 */
[----:B------:R-:W-:Y:S01]  /*a9a0*/  FFMA.FTZ R4, R133, c[0x0][0x23c], -R3 ;  /* 0x00008f0085047a23 */ /* 0x000fe20000010803 */
[----:B--2---:R-:W-:-:S03]  /*a9b0*/  FSEL R5, R15, RZ, P1 ;  /* 0x000000ff0f057208 */ /* 0x004fc60000800000 */
[----:B------:R1:W-:Y:S02]  /*a9c0*/  MUFU.EX2 R235, R4 ;  /* 0x0000000400eb7308 */ /* 0x0003e40000000800 */
[----:B------:R-:W-:Y:S01]  /*a9d0*/  FADD.FTZ R6, R136, -R5 ;  /* 0x8000000588067221 */ /* 0x000fe20000010000 */
[----:B------:R-:W-:Y:S02]  /*a9e0*/  FSEL R5, R14, RZ, P0 ;  /* 0x000000ff0e057208 */ /* 0x000fe40000000000 */
[----:B------:R-:W-:Y:S01]  /*a9f0*/  ISETP.GE.AND P0, PT, R244, 0x5, PT ;  /* 0x00000005f400780c */ /* 0x000fe20003f06270 */
[----:B------:R-:W-:Y:S01]  /*aa00*/  FMUL.FTZ R6, R6, c[0x0][0x23c] ;  /* 0x00008f0006067a20 */ /* 0x000fe20000410000 */
[----:B------:R-:W-:-:S03]  /*aa10*/  MOV R136, R15 ;  /* 0x0000000f00887202 */ /* 0x000fc60000000f00 */
[----:B------:R-:W2:Y:S01]  /*aa20*/  MUFU.EX2 R9, R6 ;  /* 0x0000000600097308 */ /* 0x000ea20000000800 */
[----:B-1----:R-:W-:-:S07]  /*aa30*/  FFMA.FTZ R4, R137, c[0x0][0x23c], -R10 ;  /* 0x00008f0089047a23 */ /* 0x002fce000001080a */
[----:B------:R-:W-:Y:S01]  /*aa40*/  @P0 MOV R136, R15 ;  /* 0x0000000f00880202 */ /* 0x000fe20000000f00 */
[----:B------:R1:W-:Y:S01]  /*aa50*/  MUFU.EX2 R229, R4 ;  /* 0x0000000400e57308 */ /* 0x0003e20000000800 */
[-C--:B--2---:R-:W-:Y:S01]  /*aa60*/  FMUL.FTZ R148, R148, R9.reuse ;  /* 0x0000000994947220 */ /* 0x084fe20000410000 */
[----:B------:R-:W-:Y:S01]  /*aa70*/  F2FP.PACK_AB R6, R235, R234 ;  /* 0x000000eaeb06723e */ /* 0x000fe200000000ff */
[-C--:B------:R-:W-:Y:S02]  /*aa80*/  FMUL.FTZ R149, R149, R9.reuse ;  /* 0x0000000995957220 */ /* 0x080fe40000410000 */
[-C--:B------:R-:W-:Y:S02]  /*aa90*/  FMUL.FTZ R160, R160, R9.reuse ;  /* 0x00000009a0a07220 */ /* 0x080fe40000410000 */
[-C--:B------:R-:W-:Y:S02]  /*aaa0*/  FMUL.FTZ R161, R161, R9.reuse ;  /* 0x00000009a1a17220 */ /* 0x080fe40000410000 */
[----:B------:R-:W-:-:S02]  /*aab0*/  FMUL.FTZ R36, R36, R9 ;  /* 0x0000000924247220 */ /* 0x000fc40000410000 */
[----:B-1----:R-:W-:Y:S02]  /*aac0*/  FFMA.FTZ R4, R185, c[0x0][0x23c], -R10 ;  /* 0x00008f00b9047a23 */ /* 0x002fe4000001080a */
[-C--:B------:R-:W-:Y:S01]  /*aad0*/  FMUL.FTZ R37, R37, R9.reuse ;  /* 0x0000000925257220 */ /* 0x080fe20000410000 */
[----:B------:R-:W-:Y:S01]  /*aae0*/  MUFU.EX2 R185, R11 ;  /* 0x0000000b00b97308 */ /* 0x000fe20000000800 */
[-C--:B------:R-:W-:Y:S02]  /*aaf0*/  FMUL.FTZ R68, R68, R9.reuse ;  /* 0x0000000944447220 */ /* 0x080fe40000410000 */
[-C--:B------:R-:W-:Y:S02]  /*ab00*/  FMUL.FTZ R69, R69, R9.reuse ;  /* 0x0000000945457220 */ /* 0x080fe40000410000 */
[-C--:B------:R-:W-:Y:S02]  /*ab10*/  FMUL.FTZ R84, R84, R9.reuse ;  /* 0x0000000954547220 */ /* 0x080fe40000410000 */
[-C--:B------:R-:W-:Y:S01]  /*ab20*/  FMUL.FTZ R85, R85, R9.reuse ;  /* 0x0000000955557220 */ /* 0x080fe20000410000 */
[----:B------:R1:W2:Y:S01]  /*ab30*/  MUFU.EX2 R230, R4 ;  /* 0x0000000400e67308 */ /* 0x0002a20000000800 */
        /* <DEDUP_REMOVED lines=10> */
[----:B------:R1:W-:Y:S01]  /*abe0*/  MUFU.EX2 R231, R4 ;  /* 0x0000000400e77308 */ /* 0x0003e20000000800 */
[-C--:B------:R-:W-:Y:S02]  /*abf0*/  FMUL.FTZ R49, R49, R9.reuse ;  /* 0x0000000931317220 */ /* 0x080fe40000410000 */
[-C--:B------:R-:W-:Y:S02]  /*ac00*/  FMUL.FTZ R52, R52, R9.reuse ;  /* 0x0000000934347220 */ /* 0x080fe40000410000 */
[----:B------:R-:W-:-:S02]  /*ac10*/  FMUL.FTZ R53, R53, R9 ;  /* 0x0000000935357220 */ /* 0x000fc40000410000 */
[-C--:B------:R-:W-:Y:S02]  /*ac20*/  FMUL.FTZ R64, R64, R9.reuse ;  /* 0x0000000940407220 */ /* 0x080fe40000410000 */
[-C--:B------:R-:W-:Y:S02]  /*ac30*/  FMUL.FTZ R65, R65, R9.reuse ;  /* 0x0000000941417220 */ /* 0x080fe40000410000 */
[-C--:B------:R-:W-:Y:S02]  /*ac40*/  FMUL.FTZ R80, R80, R9.reuse ;  /* 0x0000000950507220 */ /* 0x080fe40000410000 */
[-C--:B------:R-:W-:Y:S02]  /*ac50*/  FMUL.FTZ R81, R81, R9.reuse ;  /* 0x0000000951517220 */ /* 0x080fe40000410000 */
[----:B------:R-:W-:Y:S02]  /*ac60*/  FMUL.FTZ R96, R96, R9 ;  /* 0x0000000960607220 */ /* 0x000fe40000410000 */
[----:B-1----:R-:W-:Y:S01]  /*ac70*/  FADD.FTZ R4, R135, -R5 ;  /* 0x8000000587047221 */ /* 0x002fe20000010000 */
[----:B--2---:R-:W-:Y:S01]  /*ac80*/  F2FP.PACK_AB R5, R230, R229 ;  /* 0x000000e5e605723e */ /* 0x004fe200000000ff */
[----:B------:R-:W-:-:S02]  /*ac90*/  FMUL.FTZ R97, R97, R9 ;  /* 0x0000000961617220 */ /* 0x000fc40000410000 */
[----:B------:R-:W-:Y:S02]  /*aca0*/  FMUL.FTZ R4, R4, c[0x0][0x23c] ;  /* 0x00008f0004047a20 */ /* 0x000fe40000410000 */
[-C--:B------:R-:W-:Y:S02]  /*acb0*/  FMUL.FTZ R112, R112, R9.reuse ;  /* 0x0000000970707220 */ /* 0x080fe40000410000 */
[----:B------:R1:W2:Y:S01]  /*acc0*/  MUFU.EX2 R8, R4 ;  /* 0x0000000400087308 */ /* 0x0002a20000000800 */
[-C--:B------:R-:W-:Y:S02]  /*acd0*/  FMUL.FTZ R113, R113, R9.reuse ;  /* 0x0000000971717220 */ /* 0x080fe40000410000 */
[-C--:B------:R-:W-:Y:S02]  /*ace0*/  FMUL.FTZ R128, R128, R9.reuse ;  /* 0x0000000980807220 */ /* 0x080fe40000410000 */
[----:B------:R-:W-:Y:S02]  /*acf0*/  FMUL.FTZ R129, R129, R9 ;  /* 0x0000000981817220 */ /* 0x000fe40000410000 */
[----:B------:R-:W-:-:S02]  /*ad00*/  FFMA.FTZ R11, R191, c[0x0][0x23c], -R12 ;  /* 0x00008f00bf0b7a23 */ /* 0x000fc4000001080c */
[----:B------:R-:W-:Y:S02]  /*ad10*/  FFMA.FTZ R9, R246, R9, R233 ;  /* 0x00000009f6097223 */ /* 0x000fe400000100e9 */
[----:B------:R-:W-:Y:S02]  /*ad20*/  FADD.FTZ R0, R185, R0 ;  /* 0x00000000b9007221 */ /* 0x000fe40000010000 */
[----:B-1----:R-:W-:Y:S02]  /*ad30*/  FFMA.FTZ R4, R186, c[0x0][0x23c], -R10 ;  /* 0x00008f00ba047a23 */ /* 0x002fe4000001080a */
[-C--:B--2---:R-:W-:Y:S01]  /*ad40*/  FMUL.FTZ R150, R150, R8.reuse ;  /* 0x0000000896967220 */ /* 0x084fe20000410000 */
[----:B------:R-:W1:Y:S01]  /*ad50*/  MUFU.EX2 R186, R11 ;  /* 0x0000000b00ba7308 */ /* 0x000e620000000800 */
[-C--:B------:R-:W-:Y:S02]  /*ad60*/  FMUL.FTZ R151, R151, R8.reuse ;  /* 0x0000000897977220 */ /* 0x080fe40000410000 */
[----:B------:R-:W-:-:S02]  /*ad70*/  FMUL.FTZ R162, R162, R8 ;  /* 0x00000008a2a27220 */ /* 0x000fc40000410000 */
[-C--:B------:R-:W-:Y:S02]  /*ad80*/  FMUL.FTZ R163, R163, R8.reuse ;  /* 0x00000008a3a37220 */ /* 0x080fe40000410000 */
[-C--:B------:R-:W-:Y:S01]  /*ad90*/  FMUL.FTZ R38, R38, R8.reuse ;  /* 0x0000000826267220 */ /* 0x080fe20000410000 */
[----:B------:R2:W3:Y:S01]  /*ada0*/  MUFU.EX2 R228, R4 ;  /* 0x0000000400e47308 */ /* 0x0004e20000000800 */
[-C--:B------:R-:W-:Y:S02]  /*adb0*/  FMUL.FTZ R39, R39, R8.reuse ;  /* 0x0000000827277220 */ /* 0x080fe40000410000 */
[-C--:B------:R-:W-:Y:S02]  /*adc0*/  FMUL.FTZ R70, R70, R8.reuse ;  /* 0x0000000846467220 */ /* 0x080fe40000410000 */
[-C--:B------:R-:W-:Y:S02]  /*add0*/  FMUL.FTZ R71, R71, R8.reuse ;  /* 0x0000000847477220 */ /* 0x080fe40000410000 */
[-C--:B------:R-:W-:Y:S01]  /*ade0*/  FMUL.FTZ R86, R86, R8.reuse ;  /* 0x0000000856567220 */ /* 0x080fe20000410000 */
[----:B-1----:R-:W-:Y:S01]  /*adf0*/  F2FP.PACK_AB R125, R186, R185 ;  /* 0x000000b9ba7d723e */ /* 0x002fe200000000ff */
[----:B------:R-:W-:-:S02]  /*ae00*/  FMUL.FTZ R87, R87, R8 ;  /* 0x0000000857577220 */ /* 0x000fc40000410000 */
[-C--:B------:R-:W-:Y:S02]  /*ae10*/  FMUL.FTZ R102, R102, R8.reuse ;  /* 0x0000000866667220 */ /* 0x080fe40000410000 */
[-C--:B------:R-:W-:Y:S02]  /*ae20*/  FMUL.FTZ R103, R103, R8.reuse ;  /* 0x0000000867677220 */ /* 0x080fe40000410000 */
[-C--:B------:R-:W-:Y:S01]  /*ae30*/  FMUL.FTZ R118, R118, R8.reuse ;  /* 0x0000000876767220 */ /* 0x080fe20000410000 */
[----:B--2---:R-:W-:Y:S01]  /*ae40*/  F2FP.PACK_AB R4, R232, R233 ;  /* 0x000000e9e804723e */ /* 0x004fe200000000ff */
[-C--:B------:R-:W-:Y:S01]  /*ae50*/  FMUL.FTZ R119, R119, R8.reuse ;  /* 0x0000000877777220 */ /* 0x080fe20000410000 */
[----:B---3--:R-:W-:Y:S01]  /*ae60*/  F2FP.PACK_AB R7, R228, R231 ;  /* 0x000000e7e407723e */ /* 0x008fe200000000ff */
[-C--:B------:R-:W-:Y:S02]  /*ae70*/  FMUL.FTZ R158, R158, R8.reuse ;  /* 0x000000089e9e7220 */ /* 0x080fe40000410000 */
        /* <DEDUP_REMOVED lines=8> */
[----:B------:R-:W-:Y:S01]  /*af00*/  HMMA.16816.F32 R160, R4, R140, R160 ;  /* 0x0000008c04a0723c */ /* 0x000fe200000018a0 */
[----:B------:R-:W-:-:S02]  /*af10*/  FMUL.FTZ R66, R66, R8 ;  /* 0x0000000842427220 */ /* 0x000fc40000410000 */
[-C--:B------:R-:W-:Y:S02]  /*af20*/  FMUL.FTZ R67, R67, R8.reuse ;  /* 0x0000000843437220 */ /* 0x080fe40000410000 */
[-C--:B------:R-:W-:Y:S02]  /*af30*/  FMUL.FTZ R82, R82, R8.reuse ;  /* 0x0000000852527220 */ /* 0x080fe40000410000 */
[-C--:B------:R-:W-:Y:S01]  /*af40*/  FMUL.FTZ R83, R83, R8.reuse ;  /* 0x0000000853537220 */ /* 0x080fe20000410000 */
[----:B------:R-:W-:Y:S01]  /*af50*/  HMMA.16816.F32 R36, R4, R180, R36 ;  /* 0x000000b40424723c */ /* 0x000fe20000001824 */
[-C--:B------:R-:W-:Y:S02]  /*af60*/  FMUL.FTZ R98, R98, R8.reuse ;  /* 0x0000000862627220 */ /* 0x080fe40000410000 */
[-C--:B------:R-:W-:Y:S02]  /*af70*/  FMUL.FTZ R99, R99, R8.reuse ;  /* 0x0000000863637220 */ /* 0x080fe40000410000 */
[----:B------:R-:W-:-:S02]  /*af80*/  FMUL.FTZ R114, R114, R8 ;  /* 0x0000000872727220 */ /* 0x000fc40000410000 */
[-C--:B------:R-:W-:Y:S01]  /*af90*/  FMUL.FTZ R115, R115, R8.reuse ;  /* 0x0000000873737220 */ /* 0x080fe20000410000 */
[C---:B------:R-:W-:Y:S01]  /*afa0*/  HMMA.16816.F32 R68, R4.reuse, R32, R68 ;  /* 0x000000200444723c */ /* 0x040fe20000001844 */
[-C--:B------:R-:W-:Y:S02]  /*afb0*/  FMUL.FTZ R130, R130, R8.reuse ;  /* 0x0000000882827220 */ /* 0x080fe40000410000 */
[----:B------:R-:W-:Y:S02]  /*afc0*/  FMUL.FTZ R131, R131, R8 ;  /* 0x0000000883837220 */ /* 0x000fe40000410000 */
[----:B------:R-:W-:Y:S02]  /*afd0*/  FFMA.FTZ R11, R192, c[0x0][0x23c], -R12 ;  /* 0x00008f00c00b7a23 */ /* 0x000fe4000001080c */
[----:B------:R-:W-:Y:S01]  /*afe0*/  FADD.FTZ R0, R186, R0 ;  /* 0x00000000ba007221 */ /* 0x000fe20000010000 */
[C---:B------:R-:W-:Y:S01]  /*aff0*/  HMMA.16816.F32 R84, R4.reuse, R28, R84 ;  /* 0x0000001c0454723c */ /* 0x040fe20000001854 */
[----:B------:R1:W2:Y:S07]  /*b000*/  MUFU.EX2 R184, R11 ;  /* 0x0000000b00b87308 */ /* 0x0002ae0000000800 */
[C---:B------:R-:W-:Y:S08]  /*b010*/  HMMA.16816.F32 R100, R4.reuse, R24, R100 ;  /* 0x000000180464723c */ /* 0x040ff00000001864 */
[----:B------:R-:W-:Y:S01]  /*b020*/  HMMA.16816.F32 R116, R4, R20, R116 ;  /* 0x000000140474723c */ /* 0x000fe20000001874 */
[----:B-1----:R-:W-:-:S02]  /*b030*/  FFMA.FTZ R11, R193, c[0x0][0x23c], -R12 ;  /* 0x00008f00c10b7a23 */ /* 0x002fc4000001080c */
[----:B--2---:R-:W-:Y:S02]  /*b040*/  FADD.FTZ R0, R184, R0 ;  /* 0x00000000b8007221 */ /* 0x004fe40000010000 */
[----:B------:R-:W1:Y:S03]  /*b050*/  MUFU.EX2 R139, R11 ;  /* 0x0000000b008b7308 */ /* 0x000e660000000800 */
[C---:B------:R-:W-:Y:S01]  /*b060*/  HMMA.16816.F32 R176, R4.reuse, R178, R156 ;  /* 0x000000b204b0723c */ /* 0x040fe2000000189c */
[----:B------:R-:W2:Y:S07]  /*b070*/  LDSM.16.MT88.4 R156, [R212+0xa800] ;  /* 0x00a80000d49c783b */ /* 0x000eae0000004200 */
[----:B------:R-:W-:Y:S01]  /*b080*/  HMMA.16816.F32 R140, R4, R142, R172 ;  /* 0x0000008e048c723c */ /* 0x000fe200000018ac */
[----:B------:R-:W3:Y:S01]  /*b090*/  LDSM.16.MT88.4 R172, [R214+0xa800] ;  /* 0x00a80000d6ac783b */ /* 0x000ee20000004200 */
[C---:B-1----:R-:W-:Y:S01]  /*b0a0*/  F2FP.PACK_AB R127, R139.reuse, R184 ;  /* 0x000000b88b7f723e */ /* 0x042fe200000000ff */
[----:B------:R-:W-:-:S05]  /*b0b0*/  FADD.FTZ R250, R139, R0 ;  /* 0x000000008bfa7221 */ /* 0x000fca0000010000 */
[C---:B------:R-:W-:Y:S01]  /*b0c0*/  HMMA.16816.F32 R180, R4.reuse, R182, R48 ;  /* 0x000000b604b4723c */ /* 0x040fe20000001830 */
[----:B------:R-:W1:Y:S07]  /*b0d0*/  LDSM.16.MT88.4 R48, [R217+0xa800] ;  /* 0x00a80000d930783b */ /* 0x000e6e0000004200 */
[C---:B------:R-:W-:Y:S08]  /*b0e0*/  HMMA.16816.F32 R52, R4.reuse, R144, R52 ;  /* 0x000000900434723c */ /* 0x040ff00000001834 */
[C---:B------:R-:W-:Y:S01]  /*b0f0*/  HMMA.16816.F32 R132, R4.reuse, R146, R64 ;  /* 0x000000920484723c */ /* 0x040fe20000001840 */
[----:B------:R-:W4:Y:S07]  /*b100*/  LDSM.16.MT88.4 R64, [R216+0xa800] ;  /* 0x00a80000d840783b */ /* 0x000f2e0000004200 */
[C---:B------:R-:W-:Y:S01]  /*b110*/  HMMA.16816.F32 R32, R4.reuse, R34, R80 ;  /* 0x000000220420723c */ /* 0x040fe20000001850 */
[----:B------:R-:W5:Y:S07]  /*b120*/  LDSM.16.MT88.4 R80, [R212+0xb800] ;  /* 0x00b80000d450783b */ /* 0x000f6e0000004200 */
[C---:B------:R-:W-:Y:S01]  /*b130*/  HMMA.16816.F32 R28, R4.reuse, R30, R96 ;  /* 0x0000001e041c723c */ /* 0x040fe20000001860 */
[----:B------:R-:W1:Y:S07]  /*b140*/  LDSM.16.MT88.4 R96, [R214+0xb800] ;  /* 0x00b80000d660783b */ /* 0x000e6e0000004200 */
[C---:B------:R-:W-:Y:S01]  /*b150*/  HMMA.16816.F32 R24, R4.reuse, R26, R112 ;  /* 0x0000001a0418723c */ /* 0x040fe20000001870 */
[----:B------:R-:W1:Y:S07]  /*b160*/  LDSM.16.MT88.4 R112, [R217+0xb800] ;  /* 0x00b80000d970783b */ /* 0x000e6e0000004200 */
[----:B------:R-:W-:Y:S07]  /*b170*/  HMMA.16816.F32 R20, R4, R22, R128 ;  /* 0x000000160414723c */ /* 0x000fee0000001880 */
[--C-:B------:R-:W-:Y:S01]  /*b180*/  FFMA.FTZ R4, R195, c[0x0][0x23c], -R3.reuse ;  /* 0x00008f00c3047a23 */ /* 0x100fe20000010803 */
[C---:B--2---:R-:W-:Y:S03]  /*b190*/  HMMA.16816.F32 R144, R124.reuse, R156, R208 ;  /* 0x0000009c7c90723c */ /* 0x044fe600000018d0 */
[----:B------:R2:W-:Y:S05]  /*b1a0*/  MUFU.EX2 R138, R4 ;  /* 0x00000004008a7308 */ /* 0x0005ea0000000800 */
[C---:B------:R-:W-:Y:S08]  /*b1b0*/  HMMA.16816.F32 R152, R124.reuse, R158, R152 ;  /* 0x0000009e7c98723c */ /* 0x040ff00000001898 */
[----:B---3--:R-:W-:Y:S01]  /*b1c0*/  HMMA.16816.F32 R164, R124, R172, R164 ;  /* 0x000000ac7ca4723c */ /* 0x008fe200000018a4 */
[----:B--2---:R-:W-:-:S04]  /*b1d0*/  FFMA.FTZ R4, R194, c[0x0][0x23c], -R3 ;  /* 0x00008f00c2047a23 */ /* 0x004fc80000010803 */
[----:B------:R2:W3:Y:S03]  /*b1e0*/  MUFU.EX2 R137, R4 ;  /* 0x0000000400897308 */ /* 0x0004e60000000800 */
[C---:B------:R-:W-:Y:S08]  /*b1f0*/  HMMA.16816.F32 R168, R124.reuse, R174, R168 ;  /* 0x000000ae7ca8723c */ /* 0x040ff000000018a8 */
[----:B-1----:R-:W-:Y:S01]  /*b200*/  HMMA.16816.F32 R40, R124, R48, R40 ;  /* 0x000000307c28723c */ /* 0x002fe20000001828 */
[--C-:B--2---:R-:W-:Y:S01]  /*b210*/  FFMA.FTZ R4, R197, c[0x0][0x23c], -R3.reuse ;  /* 0x00008f00c5047a23 */ /* 0x104fe20000010803 */
[----:B---3--:R-:W-:Y:S01]  /*b220*/  F2FP.PACK_AB R128, R137, R138 ;  /* 0x0000008a8980723e */ /* 0x008fe200000000ff */
[----:B------:R-:W-:-:S05]  /*b230*/  FFMA.FTZ R3, R196, c[0x0][0x23c], -R3 ;  /* 0x00008f00c4037a23 */ /* 0x000fca0000010803 */
[C---:B------:R-:W-:Y:S01]  /*b240*/  HMMA.16816.F32 R44, R124.reuse, R50, R44 ;  /* 0x000000327c2c723c */ /* 0x040fe2000000182c */
[----:B------:R1:W-:Y:S07]  /*b250*/  MUFU.EX2 R19, R4 ;  /* 0x0000000400137308 */ /* 0x0003ee0000000800 */
[C---:B----4-:R-:W-:Y:S01]  /*b260*/  HMMA.16816.F32 R56, R124.reuse, R64, R56 ;  /* 0x000000407c38723c */ /* 0x050fe20000001838 */
[----:B------:R2:W3:Y:S07]  /*b270*/  MUFU.EX2 R18, R3 ;  /* 0x0000000300127308 */ /* 0x0004ee0000000800 */
[C---:B------:R-:W-:Y:S01]  /*b280*/  HMMA.16816.F32 R60, R124.reuse, R66, R60 ;  /* 0x000000427c3c723c */ /* 0x040fe2000000183c */
[----:B-1----:R-:W1:Y:S07]  /*b290*/  LDSM.16.MT88.4 R4, [R216+0xb800] ;  /* 0x00b80000d804783b */ /* 0x002e6e0000004200 */
[----:B-----5:R-:W-:Y:S01]  /*b2a0*/  HMMA.16816.F32 R72, R124, R80, R72 ;  /* 0x000000507c48723c */ /* 0x020fe20000001848 */
[----:B--2---:R-:W-:Y:S01]  /*b2b0*/  FFMA.FTZ R3, R201, c[0x0][0x23c], -R10 ;  /* 0x00008f00c9037a23 */ /* 0x004fe2000001080a */
[----:B---3--:R-:W-:-:S03]  /*b2c0*/  F2FP.PACK_AB R130, R18, R19 ;  /* 0x000000131282723e */ /* 0x008fc600000000ff */
[----:B------:R2:W-:Y:S03]  /*b2d0*/  MUFU.EX2 R13, R3 ;  /* 0x00000003000d7308 */ /* 0x0005e60000000800 */
[C---:B------:R-:W-:Y:S08]  /*b2e0*/  HMMA.16816.F32 R76, R124.reuse, R82, R76 ;  /* 0x000000527c4c723c */ /* 0x040ff0000000184c */
[----:B------:R-:W-:Y:S01]  /*b2f0*/  HMMA.16816.F32 R88, R124, R96, R88 ;  /* 0x000000607c58723c */ /* 0x000fe20000001858 */
[----:B--2---:R-:W-:-:S07]  /*b300*/  FFMA.FTZ R3, R200, c[0x0][0x23c], -R10 ;  /* 0x00008f00c8037a23 */ /* 0x004fce000001080a */
[C---:B------:R-:W-:Y:S01]  /*b310*/  HMMA.16816.F32 R92, R124.reuse, R98, R92 ;  /* 0x000000627c5c723c */ /* 0x040fe2000000185c */
[----:B------:R2:W3:Y:S07]  /*b320*/  MUFU.EX2 R12, R3 ;  /* 0x00000003000c7308 */ /* 0x0004ee0000000800 */
[C---:B------:R-:W-:Y:S08]  /*b330*/  HMMA.16816.F32 R104, R124.reuse, R112, R104 ;  /* 0x000000707c68723c */ /* 0x040ff00000001868 */
[----:B-1----:R-:W-:Y:S01]  /*b340*/  HMMA.16816.F32 R120, R124, R4, R120 ;  /* 0x000000047c78723c */ /* 0x002fe20000001878 */
[----:B--2---:R-:W-:Y:S01]  /*b350*/  FFMA.FTZ R3, R199, c[0x0][0x23c], -R10 ;  /* 0x00008f00c7037a23 */ /* 0x004fe2000001080a */
[----:B---3--:R-:W-:-:S03]  /*b360*/  F2FP.PACK_AB R129, R12, R13 ;  /* 0x0000000d0c81723e */ /* 0x008fc600000000ff */
[----:B------:R1:W-:Y:S03]  /*b370*/  MUFU.EX2 R11, R3 ;  /* 0x00000003000b7308 */ /* 0x0003e60000000800 */
[C---:B------:R-:W-:Y:S08]  /*b380*/  HMMA.16816.F32 R108, R124.reuse, R114, R108 ;  /* 0x000000727c6c723c */ /* 0x040ff0000000186c */
[----:B------:R-:W-:Y:S01]  /*b390*/  HMMA.16816.F32 R124, R124, R6, R204 ;  /* 0x000000067c7c723c */ /* 0x000fe200000018cc */
[----:B-1----:R-:W-:-:S04]  /*b3a0*/  FFMA.FTZ R3, R198, c[0x0][0x23c], -R10 ;  /* 0x00008f00c6037a23 */ /* 0x002fc8000001080a */
[----:B------:R-:W1:Y:S02]  /*b3b0*/  MUFU.EX2 R10, R3 ;  /* 0x00000003000a7308 */ /* 0x000e640000000800 */
[----:B-1----:R-:W-:Y:S02]  /*b3c0*/  F2FP.PACK_AB R131, R10, R11 ;  /* 0x0000000b0a83723e */ /* 0x002fe400000000ff */
[-C--:B------:R-:W-:Y:S02]  /*b3d0*/  MOV R3, R16.reuse ;  /* 0x0000001000037202 */ /* 0x080fe40000000f00 */
[----:B------:R-:W-:-:S03]  /*b3e0*/  @P0 MOV R3, R16 ;  /* 0x0000001000030202 */ /* 0x000fc60000000f00 */
[C---:B------:R-:W-:Y:S07]  /*b3f0*/  HMMA.16816.F32 R116, R128.reuse, R4, R116 ;  /* 0x000000048074723c */ /* 0x040fee0000001874 */
[----:B------:R-:W-:Y:S01]  /*b400*/  FADD.FTZ R5, R232, R9 ;  /* 0x00000009e8057221 */ /* 0x000fe20000010000 */
[----:B------:R-:W-:Y:S01]  /*b410*/  HMMA.16816.F32 R148, R128, R156, R148 ;  /* 0x0000009c8094723c */ /* 0x000fe20000001894 */
[----:B------:R-:W-:Y:S02]  /*b420*/  FFMA.FTZ R4, R252, R8, R229 ;  /* 0x00000008fc047223 */ /* 0x000fe400000100e5 */
[----:B------:R-:W-:-:S02]  /*b430*/  FADD.FTZ R5, R234, R5 ;  /* 0x00000005ea057221 */ /* 0x000fc40000010000 */
[----:B------:R-:W-:Y:S02]  /*b440*/  FADD.FTZ R4, R230, R4 ;  /* 0x00000004e6047221 */ /* 0x000fe40000010000 */
[----:B------:R-:W-:Y:S01]  /*b450*/  FADD.FTZ R5, R235, R5 ;  /* 0x00000005eb057221 */ /* 0x000fe20000010000 */
[C---:B------:R-:W-:Y:S01]  /*b460*/  HMMA.16816.F32 R160, R128.reuse, R172, R160 ;  /* 0x000000ac80a0723c */ /* 0x040fe200000018a0 */
[----:B------:R-:W-:Y:S02]  /*b470*/  FADD.FTZ R4, R231, R4 ;  /* 0x00000004e7047221 */ /* 0x000fe40000010000 */
[----:B------:R-:W-:Y:S02]  /*b480*/  FADD.FTZ R5, R138, R5 ;  /* 0x000000058a057221 */ /* 0x000fe40000010000 */
[----:B------:R-:W-:Y:S01]  /*b490*/  FADD.FTZ R4, R228, R4 ;  /* 0x00000004e4047221 */ /* 0x000fe20000010000 */
[----:B------:R-:W-:Y:S01]  /*b4a0*/  @P0 IADD3 R228, R244, -0x5, RZ ;  /* 0xfffffffbf4e40810 */ /* 0x000fe20007ffe0ff */
[----:B------:R-:W-:Y:S01]  /*b4b0*/  FADD.FTZ R5, R137, R5 ;  /* 0x0000000589057221 */ /* 0x000fe20000010000 */
[----:B------:R-:W-:Y:S01]  /*b4c0*/  HMMA.16816.F32 R36, R128, R48, R36 ;  /* 0x000000308024723c */ /* 0x000fe20000001824 */
[----:B------:R-:W-:-:S02]  /*b4d0*/  FADD.FTZ R4, R13, R4 ;  /* 0x000000040d047221 */ /* 0x000fc40000010000 */
[----:B------:R-:W-:Y:S02]  /*b4e0*/  FADD.FTZ R5, R19, R5 ;  /* 0x0000000513057221 */ /* 0x000fe40000010000 */
[----:B------:R-:W-:Y:S02]  /*b4f0*/  FADD.FTZ R4, R12, R4 ;  /* 0x000000040c047221 */ /* 0x000fe40000010000 */
[----:B------:R-:W-:Y:S01]  /*b500*/  FADD.FTZ R5, R18, R5 ;  /* 0x0000000512057221 */ /* 0x000fe20000010000 */
[----:B------:R-:W-:Y:S01]  /*b510*/  HMMA.16816.F32 R52, R128, R64, R52 ;  /* 0x000000408034723c */ /* 0x000fe20000001834 */
[----:B------:R-:W-:-:S03]  /*b520*/  FADD.FTZ R4, R11, R4 ;  /* 0x000000040b047221 */ /* 0x000fc60000010000 */
[----:B------:R1:W-:Y:S01]  /*b530*/  STL [R1], R5 ;  /* 0x0000000501007387 */ /* 0x0003e20000100800 */
[----:B------:R-:W-:-:S03]  /*b540*/  FADD.FTZ R252, R10, R4 ;  /* 0x000000040afc7221 */ /* 0x000fc60000010000 */
        /* <DEDUP_REMOVED lines=9> */
[----:B------:R-:W-:-:S02]  /*b5e0*/  MOV R134, R17 ;  /* 0x0000001100867202 */ /* 0x000fc40000000f00 */
[----:B------:R-:W-:Y:S02]  /*b5f0*/  @P0 MOV R135, R14 ;  /* 0x0000000e00870202 */ /* 0x000fe40000000f00 */
[----:B------:R-:W-:-:S03]  /*b600*/  @P0 MOV R134, R17 ;  /* 0x0000001100860202 */ /* 0x000fc60000000f00 */
[C---:B------:R-:W-:Y:S08]  /*b610*/  HMMA.16816.F32 R96, R128.reuse, R98, R28 ;  /* 0x000000628060723c */ /* 0x040ff0000000181c */
[C---:B------:R-:W-:Y:S08]  /*b620*/  HMMA.16816.F32 R112, R128.reuse, R114, R24 ;  /* 0x000000728070723c */ /* 0x040ff00000001818 */
[----:B------:R-:W-:Y:S01]  /*b630*/  HMMA.16816.F32 R128, R128, R6, R20 ;  /* 0x000000068080723c */ /* 0x000fe20000001814 */
[----:B------:R-:W-:Y:S05]  /*b640*/  @!UPT UIADD3 URZ, URZ, URZ, URZ ;  /* 0x0000003f3f3ff290 */ /* 0x000fea000fffe03f */
[----:B------:R-:W-:Y:S11]  /*b650*/  @P0 BRA `(.L_x_871) ;  /* 0x0000001000000947 */ /* 0x000ff60003800000 */
.L_x_867:
[----:B-1----:R-:W-:-:S07]  /*b660*/  IADD3 R228, R245, -0x1, RZ ;  /* 0xfffffffff5e47810 */ /* 0x002fce0007ffe0ff */
.L_x_871:
[----:B-1----:R-:W-:Y:S01]  /*b670*/  ISETP.GE.AND P0, PT, R228, RZ, PT ;  /* 0x000000ffe400720c */ /* 0x002fe20003f06270 */
[----:B------:R-:W-:-:S12]  /*b680*/  ULDC.64 UR12, c[0x0][0x118] ;  /* 0x00004600000c7ab9 */ /* 0x000fd80000000a00 */
[----:B------:R-:W-:Y:S05]  /*b690*/  @!P0 BRA `(.L_x_872) ;  /* 0x000026e000008947 */ /* 0x000fea0003800000 */
[----:B------:R-:W2:Y:S01]  /*b6a0*/  LDL.LU.64 R6, [R1+0x30] ;  /* 0x0000300001067983 */ /* 0x000ea20000300a00 */
[----:B------:R-:W-:Y:S01]  /*b6b0*/  UMOV UR10, 0x4 ;  /* 0x00000004000a7882 */ /* 0x000fe20000000000 */
[----:B------:R-:W-:Y:S01]  /*b6c0*/  MOV R137, R135 ;  /* 0x0000008700897202 */ /* 0x000fe20000000f00 */
[----:B------:R-:W-:Y:S01]  /*b6d0*/  ULDC.64 UR4, c[0x0][0x1a0] ;  /* 0x0000680000047ab9 */ /* 0x000fe20000000a00 */
[----:B------:R-:W2:Y:S01]  /*b6e0*/  LDL.LU.64 R4, [R1+0x10] ;  /* 0x0000100001047983 */ /* 0x000ea20000300a00 */
[----:B------:R-:W-:Y:S01]  /*b6f0*/  USHF.L.U64.HI UR5, UR4, UR10, UR5 ;  /* 0x0000000a04057299 */ /* 0x000fe20008010205 */
[----:B------:R-:W-:Y:S01]  /*b700*/  MOV R132, R136 ;  /* 0x0000008800847202 */ /* 0x000fe20000000f00 */
[----:B------:R-:W-:Y:S01]  /*b710*/  USHF.L.U32 UR4, UR4, 0x4, URZ ;  /* 0x0000000404047899 */ /* 0x000fe2000800063f */
[----:B------:R-:W-:Y:S01]  /*b720*/  IMAD.MOV.U32 R139, RZ, RZ, R3 ;  /* 0x000000ffff8b7224 */ /* 0x000fe200078e0003 */
[----:B------:R-:W-:Y:S02]  /*b730*/  MOV R138, R134 ;  /* 0x00000086008a7202 */ /* 0x000fe40000000f00 */
[----:B------:R-:W-:-:S02]  /*b740*/  USHF.L.U64.HI UR5, UR4, 0x1, UR5 ;  /* 0x0000000104057899 */ /* 0x000fc40008010205 */
[----:B------:R-:W-:Y:S01]  /*b750*/  USHF.L.U32 UR4, UR4, 0x1, URZ ;  /* 0x0000000104047899 */ /* 0x000fe2000800063f */
[----:B--2---:R-:W-:-:S05]  /*b760*/  IMAD.MOV.U32 R4, RZ, RZ, R6 ;  /* 0x000000ffff047224 */ /* 0x004fca00078e0006 */
[----:B------:R1:W-:Y:S01]  /*b770*/  STL.64 [R1+0x10], R4 ;  /* 0x0000100401007387 */ /* 0x0003e20000100a00 */
[----:B------:R-:W-:Y:S05]  /*b780*/  BRA `(.L_x_873) ;  /* 0x0000017000007947 */ /* 0x000fea0003800000 */
.L_x_875:
        /* <DEDUP_REMOVED lines=23> */
.L_x_873:
[----:B-1----:R-:W2:Y:S01]  /*b900*/  LDL.64 R4, [R1+0x10] ;  /* 0x0000100001047983 */ /* 0x002ea20000100a00 */
[----:B------:R-:W-:Y:S04]  /*b910*/  DEPBAR.LE SB0, 0x0 ;  /* 0x000080000000791a */ /* 0x000fe80000000000 */
[----:B------:R-:W-:Y:S01]  /*b920*/  SHF.R.S32.HI R2, RZ, 0x1f, R228 ;  /* 0x0000001fff027819 */ /* 0x000fe200000114e4 */
[----:B------:R-:W-:Y:S01]  /*b930*/  BAR.SYNC.DEFER_BLOCKING 0x0 ;  /* 0x0000000000007b1d */ /* 0x000fe20000010000 */
[----:B------:R-:W-:Y:S04]  /*b940*/  IMAD R0, R228, UR9, RZ ;  /* 0x00000009e4007c24 */ /* 0x000fe8000f8e02ff */
[----:B------:R-:W-:Y:S02]  /*b950*/  IMAD R0, R2, UR8, R0 ;  /* 0x0000000802007c24 */ /* 0x000fe4000f8e0200 */
[----:B--2---:R-:W-:Y:S05]  /*b960*/  IMAD.WIDE.U32 R4, R228, UR8, R4 ;  /* 0x00000008e4047c25 */ /* 0x004fea000f8e0004 */
[----:B------:R-:W-:Y:S02]  /*b970*/  LEA R2, P1, R4, c[0x0][0x170], 0x1 ;  /* 0x00005c0004027a11 */ /* 0x000fe400078208ff */
[----:B------:R-:W-:Y:S02]  /*b980*/  IADD3 R0, R5, R0, RZ ;  /* 0x0000000005007210 */ /* 0x000fe40007ffe0ff */
[----:B------:R-:W-:Y:S02]  /*b990*/  IADD3 R6, P0, R2, UR4, RZ ;  /* 0x0000000402067c10 */ /* 0x000fe4000ff1e0ff */
[----:B------:R-:W-:Y:S04]  /*b9a0*/  LEA.HI.X R3, R4, c[0x0][0x174], R0, 0x1, P1 ;  /* 0x00005d0004037a11 */ /* 0x000fe800008f0c00 */
[----:B------:R-:W-:Y:S01]  /*b9b0*/  IADD3.X R7, R3, UR5, RZ, P0, !PT ;  /* 0x0000000503077c10 */ /* 0x000fe200087fe4ff */
[----:B------:R-:W-:Y:S01]  /*b9c0*/  @!PT LDS RZ, [RZ] ;  /* 0x00000000fffff984 */ /* 0x000fe20000000800 */
[----:B------:R-:W-:Y:S01]  /*b9d0*/  @!PT LDS RZ, [RZ] ;  /* 0x00000000fffff984 */ /* 0x000fe20000000800 */
[----:B------:R-:W-:Y:S01]  /*b9e0*/  @!PT LDS RZ, [RZ] ;  /* 0x00000000fffff984 */ /* 0x000fe20000000800 */
[----:B------:R1:W-:Y:S01]  /*b9f0*/  LDGSTS.E.BYPASS.LTC128B.128 [R227+0xa000], [R2.64] ;  /* 0x0a00000002e37fae */ /* 0x0003e2000b901d4c */
[----:B------:R-:W-:Y:S07]  /*ba00*/  ISETP.GT.AND P0, PT, R228, RZ, PT ;  /* 0x000000ffe400720c */ /* 0x000fee0003f04270 */
[----:B------:R1:W-:Y:S08]  /*ba10*/  LDGSTS.E.BYPASS.LTC128B.128 [R227+0xb000], [R2.64+0x80] ;  /* 0x0b00008002e37fae */ /* 0x0003f0000b901d4c */
[----:B------:R2:W-:Y:S08]  /*ba20*/  LDGSTS.E.BYPASS.LTC128B.128 [R227+0xa800], [R6.64] ;  /* 0x0a80000006e37fae */ /* 0x0005f0000b901d4c */
[----:B------:R2:W-:Y:S08]  /*ba30*/  LDGSTS.E.BYPASS.LTC128B.128 [R227+0xb800], [R6.64+0x80] ;  /* 0x0b80008006e37fae */ /* 0x0005f0000b901d4c */
[----:B------:R-:W-:Y:S08]  /*ba40*/  LDSM.16.M88.4 R32, [R213] ;  /* 0x00000000d520783b */ /* 0x000ff00000000200 */
[----:B------:R-:W2:Y:S08]  /*ba50*/  LDSM.16.M88.4 R16, [R222] ;  /* 0x00000000de10783b */ /* 0x000eb00000000200 */
[----:B------:R-:W3:Y:S08]  /*ba60*/  LDSM.16.M88.4 R28, [R213+0x2000] ;  /* 0x00200000d51c783b */ /* 0x000ef00000000200 */
[----:B------:R-:W4:Y:S08]  /*ba70*/  LDSM.16.M88.4 R140, [R222+0x800] ;  /* 0x00080000de8c783b */ /* 0x000f300000000200 */
[----:B------:R-:W0:Y:S08]  /*ba80*/  LDGDEPBAR ;  /* 0x00000000000079af */ /* 0x000e300000000000 */
[----:B------:R-:W-:Y:S01]  /*ba90*/  LDSM.16.M88.4 R176, [R215] ;  /* 0x00000000d7b0783b */ /* 0x000fe20000000200 */
[-C--:B--2---:R-:W-:Y:S07]  /*baa0*/  HMMA.16816.F32 R4, R32, R16.reuse, RZ ;  /* 0x000000102004723c */ /* 0x084fee00000018ff */
[----:B------:R-:W2:Y:S01]  /*bab0*/  LDSM.16.M88.4 R180, [R223] ;  /* 0x00000000dfb4783b */ /* 0x000ea20000000200 */
[C---:B---3--:R-:W-:Y:S07]  /*bac0*/  HMMA.16816.F32 R8, R28.reuse, R16, RZ ;  /* 0x000000101c08723c */ /* 0x048fee00000018ff */
[----:B------:R-:W3:Y:S01]  /*bad0*/  LDSM.16.M88.4 R184, [R215+0x2000] ;  /* 0x00200000d7b8783b */ /* 0x000ee20000000200 */
[-C--:B------:R-:W-:Y:S07]  /*bae0*/  HMMA.16816.F32 R12, R28, R18.reuse, RZ ;  /* 0x000000121c0c723c */ /* 0x080fee00000018ff */
[----:B------:R-:W5:Y:S01]  /*baf0*/  LDSM.16.M88.4 R188, [R226] ;  /* 0x00000000e2bc783b */ /* 0x000f620000000200 */
[C---:B------:R-:W-:Y:S07]  /*bb00*/  HMMA.16816.F32 R16, R32.reuse, R18, RZ ;  /* 0x000000122010723c */ /* 0x040fee00000018ff */
[----:B------:R-:W-:Y:S01]  /*bb10*/  LDSM.16.M88.4 R192, [R221] ;  /* 0x00000000ddc0783b */ /* 0x000fe20000000200 */
[-C--:B----4-:R-:W-:Y:S07]  /*bb20*/  HMMA.16816.F32 R20, R32, R140.reuse, RZ ;  /* 0x0000008c2014723c */ /* 0x090fee00000018ff */
[----:B------:R-:W4:Y:S01]  /*bb30*/  LDSM.16.M88.4 R196, [R220] ;  /* 0x00000000dcc4783b */ /* 0x000f220000000200 */
[C---:B------:R-:W-:Y:S07]  /*bb40*/  HMMA.16816.F32 R24, R28.reuse, R140, RZ ;  /* 0x0000008c1c18723c */ /* 0x040fee00000018ff */
[----:B------:R-:W-:Y:S01]  /*bb50*/  LDSM.16.M88.4 R200, [R220+0x800] ;  /* 0x00080000dcc8783b */ /* 0x000fe20000000200 */
[-C--:B------:R-:W-:Y:S07]  /*bb60*/  HMMA.16816.F32 R28, R28, R142.reuse, RZ ;  /* 0x0000008e1c1c723c */ /* 0x080fee00000018ff */
[----:B------:R-:W-:Y:S01]  /*bb70*/  LDSM.16.M88.4 R204, [R219] ;  /* 0x00000000dbcc783b */ /* 0x000fe20000000200 */
[----:B------:R-:W-:Y:S07]  /*bb80*/  HMMA.16816.F32 R32, R32, R142, RZ ;  /* 0x0000008e2020723c */ /* 0x000fee00000018ff */
[----:B------:R-:W1:Y:S01]  /*bb90*/  LDSM.16.M88.4 R140, [R221+0x2000] ;  /* 0x00200000dd8c783b */ /* 0x000e620000000200 */
[-C--:B--2---:R-:W-:Y:S07]  /*bba0*/  HMMA.16816.F32 R4, R176, R180.reuse, R4 ;  /* 0x000000b4b004723c */ /* 0x084fee0000001804 */
[----:B------:R-:W2:Y:S01]  /*bbb0*/  LDSM.16.M88.4 R208, [R218] ;  /* 0x00000000dad0783b */ /* 0x000ea20000000200 */
[C---:B---3--:R-:W-:Y:S08]  /*bbc0*/  HMMA.16816.F32 R8, R184.reuse, R180, R8 ;  /* 0x000000b4b808723c */ /* 0x048ff00000001808 */
[-C--:B------:R-:W-:Y:S08]  /*bbd0*/  HMMA.16816.F32 R12, R184, R182.reuse, R12 ;  /* 0x000000b6b80c723c */ /* 0x080ff0000000180c */
[C---:B------:R-:W-:Y:S01]  /*bbe0*/  HMMA.16816.F32 R16, R176.reuse, R182, R16 ;  /* 0x000000b6b010723c */ /* 0x040fe20000001810 */
[----:B------:R-:W-:Y:S07]  /*bbf0*/  LDSM.16.M88.4 R180, [R218+0x800] ;  /* 0x00080000dab4783b */ /* 0x000fee0000000200 */
[-C--:B-----5:R-:W-:Y:S08]  /*bc00*/  HMMA.16816.F32 R20, R176, R188.reuse, R20 ;  /* 0x000000bcb014723c */ /* 0x0a0ff00000001814 */
[C---:B------:R-:W-:Y:S08]  /*bc10*/  HMMA.16816.F32 R24, R184.reuse, R188, R24 ;  /* 0x000000bcb818723c */ /* 0x040ff00000001818 */
[-C--:B------:R-:W-:Y:S01]  /*bc20*/  HMMA.16816.F32 R28, R184, R190.reuse, R28 ;  /* 0x000000beb81c723c */ /* 0x080fe2000000181c */
[----:B------:R-:W-:Y:S07]  /*bc30*/  LDSM.16.M88.4 R184, [R213+0x4000] ;  /* 0x00400000d5b8783b */ /* 0x000fee0000000200 */
[----:B------:R-:W-:Y:S01]  /*bc40*/  HMMA.16816.F32 R32, R176, R190, R32 ;  /* 0x000000beb020723c */ /* 0x000fe20000001820 */
[----:B------:R-:W3:Y:S07]  /*bc50*/  LDSM.16.M88.4 R176, [R219+0x2000] ;  /* 0x00200000dbb0783b */ /* 0x000eee0000000200 */
[-C--:B----4-:R-:W-:Y:S01]  /*bc60*/  HMMA.16816.F32 R4, R192, R196.reuse, R4 ;  /* 0x000000c4c004723c */ /* 0x090fe20000001804 */
[----:B------:R-:W4:Y:S07]  /*bc70*/  LDSM.16.M88.4 R188, [R222+0x1000] ;  /* 0x00100000debc783b */ /* 0x000f2e0000000200 */
[C---:B-1----:R-:W-:Y:S08]  /*bc80*/  HMMA.16816.F32 R8, R140.reuse, R196, R8 ;  /* 0x000000c48c08723c */ /* 0x042ff00000001808 */
[-C--:B------:R-:W-:Y:S08]  /*bc90*/  HMMA.16816.F32 R12, R140, R198.reuse, R12 ;  /* 0x000000c68c0c723c */ /* 0x080ff0000000180c */
[C---:B------:R-:W-:Y:S01]  /*bca0*/  HMMA.16816.F32 R16, R192.reuse, R198, R16 ;  /* 0x000000c6c010723c */ /* 0x040fe20000001810 */
[----:B------:R-:W-:Y:S07]  /*bcb0*/  LDSM.16.M88.4 R196, [R215+0x4000] ;  /* 0x00400000d7c4783b */ /* 0x000fee0000000200 */
[-C--:B------:R-:W-:Y:S08]  /*bcc0*/  HMMA.16816.F32 R20, R192, R200.reuse, R20 ;  /* 0x000000c8c014723c */ /* 0x080ff00000001814 */
[C---:B------:R-:W-:Y:S08]  /*bcd0*/  HMMA.16816.F32 R24, R140.reuse, R200, R24 ;  /* 0x000000c88c18723c */ /* 0x040ff00000001818 */
[-C--:B------:R-:W-:Y:S01]  /*bce0*/  HMMA.16816.F32 R28, R140, R202.reuse, R28 ;  /* 0x000000ca8c1c723c */ /* 0x080fe2000000181c */
[----:B------:R-:W1:Y:S07]  /*bcf0*/  LDSM.16.M88.4 R140, [R213+0x6000] ;  /* 0x00600000d58c783b */ /* 0x000e6e0000000200 */
[----:B------:R-:W-:Y:S01]  /*bd00*/  HMMA.16816.F32 R32, R192, R202, R32 ;  /* 0x000000cac020723c */ /* 0x000fe20000001820 */
[----:B------:R-:W5:Y:S07]  /*bd10*/  LDSM.16.M88.4 R192, [R222+0x1800] ;  /* 0x00180000dec0783b */ /* 0x000f6e0000000200 */
[-C--:B--2---:R-:W-:Y:S01]  /*bd20*/  HMMA.16816.F32 R4, R204, R208.reuse, R4 ;  /* 0x000000d0cc04723c */ /* 0x084fe20000001804 */
[----:B------:R-:W2:Y:S07]  /*bd30*/  LDSM.16.M88.4 R200, [R225] ;  /* 0x00000000e1c8783b */ /* 0x000eae0000000200 */
[C---:B---3--:R-:W-:Y:S08]  /*bd40*/  HMMA.16816.F32 R8, R176.reuse, R208, R8 ;  /* 0x000000d0b008723c */ /* 0x048ff00000001808 */
        /* <DEDUP_REMOVED lines=8> */
[----:B------:R-:W2:Y:S07]  /*bdd0*/  LDSM.16.M88.4 R180, [R224] ;  /* 0x00000000e0b4783b */ /* 0x000eae0000000200 */
[-C--:B----4-:R-:W-:Y:S01]  /*bde0*/  HMMA.16816.F32 R4, R184, R188.reuse, R4 ;  /* 0x000000bcb804723c */ /* 0x090fe20000001804 */
[----:B------:R-:W4:Y:S07]  /*bdf0*/  LDSM.16.M88.4 R204, [R221+0x4000] ;  /* 0x00400000ddcc783b */ /* 0x000f2e0000000200 */
[C---:B-1----:R-:W-:Y:S08]  /*be00*/  HMMA.16816.F32 R8, R140.reuse, R188, R8 ;  /* 0x000000bc8c08723c */ /* 0x042ff00000001808 */
[-C--:B------:R-:W-:Y:S08]  /*be10*/  HMMA.16816.F32 R12, R140, R190.reuse, R12 ;  /* 0x000000be8c0c723c */ /* 0x080ff0000000180c */
[C---:B------:R-:W-:Y:S01]  /*be20*/  HMMA.16816.F32 R16, R184.reuse, R190, R16 ;  /* 0x000000beb810723c */ /* 0x040fe20000001810 */
[----:B------:R-:W-:Y:S07]  /*be30*/  LDSM.16.M88.4 R188, [R219+0x4000] ;  /* 0x00400000dbbc783b */ /* 0x000fee0000000200 */
[-C--:B-----5:R-:W-:Y:S08]  /*be40*/  HMMA.16816.F32 R20, R184, R192.reuse, R20 ;  /* 0x000000c0b814723c */ /* 0x0a0ff00000001814 */
[C---:B------:R-:W-:Y:S08]  /*be50*/  HMMA.16816.F32 R24, R140.reuse, R192, R24 ;  /* 0x000000c08c18723c */ /* 0x040ff00000001818 */
[-C--:B------:R-:W-:Y:S01]  /*be60*/  HMMA.16816.F32 R28, R140, R194.reuse, R28 ;  /* 0x000000c28c1c723c */ /* 0x080fe2000000181c */
[----:B------:R-:W1:Y:S07]  /*be70*/  LDSM.16.M88.4 R140, [R221+0x6000] ;  /* 0x00600000dd8c783b */ /* 0x000e6e0000000200 */
[----:B------:R-:W-:Y:S01]  /*be80*/  HMMA.16816.F32 R32, R184, R194, R32 ;  /* 0x000000c2b820723c */ /* 0x000fe20000001820 */
[----:B------:R-:W5:Y:S07]  /*be90*/  LDSM.16.M88.4 R184, [R220+0x1800] ;  /* 0x00180000dcb8783b */ /* 0x000f6e0000000200 */
[-C--:B--2---:R-:W-:Y:S01]  /*bea0*/  HMMA.16816.F32 R4, R196, R200.reuse, R4 ;  /* 0x000000c8c404723c */ /* 0x084fe20000001804 */
[----:B------:R-:W2:Y:S07]  /*beb0*/  LDSM.16.M88.4 R192, [R218+0x1000] ;  /* 0x00100000dac0783b */ /* 0x000eae0000000200 */
[C---:B---3--:R-:W-:Y:S08]  /*bec0*/  HMMA.16816.F32 R8, R176.reuse, R200, R8 ;  /* 0x000000c8b008723c */ /* 0x048ff00000001808 */
[-C--:B------:R-:W-:Y:S08]  /*bed0*/  HMMA.16816.F32 R12, R176, R202.reuse, R12 ;  /* 0x000000cab00c723c */ /* 0x080ff0000000180c */
[C---:B------:R-:W-:Y:S08]  /*bee0*/  HMMA.16816.F32 R16, R196.reuse, R202, R16 ;  /* 0x000000cac410723c */ /* 0x040ff00000001810 */
[-C--:B------:R-:W-:Y:S08]  /*bef0*/  HMMA.16816.F32 R20, R196, R180.reuse, R20 ;  /* 0x000000b4c414723c */ /* 0x080ff00000001814 */
[C---:B------:R-:W-:Y:S08]  /*bf00*/  HMMA.16816.F32 R24, R176.reuse, R180, R24 ;  /* 0x000000b4b018723c */ /* 0x040ff00000001818 */
[-C--:B------:R-:W-:Y:S01]  /*bf10*/  HMMA.16816.F32 R28, R176, R182.reuse, R28 ;  /* 0x000000b6b01c723c */ /* 0x080fe2000000181c */
[----:B------:R-:W3:Y:S07]  /*bf20*/  LDSM.16.M88.4 R176, [R219+0x6000] ;  /* 0x00600000dbb0783b */ /* 0x000eee0000000200 */
[----:B------:R-:W-:Y:S08]  /*bf30*/  HMMA.16816.F32 R32, R196, R182, R32 ;  /* 0x000000b6c420723c */ /* 0x000ff00000001820 */
[-C--:B----4-:R-:W-:Y:S08]  /*bf40*/  HMMA.16816.F32 R4, R204, R208.reuse, R4 ;  /* 0x000000d0cc04723c */ /* 0x090ff00000001804 */
[C---:B-1----:R-:W-:Y:S08]  /*bf50*/  HMMA.16816.F32 R8, R140.reuse, R208, R8 ;  /* 0x000000d08c08723c */ /* 0x042ff00000001808 */
[-C--:B------:R-:W-:Y:S08]  /*bf60*/  HMMA.16816.F32 R12, R140, R210.reuse, R12 ;  /* 0x000000d28c0c723c */ /* 0x080ff0000000180c */
[C---:B------:R-:W-:Y:S08]  /*bf70*/  HMMA.16816.F32 R16, R204.reuse, R210, R16 ;  /* 0x000000d2cc10723c */ /* 0x040ff00000001810 */
[-C--:B-----5:R-:W-:Y:S08]  /*bf80*/  HMMA.16816.F32 R20, R204, R184.reuse, R20 ;  /* 0x000000b8cc14723c */ /* 0x0a0ff00000001814 */
[C---:B------:R-:W-:Y:S08]  /*bf90*/  HMMA.16816.F32 R24, R140.reuse, R184, R24 ;  /* 0x000000b88c18723c */ /* 0x040ff00000001818 */
[-C--:B------:R-:W-:Y:S08]  /*bfa0*/  HMMA.16816.F32 R28, R140, R186.reuse, R28 ;  /* 0x000000ba8c1c723c */ /* 0x080ff0000000181c */
[----:B------:R-:W-:Y:S08]  /*bfb0*/  HMMA.16816.F32 R32, R204, R186, R32 ;  /* 0x000000bacc20723c */ /* 0x000ff00000001820 */
[-C--:B--2---:R-:W-:Y:S08]  /*bfc0*/  HMMA.16816.F32 R4, R188, R192.reuse, R4 ;  /* 0x000000c0bc04723c */ /* 0x084ff00000001804 */
[C---:B---3--:R-:W-:Y:S08]  /*bfd0*/  HMMA.16816.F32 R8, R176.reuse, R192, R8 ;  /* 0x000000c0b008723c */ /* 0x048ff00000001808 */
        /* <DEDUP_REMOVED lines=13> */
[----:B------:R-:W-:Y:S01]  /*c0b0*/  FMUL.FTZ R13, R13, c[0x0][0x2ec] ;  /* 0x0000bb000d0d7a20 */ /* 0x000fe20000410000 */
[----:B------:R-:W3:Y:S10]  /*c0c0*/  MUFU.TANH R143, R6 ;  /* 0x00000006008f7308 */ /* 0x000ef40000002400 */
[----:B------:R4:W1:Y:S10]  /*c0d0*/  MUFU.TANH R183, R7 ;  /* 0x0000000700b77308 */ /* 0x0008740000002400 */
[----:B------:R5:W1:Y:S10]  /*c0e0*/  MUFU.TANH R182, R8 ;  /* 0x0000000800b67308 */ /* 0x000a740000002400 */
[----:B------:R1:W1:Y:S01]  /*c0f0*/  MUFU.TANH R185, R9 ;  /* 0x0000000900b97308 */ /* 0x0002620000002400 */
[----:B----4-:R-:W4:Y:S01]  /*c100*/  LDSM.16.M88.4 R4, [R218+0x1800] ;  /* 0x00180000da04783b */ /* 0x010f220000000200 */
[----:B------:R-:W-:Y:S08]  /*c110*/  DEPBAR.LE SB0, 0x0 ;  /* 0x000080000000791a */ /* 0x000ff00000000000 */
[----:B------:R2:W2:Y:S01]  /*c120*/  MUFU.TANH R180, R10 ;  /* 0x0000000a00b47308 */ /* 0x0004a20000002400 */
[----:B------:R-:W-:Y:S01]  /*c130*/  BAR.SYNC.DEFER_BLOCKING 0x0 ;  /* 0x0000000000007b1d */ /* 0x000fe20000010000 */
[----:B-----5:R-:W-:Y:S08]  /*c140*/  FMUL.FTZ R8, R18, c[0x0][0x2ec] ;  /* 0x0000bb0012087a20 */ /* 0x020ff00000410000 */
[----:B------:R5:W3:Y:S01]  /*c150*/  MUFU.TANH R187, R11 ;  /* 0x0000000b00bb7308 */ /* 0x000ae20000002400 */
[----:B-1----:R-:W-:Y:S09]  /*c160*/  FMUL.FTZ R9, R17, c[0x0][0x2ec] ;  /* 0x0000bb0011097a20 */ /* 0x002ff20000410000 */
[----:B------:R1:W1:Y:S01]  /*c170*/  MUFU.TANH R186, R12 ;  /* 0x0000000c00ba7308 */ /* 0x0002620000002400 */
[----:B--2---:R-:W-:Y:S09]  /*c180*/  FMUL.FTZ R10, R16, c[0x0][0x2ec] ;  /* 0x0000bb00100a7a20 */ /* 0x004ff20000410000 */
[----:B------:R2:W2:Y:S01]  /*c190*/  MUFU.TANH R184, R13 ;  /* 0x0000000d00b87308 */ /* 0x0004a20000002400 */
[-C--:B----4-:R-:W-:Y:S05]  /*c1a0*/  HMMA.16816.F32 R20, R188, R4.reuse, R20 ;  /* 0x00000004bc14723c */ /* 0x090fea0000001814 */
[----:B-----5:R-:W-:Y:S04]  /*c1b0*/  FMUL.FTZ R11, R19, c[0x0][0x2ec] ;  /* 0x0000bb00130b7a20 */ /* 0x020fe80000410000 */
[----:B------:R-:W4:Y:S01]  /*c1c0*/  MUFU.TANH R10, R10 ;  /* 0x0000000a000a7308 */ /* 0x000f220000002400 */
[C---:B------:R-:W-:Y:S04]  /*c1d0*/  HMMA.16816.F32 R24, R176.reuse, R4, R24 ;  /* 0x00000004b018723c */ /* 0x040fe80000001818 */
[----:B-1----:R-:W-:Y:S05]  /*c1e0*/  FMUL.FTZ R12, R15, c[0x0][0x2ec] ;  /* 0x0000bb000f0c7a20 */ /* 0x002fea0000410000 */
[----:B------:R-:W1:Y:S01]  /*c1f0*/  MUFU.TANH R9, R9 ;  /* 0x0000000900097308 */ /* 0x000e620000002400 */
[-C--:B------:R-:W-:Y:S03]  /*c200*/  HMMA.16816.F32 R28, R176, R6.reuse, R28 ;  /* 0x00000006b01c723c */ /* 0x080fe6000000181c */
[----:B--2---:R-:W-:Y:S02]  /*c210*/  FMUL.FTZ R13, R14, c[0x0][0x2ec] ;  /* 0x0000bb000e0d7a20 */ /* 0x004fe40000410000 */
[----:B------:R-:W-:Y:S03]  /*c220*/  FMUL.FTZ R20, R20, c[0x0][0x2ec] ;  /* 0x0000bb0014147a20 */ /* 0x000fe60000410000 */
[----:B------:R-:W-:Y:S01]  /*c230*/  HMMA.16816.F32 R32, R188, R6, R32 ;  /* 0x00000006bc20723c */ /* 0x000fe20000001820 */
[----:B------:R-:W2:Y:S03]  /*c240*/  MUFU.TANH R13, R13 ;  /* 0x0000000d000d7308 */ /* 0x000ea60000002400 */
[----:B------:R-:W-:Y:S02]  /*c250*/  FMUL.FTZ R21, R21, c[0x0][0x2ec] ;  /* 0x0000bb0015157a20 */ /* 0x000fe40000410000 */
[----:B------:R-:W-:Y:S02]  /*c260*/  FMUL.FTZ R22, R22, c[0x0][0x2ec] ;  /* 0x0000bb0016167a20 */ /* 0x000fe40000410000 */
[----:B------:R-:W-:Y:S03]  /*c270*/  FMUL.FTZ R23, R23, c[0x0][0x2ec] ;  /* 0x0000bb0017177a20 */ /* 0x000fe60000410000 */
        /* <DEDUP_REMOVED lines=14> */
[----:B------:R-:W-:Y:S07]  /*c360*/  FMUL.FTZ R35, R35, c[0x0][0x2ec] ;  /* 0x0000bb0023237a20 */ /* 0x000fee0000410000 */
        /* <DEDUP_REMOVED lines=17> */
.L_x_874:
[----:B------:R-:W-:Y:S01]  /*c480*/  FMNMX.FTZ R0, R142, R132, !PT ;  /* 0x000000848e007209 */ /* 0x000fe20007810000 */
[----:B------:R-:W-:Y:S01]  /*c490*/  LDSM.16.MT88.4 R20, [R212+0xa000] ;  /* 0x00a00000d414783b */ /* 0x000fe20000004200 */
[----:B------:R-:W-:Y:S02]  /*c4a0*/  IADD3 R228, R228, -0x1, RZ ;  /* 0xffffffffe4e47810 */ /* 0x000fe40007ffe0ff */
[----:B-1----:R-:W-:Y:S02]  /*c4b0*/  FMNMX.FTZ R2, R181, R0, !PT ;  /* 0x00000000b5027209 */ /* 0x002fe40007810000 */
        /* <DEDUP_REMOVED lines=29> */
[----:B------:R-:W-:Y:S01]  /*c690*/  FMNMX.FTZ R2, R197, R2, !PT ;  /* 0x00000002c5027209 */ /* 0x000fe20007810000 */
[----:B------:R-:W1:Y:S01]  /*c6a0*/  SHFL.BFLY PT, R135, R3, 0x2, 0x1f ;  /* 0x0c401f0003877f89 */ /* 0x000e6200000e0000 */
[----:B------:R-:W-:Y:S02]  /*c6b0*/  FMNMX.FTZ R0, R141, R0, !PT ;  /* 0x000000008d007209 */ /* 0x000fe40007810000 */
[----:B------:R-:W-:Y:S04]  /*c6c0*/  FMNMX.FTZ R4, R200, R2, !PT ;  /* 0x00000002c8047209 */ /* 0x000fe80007810000 */
[----:B------:R-:W-:Y:S01]  /*c6d0*/  FMNMX.FTZ R4, R201, R4, !PT ;  /* 0x00000004c9047209 */ /* 0x000fe20007810000 */
[----:B------:R-:W2:Y:S08]  /*c6e0*/  SHFL.BFLY PT, R6, R136, 0x1, 0x1f ;  /* 0x0c201f0088067f89 */ /* 0x000eb000000e0000 */
[----:B------:R-:W3:Y:S08]  /*c6f0*/  SHFL.BFLY PT, R2, R0, 0x2, 0x1f ;  /* 0x0c401f0000027f89 */ /* 0x000ef000000e0000 */
[----:B------:R-:W4:Y:S01]  /*c700*/  SHFL.BFLY PT, R5, R4, 0x2, 0x1f ;  /* 0x0c401f0004057f89 */ /* 0x000f2200000e0000 */
[----:B-1----:R-:W-:Y:S02]  /*c710*/  FMNMX.FTZ R135, R3, R135, !PT ;  /* 0x0000008703877209 */ /* 0x002fe40007810000 */
[----:B--2---:R-:W-:Y:S05]  /*c720*/  FMNMX.FTZ R136, R136, R6, !PT ;  /* 0x0000000688887209 */ /* 0x004fea0007810000 */
[----:B------:R-:W1:Y:S01]  /*c730*/  SHFL.BFLY PT, R7, R135, 0x1, 0x1f ;  /* 0x0c201f0087077f89 */ /* 0x000e6200000e0000 */
[----:B------:R-:W-:Y:S02]  /*c740*/  FSETP.NEU.FTZ.AND P1, PT, R136, -INF , PT ;  /* 0xff8000008800780b */ /* 0x000fe40003f3d000 */
[----:B---3--:R-:W-:Y:S01]  /*c750*/  FMNMX.FTZ R2, R0, R2, !PT ;  /* 0x0000000200027209 */ /* 0x008fe20007810000 */
[----:B------:R-:W-:Y:S04]  /*c760*/  FADD.FTZ R0, -R136, R132 ;  /* 0x0000008488007221 */ /* 0x000fe80000010100 */
[----:B------:R-:W-:Y:S01]  /*c770*/  FMUL.FTZ R0, R0, c[0x0][0x23c] ;  /* 0x00008f0000007a20 */ /* 0x000fe20000410000 */
[----:B------:R-:W2:Y:S01]  /*c780*/  SHFL.BFLY PT, R3, R2, 0x1, 0x1f ;  /* 0x0c201f0002037f89 */ /* 0x000ea200000e0000 */
[----:B----4-:R-:W-:Y:S02]  /*c790*/  FMNMX.FTZ R4, R4, R5, !PT ;  /* 0x0000000504047209 */ /* 0x010fe40007810000 */
[----:B------:R3:W4:Y:S05]  /*c7a0*/  MUFU.EX2 R133, R0 ;  /* 0x0000000000857308 */ /* 0x00072a0000000800 */
[----:B------:R-:W5:Y:S01]  /*c7b0*/  SHFL.BFLY PT, R134, R4, 0x1, 0x1f ;  /* 0x0c201f0004867f89 */ /* 0x000f6200000e0000 */
[----:B-1----:R-:W-:Y:S02]  /*c7c0*/  FMNMX.FTZ R135, R135, R7, !PT ;  /* 0x0000000787877209 */ /* 0x002fe40007810000 */
[----:B--2---:R-:W-:Y:S03]  /*c7d0*/  FMNMX.FTZ R3, R2, R3, !PT ;  /* 0x0000000302037209 */ /* 0x004fe60007810000 */
[----:B---3--:R-:W-:Y:S02]  /*c7e0*/  FADD.FTZ R0, -R135, R137 ;  /* 0x0000008987007221 */ /* 0x008fe40000010100 */
[----:B------:R-:W-:Y:S02]  /*c7f0*/  FMUL.FTZ R137, R136, c[0x0][0x23c] ;  /* 0x00008f0088897a20 */ /* 0x000fe40000410000 */
[----:B------:R-:W-:Y:S01]  /*c800*/  FMUL.FTZ R0, R0, c[0x0][0x23c] ;  /* 0x00008f0000007a20 */ /* 0x000fe20000410000 */
[----:B-----5:R-:W-:Y:S01]  /*c810*/  FMNMX.FTZ R134, R4, R134, !PT ;  /* 0x0000008604867209 */ /* 0x020fe20007810000 */
[----:B----4-:R-:W-:Y:S01]  /*c820*/  FMUL.FTZ R16, R133, R156 ;  /* 0x0000009c85107220 */ /* 0x010fe20000410000 */
[----:B------:R-:W-:Y:S01]  /*c830*/  FSEL R137, R137, RZ, P1 ;  /* 0x000000ff89897208 */ /* 0x000fe20000800000 */
[----:B------:R1:W2:Y:S01]  /*c840*/  MUFU.EX2 R132, R0 ;  /* 0x0000000000847308 */ /* 0x0002a20000000800 */
[----:B------:R-:W-:Y:S01]  /*c850*/  FSETP.NEU.FTZ.AND P1, PT, R135, -INF , PT ;  /* 0xff8000008700780b */ /* 0x000fe20003f3d000 */
[----:B------:R-:W-:Y:S02]  /*c860*/  FMUL.FTZ R17, R133, R157 ;  /* 0x0000009d85117220 */ /* 0x000fe40000410000 */
[--C-:B------:R-:W-:Y:S02]  /*c870*/  FFMA.FTZ R4, R142, c[0x0][0x23c], -R137.reuse ;  /* 0x00008f008e047a23 */ /* 0x100fe40000010889 */
[----:B------:R-:W-:Y:S02]  /*c880*/  FMUL.FTZ R142, R3, c[0x0][0x23c] ;  /* 0x00008f00038e7a20 */ /* 0x000fe40000410000 */
[--C-:B------:R-:W-:Y:S02]  /*c890*/  FFMA.FTZ R5, R181, c[0x0][0x23c], -R137.reuse ;  /* 0x00008f00b5057a23 */ /* 0x100fe40000010889 */
[----:B------:R3:W-:Y:S01]  /*c8a0*/  MUFU.EX2 R247, R4 ;  /* 0x0000000400f77308 */ /* 0x0007e20000000800 */
        /* <DEDUP_REMOVED lines=16> */
[--C-:B---3--:R-:W-:Y:S02]  /*c9b0*/  FFMA.FTZ R4, R143, c[0x0][0x23c], -R138.reuse ;  /* 0x00008f008f047a23 */ /* 0x108fe4000001088a */
[----:B------:R-:W-:Y:S02]  /*c9c0*/  FFMA.FTZ R143, R192, c[0x0][0x23c], -R137 ;  /* 0x00008f00c08f7a23 */ /* 0x000fe40000010889 */
[C---:B------:R-:W-:Y:S02]  /*c9d0*/  FMUL.FTZ R18, R132.reuse, R158 ;  /* 0x0000009e84127220 */ /* 0x040fe40000410000 */
[----:B------:R3:W-:Y:S01]  /*c9e0*/  MUFU.EX2 R243, R4 ;  /* 0x0000000400f37308 */ /* 0x0007e20000000800 */
[--C-:B----4-:R-:W-:Y:S02]  /*c9f0*/  FFMA.FTZ R5, R11, c[0x0][0x23c], -R138.reuse ;  /* 0x00008f000b057a23 */ /* 0x110fe4000001088a */
[C---:B------:R-:W-:Y:S02]  /*ca00*/  FMUL.FTZ R19, R132.reuse, R159 ;  /* 0x0000009f84137220 */ /* 0x040fe40000410000 */
[C---:B------:R-:W-:Y:S01]  /*ca10*/  FMUL.FTZ R34, R132.reuse, R174 ;  /* 0x000000ae84227220 */ /* 0x040fe20000410000 */
[----:B------:R-:W-:Y:S01]  /*ca20*/  LDSM.16.MT88.4 R156, [R216+0xa000] ;  /* 0x00a00000d89c783b */ /* 0x000fe20000004200 */
[C---:B------:R-:W-:Y:S02]  /*ca30*/  FMUL.FTZ R35, R132.reuse, R175 ;  /* 0x000000af84237220 */ /* 0x040fe40000410000 */
[C---:B------:R-:W-:Y:S01]  /*ca40*/  FMUL.FTZ R38, R132.reuse, R38 ;  /* 0x0000002684267220 */ /* 0x040fe20000410000 */
[----:B------:R4:W-:Y:S01]  /*ca50*/  MUFU.EX2 R233, R143 ;  /* 0x0000008f00e97308 */ /* 0x0009e20000000800 */
[C---:B------:R-:W-:Y:S02]  /*ca60*/  FMUL.FTZ R39, R132.reuse, R39 ;  /* 0x0000002784277220 */ /* 0x040fe40000410000 */
[----:B------:R-:W-:Y:S01]  /*ca70*/  FMUL.FTZ R50, R132, R50 ;  /* 0x0000003284327220 */ /* 0x000fe20000410000 */
[----:B------:R-:W-:Y:S01]  /*ca80*/  LDSM.16.MT88.4 R172, [R214+0xa800] ;  /* 0x00a80000d6ac783b */ /* 0x000fe20000004200 */
[----:B-1----:R-:W-:Y:S02]  /*ca90*/  FADD.FTZ R0, -R3, R139 ;  /* 0x0000008b03007221 */ /* 0x002fe40000010100 */
[----:B------:R-:W-:Y:S02]  /*caa0*/  FMUL.FTZ R139, R134, c[0x0][0x23c] ;  /* 0x00008f00868b7a20 */ /* 0x000fe40000410000 */
[----:B------:R-:W-:Y:S01]  /*cab0*/  FMUL.FTZ R0, R0, c[0x0][0x23c] ;  /* 0x00008f0000007a20 */ /* 0x000fe20000410000 */
[----:B------:R1:W-:Y:S01]  /*cac0*/  MUFU.EX2 R244, R5 ;  /* 0x0000000500f47308 */ /* 0x0003e20000000800 */
[C---:B--2---:R-:W-:Y:S01]  /*cad0*/  FMUL.FTZ R24, R2.reuse, R164 ;  /* 0x000000a402187220 */ /* 0x044fe20000410000 */
[----:B------:R-:W-:Y:S01]  /*cae0*/  FSEL R139, R139, RZ, P1 ;  /* 0x000000ff8b8b7208 */ /* 0x000fe20000800000 */
[C---:B------:R-:W-:Y:S01]  /*caf0*/  FMUL.FTZ R25, R2.reuse, R165 ;  /* 0x000000a502197220 */ /* 0x040fe20000410000 */
[----:B------:R-:W-:Y:S01]  /*cb00*/  FSETP.NEU.FTZ.AND P1, PT, R3, -INF , PT ;  /* 0xff8000000300780b */ /* 0x000fe20003f3d000 */
[--C-:B---3--:R-:W-:Y:S02]  /*cb10*/  FFMA.FTZ R4, R183, c[0x0][0x23c], -R138.reuse ;  /* 0x00008f00b7047a23 */ /* 0x108fe4000001088a */
[----:B------:R-:W-:Y:S01]  /*cb20*/  FMUL.FTZ R28, R2, R168 ;  /* 0x000000a8021c7220 */ /* 0x000fe20000410000 */
[----:B------:R-:W-:Y:S01]  /*cb30*/  FSEL R142, R142, RZ, P1 ;  /* 0x000000ff8e8e7208 */ /* 0x000fe20000800000 */
[C---:B------:R-:W-:Y:S01]  /*cb40*/  FMUL.FTZ R29, R2.reuse, R169 ;  /* 0x000000a9021d7220 */ /* 0x040fe20000410000 */
[----:B------:R-:W2:Y:S01]  /*cb50*/  MUFU.EX2 R245, R4 ;  /* 0x0000000400f57308 */ /* 0x000ea20000000800 */
[C---:B------:R-:W-:Y:S02]  /*cb60*/  FMUL.FTZ R40, R2.reuse, R40 ;  /* 0x0000002802287220 */ /* 0x040fe40000410000 */
[C---:B------:R-:W-:Y:S02]  /*cb70*/  FMUL.FTZ R41, R2.reuse, R41 ;  /* 0x0000002902297220 */ /* 0x040fe40000410000 */
[--C-:B----4-:R-:W-:Y:S02]  /*cb80*/  FFMA.FTZ R143, R193, c[0x0][0x23c], -R137.reuse ;  /* 0x00008f00c18f7a23 */ /* 0x110fe40000010889 */
[C---:B------:R-:W-:Y:S02]  /*cb90*/  FMUL.FTZ R44, R2.reuse, R44 ;  /* 0x0000002c022c7220 */ /* 0x040fe40000410000 */
[----:B------:R-:W-:Y:S01]  /*cba0*/  FMUL.FTZ R45, R2, R45 ;  /* 0x0000002d022d7220 */ /* 0x000fe20000410000 */
[----:B------:R-:W3:Y:S01]  /*cbb0*/  MUFU.EX2 R0, R0 ;  /* 0x0000000000007308 */ /* 0x000ee20000000800 */
[C---:B------:R-:W-:Y:S02]  /*cbc0*/  FMUL.FTZ R51, R132.reuse, R51 ;  /* 0x0000003384337220 */ /* 0x040fe40000410000 */
[C---:B------:R-:W-:Y:S02]  /*cbd0*/  FMUL.FTZ R53, R133.reuse, R53 ;  /* 0x0000003585357220 */ /* 0x040fe40000410000 */
[----:B-1----:R-:W-:Y:S02]  /*cbe0*/  FMUL.FTZ R5, R133, R149 ;  /* 0x0000009585057220 */ /* 0x002fe40000410000 */
[C---:B------:R-:W-:Y:S02]  /*cbf0*/  FMUL.FTZ R54, R132.reuse, R54 ;  /* 0x0000003684367220 */ /* 0x040fe40000410000 */
[----:B------:R-:W-:Y:S01]  /*cc00*/  FMUL.FTZ R55, R132, R55 ;  /* 0x0000003784377220 */ /* 0x000fe20000410000 */
[----:B------:R1:W-:Y:S01]  /*cc10*/  MUFU.EX2 R232, R143 ;  /* 0x0000008f00e87308 */ /* 0x0003e20000000800 */
[C---:B------:R-:W-:Y:S02]  /*cc20*/  FMUL.FTZ R56, R2.reuse, R56 ;  /* 0x0000003802387220 */ /* 0x040fe40000410000 */
[----:B------:R-:W-:Y:S01]  /*cc30*/  FMUL.FTZ R57, R2, R57 ;  /* 0x0000003902397220 */ /* 0x000fe20000410000 */
[----:B--2---:R-:W-:Y:S01]  /*cc40*/  F2FP.PACK_AB R149, R245, R243 ;  /* 0x000000f3f595723e */ /* 0x004fe200000000ff */
[--C-:B------:R-:W-:Y:S02]  /*cc50*/  FFMA.FTZ R4, R10, c[0x0][0x23c], -R137.reuse ;  /* 0x00008f000a047a23 */ /* 0x100fe40000010889 */
[C---:B------:R-:W-:Y:S02]  /*cc60*/  FMUL.FTZ R60, R2.reuse, R60 ;  /* 0x0000003c023c7220 */ /* 0x040fe40000410000 */
[----:B------:R-:W-:Y:S01]  /*cc70*/  FMUL.FTZ R61, R2, R61 ;  /* 0x0000003d023d7220 */ /* 0x000fe20000410000 */
[----:B------:R2:W-:Y:S01]  /*cc80*/  MUFU.EX2 R246, R4 ;  /* 0x0000000400f67308 */ /* 0x0005e20000000800 */
[C---:B------:R-:W-:Y:S02]  /*cc90*/  FMUL.FTZ R64, R133.reuse, R64 ;  /* 0x0000004085407220 */ /* 0x040fe40000410000 */
[----:B------:R-:W-:Y:S02]  /*cca0*/  FMUL.FTZ R65, R133, R65 ;  /* 0x0000004185417220 */ /* 0x000fe40000410000 */
[C---:B---3--:R-:W-:Y:S02]  /*ccb0*/  FMUL.FTZ R10, R0.reuse, R146 ;  /* 0x00000092000a7220 */ /* 0x048fe40000410000 */
[C---:B------:R-:W-:Y:S02]  /*ccc0*/  FMUL.FTZ R11, R0.reuse, R147 ;  /* 0x00000093000b7220 */ /* 0x040fe40000410000 */
[C---:B------:R-:W-:Y:S02]  /*ccd0*/  FMUL.FTZ R14, R0.reuse, R154 ;  /* 0x0000009a000e7220 */ /* 0x040fe40000410000 */
[C---:B------:R-:W-:Y:S02]  /*cce0*/  FMUL.FTZ R15, R0.reuse, R155 ;  /* 0x0000009b000f7220 */ /* 0x040fe40000410000 */
[----:B------:R-:W-:Y:S02]  /*ccf0*/  FMUL.FTZ R26, R0, R166 ;  /* 0x000000a6001a7220 */ /* 0x000fe40000410000 */
[--C-:B-1----:R-:W-:Y:S02]  /*cd00*/  FFMA.FTZ R143, R194, c[0x0][0x23c], -R138.reuse ;  /* 0x00008f00c28f7a23 */ /* 0x102fe4000001088a */
[C---:B------:R-:W-:Y:S02]  /*cd10*/  FMUL.FTZ R27, R0.reuse, R167 ;  /* 0x000000a7001b7220 */ /* 0x040fe40000410000 */
[----:B------:R1:W-:Y:S01]  /*cd20*/  MUFU.EX2 R231, R143 ;  /* 0x0000008f00e77308 */ /* 0x0003e20000000800 */
[C---:B------:R-:W-:Y:S02]  /*cd30*/  FMUL.FTZ R30, R0.reuse, R170 ;  /* 0x000000aa001e7220 */ /* 0x040fe40000410000 */
[----:B------:R-:W-:Y:S02]  /*cd40*/  FMUL.FTZ R31, R0, R171 ;  /* 0x000000ab001f7220 */ /* 0x000fe40000410000 */
[----:B--2---:R-:W-:Y:S02]  /*cd50*/  FFMA.FTZ R4, R9, c[0x0][0x23c], -R137 ;  /* 0x00008f0009047a23 */ /* 0x004fe40000010889 */
[----:B------:R-:W-:Y:S02]  /*cd60*/  FFMA.FTZ R9, R184, c[0x0][0x23c], -R139 ;  /* 0x00008f00b8097a23 */ /* 0x000fe4000001088b */
[C---:B------:R-:W-:Y:S01]  /*cd70*/  FMUL.FTZ R42, R0.reuse, R42 ;  /* 0x0000002a002a7220 */ /* 0x040fe20000410000 */
        /* <DEDUP_REMOVED lines=9> */
[--C-:B-1----:R-:W-:Y:S02]  /*ce10*/  FFMA.FTZ R143, R195, c[0x0][0x23c], -R138.reuse ;  /* 0x00008f00c38f7a23 */ /* 0x102fe4000001088a */
[----:B------:R-:W-:Y:S01]  /*ce20*/  LDSM.16.MT88.4 R192, [R214+0xb800] ;  /* 0x00b80000d6c0783b */ /* 0x000fe20000004200 */
[C---:B------:R-:W-:Y:S02]  /*ce30*/  FMUL.FTZ R66, R132.reuse, R66 ;  /* 0x0000004284427220 */ /* 0x040fe40000410000 */
[----:B------:R1:W-:Y:S01]  /*ce40*/  MUFU.EX2 R230, R143 ;  /* 0x0000008f00e67308 */ /* 0x0003e20000000800 */
[----:B------:R-:W-:Y:S02]  /*ce50*/  FMUL.FTZ R67, R132, R67 ;  /* 0x0000004384437220 */ /* 0x000fe40000410000 */
[C---:B------:R-:W-:Y:S01]  /*ce60*/  FMUL.FTZ R68, R133.reuse, R68 ;  /* 0x0000004485447220 */ /* 0x040fe20000410000 */
[----:B--2---:R-:W-:Y:S01]  /*ce70*/  F2FP.PACK_AB R150, R248, R246 ;  /* 0x000000f6f896723e */ /* 0x004fe200000000ff */
[--C-:B------:R-:W-:Y:S02]  /*ce80*/  FFMA.FTZ R4, R8, c[0x0][0x23c], -R138.reuse ;  /* 0x00008f0008047a23 */ /* 0x100fe4000001088a */
[----:B------:R-:W-:Y:S02]  /*ce90*/  FMUL.FTZ R8, R2, R144 ;  /* 0x0000009002087220 */ /* 0x000fe40000410000 */
[----:B------:R-:W-:Y:S01]  /*cea0*/  FMUL.FTZ R69, R133, R69 ;  /* 0x0000004585457220 */ /* 0x000fe20000410000 */
[----:B------:R-:W2:Y:S01]  /*ceb0*/  MUFU.EX2 R242, R4 ;  /* 0x0000000400f27308 */ /* 0x000ea20000000800 */
[C---:B------:R-:W-:Y:S02]  /*cec0*/  FMUL.FTZ R70, R132.reuse, R70 ;  /* 0x0000004684467220 */ /* 0x040fe40000410000 */
[----:B------:R-:W-:Y:S02]  /*ced0*/  FMUL.FTZ R71, R132, R71 ;  /* 0x0000004784477220 */ /* 0x000fe40000410000 */
[C---:B---3--:R-:W-:Y:S02]  /*cee0*/  FMUL.FTZ R9, R2.reuse, R145 ;  /* 0x0000009102097220 */ /* 0x048fe40000410000 */
[C---:B------:R-:W-:Y:S02]  /*cef0*/  FMUL.FTZ R72, R2.reuse, R72 ;  /* 0x0000004802487220 */ /* 0x040fe40000410000 */
[----:B------:R-:W-:Y:S02]  /*cf00*/  FMUL.FTZ R73, R2, R73 ;  /* 0x0000004902497220 */ /* 0x000fe40000410000 */
[C---:B------:R-:W-:Y:S02]  /*cf10*/  FMUL.FTZ R74, R0.reuse, R74 ;  /* 0x0000004a004a7220 */ /* 0x040fe40000410000 */
[----:B------:R-:W-:Y:S02]  /*cf20*/  FMUL.FTZ R75, R0, R75 ;  /* 0x0000004b004b7220 */ /* 0x000fe40000410000 */
[--C-:B-1----:R-:W-:Y:S02]  /*cf30*/  FFMA.FTZ R143, R188, c[0x0][0x23c], -R137.reuse ;  /* 0x00008f00bc8f7a23 */ /* 0x102fe40000010889 */
[----:B------:R-:W-:Y:S02]  /*cf40*/  FFMA.FTZ R137, R189, c[0x0][0x23c], -R137 ;  /* 0x00008f00bd897a23 */ /* 0x000fe40000010889 */
[C---:B------:R-:W-:Y:S01]  /*cf50*/  FMUL.FTZ R76, R2.reuse, R76 ;  /* 0x0000004c024c7220 */ /* 0x040fe20000410000 */
[----:B------:R-:W-:Y:S01]  /*cf60*/  MUFU.EX2 R229, R143 ;  /* 0x0000008f00e57308 */ /* 0x000fe20000000800 */
[----:B------:R-:W-:Y:S02]  /*cf70*/  FMUL.FTZ R77, R2, R77 ;  /* 0x0000004d024d7220 */ /* 0x000fe40000410000 */
[----:B------:R-:W-:Y:S01]  /*cf80*/  FMUL.FTZ R78, R0, R78 ;  /* 0x0000004e004e7220 */ /* 0x000fe20000410000 */
[----:B--2---:R-:W-:Y:S01]  /*cf90*/  F2FP.PACK_AB R151, R244, R242 ;  /* 0x000000f2f497723e */ /* 0x004fe200000000ff */
[--C-:B------:R-:W-:Y:S02]  /*cfa0*/  FFMA.FTZ R4, R182, c[0x0][0x23c], -R139.reuse ;  /* 0x00008f00b6047a23 */ /* 0x100fe4000001088b */
[----:B------:R-:W-:Y:S02]  /*cfb0*/  FMUL.FTZ R79, R0, R79 ;  /* 0x0000004f004f7220 */ /* 0x000fe40000410000 */
[C---:B------:R-:W-:Y:S01]  /*cfc0*/  FMUL.FTZ R80, R133.reuse, R80 ;  /* 0x0000005085507220 */ /* 0x040fe20000410000 */
[----:B------:R1:W-:Y:S01]  /*cfd0*/  MUFU.EX2 R239, R4 ;  /* 0x0000000400ef7308 */ /* 0x0003e20000000800 */
[C---:B------:R-:W-:Y:S02]  /*cfe0*/  FMUL.FTZ R81, R133.reuse, R81 ;  /* 0x0000005185517220 */ /* 0x040fe40000410000 */
[C---:B------:R-:W-:Y:S02]  /*cff0*/  FMUL.FTZ R82, R132.reuse, R82 ;  /* 0x0000005284527220 */ /* 0x040fe40000410000 */
[C---:B------:R-:W-:Y:S02]  /*d000*/  FMUL.FTZ R83, R132.reuse, R83 ;  /* 0x0000005384537220 */ /* 0x040fe40000410000 */
[C---:B------:R-:W-:Y:S02]  /*d010*/  FMUL.FTZ R84, R133.reuse, R84 ;  /* 0x0000005485547220 */ /* 0x040fe40000410000 */
[----:B------:R-:W-:Y:S01]  /*d020*/  FMUL.FTZ R85, R133, R85 ;  /* 0x0000005585557220 */ /* 0x000fe20000410000 */
        /* <DEDUP_REMOVED lines=8> */
[--C-:B-1----:R-:W-:Y:S02]  /*d0b0*/  FFMA.FTZ R4, R185, c[0x0][0x23c], -R139.reuse ;  /* 0x00008f00b9047a23 */ /* 0x102fe4000001088b */
[----:B------:R-:W-:Y:S02]  /*d0c0*/  FMUL.FTZ R93, R2, R93 ;  /* 0x0000005d025d7220 */ /* 0x000fe40000410000 */
[----:B------:R-:W1:Y:S01]  /*d0d0*/  MUFU.EX2 R241, R4 ;  /* 0x0000000400f17308 */ /* 0x000e620000000800 */
[C---:B------:R-:W-:Y:S02]  /*d0e0*/  FMUL.FTZ R94, R0.reuse, R94 ;  /* 0x0000005e005e7220 */ /* 0x040fe40000410000 */
[----:B------:R-:W-:Y:S02]  /*d0f0*/  FMUL.FTZ R95, R0, R95 ;  /* 0x0000005f005f7220 */ /* 0x000fe40000410000 */
[--C-:B--2---:R-:W-:Y:S02]  /*d100*/  FFMA.FTZ R137, R190, c[0x0][0x23c], -R138.reuse ;  /* 0x00008f00be897a23 */ /* 0x104fe4000001088a */
[----:B------:R-:W-:Y:S02]  /*d110*/  FFMA.FTZ R138, R191, c[0x0][0x23c], -R138 ;  /* 0x00008f00bf8a7a23 */ /* 0x000fe4000001088a */
[----:B------:R-:W-:Y:S01]  /*d120*/  LDSM.16.MT88.4 R188, [R212+0xb800] ;  /* 0x00b80000d4bc783b */ /* 0x000fe20000004200 */
[----:B------:R2:W-:Y:S01]  /*d130*/  MUFU.EX2 R210, R137 ;  /* 0x0000008900d27308 */ /* 0x0005e20000000800 */
[C---:B------:R-:W-:Y:S02]  /*d140*/  FMUL.FTZ R96, R133.reuse, R96 ;  /* 0x0000006085607220 */ /* 0x040fe40000410000 */
[C---:B------:R-:W-:Y:S02]  /*d150*/  FMUL.FTZ R97, R133.reuse, R97 ;  /* 0x0000006185617220 */ /* 0x040fe40000410000 */
[C---:B------:R-:W-:Y:S02]  /*d160*/  FMUL.FTZ R98, R132.reuse, R98 ;  /* 0x0000006284627220 */ /* 0x040fe40000410000 */
[C---:B------:R-:W-:Y:S02]  /*d170*/  FMUL.FTZ R99, R132.reuse, R99 ;  /* 0x0000006384637220 */ /* 0x040fe40000410000 */
[C---:B------:R-:W-:Y:S01]  /*d180*/  FMUL.FTZ R100, R133.reuse, R100 ;  /* 0x0000006485647220 */ /* 0x040fe20000410000 */
[----:B------:R-:W3:Y:S01]  /*d190*/  MUFU.EX2 R209, R138 ;  /* 0x0000008a00d17308 */ /* 0x000ee20000000800 */
[----:B------:R-:W-:Y:S02]  /*d1a0*/  FMUL.FTZ R101, R133, R101 ;  /* 0x0000006585657220 */ /* 0x000fe40000410000 */
[----:B------:R-:W-:Y:S01]  /*d1b0*/  FMUL.FTZ R102, R132, R102 ;  /* 0x0000006684667220 */ /* 0x000fe20000410000 */
[----:B-1----:R-:W-:Y:S01]  /*d1c0*/  F2FP.PACK_AB R144, R241, R239 ;  /* 0x000000eff190723e */ /* 0x002fe200000000ff */
[--C-:B------:R-:W-:Y:S02]  /*d1d0*/  FFMA.FTZ R4, R180, c[0x0][0x23c], -R142.reuse ;  /* 0x00008f00b4047a23 */ /* 0x100fe4000001088e */
[----:B------:R-:W-:Y:S01]  /*d1e0*/  LDSM.16.MT88.4 R180, [R217+0xa800] ;  /* 0x00a80000d9b4783b */ /* 0x000fe20000004200 */
[----:B------:R-:W-:Y:S02]  /*d1f0*/  FMUL.FTZ R103, R132, R103 ;  /* 0x0000006784677220 */ /* 0x000fe40000410000 */
[----:B------:R1:W-:Y:S01]  /*d200*/  MUFU.EX2 R235, R4 ;  /* 0x0000000400eb7308 */ /* 0x0003e20000000800 */
[C---:B------:R-:W-:Y:S02]  /*d210*/  FMUL.FTZ R112, R133.reuse, R112 ;  /* 0x0000007085707220 */ /* 0x040fe40000410000 */
[C---:B------:R-:W-:Y:S02]  /*d220*/  FMUL.FTZ R113, R133.reuse, R113 ;  /* 0x0000007185717220 */ /* 0x040fe40000410000 */
[--C-:B--2---:R-:W-:Y:S02]  /*d230*/  FFMA.FTZ R137, R196, c[0x0][0x23c], -R139.reuse ;  /* 0x00008f00c4897a23 */ /* 0x104fe4000001088b */
[C---:B------:R-:W-:Y:S02]  /*d240*/  FMUL.FTZ R114, R132.reuse, R114 ;  /* 0x0000007284727220 */ /* 0x040fe40000410000 */
[C---:B------:R-:W-:Y:S01]  /*d250*/  FMUL.FTZ R115, R132.reuse, R115 ;  /* 0x0000007384737220 */ /* 0x040fe20000410000 */
[----:B------:R2:W-:Y:S01]  /*d260*/  MUFU.EX2 R208, R137 ;  /* 0x0000008900d07308 */ /* 0x0005e20000000800 */
[C---:B------:R-:W-:Y:S02]  /*d270*/  FMUL.FTZ R116, R133.reuse, R116 ;  /* 0x0000007485747220 */ /* 0x040fe40000410000 */
[----:B------:R-:W-:Y:S01]  /*d280*/  FMUL.FTZ R117, R133, R117 ;  /* 0x0000007585757220 */ /* 0x000fe20000410000 */
[----:B---3--:R-:W-:Y:S01]  /*d290*/  F2FP.PACK_AB R143, R209, R210 ;  /* 0x000000d2d18f723e */ /* 0x008fe200000000ff */
[C---:B------:R-:W-:Y:S02]  /*d2a0*/  FMUL.FTZ R118, R132.reuse, R118 ;  /* 0x0000007684767220 */ /* 0x040fe40000410000 */
[----:B------:R-:W-:Y:S02]  /*d2b0*/  FMUL.FTZ R119, R132, R119 ;  /* 0x0000007784777220 */ /* 0x000fe40000410000 */
[--C-:B------:R-:W-:Y:S02]  /*d2c0*/  FFMA.FTZ R140, R140, c[0x0][0x23c], -R142.reuse ;  /* 0x00008f008c8c7a23 */ /* 0x100fe4000001088e */
[----:B------:R-:W-:Y:S02]  /*d2d0*/  FMUL.FTZ R128, R133, R128 ;  /* 0x0000008085807220 */ /* 0x000fe40000410000 */
[----:B------:R3:W-:Y:S01]  /*d2e0*/  MUFU.EX2 R138, R140 ;  /* 0x0000008c008a7308 */ /* 0x0007e20000000800 */
[--C-:B-1----:R-:W-:Y:S02]  /*d2f0*/  FFMA.FTZ R4, R187, c[0x0][0x23c], -R142.reuse ;  /* 0x00008f00bb047a23 */ /* 0x102fe4000001088e */
[----:B------:R-:W-:Y:S02]  /*d300*/  FMUL.FTZ R129, R133, R129 ;  /* 0x0000008185817220 */ /* 0x000fe40000410000 */
[C---:B------:R-:W-:Y:S02]  /*d310*/  FMUL.FTZ R130, R132.reuse, R130 ;  /* 0x0000008284827220 */ /* 0x040fe40000410000 */
[----:B------:R-:W-:Y:S02]  /*d320*/  FMUL.FTZ R131, R132, R131 ;  /* 0x0000008384837220 */ /* 0x000fe40000410000 */
[C---:B------:R-:W-:Y:S01]  /*d330*/  FMUL.FTZ R108, R2.reuse, R108 ;  /* 0x0000006c026c7220 */ /* 0x040fe20000410000 */
[----:B------:R-:W1:Y:S01]  /*d340*/  MUFU.EX2 R237, R4 ;  /* 0x0000000400ed7308 */ /* 0x000e620000000800 */
[--C-:B--2---:R-:W-:Y:S02]  /*d350*/  FFMA.FTZ R137, R197, c[0x0][0x23c], -R139.reuse ;  /* 0x00008f00c5897a23 */ /* 0x104fe4000001088b */
[----:B------:R-:W-:Y:S02]  /*d360*/  FMUL.FTZ R109, R2, R109 ;  /* 0x0000006d026d7220 */ /* 0x000fe40000410000 */
[C---:B------:R-:W-:Y:S02]  /*d370*/  FMUL.FTZ R110, R0.reuse, R110 ;  /* 0x0000006e006e7220 */ /* 0x040fe40000410000 */
[----:B------:R-:W-:Y:S02]  /*d380*/  FMUL.FTZ R111, R0, R111 ;  /* 0x0000006f006f7220 */ /* 0x000fe40000410000 */
[C---:B------:R-:W-:Y:S01]  /*d390*/  FMUL.FTZ R124, R2.reuse, R124 ;  /* 0x0000007c027c7220 */ /* 0x040fe20000410000 */
[----:B------:R2:W-:Y:S01]  /*d3a0*/  MUFU.EX2 R207, R137 ;  /* 0x0000008900cf7308 */ /* 0x0005e20000000800 */
[----:B------:R-:W-:Y:S02]  /*d3b0*/  FMUL.FTZ R125, R2, R125 ;  /* 0x0000007d027d7220 */ /* 0x000fe40000410000 */
[----:B------:R-:W-:Y:S01]  /*d3c0*/  FMUL.FTZ R126, R0, R126 ;  /* 0x0000007e007e7220 */ /* 0x000fe20000410000 */
[----:B---3--:R-:W-:Y:S01]  /*d3d0*/  F2FP.PACK_AB R140, R232, R233 ;  /* 0x000000e9e88c723e */ /* 0x008fe200000000ff */
[----:B------:R-:W-:Y:S02]  /*d3e0*/  FMUL.FTZ R127, R0, R127 ;  /* 0x0000007f007f7220 */ /* 0x000fe40000410000 */
[C---:B------:R-:W-:Y:S02]  /*d3f0*/  FMUL.FTZ R104, R2.reuse, R104 ;  /* 0x0000006802687220 */ /* 0x040fe40000410000 */
[----:B------:R-:W-:Y:S02]  /*d400*/  FMUL.FTZ R105, R2, R105 ;  /* 0x0000006902697220 */ /* 0x000fe40000410000 */
[C---:B------:R-:W-:Y:S02]  /*d410*/  FMUL.FTZ R106, R0.reuse, R106 ;  /* 0x0000006a006a7220 */ /* 0x040fe40000410000 */
[----:B------:R-:W-:Y:S01]  /*d420*/  FMUL.FTZ R107, R0, R107 ;  /* 0x0000006b006b7220 */ /* 0x000fe20000410000 */
[C---:B-1----:R-:W-:Y:S01]  /*d430*/  F2FP.PACK_AB R145, R237.reuse, R235 ;  /* 0x000000ebed91723e */ /* 0x042fe200000000ff */
[----:B------:R-:W-:Y:S02]  /*d440*/  FFMA.FTZ R4, R186, c[0x0][0x23c], -R139 ;  /* 0x00008f00ba047a23 */ /* 0x000fe4000001088b */
[----:B------:R-:W-:Y:S01]  /*d450*/  LDSM.16.MT88.4 R184, [R216+0xa800] ;  /* 0x00a80000d8b8783b */ /* 0x000fe20000004200 */
[C---:B------:R-:W-:Y:S01]  /*d460*/  FMUL.FTZ R120, R2.reuse, R120 ;  /* 0x0000007802787220 */ /* 0x040fe20000410000 */
[----:B------:R1:W3:Y:S01]  /*d470*/  MUFU.EX2 R238, R4 ;  /* 0x0000000400ee7308 */ /* 0x0002e20000000800 */
[----:B------:R-:W-:Y:S02]  /*d480*/  FMUL.FTZ R121, R2, R121 ;  /* 0x0000007902797220 */ /* 0x000fe40000410000 */
[----:B------:R-:W-:Y:S02]  /*d490*/  FMUL.FTZ R122, R0, R122 ;  /* 0x0000007a007a7220 */ /* 0x000fe40000410000 */
[----:B--2---:R-:W-:Y:S02]  /*d4a0*/  FFMA.FTZ R137, R198, c[0x0][0x23c], -R142 ;  /* 0x00008f00c6897a23 */ /* 0x004fe4000001088e */
[C---:B------:R-:W-:Y:S02]  /*d4b0*/  FMUL.FTZ R123, R0.reuse, R123 ;  /* 0x0000007b007b7220 */ /* 0x040fe40000410000 */
[----:B------:R-:W-:Y:S01]  /*d4c0*/  FFMA.FTZ R0, R0, R250, R235 ;  /* 0x000000fa00007223 */ /* 0x000fe200000100eb */
[----:B------:R2:W-:Y:S03]  /*d4d0*/  MUFU.EX2 R206, R137 ;  /* 0x0000008900ce7308 */ /* 0x0005e60000000800 */
[----:B------:R-:W-:Y:S02]  /*d4e0*/  FADD.FTZ R0, R237, R0 ;  /* 0x00000000ed007221 */ /* 0x000fe40000010000 */
[--C-:B-1----:R-:W-:Y:S01]  /*d4f0*/  FFMA.FTZ R4, R13, c[0x0][0x23c], -R142.reuse ;  /* 0x00008f000d047a23 */ /* 0x102fe2000001088e */
[----:B---3--:R-:W-:Y:S01]  /*d500*/  F2FP.PACK_AB R146, R240, R238 ;  /* 0x000000eef092723e */ /* 0x008fe200000000ff */
[----:B------:R-:W-:Y:S03]  /*d510*/  FMUL.FTZ R13, R2, R153 ;  /* 0x00000099020d7220 */ /* 0x000fe60000410000 */
[----:B------:R1:W3:Y:S01]  /*d520*/  MUFU.EX2 R234, R4 ;  /* 0x0000000400ea7308 */ /* 0x0002e20000000800 */
[--C-:B--2---:R-:W-:Y:S02]  /*d530*/  FFMA.FTZ R137, R199, c[0x0][0x23c], -R142.reuse ;  /* 0x00008f00c7897a23 */ /* 0x104fe4000001088e */
[----:B------:R-:W-:Y:S07]  /*d540*/  LDSM.16.MT88.4 R196, [R217+0xb800] ;  /* 0x00b80000d9c4783b */ /* 0x000fee0000004200 */
[----:B------:R2:W-:Y:S01]  /*d550*/  MUFU.EX2 R205, R137 ;  /* 0x0000008900cd7308 */ /* 0x0005e20000000800 */
[--C-:B-1----:R-:W-:Y:S02]  /*d560*/  FFMA.FTZ R4, R12, c[0x0][0x23c], -R142.reuse ;  /* 0x00008f000c047a23 */ /* 0x102fe4000001088e */
[----:B------:R-:W-:Y:S07]  /*d570*/  FMUL.FTZ R12, R2, R152 ;  /* 0x00000098020c7220 */ /* 0x000fee0000410000 */
[----:B------:R1:W4:Y:S01]  /*d580*/  MUFU.EX2 R236, R4 ;  /* 0x0000000400ec7308 */ /* 0x0003220000000800 */
[----:B------:R-:W5:Y:S01]  /*d590*/  LDSM.16.MT88.4 R152, [R217+0xa000] ;  /* 0x00a00000d998783b */ /* 0x000f620000004200 */
[----:B------:R-:W-:Y:S01]  /*d5a0*/  FFMA.FTZ R142, R141, c[0x0][0x23c], -R142 ;  /* 0x00008f008d8e7a23 */ /* 0x000fe2000001088e */
[----:B------:R-:W-:Y:S01]  /*d5b0*/  F2FP.PACK_AB R141, R230, R231 ;  /* 0x000000e7e68d723e */ /* 0x000fe200000000ff */
[----:B---3--:R-:W-:Y:S02]  /*d5c0*/  FADD.FTZ R0, R234, R0 ;  /* 0x00000000ea007221 */ /* 0x008fe40000010000 */
[--C-:B--2---:R-:W-:Y:S02]  /*d5d0*/  FFMA.FTZ R137, R200, c[0x0][0x23c], -R139.reuse ;  /* 0x00008f00c8897a23 */ /* 0x104fe4000001088b */
[----:B------:R-:W-:Y:S02]  /*d5e0*/  FFMA.FTZ R139, R201, c[0x0][0x23c], -R139 ;  /* 0x00008f00c98b7a23 */ /* 0x000fe4000001088b */
[----:B------:R-:W-:Y:S01]  /*d5f0*/  LDSM.16.MT88.4 R200, [R216+0xb800] ;  /* 0x00b80000d8c8783b */ /* 0x000fe20000004200 */
[----:B------:R-:W-:Y:S01]  /*d600*/  MUFU.EX2 R204, R137 ;  /* 0x0000008900cc7308 */ /* 0x000fe20000000800 */
[----:B------:R-:W-:Y:S09]  /*d610*/  FFMA.FTZ R2, R2, R251, R239 ;  /* 0x000000fb02027223 */ /* 0x000ff200000100ef */
[----:B------:R2:W-:Y:S01]  /*d620*/  MUFU.EX2 R137, R142 ;  /* 0x0000008e00897308 */ /* 0x0005e20000000800 */
[----:B-1----:R-:W-:Y:S01]  /*d630*/  FMUL.FTZ R4, R133, R148 ;  /* 0x0000009485047220 */ /* 0x002fe20000410000 */
[----:B------:R-:W-:Y:S01]  /*d640*/  F2FP.PACK_AB R148, R249, R247 ;  /* 0x000000f7f994723e */ /* 0x000fe200000000ff */
[C---:B----4-:R-:W-:Y:S01]  /*d650*/  FADD.FTZ R0, R236.reuse, R0 ;  /* 0x00000000ec007221 */ /* 0x050fe20000010000 */
[----:B------:R-:W-:Y:S06]  /*d660*/  F2FP.PACK_AB R147, R236, R234 ;  /* 0x000000eaec93723e */ /* 0x000fec00000000ff */
[----:B------:R-:W1:Y:S01]  /*d670*/  MUFU.EX2 R139, R139 ;  /* 0x0000008b008b7308 */ /* 0x000e620000000800 */
[-C--:B------:R-:W-:Y:S08]  /*d680*/  HMMA.16816.F32 R4, R148, R20.reuse, R4 ;  /* 0x000000149404723c */ /* 0x080ff00000001804 */
[C---:B------:R-:W-:Y:S04]  /*d690*/  HMMA.16816.F32 R8, R144.reuse, R20, R8 ;  /* 0x000000149008723c */ /* 0x040fe80000001808 */
[----:B--2---:R-:W-:Y:S03]  /*d6a0*/  F2FP.PACK_AB R142, R211, R229 ;  /* 0x000000e5d38e723e */ /* 0x004fe600000000ff */
[C---:B------:R-:W-:Y:S01]  /*d6b0*/  FMUL.FTZ R20, R133.reuse, R160 ;  /* 0x000000a085147220 */ /* 0x040fe20000410000 */
[-C--:B------:R-:W-:Y:S04]  /*d6c0*/  HMMA.16816.F32 R12, R144, R22.reuse, R12 ;  /* 0x00000016900c723c */ /* 0x080fe8000000180c */
[----:B------:R-:W-:Y:S04]  /*d6d0*/  FMUL.FTZ R21, R133, R161 ;  /* 0x000000a185157220 */ /* 0x000fe80000410000 */
[C---:B------:R-:W-:Y:S07]  /*d6e0*/  HMMA.16816.F32 R16, R148.reuse, R22, R16 ;  /* 0x000000169410723c */ /* 0x040fee0000001810 */
[C---:B------:R-:W-:Y:S02]  /*d6f0*/  FMUL.FTZ R22, R132.reuse, R162 ;  /* 0x000000a284167220 */ /* 0x040fe40000410000 */
[C---:B------:R-:W-:Y:S02]  /*d700*/  FMUL.FTZ R23, R132.reuse, R163 ;  /* 0x000000a384177220 */ /* 0x040fe40000410000 */
[----:B------:R-:W-:Y:S01]  /*d710*/  LDSM.16.MT88.4 R160, [R212+0xa800] ;  /* 0x00a80000d4a0783b */ /* 0x000fe20000004200 */
[----:B------:R-:W-:Y:S04]  /*d720*/  FFMA.FTZ R132, R132, R252, R243 ;  /* 0x000000fc84847223 */ /* 0x000fe800000100f3 */
[-C--:B------:R-:W-:Y:S08]  /*d730*/  HMMA.16816.F32 R20, R148, R176.reuse, R20 ;  /* 0x000000b09414723c */ /* 0x080ff00000001814 */
[C---:B------:R-:W-:Y:S07]  /*d740*/  HMMA.16816.F32 R24, R144.reuse, R176, R24 ;  /* 0x000000b09018723c */ /* 0x040fee0000001818 */
[----:B------:R-:W-:Y:S01]  /*d750*/  F2FP.PACK_AB R176, R207, R208 ;  /* 0x000000d0cfb0723e */ /* 0x000fe200000000ff */
[-C--:B------:R-:W-:Y:S04]  /*d760*/  HMMA.16816.F32 R28, R144, R178.reuse, R28 ;  /* 0x000000b2901c723c */ /* 0x080fe8000000181c */
[----:B------:R-:W-:Y:S04]  /*d770*/  F2FP.PACK_AB R177, R205, R206 ;  /* 0x000000cecdb1723e */ /* 0x000fe800000000ff */
[C---:B------:R-:W-:Y:S07]  /*d780*/  HMMA.16816.F32 R32, R148.reuse, R178, R32 ;  /* 0x000000b29420723c */ /* 0x040fee0000001820 */
[----:B-1----:R-:W-:Y:S01]  /*d790*/  F2FP.PACK_AB R178, R139, R204 ;  /* 0x000000cc8bb2723e */ /* 0x002fe200000000ff */
[-C--:B-----5:R-:W-:Y:S04]  /*d7a0*/  HMMA.16816.F32 R36, R148, R152.reuse, R36 ;  /* 0x000000989424723c */ /* 0x0a0fe80000001824 */
[----:B------:R-:W-:Y:S04]  /*d7b0*/  F2FP.PACK_AB R179, R137, R138 ;  /* 0x0000008a89b3723e */ /* 0x000fe800000000ff */
        /* <DEDUP_REMOVED lines=27> */
[-C--:B------:R-:W-:Y:S01]  /*d970*/  HMMA.16816.F32 R148, R140, R160.reuse, R4 ;  /* 0x000000a08c94723c */ /* 0x080fe20000001804 */
[----:B------:R-:W2:Y:S06]  /*d980*/  LDL.LU R7, [R1] ;  /* 0x0000000001077983 */ /* 0x000eac0000300800 */
[----:B------:R-:W-:Y:S01]  /*d990*/  FADD.FTZ R5, R206, R0 ;  /* 0x00000000ce057221 */ /* 0x000fe20000010000 */
        /* <DEDUP_REMOVED lines=40> */
[----:B------:R-:W-:Y:S04]  /*dc20*/  HMMA.16816.F32 R128, R140, R202, R128 ;  /* 0x000000ca8c80723c */ /* 0x000fe80000001880 */
[----:B--2---:R-:W-:Y:S04]  /*dc30*/  FFMA.FTZ R133, R133, R7, R247 ;  /* 0x0000000785857223 */ /* 0x004fe800000100f7 */
[----:B------:R-:W-:Y:S04]  /*dc40*/  FADD.FTZ R133, R249, R133 ;  /* 0x00000085f9857221 */ /* 0x000fe80000010000 */
[----:B------:R-:W-:Y:S04]  /*dc50*/  FADD.FTZ R2, R246, R133 ;  /* 0x00000085f6027221 */ /* 0x000fe80000010000 */
[----:B------:R-:W-:Y:S04]  /*dc60*/  FADD.FTZ R2, R248, R2 ;  /* 0x00000002f8027221 */ /* 0x000fe80000010000 */
        /* <DEDUP_REMOVED lines=8> */
[----:B------:R-:W-:Y:S01]  /*dcf0*/  MOV R138, R134 ;  /* 0x00000086008a7202 */ /* 0x000fe20000000f00 */
[----:B------:R-:W-:Y:S02]  /*dd00*/  FADD.FTZ R4, R211, R6 ;  /* 0x00000006d3047221 */ /* 0x000fe40000010000 */
[----:B------:R-:W-:Y:S02]  /*dd10*/  FADD.FTZ R252, R209, R5 ;  /* 0x00000005d1fc7221 */ /* 0x000fe40000010000 */
[----:B------:R-:W-:Y:S01]  /*dd20*/  FADD.FTZ R251, R139, R2 ;  /* 0x000000028bfb7221 */ /* 0x000fe20000010000 */
[----:B------:R1:W-:Y:S01]  /*dd30*/  STL [R1], R4 ;  /* 0x0000000401007387 */ /* 0x0003e20000100800 */
[----:B------:R-:W-:Y:S01]  /*dd40*/  MOV R139, R3 ;  /* 0x00000003008b7202 */ /* 0x000fe20000000f00 */
[----:B------:R-:W-:Y:S01]  /*dd50*/  FADD.FTZ R250, R137, R0 ;  /* 0x0000000089fa7221 */ /* 0x000fe20000010000 */
[----:B------:R-:W-:Y:S01]  /*dd60*/  MOV R137, R135 ;  /* 0x0000008700897202 */ /* 0x000fe20000000f00 */
[----:B-1----:R-:W-:-:S05]  /*dd70*/  @P0 BRA `(.L_x_873) ;  /* 0xffffdb8000000947 */ /* 0x002fca000383ffff */
.L_x_872:
[----:B------:R-:W2:Y:S01]  /*dd80*/  LDL.LU R4, [R1] ;  /* 0x0000000001047983 */ /* 0x000ea20000300800 */
[----:B------:R-:W-:Y:S01]  /*dd90*/  ULDC.U8 UR4, c[0x0][0x329] ;  /* 0x0000ca4000047ab9 */ /* 0x000fe20000000000 */
[----:B------:R-:W-:Y:S01]  /*dda0*/  BSSY B0, `(.L_x_876) ;  /* 0x00001a6000007945 */ /* 0x000fe20003800000 */
[----:B------:R-:W-:Y:S01]  /*ddb0*/  ULDC.U8 UR5, c[0x0][0x328] ;  /* 0x0000ca0000057ab9 */ /* 0x000fe20000000000 */
[----:B------:R-:W1:Y:S01]  /*ddc0*/  SHFL.BFLY PT, R5, R251, 0x2, 0x1f ;  /* 0x0c401f00fb057f89 */ /* 0x000e6200000e0000 */
[----:B------:R-:W-:-:S02]  /*ddd0*/  ISETP.NE.AND P0, PT, RZ, UR4, PT ;  /* 0x00000004ff007c0c */ /* 0x000fc4000bf05270 */
[----:B------:R-:W-:Y:S01]  /*dde0*/  ISETP.NE.AND P3, PT, RZ, UR5, PT ;  /* 0x00000005ff007c0c */ /* 0x000fe2000bf65270 */
[----:B------:R-:W3:Y:S04]  /*ddf0*/  SHFL.BFLY PT, R2, R252, 0x2, 0x1f ;  /* 0x0c401f00fc027f89 */ /* 0x000ee800000e0000 */
[----:B------:R-:W4:Y:S06]  /*de00*/  S2R R176, SR_TID.X ;  /* 0x0000000000b07919 */ /* 0x000f2c0000002100 */
[----:B------:R-:W-:-:S05]  /*de10*/  @P0 MOV R133, c[0x0][0x210] ;  /* 0x0000840000850a02 */ /* 0x000fca0000000f00 */
[----:B------:R-:W-:Y:S02]  /*de20*/  @P0 IMAD R133, R133, c[0x0][0x214], RZ ;  /* 0x0000850085850a24 */ /* 0x000fe400078e02ff */
[----:B-1----:R-:W-:Y:S02]  /*de30*/  FADD.FTZ R251, R5, R251 ;  /* 0x000000fb05fb7221 */ /* 0x002fe40000010000 */
[----:B---3--:R-:W-:-:S03]  /*de40*/  FADD.FTZ R252, R2, R252 ;  /* 0x000000fc02fc7221 */ /* 0x008fc60000010000 */
[----:B------:R-:W1:Y:S01]  /*de50*/  SHFL.BFLY PT, R2, R251, 0x1, 0x1f ;  /* 0x0c201f00fb027f89 */ /* 0x000e6200000e0000 */
[----:B----4-:R-:W-:-:S03]  /*de60*/  SHF.R.S32.HI R9, RZ, 0x1f, R176 ;  /* 0x0000001fff097819 */ /* 0x010fc600000114b0 */
[----:B------:R-:W3:Y:S01]  /*de70*/  SHFL.BFLY PT, R6, R252, 0x1, 0x1f ;  /* 0x0c201f00fc067f89 */ /* 0x000ee200000e0000 */
[----:B------:R-:W-:-:S04]  /*de80*/  LEA.HI R17, R9, R176, RZ, 0x2 ;  /* 0x000000b009117211 */ /* 0x000fc800078f10ff */
[--C-:B------:R-:W-:Y:S01]  /*de90*/  SHF.R.S32.HI R8, RZ, 0x2, R17.reuse ;  /* 0x00000002ff087819 */ /* 0x100fe20000011411 */
[----:B-1----:R-:W-:Y:S01]  /*dea0*/  FADD.FTZ R251, R251, R2 ;  /* 0x00000002fbfb7221 */ /* 0x002fe20000010000 */
[----:B------:R-:W-:Y:S02]  /*deb0*/  SHF.R.S32.HI R2, RZ, 0x1f, R17 ;  /* 0x0000001fff027819 */ /* 0x000fe40000011411 */
[----:B------:R-:W-:Y:S01]  /*dec0*/  LOP3.LUT R17, R17, 0x3ffffffc, RZ, 0xc0, !PT ;  /* 0x3ffffffc11117812 */ /* 0x000fe200078ec0ff */
[----:B---3--:R-:W-:Y:S01]  /*ded0*/  FADD.FTZ R252, R252, R6 ;  /* 0x00000006fcfc7221 */ /* 0x008fe20000010000 */
[----:B------:R-:W-:Y:S02]  /*dee0*/  LEA.HI R2, R2, R8, RZ, 0x3 ;  /* 0x0000000802027211 */ /* 0x000fe400078f18ff */
[----:B------:R-:W-:Y:S02]  /*def0*/  IADD3 R17, -R17, R176, RZ ;  /* 0x000000b011117210 */ /* 0x000fe40007ffe1ff */
[----:B------:R-:W-:-:S02]  /*df00*/  LOP3.LUT R2, R2, 0xfffffff8, RZ, 0xc0, !PT ;  /* 0xfffffff802027812 */ /* 0x000fc400078ec0ff */
[----:B------:R-:W-:Y:S02]  /*df10*/  FSETP.NE.FTZ.AND P5, PT, R252, RZ, PT ;  /* 0x000000fffc00720b */ /* 0x000fe40003fb5000 */
[----:B------:R-:W-:Y:S02]  /*df20*/  FSETP.NE.FTZ.AND P4, PT, R251, RZ, PT ;  /* 0x000000fffb00720b */ /* 0x000fe40003f95000 */
[----:B------:R-:W-:-:S04]  /*df30*/  @!P0 MOV R6, c[0x0][0x214] ;  /* 0x0000850000068a02 */ /* 0x000fc80000000f00 */
[----:B------:R-:W-:Y:S01]  /*df40*/  @!P0 SEL R133, R6, c[0x0][0x234], !P3 ;  /* 0x00008d0006858a07 */ /* 0x000fe20005800000 */
[----:B--2---:R-:W1:Y:S02]  /*df50*/  SHFL.BFLY PT, R0, R4, 0x2, 0x1f ;  /* 0x0c401f0004007f89 */ /* 0x004e6400000e0000 */
[----:B-1----:R-:W-:Y:S02]  /*df60*/  FADD.FTZ R0, R0, R4 ;  /* 0x0000000400007221 */ /* 0x002fe40000010000 */
[----:B------:R-:W1:Y:S04]  /*df70*/  SHFL.BFLY PT, R4, R250, 0x2, 0x1f ;  /* 0x0c401f00fa047f89 */ /* 0x000e6800000e0000 */
[----:B------:R-:W2:Y:S01]  /*df80*/  SHFL.BFLY PT, R132, R0, 0x1, 0x1f ;  /* 0x0c201f0000847f89 */ /* 0x000ea200000e0000 */
[----:B-1----:R-:W-:Y:S01]  /*df90*/  FADD.FTZ R250, R4, R250 ;  /* 0x000000fa04fa7221 */ /* 0x002fe20000010000 */
[----:B------:R-:W-:Y:S01]  /*dfa0*/  MOV R4, 0x3f800000 ;  /* 0x3f80000000047802 */ /* 0x000fe20000000f00 */
[----:B--2---:R-:W-:Y:S01]  /*dfb0*/  FADD.FTZ R132, R0, R132 ;  /* 0x0000008400847221 */ /* 0x004fe20000010000 */
[----:B------:R-:W-:-:S02]  /*dfc0*/  MOV R0, 0x3f800000 ;  /* 0x3f80000000007802 */ /* 0x000fc40000000f00 */
[----:B------:R-:W1:Y:S02]  /*dfd0*/  SHFL.BFLY PT, R5, R250, 0x1, 0x1f ;  /* 0x0c201f00fa057f89 */ /* 0x000e6400000e0000 */
[----:B------:R-:W2:Y:S01]  /*dfe0*/  @P5 MUFU.RCP R4, R252 ;  /* 0x000000fc00045308 */ /* 0x000ea20000001000 */
[----:B------:R-:W-:-:S13]  /*dff0*/  FSETP.NE.FTZ.AND P6, PT, R132, RZ, PT ;  /* 0x000000ff8400720b */ /* 0x000fda0003fd5000 */
[----:B------:R-:W3:Y:S01]  /*e000*/  @P6 MUFU.RCP R0, R132 ;  /* 0x0000008400006308 */ /* 0x000ee20000001000 */
[C---:B--2---:R-:W-:Y:S02]  /*e010*/  FMUL.FTZ R150, R4.reuse, R150 ;  /* 0x0000009604967220 */ /* 0x044fe40000410000 */
[C---:B------:R-:W-:Y:S02]  /*e020*/  FMUL.FTZ R6, R4.reuse, R151 ;  /* 0x0000009704067220 */ /* 0x040fe40000410000 */
[C---:B------:R-:W-:Y:S02]  /*e030*/  FMUL.FTZ R158, R4.reuse, R158 ;  /* 0x0000009e049e7220 */ /* 0x040fe40000410000 */
[----:B------:R-:W-:Y:S01]  /*e040*/  FMUL.FTZ R159, R4, R159 ;  /* 0x0000009f049f7220 */ /* 0x000fe20000410000 */
[----:B------:R-:W-:Y:S01]  /*e050*/  F2FP.PACK_AB R6, R6, R150 ;  /* 0x000000960606723e */ /* 0x000fe200000000ff */
[----:B-1----:R-:W-:Y:S02]  /*e060*/  FADD.FTZ R250, R250, R5 ;  /* 0x00000005fafa7221 */ /* 0x002fe40000010000 */
[----:B------:R-:W-:-:S02]  /*e070*/  FMUL.FTZ R21, R4, R39 ;  /* 0x0000002704157220 */ /* 0x000fc40000410000 */
[C---:B------:R-:W-:Y:S02]  /*e080*/  FMUL.FTZ R16, R4.reuse, R51 ;  /* 0x0000003304107220 */ /* 0x040fe40000410000 */
[----:B------:R-:W-:Y:S02]  /*e090*/  FMUL.FTZ R162, R4, R162 ;  /* 0x000000a204a27220 */ /* 0x000fe40000410000 */
[C---:B---3--:R-:W-:Y:S02]  /*e0a0*/  FMUL.FTZ R138, R0.reuse, R48 ;  /* 0x00000030008a7220 */ /* 0x048fe40000410000 */
[C---:B------:R-:W-:Y:S02]  /*e0b0*/  FMUL.FTZ R139, R0.reuse, R52 ;  /* 0x00000034008b7220 */ /* 0x040fe40000410000 */
[C---:B------:R-:W-:Y:S02]  /*e0c0*/  FMUL.FTZ R148, R0.reuse, R148 ;  /* 0x0000009400947220 */ /* 0x040fe40000410000 */
[C---:B------:R-:W-:Y:S01]  /*e0d0*/  FMUL.FTZ R7, R0.reuse, R149 ;  /* 0x0000009500077220 */ /* 0x040fe20000410000 */
[----:B------:R-:W-:Y:S01]  /*e0e0*/  LEA.HI R149, R9, R176, RZ, 0x5 ;  /* 0x000000b009957211 */ /* 0x000fe200078f28ff */
[----:B------:R-:W-:-:S02]  /*e0f0*/  FMUL.FTZ R156, R0, R156 ;  /* 0x0000009c009c7220 */ /* 0x000fc40000410000 */
[C---:B------:R-:W-:Y:S01]  /*e100*/  FMUL.FTZ R157, R0.reuse, R157 ;  /* 0x0000009d009d7220 */ /* 0x040fe20000410000 */
[----:B------:R-:W-:Y:S01]  /*e110*/  F2FP.PACK_AB R7, R7, R148 ;  /* 0x000000940707723e */ /* 0x000fe200000000ff */
[C---:B------:R-:W-:Y:S02]  /*e120*/  FMUL.FTZ R160, R0.reuse, R160 ;  /* 0x000000a000a07220 */ /* 0x040fe40000410000 */
[C---:B------:R-:W-:Y:S02]  /*e130*/  FMUL.FTZ R10, R0.reuse, R161 ;  /* 0x000000a1000a7220 */ /* 0x040fe40000410000 */
        /* <DEDUP_REMOVED lines=12> */
[C---:B------:R-:W-:Y:S01]  /*e200*/  FMUL.FTZ R142, R0.reuse, R68 ;  /* 0x00000044008e7220 */ /* 0x040fe20000410000 */
[----:B------:R-:W-:Y:S01]  /*e210*/  MOV R68, 0x20 ;  /* 0x0000002000447802 */ /* 0x000fe20000000f00 */
[----:B------:R-:W-:-:S02]  /*e220*/  FMUL.FTZ R69, R0, R69 ;  /* 0x0000004500457220 */ /* 0x000fc40000410000 */
[C---:B------:R-:W-:Y:S02]  /*e230*/  FMUL.FTZ R80, R0.reuse, R80 ;  /* 0x0000005000507220 */ /* 0x040fe40000410000 */
[C---:B------:R-:W-:Y:S02]  /*e240*/  FMUL.FTZ R81, R0.reuse, R81 ;  /* 0x0000005100517220 */ /* 0x040fe40000410000 */
[C---:B------:R-:W-:Y:S01]  /*e250*/  FMUL.FTZ R143, R0.reuse, R84 ;  /* 0x00000054008f7220 */ /* 0x040fe20000410000 */
[----:B------:R-:W-:Y:S01]  /*e260*/  SHF.R.S32.HI R84, RZ, 0x5, R149 ;  /* 0x00000005ff547819 */ /* 0x000fe20000011495 */
[C---:B------:R-:W-:Y:S01]  /*e270*/  FMUL.FTZ R85, R0.reuse, R85 ;  /* 0x0000005500557220 */ /* 0x040fe20000410000 */
[----:B------:R-:W-:Y:S01]  /*e280*/  F2FP.PACK_AB R52, R81, R80 ;  /* 0x000000505134723e */ /* 0x000fe200000000ff */
[----:B------:R-:W-:Y:S01]  /*e290*/  FMUL.FTZ R96, R0, R96 ;  /* 0x0000006000607220 */ /* 0x000fe20000410000 */
[----:B------:R-:W-:Y:S01]  /*e2a0*/  LEA R17, R84, R17, 0x9 ;  /* 0x0000001154117211 */ /* 0x000fe200078e48ff */
[----:B------:R-:W-:-:S02]  /*e2b0*/  FMUL.FTZ R97, R0, R97 ;  /* 0x0000006100617220 */ /* 0x000fc40000410000 */
[C---:B------:R-:W-:Y:S02]  /*e2c0*/  FMUL.FTZ R100, R0.reuse, R100 ;  /* 0x0000006400647220 */ /* 0x040fe40000410000 */
[C---:B------:R-:W-:Y:S02]  /*e2d0*/  FMUL.FTZ R101, R0.reuse, R101 ;  /* 0x0000006500657220 */ /* 0x040fe40000410000 */
[C---:B------:R-:W-:Y:S02]  /*e2e0*/  FMUL.FTZ R112, R0.reuse, R112 ;  /* 0x0000007000707220 */ /* 0x040fe40000410000 */
[C---:B------:R-:W-:Y:S02]  /*e2f0*/  FMUL.FTZ R113, R0.reuse, R113 ;  /* 0x0000007100717220 */ /* 0x040fe40000410000 */
[C---:B------:R-:W-:Y:S02]  /*e300*/  FMUL.FTZ R116, R0.reuse, R116 ;  /* 0x0000007400747220 */ /* 0x040fe40000410000 */
[----:B------:R-:W-:-:S02]  /*e310*/  FMUL.FTZ R117, R0, R117 ;  /* 0x0000007500757220 */ /* 0x000fc40000410000 */
[C---:B------:R-:W-:Y:S02]  /*e320*/  FMUL.FTZ R128, R0.reuse, R128 ;  /* 0x0000008000807220 */ /* 0x040fe40000410000 */
[----:B------:R-:W-:Y:S01]  /*e330*/  FMUL.FTZ R129, R0, R129 ;  /* 0x0000008100817220 */ /* 0x000fe20000410000 */
[----:B------:R-:W-:Y:S01]  /*e340*/  IADD3 R0, R8, -R2, RZ ;  /* 0x8000000208007210 */ /* 0x000fe20007ffe0ff */
[C---:B------:R-:W-:Y:S02]  /*e350*/  FMUL.FTZ R36, R4.reuse, R66 ;  /* 0x0000004204247220 */ /* 0x040fe40000410000 */
        /* <DEDUP_REMOVED lines=10> */
[C---:B------:R-:W-:Y:S01]  /*e400*/  FMUL.FTZ R32, R4.reuse, R54 ;  /* 0x0000003604207220 */ /* 0x040fe20000410000 */
[----:B------:R-:W-:Y:S01]  /*e410*/  F2FP.PACK_AB R9, R9, R162 ;  /* 0x000000a20909723e */ /* 0x000fe200000000ff */
[C---:B------:R-:W-:Y:S01]  /*e420*/  FMUL.FTZ R55, R4.reuse, R55 ;  /* 0x0000003704377220 */ /* 0x040fe20000410000 */
[----:B------:R-:W-:Y:S01]  /*e430*/  LEA R17, R17, R2, 0x1 ;  /* 0x0000000211117211 */ /* 0x000fe200078e08ff */
[C---:B------:R-:W-:Y:S01]  /*e440*/  FMUL.FTZ R35, R4.reuse, R67 ;  /* 0x0000004304237220 */ /* 0x040fe20000410000 */
[----:B------:R-:W-:Y:S01]  /*e450*/  MOV R2, 0x3f800000 ;  /* 0x3f80000000027802 */ /* 0x000fe20000000f00 */
[C---:B------:R-:W-:Y:S01]  /*e460*/  FMUL.FTZ R70, R4.reuse, R70 ;  /* 0x0000004604467220 */ /* 0x040fe20000410000 */
[----:B------:R-:W-:Y:S01]  /*e470*/  SHF.L.U32 R17, R17, 0x1, RZ ;  /* 0x0000000111117819 */ /* 0x000fe200000006ff */
[----:B------:R-:W-:Y:S01]  /*e480*/  FMUL.FTZ R71, R4, R71 ;  /* 0x0000004704477220 */ /* 0x000fe20000410000 */
[----:B------:R-:W-:Y:S01]  /*e490*/  F2FP.PACK_AB R12, R12, R174 ;  /* 0x000000ae0c0c723e */ /* 0x000fe200000000ff */
[C---:B------:R-:W-:Y:S01]  /*e4a0*/  FMUL.FTZ R82, R4.reuse, R82 ;  /* 0x0000005204527220 */ /* 0x040fe20000410000 */
        /* <DEDUP_REMOVED lines=14> */
[C---:B------:R-:W-:Y:S01]  /*e590*/  FMUL.FTZ R102, R4.reuse, R102 ;  /* 0x0000006604667220 */ /* 0x040fe20000410000 */
        /* <DEDUP_REMOVED lines=15> */
[----:B------:R-:W-:Y:S01]  /*e690*/  ISETP.NE.OR P3, PT, RZ, UR4, !P3 ;  /* 0x00000004ff007c0c */ /* 0x000fe2000df65670 */
[----:B------:R-:W-:-:S02]  /*e6a0*/  FMUL.FTZ R130, R4, R130 ;  /* 0x0000008204827220 */ /* 0x000fc40000410000 */
[----:B------:R-:W-:Y:S01]  /*e6b0*/  FMUL.FTZ R131, R4, R131 ;  /* 0x0000008304837220 */ /* 0x000fe20000410000 */
[----:B--2---:R-:W-:Y:S01]  /*e6c0*/  IADD3 R7, R68, R19, RZ ;  /* 0x0000001344077210 */ /* 0x004fe20007ffe0ff */
[C---:B------:R-:W-:Y:S01]  /*e6d0*/  FMUL.FTZ R20, R2.reuse, R41 ;  /* 0x0000002902147220 */ /* 0x040fe20000410000 */
[----:B------:R-:W-:Y:S01]  /*e6e0*/  F2FP.PACK_AB R31, R119, R118 ;  /* 0x00000076771f723e */ /* 0x000fe200000000ff */
[C---:B------:R-:W-:Y:S02]  /*e6f0*/  FMUL.FTZ R66, R2.reuse, R45 ;  /* 0x0000002d02427220 */ /* 0x040fe40000410000 */
[C---:B------:R-:W-:Y:S02]  /*e700*/  FMUL.FTZ R27, R2.reuse, R57 ;  /* 0x00000039021b7220 */ /* 0x040fe40000410000 */
[C---:B------:R-:W-:Y:S02]  /*e710*/  FMUL.FTZ R28, R2.reuse, R61 ;  /* 0x0000003d021c7220 */ /* 0x040fe40000410000 */
[----:B------:R-:W-:-:S02]  /*e720*/  FMUL.FTZ R152, R2, R152 ;  /* 0x0000009802987220 */ /* 0x000fc40000410000 */
[C---:B------:R-:W-:Y:S02]  /*e730*/  FMUL.FTZ R8, R2.reuse, R153 ;  /* 0x0000009902087220 */ /* 0x040fe40000410000 */
        /* <DEDUP_REMOVED lines=21> */
[----:B------:R-:W-:-:S02]  /*e890*/  FMUL.FTZ R88, R2, R88 ;  /* 0x0000005802587220 */ /* 0x000fc40000410000 */
[----:B------:R-:W-:Y:S01]  /*e8a0*/  FMUL.FTZ R89, R2, R89 ;  /* 0x0000005902597220 */ /* 0x000fe20000410000 */
[----:B------:R-:W-:Y:S01]  /*e8b0*/  F2FP.PACK_AB R50, R50, R76 ;  /* 0x0000004c3232723e */ /* 0x000fe200000000ff */
[C---:B------:R-:W-:Y:S02]  /*e8c0*/  FMUL.FTZ R92, R2.reuse, R92 ;  /* 0x0000005c025c7220 */ /* 0x040fe40000410000 */
[C---:B------:R-:W-:Y:S02]  /*e8d0*/  FMUL.FTZ R93, R2.reuse, R93 ;  /* 0x0000005d025d7220 */ /* 0x040fe40000410000 */
[C---:B------:R-:W-:Y:S02]  /*e8e0*/  FMUL.FTZ R104, R2.reuse, R104 ;  /* 0x0000006802687220 */ /* 0x040fe40000410000 */
[C---:B------:R-:W-:Y:S02]  /*e8f0*/  FMUL.FTZ R38, R2.reuse, R105 ;  /* 0x0000006902267220 */ /* 0x040fe40000410000 */
        /* <DEDUP_REMOVED lines=9> */
[----:B-1----:R-:W-:-:S02]  /*e990*/  FMUL.FTZ R147, R0, R147 ;  /* 0x0000009300937220 */ /* 0x002fc40000410000 */
[C---:B------:R-:W-:Y:S02]  /*e9a0*/  FMUL.FTZ R4, R0.reuse, R146 ;  /* 0x0000009200047220 */ /* 0x040fe40000410000 */
[C---:B------:R-:W-:Y:S01]  /*e9b0*/  FMUL.FTZ R155, R0.reuse, R155 ;  /* 0x0000009b009b7220 */ /* 0x040fe20000410000 */
[----:B------:R-:W-:Y:S01]  /*e9c0*/  STS [R19], R2 ;  /* 0x0000000213007388 */ /* 0x000fe20000000800 */
        /* <DEDUP_REMOVED lines=57> */
[----:B------:R1:W-:Y:S01]  /*ed60*/  STS [R19+0x400], R0 ;  /* 0x0004000013007388 */ /* 0x0003e20000000800 */
[----:B------:R-:W-:Y:S02]  /*ed70*/  F2FP.PACK_AB R28, R129, R128 ;  /* 0x00000080811c723e */ /* 0x000fe400000000ff */
[----:B------:R-:W-:Y:S01]  /*ed80*/  F2FP.PACK_AB R27, R131, R130 ;  /* 0x00000082831b723e */ /* 0x000fe200000000ff */
[----:B------:R2:W-:Y:S01]  /*ed90*/  STS [R17+0x2000], R5 ;  /* 0x0020000511007388 */ /* 0x0005e20000000800 */
[----:B------:R-:W-:Y:S02]  /*eda0*/  F2FP.PACK_AB R30, R121, R120 ;  /* 0x00000078791e723e */ /* 0x000fe400000000ff */
[----:B------:R-:W-:Y:S01]  /*edb0*/  F2FP.PACK_AB R29, R123, R29 ;  /* 0x0000001d7b1d723e */ /* 0x000fe200000000ff */
[----:B------:R3:W-:Y:S01]  /*edc0*/  STS [R17+0x2400], R4 ;  /* 0x0024000411007388 */ /* 0x0007e20000000800 */
[----:B------:R-:W-:-:S02]  /*edd0*/  F2FP.PACK_AB R26, R125, R124 ;  /* 0x0000007c7d1a723e */ /* 0x000fc400000000ff */
[----:B------:R-:W-:Y:S01]  /*ede0*/  F2FP.PACK_AB R67, R127, R67 ;  /* 0x000000437f43723e */ /* 0x000fe200000000ff */
[----:B------:R4:W-:Y:S04]  /*edf0*/  STS [R19+0x2000], R8 ;  /* 0x0020000813007388 */ /* 0x0009e80000000800 */
[----:B------:R5:W-:Y:S01]  /*ee00*/  STS [R19+0x2400], R11 ;  /* 0x0024000b13007388 */ /* 0x000be20000000800 */
[----:B-1----:R-:W-:Y:S02]  /*ee10*/  IADD3 R0, R17, R68, RZ ;  /* 0x0000004411007210 */ /* 0x002fe40007ffe0ff */
        /* <DEDUP_REMOVED lines=12> */
[----:B-----5:R-:W-:Y:S02]  /*eee0*/  @P4 MUFU.LG2 R11, R251 ;  /* 0x000000fb000b4308 */ /* 0x020fe40000000c00 */
[----:B------:R4:W-:Y:S04]  /*eef0*/  STS [R0+0x2400], R15 ;  /* 0x0024000f00007388 */ /* 0x0009e80000000800 */
[----:B------:R-:W-:Y:S02]  /*ef00*/  STS [R7+0x2000], R24 ;  /* 0x0020001807007388 */ /* 0x000fe40000000800 */
[----:B-1----:R-:W-:Y:S02]  /*ef10*/  @P1 MUFU.LG2 R10, R250 ;  /* 0x000000fa000a1308 */ /* 0x002fe40000000c00 */
[----:B------:R-:W-:Y:S04]  /*ef20*/  STS [R7+0x2400], R23 ;  /* 0x0024001707007388 */ /* 0x000fe80000000800 */
[----:B------:R-:W-:Y:S02]  /*ef30*/  STS [R4], R22 ;  /* 0x0000001604007388 */ /* 0x000fe40000000800 */
[----:B--2---:R-:W1:Y:S02]  /*ef40*/  @P5 MUFU.LG2 R9, R252 ;  /* 0x000000fc00095308 */ /* 0x004e640000000c00 */
[----:B------:R-:W-:Y:S04]  /*ef50*/  STS [R4+0x400], R21 ;  /* 0x0004001504007388 */ /* 0x000fe80000000800 */
[----:B------:R-:W-:Y:S01]  /*ef60*/  STS [R6], R18 ;  /* 0x0000001206007388 */ /* 0x000fe20000000800 */
        /* <DEDUP_REMOVED lines=8> */
[----:B------:R-:W-:Y:S04]  /*eff0*/  STS [R2], R64 ;  /* 0x0000004002007388 */ /* 0x000fe80000000800 */
[----:B------:R-:W-:Y:S01]  /*f000*/  STS [R2+0x400], R63 ;  /* 0x0004003f02007388 */ /* 0x000fe20000000800 */
[----:B--2---:R-:W-:Y:S01]  /*f010*/  MOV R16, 0x7f800000 ;  /* 0x7f80000000107802 */ /* 0x004fe20000000f00 */
[----:B------:R-:W-:-:S02]  /*f020*/  @P5 FFMA.FTZ R16, R135, c[0x0][0x238], R9 ;  /* 0x00008e0087105a23 */ /* 0x000fc40000010009 */
        /* <DEDUP_REMOVED lines=18> */
[----:B-1----:R-:W-:-:S03]  /*f150*/  MOV R17, 0x7f800000 ;  /* 0x7f80000000117802 */ /* 0x002fc60000000f00 */
        /* <DEDUP_REMOVED lines=106> */
.L_x_877:
[----:B--2-4-:R-:W-:Y:S05]  /*f800*/  BSYNC B0 ;  /* 0x0000000000007941 */ /* 0x014fea0003800000 */
.L_x_876:
[----:B------:R-:W2:Y:S01]  /*f810*/  LDL.LU.64 R8, [R1+0x20] ;  /* 0x0000200001087983 */ /* 0x000ea20000300a00 */
[----:B------:R-:W-:Y:S01]  /*f820*/  SHF.R.S32.HI R0, RZ, 0x1f, R18 ;  /* 0x0000001fff007819 */ /* 0x000fe20000011412 */
[----:B------:R-:W-:-:S02]  /*f830*/  ULDC.64 UR4, c[0x0][0x1e8] ;  /* 0x00007a0000047ab9 */ /* 0x000fc40000000a00 */
[----:B------:R-:W4:Y:S01]  /*f840*/  LDL.LU.64 R6, [R1+0x28] ;  /* 0x0000280001067983 */ /* 0x000f220000300a00 */
[----:B------:R-:W-:Y:S01]  /*f850*/  SHF.R.S32.HI R4, RZ, 0x1f, R19 ;  /* 0x0000001fff047819 */ /* 0x000fe20000011413 */
[----:B------:R-:W-:Y:S01]  /*f860*/  IMAD R0, R0, c[0x0][0x1e0], RZ ;  /* 0x0000780000007a24 */ /* 0x000fe200078e02ff */
[----:B------:R-:W-:Y:S02]  /*f870*/  USHF.L.U32 UR7, UR4, 0x5, URZ ;  /* 0x0000000504077899 */ /* 0x000fe4000800063f */
[----:B------:R-:W-:Y:S01]  /*f880*/  UMOV UR6, 0x5 ;  /* 0x0000000500067882 */ /* 0x000fe20000000000 */
[----:B------:R-:W-:Y:S01]  /*f890*/  IMAD R0, R18, c[0x0][0x1e4], R0 ;  /* 0x0000790012007a24 */ /* 0x000fe200078e0200 */
[----:B------:R-:W-:Y:S01]  /*f8a0*/  USHF.L.U64.HI UR5, UR4, UR6, UR5 ;  /* 0x0000000604057299 */ /* 0x000fe20008010205 */
[----:B------:R-:W-:-:S04]  /*f8b0*/  IMAD R4, R4, c[0x0][0x1f0], RZ ;  /* 0x00007c0004047a24 */ /* 0x000fc800078e02ff */
[----:B------:R-:W-:Y:S01]  /*f8c0*/  IMAD R4, R19, c[0x0][0x1f4], R4 ;  /* 0x00007d0013047a24 */ /* 0x000fe200078e0204 */
[--C-:B--2---:R-:W-:Y:S01]  /*f8d0*/  SHF.R.S32.HI R3, RZ, 0x1f, R8.reuse ;  /* 0x0000001fff037819 */ /* 0x104fe20000011408 */
[----:B------:R-:W-:-:S04]  /*f8e0*/  IMAD.MOV.U32 R2, RZ, RZ, R8 ;  /* 0x000000ffff027224 */ /* 0x000fc800078e0008 */
[----:B------:R-:W-:-:S04]  /*f8f0*/  IMAD.WIDE.U32 R2, R18, c[0x0][0x1e0], R2 ;  /* 0x0000780012027a25 */ /* 0x000fc800078e0002 */
[----:B------:R-:W-:Y:S02]  /*f900*/  IMAD.IADD R3, R3, 0x1, R0 ;  /* 0x0000000103037824 */ /* 0x000fe400078e0200 */
[----:B----4-:R-:W-:Y:S02]  /*f910*/  IMAD R0, R7, c[0x0][0x1e8], RZ ;  /* 0x00007a0007007a24 */ /* 0x010fe400078e02ff */
        /* <DEDUP_REMOVED lines=38> */
.L_x_865:
        /* <DEDUP_REMOVED lines=18> */
[----:B------:R-:W-:Y:S01]  /*fca0*/  ULDC.64 UR8, c[0x0][0x118] ;  /* 0x0000460000087ab9 */ /* 0x000fe20000000a00 */
[----:B------:R-:W-:-:S02]  /*fcb0*/  IADD3 R18, -R99, c[0x0][0x214], RZ ;  /* 0x0000850063127a10 */ /* 0x000fc40007ffe1ff */
[----:B------:R-:W-:Y:S02]  /*fcc0*/  IADD3 R14, R8, 0x30, RZ ;  /* 0x00000030080e7810 */ /* 0x000fe40007ffe0ff */
[--C-:B------:R-:W-:Y:S02]  /*fcd0*/  SHF.R.S32.HI R3, RZ, 0x1f, R2.reuse ;  /* 0x0000001fff037819 */ /* 0x100fe40000011402 */
[----:B-1----:R-:W-:Y:S02]  /*fce0*/  ISETP.NE.AND P0, PT, R12, RZ, PT ;  /* 0x000000ff0c00720c */ /* 0x002fe40003f05270 */
[----:B------:R-:W-:Y:S01]  /*fcf0*/  ISETP.GE.OR P4, PT, R14, R18, P6 ;  /* 0x000000120e00720c */ /* 0x000fe20003786670 */
[----:B------:R-:W-:-:S04]  /*fd00*/  IMAD.WIDE.U32 R2, R23, c[0x0][0x1e0], R2 ;  /* 0x0000780017027a25 */ /* 0x000fc800078e0002 */
[----:B------:R-:W-:Y:S02]  /*fd10*/  IMAD.IADD R3, R0, 0x1, R3 ;  /* 0x0000000100037824 */ /* 0x000fe400078e0203 */
[----:B------:R-:W-:Y:S02]  /*fd20*/  IMAD R0, R4, c[0x0][0x1f0], RZ ;  /* 0x00007c0004007a24 */ /* 0x000fe400078e02ff */
[C---:B------:R-:W-:Y:S02]  /*fd30*/  IMAD.WIDE.U32 R2, R24.reuse, c[0x0][0x1f0], R2 ;  /* 0x00007c0018027a25 */ /* 0x040fe400078e0002 */
[----:B--2---:R-:W-:Y:S02]  /*fd40*/  @!P0 ISETP.NE.AND P1, PT, R11, RZ, PT ;  /* 0x000000ff0b00820c */ /* 0x004fe40003f25270 */
[----:B------:R-:W-:Y:S02]  /*fd50*/  IMAD R0, R24, c[0x0][0x1f4], R0 ;  /* 0x00007d0018007a24 */ /* 0x000fe400078e0200 */
[----:B------:R-:W-:Y:S01]  /*fd60*/  IMAD.WIDE R4, R13, 0x80, R8 ;  /* 0x000000800d047825 */ /* 0x000fe200078e0208 */
[----:B------:R-:W-:-:S03]  /*fd70*/  IADD3 R13, R8, 0x20, RZ ;  /* 0x00000020080d7810 */ /* 0x000fc60007ffe0ff */
[----:B------:R-:W-:Y:S01]  /*fd80*/  IMAD.IADD R3, R0, 0x1, R3 ;  /* 0x0000000100037824 */ /* 0x000fe200078e0203 */
[----:B------:R-:W-:Y:S01]  /*fd90*/  ISETP.GE.OR P5, PT, R13, R18, P6 ;  /* 0x000000120d00720c */ /* 0x000fe200037a6670 */
[----:B------:R-:W-:Y:S02]  /*fda0*/  IMAD R0, R5, c[0x0][0x1e8], RZ ;  /* 0x00007a0005007a24 */ /* 0x000fe400078e02ff */
[----:B------:R-:W-:Y:S02]  /*fdb0*/  @P0 IMAD.MOV.U32 R10, RZ, RZ, c[0x0][0x210] ;  /* 0x00008400ff0a0624 */ /* 0x000fe400078e00ff */
[C---:B------:R-:W-:Y:S02]  /*fdc0*/  IMAD R0, R4.reuse, c[0x0][0x1ec], R0 ;  /* 0x00007b0004007a24 */ /* 0x040fe400078e0200 */
[----:B------:R-:W-:-:S04]  /*fdd0*/  IMAD.WIDE.U32 R4, R4, c[0x0][0x1e8], R2 ;  /* 0x00007a0004047a25 */ /* 0x000fc800078e0002 */
[----:B------:R-:W-:Y:S01]  /*fde0*/  IMAD.IADD R0, R0, 0x1, R5 ;  /* 0x0000000100007824 */ /* 0x000fe200078e0205 */
[----:B------:R-:W-:Y:S01]  /*fdf0*/  LEA R2, P2, R4, c[0x0][0x1d0], 0x1 ;  /* 0x0000740004027a11 */ /* 0x000fe200078408ff */
[----:B------:R-:W-:Y:S02]  /*fe00*/  @!P0 IMAD.MOV.U32 R5, RZ, RZ, c[0x0][0x214] ;  /* 0x00008500ff058624 */ /* 0x000fe400078e00ff */
[----:B------:R-:W-:Y:S01]  /*fe10*/  @P0 IMAD R10, R10, c[0x0][0x214], RZ ;  /* 0x000085000a0a0a24 */ /* 0x000fe200078e02ff */
[----:B------:R-:W-:Y:S01]  /*fe20*/  LEA.HI.X R3, R4, c[0x0][0x1d4], R0, 0x1, P2 ;  /* 0x0000750004037a11 */ /* 0x000fe200010f0c00 */
[----:B------:R-:W-:Y:S01]  /*fe30*/  @P0 IMAD.MOV.U32 R0, RZ, RZ, 0x1 ;  /* 0x00000001ff000424 */ /* 0x000fe200078e00ff */
[----:B------:R-:W-:Y:S01]  /*fe40*/  @!P0 SEL R10, R5, c[0x0][0x234], !P1 ;  /* 0x00008d00050a8a07 */ /* 0x000fe20004800000 */
[----:B------:R-:W-:Y:S01]  /*fe50*/  @P0 IMAD.MOV.U32 R9, RZ, RZ, c[0x0][0x210] ;  /* 0x00008400ff090624 */ /* 0x000fe200078e00ff */
[----:B------:R-:W-:Y:S01]  /*fe60*/  IADD3 R6, P1, R2, UR6, RZ ;  /* 0x0000000602067c10 */ /* 0x000fe2000ff3e0ff */
[----:B------:R-:W-:Y:S01]  /*fe70*/  STG.E.128 [R2.64], RZ ;  /* 0x000000ff02007986 */ /* 0x000fe2000c101d08 */
[----:B------:R-:W-:-:S02]  /*fe80*/  @!P0 IMAD.MOV.U32 R9, RZ, RZ, 0x1 ;  /* 0x00000001ff098424 */ /* 0x000fc400078e00ff */
[----:B------:R-:W-:Y:S01]  /*fe90*/  IADD3.X R7, R3, UR5, RZ, P1, !PT ;  /* 0x0000000503077c10 */ /* 0x000fe20008ffe4ff */
[----:B------:R-:W-:Y:S01]  /*fea0*/  @!P0 IMAD R0, R10, c[0x0][0x1c0], RZ ;  /* 0x000070000a008a24 */ /* 0x000fe200078e02ff */
[----:B------:R-:W-:Y:S01]  /*feb0*/  IADD3 R4, P2, R6, UR6, RZ ;  /* 0x0000000606047c10 */ /* 0x000fe2000ff5e0ff */
[----:B------:R1:W-:Y:S01]  /*fec0*/  STG.E.128 [R2.64+0x80], RZ ;  /* 0x000080ff02007986 */ /* 0x0003e2000c101d08 */
[----:B------:R-:W-:Y:S01]  /*fed0*/  ISETP.NE.AND P1, PT, R11, RZ, PT ;  /* 0x000000ff0b00720c */ /* 0x000fe20003f25270 */
[----:B------:R-:W-:Y:S01]  /*fee0*/  IMAD R0, R23, R0, RZ ;  /* 0x0000000017007224 */ /* 0x000fe200078e02ff */
[----:B------:R-:W-:Y:S01]  /*fef0*/  IADD3.X R5, R7, UR5, RZ, P2, !PT ;  /* 0x0000000507057c10 */ /* 0x000fe200097fe4ff */
[----:B------:R-:W-:Y:S01]  /*ff00*/  STG.E.128 [R6.64], RZ ;  /* 0x000000ff06007986 */ /* 0x000fe2000c101d08 */
[----:B------:R-:W-:Y:S01]  /*ff10*/  ISETP.EQ.AND P1, PT, R12, RZ, P1 ;  /* 0x000000ff0c00720c */ /* 0x000fe20000f22270 */
[----:B------:R-:W-:Y:S01]  /*ff20*/  IMAD R11, R23, c[0x0][0x214], RZ ;  /* 0x00008500170b7a24 */ /* 0x000fe200078e02ff */
[----:B------:R-:W-:Y:S01]  /*ff30*/  IADD3 R12, R8, 0x10, RZ ;  /* 0x00000010080c7810 */ /* 0x000fe20007ffe0ff */
[----:B------:R2:W-:Y:S01]  /*ff40*/  STG.E.128 [R6.64+0x80], RZ ;  /* 0x000080ff06007986 */ /* 0x0005e2000c101d08 */
[----:B------:R-:W-:-:S03]  /*ff50*/  SEL R0, R0, RZ, !P1 ;  /* 0x000000ff00007207 */ /* 0x000fc60004800000 */
[----:B------:R-:W-:Y:S04]  /*ff60*/  STG.E.128 [R4.64], RZ ;  /* 0x000000ff04007986 */ /* 0x000fe8000c101d08 */
[----:B------:R3:W-:Y:S01]  /*ff70*/  STG.E.128 [R4.64+0x80], RZ ;  /* 0x000080ff04007986 */ /* 0x0007e2000c101d08 */
[----:B-1----:R-:W-:-:S04]  /*ff80*/  IADD3 R2, P2, R4, UR6, RZ ;  /* 0x0000000604027c10 */ /* 0x002fc8000ff5e0ff */
[----:B------:R-:W-:Y:S01]  /*ff90*/  IADD3.X R3, R5, UR5, RZ, P2, !PT ;  /* 0x0000000505037c10 */ /* 0x000fe200097fe4ff */
[----:B--2---:R-:W-:-:S04]  /*ffa0*/  IMAD R6, R24, R10, R0 ;  /* 0x0000000a18067224 */ /* 0x004fc800078e0200 */
[----:B------:R-:W-:Y:S01]  /*ffb0*/  STG.E.128 [R2.64], RZ ;  /* 0x000000ff02007986 */ /* 0x000fe2000c101d08 */
[----:B------:R-:W-:Y:S01]  /*ffc0*/  SHF.R.S32.HI R7, RZ, 0x1f, R11 ;  /* 0x0000001fff077819 */ /* 0x000fe2000001140b */
[----:B------:R-:W-:Y:S01]  /*ffd0*/  IMAD R0, R99, R9, RZ ;  /* 0x0000000963007224 */ /* 0x000fe200078e02ff */
[----:B------:R-:W-:Y:S01]  /*ffe0*/  SEL R11, R11, RZ, P1 ;  /* 0x000000ff0b0b7207 */ /* 0x000fe20000800000 */
[----:B------:R1:W-:Y:S01]  /*fff0*/  STG.E.128 [R2.64+0x80], RZ ;  /* 0x000080ff02007986 */ /* 0x0003e2000c101d08 */
[----:B---3--:R-:W-:Y:S02]  /*10000*/  IADD3 R4, P2, R2, UR6, RZ ;  /* 0x0000000602047c10 */ /* 0x008fe4000ff5e0ff */
[----:B------:R-:W-:Y:S02]  /*10010*/  SHF.R.S32.HI R10, RZ, 0x1f, R0 ;  /* 0x0000001fff0a7819 */ /* 0x000fe40000011400 */
[----:B------:R-:W-:Y:S02]  /*10020*/  IADD3.X R5, R3, UR5, RZ, P2, !PT ;  /* 0x0000000503057c10 */ /* 0x000fe400097fe4ff */
[----:B------:R-:W-:-:S03]  /*10030*/  ISETP.GE.OR P2, PT, R8, R18, P6 ;  /* 0x000000120800720c */ /* 0x000fc60003746670 */
        /* <DEDUP_REMOVED lines=85> */
.L_x_878:
        /* <DEDUP_REMOVED lines=15> */
.L_x_1410:


//--------------------- .text._ZN5flash16flash_fwd_kernelI23Flash_fwd_kernel_traitsILi128ELi128ELi32ELi4ELb0ELb0EN7cutlass6half_tE19Flash_kernel_traitsILi128ELi128ELi32ELi4ES3_EELb1ELb1ELb0ELb0ELb0ELb1ELb0ELb0EEEvNS_16Flash_fwd_paramsE --------------------------
	.section	.text._ZN5flash16flash_fwd_kernelI23Flash_fwd_kernel_traitsILi128ELi128ELi32ELi4ELb0ELb0EN7cutlass6half_tE19Flash_kernel_traitsILi128ELi128ELi32ELi4ES3_EELb1ELb1ELb0ELb0ELb0ELb1ELb0ELb0EEEvNS_16Flash_fwd_paramsE,"ax",@progbits
	.sectioninfo	@"SHI_REGISTERS=255"
	.align	128
        .global         _ZN5flash16flash_fwd_kernelI23Flash_fwd_kernel_traitsILi128ELi128ELi32ELi4ELb0ELb0EN7cutlass6half_tE19Flash_kernel_traitsILi128ELi128ELi32ELi4ES3_EELb1ELb1ELb0ELb0ELb0ELb1ELb0ELb0EEEvNS_16Flash_fwd_paramsE
        .type           _ZN5flash16flash_fwd_kernelI23Flash_fwd_kernel_traitsILi128ELi128ELi32ELi4ELb0ELb0EN7cutlass6half_tE19Flash_kernel_traitsILi128ELi128ELi32ELi4ES3_EELb1ELb1ELb0ELb0ELb0ELb1ELb0ELb0EEEvNS_16Flash_fwd_paramsE,@function
        .size           _ZN5flash16flash_fwd_kernelI23Flash_fwd_kernel_traitsILi128ELi128ELi32ELi4ELb0ELb0EN7cutlass6half_tE19Flash_kernel_traitsILi128ELi128ELi32ELi4ES3_EELb1ELb1ELb0ELb0ELb0ELb1ELb0ELb0EEEvNS_16Flash_fwd_paramsE,(.L_x_1411 - _ZN5flash16flash_fwd_kernelI23Flash_fwd_kernel_traitsILi128ELi128ELi32ELi4ELb0ELb0EN7cutlass6half_tE19Flash_kernel_traitsILi128ELi128ELi32ELi4ES3_EELb1ELb1ELb0ELb0ELb0ELb1ELb0ELb0EEEvNS_16Flash_fwd_paramsE)
        .other          _ZN5flash16flash_fwd_kernelI23Flash_fwd_kernel_traitsILi128ELi128ELi32ELi4ELb0ELb0EN7cutlass6half_tE19Flash_kernel_traitsILi128ELi128ELi32ELi4ES3_EELb1ELb1ELb0ELb0ELb0ELb1ELb0ELb0EEEvNS_16Flash_fwd_paramsE,@"STO_CUDA_ENTRY STV_DEFAULT"
_ZN5flash16flash_fwd_kernelI23Flash_fwd_kernel_traitsILi128ELi128ELi32ELi4ELb0ELb0EN7cutlass6half_tE19Flash_kernel_traitsILi128ELi128ELi32ELi4ES3_EELb1ELb1ELb0ELb0ELb0ELb1ELb0ELb0EEEvNS_16Flash_fwd_paramsE:
.text._ZN5flash16flash_fwd_kernelI23Flash_fwd_kernel_traitsILi128ELi128ELi32ELi4ELb0ELb0EN7cutlass6half_tE19Flash_kernel_traitsILi128ELi128ELi32ELi4ES3_EELb1ELb1ELb0ELb0ELb0ELb1ELb0ELb0EEEvNS_16Flash_fwd_paramsE:
        /* <DEDUP_REMOVED lines=20> */
[----:B------:R-:W-:Y:S01]  /*0140*/  UMOV UR27, 0x4 ;  /* 0x00000004001b7882 */ /* 0x000fe20000000000 */
[----:B------:R-:W1:Y:S01]  /*0150*/  S2UR UR12, SR_CTAID.Z ;  /* 0x00000000000c79c3 */ /* 0x000e620000002700 */
[----:B------:R-:W-:Y:S02]  /*0160*/  ULDC.64 UR10, c[0x0][0x240] ;  /* 0x00009000000a7ab9 */ /* 0x000fe40000000a00 */
[----:B------:R-:W-:Y:S01]  /*0170*/  PLOP3.LUT P0, PT, PT, PT, UP2, 0x80, 0x0 ;  /* 0x000000000000781c */ /* 0x000fe20003f0f028 */
[----:B------:R-:W-:Y:S02]  /*0180*/  UISETP.NE.AND.EX UP1, UPT, URZ, UR5, UPT, UP1 ;  /* 0x000000053f00728c */ /* 0x000fe4000bf25310 */
[----:B------:R-:W-:Y:S02]  /*0190*/  ULDC.U8 UR6, c[0x0][0x312] ;  /* 0x0000c48000067ab9 */ /* 0x000fe40000000000 */
[----:B------:R-:W-:Y:S02]  /*01a0*/  ULDC.64 UR4, c[0x0][0x248] ;  /* 0x0000920000047ab9 */ /* 0x000fe40000000a00 */
[----:B------:R-:W-:-:S02]  /*01b0*/  UISETP.NE.AND UP3, UPT, UR6, URZ, UPT ;  /* 0x0000003f0600728c */ /* 0x000fc4000bf65270 */
[----:B------:R-:W-:Y:S02]  /*01c0*/  UISETP.EQ.U32.AND UP0, UPT, URZ, UR4, UPT ;  /* 0x000000043f00728c */ /* 0x000fe4000bf02070 */
[----:B-----5:R-:W-:Y:S02]  /*01d0*/  UIMAD.WIDE UR10, UR13, UR27, UR10 ;  /* 0x0000001b0d0a72a5 */ /* 0x020fe4000f8e020a */
[----:B------:R-:W-:-:S04]  /*01e0*/  UISETP.EQ.OR.EX UP0, UPT, URZ, UR5, !UP3, UP0 ;  /* 0x000000053f00728c */ /* 0x000fc8000df02700 */
[----:B------:R-:W-:Y:S01]  /*01f0*/  IMAD.U32 R14, RZ, RZ, UR10 ;  /* 0x0000000aff0e7e24 */ /* 0x000fe2000f8e00ff */
[----:B-1----:R-:W-:Y:S01]  /*0200*/  ULOP3.LUT UR9, UR12, UR8, UR13, 0xfe, !UPT ;  /* 0x000000080c097292 */ /* 0x002fe2000f8efe0d */
[----:B------:R-:W-:-:S05]  /*0210*/  IMAD.U32 R15, RZ, RZ, UR11 ;  /* 0x0000000bff0f7e24 */ /* 0x000fca000f8e00ff */
[----:B--2---:R-:W-:Y:S01]  /*0220*/  LOP3.LUT P3, RZ, R18, UR9, RZ, 0xfc, !PT ;  /* 0x0000000912ff7c12 */ /* 0x004fe2000f86fcff */
[----:B------:R-:W-:Y:S02]  /*0230*/  ULDC.64 UR4, c[0x0][0x248] ;  /* 0x0000920000047ab9 */ /* 0x000fe40000000a00 */
[----:B------:R-:W-:-:S10]  /*0240*/  UIMAD.WIDE UR4, UR13, UR27, UR4 ;  /* 0x0000001b0d0472a5 */ /* 0x000fd4000f8e0204 */
[----:B------:R-:W-:Y:S02]  /*0250*/  @!P3 IMAD.MOV.U32 R4, RZ, RZ, c[0x0][0x308] ;  /* 0x0000c200ff04b624 */ /* 0x000fe400078e00ff */
[----:B------:R-:W-:Y:S01]  /*0260*/  @!P3 IMAD.MOV.U32 R5, RZ, RZ, c[0x0][0x30c] ;  /* 0x0000c300ff05b624 */ /* 0x000fe200078e00ff */
[----:B------:R-:W-:Y:S02]  /*0270*/  ULDC.64 UR6, c[0x0][0x250] ;  /* 0x0000940000067ab9 */ /* 0x000fe40000000a00 */
[----:B------:R-:W-:-:S06]  /*0280*/  @UP1 UIMAD.WIDE UR6, UR13, UR27, UR6 ;  /* 0x0000001b0d0612a5 */ /* 0x000fcc000f8e0206 */
[----:B------:R-:W-:Y:S02]  /*0290*/  IMAD.U32 R12, RZ, RZ, UR6 ;  /* 0x00000006ff0c7e24 */ /* 0x000fe4000f8e00ff */
[----:B------:R-:W-:Y:S01]  /*02a0*/  IMAD.U32 R13, RZ, RZ, UR7 ;  /* 0x00000007ff0d7e24 */ /* 0x000fe2000f8e00ff */
[----:B---3--:R-:W1:Y:S01]  /*02b0*/  @P2 R2UR UR28, R2 ;  /* 0x00000000021c23c2 */ /* 0x008e6200000e0000 */
[----:B----4-:R-:W-:-:S07]  /*02c0*/  @P2 IADD3 R8, P1, R6, c[0x0][0x300], RZ ;  /* 0x0000c00006082a10 */ /* 0x010fce0007f3e0ff */
[----:B------:R-:W2:Y:S01]  /*02d0*/  @P2 R2UR UR29, R3 ;  /* 0x00000000031d23c2 */ /* 0x000ea200000e0000 */
[----:B------:R-:W-:Y:S02]  /*02e0*/  @P2 IADD3.X R9, RZ, R7, RZ, P1, !PT ;  /* 0x00000007ff092210 */ /* 0x000fe40000ffe4ff */
[----:B------:R-:W-:-:S03]  /*02f0*/  PLOP3.LUT P2, PT, PT, PT, UP0, 0x80, 0x0 ;  /* 0x000000000000781c */ /* 0x000fc60003f4f008 */
[----:B------:R-:W-:Y:S01]  /*0300*/  @!P3 STG.E.64 [R4.64+0x8], R8 ;  /* 0x000008080400b986 */ /* 0x000fe2000c101b18 */
[----:B-1----:R-:W-:Y:S02]  /*0310*/  IMAD.U32 R2, RZ, RZ, UR28 ;  /* 0x0000001cff027e24 */ /* 0x002fe4000f8e00ff */
[----:B--2---:R-:W-:-:S05]  /*0320*/  IMAD.U32 R3, RZ, RZ, UR29 ;  /* 0x0000001dff037e24 */ /* 0x004fca000f8e00ff */
[----:B------:R1:W-:Y:S04]  /*0330*/  @!P3 STG.E.64 [R4.64], R2 ;  /* 0x000000020400b986 */ /* 0x0003e8000c101b18 */
[----:B------:R-:W2:Y:S04]  /*0340*/  @P0 LDG.E R10, [R14.64] ;  /* 0x000000180e0a0981 */ /* 0x000ea8000c1e1900 */
[----:B------:R-:W3:Y:S01]  /*0350*/  @P0 LDG.E R6, [R14.64+0x4] ;  /* 0x000004180e060981 */ /* 0x000ee2000c1e1900 */
[----:B------:R-:W-:Y:S02]  /*0360*/  PLOP3.LUT P1, PT, PT, PT, UP1, 0x80, 0x0 ;  /* 0x000000000000781c */ /* 0x000fe40003f2f018 */
[----:B-1----:R-:W-:Y:S01]  /*0370*/  MOV R2, UR4 ;  /* 0x0000000400027c02 */ /* 0x002fe20008000f00 */
[----:B------:R-:W-:-:S10]  /*0380*/  IMAD.U32 R3, RZ, RZ, UR5 ;  /* 0x00000005ff037e24 */ /* 0x000fd4000f8e00ff */
[----:B------:R-:W4:Y:S04]  /*0390*/  @P1 LDG.E R4, [R12.64] ;  /* 0x000000180c041981 */ /* 0x000f28000c1e1900 */
[----:B------:R-:W5:Y:S01]  /*03a0*/  @!P2 LDG.E R0, [R2.64] ;  /* 0x000000180200a981 */ /* 0x000f62000c1e1900 */
[----:B------:R-:W-:Y:S01]  /*03b0*/  UMOV UR23, 0xffffffff ;  /* 0xffffffff00177882 */ /* 0x000fe20000000000 */
[----:B------:R-:W-:Y:S01]  /*03c0*/  SHF.R.S32.HI R7, RZ, 0x1f, R18 ;  /* 0x0000001fff077819 */ /* 0x000fe20000011412 */
[----:B------:R-:W-:Y:S02]  /*03d0*/  UMOV UR15, 0xffffffff ;  /* 0xffffffff000f7882 */ /* 0x000fe40000000000 */
[----:B------:R-:W-:Y:S01]  /*03e0*/  ULDC UR4, c[0x0][0x1c0] ;  /* 0x0000700000047ab9 */ /* 0x000fe20000000800 */
[----:B------:R-:W-:Y:S01]  /*03f0*/  LEA.HI R5, R7, R18, RZ, 0x5 ;  /* 0x0000001207057211 */ /* 0x000fe200078f28ff */
[----:B------:R-:W-:-:S02]  /*0400*/  UIMAD UR4, UR13, UR4, UR12 ;  /* 0x000000040d0472a4 */ /* 0x000fc4000f8e020c */
[----:B------:R-:W-:Y:S01]  /*0410*/  UMOV UR14, URZ ;  /* 0x0000003f000e7c82 */ /* 0x000fe20008000000 */
[----:B------:R-:W-:Y:S01]  /*0420*/  LOP3.LUT R19, R5, 0xffffffe0, RZ, 0xc0, !PT ;  /* 0xffffffe005137812 */ /* 0x000fe200078ec0ff */
[----:B------:R-:W-:-:S04]  /*0430*/  USHF.L.U32 UR5, UR4, 0x5, URZ ;  /* 0x0000000504057899 */ /* 0x000fc8000800063f */
[----:B------:R-:W-:Y:S01]  /*0440*/  IMAD.IADD R19, R18, 0x1, -R19 ;  /* 0x0000000112137824 */ /* 0x000fe200078e0a13 */
[----:B------:R-:W-:Y:S01]  /*0450*/  USHF.R.S32.HI UR4, URZ, 0x1f, UR5 ;  /* 0x0000001f3f047899 */ /* 0x000fe20008011405 */
[----:B--2---:R-:W1:Y:S08]  /*0460*/  @P0 R2UR UR23, R10 ;  /* 0x000000000a1703c2 */ /* 0x004e7000000e0000 */
[----:B---3--:R-:W1:Y:S08]  /*0470*/  @P0 R2UR UR10, R6 ;  /* 0x00000000060a03c2 */ /* 0x008e7000000e0000 */
[----:B----4-:R2:W3:Y:S01]  /*0480*/  @P1 R2UR UR14, R4 ;  /* 0x00000000040e13c2 */ /* 0x0104e200000e0000 */
[----:B------:R-:W-:Y:S01]  /*0490*/  IADD3 R200, P1, P0, R8, UR5, R19 ;  /* 0x0000000508c87c10 */ /* 0x000fe2000f83e013 */
[----:B-1----:R-:W-:-:S06]  /*04a0*/  @UP2 UIADD3 UR10, UR10, -UR23, URZ ;  /* 0x800000170a0a2290 */ /* 0x002fcc000fffe03f */
[----:B-----5:R1:W4:Y:S01]  /*04b0*/  @!P2 R2UR UR15, R0 ;  /* 0x00000000000fa3c2 */ /* 0x02032200000e0000 */
[----:B------:R-:W-:Y:S01]  /*04c0*/  ISETP.NE.U32.AND P2, PT, RZ, c[0x0][0x248], PT ;  /* 0x00009200ff007a0c */ /* 0x000fe20003f45070 */
[----:B------:R-:W-:-:S03]  /*04d0*/  @!UP2 ULDC UR10, c[0x0][0x214] ;  /* 0x00008500000aaab9 */ /* 0x000fc60000000800 */
[----:B------:R-:W-:Y:S02]  /*04e0*/  ISETP.NE.AND.EX P2, PT, RZ, c[0x0][0x24c], PT, P2 ;  /* 0x00009300ff007a0c */ /* 0x000fe40003f45320 */
[----:B--2---:R-:W-:-:S04]  /*04f0*/  SHF.R.S32.HI R4, RZ, 0x1f, R19 ;  /* 0x0000001fff047819 */ /* 0x004fc80000011413 */
[----:B------:R-:W-:-:S07]  /*0500*/  IADD3.X R4, R9, UR4, R4, P1, P0 ;  /* 0x0000000409047c10 */ /* 0x000fce0008fe0404 */
        /* <DEDUP_REMOVED lines=8> */
.L_x_879:
[----:B------:R-:W-:Y:S02]  /*0590*/  ULDC UR6, c[0x0][0x218] ;  /* 0x0000860000067ab9 */ /* 0x000fe40000000800 */
.L_x_880:
        /* <DEDUP_REMOVED lines=70> */
.L_x_882:
        /* <DEDUP_REMOVED lines=11> */
[----:B------:R-:W-:Y:S01]  /*0ab0*/  USHF.R.S32.HI UR15, URZ, 0x1f, UR12 ;  /* 0x0000001f3f0f7899 */ /* 0x000fe2000801140c */
        /* <DEDUP_REMOVED lines=32> */
.L_x_883:
[----:B------:R-:W1:Y:S01]  /*0cc0*/  S2R R17, SR_CTAID.X ;  /* 0x0000000000117919 */ /* 0x000e620000002500 */
[----:B------:R-:W-:Y:S01]  /*0cd0*/  LEA.HI R9, R7, R18, RZ, 0x3 ;  /* 0x0000001207097211 */ /* 0x000fe200078f18ff */
[----:B------:R-:W-:Y:S01]  /*0ce0*/  UIADD3 UR18, -UR8, UR10, URZ ;  /* 0x0000000a08127290 */ /* 0x000fe2000fffe13f */
[----:B------:R-:W-:Y:S01]  /*0cf0*/  SHF.R.S32.HI R247, RZ, 0x1f, R244 ;  /* 0x0000001ffff77819 */ /* 0x000fe200000114f4 */
[----:B------:R-:W2:Y:S01]  /*0d00*/  S2R R14, SR_CTAID.Z ;  /* 0x00000000000e7919 */ /* 0x000ea20000002700 */
[----:B------:R-:W-:Y:S01]  /*0d10*/  SHF.R.S32.HI R236, RZ, 0x3, R9 ;  /* 0x00000003ffec7819 */ /* 0x000fe20000011409 */
[----:B------:R-:W-:Y:S01]  /*0d20*/  ULDC.64 UR4, c[0x0][0x1a8] ;  /* 0x00006a0000047ab9 */ /* 0x000fe20000000a00 */
[----:B------:R-:W-:Y:S01]  /*0d30*/  LOP3.LUT R9, R9, 0xfffffff8, RZ, 0xc0, !PT ;  /* 0xfffffff809097812 */ /* 0x000fe200078ec0ff */
[----:B------:R-:W-:Y:S01]  /*0d40*/  UIMAD UR4, UR15, UR4, URZ ;  /* 0x000000040f0472a4 */ /* 0x000fe2000f8e023f */
[C---:B------:R-:W-:Y:S01]  /*0d50*/  IADD3 R225, R236.reuse, 0x10, RZ ;  /* 0x00000010ece17810 */ /* 0x040fe20007ffe0ff */
[C---:B------:R-:W-:Y:S01]  /*0d60*/  IMAD.SHL.U32 R3, R236.reuse, 0x40, RZ ;  /* 0x00000040ec037824 */ /* 0x040fe200078e00ff */
[----:B------:R-:W-:Y:S01]  /*0d70*/  IADD3 R224, R236, 0x20, RZ ;  /* 0x00000020ece07810 */ /* 0x000fe20007ffe0ff */
[----:B------:R-:W-:Y:S01]  /*0d80*/  IMAD.IADD R0, R18, 0x1, -R9 ;  /* 0x0000000112007824 */ /* 0x000fe200078e0a09 */
[----:B------:R-:W-:Y:S01]  /*0d90*/  ISETP.GE.AND P0, PT, R225, UR18, PT ;  /* 0x00000012e1007c0c */ /* 0x000fe2000bf06270 */
[----:B------:R-:W-:Y:S01]  /*0da0*/  UIMAD UR4, UR12, UR5, UR4 ;  /* 0x000000050c0472a4 */ /* 0x000fe2000f8e0204 */
[----:B------:R-:W-:Y:S01]  /*0db0*/  SHF.R.S32.HI R237, RZ, 0x1f, R236 ;  /* 0x0000001fffed7819 */ /* 0x000fe200000114ec */
[----:B------:R-:W-:Y:S01]  /*0dc0*/  IMAD.SHL.U32 R232, R0, 0x8, RZ ;  /* 0x0000000800e87824 */ /* 0x000fe200078e00ff */
[----:B------:R-:W-:Y:S01]  /*0dd0*/  LOP3.LUT R3, R3, 0x1c0, RZ, 0xc0, !PT ;  /* 0x000001c003037812 */ /* 0x000fe200078ec0ff */
[----:B------:R-:W-:Y:S01]  /*0de0*/  UIADD3 UR31, UR26, -0x1, URZ ;  /* 0xffffffff1a1f7890 */ /* 0x000fe2000fffe03f */
[----:B------:R-:W-:Y:S01]  /*0df0*/  ISETP.GE.AND P5, PT, R224, UR18, PT ;  /* 0x00000012e0007c0c */ /* 0x000fe2000bfa6270 */
[----:B------:R-:W-:Y:S01]  /*0e00*/  IMAD R231, R247, c[0x0][0x1b0], RZ ;  /* 0x00006c00f7e77a24 */ /* 0x000fe200078e02ff */
[----:B------:R-:W-:Y:S01]  /*0e10*/  SHF.R.U32.HI R226, RZ, 0x3, R3 ;  /* 0x00000003ffe27819 */ /* 0x000fe20000011603 */
[----:B------:R-:W-:Y:S01]  /*0e20*/  UIMAD UR12, UR31, -0x20, UR9 ;  /* 0xffffffe01f0c78a4 */ /* 0x000fe2000f8e0209 */
[----:B------:R-:W-:Y:S01]  /*0e30*/  LOP3.LUT R3, R3, 0x38, R232, 0xf8, !PT ;  /* 0x0000003803037812 */ /* 0x000fe200078ef8e8 */
[----:B-1----:R-:W-:Y:S01]  /*0e40*/  IMAD.WIDE R234, R17, 0x80, R236 ;  /* 0x0000008011ea7825 */ /* 0x002fe200078e02ec */
[----:B------:R-:W-:Y:S01]  /*0e50*/  SHF.R.S32.HI R233, RZ, 0x1f, R232 ;  /* 0x0000001fffe97819 */ /* 0x000fe200000114e8 */
[----:B------:R-:W-:Y:S01]  /*0e60*/  UMOV UR21, 0x5 ;  /* 0x0000000500157882 */ /* 0x000fe20000000000 */
[----:B------:R-:W-:Y:S01]  /*0e70*/  IADD3 R2, P1, R232, UR6, RZ ;  /* 0x00000006e8027c10 */ /* 0x000fe2000ff3e0ff */
[----:B------:R-:W-:Y:S01]  /*0e80*/  IMAD R231, R244, c[0x0][0x1b4], R231 ;  /* 0x00006d00f4e77a24 */ /* 0x000fe200078e02e7 */
[----:B------:R-:W-:Y:S01]  /*0e90*/  @!P0 IADD3 R33, P2, R234, 0x10, RZ ;  /* 0x00000010ea218810 */ /* 0x000fe20007f5e0ff */
[----:B------:R-:W-:Y:S01]  /*0ea0*/  USHF.R.S32.HI UR13, URZ, 0x1f, UR31 ;  /* 0x0000001f3f0d7899 */ /* 0x000fe2000801141f */
[----:B------:R-:W-:Y:S01]  /*0eb0*/  LOP3.LUT R226, R3, R226, RZ, 0x3c, !PT ;  /* 0x000000e203e27212 */ /* 0x000fe200078e3cff */
[----:B------:R-:W-:Y:S01]  /*0ec0*/  IMAD.SHL.U32 R217, R0, 0x40, RZ ;  /* 0x0000004000d97824 */ /* 0x000fe200078e00ff */
[----:B------:R-:W-:Y:S01]  /*0ed0*/  IADD3.X R3, R233, UR11, RZ, P1, !PT ;  /* 0x0000000be9037c10 */ /* 0x000fe20008ffe4ff */
[----:B------:R-:W-:Y:S01]  /*0ee0*/  @!P0 IMAD.X R6, RZ, RZ, R235, P2 ;  /* 0x000000ffff068224 */ /* 0x000fe200010e06eb */
[C---:B------:R-:W-:Y:S01]  /*0ef0*/  IADD3 R223, R236.reuse, 0x30, RZ ;  /* 0x00000030ecdf7810 */ /* 0x040fe20007ffe0ff */
[----:B------:R-:W-:Y:S01]  /*0f00*/  IMAD R247, R247, c[0x0][0x1b8], RZ ;  /* 0x00006e00f7f77a24 */ /* 0x000fe200078e02ff */
[----:B------:R-:W-:Y:S01]  /*0f10*/  IADD3 R222, R236, 0x40, RZ ;  /* 0x00000040ecde7810 */ /* 0x000fe20007ffe0ff */
[----:B--2---:R-:W-:Y:S01]  /*0f20*/  IMAD.WIDE.U32 R14, R14, c[0x0][0x1a8], R2 ;  /* 0x00006a000e0e7a25 */ /* 0x004fe200078e0002 */
[----:B------:R-:W-:Y:S01]  /*0f30*/  @!P5 IADD3 R26, P2, R234, 0x20, RZ ;  /* 0x00000020ea1ad810 */ /* 0x000fe20007f5e0ff */
[----:B------:R-:W-:Y:S01]  /*0f40*/  UISETP.GE.AND UP0, UPT, UR26, 0x2, UPT ;  /* 0x000000021a00788c */ /* 0x000fe2000bf06270 */
[----:B------:R-:W-:Y:S01]  /*0f50*/  ISETP.GE.AND P1, PT, R236, UR18, PT ;  /* 0x00000012ec007c0c */ /* 0x000fe2000bf26270 */
[----:B------:R-:W-:Y:S01]  /*0f60*/  @!P0 IMAD R6, R6, c[0x0][0x190], RZ ;  /* 0x0000640006068a24 */ /* 0x000fe200078e02ff */
[----:B------:R-:W-:Y:S01]  /*0f70*/  ISETP.GE.AND P4, PT, R223, UR18, PT ;  /* 0x00000012df007c0c */ /* 0x000fe2000bf86270 */
[----:B------:R-:W-:Y:S01]  /*0f80*/  @!P5 IMAD.X R13, RZ, RZ, R235, P2 ;  /* 0x000000ffff0dd224 */ /* 0x000fe200010e06eb */
[----:B------:R-:W-:Y:S01]  /*0f90*/  LEA.HI R3, R7, R18, RZ, 0x6 ;  /* 0x0000001207037211 */ /* 0x000fe200078f30ff */
[--C-:B------:R-:W-:Y:S01]  /*0fa0*/  @!P0 IMAD.MOV.U32 R20, RZ, RZ, R14.reuse ;  /* 0x000000ffff148224 */ /* 0x100fe200078e000e */
[----:B------:R-:W-:Y:S01]  /*0fb0*/  ISETP.GE.AND P3, PT, R222, UR18, PT ;  /* 0x00000012de007c0c */ /* 0x000fe2000bf66270 */
[----:B------:R-:W-:Y:S01]  /*0fc0*/  @!P5 IMAD R13, R13, c[0x0][0x190], RZ ;  /* 0x000064000d0dda24 */ /* 0x000fe200078e02ff */
[----:B------:R-:W-:Y:S01]  /*0fd0*/  IADD3 R21, R15, UR4, RZ ;  /* 0x000000040f157c10 */ /* 0x000fe2000fffe0ff */
[----:B------:R-:W-:Y:S01]  /*0fe0*/  IMAD.SHL.U32 R3, R3, 0x8, RZ ;  /* 0x0000000803037824 */ /* 0x000fe200078e00ff */
[----:B------:R-:W-:Y:S01]  /*0ff0*/  IADD3 R221, R236, 0x50, RZ ;  /* 0x00000050ecdd7810 */ /* 0x000fe20007ffe0ff */
[----:B------:R-:W-:Y:S01]  /*1000*/  @!P5 IMAD R8, R26, c[0x0][0x194], R13 ;  /* 0x000065001a08da24 */ /* 0x000fe200078e020d */
[----:B------:R-:W-:Y:S01]  /*1010*/  IADD3 R220, R236, 0x60, RZ ;  /* 0x00000060ecdc7810 */ /* 0x000fe20007ffe0ff */
[----:B------:R-:W-:Y:S01]  /*1020*/  @!P1 IMAD.MOV.U32 R12, RZ, RZ, R14 ;  /* 0x000000ffff0c9224 */ /* 0x000fe200078e000e */
[----:B------:R-:W-:Y:S01]  /*1030*/  LOP3.LUT R226, R226, 0xfffffe00, R3, 0xf8, !PT ;  /* 0xfffffe00e2e27812 */ /* 0x000fe200078ef803 */
[----:B------:R-:W-:Y:S01]  /*1040*/  @!P1 IMAD R3, R235, c[0x0][0x190], RZ ;  /* 0x00006400eb039a24 */ /* 0x000fe200078e02ff */
[----:B------:R-:W-:Y:S01]  /*1050*/  @!P4 IADD3 R24, P6, R234, 0x30, RZ ;  /* 0x00000030ea18c810 */ /* 0x000fe20007fde0ff */
[----:B------:R-:W-:Y:S01]  /*1060*/  @!P1 IMAD.MOV.U32 R13, RZ, RZ, R21 ;  /* 0x000000ffff0d9224 */ /* 0x000fe200078e0015 */
[----:B------:R-:W-:Y:S01]  /*1070*/  IADD3 R219, R236, 0x70, RZ ;  /* 0x00000070ecdb7810 */ /* 0x000fe20007ffe0ff */
[C---:B------:R-:W-:Y:S01]  /*1080*/  @!P1 IMAD R3, R234.reuse, c[0x0][0x194], R3 ;  /* 0x00006500ea039a24 */ /* 0x040fe200078e0203 */
[C---:B------:R-:W-:Y:S01]  /*1090*/  @!P3 IADD3 R9, P2, R234.reuse, 0x40, RZ ;  /* 0x00000040ea09b810 */ /* 0x040fe20007f5e0ff */
[----:B------:R-:W-:Y:S01]  /*10a0*/  @!P1 IMAD.WIDE.U32 R12, R234, c[0x0][0x190], R12 ;  /* 0x00006400ea0c9a25 */ /* 0x000fe200078e000c */
[----:B------:R-:W-:Y:S01]  /*10b0*/  ULDC.64 UR4, c[0x0][0x198] ;  /* 0x0000660000047ab9 */ /* 0x000fe20000000a00 */
[----:B------:R-:W-:Y:S01]  /*10c0*/  LOP3.LUT R217, R217, 0x1c0, RZ, 0xc0, !PT ;  /* 0x000001c0d9d97812 */ /* 0x000fe200078ec0ff */
[----:B------:R-:W-:Y:S01]  /*10d0*/  USHF.L.U64.HI UR19, UR4, UR21, UR5 ;  /* 0x0000001504137299 */ /* 0x000fe20008010205 */
[----:B------:R-:W-:Y:S01]  /*10e0*/  @!P5 IMAD.MOV.U32 R15, RZ, RZ, R21 ;  /* 0x000000ffff0fd224 */ /* 0x000fe200078e0015 */
[----:B------:R-:W-:Y:S01]  /*10f0*/  USHF.L.U32 UR11, UR4, 0x4, URZ ;  /* 0x00000004040b7899 */ /* 0x000fe2000800063f */
[--C-:B------:R-:W-:Y:S01]  /*1100*/  @!P4 IMAD.X R11, RZ, RZ, R235.reuse, P6 ;  /* 0x000000ffff0bc224 */ /* 0x100fe200030e06eb */
[----:B------:R-:W-:Y:S01]  /*1110*/  UIMAD UR6, UR19, UR31, URZ ;  /* 0x0000001f130672a4 */ /* 0x000fe2000f8e023f */
[----:B------:R-:W-:Y:S01]  /*1120*/  @!P3 IMAD.X R10, RZ, RZ, R235, P2 ;  /* 0x000000ffff0ab224 */ /* 0x000fe200010e06eb */
[----:B------:R-:W-:Y:S01]  /*1130*/  @!P1 LEA R30, P2, R12, c[0x0][0x160], 0x1 ;  /* 0x000058000c1e9a11 */ /* 0x000fe200078408ff */
[----:B------:R-:W-:Y:S01]  /*1140*/  @!P1 IMAD.IADD R3, R13, 0x1, R3 ;  /* 0x000000010d039824 */ /* 0x000fe200078e0203 */
[----:B------:R-:W-:Y:S01]  /*1150*/  USHF.L.U64.HI UR5, UR4, UR27, UR5 ;  /* 0x0000001b04057299 */ /* 0x000fe20008010205 */
[----:B------:R-:W-:-:S03]  /*1160*/  @!P5 IMAD.WIDE.U32 R26, R26, c[0x0][0x190], R14 ;  /* 0x000064001a1ada25 */ /* 0x000fc600078e000e */
[----:B------:R-:W-:Y:S01]  /*1170*/  @!P1 LEA.HI.X R31, R12, c[0x0][0x164], R3, 0x1, P2 ;  /* 0x000059000c1f9a11 */ /* 0x000fe200010f0c03 */
[----:B------:R-:W-:Y:S01]  /*1180*/  @!P4 IMAD R11, R11, c[0x0][0x190], RZ ;  /* 0x000064000b0bca24 */ /* 0x000fe200078e02ff */
[----:B------:R-:W-:Y:S01]  /*1190*/  @!P5 LEA R12, P2, R26, c[0x0][0x160], 0x1 ;  /* 0x000058001a0cda11 */ /* 0x000fe200078408ff */
[----:B------:R-:W-:Y:S02]  /*11a0*/  @!P4 IMAD.MOV.U32 R15, RZ, RZ, R21 ;  /* 0x000000ffff0fc224 */ /* 0x000fe400078e0015 */
[----:B------:R-:W-:Y:S02]  /*11b0*/  @!P5 IMAD.IADD R8, R27, 0x1, R8 ;  /* 0x000000011b08d824 */ /* 0x000fe400078e0208 */
[----:B------:R-:W-:Y:S02]  /*11c0*/  IMAD.SHL.U32 R226, R226, 0x2, RZ ;  /* 0x00000002e2e27824 */ /* 0x000fe400078e00ff */
[C---:B------:R-:W-:Y:S01]  /*11d0*/  @!P0 IMAD R6, R33.reuse, c[0x0][0x194], R6 ;  /* 0x0000650021068a24 */ /* 0x040fe200078e0206 */
[----:B------:R-:W-:Y:S01]  /*11e0*/  @!P5 LEA.HI.X R13, R26, c[0x0][0x164], R8, 0x1, P2 ;  /* 0x000059001a0dda11 */ /* 0x000fe200010f0c08 */
[----:B------:R-:W-:Y:S01]  /*11f0*/  @!P4 IMAD R2, R24, c[0x0][0x194], R11 ;  /* 0x000065001802ca24 */ /* 0x000fe200078e020b */
[----:B------:R-:W-:Y:S01]  /*1200*/  @!PT LDS RZ, [RZ] ;  /* 0x00000000fffff984 */ /* 0x000fe20000000800 */
[----:B------:R-:W-:Y:S01]  /*1210*/  @!PT LDS RZ, [RZ] ;  /* 0x00000000fffff984 */ /* 0x000fe20000000800 */
[----:B------:R-:W-:Y:S01]  /*1220*/  @!PT LDS RZ, [RZ] ;  /* 0x00000000fffff984 */ /* 0x000fe20000000800 */
[----:B------:R1:W-:Y:S01]  /*1230*/  @!P1 LDGSTS.E.BYPASS.LTC128B.128 [R226], [R30.64] ;  /* 0x000000001ee29fae */ /* 0x0003e2000b901d58 */
[----:B------:R-:W-:Y:S01]  /*1240*/  @!P0 IMAD.WIDE.U32 R32, R33, c[0x0][0x190], R20 ;  /* 0x0000640021208a25 */ /* 0x000fe200078e0014 */
[----:B------:R-:W-:-:S02]  /*1250*/  ISETP.GE.AND P2, PT, R221, UR18, PT ;  /* 0x00000012dd007c0c */ /* 0x000fc4000bf46270 */
[----:B------:R1:W-:Y:S01]  /*1260*/  @!P1 LDGSTS.E.BYPASS.LTC128B.128 [R226+0x4000], [R30.64+0x80] ;  /* 0x040000801ee29fae */ /* 0x0003e2000b901d58 */
[----:B------:R-:W-:Y:S01]  /*1270*/  @!P3 IMAD R10, R10, c[0x0][0x190], RZ ;  /* 0x000064000a0aba24 */ /* 0x000fe200078e02ff */
[----:B------:R-:W-:Y:S01]  /*1280*/  @!P0 LEA R22, P6, R32, c[0x0][0x160], 0x1 ;  /* 0x0000580020168a11 */ /* 0x000fe200078c08ff */
[----:B------:R-:W-:-:S04]  /*1290*/  @!P4 IMAD.WIDE.U32 R24, R24, c[0x0][0x190], R14 ;  /* 0x000064001818ca25 */ /* 0x000fc800078e000e */
[----:B------:R-:W-:Y:S02]  /*12a0*/  @!P3 IMAD.MOV.U32 R28, RZ, RZ, R14 ;  /* 0x000000ffff1cb224 */ /* 0x000fe400078e000e */
[----:B------:R-:W-:Y:S02]  /*12b0*/  @!P3 IMAD.MOV.U32 R29, RZ, RZ, R21 ;  /* 0x000000ffff1db224 */ /* 0x000fe400078e0015 */
[----:B------:R-:W-:Y:S01]  /*12c0*/  @!P3 IMAD R3, R9, c[0x0][0x194], R10 ;  /* 0x000065000903ba24 */ /* 0x000fe200078e020a */
[----:B------:R-:W-:Y:S01]  /*12d0*/  @!P4 LEA R10, P1, R24, c[0x0][0x160], 0x1 ;  /* 0x00005800180aca11 */ /* 0x000fe200078208ff */
[----:B------:R-:W-:Y:S02]  /*12e0*/  @!P0 IMAD.IADD R6, R33, 0x1, R6 ;  /* 0x0000000121068824 */ /* 0x000fe400078e0206 */
[----:B------:R-:W-:Y:S02]  /*12f0*/  @!P4 IMAD.IADD R2, R25, 0x1, R2 ;  /* 0x000000011902c824 */ /* 0x000fe400078e0202 */
[----:B------:R-:W-:Y:S01]  /*1300*/  @!P3 IMAD.WIDE.U32 R28, R9, c[0x0][0x190], R28 ;  /* 0x00006400091cba25 */ /* 0x000fe200078e001c */
[----:B------:R-:W-:-:S02]  /*1310*/  @!P0 LEA.HI.X R23, R32, c[0x0][0x164], R6, 0x1, P6 ;  /* 0x0000590020178a11 */ /* 0x000fc400030f0c06 */
[----:B------:R-:W-:Y:S01]  /*1320*/  @!P4 LEA.HI.X R11, R24, c[0x0][0x164], R2, 0x1, P1 ;  /* 0x00005900180bca11 */ /* 0x000fe200008f0c02 */
[----:B------:R-:W-:Y:S01]  /*1330*/  @!P3 IMAD.IADD R3, R29, 0x1, R3 ;  /* 0x000000011d03b824 */ /* 0x000fe200078e0203 */
[----:B------:R-:W-:Y:S01]  /*1340*/  ISETP.GE.AND P1, PT, R220, UR18, PT ;  /* 0x00000012dc007c0c */ /* 0x000fe2000bf26270 */
[----:B------:R2:W-:Y:S01]  /*1350*/  @!P0 LDGSTS.E.BYPASS.LTC128B.128 [R226+0x800], [R22.64] ;  /* 0x0080000016e28fae */ /* 0x0005e2000b901d58 */
[----:B------:R-:W-:Y:S01]  /*1360*/  @!P3 LEA R26, P6, R28, c[0x0][0x160], 0x1 ;  /* 0x000058001c1aba11 */ /* 0x000fe200078c08ff */
[----:B------:R-:W-:Y:S02]  /*1370*/  IMAD R247, R244, c[0x0][0x1bc], R247 ;  /* 0x00006f00f4f77a24 */ /* 0x000fe400078e02f7 */
[----:B------:R2:W-:Y:S01]  /*1380*/  @!P0 LDGSTS.E.BYPASS.LTC128B.128 [R226+0x4800], [R22.64+0x80] ;  /* 0x0480008016e28fae */ /* 0x0005e2000b901d58 */
[----:B------:R-:W-:Y:S01]  /*1390*/  @!P3 LEA.HI.X R27, R28, c[0x0][0x164], R3, 0x1, P6 ;  /* 0x000059001c1bba11 */ /* 0x000fe200030f0c03 */
[----:B------:R-:W-:Y:S01]  /*13a0*/  IMAD.SHL.U32 R249, R18, 0x2, RZ ;  /* 0x0000000212f97824 */ /* 0x000fe200078e00ff */
[----:B------:R-:W-:Y:S01]  /*13b0*/  ISETP.GE.AND P0, PT, R219, UR18, PT ;  /* 0x00000012db007c0c */ /* 0x000fe2000bf06270 */
[----:B------:R3:W-:Y:S01]  /*13c0*/  @!P5 LDGSTS.E.BYPASS.LTC128B.128 [R226+0x1000], [R12.64] ;  /* 0x010000000ce2dfae */ /* 0x0007e2000b901d58 */
[----:B------:R-:W-:-:S02]  /*13d0*/  @!P2 IADD3 R2, P6, R234, 0x50, RZ ;  /* 0x00000050ea02a810 */ /* 0x000fc40007fde0ff */
[----:B------:R-:W-:Y:S01]  /*13e0*/  LOP3.LUT R249, R249, 0x6, RZ, 0xc0, !PT ;  /* 0x00000006f9f97812 */ /* 0x000fe200078ec0ff */
[----:B------:R-:W-:Y:S01]  /*13f0*/  @!P1 IMAD.MOV.U32 R28, RZ, RZ, R14 ;  /* 0x000000ffff1c9224 */ /* 0x000fe200078e000e */
[----:B------:R3:W-:Y:S01]  /*1400*/  @!P5 LDGSTS.E.BYPASS.LTC128B.128 [R226+0x5000], [R12.64+0x80] ;  /* 0x050000800ce2dfae */ /* 0x0007e2000b901d58 */
[----:B------:R-:W-:Y:S01]  /*1410*/  @!P2 IMAD.X R15, RZ, RZ, R235, P6 ;  /* 0x000000ffff0fa224 */ /* 0x000fe200030e06eb */
[C---:B------:R-:W-:Y:S01]  /*1420*/  @!P1 IADD3 R9, P6, R234.reuse, 0x60, RZ ;  /* 0x00000060ea099810 */ /* 0x040fe20007fde0ff */
[----:B------:R-:W-:Y:S01]  /*1430*/  @!P1 IMAD.MOV.U32 R29, RZ, RZ, R21 ;  /* 0x000000ffff1d9224 */ /* 0x000fe200078e0015 */
[----:B------:R-:W-:Y:S01]  /*1440*/  ISETP.GE.AND P5, PT, R225, UR12, PT ;  /* 0x0000000ce1007c0c */ /* 0x000fe2000bfa6270 */
[----:B------:R-:W-:Y:S01]  /*1450*/  @!P2 IMAD R15, R15, c[0x0][0x190], RZ ;  /* 0x000064000f0faa24 */ /* 0x000fe200078e02ff */
[----:B------:R4:W-:Y:S01]  /*1460*/  @!P4 LDGSTS.E.BYPASS.LTC128B.128 [R226+0x1800], [R10.64] ;  /* 0x018000000ae2cfae */ /* 0x0009e2000b901d58 */
[----:B------:R-:W-:Y:S01]  /*1470*/  @!P1 IMAD.X R6, RZ, RZ, R235, P6 ;  /* 0x000000ffff069224 */ /* 0x000fe200030e06eb */
[----:B------:R-:W-:Y:S01]  /*1480*/  @!P0 IADD3 R3, P6, R234, 0x70, RZ ;  /* 0x00000070ea038810 */ /* 0x000fe20007fde0ff */
[----:B------:R-:W-:Y:S01]  /*1490*/  @!P2 IMAD R8, R2, c[0x0][0x194], R15 ;  /* 0x000065000208aa24 */ /* 0x000fe200078e020f */
[----:B------:R4:W-:Y:S01]  /*14a0*/  @!P4 LDGSTS.E.BYPASS.LTC128B.128 [R226+0x5800], [R10.64+0x80] ;  /* 0x058000800ae2cfae */ /* 0x0009e2000b901d58 */
[----:B------:R-:W-:-:S02]  /*14b0*/  @!P1 IMAD R6, R6, c[0x0][0x190], RZ ;  /* 0x0000640006069a24 */ /* 0x000fc400078e02ff */
[C---:B------:R-:W-:Y:S01]  /*14c0*/  @!P1 IMAD.WIDE.U32 R28, R9.reuse, c[0x0][0x190], R28 ;  /* 0x00006400091c9a25 */ /* 0x040fe200078e001c */
[----:B------:R5:W-:Y:S03]  /*14d0*/  @!P3 LDGSTS.E.BYPASS.LTC128B.128 [R226+0x2000], [R26.64] ;  /* 0x020000001ae2bfae */ /* 0x000be6000b901d58 */
[----:B------:R-:W-:Y:S01]  /*14e0*/  @!P1 IMAD R6, R9, c[0x0][0x194], R6 ;  /* 0x0000650009069a24 */ /* 0x000fe200078e0206 */
[----:B------:R5:W-:Y:S01]  /*14f0*/  @!P3 LDGSTS.E.BYPASS.LTC128B.128 [R226+0x6000], [R26.64+0x80] ;  /* 0x060000801ae2bfae */ /* 0x000be2000b901d58 */
[----:B--2---:R-:W-:Y:S01]  /*1500*/  @!P2 IMAD.MOV.U32 R22, RZ, RZ, R14 ;  /* 0x000000ffff16a224 */ /* 0x004fe200078e000e */
[----:B------:R-:W-:Y:S01]  /*1510*/  ISETP.GE.AND P3, PT, R236, UR12, PT ;  /* 0x0000000cec007c0c */ /* 0x000fe2000bf66270 */
[--C-:B------:R-:W-:Y:S02]  /*1520*/  @!P2 IMAD.MOV.U32 R23, RZ, RZ, R21.reuse ;  /* 0x000000ffff17a224 */ /* 0x100fe400078e0015 */
[----:B------:R-:W-:-:S02]  /*1530*/  @!P0 IMAD.MOV.U32 R15, RZ, RZ, R21 ;  /* 0x000000ffff0f8224 */ /* 0x000fc400078e0015 */
[----:B------:R-:W-:-:S04]  /*1540*/  @!P2 IMAD.WIDE.U32 R22, R2, c[0x0][0x190], R22 ;  /* 0x000064000216aa25 */ /* 0x000fc800078e0016 */
[----:B------:R-:W-:Y:S01]  /*1550*/  @!P0 IMAD.X R2, RZ, RZ, R235, P6 ;  /* 0x000000ffff028224 */ /* 0x000fe200030e06eb */
[----:B------:R-:W-:Y:S01]  /*1560*/  @!P2 LEA R24, P6, R22, c[0x0][0x160], 0x1 ;  /* 0x000058001618aa11 */ /* 0x000fe200078c08ff */
[----:B------:R-:W-:Y:S02]  /*1570*/  @!P2 IMAD.IADD R8, R23, 0x1, R8 ;  /* 0x000000011708a824 */ /* 0x000fe400078e0208 */
[----:B------:R-:W-:Y:S02]  /*1580*/  @!P0 IMAD R2, R2, c[0x0][0x190], RZ ;  /* 0x0000640002028a24 */ /* 0x000fe400078e02ff */
[----:B------:R-:W-:Y:S01]  /*1590*/  @!P1 IMAD.IADD R6, R29, 0x1, R6 ;  /* 0x000000011d069824 */ /* 0x000fe200078e0206 */
[----:B------:R-:W-:Y:S01]  /*15a0*/  @!P2 LEA.HI.X R25, R22, c[0x0][0x164], R8, 0x1, P6 ;  /* 0x000059001619aa11 */ /* 0x000fe200030f0c08 */
[C---:B------:R-:W-:Y:S01]  /*15b0*/  @!P0 IMAD R2, R3.reuse, c[0x0][0x194], R2 ;  /* 0x0000650003028a24 */ /* 0x040fe200078e0202 */
[C---:B------:R-:W-:Y:S01]  /*15c0*/  @!P1 LEA R22, P6, R28.reuse, c[0x0][0x160], 0x1 ;  /* 0x000058001c169a11 */ /* 0x040fe200078c08ff */
[----:B------:R-:W-:Y:S01]  /*15d0*/  @!P0 IMAD.WIDE.U32 R14, R3, c[0x0][0x190], R14 ;  /* 0x00006400030e8a25 */ /* 0x000fe200078e000e */
[----:B------:R-:W-:Y:S01]  /*15e0*/  LEA.HI R3, R7, R18, RZ, 0x4 ;  /* 0x0000001207037211 */ /* 0x000fe200078f20ff */
[----:B------:R5:W-:Y:S01]  /*15f0*/  @!P2 LDGSTS.E.BYPASS.LTC128B.128 [R226+0x2800], [R24.64] ;  /* 0x0280000018e2afae */ /* 0x000be2000b901d58 */
[----:B------:R-:W-:Y:S01]  /*1600*/  @!P1 LEA.HI.X R23, R28, c[0x0][0x164], R6, 0x1, P6 ;  /* 0x000059001c179a11 */ /* 0x000fe200030f0c06 */
        /* <DEDUP_REMOVED lines=10> */
[----:B------:R-:W-:Y:S01]  /*16b0*/  IMAD R7, R237, c[0x0][0x1a0], RZ ;  /* 0x00006800ed077a24 */ /* 0x000fe200078e02ff */
[----:B------:R-:W-:Y:S01]  /*16c0*/  LEA.HI R8, R3, R6, RZ, 0x1 ;  /* 0x0000000603087211 */ /* 0x000fe200078f08ff */
[----:B------:R-:W-:Y:S01]  /*16d0*/  IMAD.WIDE.U32 R14, R236, c[0x0][0x1a0], R232 ;  /* 0x00006800ec0e7a25 */ /* 0x000fe200078e00e8 */
[----:B------:R-:W-:Y:S01]  /*16e0*/  IADD3.X R229, R9, UR7, R2, P6, !PT ;  /* 0x0000000709e57c10 */ /* 0x000fe2000b7fe402 */
[----:B------:R2:W-:Y:S01]  /*16f0*/  @!P1 LDGSTS.E.BYPASS.LTC128B.128 [R226+0x3000], [R22.64] ;  /* 0x0300000016e29fae */ /* 0x0005e2000b901d58 */
[----:B------:R-:W-:Y:S01]  /*1700*/  LOP3.LUT R8, R8, 0xfffffffe, RZ, 0xc0, !PT ;  /* 0xfffffffe08087812 */ /* 0x000fe200078ec0ff */
[----:B------:R-:W-:Y:S01]  /*1710*/  IMAD R2, R236, c[0x0][0x1a4], R7 ;  /* 0x00006900ec027a24 */ /* 0x000fe200078e0207 */
[----:B------:R-:W-:Y:S01]  /*1720*/  IADD3 R28, P6, R14, UR20, RZ ;  /* 0x000000140e1c7c10 */ /* 0x000fe2000ffde0ff */
[----:B------:R-:W-:Y:S01]  /*1730*/  IMAD.WIDE.U32 R228, R244, c[0x0][0x1b0], R228 ;  /* 0x00006c00f4e47a25 */ /* 0x000fe200078e00e4 */
[----:B------:R-:W-:Y:S01]  /*1740*/  USHF.L.U32 UR20, UR4, 0x5, URZ ;  /* 0x0000000504147899 */ /* 0x000fe2000800063f */
[----:B------:R2:W-:Y:S01]  /*1750*/  @!P1 LDGSTS.E.BYPASS.LTC128B.128 [R226+0x7000], [R22.64+0x80] ;  /* 0x0700008016e29fae */ /* 0x0005e2000b901d58 */
[----:B------:R-:W-:Y:S01]  /*1760*/  IADD3.X R29, R15, UR17, R2, P6, !PT ;  /* 0x000000110f1d7c10 */ /* 0x000fe2000b7fe402 */
[----:B------:R-:W-:Y:S01]  /*1770*/  IMAD.U32 R7, RZ, RZ, UR31 ;  /* 0x0000001fff077e24 */ /* 0x000fe2000f8e00ff */
[----:B------:R-:W-:Y:S01]  /*1780*/  ISETP.GE.AND P6, PT, R236, UR12, PT ;  /* 0x0000000cec007c0c */ /* 0x000fe2000bfc6270 */
[----:B------:R-:W-:Y:S01]  /*1790*/  IMAD.IADD R231, R229, 0x1, R231 ;  /* 0x00000001e5e77824 */ /* 0x000fe200078e02e7 */
[----:B------:R-:W-:Y:S01]  /*17a0*/  UIMAD UR6, UR13, UR20, UR6 ;  /* 0x000000140d0672a4 */ /* 0x000fe2000f8e0206 */
[----:B------:R-:W-:Y:S01]  /*17b0*/  IMAD.MOV.U32 R230, RZ, RZ, R228 ;  /* 0x000000ffffe67224 */ /* 0x000fe200078e00e4 */
[----:B------:R2:W-:Y:S01]  /*17c0*/  @!P0 LDGSTS.E.BYPASS.LTC128B.128 [R226+0x3800], [R20.64] ;  /* 0x0380000014e28fae */ /* 0x0005e2000b901d58 */
[----:B------:R-:W-:Y:S01]  /*17d0*/  IMAD.IADD R8, R6, 0x1, -R8 ;  /* 0x0000000106087824 */ /* 0x000fe200078e0a08 */
[----:B------:R-:W-:Y:S01]  /*17e0*/  LOP3.LUT R3, R3, 0xfffffff0, RZ, 0xc0, !PT ;  /* 0xfffffff003037812 */ /* 0x000fe200078ec0ff */
[----:B-1----:R-:W-:Y:S01]  /*17f0*/  IMAD.WIDE.U32 R30, R7, UR20, R230 ;  /* 0x00000014071e7c25 */ /* 0x002fe2000f8e00e6 */
[----:B------:R2:W-:Y:S01]  /*1800*/  @!P0 LDGSTS.E.BYPASS.LTC128B.128 [R226+0x7800], [R20.64+0x80] ;  /* 0x0780008014e28fae */ /* 0x0005e2000b901d58 */
[----:B------:R-:W-:-:S02]  /*1810*/  UIADD3 UR17, UR29, 0x646e171e, URZ ;  /* 0x646e171e1d117890 */ /* 0x000fc4000fffe03f */
[----:B----4-:R-:W-:Y:S01]  /*1820*/  IMAD.SHL.U32 R10, R236, 0x8, RZ ;  /* 0x00000008ec0a7824 */ /* 0x010fe200078e00ff */
[----:B------:R-:W-:Y:S01]  /*1830*/  IADD3 R6, R31, UR6, RZ ;  /* 0x000000061f067c10 */ /* 0x000fe2000fffe0ff */
[----:B------:R-:W-:Y:S01]  /*1840*/  IMAD.IADD R14, R18, 0x1, -R3 ;  /* 0x00000001120e7824 */ /* 0x000fe200078e0a03 */
[C---:B---3--:R-:W-:Y:S01]  /*1850*/  @!P6 LEA R12, P4, R30.reuse, c[0x0][0x168], 0x1 ;  /* 0x00005a001e0cea11 */ /* 0x048fe200078808ff */
[----:B------:R-:W-:Y:S01]  /*1860*/  ULDC.64 UR6, c[0x0][0x1a0] ;  /* 0x0000680000067ab9 */ /* 0x000fe20000000a00 */
[----:B------:R-:W-:Y:S01]  /*1870*/  LOP3.LUT R10, R217, 0x8, R10, 0xf8, !PT ;  /* 0x00000008d90a7812 */ /* 0x000fe200078ef80a */
[----:B------:R-:W-:Y:S01]  /*1880*/  USHF.L.U64.HI UR21, UR6, UR21, UR7 ;  /* 0x0000001506157299 */ /* 0x000fe20008010207 */
[----:B------:R-:W-:Y:S01]  /*1890*/  @!P6 LEA.HI.X R13, R30, c[0x0][0x16c], R6, 0x1, P4 ;  /* 0x00005b001e0dea11 */ /* 0x000fe200020f0c06 */
[----:B------:R-:W-:Y:S01]  /*18a0*/  IMAD.WIDE.U32 R244, R244, c[0x0][0x1b8], R28 ;  /* 0x00006e00f4f47a25 */ /* 0x000fe200078e001c */
[----:B------:R-:W-:Y:S01]  /*18b0*/  SHF.R.U32.HI R217, RZ, 0x3, R217 ;  /* 0x00000003ffd97819 */ /* 0x000fe200000116d9 */
[----:B------:R-:W-:Y:S01]  /*18c0*/  USHF.L.U32 UR22, UR6, 0x5, URZ ;  /* 0x0000000506167899 */ /* 0x000fe2000800063f */
[----:B------:R-:W-:Y:S01]  /*18d0*/  @!P5 IADD3 R9, P4, R30, UR11, RZ ;  /* 0x0000000b1e09dc10 */ /* 0x000fe2000ff9e0ff */
[----:B------:R1:W-:Y:S01]  /*18e0*/  @!P6 LDGSTS.E.BYPASS.LTC128B.128 [R226+0x8000], [R12.64] ;  /* 0x080000000ce2efae */ /* 0x0003e2000b901d58 */
[----:B------:R-:W-:Y:S01]  /*18f0*/  LOP3.LUT R217, R10, R217, RZ, 0x3c, !PT ;  /* 0x000000d90ad97212 */ /* 0x000fe200078e3cff */
[----:B------:R-:W-:Y:S01]  /*1900*/  UIMAD UR4, UR21, UR31, URZ ;  /* 0x0000001f150472a4 */ /* 0x000fe2000f8e023f */
[----:B------:R-:W-:Y:S01]  /*1910*/  @!P5 IADD3.X R6, R6, UR5, RZ, P4, !PT ;  /* 0x000000050606dc10 */ /* 0x000fe2000a7fe4ff */
[----:B------:R1:W-:Y:S01]  /*1920*/  @!P6 LDGSTS.E.BYPASS.LTC128B.128 [R226+0x9000], [R12.64+0x80] ;  /* 0x090000800ce2efae */ /* 0x0003e2000b901d58 */
[----:B------:R-:W-:Y:S01]  /*1930*/  @!P5 LEA R10, P4, R9, c[0x0][0x168], 0x1 ;  /* 0x00005a00090ada11 */ /* 0x000fe200078808ff */
[----:B------:R-:W-:Y:S01]  /*1940*/  IMAD.IADD R247, R245, 0x1, R247 ;  /* 0x00000001f5f77824 */ /* 0x000fe200078e02f7 */
[----:B------:R-:W-:Y:S01]  /*1950*/  SHF.R.S32.HI R3, RZ, 0x1f, R14 ;  /* 0x0000001fff037819 */ /* 0x000fe2000001140e */
[----:B------:R-:W-:Y:S01]  /*1960*/  IMAD.MOV.U32 R246, RZ, RZ, R244 ;  /* 0x000000fffff67224 */ /* 0x000fe200078e00f4 */
[----:B------:R-:W-:Y:S01]  /*1970*/  @!P5 LEA.HI.X R11, R9, c[0x0][0x16c], R6, 0x1, P4 ;  /* 0x00005b00090bda11 */ /* 0x000fe200020f0c06 */
[C---:B------:R-:W-:Y:S01]  /*1980*/  IMAD.SHL.U32 R6, R8.reuse, 0x8, RZ ;  /* 0x0000000808067824 */ /* 0x040fe200078e00ff */
[----:B------:R-:W-:Y:S01]  /*1990*/  LEA.HI R2, R3, R14, RZ, 0x3 ;  /* 0x0000000e03027211 */ /* 0x000fe200078f18ff */
[----:B------:R-:W-:Y:S01]  /*19a0*/  UIMAD UR13, UR13, UR22, UR4 ;  /* 0x000000160d0d72a4 */ /* 0x000fe2000f8e0204 */
[----:B------:R-:W-:Y:S01]  /*19b0*/  IMAD R217, R8, 0x200, R217 ;  /* 0x0000020008d97824 */ /* 0x000fe200078e02d9 */
[----:B------:R3:W-:Y:S01]  /*19c0*/  @!P5 LDGSTS.E.BYPASS.LTC128B.128 [R226+0x8800], [R10.64] ;  /* 0x088000000ae2dfae */ /* 0x0007e2000b901d58 */
[----:B------:R-:W-:Y:S01]  /*19d0*/  LOP3.LUT R3, R2, 0xfffffff8, RZ, 0xc0, !PT ;  /* 0xfffffff802037812 */ /* 0x000fe200078ec0ff */
[----:B------:R-:W-:Y:S01]  /*19e0*/  USHF.L.U32 UR4, UR6, 0x4, URZ ;  /* 0x0000000406047899 */ /* 0x000fe2000800063f */
[----:B------:R-:W-:Y:S01]  /*19f0*/  IMAD.SHL.U32 R217, R217, 0x2, RZ ;  /* 0x00000002d9d97824 */ /* 0x000fe200078e00ff */
[----:B------:R3:W-:Y:S01]  /*1a00*/  @!P5 LDGSTS.E.BYPASS.LTC128B.128 [R226+0x9800], [R10.64+0x80] ;  /* 0x098000800ae2dfae */ /* 0x0007e2000b901d58 */
[----:B------:R-:W-:Y:S01]  /*1a10*/  USHF.L.U64.HI UR27, UR6, UR27, UR7 ;  /* 0x0000001b061b7299 */ /* 0x000fe20008010207 */
[----:B------:R-:W-:-:S02]  /*1a20*/  IMAD.IADD R3, R14, 0x1, -R3 ;  /* 0x000000010e037824 */ /* 0x000fc400078e0a03 */
[----:B------:R-:W0:Y:S01]  /*1a30*/  LDGDEPBAR ;  /* 0x00000000000079af */ /* 0x000e220000000000 */
[----:B------:R-:W-:Y:S01]  /*1a40*/  IMAD.WIDE.U32 R14, R7, UR22, R246 ;  /* 0x00000016070e7c25 */ /* 0x000fe2000f8e00f6 */
[----:B------:R-:W-:-:S03]  /*1a50*/  IADD3 R215, R217, 0x8020, RZ ;  /* 0x00008020d9d77810 */ /* 0x000fc60007ffe0ff */
[----:B------:R-:W-:Y:S02]  /*1a60*/  IMAD.SHL.U32 R9, R3, 0x40, RZ ;  /* 0x0000004003097824 */ /* 0x000fe400078e00ff */
[----:B------:R-:W-:Y:S01]  /*1a70*/  IMAD.SHL.U32 R7, R2, 0x40, RZ ;  /* 0x0000004002077824 */ /* 0x000fe200078e00ff */
[----:B------:R-:W-:Y:S02]  /*1a80*/  SHF.R.S32.HI R2, RZ, 0x5, R5 ;  /* 0x00000005ff027819 */ /* 0x000fe40000011405 */
[----:B------:R-:W-:Y:S02]  /*1a90*/  LOP3.LUT R9, R9, 0x1c0, RZ, 0xc0, !PT ;  /* 0x000001c009097812 */ /* 0x000fe400078ec0ff */
[----:B-1----:R-:W-:Y:S01]  /*1aa0*/  @!P3 LEA R12, P1, R14, c[0x0][0x170], 0x1 ;  /* 0x00005c000e0cba11 */ /* 0x002fe200078208ff */
[----:B------:R-:W-:Y:S01]  /*1ab0*/  IMAD R202, R17, 0x8, R2 ;  /* 0x0000000811ca7824 */ /* 0x000fe200078e0202 */
[----:B------:R-:W-:Y:S02]  /*1ac0*/  LOP3.LUT R6, R9, 0x8, R6, 0xf8, !PT ;  /* 0x0000000809067812 */ /* 0x000fe400078ef806 */
[----:B------:R-:W-:-:S02]  /*1ad0*/  SHF.R.U32.HI R9, RZ, 0x3, R9 ;  /* 0x00000003ff097819 */ /* 0x000fc40000011609 */
[----:B------:R-:W-:Y:S02]  /*1ae0*/  LOP3.LUT R7, R7, 0xfffffe00, RZ, 0xc0, !PT ;  /* 0xfffffe0007077812 */ /* 0x000fe400078ec0ff */
[----:B------:R-:W-:Y:S02]  /*1af0*/  LOP3.LUT R6, R6, R9, RZ, 0x3c, !PT ;  /* 0x0000000906067212 */ /* 0x000fe400078e3cff */
[----:B------:R-:W-:Y:S01]  /*1b00*/  @!P2 IADD3 R9, P0, R14, UR4, RZ ;  /* 0x000000040e09ac10 */ /* 0x000fe2000ff1e0ff */
[----:B------:R-:W-:Y:S01]  /*1b10*/  IMAD R5, R2, 0x400, R7 ;  /* 0x0000040002057824 */ /* 0x000fe200078e0207 */
[----:B------:R-:W-:-:S04]  /*1b20*/  DEPBAR.LE SB0, 0x0 ;  /* 0x000080000000791a */ /* 0x000fc80000000000 */
[----:B------:R-:W-:Y:S01]  /*1b30*/  BAR.SYNC.DEFER_BLOCKING 0x0 ;  /* 0x0000000000007b1d */ /* 0x000fe20000010000 */
[----:B---3--:R-:W-:Y:S01]  /*1b40*/  IADD3 R10, R15, UR13, RZ ;  /* 0x0000000d0f0a7c10 */ /* 0x008fe2000fffe0ff */
[----:B------:R-:W-:Y:S01]  /*1b50*/  IMAD.IADD R218, R6, 0x1, R5 ;  /* 0x0000000106da7824 */ /* 0x000fe200078e0205 */
[----:B------:R-:W-:Y:S01]  /*1b60*/  LEA R18, R2, UR8, 0x4 ;  /* 0x0000000802127c11 */ /* 0x000fe2000f8e20ff */
[----:B------:R-:W-:Y:S01]  /*1b70*/  IMAD.MOV.U32 R5, RZ, RZ, 0x10 ;  /* 0x00000010ff057424 */ /* 0x000fe200078e00ff */
[----:B------:R-:W-:Y:S01]  /*1b80*/  @!P3 LEA.HI.X R13, R14, c[0x0][0x174], R10, 0x1, P1 ;  /* 0x00005d000e0dba11 */ /* 0x000fe200008f0c0a */
[----:B------:R-:W-:Y:S01]  /*1b90*/  IMAD.SHL.U32 R218, R218, 0x2, RZ ;  /* 0x00000002dada7824 */ /* 0x000fe200078e00ff */
[----:B------:R-:W-:Y:S02]  /*1ba0*/  @!P2 IADD3.X R10, R10, UR27, RZ, P0, !PT ;  /* 0x0000001b0a0aac10 */ /* 0x000fe400087fe4ff */
[----:B------:R-:W-:-:S04]  /*1bb0*/  @!P2 LEA R14, P0, R9, c[0x0][0x170], 0x1 ;  /* 0x00005c00090eaa11 */ /* 0x000fc800078008ff */
[----:B------:R-:W-:Y:S01]  /*1bc0*/  @!P2 LEA.HI.X R15, R9, c[0x0][0x174], R10, 0x1, P0 ;  /* 0x00005d00090faa11 */ /* 0x000fe200000f0c0a */
        /* <DEDUP_REMOVED lines=13> */
[----:B------:R1:W-:Y:S01]  /*1ca0*/  @!P2 LDGSTS.E.BYPASS.LTC128B.128 [R226+0xb800], [R14.64+0x80] ;  /* 0x0b8000800ee2afae */ /* 0x0003e2000b901d58 */
[----:B------:R-:W-:Y:S01]  /*1cb0*/  R2P PR, R3, 0x6 ;  /* 0x0000000603007804 */ /* 0x000fe20000000000 */
[----:B------:R-:W-:-:S02]  /*1cc0*/  IMAD.MOV.U32 R3, RZ, RZ, -0x20 ;  /* 0xffffffe0ff037424 */ /* 0x000fc400078e00ff */
[----:B------:R-:W-:Y:S02]  /*1cd0*/  LDSM.16.M88.4 R40, [R217+0x8000] ;  /* 0x00800000d928783b */ /* 0x000fe40000000200 */
[----:B------:R-:W-:Y:S02]  /*1ce0*/  SEL R5, R5, 0xfffffff0, !P1 ;  /* 0xfffffff005057807 */ /* 0x000fe40004800000 */
[----:B------:R-:W3:Y:S01]  /*1cf0*/  LDSM.16.M88.4 R28, [R218+0x2000] ;  /* 0x00200000da1c783b */ /* 0x000ee20000000200 */
[----:B------:R-:W-:Y:S02]  /*1d00*/  SEL R3, R3, 0x20, P2 ;  /* 0x0000002003037807 */ /* 0x000fe40001000000 */
[----:B------:R-:W-:Y:S01]  /*1d10*/  R2P PR, R0, 0x6 ;  /* 0x0000000600007804 */ /* 0x000fe20000000000 */
[----:B--2---:R-:W2:Y:S01]  /*1d20*/  LDSM.16.M88.4 R20, [R218] ;  /* 0x00000000da14783b */ /* 0x004ea20000000200 */
[----:B------:R-:W-:Y:S01]  /*1d30*/  IADD3 R0, R217, 0x8000, RZ ;  /* 0x00008000d9007810 */ /* 0x000fe20007ffe0ff */
[----:B------:R-:W-:-:S02]  /*1d40*/  IMAD R216, R5, 0x2, R218 ;  /* 0x0000000205d87824 */ /* 0x000fc400078e02da */
[----:B------:R-:W4:Y:S01]  /*1d50*/  LDSM.16.M88.4 R72, [R217+0x8800] ;  /* 0x00880000d948783b */ /* 0x000f220000000200 */
[C---:B------:R-:W-:Y:S02]  /*1d60*/  IMAD R214, R3.reuse, 0x2, R218 ;  /* 0x0000000203d67824 */ /* 0x040fe400078e02da */
[----:B------:R-:W-:Y:S01]  /*1d70*/  IMAD R213, R3, 0x2, R216 ;  /* 0x0000000203d57824 */ /* 0x000fe200078e02d8 */
[----:B------:R-:W-:Y:S04]  /*1d80*/  LDSM.16.M88.4 R64, [R216] ;  /* 0x00000000d840783b */ /* 0x000fe80000000200 */
[----:B------:R-:W-:Y:S01]  /*1d90*/  @P1 IADD3 R215, R0, -0x20, RZ ;  /* 0xffffffe000d71810 */ /* 0x000fe20007ffe0ff */
[----:B------:R-:W-:Y:S01]  /*1da0*/  IMAD.MOV.U32 R0, RZ, RZ, 0x40 ;  /* 0x00000040ff007424 */ /* 0x000fe200078e00ff */
[----:B------:R-:W-:Y:S02]  /*1db0*/  LDSM.16.M88.4 R60, [R214+0x2000] ;  /* 0x00200000d63c783b */ /* 0x000fe40000000200 */
[----:B------:R-:W-:-:S02]  /*1dc0*/  IADD3 R207, R215, 0x800, RZ ;  /* 0x00000800d7cf7810 */ /* 0x000fc40007ffe0ff */
[----:B------:R-:W-:Y:S01]  /*1dd0*/  LDSM.16.M88.4 R8, [R215] ;  /* 0x00000000d708783b */ /* 0x000fe20000000200 */
[----:B------:R-:W-:Y:S02]  /*1de0*/  SEL R0, R0, 0xffffffc0, !P2 ;  /* 0xffffffc000007807 */ /* 0x000fe40005000000 */
[C---:B------:R-:W-:Y:S01]  /*1df0*/  IADD3 R205, R215.reuse, 0x1000, RZ ;  /* 0x00001000d7cd7810 */ /* 0x040fe20007ffe0ff */
[----:B-1----:R-:W1:Y:S01]  /*1e00*/  LDSM.16.M88.4 R12, [R216+0x2000] ;  /* 0x00200000d80c783b */ /* 0x002e620000000200 */
[----:B------:R-:W-:Y:S01]  /*1e10*/  IADD3 R204, R215, 0x1800, RZ ;  /* 0x00001800d7cc7810 */ /* 0x000fe20007ffe0ff */
[----:B------:R-:W-:Y:S02]  /*1e20*/  IMAD.IADD R211, R217, 0x1, R0 ;  /* 0x00000001d9d37824 */ /* 0x000fe400078e0200 */
[----:B------:R-:W1:Y:S01]  /*1e30*/  LDSM.16.M88.4 R68, [R215+0x800] ;  /* 0x00080000d744783b */ /* 0x000e620000000200 */
[----:B------:R-:W-:Y:S01]  /*1e40*/  IMAD.IADD R206, R0, 0x1, R215 ;  /* 0x0000000100ce7824 */ /* 0x000fe200078e02d7 */
[----:B------:R-:W-:-:S02]  /*1e50*/  SHF.R.S32.HI R0, RZ, 0x1f, R19 ;  /* 0x0000001fff007819 */ /* 0x000fc40000011413 */
[----:B------:R-:W1:Y:S02]  /*1e60*/  LDSM.16.M88.4 R56, [R211+0x8000] ;  /* 0x00800000d338783b */ /* 0x000e640000000200 */
[----:B------:R-:W-:Y:S01]  /*1e70*/  LEA.HI R227, R0, R19, RZ, 0x2 ;  /* 0x0000001300e37211 */ /* 0x000fe200078f10ff */
[----:B------:R-:W-:Y:S01]  /*1e80*/  IMAD.U32 R0, RZ, RZ, UR10 ;  /* 0x0000000aff007e24 */ /* 0x000fe2000f8e00ff */
[----:B-----5:R-:W-:Y:S01]  /*1e90*/  LDSM.16.M88.4 R24, [R211+0x8800] ;  /* 0x00880000d318783b */ /* 0x020fe20000000200 */
[----:B---3--:R-:W-:Y:S01]  /*1ea0*/  HMMA.16816.F32 R48, R28, R40, RZ ;  /* 0x000000281c30723c */ /* 0x008fe200000018ff */
[----:B------:R-:W-:Y:S02]  /*1eb0*/  SHF.R.S32.HI R227, RZ, 0x2, R227 ;  /* 0x00000002ffe37819 */ /* 0x000fe400000114e3 */
[----:B------:R-:W-:Y:S02]  /*1ec0*/  LDSM.16.M88.4 R76, [R213] ;  /* 0x00000000d54c783b */ /* 0x000fe40000000200 */
[----:B------:R-:W-:-:S02]  /*1ed0*/  IADD3 R19, R18, 0x1, R227 ;  /* 0x0000000112137810 */ /* 0x000fc40007ffe0e3 */
[----:B------:R-:W-:Y:S01]  /*1ee0*/  LDSM.16.M88.4 R80, [R206+0x800] ;  /* 0x00080000ce50783b */ /* 0x000fe20000000200 */
[----:B------:R-:W-:Y:S01]  /*1ef0*/  IMAD.U32 R18, RZ, RZ, UR31 ;  /* 0x0000001fff127e24 */ /* 0x000fe2000f8e00ff */
[----:B--2---:R-:W-:Y:S01]  /*1f00*/  HMMA.16816.F32 R52, R20, R40, RZ ;  /* 0x000000281434723c */ /* 0x004fe200000018ff */
[----:B------:R-:W-:Y:S01]  /*1f10*/  IADD3 R0, R19, UR9, -R0 ;  /* 0x0000000913007c10 */ /* 0x000fe2000fffe800 */
[----:B------:R-:W0:Y:S03]  /*1f20*/  LDGDEPBAR ;  /* 0x00000000000079af */ /* 0x000e260000000000 */
[----:B------:R-:W-:-:S03]  /*1f30*/  IADD3 R0, R0, c[0x0][0x2e8], RZ ;  /* 0x0000ba0000007a10 */ /* 0x000fc60007ffe0ff */
[-C--:B------:R-:W-:Y:S01]  /*1f40*/  HMMA.16816.F32 R44, R28, R42.reuse, RZ ;  /* 0x0000002a1c2c723c */ /* 0x080fe200000018ff */
[C---:B------:R-:W-:Y:S02]  /*1f50*/  IADD3 R2, R0.reuse, 0x48, RZ ;  /* 0x0000004800027810 */ /* 0x040fe40007ffe0ff */
[----:B------:R-:W-:Y:S02]  /*1f60*/  IADD3 R240, R0, 0x40, RZ ;  /* 0x0000004000f07810 */ /* 0x000fe40007ffe0ff */
[----:B------:R-:W-:Y:S02]  /*1f70*/  IMNMX R2, R2, UR9, PT ;  /* 0x0000000902027c17 */ /* 0x000fe4000b800200 */
[----:B------:R-:W-:Y:S01]  /*1f80*/  IADD3 R242, R0, 0x8, RZ ;  /* 0x0000000800f27810 */ /* 0x000fe20007ffe0ff */
[----:B------:R-:W-:Y:S01]  /*1f90*/  HMMA.16816.F32 R40, R20, R42, RZ ;  /* 0x0000002a1428723c */ /* 0x000fe200000018ff */
[----:B------:R-:W-:Y:S02]  /*1fa0*/  IMNMX R240, R240, UR9, PT ;  /* 0x00000009f0f07c17 */ /* 0x000fe4000b800200 */
[----:B------:R-:W-:Y:S01]  /*1fb0*/  IMNMX R248, R0, UR9, PT ;  /* 0x0000000900f87c17 */ /* 0x000fe2000b800200 */
[----:B------:R-:W-:Y:S01]  /*1fc0*/  IMAD.IADD R0, R7, 0x1, R6 ;  /* 0x0000000107007824 */ /* 0x000fe200078e0206 */
[----:B------:R-:W-:-:S03]  /*1fd0*/  IMNMX R242, R242, UR9, PT ;  /* 0x00000009f2f27c17 */ /* 0x000fc6000b800200 */
[C---:B----4-:R-:W-:Y:S08]  /*1fe0*/  HMMA.16816.F32 R32, R28.reuse, R72, RZ ;  /* 0x000000481c20723c */ /* 0x050ff000000018ff */
[----:B------:R-:W-:Y:S08]  /*1ff0*/  HMMA.16816.F32 R28, R28, R74, RZ ;  /* 0x0000004a1c1c723c */ /* 0x000ff000000018ff */
[C---:B------:R-:W-:Y:S08]  /*2000*/  HMMA.16816.F32 R36, R20.reuse, R72, RZ ;  /* 0x000000481424723c */ /* 0x040ff000000018ff */
[----:B------:R-:W-:Y:S01]  /*2010*/  HMMA.16816.F32 R20, R20, R74, RZ ;  /* 0x0000004a1414723c */ /* 0x000fe200000018ff */
[----:B------:R-:W2:Y:S07]  /*2020*/  LDSM.16.M88.4 R72, [R214] ;  /* 0x00000000d648783b */ /* 0x000eae0000000200 */
[-C--:B-1----:R-:W-:Y:S08]  /*2030*/  HMMA.16816.F32 R48, R12, R8.reuse, R48 ;  /* 0x000000080c30723c */ /* 0x082ff00000001830 */
[C---:B------:R-:W-:Y:S08]  /*2040*/  HMMA.16816.F32 R52, R64.reuse, R8, R52 ;  /* 0x000000084034723c */ /* 0x040ff00000001834 */
[----:B------:R-:W-:Y:S08]  /*2050*/  HMMA.16816.F32 R40, R64, R10, R40 ;  /* 0x0000000a4028723c */ /* 0x000ff00000001828 */
[C---:B------:R-:W-:Y:S08]  /*2060*/  HMMA.16816.F32 R32, R12.reuse, R68, R32 ;  /* 0x000000440c20723c */ /* 0x040ff00000001820 */
[C---:B------:R-:W-:Y:S01]  /*2070*/  HMMA.16816.F32 R44, R12.reuse, R10, R44 ;  /* 0x0000000a0c2c723c */ /* 0x040fe2000000182c */
[----:B------:R-:W-:Y:S07]  /*2080*/  LDSM.16.M88.4 R8, [R206] ;  /* 0x00000000ce08783b */ /* 0x000fee0000000200 */
[----:B------:R-:W-:Y:S01]  /*2090*/  HMMA.16816.F32 R28, R12, R70, R28 ;  /* 0x000000460c1c723c */ /* 0x000fe2000000181c */
[----:B------:R-:W1:Y:S07]  /*20a0*/  LDSM.16.M88.4 R12, [R213+0x2000] ;  /* 0x00200000d50c783b */ /* 0x000e6e0000000200 */
[C---:B------:R-:W-:Y:S08]  /*20b0*/  HMMA.16816.F32 R36, R64.reuse, R68, R36 ;  /* 0x000000444024723c */ /* 0x040ff00000001824 */
[----:B------:R-:W-:Y:S01]  /*20c0*/  HMMA.16816.F32 R20, R64, R70, R20 ;  /* 0x000000464014723c */ /* 0x000fe20000001814 */
[----:B------:R-:W-:Y:S04]  /*20d0*/  LDSM.16.M88.4 R64, [R218+0x6000] ;  /* 0x00600000da40783b */ /* 0x000fe80000000200 */
[----:B------:R-:W-:Y:S03]  /*20e0*/  LDSM.16.M88.4 R68, [R218+0x4000] ;  /* 0x00400000da44783b */ /* 0x000fe60000000200 */
[-C--:B------:R-:W-:Y:S08]  /*20f0*/  HMMA.16816.F32 R48, R60, R56.reuse, R48 ;  /* 0x000000383c30723c */ /* 0x080ff00000001830 */
[C---:B--2---:R-:W-:Y:S08]  /*2100*/  HMMA.16816.F32 R52, R72.reuse, R56, R52 ;  /* 0x000000384834723c */ /* 0x044ff00000001834 */
[----:B------:R-:W-:Y:S08]  /*2110*/  HMMA.16816.F32 R40, R72, R58, R40 ;  /* 0x0000003a4828723c */ /* 0x000ff00000001828 */
[C---:B------:R-:W-:Y:S08]  /*2120*/  HMMA.16816.F32 R32, R60.reuse, R24, R32 ;  /* 0x000000183c20723c */ /* 0x040ff00000001820 */
[C---:B------:R-:W-:Y:S01]  /*2130*/  HMMA.16816.F32 R44, R60.reuse, R58, R44 ;  /* 0x0000003a3c2c723c */ /* 0x040fe2000000182c */
[----:B------:R-:W-:Y:S07]  /*2140*/  LDSM.16.M88.4 R56, [R217+0x9800] ;  /* 0x00980000d938783b */ /* 0x000fee0000000200 */
[----:B------:R-:W-:Y:S01]  /*2150*/  HMMA.16816.F32 R28, R60, R26, R28 ;  /* 0x0000001a3c1c723c */ /* 0x000fe2000000181c */
[----:B------:R-:W2:Y:S07]  /*2160*/  LDSM.16.M88.4 R60, [R217+0x9000] ;  /* 0x00900000d93c783b */ /* 0x000eae0000000200 */
[C---:B------:R-:W-:Y:S08]  /*2170*/  HMMA.16816.F32 R36, R72.reuse, R24, R36 ;  /* 0x000000184824723c */ /* 0x040ff00000001824 */
[----:B------:R-:W-:Y:S01]  /*2180*/  HMMA.16816.F32 R72, R72, R26, R20 ;  /* 0x0000001a4848723c */ /* 0x000fe20000001814 */
[----:B------:R-:W-:Y:S04]  /*2190*/  LDSM.16.M88.4 R20, [R216+0x6000] ;  /* 0x00600000d814783b */ /* 0x000fe80000000200 */
[----:B------:R-:W-:Y:S03]  /*21a0*/  LDSM.16.M88.4 R24, [R216+0x4000] ;  /* 0x00400000d818783b */ /* 0x000fe60000000200 */
[-C--:B-1----:R-:W-:Y:S08]  /*21b0*/  HMMA.16816.F32 R48, R12, R8.reuse, R48 ;  /* 0x000000080c30723c */ /* 0x082ff00000001830 */
[C---:B------:R-:W-:Y:S08]  /*21c0*/  HMMA.16816.F32 R52, R76.reuse, R8, R52 ;  /* 0x000000084c34723c */ /* 0x040ff00000001834 */
[-C--:B------:R-:W-:Y:S08]  /*21d0*/  HMMA.16816.F32 R40, R76, R10.reuse, R40 ;  /* 0x0000000a4c28723c */ /* 0x080ff00000001828 */
[C---:B------:R-:W-:Y:S01]  /*21e0*/  HMMA.16816.F32 R44, R12.reuse, R10, R44 ;  /* 0x0000000a0c2c723c */ /* 0x040fe2000000182c */
[----:B------:R-:W-:Y:S07]  /*21f0*/  LDSM.16.M88.4 R8, [R215+0x1800] ;  /* 0x00180000d708783b */ /* 0x000fee0000000200 */
[C---:B------:R-:W-:Y:S08]  /*2200*/  HMMA.16816.F32 R32, R12.reuse, R80, R32 ;  /* 0x000000500c20723c */ /* 0x040ff00000001820 */
[----:B------:R-:W-:Y:S01]  /*2210*/  HMMA.16816.F32 R28, R12, R82, R28 ;  /* 0x000000520c1c723c */ /* 0x000fe2000000181c */
[----:B------:R-:W1:Y:S07]  /*2220*/  LDSM.16.M88.4 R12, [R215+0x1000] ;  /* 0x00100000d70c783b */ /* 0x000e6e0000000200 */
[C---:B------:R-:W-:Y:S08]  /*2230*/  HMMA.16816.F32 R36, R76.reuse, R80, R36 ;  /* 0x000000504c24723c */ /* 0x040ff00000001824 */
[----:B------:R-:W-:Y:S08]  /*2240*/  HMMA.16816.F32 R72, R76, R82, R72 ;  /* 0x000000524c48723c */ /* 0x000ff00000001848 */
[-C--:B--2---:R-:W-:Y:S08]  /*2250*/  HMMA.16816.F32 R48, R64, R60.reuse, R48 ;  /* 0x0000003c4030723c */ /* 0x084ff00000001830 */
[C---:B------:R-:W-:Y:S08]  /*2260*/  HMMA.16816.F32 R52, R68.reuse, R60, R52 ;  /* 0x0000003c4434723c */ /* 0x040ff00000001834 */
[-C--:B------:R-:W-:Y:S08]  /*2270*/  HMMA.16816.F32 R40, R68, R62.reuse, R40 ;  /* 0x0000003e4428723c */ /* 0x080ff00000001828 */
[C---:B------:R-:W-:Y:S01]  /*2280*/  HMMA.16816.F32 R44, R64.reuse, R62, R44 ;  /* 0x0000003e402c723c */ /* 0x040fe2000000182c */
[----:B------:R-:W-:Y:S07]  /*2290*/  LDSM.16.M88.4 R60, [R214+0x6000] ;  /* 0x00600000d63c783b */ /* 0x000fee0000000200 */
[C---:B------:R-:W-:Y:S08]  /*22a0*/  HMMA.16816.F32 R32, R64.reuse, R56, R32 ;  /* 0x000000384020723c */ /* 0x040ff00000001820 */
[----:B------:R-:W-:Y:S08]  /*22b0*/  HMMA.16816.F32 R28, R64, R58, R28 ;  /* 0x0000003a401c723c */ /* 0x000ff0000000181c */
[C---:B------:R-:W-:Y:S01]  /*22c0*/  HMMA.16816.F32 R64, R68.reuse, R56, R36 ;  /* 0x000000384440723c */ /* 0x040fe20000001824 */
[----:B------:R-:W2:Y:S07]  /*22d0*/  LDSM.16.M88.4 R36, [R211+0x9000] ;  /* 0x00900000d324783b */ /* 0x000eae0000000200 */
[----:B------:R-:W-:Y:S01]  /*22e0*/  HMMA.16816.F32 R72, R68, R58, R72 ;  /* 0x0000003a4448723c */ /* 0x000fe20000001848 */
[----:B------:R-:W3:Y:S04]  /*22f0*/  LDSM.16.M88.4 R68, [R214+0x4000] ;  /* 0x00400000d644783b */ /* 0x000ee80000000200 */
[----:B------:R-:W4:Y:S03]  /*2300*/  LDSM.16.M88.4 R56, [R211+0x9800] ;  /* 0x00980000d338783b */ /* 0x000f260000000200 */
        /* <DEDUP_REMOVED lines=9> */
[----:B------:R-:W-:Y:S01]  /*23a0*/  HMMA.16816.F32 R72, R24, R10, R72 ;  /* 0x0000000a1848723c */ /* 0x000fe20000001848 */
[----:B------:R-:W5:Y:S04]  /*23b0*/  LDSM.16.M88.4 R8, [R213+0x4000] ;  /* 0x00400000d508783b */ /* 0x000f680000000200 */
[----:B------:R-:W1:Y:S01]  /*23c0*/  LDSM.16.M88.4 R24, [R206+0x1800] ;  /* 0x00180000ce18783b */ /* 0x000e620000000200 */
[----:B------:R-:W-:-:S04]  /*23d0*/  DEPBAR.LE SB0, 0x0 ;  /* 0x000080000000791a */ /* 0x000fc80000000000 */
[-C--:B--2---:R-:W-:Y:S08]  /*23e0*/  HMMA.16816.F32 R48, R60, R36.reuse, R48 ;  /* 0x000000243c30723c */ /* 0x084ff00000001830 */
[C---:B---3--:R-:W-:Y:S07]  /*23f0*/  HMMA.16816.F32 R52, R68.reuse, R36, R52 ;  /* 0x000000244434723c */ /* 0x048fee0000001834 */
[----:B------:R-:W-:Y:S01]  /*2400*/  IMAD R37, R18, 0x20, R249 ;  /* 0x0000002012257824 */ /* 0x000fe200078e02f9 */
[----:B------:R-:W-:Y:S04]  /*2410*/  HMMA.16816.F32 R40, R68, R38, R40 ;  /* 0x000000264428723c */ /* 0x000fe80000001828 */
[----:B------:R-:W-:-:S02]  /*2420*/  IADD3 R19, R37, 0x1, RZ ;  /* 0x0000000125137810 */ /* 0x000fc40007ffe0ff */
[----:B------:R-:W-:Y:S02]  /*2430*/  IADD3 R17, R37, 0x8, RZ ;  /* 0x0000000825117810 */ /* 0x000fe40007ffe0ff */
[C---:B------:R-:W-:Y:S01]  /*2440*/  HMMA.16816.F32 R44, R60.reuse, R38, R44 ;  /* 0x000000263c2c723c */ /* 0x040fe2000000182c */
[C---:B------:R-:W-:Y:S02]  /*2450*/  ISETP.GE.AND P1, PT, R19.reuse, R2, PT ;  /* 0x000000021300720c */ /* 0x040fe40003f26270 */
[C---:B------:R-:W-:Y:S02]  /*2460*/  ISETP.GE.AND P2, PT, R19.reuse, R240, PT ;  /* 0x000000f01300720c */ /* 0x040fe40003f46270 */
[----:B------:R-:W-:Y:S02]  /*2470*/  ISETP.GE.AND P0, PT, R19, R242, PT ;  /* 0x000000f21300720c */ /* 0x000fe40003f06270 */
[C---:B------:R-:W-:Y:S01]  /*2480*/  ISETP.GE.AND P6, PT, R17.reuse, R248, PT ;  /* 0x000000f81100720c */ /* 0x040fe20003fc6270 */
[----:B----4-:R-:W-:Y:S01]  /*2490*/  HMMA.16816.F32 R28, R60, R58, R28 ;  /* 0x0000003a3c1c723c */ /* 0x010fe2000000181c */
[----:B------:R-:W-:-:S02]  /*24a0*/  ISETP.GE.AND P3, PT, R17, R242, PT ;  /* 0x000000f21100720c */ /* 0x000fc40003f66270 */
[----:B------:R-:W-:Y:S02]  /*24b0*/  ISETP.GE.AND P5, PT, R19, R248, PT ;  /* 0x000000f81300720c */ /* 0x000fe40003fa6270 */
[----:B------:R-:W-:-:S03]  /*24c0*/  ISETP.GE.AND P4, PT, R17, R240, PT ;  /* 0x000000f01100720c */ /* 0x000fc60003f86270 */
[-C--:B------:R-:W-:Y:S08]  /*24d0*/  HMMA.16816.F32 R64, R68, R56.reuse, R64 ;  /* 0x000000384440723c */ /* 0x080ff00000001840 */
[----:B------:R-:W-:Y:S08]  /*24e0*/  HMMA.16816.F32 R32, R60, R56, R32 ;  /* 0x000000383c20723c */ /* 0x000ff00000001820 */
[----:B-1----:R-:W-:Y:S08]  /*24f0*/  HMMA.16816.F32 R48, R12, R20, R48 ;  /* 0x000000140c30723c */ /* 0x002ff00000001830 */
[----:B------:R-:W-:Y:S08]  /*2500*/  HMMA.16816.F32 R72, R68, R58, R72 ;  /* 0x0000003a4448723c */ /* 0x000ff00000001848 */
[C---:B-----5:R-:W-:Y:S08]  /*2510*/  HMMA.16816.F32 R40, R8.reuse, R22, R40 ;  /* 0x000000160828723c */ /* 0x060ff00000001828 */
[----:B------:R-:W-:Y:S01]  /*2520*/  HMMA.16816.F32 R52, R8, R20, R52 ;  /* 0x000000140834723c */ /* 0x000fe20000001834 */
[----:B------:R-:W-:-:S02]  /*2530*/  FSEL R51, R51, -INF , !P1 ;  /* 0xff80000033337808 */ /* 0x000fc40004800000 */
[----:B------:R-:W-:Y:S02]  /*2540*/  FSEL R18, R49, -INF , !P2 ;  /* 0xff80000031127808 */ /* 0x000fe40005000000 */
[----:B------:R-:W-:Y:S02]  /*2550*/  ISETP.GE.AND P2, PT, R17, R2, PT ;  /* 0x000000021100720c */ /* 0x000fe40003f46270 */
[C---:B------:R-:W-:Y:S01]  /*2560*/  IADD3 R21, R37.reuse, 0x11, RZ ;  /* 0x0000001125157810 */ /* 0x040fe20007ffe0ff */
[----:B------:R-:W-:Y:S07]  /*2570*/  HMMA.16816.F32 R44, R12, R22, R44 ;  /* 0x000000160c2c723c */ /* 0x000fee000000182c */
[----:B------:R-:W-:Y:S01]  /*2580*/  IADD3 R23, R37, 0x9, RZ ;  /* 0x0000000925177810 */ /* 0x000fe20007ffe0ff */
[----:B------:R-:W-:Y:S01]  /*2590*/  HMMA.16816.F32 R64, R8, R24, R64 ;  /* 0x000000180840723c */ /* 0x000fe20000001840 */
[----:B------:R-:W-:-:S02]  /*25a0*/  FSEL R19, R40, -INF , !P6 ;  /* 0xff80000028137808 */ /* 0x000fc40007000000 */
[----:B------:R-:W-:Y:S02]  /*25b0*/  ISETP.GE.AND P1, PT, R23, R248, PT ;  /* 0x000000f81700720c */ /* 0x000fe40003f26270 */
[----:B------:R-:W-:Y:S02]  /*25c0*/  FSEL R17, R42, -INF , !P3 ;  /* 0xff8000002a117808 */ /* 0x000fe40005800000 */
[----:B------:R-:W-:Y:S01]  /*25d0*/  FSEL R41, R41, -INF , !P1 ;  /* 0xff80000029297808 */ /* 0x000fe20004800000 */
[----:B------:R-:W-:Y:S01]  /*25e0*/  HMMA.16816.F32 R28, R12, R26, R28 ;  /* 0x0000001a0c1c723c */ /* 0x000fe2000000181c */
[C---:B------:R-:W-:Y:S02]  /*25f0*/  ISETP.GE.AND P6, PT, R23.reuse, R242, PT ;  /* 0x000000f21700720c */ /* 0x040fe40003fc6270 */
[C---:B------:R-:W-:Y:S02]  /*2600*/  ISETP.GE.AND P3, PT, R23.reuse, R240, PT ;  /* 0x000000f01700720c */ /* 0x040fe40003f66270 */
[----:B------:R-:W-:-:S02]  /*2610*/  ISETP.GE.AND P1, PT, R23, R2, PT ;  /* 0x000000021700720c */ /* 0x000fc40003f26270 */
[----:B------:R-:W-:Y:S01]  /*2620*/  IADD3 R23, R37, 0x10, RZ ;  /* 0x0000001025177810 */ /* 0x000fe20007ffe0ff */
[----:B------:R-:W-:Y:S01]  /*2630*/  HMMA.16816.F32 R32, R12, R24, R32 ;  /* 0x000000180c20723c */ /* 0x000fe20000001820 */
[----:B------:R-:W-:Y:S02]  /*2640*/  FSEL R43, R43, -INF , !P6 ;  /* 0xff8000002b2b7808 */ /* 0x000fe40007000000 */
[----:B------:R-:W-:Y:S01]  /*2650*/  FSEL R81, R47, -INF , !P1 ;  /* 0xff8000002f517808 */ /* 0x000fe20004800000 */
[----:B------:R-:W-:Y:S01]  /*2660*/  BAR.SYNC.DEFER_BLOCKING 0x0 ;  /* 0x0000000000007b1d */ /* 0x000fe20000010000 */
[-C--:B------:R-:W-:Y:S02]  /*2670*/  ISETP.GE.AND P6, PT, R23, R248.reuse, PT ;  /* 0x000000f81700720c */ /* 0x080fe40003fc6270 */
[----:B------:R-:W-:Y:S01]  /*2680*/  FSEL R49, R46, -INF , !P2 ;  /* 0xff8000002e317808 */ /* 0x000fe20005000000 */
[----:B------:R-:W-:Y:S01]  /*2690*/  HMMA.16816.F32 R72, R8, R26, R72 ;  /* 0x0000001a0848723c */ /* 0x000fe20000001848 */
[----:B------:R-:W-:-:S02]  /*26a0*/  ISETP.GE.AND P1, PT, R21, R248, PT ;  /* 0x000000f81500720c */ /* 0x000fc40003f26270 */
[----:B------:R-:W-:Y:S02]  /*26b0*/  ISETP.GE.AND P2, PT, R23, R242, PT ;  /* 0x000000f21700720c */ /* 0x000fe40003f46270 */
[----:B------:R-:W-:Y:S02]  /*26c0*/  FSEL R14, R64, -INF , !P6 ;  /* 0xff800000400e7808 */ /* 0x000fe40007000000 */
[----:B------:R-:W-:Y:S02]  /*26d0*/  FSEL R9, R55, -INF , !P0 ;  /* 0xff80000037097808 */ /* 0x000fe40004000000 */
[C---:B------:R-:W-:Y:S02]  /*26e0*/  ISETP.GE.AND P0, PT, R37.reuse, R240, PT ;  /* 0x000000f02500720c */ /* 0x040fe40003f06270 */
[----:B------:R-:W-:Y:S02]  /*26f0*/  IADD3 R11, R37, 0x19, RZ ;  /* 0x00000019250b7810 */ /* 0x000fe40007ffe0ff */
[----:B------:R-:W-:-:S02]  /*2700*/  FSEL R8, R48, -INF , !P0 ;  /* 0xff80000030087808 */ /* 0x000fc40004000000 */
[----:B------:R-:W-:Y:S02]  /*2710*/  ISETP.GE.AND P0, PT, R11, R2, PT ;  /* 0x000000020b00720c */ /* 0x000fe40003f06270 */
[----:B------:R-:W-:Y:S02]  /*2720*/  FSEL R15, R65, -INF , !P1 ;  /* 0xff800000410f7808 */ /* 0x000fe40004800000 */
[----:B------:R-:W-:Y:S02]  /*2730*/  FSEL R48, R31, -INF , !P0 ;  /* 0xff8000001f307808 */ /* 0x000fe40004000000 */
[----:B------:R-:W-:Y:S02]  /*2740*/  FSEL R82, R44, -INF , !P4 ;  /* 0xff8000002c527808 */ /* 0x000fe40006000000 */
[----:B------:R-:W-:Y:S02]  /*2750*/  FSEL R83, R45, -INF , !P3 ;  /* 0xff8000002d537808 */ /* 0x000fe40005800000 */
[----:B------:R-:W-:-:S02]  /*2760*/  ISETP.GE.AND P6, PT, R21, R242, PT ;  /* 0x000000f21500720c */ /* 0x000fc40003fc6270 */
[----:B------:R-:W-:Y:S02]  /*2770*/  FSEL R12, R66, -INF , !P2 ;  /* 0xff800000420c7808 */ /* 0x000fe40005000000 */
[----:B------:R-:W-:Y:S02]  /*2780*/  ISETP.GE.AND P1, PT, R21, R2, PT ;  /* 0x000000021500720c */ /* 0x000fe40003f26270 */
[----:B------:R-:W-:Y:S02]  /*2790*/  PLOP3.LUT P0, PT, PT, PT, UP0, 0x80, 0x0 ;  /* 0x000000000000781c */ /* 0x000fe40003f0f008 */
[C---:B------:R-:W-:Y:S02]  /*27a0*/  ISETP.GE.AND P4, PT, R23.reuse, R240, PT ;  /* 0x000000f01700720c */ /* 0x040fe40003f86270 */
        /* <DEDUP_REMOVED lines=8> */
[----:B------:R-:W-:Y:S02]  /*2830*/  ISETP.GE.AND P1, PT, R37, R248, PT ;  /* 0x000000f82500720c */ /* 0x000fe40003f26270 */
[C---:B------:R-:W-:Y:S02]  /*2840*/  ISETP.GE.AND P3, PT, R23.reuse, R240, PT ;  /* 0x000000f01700720c */ /* 0x040fe40003f66270 */
[----:B------:R-:W-:Y:S02]  /*2850*/  ISETP.GE.AND P2, PT, R23, R2, PT ;  /* 0x000000021700720c */ /* 0x000fe40003f46270 */
[----:B------:R-:W-:Y:S02]  /*2860*/  ISETP.GE.AND P5, PT, R37, R242, PT ;  /* 0x000000f22500720c */ /* 0x000fe40003fa6270 */
[----:B------:R-:W-:Y:S02]  /*2870*/  FSEL R52, R52, -INF , !P1 ;  /* 0xff80000034347808 */ /* 0x000fe40004800000 */
[----:B------:R-:W-:-:S02]  /*2880*/  FSEL R96, R32, -INF , !P4 ;  /* 0xff80000020607808 */ /* 0x000fc40006000000 */
[----:B------:R-:W-:Y:S02]  /*2890*/  ISETP.GE.AND P1, PT, R37, R2, PT ;  /* 0x000000022500720c */ /* 0x000fe40003f26270 */
        /* <DEDUP_REMOVED lines=8> */
[----:B------:R-:W-:Y:S02]  /*2920*/  FSEL R98, R50, -INF , !P1 ;  /* 0xff80000032627808 */ /* 0x000fe40004800000 */
[----:B------:R-:W-:Y:S02]  /*2930*/  FSEL R50, R29, -INF , !P2 ;  /* 0xff8000001d327808 */ /* 0x000fe40005000000 */
[----:B------:R-:W-:-:S02]  /*2940*/  FSEL R7, R72, -INF , !P6 ;  /* 0xff80000048077808 */ /* 0x000fc40007000000 */
[----:B------:R-:W-:Y:S02]  /*2950*/  FSEL R74, R74, -INF , !P4 ;  /* 0xff8000004a4a7808 */ /* 0x000fe40006000000 */
[----:B------:R-:W-:Y:S02]  /*2960*/  FSEL R73, R73, -INF , !P5 ;  /* 0xff80000049497808 */ /* 0x000fe40006800000 */
[----:B------:R-:W-:Y:S01]  /*2970*/  FSEL R75, R75, -INF , !P3 ;  /* 0xff8000004b4b7808 */ /* 0x000fe20005800000 */
[----:B------:R-:W-:Y:S05]  /*2980*/  @!P0 BRA `(.L_x_884) ;  /* 0x0000015000008947 */ /* 0x000fea0003800000 */
[----:B------:R-:W-:Y:S01]  /*2990*/  UIADD3 UR8, UR26, -0x2, URZ ;  /* 0xfffffffe1a087890 */ /* 0x000fe2000fffe03f */
[----:B------:R-:W-:-:S03]  /*29a0*/  IMAD.U32 R6, RZ, RZ, UR5 ;  /* 0x00000005ff067e24 */ /* 0x000fc6000f8e00ff */
[----:B------:R-:W-:Y:S02]  /*29b0*/  USHF.R.S32.HI UR7, URZ, 0x1f, UR8 ;  /* 0x0000001f3f077899 */ /* 0x000fe40008011408 */
[----:B------:R-:W-:Y:S01]  /*29c0*/  UIMAD UR6, UR19, UR8, URZ ;  /* 0x00000008130672a4 */ /* 0x000fe2000f8e023f */
[----:B------:R-:W-:-:S03]  /*29d0*/  IMAD.U32 R11, RZ, RZ, UR8 ;  /* 0x00000008ff0b7e24 */ /* 0x000fc6000f8e00ff */
[----:B------:R-:W-:Y:S01]  /*29e0*/  UIMAD UR6, UR7, UR20, UR6 ;  /* 0x00000014070672a4 */ /* 0x000fe2000f8e0206 */
[----:B------:R-:W-:-:S04]  /*29f0*/  IMAD.WIDE.U32 R22, R11, UR20, R230 ;  /* 0x000000140b167c25 */ /* 0x000fc8000f8e00e6 */
[----:B------:R-:W-:Y:S01]  /*2a00*/  IMAD.U32 R11, RZ, RZ, UR11 ;  /* 0x0000000bff0b7e24 */ /* 0x000fe2000f8e00ff */
[----:B------:R-:W-:Y:S02]  /*2a10*/  IADD3 R10, R23, UR6, RZ ;  /* 0x00000006170a7c10 */ /* 0x000fe4000fffe0ff */
[----:B------:R-:W-:-:S04]  /*2a20*/  LEA R20, P1, R22, c[0x0][0x168], 0x1 ;  /* 0x00005a0016147a11 */ /* 0x000fc800078208ff */
        /* <DEDUP_REMOVED lines=11> */
.L_x_884:
[----:B------:R-:W-:Y:S01]  /*2ae0*/  FMNMX.FTZ R6, R52, R53, !PT ;  /* 0x0000003534067209 */ /* 0x000fe20007810000 */
[----:B------:R-:W-:Y:S01]  /*2af0*/  IMAD.WIDE.U32 R22, R202, -0x326172a9, RZ ;  /* 0xcd9e8d57ca167825 */ /* 0x000fe200078e00ff */
[----:B------:R-:W-:Y:S01]  /*2b00*/  LOP3.LUT R201, R4, UR28, RZ, 0x3c, !PT ;  /* 0x0000001c04c97c12 */ /* 0x000fe2000f8e3cff */
[----:B------:R-:W-:Y:S01]  /*2b10*/  UIADD3 UR14, UR29, -0x4498517b, URZ ;  /* 0xbb67ae851d0e7890 */ /* 0x000fe2000fffe03f */
[----:B------:R-:W-:Y:S01]  /*2b20*/  FMNMX.FTZ R6, R19, R6, !PT ;  /* 0x0000000613067209 */ /* 0x000fe20007810000 */
[----:B------:R-:W-:Y:S01]  /*2b30*/  IMAD.WIDE.U32 R124, R200, -0x2daee0ad, RZ ;  /* 0xd2511f53c87c7825 */ /* 0x000fe200078e00ff */
[----:B------:R-:W-:Y:S01]  /*2b40*/  LOP3.LUT R4, R23, R201, RZ, 0x3c, !PT ;  /* 0x000000c917047212 */ /* 0x000fe200078e3cff */
[----:B------:R-:W-:Y:S01]  /*2b50*/  UIADD3 UR15, UR28, -0x61c88647, URZ ;  /* 0x9e3779b91c0f7890 */ /* 0x000fe2000fffe03f */
[----:B-1----:R-:W-:Y:S01]  /*2b60*/  FMNMX.FTZ R11, R41, R6, !PT ;  /* 0x00000006290b7209 */ /* 0x002fe20007810000 */
[----:B------:R-:W-:Y:S01]  /*2b70*/  IMAD.U32 R110, RZ, RZ, UR29 ;  /* 0x0000001dff6e7e24 */ /* 0x000fe2000f8e00ff */
[----:B------:R-:W-:Y:S01]  /*2b80*/  FMNMX.FTZ R6, R54, R9, !PT ;  /* 0x0000000936067209 */ /* 0x000fe20007810000 */
[----:B------:R-:W-:Y:S01]  /*2b90*/  IMAD.WIDE.U32 R26, R4, -0x2daee0ad, RZ ;  /* 0xd2511f53041a7825 */ /* 0x000fe200078e00ff */
        /* <DEDUP_REMOVED lines=11> */
[----:B------:R-:W-:Y:S01]  /*2c50*/  STL.64 [R1+0x18], R124 ;  /* 0x0000187c01007387 */ /* 0x000fe20000100a00 */
[----:B------:R-:W-:Y:S01]  /*2c60*/  FMNMX.FTZ R20, R73, R20, !PT ;  /* 0x0000001449147209 */ /* 0x000fe20007810000 */
[----:B------:R-:W-:Y:S01]  /*2c70*/  UIADD3 UR6, UR29, -0x56f99767, URZ ;  /* 0xa90668991d067890 */ /* 0x000fe2000fffe03f */
[----:B------:R-:W-:Y:S01]  /*2c80*/  FMNMX.FTZ R11, R13, R6, !PT ;  /* 0x000000060d0b7209 */ /* 0x000fe20007810000 */
[----:B------:R-:W-:Y:S01]  /*2c90*/  STL.64 [R1], R26 ;  /* 0x0000001a01007387 */ /* 0x000fe20000100a00 */
[----:B------:R-:W-:Y:S01]  /*2ca0*/  LOP3.LUT R110, R125, UR31, R110, 0x96, !PT ;  /* 0x0000001f7d6e7c12 */ /* 0x000fe2000f8e966e */
[----:B------:R-:W-:Y:S01]  /*2cb0*/  UIADD3 UR8, UR29, -0x126145ec, URZ ;  /* 0xed9eba141d087890 */ /* 0x000fe2000fffe03f */
[----:B------:R-:W-:Y:S01]  /*2cc0*/  FMNMX.FTZ R6, R74, R11, !PT ;  /* 0x0000000b4a067209 */ /* 0x000fe20007810000 */
[----:B------:R-:W1:Y:S01]  /*2cd0*/  SHFL.BFLY PT, R167, R20, 0x2, 0x1f ;  /* 0x0c401f0014a77f89 */ /* 0x000e6200000e0000 */
[----:B------:R-:W-:Y:S01]  /*2ce0*/  LOP3.LUT R250, R27, UR14, R124, 0x96, !PT ;  /* 0x0000000e1bfa7c12 */ /* 0x000fe2000f8e967c */
[----:B------:R-:W-:Y:S01]  /*2cf0*/  IMAD.WIDE.U32 R110, R110, -0x326172a9, RZ ;  /* 0xcd9e8d576e6e7825 */ /* 0x000fe200078e00ff */
[----:B------:R-:W-:Y:S01]  /*2d00*/  FMNMX.FTZ R21, R75, R6, !PT ;  /* 0x000000064b157209 */ /* 0x000fe20007810000 */
[----:B------:R-:W-:Y:S01]  /*2d10*/  UIADD3 UR16, UR28, -0x4ab325aa, URZ ;  /* 0xb54cda561c107890 */ /* 0x000fe2000fffe03f */
[----:B------:R-:W-:Y:S01]  /*2d20*/  IADD3 R203, R202, 0x4, RZ ;  /* 0x00000004cacb7810 */ /* 0x000fe20007ffe0ff */
[----:B------:R-:W-:Y:S01]  /*2d30*/  IMAD.WIDE.U32 R250, R250, -0x326172a9, RZ ;  /* 0xcd9e8d57fafa7825 */ /* 0x000fe200078e00ff */
[----:B------:R-:W-:Y:S01]  /*2d40*/  LOP3.LUT R4, R111, UR15, R22, 0x96, !PT ;  /* 0x0000000f6f047c12 */ /* 0x000fe2000f8e9616 */
[----:B------:R-:W2:Y:S01]  /*2d50*/  SHFL.BFLY PT, R10, R21, 0x2, 0x1f ;  /* 0x0c401f00150a7f89 */ /* 0x000ea200000e0000 */
[----:B------:R-:W-:Y:S01]  /*2d60*/  UIADD3 UR7, UR28, 0x1715609d, URZ ;  /* 0x1715609d1c077890 */ /* 0x000fe2000fffe03f */
[----:B------:R-:W-:Y:S01]  /*2d70*/  IMAD.SHL.U32 R212, R0, 0x2, RZ ;  /* 0x0000000200d47824 */ /* 0x000fe200078e00ff */
[----:B------:R-:W-:Y:S01]  /*2d80*/  LOP3.LUT R24, R251, UR13, R110, 0x96, !PT ;  /* 0x0000000dfb187c12 */ /* 0x000fe2000f8e966e */
[----:B------:R-:W-:-:S03]  /*2d90*/  IMAD.WIDE.U32 R22, R4, -0x2daee0ad, RZ ;  /* 0xd2511f5304167825 */ /* 0x000fc600078e00ff */
[----:B------:R-:W-:Y:S01]  /*2da0*/  LDSM.16.MT88.4 R36, [R212+0xa000] ;  /* 0x00a00000d424783b */ /* 0x000fe20000004200 */
[----:B------:R-:W-:-:S03]  /*2db0*/  IMAD.WIDE.U32 R24, R24, -0x2daee0ad, RZ ;  /* 0xd2511f5318187825 */ /* 0x000fc600078e00ff */
[----:B------:R-:W-:Y:S01]  /*2dc0*/  LDSM.16.MT88.4 R100, [R212+0xb000] ;  /* 0x00b00000d464783b */ /* 0x000fe20000004200 */
[----:B------:R-:W-:Y:S01]  /*2dd0*/  IMAD R210, R5, 0x2, R212 ;  /* 0x0000000205d27824 */ /* 0x000fe200078e02d4 */
[----:B------:R-:W-:Y:S01]  /*2de0*/  LOP3.LUT R22, R25, UR10, R22, 0x96, !PT ;  /* 0x0000000a19167c12 */ /* 0x000fe2000f8e9616 */
[C---:B------:R-:W-:Y:S01]  /*2df0*/  IMAD R209, R3.reuse, 0x2, R212 ;  /* 0x0000000203d17824 */ /* 0x040fe200078e02d4 */
[----:B------:R-:W-:Y:S01]  /*2e00*/  LDSM.16.MT88.4 R176, [R212+0xa800] ;  /* 0x00a80000d4b0783b */ /* 0x000fe20000004200 */
[----:B-1----:R-:W-:Y:S01]  /*2e10*/  FMNMX.FTZ R167, R20, R167, !PT ;  /* 0x000000a714a77209 */ /* 0x002fe20007810000 */
[----:B------:R-:W-:Y:S02]  /*2e20*/  IMAD R208, R3, 0x2, R210 ;  /* 0x0000000203d07824 */ /* 0x000fe400078e02d2 */
[----:B------:R-:W-:Y:S01]  /*2e30*/  IMAD R80, R16, 0x10000, R16 ;  /* 0x0001000010507824 */ /* 0x000fe200078e0210 */
[----:B------:R-:W-:Y:S01]  /*2e40*/  LDSM.16.MT88.4 R68, [R209+0xa000] ;  /* 0x00a00000d144783b */ /* 0x000fe20000004200 */
[----:B------:R-:W-:-:S03]  /*2e50*/  IMAD.WIDE.U32 R132, R203, -0x326172a9, RZ ;  /* 0xcd9e8d57cb847825 */ /* 0x000fc600078e00ff */
[----:B------:R-:W1:Y:S01]  /*2e60*/  SHFL.BFLY PT, R6, R167, 0x1, 0x1f ;  /* 0x0c201f00a7067f89 */ /* 0x000e6200000e0000 */
[----:B--2---:R-:W-:Y:S02]  /*2e70*/  FMNMX.FTZ R21, R10, R21, !PT ;  /* 0x000000150a157209 */ /* 0x004fe40007810000 */
[----:B------:R-:W-:Y:S01]  /*2e80*/  LOP3.LUT R126, R133, R201, RZ, 0x3c, !PT ;  /* 0x000000c9857e7212 */ /* 0x000fe200078e3cff */
[----:B------:R-:W-:Y:S04]  /*2e90*/  LDSM.16.MT88.4 R84, [R208+0xa000] ;  /* 0x00a00000d054783b */ /* 0x000fe80000004200 */
[----:B------:R-:W2:Y:S01]  /*2ea0*/  SHFL.BFLY PT, R166, R21, 0x1, 0x1f ;  /* 0x0c201f0015a67f89 */ /* 0x000ea200000e0000 */
[----:B------:R-:W-:-:S03]  /*2eb0*/  IMAD.WIDE.U32 R126, R126, -0x2daee0ad, RZ ;  /* 0xd2511f537e7e7825 */ /* 0x000fc600078e00ff */
[----:B------:R-:W-:Y:S02]  /*2ec0*/  LDSM.16.MT88.4 R112, [R210+0xb000] ;  /* 0x00b00000d270783b */ /* 0x000fe40000004200 */
[----:B------:R-:W-:Y:S02]  /*2ed0*/  LOP3.LUT R124, R127, UR14, R124, 0x96, !PT ;  /* 0x0000000e7f7c7c12 */ /* 0x000fe4000f8e967c */
[----:B------:R-:W-:Y:S04]  /*2ee0*/  LDSM.16.MT88.4 R148, [R209+0xb000] ;  /* 0x00b00000d194783b */ /* 0x000fe80000004200 */
[----:B------:R-:W-:Y:S01]  /*2ef0*/  LDSM.16.MT88.4 R172, [R210+0xa800] ;  /* 0x00a80000d2ac783b */ /* 0x000fe20000004200 */
[----:B-1----:R-:W-:-:S03]  /*2f00*/  FMNMX.FTZ R167, R167, R6, !PT ;  /* 0x00000006a7a77209 */ /* 0x002fc60007810000 */
[----:B------:R-:W-:Y:S01]  /*2f10*/  LDSM.16.MT88.4 R168, [R209+0xa800] ;  /* 0x00a80000d1a8783b */ /* 0x000fe20000004200 */
[----:B------:R-:W-:Y:S01]  /*2f20*/  LOP3.LUT R6, R23, UR12, R26, 0x96, !PT ;  /* 0x0000000c17067c12 */ /* 0x000fe2000f8e961a */
[----:B------:R-:W-:Y:S01]  /*2f30*/  IMAD.WIDE.U32 R22, R22, -0x326172a9, RZ ;  /* 0xcd9e8d5716167825 */ /* 0x000fe200078e00ff */
[----:B------:R-:W-:Y:S01]  /*2f40*/  FSETP.NEU.FTZ.AND P1, PT, R167, -INF , PT ;  /* 0xff800000a700780b */ /* 0x000fe20003f3d000 */
[----:B------:R-:W-:Y:S02]  /*2f50*/  LDSM.16.MT88.4 R32, [R208+0xa800] ;  /* 0x00a80000d020783b */ /* 0x000fe40000004200 */
[----:B------:R-:W-:Y:S01]  /*2f60*/  IMAD.WIDE.U32 R10, R6, -0x326172a9, RZ ;  /* 0xcd9e8d57060a7825 */ /* 0x000fe200078e00ff */
[----:B--2---:R-:W-:Y:S01]  /*2f70*/  FMNMX.FTZ R166, R21, R166, !PT ;  /* 0x000000a615a67209 */ /* 0x004fe20007810000 */
[----:B------:R-:W-:Y:S02]  /*2f80*/  LDSM.16.MT88.4 R28, [R212+0xb800] ;  /* 0x00b80000d41c783b */ /* 0x000fe40000004200 */
[----:B------:R-:W-:Y:S01]  /*2f90*/  FMUL.FTZ R4, R167, c[0x0][0x23c] ;  /* 0x00008f00a7047a20 */ /* 0x000fe20000410000 */
[----:B------:R-:W-:Y:S01]  /*2fa0*/  LOP3.LUT R6, R11, UR11, R250, 0x96, !PT ;  /* 0x0000000b0b067c12 */ /* 0x000fe2000f8e96fa */
[----:B------:R-:W-:Y:S01]  /*2fb0*/  FMUL.FTZ R238, R166, c[0x0][0x23c] ;  /* 0x00008f00a6ee7a20 */ /* 0x000fe20000410000 */
[----:B------:R-:W-:-:S02]  /*2fc0*/  LOP3.LUT R10, R23, UR9, R10, 0x96, !PT ;  /* 0x00000009170a7c12 */ /* 0x000fc4000f8e960a */
[----:B------:R-:W-:Y:S01]  /*2fd0*/  FSEL R4, R4, RZ, P1 ;  /* 0x000000ff04047208 */ /* 0x000fe20000800000 */
[----:B------:R-:W-:Y:S01]  /*2fe0*/  IMAD.WIDE.U32 R26, R6, -0x2daee0ad, RZ ;  /* 0xd2511f53061a7825 */ /* 0x000fe200078e00ff */
[----:B------:R-:W-:-:S03]  /*2ff0*/  FSETP.NEU.FTZ.AND P1, PT, R166, -INF , PT ;  /* 0xff800000a600780b */ /* 0x000fc60003f3d000 */
[----:B------:R-:W-:Y:S01]  /*3000*/  IMAD.WIDE.U32 R10, R10, -0x2daee0ad, RZ ;  /* 0xd2511f530a0a7825 */ /* 0x000fe200078e00ff */
[----:B------:R-:W-:Y:S02]  /*3010*/  LOP3.LUT R20, R27, UR8, R24, 0x96, !PT ;  /* 0x000000081b147c12 */ /* 0x000fe4000f8e9618 */
[----:B------:R-:W-:Y:S01]  /*3020*/  FSEL R238, R238, RZ, P1 ;  /* 0x000000ffeeee7208 */ /* 0x000fe20000800000 */
[----:B------:R-:W-:Y:S01]  /*3030*/  FFMA.FTZ R182, R19, c[0x0][0x23c], -R4 ;  /* 0x00008f0013b67a23 */ /* 0x000fe20000010804 */
[----:B------:R-:W-:Y:S01]  /*3040*/  LOP3.LUT R6, R11, UR6, R26, 0x96, !PT ;  /* 0x000000060b067c12 */ /* 0x000fe2000f8e961a */
[----:B------:R-:W-:-:S04]  /*3050*/  IMAD.WIDE.U32 R20, R20, -0x326172a9, RZ ;  /* 0xcd9e8d5714147825 */ /* 0x000fc800078e00ff */
[----:B------:R-:W-:Y:S01]  /*3060*/  IMAD.WIDE.U32 R26, R6, -0x326172a9, RZ ;  /* 0xcd9e8d57061a7825 */ /* 0x000fe200078e00ff */
[----:B------:R-:W-:Y:S03]  /*3070*/  MUFU.EX2 R182, R182 ;  /* 0x000000b600b67308 */ /* 0x000fe60000000800 */
[----:B------:R-:W-:Y:S01]  /*3080*/  FFMA.FTZ R181, R41, c[0x0][0x23c], -R4 ;  /* 0x00008f0029b57a23 */ /* 0x000fe20000010804 */
[----:B------:R-:W-:Y:S01]  /*3090*/  SHF.R.U32.HI R23, RZ, 0x10, R26 ;  /* 0x00000010ff177819 */ /* 0x000fe2000001161a */
[----:B------:R-:W-:Y:S01]  /*30a0*/  FFMA.FTZ R186, R52, c[0x0][0x23c], -R4 ;  /* 0x00008f0034ba7a23 */ /* 0x000fe20000010804 */
[----:B------:R-:W-:Y:S01]  /*30b0*/  LOP3.LUT R6, R27, UR16, R20, 0x96, !PT ;  /* 0x000000101b067c12 */ /* 0x000fe2000f8e9614 */
[----:B------:R-:W-:Y:S01]  /*30c0*/  FFMA.FTZ R185, R53, c[0x0][0x23c], -R4 ;  /* 0x00008f0035b97a23 */ /* 0x000fe20000010804 */
[----:B------:R-:W-:Y:S01]  /*30d0*/  LOP3.LUT R20, R23, 0xff, RZ, 0xc0, !PT ;  /* 0x000000ff17147812 */ /* 0x000fe200078ec0ff */
[----:B------:R-:W1:Y:S01]  /*30e0*/  MUFU.EX2 R181, R181 ;  /* 0x000000b500b57308 */ /* 0x000e620000000800 */
[----:B------:R-:W-:Y:S01]  /*30f0*/  FMNMX.FTZ R23, R8, R18, !PT ;  /* 0x0000001208177209 */ /* 0x000fe20007810000 */
[--C-:B------:R-:W-:Y:S01]  /*3100*/  FFMA.FTZ R183, R17, c[0x0][0x23c], -R238.reuse ;  /* 0x00008f0011b77a23 */ /* 0x100fe200000108ee */
[----:B------:R-:W-:Y:S01]  /*3110*/  LOP3.LUT R24, R26, 0xffff, RZ, 0xc0, !PT ;  /* 0x0000ffff1a187812 */ /* 0x000fe200078ec0ff */
[--C-:B------:R-:W-:Y:S01]  /*3120*/  FFMA.FTZ R184, R43, c[0x0][0x23c], -R238.reuse ;  /* 0x00008f002bb87a23 */ /* 0x100fe200000108ee */
[----:B------:R-:W-:Y:S01]  /*3130*/  FMNMX.FTZ R0, R82, R23, !PT ;  /* 0x0000001752007209 */ /* 0x000fe20007810000 */
[----:B------:R-:W-:Y:S01]  /*3140*/  FFMA.FTZ R188, R9, c[0x0][0x23c], -R238 ;  /* 0x00008f0009bc7a23 */ /* 0x000fe200000108ee */
[----:B------:R-:W-:Y:S01]  /*3150*/  LOP3.LUT R19, R26, 0xff, RZ, 0xc0, !PT ;  /* 0x000000ff1a137812 */ /* 0x000fe200078ec0ff */
[----:B------:R-:W-:Y:S01]  /*3160*/  MUFU.EX2 R186, R186 ;  /* 0x000000ba00ba7308 */ /* 0x000fe20000000800 */
[----:B------:R-:W-:Y:S01]  /*3170*/  FMNMX.FTZ R5, R83, R0, !PT ;  /* 0x0000000053057209 */ /* 0x000fe20007810000 */
[----:B------:R-:W-:Y:S01]  /*3180*/  FFMA.FTZ R180, R14, c[0x0][0x23c], -R4 ;  /* 0x00008f000eb47a23 */ /* 0x000fe20000010804 */
[----:B------:R-:W-:Y:S01]  /*3190*/  SHF.R.U32.HI R24, RZ, 0x8, R24 ;  /* 0x00000008ff187819 */ /* 0x000fe20000011618 */
[--C-:B------:R-:W-:Y:S01]  /*31a0*/  FFMA.FTZ R164, R7, c[0x0][0x23c], -R4.reuse ;  /* 0x00008f0007a47a23 */ /* 0x100fe20000010804 */
[----:B------:R-:W-:Y:S01]  /*31b0*/  FMNMX.FTZ R0, R96, R5, !PT ;  /* 0x0000000560007209 */ /* 0x000fe20007810000 */
[----:B------:R-:W-:Y:S01]  /*31c0*/  FFMA.FTZ R243, R73, c[0x0][0x23c], -R4 ;  /* 0x00008f0049f37a23 */ /* 0x000fe20000010804 */
[----:B------:R-:W-:Y:S01]  /*31d0*/  SHF.R.U32.HI R11, RZ, 0x18, R26 ;  /* 0x00000018ff0b7819 */ /* 0x000fe2000001161a */
[----:B------:R-:W2:Y:S01]  /*31e0*/  MUFU.EX2 R185, R185 ;  /* 0x000000b900b97308 */ /* 0x000ea20000000800 */
[----:B------:R-:W-:Y:S01]  /*31f0*/  FMNMX.FTZ R0, R67, R0, !PT ;  /* 0x0000000043007209 */ /* 0x000fe20007810000 */
[----:B------:R-:W-:Y:S01]  /*3200*/  FFMA.FTZ R187, R54, c[0x0][0x23c], -R238 ;  /* 0x00008f0036bb7a23 */ /* 0x000fe200000108ee */
[----:B------:R-:W-:Y:S01]  /*3210*/  PRMT R19, R19, 0x5410, R24 ;  /* 0x0000541013137816 */ /* 0x000fe20000000018 */
[----:B------:R-:W-:Y:S01]  /*3220*/  FFMA.FTZ R17, R12, c[0x0][0x23c], -R238 ;  /* 0x00008f000c117a23 */ /* 0x000fe200000108ee */
[----:B------:R-:W-:Y:S01]  /*3230*/  FMNMX.FTZ R3, R97, R0, !PT ;  /* 0x0000000061037209 */ /* 0x000fe20007810000 */
[----:B------:R-:W-:Y:S01]  /*3240*/  LDSM.16.MT88.4 R52, [R210+0xa000] ;  /* 0x00a00000d234783b */ /* 0x000fe20000004200 */
[----:B------:R-:W-:Y:S01]  /*3250*/  PRMT R11, R20, 0x5410, R11 ;  /* 0x00005410140b7816 */ /* 0x000fe2000000000b */
[--C-:B------:R-:W-:Y:S01]  /*3260*/  HSET2.LE.AND R19, R19, R80.reuse, PT ;  /* 0x0000005013137233 */ /* 0x100fe20003803000 */
[----:B------:R-:W-:Y:S01]  /*3270*/  FMNMX.FTZ R0, R50, R3, !PT ;  /* 0x0000000332007209 */ /* 0x000fe20007810000 */
[----:B------:R-:W-:Y:S01]  /*3280*/  MUFU.EX2 R183, R183 ;  /* 0x000000b700b77308 */ /* 0x000fe20000000800 */
[C---:B------:R-:W-:Y:S01]  /*3290*/  LOP3.LUT R20, R6.reuse, 0xffff, RZ, 0xc0, !PT ;  /* 0x0000ffff06147812 */ /* 0x040fe200078ec0ff */
[----:B------:R-:W-:Y:S01]  /*32a0*/  HSET2.LE.AND R11, R11, R80, PT ;  /* 0x000000500b0b7233 */ /* 0x000fe20003803000 */
[----:B------:R-:W-:Y:S01]  /*32b0*/  LOP3.LUT R9, R6, 0xff, RZ, 0xc0, !PT ;  /* 0x000000ff06097812 */ /* 0x000fe200078ec0ff */
[----:B------:R-:W3:Y:S01]  /*32c0*/  SHFL.BFLY PT, R3, R0, 0x2, 0x1f ;  /* 0x0c401f0000037f89 */ /* 0x000ee200000e0000 */
[----:B------:R-:W-:-:S02]  /*32d0*/  SHF.R.U32.HI R20, RZ, 0x8, R20 ;  /* 0x00000008ff147819 */ /* 0x000fc40000011614 */
[----:B-1----:R-:W-:Y:S01]  /*32e0*/  F2FP.PACK_AB R138, R181, R182 ;  /* 0x000000b6b58a723e */ /* 0x002fe200000000ff */
[----:B------:R-:W1:Y:S01]  /*32f0*/  MUFU.EX2 R184, R184 ;  /* 0x000000b800b87308 */ /* 0x000e620000000800 */
[----:B------:R-:W-:Y:S01]  /*3300*/  PRMT R9, R9, 0x5410, R20 ;  /* 0x0000541009097816 */ /* 0x000fe20000000014 */
[----:B------:R-:W-:Y:S01]  /*3310*/  LDSM.16.MT88.4 R24, [R208+0xb000] ;  /* 0x00b00000d018783b */ /* 0x000fe20000004200 */
[----:B------:R-:W-:Y:S01]  /*3320*/  LOP3.LUT R138, R19, R138, RZ, 0xc0, !PT ;  /* 0x0000008a138a7212 */ /* 0x000fe200078ec0ff */
[----:B------:R-:W-:Y:S01]  /*3330*/  FFMA.FTZ R19, R15, c[0x0][0x23c], -R4 ;  /* 0x00008f000f137a23 */ /* 0x000fe20000010804 */
[----:B------:R-:W-:Y:S01]  /*3340*/  FMNMX.FTZ R4, R98, R51, !PT ;  /* 0x0000003362047209 */ /* 0x000fe20007810000 */
[----:B------:R-:W-:Y:S01]  /*3350*/  HSET2.LE.AND R136, R9, R80, PT ;  /* 0x0000005009887233 */ /* 0x000fe20003803000 */
[----:B--2---:R-:W-:Y:S01]  /*3360*/  F2FP.PACK_AB R5, R185, R186 ;  /* 0x000000bab905723e */ /* 0x004fe200000000ff */
[----:B------:R-:W-:Y:S01]  /*3370*/  MUFU.EX2 R187, R187 ;  /* 0x000000bb00bb7308 */ /* 0x000fe20000000800 */
[----:B------:R-:W-:Y:S01]  /*3380*/  FMNMX.FTZ R4, R49, R4, !PT ;  /* 0x0000000431047209 */ /* 0x000fe20007810000 */
[----:B------:R-:W-:Y:S01]  /*3390*/  FADD.FTZ R185, R186, R185 ;  /* 0x000000b9bab97221 */ /* 0x000fe20000010000 */
[----:B------:R-:W-:-:S02]  /*33a0*/  LOP3.LUT R136, R136, R5, RZ, 0xc0, !PT ;  /* 0x0000000588887212 */ /* 0x000fc400078ec0ff */
[----:B------:R-:W-:Y:S01]  /*33b0*/  FMNMX.FTZ R5, R81, R4, !PT ;  /* 0x0000000451057209 */ /* 0x000fe20007810000 */
[----:B------:R-:W-:Y:S01]  /*33c0*/  FADD.FTZ R182, R182, R185 ;  /* 0x000000b9b6b67221 */ /* 0x000fe20000010000 */
[----:B------:R-:W-:Y:S01]  /*33d0*/  SHF.R.U32.HI R137, RZ, 0x10, R6 ;  /* 0x00000010ff897819 */ /* 0x000fe20000011606 */
[----:B------:R-:W2:Y:S01]  /*33e0*/  MUFU.EX2 R188, R188 ;  /* 0x000000bc00bc7308 */ /* 0x000ea20000000800 */
[----:B-1----:R-:W-:Y:S01]  /*33f0*/  F2FP.PACK_AB R20, R184, R183 ;  /* 0x000000b7b814723e */ /* 0x002fe200000000ff */
[----:B------:R-:W-:Y:S01]  /*3400*/  FADD.FTZ R181, R181, R182 ;  /* 0x000000b6b5b57221 */ /* 0x000fe20000010000 */
[----:B------:R-:W-:Y:S02]  /*3410*/  FMNMX.FTZ R4, R64, R5, !PT ;  /* 0x0000000540047209 */ /* 0x000fe40007810000 */
[----:B---3--:R-:W-:Y:S01]  /*3420*/  FMNMX.FTZ R0, R3, R0, !PT ;  /* 0x0000000003007209 */ /* 0x008fe20007810000 */
[----:B------:R-:W-:Y:S01]  /*3430*/  FFMA.FTZ R3, R74, c[0x0][0x23c], -R238 ;  /* 0x00008f004a037a23 */ /* 0x000fe200000108ee */
[----:B------:R-:W-:Y:S01]  /*3440*/  LOP3.LUT R139, R11, R20, RZ, 0xc0, !PT ;  /* 0x000000140b8b7212 */ /* 0x000fe200078ec0ff */
[----:B------:R-:W-:Y:S01]  /*3450*/  MUFU.EX2 R180, R180 ;  /* 0x000000b400b47308 */ /* 0x000fe20000000800 */
[----:B------:R-:W-:Y:S01]  /*3460*/  FMNMX.FTZ R11, R65, R4, !PT ;  /* 0x00000004410b7209 */ /* 0x000fe20007810000 */
[----:B------:R-:W1:Y:S01]  /*3470*/  SHFL.BFLY PT, R165, R0, 0x1, 0x1f ;  /* 0x0c201f0000a57f89 */ /* 0x000e6200000e0000 */
[----:B------:R-:W-:-:S02]  /*3480*/  SHF.R.U32.HI R6, RZ, 0x18, R6 ;  /* 0x00000018ff067819 */ /* 0x000fc40000011606 */
[----:B------:R-:W-:Y:S02]  /*3490*/  FMNMX.FTZ R11, R66, R11, !PT ;  /* 0x0000000b420b7209 */ /* 0x000fe40007810000 */
[----:B------:R-:W-:Y:S01]  /*34a0*/  LOP3.LUT R137, R137, 0xff, RZ, 0xc0, !PT ;  /* 0x000000ff89897812 */ /* 0x000fe200078ec0ff */
[----:B------:R-:W-:Y:S01]  /*34b0*/  MUFU.EX2 R3, R3 ;  /* 0x0000000300037308 */ /* 0x000fe20000000800 */
[----:B------:R-:W-:Y:S02]  /*34c0*/  FMNMX.FTZ R108, R48, R11, !PT ;  /* 0x0000000b306c7209 */ /* 0x000fe40007810000 */
[----:B------:R-:W-:Y:S02]  /*34d0*/  PRMT R137, R137, 0x5410, R6 ;  /* 0x0000541089897816 */ /* 0x000fe40000000006 */
[----:B------:R-:W-:Y:S01]  /*34e0*/  LOP3.LUT R14, R21, UR7, R22, 0x96, !PT ;  /* 0x00000007150e7c12 */ /* 0x000fe2000f8e9616 */
[----:B------:R-:W3:Y:S01]  /*34f0*/  SHFL.BFLY PT, R109, R108, 0x2, 0x1f ;  /* 0x0c401f006c6d7f89 */ /* 0x000ee200000e0000 */
[----:B--2---:R-:W-:Y:S01]  /*3500*/  F2FP.PACK_AB R6, R188, R187 ;  /* 0x000000bbbc06723e */ /* 0x004fe200000000ff */
[----:B------:R-:W-:Y:S01]  /*3510*/  HSET2.LE.AND R137, R137, R80, PT ;  /* 0x0000005089897233 */ /* 0x000fe20003803000 */
[----:B------:R-:W-:Y:S01]  /*3520*/  MUFU.EX2 R19, R19 ;  /* 0x0000001300137308 */ /* 0x000fe20000000800 */
[----:B------:R-:W-:Y:S01]  /*3530*/  IMAD.WIDE.U32 R14, R14, -0x2daee0ad, RZ ;  /* 0xd2511f530e0e7825 */ /* 0x000fe200078e00ff */
[----:B------:R-:W-:Y:S02]  /*3540*/  LDSM.16.MT88.4 R20, [R210+0xb800] ;  /* 0x00b80000d214783b */ /* 0x000fe40000004200 */
[----:B------:R-:W-:Y:S01]  /*3550*/  LOP3.LUT R137, R137, R6, RZ, 0xc0, !PT ;  /* 0x0000000689897212 */ /* 0x000fe200078ec0ff */
[----:B------:R-:W-:Y:S01]  /*3560*/  FADD.FTZ R188, R187, R188 ;  /* 0x000000bcbbbc7221 */ /* 0x000fe20000010000 */
[----:B------:R-:W-:-:S02]  /*3570*/  LOP3.LUT R6, R14, 0xffff, RZ, 0xc0, !PT ;  /* 0x0000ffff0e067812 */ /* 0x000fc400078ec0ff */
[----:B------:R-:W-:Y:S01]  /*3580*/  LOP3.LUT R10, R15, UR17, R10, 0x96, !PT ;  /* 0x000000110f0a7c12 */ /* 0x000fe2000f8e960a */
[----:B------:R-:W-:Y:S01]  /*3590*/  MUFU.EX2 R164, R164 ;  /* 0x000000a400a47308 */ /* 0x000fe20000000800 */
[----:B-1----:R-:W-:Y:S01]  /*35a0*/  FMNMX.FTZ R165, R0, R165, !PT ;  /* 0x000000a500a57209 */ /* 0x002fe20007810000 */
[----:B------:R-:W-:Y:S01]  /*35b0*/  FFMA.FTZ R0, R13, c[0x0][0x23c], -R238 ;  /* 0x00008f000d007a23 */ /* 0x000fe200000108ee */
[----:B------:R-:W-:Y:S01]  /*35c0*/  SHF.R.U32.HI R7, RZ, 0x10, R14 ;  /* 0x00000010ff077819 */ /* 0x000fe2000001160e */
[----:B------:R-:W-:Y:S01]  /*35d0*/  FFMA.FTZ R238, R75, c[0x0][0x23c], -R238 ;  /* 0x00008f004bee7a23 */ /* 0x000fe200000108ee */
[C---:B------:R-:W-:Y:S01]  /*35e0*/  FSETP.NEU.FTZ.AND P1, PT, R165.reuse, -INF , PT ;  /* 0xff800000a500780b */ /* 0x040fe20003f3d000 */
[----:B------:R-:W-:Y:S01]  /*35f0*/  FMUL.FTZ R99, R165, c[0x0][0x23c] ;  /* 0x00008f00a5637a20 */ /* 0x000fe20000410000 */
[----:B------:R-:W-:Y:S01]  /*3600*/  LOP3.LUT R15, R14, 0xff, RZ, 0xc0, !PT ;  /* 0x000000ff0e0f7812 */ /* 0x000fe200078ec0ff */
[----:B------:R-:W-:Y:S01]  /*3610*/  MUFU.EX2 R243, R243 ;  /* 0x000000f300f37308 */ /* 0x000fe20000000800 */
[----:B------:R-:W-:Y:S01]  /*3620*/  SHF.R.U32.HI R6, RZ, 0x8, R6 ;  /* 0x00000008ff067819 */ /* 0x000fe20000011606 */
[----:B------:R-:W-:Y:S01]  /*3630*/  HMMA.16816.F32 R160, R136, R36, RZ ;  /* 0x0000002488a0723c */ /* 0x000fe200000018ff */
[----:B------:R-:W-:Y:S01]  /*3640*/  FSEL R99, R99, RZ, P1 ;  /* 0x000000ff63637208 */ /* 0x000fe20000800000 */
[----:B------:R-:W-:Y:S01]  /*3650*/  FADD.FTZ R183, R183, R188 ;  /* 0x000000bcb7b77221 */ /* 0x000fe20000010000 */
[----:B---3--:R-:W-:-:S02]  /*3660*/  FMNMX.FTZ R109, R109, R108, !PT ;  /* 0x0000006c6d6d7209 */ /* 0x008fc40007810000 */
[----:B------:R-:W-:Y:S01]  /*3670*/  LOP3.LUT R108, R111, UR15, R132, 0x96, !PT ;  /* 0x0000000f6f6c7c12 */ /* 0x000fe2000f8e9684 */
[----:B------:R-:W1:Y:S01]  /*3680*/  MUFU.EX2 R238, R238 ;  /* 0x000000ee00ee7308 */ /* 0x000e620000000800 */
[----:B------:R-:W-:Y:S01]  /*3690*/  SHF.R.U32.HI R12, RZ, 0x18, R14 ;  /* 0x00000018ff0c7819 */ /* 0x000fe2000001160e */
[----:B------:R-:W-:Y:S01]  /*36a0*/  IMAD.WIDE.U32 R132, R124, -0x326172a9, RZ ;  /* 0xcd9e8d577c847825 */ /* 0x000fe200078e00ff */
[----:B------:R-:W-:Y:S01]  /*36b0*/  LOP3.LUT R7, R7, 0xff, RZ, 0xc0, !PT ;  /* 0x000000ff07077812 */ /* 0x000fe200078ec0ff */
[C---:B------:R-:W-:Y:S01]  /*36c0*/  HMMA.16816.F32 R44, R136.reuse, R52, RZ ;  /* 0x00000034882c723c */ /* 0x040fe200000018ff */
[----:B------:R-:W-:Y:S01]  /*36d0*/  PRMT R15, R15, 0x5410, R6 ;  /* 0x000054100f0f7816 */ /* 0x000fe20000000006 */
[--C-:B------:R-:W-:Y:S01]  /*36e0*/  FFMA.FTZ R192, R18, c[0x0][0x23c], -R99.reuse ;  /* 0x00008f0012c07a23 */ /* 0x100fe20000010863 */
[----:B------:R-:W-:Y:S01]  /*36f0*/  LOP3.LUT R6, R10, 0xffff, RZ, 0xc0, !PT ;  /* 0x0000ffff0a067812 */ /* 0x000fe200078ec0ff */
[----:B------:R-:W-:Y:S01]  /*3700*/  MUFU.EX2 R17, R17 ;  /* 0x0000001100117308 */ /* 0x000fe20000000800 */
[----:B------:R-:W2:Y:S01]  /*3710*/  SHFL.BFLY PT, R18, R109, 0x1, 0x1f ;  /* 0x0c201f006d127f89 */ /* 0x000ea200000e0000 */
[----:B------:R-:W-:Y:S01]  /*3720*/  SHF.R.U32.HI R5, RZ, 0x10, R10 ;  /* 0x00000010ff057819 */ /* 0x000fe2000001160a */
[--C-:B------:R-:W-:Y:S01]  /*3730*/  FFMA.FTZ R189, R8, c[0x0][0x23c], -R99.reuse ;  /* 0x00008f0008bd7a23 */ /* 0x100fe20000010863 */
[----:B------:R-:W-:Y:S01]  /*3740*/  PRMT R7, R7, 0x5410, R12 ;  /* 0x0000541007077816 */ /* 0x000fe2000000000c */
[--C-:B------:R-:W-:Y:S01]  /*3750*/  FFMA.FTZ R193, R83, c[0x0][0x23c], -R99.reuse ;  /* 0x00008f0053c17a23 */ /* 0x100fe20000010863 */
[----:B------:R-:W-:Y:S01]  /*3760*/  LOP3.LUT R124, R133, UR13, R110, 0x96, !PT ;  /* 0x0000000d857c7c12 */ /* 0x000fe2000f8e966e */
[----:B------:R-:W-:Y:S01]  /*3770*/  IMAD.WIDE.U32 R110, R108, -0x2daee0ad, RZ ;  /* 0xd2511f536c6e7825 */ /* 0x000fe200078e00ff */
[----:B------:R-:W3:Y:S01]  /*3780*/  MUFU.EX2 R0, R0 ;  /* 0x0000000000007308 */ /* 0x000ee20000000800 */
[----:B------:R-:W-:Y:S01]  /*3790*/  LOP3.LUT R9, R10, 0xff, RZ, 0xc0, !PT ;  /* 0x000000ff0a097812 */ /* 0x000fe200078ec0ff */
[--C-:B------:R-:W-:Y:S01]  /*37a0*/  HSET2.LE.AND R7, R7, R80.reuse, PT ;  /* 0x0000005007077233 */ /* 0x100fe20003803000 */
[----:B------:R-:W-:Y:S01]  /*37b0*/  SHF.R.U32.HI R6, RZ, 0x8, R6 ;  /* 0x00000008ff067819 */ /* 0x000fe20000011606 */
[----:B------:R-:W-:Y:S01]  /*37c0*/  IMAD.WIDE.U32 R124, R124, -0x2daee0ad, RZ ;  /* 0xd2511f537c7c7825 */ /* 0x000fe200078e00ff */
[----:B------:R-:W-:Y:S01]  /*37d0*/  SHF.R.U32.HI R10, RZ, 0x18, R10 ;  /* 0x00000018ff0a7819 */ /* 0x000fe2000001160a */
[C---:B------:R-:W-:Y:S01]  /*37e0*/  HMMA.16816.F32 R60, R136.reuse, R68, RZ ;  /* 0x00000044883c723c */ /* 0x040fe200000018ff */
[----:B------:R-:W-:Y:S01]  /*37f0*/  LOP3.LUT R5, R5, 0xff, RZ, 0xc0, !PT ;  /* 0x000000ff05057812 */ /* 0x000fe200078ec0ff */
[--C-:B------:R-:W-:Y:S01]  /*3800*/  FFMA.FTZ R190, R82, c[0x0][0x23c], -R99.reuse ;  /* 0x00008f0052be7a23 */ /* 0x100fe20000010863 */
[----:B------:R-:W-:Y:S01]  /*3810*/  PRMT R9, R9, 0x5410, R6 ;  /* 0x0000541009097816 */ /* 0x000fe20000000006 */
[--C-:B------:R-:W-:Y:S01]  /*3820*/  HSET2.LE.AND R6, R15, R80.reuse, PT ;  /* 0x000000500f067233 */ /* 0x100fe20003803000 */
[----:B-1----:R-:W-:Y:S01]  /*3830*/  F2FP.PACK_AB R4, R238, R3 ;  /* 0x00000003ee04723e */ /* 0x002fe200000000ff */
[--C-:B------:R-:W-:Y:S01]  /*3840*/  FFMA.FTZ R191, R96, c[0x0][0x23c], -R99.reuse ;  /* 0x00008f0060bf7a23 */ /* 0x100fe20000010863 */
[----:B------:R-:W-:Y:S01]  /*3850*/  PRMT R5, R5, 0x5410, R10 ;  /* 0x0000541005057816 */ /* 0x000fe2000000000a */
[--C-:B------:R-:W-:Y:S01]  /*3860*/  FFMA.FTZ R194, R67, c[0x0][0x23c], -R99.reuse ;  /* 0x00008f0043c27a23 */ /* 0x100fe20000010863 */
[----:B------:R-:W-:Y:S01]  /*3870*/  LOP3.LUT R7, R7, R4, RZ, 0xc0, !PT ;  /* 0x0000000407077212 */ /* 0x000fe200078ec0ff */
[--C-:B------:R-:W-:Y:S01]  /*3880*/  HSET2.LE.AND R4, R9, R80.reuse, PT ;  /* 0x0000005009047233 */ /* 0x100fe20003803000 */
[----:B------:R-:W-:Y:S01]  /*3890*/  LOP3.LUT R126, R111, UR12, R126, 0x96, !PT ;  /* 0x0000000c6f7e7c12 */ /* 0x000fe2000f8e967e */
[----:B------:R-:W-:Y:S01]  /*38a0*/  HSET2.LE.AND R5, R5, R80, PT ;  /* 0x0000005005057233 */ /* 0x000fe20003803000 */
[----:B------:R-:W-:Y:S01]  /*38b0*/  LOP3.LUT R110, R125, UR10, R110, 0x96, !PT ;  /* 0x0000000a7d6e7c12 */ /* 0x000fe2000f8e966e */
[--C-:B------:R-:W-:Y:S01]  /*38c0*/  FFMA.FTZ R195, R97, c[0x0][0x23c], -R99.reuse ;  /* 0x00008f0061c37a23 */ /* 0x100fe20000010863 */
[----:B------:R-:W-:Y:S01]  /*38d0*/  F2FP.PACK_AB R13, R243, R164 ;  /* 0x000000a4f30d723e */ /* 0x000fe200000000ff */
[----:B------:R-:W-:Y:S01]  /*38e0*/  IMAD.WIDE.U32 R126, R126, -0x326172a9, RZ ;  /* 0xcd9e8d577e7e7825 */ /* 0x000fe200078e00ff */
[----:B------:R-:W-:Y:S01]  /*38f0*/  F2FP.PACK_AB R9, R19, R180 ;  /* 0x000000b41309723e */ /* 0x000fe200000000ff */
[C---:B------:R-:W-:Y:S01]  /*3900*/  HMMA.16816.F32 R76, R136.reuse, R84, RZ ;  /* 0x00000054884c723c */ /* 0x040fe200000018ff */
[----:B---3--:R-:W-:Y:S01]  /*3910*/  F2FP.PACK_AB R10, R0, R17 ;  /* 0x00000011000a723e */ /* 0x008fe200000000ff */
[----:B------:R-:W-:Y:S01]  /*3920*/  IMAD.WIDE.U32 R110, R110, -0x326172a9, RZ ;  /* 0xcd9e8d576e6e7825 */ /* 0x000fe200078e00ff */
[----:B------:R-:W-:Y:S01]  /*3930*/  LOP3.LUT R6, R6, R13, RZ, 0xc0, !PT ;  /* 0x0000000d06067212 */ /* 0x000fe200078ec0ff */
[----:B------:R-:W-:Y:S01]  /*3940*/  MUFU.EX2 R189, R189 ;  /* 0x000000bd00bd7308 */ /* 0x000fe20000000800 */
[----:B------:R-:W-:Y:S01]  /*3950*/  LOP3.LUT R4, R4, R9, RZ, 0xc0, !PT ;  /* 0x0000000904047212 */ /* 0x000fe200078ec0ff */
[----:B------:R-:W1:Y:S01]  /*3960*/  LDSM.16.MT88.4 R12, [R209+0xb800] ;  /* 0x00b80000d10c783b */ /* 0x000e620000004200 */
[----:B------:R-:W-:Y:S01]  /*3970*/  LOP3.LUT R5, R5, R10, RZ, 0xc0, !PT ;  /* 0x0000000a05057212 */ /* 0x000fe200078ec0ff */
[C---:B------:R-:W-:Y:S01]  /*3980*/  HMMA.16816.F32 R92, R136.reuse, R100, RZ ;  /* 0x00000064885c723c */ /* 0x040fe200000018ff */
[----:B------:R-:W-:Y:S01]  /*3990*/  LOP3.LUT R83, R127, UR11, R132, 0x96, !PT ;  /* 0x0000000b7f537c12 */ /* 0x000fe2000f8e9684 */
[----:B------:R-:W3:Y:S01]  /*39a0*/  LDSM.16.MT88.4 R8, [R208+0xb800] ;  /* 0x00b80000d008783b */ /* 0x000ee20000004200 */
[----:B------:R-:W-:Y:S01]  /*39b0*/  LOP3.LUT R82, R111, UR9, R126, 0x96, !PT ;  /* 0x000000096f527c12 */ /* 0x000fe2000f8e967e */
[----:B------:R-:W-:Y:S01]  /*39c0*/  FFMA.FTZ R252, R50, c[0x0][0x23c], -R99 ;  /* 0x00008f0032fc7a23 */ /* 0x000fe20000010863 */
[----:B--2---:R-:W-:Y:S01]  /*39d0*/  FMNMX.FTZ R18, R109, R18, !PT ;  /* 0x000000126d127209 */ /* 0x004fe20007810000 */
[----:B------:R-:W-:Y:S01]  /*39e0*/  IMAD.WIDE.U32 R108, R83, -0x2daee0ad, RZ ;  /* 0xd2511f53536c7825 */ /* 0x000fe200078e00ff */
[----:B------:R-:W-:Y:S01]  /*39f0*/  MUFU.EX2 R192, R192 ;  /* 0x000000c000c07308 */ /* 0x000fe20000000800 */
[----:B------:R-:W-:Y:S01]  /*3a00*/  HMMA.16816.F32 R152, R136, R112, RZ ;  /* 0x000000708898723c */ /* 0x000fe200000018ff */
[----:B------:R-:W-:Y:S01]  /*3a10*/  FSETP.NEU.FTZ.AND P1, PT, R18, -INF , PT ;  /* 0xff8000001200780b */ /* 0x000fe20003f3d000 */
[----:B------:R-:W-:Y:S01]  /*3a20*/  IMAD.WIDE.U32 R82, R82, -0x2daee0ad, RZ ;  /* 0xd2511f5352527825 */ /* 0x000fe200078e00ff */
[----:B------:R-:W-:-:S03]  /*3a30*/  LOP3.LUT R97, R109, UR8, R124, 0x96, !PT ;  /* 0x000000086d617c12 */ /* 0x000fc6000f8e967c */
[----:B------:R-:W-:Y:S01]  /*3a40*/  FMUL.FTZ R96, R18, c[0x0][0x23c] ;  /* 0x00008f0012607a20 */ /* 0x000fe20000410000 */
[----:B------:R-:W-:Y:S01]  /*3a50*/  LOP3.LUT R67, R83, UR6, R108, 0x96, !PT ;  /* 0x0000000653437c12 */ /* 0x000fe2000f8e966c */
[C---:B------:R-:W-:Y:S01]  /*3a60*/  HMMA.16816.F32 R120, R136.reuse, R148, RZ ;  /* 0x000000948878723c */ /* 0x040fe200000018ff */
[----:B------:R-:W-:Y:S01]  /*3a70*/  IMAD.WIDE.U32 R124, R97, -0x326172a9, RZ ;  /* 0xcd9e8d57617c7825 */ /* 0x000fe200078e00ff */
[----:B------:R-:W-:Y:S01]  /*3a80*/  MUFU.EX2 R190, R190 ;  /* 0x000000be00be7308 */ /* 0x000fe20000000800 */
[----:B------:R-:W-:Y:S02]  /*3a90*/  FSEL R96, R96, RZ, P1 ;  /* 0x000000ff60607208 */ /* 0x000fe40000800000 */
[----:B------:R-:W-:Y:S01]  /*3aa0*/  IMAD.WIDE.U32 R108, R67, -0x326172a9, RZ ;  /* 0xcd9e8d57436c7825 */ /* 0x000fe200078e00ff */
[----:B------:R-:W-:Y:S02]  /*3ab0*/  LOP3.LUT R67, R125, UR7, R110, 0x96, !PT ;  /* 0x000000077d437c12 */ /* 0x000fe4000f8e966e */
[C---:B------:R-:W-:Y:S01]  /*3ac0*/  HMMA.16816.F32 R144, R136.reuse, R24, RZ ;  /* 0x000000188890723c */ /* 0x040fe200000018ff */
[----:B------:R-:W-:Y:S01]  /*3ad0*/  FFMA.FTZ R196, R98, c[0x0][0x23c], -R96 ;  /* 0x00008f0062c47a23 */ /* 0x000fe20000010860 */
[----:B------:R-:W-:Y:S01]  /*3ae0*/  LOP3.LUT R50, R109, UR16, R124, 0x96, !PT ;  /* 0x000000106d327c12 */ /* 0x000fe2000f8e967c */
[--C-:B------:R-:W-:Y:S01]  /*3af0*/  FFMA.FTZ R199, R51, c[0x0][0x23c], -R96.reuse ;  /* 0x00008f0033c77a23 */ /* 0x100fe20000010860 */
[----:B------:R-:W2:Y:S01]  /*3b00*/  MUFU.EX2 R193, R193 ;  /* 0x000000c100c17308 */ /* 0x000ea20000000800 */
[--C-:B------:R-:W-:Y:S01]  /*3b10*/  FFMA.FTZ R198, R49, c[0x0][0x23c], -R96.reuse ;  /* 0x00008f0031c67a23 */ /* 0x100fe20000010860 */
[----:B------:R-:W-:Y:S01]  /*3b20*/  LOP3.LUT R98, R108, 0xffff, RZ, 0xc0, !PT ;  /* 0x0000ffff6c627812 */ /* 0x000fe200078ec0ff */
[--C-:B------:R-:W-:Y:S01]  /*3b30*/  FFMA.FTZ R197, R81, c[0x0][0x23c], -R96.reuse ;  /* 0x00008f0051c57a23 */ /* 0x100fe20000010860 */
[C---:B------:R-:W-:Y:S01]  /*3b40*/  HMMA.16816.F32 R40, R136.reuse, R38, RZ ;  /* 0x000000268828723c */ /* 0x040fe200000018ff */
[----:B------:R-:W-:Y:S01]  /*3b50*/  FFMA.FTZ R239, R48, c[0x0][0x23c], -R96 ;  /* 0x00008f0030ef7a23 */ /* 0x000fe20000010860 */
[----:B------:R-:W-:Y:S01]  /*3b60*/  SHF.R.U32.HI R97, RZ, 0x10, R108 ;  /* 0x00000010ff617819 */ /* 0x000fe2000001166c */
[--C-:B------:R-:W-:Y:S01]  /*3b70*/  FFMA.FTZ R124, R65, c[0x0][0x23c], -R96.reuse ;  /* 0x00008f00417c7a23 */ /* 0x100fe20000010860 */
[----:B------:R-:W-:Y:S01]  /*3b80*/  MUFU.EX2 R196, R196 ;  /* 0x000000c400c47308 */ /* 0x000fe20000000800 */
[----:B------:R-:W-:Y:S01]  /*3b90*/  LOP3.LUT R48, R50, 0xffff, RZ, 0xc0, !PT ;  /* 0x0000ffff32307812 */ /* 0x000fe200078ec0ff */
[----:B------:R-:W-:Y:S01]  /*3ba0*/  FFMA.FTZ R241, R66, c[0x0][0x23c], -R96 ;  /* 0x00008f0042f17a23 */ /* 0x000fe20000010860 */
[----:B------:R-:W-:Y:S01]  /*3bb0*/  SHF.R.U32.HI R49, RZ, 0x10, R50 ;  /* 0x00000010ff317819 */ /* 0x000fe20000011632 */
[C---:B------:R-:W-:Y:S01]  /*3bc0*/  HMMA.16816.F32 R56, R136.reuse, R54, RZ ;  /* 0x000000368838723c */ /* 0x040fe200000018ff */
[----:B------:R-:W-:Y:S01]  /*3bd0*/  LOP3.LUT R83, R108, 0xff, RZ, 0xc0, !PT ;  /* 0x000000ff6c537812 */ /* 0x000fe200078ec0ff */
[----:B------:R-:W-:Y:S01]  /*3be0*/  FADD.FTZ R184, R184, R183 ;  /* 0x000000b7b8b87221 */ /* 0x000fe20000010000 */
[----:B------:R-:W-:Y:S01]  /*3bf0*/  SHF.R.U32.HI R51, RZ, 0x18, R108 ;  /* 0x00000018ff337819 */ /* 0x000fe2000001166c */
[----:B------:R-:W-:Y:S01]  /*3c00*/  MUFU.EX2 R199, R199 ;  /* 0x000000c700c77308 */ /* 0x000fe20000000800 */
[----:B------:R-:W-:Y:S01]  /*3c10*/  FFMA.FTZ R108, R64, c[0x0][0x23c], -R96 ;  /* 0x00008f00406c7a23 */ /* 0x000fe20000010860 */
[----:B------:R-:W-:Y:S01]  /*3c20*/  LOP3.LUT R65, R50, 0xff, RZ, 0xc0, !PT ;  /* 0x000000ff32417812 */ /* 0x000fe200078ec0ff */
[----:B------:R-:W-:Y:S01]  /*3c30*/  FADD.FTZ R180, R180, R181 ;  /* 0x000000b5b4b47221 */ /* 0x000fe20000010000 */
[C---:B------:R-:W-:Y:S01]  /*3c40*/  HMMA.16816.F32 R72, R136.reuse, R70, RZ ;  /* 0x000000468848723c */ /* 0x040fe200000018ff */
[----:B------:R-:W-:Y:S01]  /*3c50*/  SHF.R.U32.HI R98, RZ, 0x8, R98 ;  /* 0x00000008ff627819 */ /* 0x000fe20000011662 */
[----:B------:R-:W-:Y:S01]  /*3c60*/  FADD.FTZ R17, R17, R184 ;  /* 0x000000b811117221 */ /* 0x000fe20000010000 */
[----:B------:R-:W-:Y:S01]  /*3c70*/  LOP3.LUT R64, R97, 0xff, RZ, 0xc0, !PT ;  /* 0x000000ff61407812 */ /* 0x000fe200078ec0ff */
[----:B------:R-:W-:Y:S01]  /*3c80*/  MUFU.EX2 R198, R198 ;  /* 0x000000c600c67308 */ /* 0x000fe20000000800 */
[----:B------:R-:W-:Y:S01]  /*3c90*/  SHF.R.U32.HI R50, RZ, 0x18, R50 ;  /* 0x00000018ff327819 */ /* 0x000fe20000011632 */
[----:B------:R-:W-:Y:S01]  /*3ca0*/  FADD.FTZ R19, R19, R180 ;  /* 0x000000b413137221 */ /* 0x000fe20000010000 */
[----:B------:R-:W-:Y:S01]  /*3cb0*/  SHF.R.U32.HI R48, RZ, 0x8, R48 ;  /* 0x00000008ff307819 */ /* 0x000fe20000011630 */
[C---:B------:R-:W-:Y:S01]  /*3cc0*/  HMMA.16816.F32 R88, R136.reuse, R86, RZ ;  /* 0x000000568858723c */ /* 0x040fe200000018ff */
[----:B------:R-:W-:Y:S01]  /*3cd0*/  LOP3.LUT R49, R49, 0xff, RZ, 0xc0, !PT ;  /* 0x000000ff31317812 */ /* 0x000fe200078ec0ff */
[----:B------:R-:W-:Y:S01]  /*3ce0*/  FADD.FTZ R0, R0, R17 ;  /* 0x0000001100007221 */ /* 0x000fe20000010000 */
[----:B------:R-:W-:Y:S01]  /*3cf0*/  PRMT R83, R83, 0x5410, R98 ;  /* 0x0000541053537816 */ /* 0x000fe20000000062 */
[----:B------:R-:W4:Y:S01]  /*3d00*/  MUFU.EX2 R197, R197 ;  /* 0x000000c500c57308 */ /* 0x000f220000000800 */
[----:B------:R-:W-:Y:S01]  /*3d10*/  PRMT R51, R64, 0x5410, R51 ;  /* 0x0000541040337816 */ /* 0x000fe20000000033 */
[----:B------:R-:W-:Y:S01]  /*3d20*/  FADD.FTZ R164, R164, R19 ;  /* 0x00000013a4a47221 */ /* 0x000fe20000010000 */
[----:B------:R-:W-:Y:S01]  /*3d30*/  PRMT R65, R65, 0x5410, R48 ;  /* 0x0000541041417816 */ /* 0x000fe20000000030 */
[C---:B------:R-:W-:Y:S01]  /*3d40*/  HMMA.16816.F32 R104, R136.reuse, R102, RZ ;  /* 0x000000668868723c */ /* 0x040fe200000018ff */
[----:B------:R-:W-:Y:S01]  /*3d50*/  PRMT R49, R49, 0x5410, R50 ;  /* 0x0000541031317816 */ /* 0x000fe20000000032 */
[--C-:B------:R-:W-:Y:S01]  /*3d60*/  HSET2.LE.AND R83, R83, R80.reuse, PT ;  /* 0x0000005053537233 */ /* 0x100fe20003803000 */
[----:B--2---:R-:W-:Y:S01]  /*3d70*/  F2FP.PACK_AB R134, R193, R190 ;  /* 0x000000bec186723e */ /* 0x004fe200000000ff */
[--C-:B------:R-:W-:Y:S01]  /*3d80*/  HSET2.LE.AND R48, R51, R80.reuse, PT ;  /* 0x0000005033307233 */ /* 0x100fe20003803000 */
[----:B------:R-:W-:Y:S01]  /*3d90*/  F2FP.PACK_AB R132, R192, R189 ;  /* 0x000000bdc084723e */ /* 0x000fe200000000ff */
[--C-:B------:R-:W-:Y:S01]  /*3da0*/  HSET2.LE.AND R65, R65, R80.reuse, PT ;  /* 0x0000005041417233 */ /* 0x100fe20003803000 */
[----:B------:R-:W-:Y:S01]  /*3db0*/  IMAD.WIDE.U32 R50, R67, -0x2daee0ad, RZ ;  /* 0xd2511f5343327825 */ /* 0x000fe200078e00ff */
[C---:B------:R-:W-:Y:S01]  /*3dc0*/  HMMA.16816.F32 R116, R136.reuse, R114, RZ ;  /* 0x000000728874723c */ /* 0x040fe200000018ff */
[----:B------:R-:W-:Y:S01]  /*3dd0*/  HSET2.LE.AND R49, R49, R80, PT ;  /* 0x0000005031317233 */ /* 0x000fe20003803000 */
[----:B------:R-:W-:Y:S01]  /*3de0*/  LOP3.LUT R134, R83, R134, RZ, 0xc0, !PT ;  /* 0x0000008653867212 */ /* 0x000fe200078ec0ff */
[----:B------:R-:W-:Y:S01]  /*3df0*/  MUFU.EX2 R195, R195 ;  /* 0x000000c300c37308 */ /* 0x000fe20000000800 */
[----:B----4-:R-:W-:Y:S01]  /*3e00*/  F2FP.PACK_AB R135, R197, R198 ;  /* 0x000000c6c587723e */ /* 0x010fe200000000ff */
[----:B------:R-:W-:Y:S01]  /*3e10*/  FADD.FTZ R189, R189, R192 ;  /* 0x000000c0bdbd7221 */ /* 0x000fe20000010000 */
[----:B------:R-:W-:Y:S01]  /*3e20*/  LOP3.LUT R132, R65, R132, RZ, 0xc0, !PT ;  /* 0x0000008441847212 */ /* 0x000fe200078ec0ff */
[----:B------:R-:W-:Y:S01]  /*3e30*/  FADD.FTZ R3, R3, R0 ;  /* 0x0000000003037221 */ /* 0x000fe20000010000 */
[----:B------:R-:W-:Y:S01]  /*3e40*/  HMMA.16816.F32 R128, R136, R150, RZ ;  /* 0x000000968880723c */ /* 0x000fe200000018ff */
[----:B------:R-:W-:Y:S01]  /*3e50*/  LOP3.LUT R135, R48, R135, RZ, 0xc0, !PT ;  /* 0x0000008730877212 */ /* 0x000fe200078ec0ff */
[----:B------:R-:W-:Y:S01]  /*3e60*/  FADD.FTZ R190, R190, R189 ;  /* 0x000000bdbebe7221 */ /* 0x000fe20000010000 */
[----:B------:R-:W-:Y:S01]  /*3e70*/  MUFU.EX2 R252, R252 ;  /* 0x000000fc00fc7308 */ /* 0x000fe20000000800 */
[----:B------:R-:W-:Y:S01]  /*3e80*/  SHF.R.U32.HI R48, RZ, 0x10, R50 ;  /* 0x00000010ff307819 */ /* 0x000fe20000011632 */
[----:B------:R-:W-:-:S02]  /*3e90*/  FADD.FTZ R243, R243, R164 ;  /* 0x000000a4f3f37221 */ /* 0x000fc40000010000 */
[----:B------:R-:W-:Y:S01]  /*3ea0*/  FADD.FTZ R190, R193, R190 ;  /* 0x000000bec1be7221 */ /* 0x000fe20000010000 */
[----:B------:R-:W-:Y:S01]  /*3eb0*/  HMMA.16816.F32 R136, R136, R26, RZ ;  /* 0x0000001a8888723c */ /* 0x000fe200000018ff */
[----:B------:R-:W-:Y:S02]  /*3ec0*/  FADD.FTZ R238, R238, R3 ;  /* 0x00000003eeee7221 */ /* 0x000fe40000010000 */
[----:B------:R-:W-:Y:S05]  /*3ed0*/  MUFU.EX2 R241, R241 ;  /* 0x000000f100f17308 */ /* 0x000fea0000000800 */
[C---:B------:R-:W-:Y:S03]  /*3ee0*/  HMMA.16816.F32 R160, R4.reuse, R176, R160 ;  /* 0x000000b004a0723c */ /* 0x040fe600000018a0 */
[----:B------:R-:W2:Y:S05]  /*3ef0*/  MUFU.EX2 R239, R239 ;  /* 0x000000ef00ef7308 */ /* 0x000eaa0000000800 */
[C---:B------:R-:W-:Y:S03]  /*3f00*/  HMMA.16816.F32 R44, R4.reuse, R172, R44 ;  /* 0x000000ac042c723c */ /* 0x040fe6000000182c */
[----:B------:R-:W-:Y:S05]  /*3f10*/  MUFU.EX2 R191, R191 ;  /* 0x000000bf00bf7308 */ /* 0x000fea0000000800 */
[C---:B------:R-:W-:Y:S03]  /*3f20*/  HMMA.16816.F32 R60, R4.reuse, R168, R60 ;  /* 0x000000a8043c723c */ /* 0x040fe6000000183c */
[----:B------:R-:W4:Y:S05]  /*3f30*/  MUFU.EX2 R194, R194 ;  /* 0x000000c200c27308 */ /* 0x000f2a0000000800 */
[C---:B------:R-:W-:Y:S03]  /*3f40*/  HMMA.16816.F32 R76, R4.reuse, R32, R76 ;  /* 0x00000020044c723c */ /* 0x040fe6000000184c */
[----:B------:R-:W-:Y:S05]  /*3f50*/  MUFU.EX2 R140, R108 ;  /* 0x0000006c008c7308 */ /* 0x000fea0000000800 */
[C---:B------:R-:W-:Y:S03]  /*3f60*/  HMMA.16816.F32 R92, R4.reuse, R28, R92 ;  /* 0x0000001c045c723c */ /* 0x040fe6000000185c */
[----:B------:R-:W5:Y:S05]  /*3f70*/  MUFU.EX2 R141, R124 ;  /* 0x0000007c008d7308 */ /* 0x000f6a0000000800 */
[C---:B------:R-:W-:Y:S08]  /*3f80*/  HMMA.16816.F32 R152, R4.reuse, R20, R152 ;  /* 0x000000140498723c */ /* 0x040ff00000001898 */
[C---:B-1----:R-:W-:Y:S08]  /*3f90*/  HMMA.16816.F32 R120, R4.reuse, R12, R120 ;  /* 0x0000000c0478723c */ /* 0x042ff00000001878 */
        /* <DEDUP_REMOVED lines=9> */
[----:B------:R-:W-:Y:S01]  /*4030*/  F2FP.PACK_AB R4, R199, R196 ;  /* 0x000000c4c704723e */ /* 0x000fe200000000ff */
[----:B------:R-:W-:Y:S01]  /*4040*/  FADD.FTZ R199, R196, R199 ;  /* 0x000000c7c4c77221 */ /* 0x000fe20000010000 */
[----:B------:R-:W-:-:S02]  /*4050*/  LOP3.LUT R6, R50, 0xffff, RZ, 0xc0, !PT ;  /* 0x0000ffff32067812 */ /* 0x000fc400078ec0ff */
[----:B------:R-:W-:Y:S01]  /*4060*/  LOP3.LUT R133, R49, R4, RZ, 0xc0, !PT ;  /* 0x0000000431857212 */ /* 0x000fe200078ec0ff */
[----:B------:R-:W-:Y:S01]  /*4070*/  FADD.FTZ R198, R198, R199 ;  /* 0x000000c7c6c67221 */ /* 0x000fe20000010000 */
[----:B------:R-:W-:Y:S02]  /*4080*/  LOP3.LUT R4, R51, UR17, R82, 0x96, !PT ;  /* 0x0000001133047c12 */ /* 0x000fe4000f8e9652 */
[----:B------:R-:W-:Y:S01]  /*4090*/  LOP3.LUT R5, R50, 0xff, RZ, 0xc0, !PT ;  /* 0x000000ff32057812 */ /* 0x000fe200078ec0ff */
[----:B------:R-:W-:Y:S01]  /*40a0*/  FADD.FTZ R198, R197, R198 ;  /* 0x000000c6c5c67221 */ /* 0x000fe20000010000 */
[----:B------:R-:W-:Y:S01]  /*40b0*/  SHF.R.U32.HI R6, RZ, 0x8, R6 ;  /* 0x00000008ff067819 */ /* 0x000fe20000011606 */
[----:B------:R-:W-:Y:S01]  /*40c0*/  HMMA.16816.F32 R156, R132, R36, RZ ;  /* 0x00000024849c723c */ /* 0x000fe200000018ff */
[----:B------:R-:W-:Y:S02]  /*40d0*/  LOP3.LUT R65, R4, 0xffff, RZ, 0xc0, !PT ;  /* 0x0000ffff04417812 */ /* 0x000fe400078ec0ff */
[----:B------:R-:W-:-:S02]  /*40e0*/  PRMT R5, R5, 0x5410, R6 ;  /* 0x0000541005057816 */ /* 0x000fc40000000006 */
[----:B------:R-:W-:Y:S02]  /*40f0*/  LOP3.LUT R6, R4, 0xff, RZ, 0xc0, !PT ;  /* 0x000000ff04067812 */ /* 0x000fe400078ec0ff */
[----:B------:R-:W-:Y:S01]  /*4100*/  SHF.R.U32.HI R37, RZ, 0x10, R4 ;  /* 0x00000010ff257819 */ /* 0x000fe20000011604 */
[C---:B------:R-:W-:Y:S01]  /*4110*/  HMMA.16816.F32 R96, R132.reuse, R100, RZ ;  /* 0x000000648460723c */ /* 0x040fe200000018ff */
[----:B------:R-:W-:Y:S02]  /*4120*/  SHF.R.U32.HI R7, RZ, 0x18, R50 ;  /* 0x00000018ff077819 */ /* 0x000fe40000011632 */
[----:B------:R-:W-:Y:S02]  /*4130*/  SHF.R.U32.HI R4, RZ, 0x18, R4 ;  /* 0x00000018ff047819 */ /* 0x000fe40000011604 */
[----:B------:R-:W-:Y:S02]  /*4140*/  LOP3.LUT R36, R48, 0xff, RZ, 0xc0, !PT ;  /* 0x000000ff30247812 */ /* 0x000fe400078ec0ff */
[----:B------:R-:W-:Y:S01]  /*4150*/  LOP3.LUT R37, R37, 0xff, RZ, 0xc0, !PT ;  /* 0x000000ff25257812 */ /* 0x000fe200078ec0ff */
[----:B------:R-:W-:Y:S01]  /*4160*/  HMMA.16816.F32 R48, R132, R52, RZ ;  /* 0x000000348430723c */ /* 0x000fe200000018ff */
[----:B------:R-:W-:-:S02]  /*4170*/  SHF.R.U32.HI R65, RZ, 0x8, R65 ;  /* 0x00000008ff417819 */ /* 0x000fc40000011641 */
[----:B------:R-:W-:Y:S02]  /*4180*/  PRMT R7, R36, 0x5410, R7 ;  /* 0x0000541024077816 */ /* 0x000fe40000000007 */
[----:B------:R-:W-:Y:S02]  /*4190*/  PRMT R37, R37, 0x5410, R4 ;  /* 0x0000541025257816 */ /* 0x000fe40000000004 */
[----:B------:R-:W-:Y:S01]  /*41a0*/  PRMT R53, R6, 0x5410, R65 ;  /* 0x0000541006357816 */ /* 0x000fe20000000041 */
[--C-:B------:R-:W-:Y:S01]  /*41b0*/  HSET2.LE.AND R6, R5, R80.reuse, PT ;  /* 0x0000005005067233 */ /* 0x100fe20003803000 */
[----:B--2---:R-:W-:Y:S01]  /*41c0*/  F2FP.PACK_AB R36, R239, R241 ;  /* 0x000000f1ef24723e */ /* 0x004fe200000000ff */
[--C-:B------:R-:W-:Y:S01]  /*41d0*/  HSET2.LE.AND R7, R7, R80.reuse, PT ;  /* 0x0000005007077233 */ /* 0x100fe20003803000 */
[----:B------:R-:W-:Y:S01]  /*41e0*/  HMMA.16816.F32 R64, R132, R68, RZ ;  /* 0x000000448440723c */ /* 0x000fe200000018ff */
[--C-:B------:R-:W-:Y:S01]  /*41f0*/  HSET2.LE.AND R5, R37, R80.reuse, PT ;  /* 0x0000005025057233 */ /* 0x100fe20003803000 */
[----:B------:R-:W-:Y:S01]  /*4200*/  F2FP.PACK_AB R37, R252, R195 ;  /* 0x000000c3fc25723e */ /* 0x000fe200000000ff */
[----:B------:R-:W-:Y:S01]  /*4210*/  HSET2.LE.AND R4, R53, R80, PT ;  /* 0x0000005035047233 */ /* 0x000fe20003803000 */
[----:B------:R-:W-:-:S02]  /*4220*/  LOP3.LUT R7, R7, R36, RZ, 0xc0, !PT ;  /* 0x0000002407077212 */ /* 0x000fc400078ec0ff */
[----:B------:R-:W-:Y:S02]  /*4230*/  LOP3.LUT R6, R6, R37, RZ, 0xc0, !PT ;  /* 0x0000002506067212 */ /* 0x000fe400078ec0ff */
[----:B----4-:R-:W-:Y:S01]  /*4240*/  F2FP.PACK_AB R37, R194, R191 ;  /* 0x000000bfc225723e */ /* 0x010fe200000000ff */
[C---:B------:R-:W-:Y:S01]  /*4250*/  HMMA.16816.F32 R80, R132.reuse, R84, RZ ;  /* 0x000000548450723c */ /* 0x040fe200000018ff */
[----:B-----5:R-:W-:Y:S01]  /*4260*/  F2FP.PACK_AB R36, R141, R140 ;  /* 0x0000008c8d24723e */ /* 0x020fe200000000ff */
[----:B------:R-:W-:Y:S01]  /*4270*/  FADD.FTZ R191, R191, R190 ;  /* 0x000000bebfbf7221 */ /* 0x000fe20000010000 */
[----:B------:R-:W-:Y:S02]  /*4280*/  LOP3.LUT R4, R4, R37, RZ, 0xc0, !PT ;  /* 0x0000002504047212 */ /* 0x000fe400078ec0ff */
[----:B------:R-:W-:Y:S01]  /*4290*/  LOP3.LUT R5, R5, R36, RZ, 0xc0, !PT ;  /* 0x0000002405057212 */ /* 0x000fe200078ec0ff */
[----:B------:R-:W-:Y:S02]  /*42a0*/  FADD.FTZ R194, R194, R191 ;  /* 0x000000bfc2c27221 */ /* 0x000fe40000010000 */
[----:B------:R-:W-:Y:S02]  /*42b0*/  HMMA.16816.F32 R108, R132, R112, RZ ;  /* 0x00000070846c723c */ /* 0x000fe400000018ff */
[----:B------:R-:W-:-:S06]  /*42c0*/  FADD.FTZ R195, R195, R194 ;  /* 0x000000c2c3c37221 */ /* 0x000fcc0000010000 */
[----:B------:R-:W-:Y:S07]  /*42d0*/  HMMA.16816.F32 R156, R4, R176, R156 ;  /* 0x000000b0049c723c */ /* 0x000fee000000189c */
[----:B------:R-:W-:Y:S01]  /*42e0*/  IMAD.MOV.U32 R177, RZ, RZ, R141 ;  /* 0x000000ffffb17224 */ /* 0x000fe200078e008d */
[----:B------:R-:W-:Y:S01]  /*42f0*/  HMMA.16816.F32 R124, R132, R148, RZ ;  /* 0x00000094847c723c */ /* 0x000fe200000018ff */
[----:B------:R-:W-:-:S04]  /*4300*/  IMAD.MOV.U32 R176, RZ, RZ, R140 ;  /* 0x000000ffffb07224 */ /* 0x000fc800078e008c */
[----:B------:R-:W-:-:S03]  /*4310*/  FADD.FTZ R198, R176, R198 ;  /* 0x000000c6b0c67221 */ /* 0x000fc60000010000 */
[----:B------:R-:W-:Y:S01]  /*4320*/  HMMA.16816.F32 R36, R132, R38, RZ ;  /* 0x000000268424723c */ /* 0x000fe200000018ff */
[----:B------:R-:W-:-:S04]  /*4330*/  FADD.FTZ R198, R177, R198 ;  /* 0x000000c6b1c67221 */ /* 0x000fc80000010000 */
[----:B------:R-:W-:Y:S02]  /*4340*/  FADD.FTZ R198, R241, R198 ;  /* 0x000000c6f1c67221 */ /* 0x000fe40000010000 */
[----:B------:R-:W-:Y:S01]  /*4350*/  FADD.FTZ R241, R252, R195 ;  /* 0x000000c3fcf17221 */ /* 0x000fe20000010000 */
        /* <DEDUP_REMOVED lines=25> */
[----:B------:R-:W-:Y:S01]  /*44f0*/  UIADD3 UR31, UR26, -0x2, URZ ;  /* 0xfffffffe1a1f7890 */ /* 0x000fe2000fffe03f */
[----:B------:R-:W-:-:S04]  /*4500*/  DEPBAR.LE SB0, 0x0 ;  /* 0x000080000000791a */ /* 0x000fc80000000000 */
[----:B------:R-:W-:Y:S01]  /*4510*/  USHF.R.S32.HI UR5, URZ, 0x1f, UR31 ;  /* 0x0000001f3f057899 */ /* 0x000fe2000801141f */
[----:B------:R-:W-:Y:S01]  /*4520*/  IMAD.U32 R3, RZ, RZ, UR31 ;  /* 0x0000001fff037e24 */ /* 0x000fe2000f8e00ff */
[----:B------:R-:W-:Y:S01]  /*4530*/  UIMAD UR30, UR21, UR31, URZ ;  /* 0x0000001f151e72a4 */ /* 0x000fe2000f8e023f */
[----:B------:R-:W-:Y:S01]  /*4540*/  IMAD.U32 R4, RZ, RZ, UR4 ;  /* 0x00000004ff047e24 */ /* 0x000fe2000f8e00ff */
[----:B------:R-:W-:Y:S01]  /*4550*/  UISETP.NE.AND UP0, UPT, UR26, 0x2, UPT ;  /* 0x000000021a00788c */ /* 0x000fe2000bf05270 */
[----:B------:R-:W-:Y:S01]  /*4560*/  IMAD.WIDE.U32 R6, R3, UR22, R246 ;  /* 0x0000001603067c25 */ /* 0x000fe2000f8e00f6 */
[----:B------:R-:W-:-:S03]  /*4570*/  UIMAD UR5, UR5, UR22, UR30 ;  /* 0x00000016050572a4 */ /* 0x000fc6000f8e021e */
[----:B------:R-:W-:Y:S01]  /*4580*/  IMAD.U32 R0, RZ, RZ, UR27 ;  /* 0x0000001bff007e24 */ /* 0x000fe2000f8e00ff */
[----:B------:R-:W-:Y:S01]  /*4590*/  BAR.SYNC.DEFER_BLOCKING 0x0 ;  /* 0x0000000000007b1d */ /* 0x000fe20000010000 */
[----:B------:R-:W-:Y:S02]  /*45a0*/  LEA R8, P0, R6, c[0x0][0x170], 0x1 ;  /* 0x00005c0006087a11 */ /* 0x000fe400078008ff */
[----:B------:R-:W-:-:S04]  /*45b0*/  IADD3 R3, R7, UR5, RZ ;  /* 0x0000000507037c10 */ /* 0x000fc8000fffe0ff */
[----:B------:R-:W-:Y:S01]  /*45c0*/  LEA.HI.X R9, R6, c[0x0][0x174], R3, 0x1, P0 ;  /* 0x00005d0006097a11 */ /* 0x000fe200000f0c03 */
[----:B------:R-:W-:Y:S01]  /*45d0*/  IMAD.U32 R3, RZ, RZ, UR4 ;  /* 0x00000004ff037e24 */ /* 0x000fe2000f8e00ff */
[----:B------:R-:W-:-:S03]  /*45e0*/  LEA R12, P0, R4, R8, 0x1 ;  /* 0x00000008040c7211 */ /* 0x000fc600078008ff */
[----:B------:R-:W-:Y:S01]  /*45f0*/  STL.64 [R1+0x8], R8 ;  /* 0x0000080801007387 */ /* 0x000fe20000100a00 */
[----:B------:R-:W-:Y:S01]  /*4600*/  LEA.HI.X R13, R3, R9, R0, 0x1, P0 ;  /* 0x00000009030d7211 */ /* 0x000fe200000f0c00 */
[----:B------:R-:W-:-:S04]  /*4610*/  IMAD.U32 R0, RZ, RZ, UR31 ;  /* 0x0000001fff007e24 */ /* 0x000fc8000f8e00ff */
[----:B------:R-:W-:-:S05]  /*4620*/  IMAD R3, R0, 0x20, R249 ;  /* 0x0000002000037824 */ /* 0x000fca00078e02f9 */
[C---:B------:R-:W-:Y:S01]  /*4630*/  IADD3 R17, R3.reuse, 0x1, RZ ;  /* 0x0000000103117810 */ /* 0x040fe20007ffe0ff */
[----:B------:R-:W-:Y:S01]  /*4640*/  @!PT LDS RZ, [RZ] ;  /* 0x00000000fffff984 */ /* 0x000fe20000000800 */
[----:B------:R-:W-:Y:S01]  /*4650*/  @!PT LDS RZ, [RZ] ;  /* 0x00000000fffff984 */ /* 0x000fe20000000800 */
[----:B------:R-:W-:Y:S01]  /*4660*/  @!PT LDS RZ, [RZ] ;  /* 0x00000000fffff984 */ /* 0x000fe20000000800 */
[----:B------:R1:W-:Y:S01]  /*4670*/  LDGSTS.E.BYPASS.LTC128B.128 [R226+0xa000], [R8.64] ;  /* 0x0a00000008e27fae */ /* 0x0003e2000b901d58 */
[----:B------:R-:W-:Y:S02]  /*4680*/  IADD3 R19, R3, 0x8, RZ ;  /* 0x0000000803137810 */ /* 0x000fe40007ffe0ff */
[C---:B------:R-:W-:Y:S01]  /*4690*/  ISETP.GE.AND P0, PT, R17.reuse, R2, PT ;  /* 0x000000021100720c */ /* 0x040fe20003f06270 */
[----:B------:R1:W-:Y:S01]  /*46a0*/  LDGSTS.E.BYPASS.LTC128B.128 [R226+0xb000], [R8.64+0x80] ;  /* 0x0b00008008e27fae */ /* 0x0003e2000b901d58 */
[C---:B------:R-:W-:Y:S02]  /*46b0*/  ISETP.GE.AND P2, PT, R17.reuse, R240, PT ;  /* 0x000000f01100720c */ /* 0x040fe40003f46270 */
[C---:B------:R-:W-:Y:S01]  /*46c0*/  ISETP.GE.AND P5, PT, R17.reuse, R248, PT ;  /* 0x000000f81100720c */ /* 0x040fe20003fa6270 */
[----:B------:R2:W-:Y:S01]  /*46d0*/  LDGSTS.E.BYPASS.LTC128B.128 [R226+0xa800], [R12.64] ;  /* 0x0a8000000ce27fae */ /* 0x0005e2000b901d58 */
[----:B------:R-:W-:-:S02]  /*46e0*/  ISETP.GE.AND P1, PT, R17, R242, PT ;  /* 0x000000f21100720c */ /* 0x000fc40003f26270 */
[C---:B------:R-:W-:Y:S01]  /*46f0*/  ISETP.GE.AND P3, PT, R19.reuse, R242, PT ;  /* 0x000000f21300720c */ /* 0x040fe20003f66270 */
[----:B------:R2:W-:Y:S01]  /*4700*/  LDGSTS.E.BYPASS.LTC128B.128 [R226+0xb800], [R12.64+0x80] ;  /* 0x0b8000800ce27fae */ /* 0x0005e2000b901d58 */
[C---:B------:R-:W-:Y:S02]  /*4710*/  ISETP.GE.AND P6, PT, R19.reuse, R248, PT ;  /* 0x000000f81300720c */ /* 0x040fe40003fc6270 */
[----:B------:R-:W-:Y:S01]  /*4720*/  ISETP.GE.AND P4, PT, R19, R240, PT ;  /* 0x000000f01300720c */ /* 0x000fe20003f86270 */
[----:B------:R-:W-:Y:S04]  /*4730*/  LDSM.16.M88.4 R184, [R217+0x8000] ;  /* 0x00800000d9b8783b */ /* 0x000fe80000000200 */
[----:B------:R-:W3:Y:S04]  /*4740*/  LDSM.16.M88.4 R4, [R218+0x2000] ;  /* 0x00200000da04783b */ /* 0x000ee80000000200 */
[----:B------:R-:W1:Y:S04]  /*4750*/  LDSM.16.M88.4 R32, [R217+0x8800] ;  /* 0x00880000d920783b */ /* 0x000e680000000200 */
[----:B------:R-:W-:Y:S04]  /*4760*/  LDSM.16.M88.4 R176, [R215] ;  /* 0x00000000d7b0783b */ /* 0x000fe80000000200 */
[----:B------:R-:W4:Y:S04]  /*4770*/  LDSM.16.M88.4 R28, [R216+0x2000] ;  /* 0x00200000d81c783b */ /* 0x000f280000000200 */
[----:B------:R-:W5:Y:S04]  /*4780*/  LDSM.16.M88.4 R172, [R207] ;  /* 0x00000000cfac783b */ /* 0x000f680000000200 */
[----:B------:R-:W2:Y:S04]  /*4790*/  LDSM.16.M88.4 R180, [R218] ;  /* 0x00000000dab4783b */ /* 0x000ea80000000200 */
[----:B------:R-:W2:Y:S04]  /*47a0*/  LDSM.16.M88.4 R168, [R216] ;  /* 0x00000000d8a8783b */ /* 0x000ea80000000200 */
[----:B------:R-:W-:Y:S04]  /*47b0*/  LDSM.16.M88.4 R196, [R211+0x8000] ;  /* 0x00800000d3c4783b */ /* 0x000fe80000000200 */
[----:B------:R-:W-:Y:S04]  /*47c0*/  LDSM.16.M88.4 R192, [R211+0x8800] ;  /* 0x00880000d3c0783b */ /* 0x000fe80000000200 */
[----:B------:R-:W2:Y:S01]  /*47d0*/  LDSM.16.M88.4 R188, [R214] ;  /* 0x00000000d6bc783b */ /* 0x000ea20000000200 */
[C---:B---3--:R-:W-:Y:S03]  /*47e0*/  HMMA.16816.F32 R24, R4.reuse, R184, RZ ;  /* 0x000000b80418723c */ /* 0x048fe600000018ff */
[----:B------:R-:W0:Y:S05]  /*47f0*/  LDGDEPBAR ;  /* 0x00000000000079af */ /* 0x000e2a0000000000 */
[C---:B-1----:R-:W-:Y:S08]  /*4800*/  HMMA.16816.F32 R8, R4.reuse, R32, RZ ;  /* 0x000000200408723c */ /* 0x042ff000000018ff */
[C---:B------:R-:W-:Y:S08]  /*4810*/  HMMA.16816.F32 R20, R4.reuse, R186, RZ ;  /* 0x000000ba0414723c */ /* 0x040ff000000018ff */
[----:B------:R-:W-:Y:S08]  /*4820*/  HMMA.16816.F32 R4, R4, R34, RZ ;  /* 0x000000220404723c */ /* 0x000ff000000018ff */
[C---:B----4-:R-:W-:Y:S08]  /*4830*/  HMMA.16816.F32 R24, R28.reuse, R176, R24 ;  /* 0x000000b01c18723c */ /* 0x050ff00000001818 */
[C---:B-----5:R-:W-:Y:S08]  /*4840*/  HMMA.16816.F32 R8, R28.reuse, R172, R8 ;  /* 0x000000ac1c08723c */ /* 0x060ff00000001808 */
[C---:B------:R-:W-:Y:S08]  /*4850*/  HMMA.16816.F32 R20, R28.reuse, R178, R20 ;  /* 0x000000b21c14723c */ /* 0x040ff00000001814 */
[----:B------:R-:W-:Y:S08]  /*4860*/  HMMA.16816.F32 R4, R28, R174, R4 ;  /* 0x000000ae1c04723c */ /* 0x000ff00000001804 */
[C---:B--2---:R-:W-:Y:S08]  /*4870*/  HMMA.16816.F32 R12, R180.reuse, R186, RZ ;  /* 0x000000bab40c723c */ /* 0x044ff000000018ff */
[C---:B------:R-:W-:Y:S08]  /*4880*/  HMMA.16816.F32 R28, R180.reuse, R184, RZ ;  /* 0x000000b8b41c723c */ /* 0x040ff000000018ff */
[C---:B------:R-:W-:Y:S08]  /*4890*/  HMMA.16816.F32 R184, R180.reuse, R32, RZ ;  /* 0x00000020b4b8723c */ /* 0x040ff000000018ff */
[----:B------:R-:W-:Y:S01]  /*48a0*/  HMMA.16816.F32 R180, R180, R34, RZ ;  /* 0x00000022b4b4723c */ /* 0x000fe200000018ff */
[----:B------:R-:W1:Y:S07]  /*48b0*/  LDSM.16.M88.4 R32, [R214+0x2000] ;  /* 0x00200000d620783b */ /* 0x000e6e0000000200 */
[C---:B------:R-:W-:Y:S08]  /*48c0*/  HMMA.16816.F32 R12, R168.reuse, R178, R12 ;  /* 0x000000b2a80c723c */ /* 0x040ff0000000180c */
[C---:B------:R-:W-:Y:S01]  /*48d0*/  HMMA.16816.F32 R28, R168.reuse, R176, R28 ;  /* 0x000000b0a81c723c */ /* 0x040fe2000000181c */
[----:B------:R-:W-:Y:S07]  /*48e0*/  LDSM.16.M88.4 R176, [R206] ;  /* 0x00000000ceb0783b */ /* 0x000fee0000000200 */
[C---:B------:R-:W-:Y:S08]  /*48f0*/  HMMA.16816.F32 R184, R168.reuse, R172, R184 ;  /* 0x000000aca8b8723c */ /* 0x040ff000000018b8 */
[----:B------:R-:W-:Y:S01]  /*4900*/  HMMA.16816.F32 R180, R168, R174, R180 ;  /* 0x000000aea8b4723c */ /* 0x000fe200000018b4 */
[----:B------:R-:W-:Y:S04]  /*4910*/  LDSM.16.M88.4 R172, [R206+0x800] ;  /* 0x00080000ceac783b */ /* 0x000fe80000000200 */
[----:B------:R-:W2:Y:S03]  /*4920*/  LDSM.16.M88.4 R168, [R213] ;  /* 0x00000000d5a8783b */ /* 0x000ea60000000200 */
[----:B------:R-:W-:Y:S08]  /*4930*/  HMMA.16816.F32 R12, R188, R198, R12 ;  /* 0x000000c6bc0c723c */ /* 0x000ff0000000180c */
        /* <DEDUP_REMOVED lines=9> */
[----:B------:R-:W-:Y:S04]  /*49d0*/  LDSM.16.M88.4 R192, [R217+0x9800] ;  /* 0x00980000d9c0783b */ /* 0x000fe80000000200 */
[----:B------:R-:W3:Y:S03]  /*49e0*/  LDSM.16.M88.4 R188, [R218+0x4000] ;  /* 0x00400000dabc783b */ /* 0x000ee60000000200 */
[C---:B--2---:R-:W-:Y:S08]  /*49f0*/  HMMA.16816.F32 R12, R168.reuse, R178, R12 ;  /* 0x000000b2a80c723c */ /* 0x044ff0000000180c */
[-C--:B------:R-:W-:Y:S08]  /*4a00*/  HMMA.16816.F32 R28, R168, R176.reuse, R28 ;  /* 0x000000b0a81c723c */ /* 0x080ff0000000181c */
[C---:B-1----:R-:W-:Y:S08]  /*4a10*/  HMMA.16816.F32 R24, R32.reuse, R176, R24 ;  /* 0x000000b02018723c */ /* 0x042ff00000001818 */
[C---:B------:R-:W-:Y:S01]  /*4a20*/  HMMA.16816.F32 R20, R32.reuse, R178, R20 ;  /* 0x000000b22014723c */ /* 0x040fe20000001814 */
[----:B------:R-:W-:Y:S07]  /*4a30*/  LDSM.16.M88.4 R176, [R205] ;  /* 0x00000000cdb0783b */ /* 0x000fee0000000200 */
[C---:B------:R-:W-:Y:S08]  /*4a40*/  HMMA.16816.F32 R8, R32.reuse, R172, R8 ;  /* 0x000000ac2008723c */ /* 0x040ff00000001808 */
[----:B------:R-:W-:Y:S01]  /*4a50*/  HMMA.16816.F32 R4, R32, R174, R4 ;  /* 0x000000ae2004723c */ /* 0x000fe20000001804 */
[----:B------:R-:W1:Y:S07]  /*4a60*/  LDSM.16.M88.4 R32, [R218+0x6000] ;  /* 0x00600000da20783b */ /* 0x000e6e0000000200 */
[C---:B------:R-:W-:Y:S08]  /*4a70*/  HMMA.16816.F32 R184, R168.reuse, R172, R184 ;  /* 0x000000aca8b8723c */ /* 0x040ff000000018b8 */
[----:B------:R-:W-:Y:S01]  /*4a80*/  HMMA.16816.F32 R180, R168, R174, R180 ;  /* 0x000000aea8b4723c */ /* 0x000fe200000018b4 */
[----:B------:R-:W-:Y:S04]  /*4a90*/  LDSM.16.M88.4 R172, [R204] ;  /* 0x00000000ccac783b */ /* 0x000fe80000000200 */
[----:B------:R-:W2:Y:S03]  /*4aa0*/  LDSM.16.M88.4 R168, [R216+0x4000] ;  /* 0x00400000d8a8783b */ /* 0x000ea60000000200 */
[C---:B---3--:R-:W-:Y:S08]  /*4ab0*/  HMMA.16816.F32 R12, R188.reuse, R198, R12 ;  /* 0x000000c6bc0c723c */ /* 0x048ff0000000180c */
[C---:B------:R-:W-:Y:S08]  /*4ac0*/  HMMA.16816.F32 R28, R188.reuse, R196, R28 ;  /* 0x000000c4bc1c723c */ /* 0x040ff0000000181c */
[----:B------:R-:W-:Y:S08]  /*4ad0*/  HMMA.16816.F32 R184, R188, R192, R184 ;  /* 0x000000c0bcb8723c */ /* 0x000ff000000018b8 */
[C---:B-1----:R-:W-:Y:S08]  /*4ae0*/  HMMA.16816.F32 R24, R32.reuse, R196, R24 ;  /* 0x000000c42018723c */ /* 0x042ff00000001818 */
[C---:B------:R-:W-:Y:S01]  /*4af0*/  HMMA.16816.F32 R20, R32.reuse, R198, R20 ;  /* 0x000000c62014723c */ /* 0x040fe20000001814 */
[----:B------:R-:W-:Y:S07]  /*4b00*/  LDSM.16.M88.4 R196, [R211+0x9000] ;  /* 0x00900000d3c4783b */ /* 0x000fee0000000200 */
[C---:B------:R-:W-:Y:S08]  /*4b10*/  HMMA.16816.F32 R8, R32.reuse, R192, R8 ;  /* 0x000000c02008723c */ /* 0x040ff00000001808 */
[-C--:B------:R-:W-:Y:S01]  /*4b20*/  HMMA.16816.F32 R4, R32, R194.reuse, R4 ;  /* 0x000000c22004723c */ /* 0x080fe20000001804 */
[----:B------:R-:W1:Y:S07]  /*4b30*/  LDSM.16.M88.4 R32, [R216+0x6000] ;  /* 0x00600000d820783b */ /* 0x000e6e0000000200 */
[----:B------:R-:W-:Y:S01]  /*4b40*/  HMMA.16816.F32 R180, R188, R194, R180 ;  /* 0x000000c2bcb4723c */ /* 0x000fe200000018b4 */
[----:B------:R-:W-:Y:S04]  /*4b50*/  LDSM.16.M88.4 R188, [R211+0x9800] ;  /* 0x00980000d3bc783b */ /* 0x000fe80000000200 */
[----:B------:R-:W3:Y:S03]  /*4b60*/  LDSM.16.M88.4 R192, [R214+0x4000] ;  /* 0x00400000d6c0783b */ /* 0x000ee60000000200 */
[C---:B--2---:R-:W-:Y:S08]  /*4b70*/  HMMA.16816.F32 R12, R168.reuse, R178, R12 ;  /* 0x000000b2a80c723c */ /* 0x044ff0000000180c */
[C---:B------:R-:W-:Y:S08]  /*4b80*/  HMMA.16816.F32 R28, R168.reuse, R176, R28 ;  /* 0x000000b0a81c723c */ /* 0x040ff0000000181c */
[C---:B------:R-:W-:Y:S08]  /*4b90*/  HMMA.16816.F32 R184, R168.reuse, R172, R184 ;  /* 0x000000aca8b8723c */ /* 0x040ff000000018b8 */
[----:B------:R-:W-:Y:S01]  /*4ba0*/  HMMA.16816.F32 R180, R168, R174, R180 ;  /* 0x000000aea8b4723c */ /* 0x000fe200000018b4 */
[----:B------:R-:W-:Y:S07]  /*4bb0*/  LDSM.16.M88.4 R168, [R206+0x1000] ;  /* 0x00100000cea8783b */ /* 0x000fee0000000200 */
[C---:B-1----:R-:W-:Y:S08]  /*4bc0*/  HMMA.16816.F32 R24, R32.reuse, R176, R24 ;  /* 0x000000b02018723c */ /* 0x042ff00000001818 */
[C---:B------:R-:W-:Y:S01]  /*4bd0*/  HMMA.16816.F32 R20, R32.reuse, R178, R20 ;  /* 0x000000b22014723c */ /* 0x040fe20000001814 */
[----:B------:R-:W1:Y:S07]  /*4be0*/  LDSM.16.M88.4 R176, [R213+0x4000] ;  /* 0x00400000d5b0783b */ /* 0x000e6e0000000200 */
[C---:B------:R-:W-:Y:S08]  /*4bf0*/  HMMA.16816.F32 R8, R32.reuse, R172, R8 ;  /* 0x000000ac2008723c */ /* 0x040ff00000001808 */
[----:B------:R-:W-:Y:S01]  /*4c00*/  HMMA.16816.F32 R4, R32, R174, R4 ;  /* 0x000000ae2004723c */ /* 0x000fe20000001804 */
[----:B------:R-:W2:Y:S04]  /*4c10*/  LDSM.16.M88.4 R32, [R214+0x6000] ;  /* 0x00600000d620783b */ /* 0x000ea80000000200 */
[----:B------:R-:W4:Y:S03]  /*4c20*/  LDSM.16.M88.4 R172, [R213+0x6000] ;  /* 0x00600000d5ac783b */ /* 0x000f260000000200 */
[C---:B---3--:R-:W-:Y:S08]  /*4c30*/  HMMA.16816.F32 R12, R192.reuse, R198, R12 ;  /* 0x000000c6c00c723c */ /* 0x048ff0000000180c */
[C---:B------:R-:W-:Y:S08]  /*4c40*/  HMMA.16816.F32 R184, R192.reuse, R188, R184 ;  /* 0x000000bcc0b8723c */ /* 0x040ff000000018b8 */
[----:B------:R-:W-:Y:S08]  /*4c50*/  HMMA.16816.F32 R28, R192, R196, R28 ;  /* 0x000000c4c01c723c */ /* 0x000ff0000000181c */
[----:B-1----:R-:W-:Y:S08]  /*4c60*/  HMMA.16816.F32 R12, R176, R170, R12 ;  /* 0x000000aab00c723c */ /* 0x002ff0000000180c */
[----:B------:R-:W-:Y:S08]  /*4c70*/  HMMA.16816.F32 R180, R192, R190, R180 ;  /* 0x000000bec0b4723c */ /* 0x000ff000000018b4 */
[C---:B--2---:R-:W-:Y:S08]  /*4c80*/  HMMA.16816.F32 R24, R32.reuse, R196, R24 ;  /* 0x000000c42018723c */ /* 0x044ff00000001818 */
[----:B------:R-:W-:Y:S01]  /*4c90*/  HMMA.16816.F32 R20, R32, R198, R20 ;  /* 0x000000c62014723c */ /* 0x000fe20000001814 */
[----:B------:R-:W-:-:S07]  /*4ca0*/  FSEL R0, R12, -INF , !P6 ;  /* 0xff8000000c007808 */ /* 0x000fce0007000000 */
[C---:B------:R-:W-:Y:S08]  /*4cb0*/  HMMA.16816.F32 R8, R32.reuse, R188, R8 ;  /* 0x000000bc2008723c */ /* 0x040ff00000001808 */
[----:B------:R-:W-:Y:S01]  /*4cc0*/  HMMA.16816.F32 R4, R32, R190, R4 ;  /* 0x000000be2004723c */ /* 0x000fe20000001804 */
[----:B------:R-:W1:Y:S01]  /*4cd0*/  LDSM.16.M88.4 R32, [R206+0x1800] ;  /* 0x00180000ce20783b */ /* 0x000e620000000200 */
[----:B------:R-:W-:-:S06]  /*4ce0*/  DEPBAR.LE SB0, 0x0 ;  /* 0x000080000000791a */ /* 0x000fcc0000000000 */
[C---:B----4-:R-:W-:Y:S08]  /*4cf0*/  HMMA.16816.F32 R24, R172.reuse, R168, R24 ;  /* 0x000000a8ac18723c */ /* 0x050ff00000001818 */
[----:B------:R-:W-:Y:S08]  /*4d00*/  HMMA.16816.F32 R20, R172, R170, R20 ;  /* 0x000000aaac14723c */ /* 0x000ff00000001814 */
[----:B------:R-:W-:Y:S08]  /*4d10*/  HMMA.16816.F32 R28, R176, R168, R28 ;  /* 0x000000a8b01c723c */ /* 0x000ff0000000181c */
[----:B------:R-:W-:-:S02]  /*4d20*/  FSEL R17, R27, -INF , !P0 ;  /* 0xff8000001b117808 */ /* 0x000fc40004000000 */
[----:B------:R-:W-:Y:S02]  /*4d30*/  FSEL R192, R25, -INF , !P2 ;  /* 0xff80000019c07808 */ /* 0x000fe40005000000 */
[----:B------:R-:W-:Y:S02]  /*4d40*/  ISETP.GE.AND P2, PT, R19, R2, PT ;  /* 0x000000021300720c */ /* 0x000fe40003f46270 */
[----:B------:R-:W-:Y:S02]  /*4d50*/  FSEL R19, R14, -INF , !P3 ;  /* 0xff8000000e137808 */ /* 0x000fe40005800000 */
[C---:B------:R-:W-:Y:S01]  /*4d60*/  IADD3 R25, R3.reuse, 0x11, RZ ;  /* 0x0000001103197810 */ /* 0x040fe20007ffe0ff */
[----:B-1----:R-:W-:Y:S01]  /*4d70*/  HMMA.16816.F32 R184, R176, R32, R184 ;  /* 0x00000020b0b8723c */ /* 0x002fe200000018b8 */
[----:B------:R-:W-:Y:S02]  /*4d80*/  IADD3 R27, R3, 0x10, RZ ;  /* 0x00000010031b7810 */ /* 0x000fe40007ffe0ff */
[----:B------:R-:W-:Y:S01]  /*4d90*/  FSEL R20, R20, -INF , !P4 ;  /* 0xff80000014147808 */ /* 0x000fe20006000000 */
[----:B------:R-:W-:Y:S01]  /*4da0*/  BAR.SYNC.DEFER_BLOCKING 0x0 ;  /* 0x0000000000007b1d */ /* 0x000fe20000010000 */
[----:B------:R-:W-:-:S02]  /*4db0*/  ISETP.GE.AND P4, PT, R27, R240, PT ;  /* 0x000000f01b00720c */ /* 0x000fc40003f86270 */
[----:B------:R-:W-:Y:S01]  /*4dc0*/  FSEL R169, R31, -INF , !P1 ;  /* 0xff8000001fa97808 */ /* 0x000fe20004800000 */
[----:B------:R-:W-:Y:S01]  /*4dd0*/  HMMA.16816.F32 R8, R172, R32, R8 ;  /* 0x00000020ac08723c */ /* 0x000fe20000001808 */
[----:B------:R-:W-:-:S06]  /*4de0*/  ISETP.GE.AND P1, PT, R3, R240, PT ;  /* 0x000000f00300720c */ /* 0x000fcc0003f26270 */
[----:B------:R-:W-:Y:S01]  /*4df0*/  IADD3 R33, R3, 0x9, RZ ;  /* 0x0000000903217810 */ /* 0x000fe20007ffe0ff */
[-C--:B------:R-:W-:Y:S03]  /*4e00*/  HMMA.16816.F32 R4, R172, R34.reuse, R4 ;  /* 0x00000022ac04723c */ /* 0x080fe60000001804 */
[C---:B------:R-:W-:Y:S02]  /*4e10*/  ISETP.GE.AND P0, PT, R33.reuse, R248, PT ;  /* 0x000000f82100720c */ /* 0x040fe40003f06270 */
[----:B------:R-:W-:Y:S02]  /*4e20*/  ISETP.GE.AND P6, PT, R33, R242, PT ;  /* 0x000000f22100720c */ /* 0x000fe40003fc6270 */
[----:B------:R-:W-:Y:S01]  /*4e30*/  FSEL R14, R13, -INF , !P0 ;  /* 0xff8000000d0e7808 */ /* 0x000fe20004000000 */
[----:B------:R-:W-:Y:S01]  /*4e40*/  HMMA.16816.F32 R180, R176, R34, R180 ;  /* 0x00000022b0b4723c */ /* 0x000fe200000018b4 */
[----:B------:R-:W-:-:S02]  /*4e50*/  ISETP.GE.AND P0, PT, R33, R2, PT ;  /* 0x000000022100720c */ /* 0x000fc40003f06270 */
[----:B------:R-:W-:Y:S02]  /*4e60*/  ISETP.GE.AND P3, PT, R33, R240, PT ;  /* 0x000000f02100720c */ /* 0x000fe40003f66270 */
[----:B------:R-:W-:Y:S02]  /*4e70*/  FSEL R23, R23, -INF , !P0 ;  /* 0xff80000017177808 */ /* 0x000fe40004000000 */
[----:B------:R-:W-:Y:S02]  /*4e80*/  ISETP.GE.AND P0, PT, R25, R248, PT ;  /* 0x000000f81900720c */ /* 0x000fe40003f06270 */
[----:B------:R-:W-:Y:S02]  /*4e90*/  FSEL R13, R22, -INF , !P2 ;  /* 0xff800000160d7808 */ /* 0x000fe40005000000 */
[----:B------:R-:W-:Y:S02]  /*4ea0*/  ISETP.GE.AND P2, PT, R27, R242, PT ;  /* 0x000000f21b00720c */ /* 0x000fe40003f46270 */
[----:B------:R-:W-:-:S02]  /*4eb0*/  FSEL R15, R15, -INF , !P6 ;  /* 0xff8000000f0f7808 */ /* 0x000fc40007000000 */
[----:B------:R-:W-:Y:S02]  /*4ec0*/  FSEL R185, R185, -INF , !P0 ;  /* 0xff800000b9b97808 */ /* 0x000fe40004000000 */
[----:B------:R-:W-:Y:S02]  /*4ed0*/  ISETP.GE.AND P6, PT, R27, R248, PT ;  /* 0x000000f81b00720c */ /* 0x000fe40003fc6270 */
[-C--:B------:R-:W-:Y:S02]  /*4ee0*/  ISETP.GE.AND P0, PT, R25, R2.reuse, PT ;  /* 0x000000021900720c */ /* 0x080fe40003f06270 */
[----:B------:R-:W-:Y:S02]  /*4ef0*/  FSEL R12, R21, -INF , !P3 ;  /* 0xff800000150c7808 */ /* 0x000fe40005800000 */
[----:B------:R-:W-:Y:S02]  /*4f00*/  ISETP.GE.AND P3, PT, R27, R2, PT ;  /* 0x000000021b00720c */ /* 0x000fe40003f66270 */
[----:B------:R-:W-:-:S02]  /*4f10*/  FSEL R186, R186, -INF , !P2 ;  /* 0xff800000baba7808 */ /* 0x000fc40005000000 */
[----:B------:R-:W-:Y:S02]  /*4f20*/  IADD3 R21, R3, 0x18, RZ ;  /* 0x0000001803157810 */ /* 0x000fe40007ffe0ff */
[----:B------:R-:W-:Y:S02]  /*4f30*/  ISETP.GE.AND P2, PT, R25, R240, PT ;  /* 0x000000f01900720c */ /* 0x000fe40003f46270 */
[----:B------:R-:W-:Y:S02]  /*4f40*/  FSEL R184, R184, -INF , !P6 ;  /* 0xff800000b8b87808 */ /* 0x000fe40007000000 */
[----:B------:R-:W-:Y:S02]  /*4f50*/  FSEL R33, R11, -INF , !P0 ;  /* 0xff8000000b217808 */ /* 0x000fe40004000000 */
[----:B------:R-:W-:Y:S02]  /*4f60*/  ISETP.GE.AND P6, PT, R25, R242, PT ;  /* 0x000000f21900720c */ /* 0x000fe40003fc6270 */
        /* <DEDUP_REMOVED lines=9> */
[C---:B------:R-:W-:Y:S02]  /*5000*/  IADD3 R9, R3.reuse, 0x19, RZ ;  /* 0x0000001903097810 */ /* 0x040fe40007ffe0ff */
[----:B------:R-:W-:Y:S02]  /*5010*/  ISETP.GE.AND P0, PT, R3, R2, PT ;  /* 0x000000020300720c */ /* 0x000fe40003f06270 */
        /* <DEDUP_REMOVED lines=9> */
[----:B------:R-:W-:Y:S02]  /*50b0*/  PLOP3.LUT P0, PT, PT, PT, UP0, 0x80, 0x0 ;  /* 0x000000000000781c */ /* 0x000fe40003f0f008 */
[----:B------:R-:W-:Y:S02]  /*50c0*/  FSEL R187, R187, -INF , !P6 ;  /* 0xff800000bbbb7808 */ /* 0x000fe40007000000 */
        /* <DEDUP_REMOVED lines=33> */
.L_x_886:
[----:B------:R-:W2:Y:S04]  /*52e0*/  LDL.64 R6, [R1] ;  /* 0x0000000001067983 */ /* 0x000ea80000100a00 */
[----:B------:R-:W3:Y:S01]  /*52f0*/  LDL.LU.64 R176, [R1+0x18] ;  /* 0x0000180001b07983 */ /* 0x000ee20000300a00 */
[----:B------:R-:W-:Y:S01]  /*5300*/  MOV R5, UR29 ;  /* 0x0000001d00057c02 */ /* 0x000fe20008000f00 */
[----:B-1----:R-:W-:Y:S01]  /*5310*/  IMAD.WIDE.U32 R170, R203, -0x326172a9, RZ ;  /* 0xcd9e8d57cbaa7825 */ /* 0x002fe200078e00ff */
[----:B------:R-:W-:Y:S01]  /*5320*/  FMNMX.FTZ R11, R167, R10, !PT ;  /* 0x0000000aa70b7209 */ /* 0x000fe20007810000 */
[----:B------:R1:W-:Y:S02]  /*5330*/  STL.64 [R1+0x20], R204 ;  /* 0x000020cc01007387 */ /* 0x0003e40000100a00 */
[----:B------:R-:W-:Y:S01]  /*5340*/  IMAD.WIDE.U32 R174, R202, -0x326172a9, RZ ;  /* 0xcd9e8d57caae7825 */ /* 0x000fe200078e00ff */
[----:B------:R-:W-:-:S02]  /*5350*/  FMNMX.FTZ R11, R8, R11, !PT ;  /* 0x0000000b080b7209 */ /* 0x000fc40007810000 */
[----:B--2---:R-:W-:Y:S02]  /*5360*/  MOV R180, R6 ;  /* 0x0000000600b47202 */ /* 0x004fe40000000f00 */
[----:B------:R-:W-:Y:S02]  /*5370*/  LOP3.LUT R6, R171, R201, RZ, 0x3c, !PT ;  /* 0x000000c9ab067212 */ /* 0x000fe400078e3cff */
[----:B---3--:R-:W-:Y:S02]  /*5380*/  LOP3.LUT R5, R177, UR31, R5, 0x96, !PT ;  /* 0x0000001fb1057c12 */ /* 0x008fe4000f8e9605 */
[----:B------:R-:W-:Y:S01]  /*5390*/  MOV R181, R7 ;  /* 0x0000000700b57202 */ /* 0x000fe20000000f00 */
[----:B------:R-:W-:-:S04]  /*53a0*/  IMAD.WIDE.U32 R34, R6, -0x2daee0ad, RZ ;  /* 0xd2511f5306227825 */ /* 0x000fc800078e00ff */
[----:B------:R-:W-:Y:S01]  /*53b0*/  IMAD.WIDE.U32 R172, R5, -0x326172a9, RZ ;  /* 0xcd9e8d5705ac7825 */ /* 0x000fe200078e00ff */
[----:B------:R-:W-:-:S04]  /*53c0*/  LOP3.LUT R5, R35, UR14, R176, 0x96, !PT ;  /* 0x0000000e23057c12 */ /* 0x000fc8000f8e96b0 */
[----:B------:R-:W-:Y:S01]  /*53d0*/  LOP3.LUT R7, R173, UR15, R174, 0x96, !PT ;  /* 0x0000000fad077c12 */ /* 0x000fe2000f8e96ae */
[----:B------:R-:W-:Y:S01]  /*53e0*/  IMAD.WIDE.U32 R176, R5, -0x326172a9, RZ ;  /* 0xcd9e8d5705b07825 */ /* 0x000fe200078e00ff */
[----:B------:R-:W-:Y:S02]  /*53f0*/  LOP3.LUT R6, R173, UR15, R170, 0x96, !PT ;  /* 0x0000000fad067c12 */ /* 0x000fe4000f8e96aa */
[--C-:B------:R-:W-:Y:S01]  /*5400*/  LOP3.LUT R174, R251, UR13, R172.reuse, 0x96, !PT ;  /* 0x0000000dfbae7c12 */ /* 0x100fe2000f8e96ac */
        /* <DEDUP_REMOVED lines=20> */
[----:B-1----:R-:W-:Y:S01]  /*5550*/  IMAD.WIDE.U32 R204, R6, -0x2daee0ad, RZ ;  /* 0xd2511f5306cc7825 */ /* 0x002fe200078e00ff */
[----:B------:R-:W-:-:S03]  /*5560*/  LOP3.LUT R6, R179, UR8, R172, 0x96, !PT ;  /* 0x00000008b3067c12 */ /* 0x000fc6000f8e96ac */
[----:B------:R-:W-:Y:S01]  /*5570*/  IMAD.WIDE.U32 R172, R7, -0x326172a9, RZ ;  /* 0xcd9e8d5707ac7825 */ /* 0x000fe200078e00ff */
[----:B------:R-:W-:Y:S02]  /*5580*/  FMNMX.FTZ R7, R0, R11, !PT ;  /* 0x0000000b00077209 */ /* 0x000fe40007810000 */
[----:B------:R-:W-:Y:S01]  /*5590*/  LOP3.LUT R5, R205, UR6, R176, 0x96, !PT ;  /* 0x00000006cd057c12 */ /* 0x000fe2000f8e96b0 */
[----:B------:R-:W-:Y:S01]  /*55a0*/  IMAD.WIDE.U32 R198, R198, -0x2daee0ad, RZ ;  /* 0xd2511f53c6c67825 */ /* 0x000fe200078e00ff */
[----:B------:R-:W-:Y:S02]  /*55b0*/  FMNMX.FTZ R7, R14, R7, !PT ;  /* 0x000000070e077209 */ /* 0x000fe40007810000 */
[----:B------:R-:W-:Y:S01]  /*55c0*/  LOP3.LUT R35, R173, UR7, R170, 0x96, !PT ;  /* 0x00000007ad237c12 */ /* 0x000fe2000f8e96aa */
[----:B------:R-:W-:Y:S01]  /*55d0*/  IMAD.WIDE.U32 R176, R5, -0x326172a9, RZ ;  /* 0xcd9e8d5705b07825 */ /* 0x000fe200078e00ff */
[----:B------:R-:W-:Y:S02]  /*55e0*/  LOP3.LUT R5, R199, UR6, R178, 0x96, !PT ;  /* 0x00000006c7057c12 */ /* 0x000fe4000f8e96b2 */
[----:B------:R-:W-:-:S02]  /*55f0*/  FMNMX.FTZ R22, R184, R7, !PT ;  /* 0x00000007b8167209 */ /* 0x000fc40007810000 */
[----:B------:R-:W-:Y:S01]  /*5600*/  LOP3.LUT R172, R177, UR16, R172, 0x96, !PT ;  /* 0x00000010b1ac7c12 */ /* 0x000fe2000f8e96ac */
[----:B------:R-:W-:Y:S01]  /*5610*/  IMAD.WIDE.U32 R170, R5, -0x326172a9, RZ ;  /* 0xcd9e8d5705aa7825 */ /* 0x000fe200078e00ff */
[----:B------:R-:W-:Y:S02]  /*5620*/  FMNMX.FTZ R7, R185, R22, !PT ;  /* 0x00000016b9077209 */ /* 0x000fe40007810000 */
[C---:B------:R-:W-:Y:S02]  /*5630*/  LOP3.LUT R174, R176.reuse, 0xffff, RZ, 0xc0, !PT ;  /* 0x0000ffffb0ae7812 */ /* 0x040fe400078ec0ff */
[----:B------:R-:W-:Y:S02]  /*5640*/  LOP3.LUT R21, R176, 0xff, RZ, 0xc0, !PT ;  /* 0x000000ffb0157812 */ /* 0x000fe400078ec0ff */
[--C-:B------:R-:W-:Y:S02]  /*5650*/  SHF.R.U32.HI R164, RZ, 0x10, R176.reuse ;  /* 0x00000010ffa47819 */ /* 0x100fe400000116b0 */
[----:B------:R-:W-:Y:S01]  /*5660*/  SHF.R.U32.HI R11, RZ, 0x18, R176 ;  /* 0x00000018ff0b7819 */ /* 0x000fe200000116b0 */
[----:B------:R-:W-:Y:S01]  /*5670*/  IMAD.WIDE.U32 R176, R6, -0x326172a9, RZ ;  /* 0xcd9e8d5706b07825 */ /* 0x000fe200078e00ff */
[----:B------:R-:W-:-:S02]  /*5680*/  FMNMX.FTZ R6, R30, R7, !PT ;  /* 0x000000071e067209 */ /* 0x000fc40007810000 */
[C---:B------:R-:W-:Y:S02]  /*5690*/  LOP3.LUT R168, R170.reuse, 0xffff, RZ, 0xc0, !PT ;  /* 0x0000ffffaaa87812 */ /* 0x040fe400078ec0ff */
[----:B------:R-:W-:Y:S02]  /*56a0*/  LOP3.LUT R195, R170, 0xff, RZ, 0xc0, !PT ;  /* 0x000000ffaac37812 */ /* 0x000fe400078ec0ff */
[--C-:B------:R-:W-:Y:S02]  /*56b0*/  SHF.R.U32.HI R22, RZ, 0x10, R170.reuse ;  /* 0x00000010ff167819 */ /* 0x100fe400000116aa */
[----:B------:R-:W-:Y:S02]  /*56c0*/  SHF.R.U32.HI R7, RZ, 0x18, R170 ;  /* 0x00000018ff077819 */ /* 0x000fe400000116aa */
[----:B------:R-:W-:Y:S02]  /*56d0*/  FMNMX.FTZ R170, R166, R3, !PT ;  /* 0x00000003a6aa7209 */ /* 0x000fe40007810000 */
[----:B------:R-:W-:-:S02]  /*56e0*/  LOP3.LUT R5, R171, UR16, R176, 0x96, !PT ;  /* 0x00000010ab057c12 */ /* 0x000fc4000f8e96b0 */
[----:B------:R-:W-:Y:S02]  /*56f0*/  FMNMX.FTZ R171, R31, R6, !PT ;  /* 0x000000061fab7209 */ /* 0x000fe40007810000 */
[----:B------:R-:W-:Y:S02]  /*5700*/  FMNMX.FTZ R170, R169, R170, !PT ;  /* 0x000000aaa9aa7209 */ /* 0x000fe40007810000 */
[----:B------:R-:W-:Y:S01]  /*5710*/  LOP3.LUT R164, R164, 0xff, RZ, 0xc0, !PT ;  /* 0x000000ffa4a47812 */ /* 0x000fe200078ec0ff */
[----:B------:R-:W1:Y:S01]  /*5720*/  SHFL.BFLY PT, R6, R171, 0x2, 0x1f ;  /* 0x0c401f00ab067f89 */ /* 0x000e6200000e0000 */
[----:B------:R-:W-:Y:S02]  /*5730*/  FMNMX.FTZ R170, R19, R170, !PT ;  /* 0x000000aa13aa7209 */ /* 0x000fe40007810000 */
[----:B------:R-:W-:Y:S02]  /*5740*/  PRMT R11, R164, 0x5410, R11 ;  /* 0x00005410a40b7816 */ /* 0x000fe4000000000b */
[----:B------:R-:W-:-:S02]  /*5750*/  FMNMX.FTZ R173, R15, R170, !PT ;  /* 0x000000aa0fad7209 */ /* 0x000fc40007810000 */
[----:B------:R-:W-:Y:S02]  /*5760*/  LOP3.LUT R170, R172, 0xffff, RZ, 0xc0, !PT ;  /* 0x0000ffffacaa7812 */ /* 0x000fe400078ec0ff */
[----:B------:R-:W-:Y:S02]  /*5770*/  FMNMX.FTZ R164, R186, R173, !PT ;  /* 0x000000adbaa47209 */ /* 0x000fe40007810000 */
[----:B------:R-:W-:Y:S02]  /*5780*/  SHF.R.U32.HI R170, RZ, 0x8, R170 ;  /* 0x00000008ffaa7819 */ /* 0x000fe400000116aa */
[----:B------:R-:W-:Y:S02]  /*5790*/  FMNMX.FTZ R173, R187, R164, !PT ;  /* 0x000000a4bbad7209 */ /* 0x000fe40007810000 */
[----:B------:R-:W-:Y:S02]  /*57a0*/  LOP3.LUT R181, R172, 0xff, RZ, 0xc0, !PT ;  /* 0x000000ffacb57812 */ /* 0x000fe400078ec0ff */
[----:B------:R-:W-:-:S02]  /*57b0*/  FMNMX.FTZ R164, R182, R173, !PT ;  /* 0x000000adb6a47209 */ /* 0x000fc40007810000 */
[----:B------:R-:W-:Y:S02]  /*57c0*/  FMNMX.FTZ R173, R165, R4, !PT ;  /* 0x00000004a5ad7209 */ /* 0x000fe40007810000 */
[----:B------:R-:W-:Y:S02]  /*57d0*/  FMNMX.FTZ R164, R183, R164, !PT ;  /* 0x000000a4b7a47209 */ /* 0x000fe40007810000 */
[----:B------:R-:W-:Y:S02]  /*57e0*/  FMNMX.FTZ R173, R192, R173, !PT ;  /* 0x000000adc0ad7209 */ /* 0x000fe40007810000 */
[----:B-1----:R-:W-:Y:S02]  /*57f0*/  FMNMX.FTZ R6, R171, R6, !PT ;  /* 0x00000006ab067209 */ /* 0x002fe40007810000 */
[----:B------:R-:W1:Y:S01]  /*5800*/  SHFL.BFLY PT, R171, R164, 0x2, 0x1f ;  /* 0x0c401f00a4ab7f89 */ /* 0x000e6200000e0000 */
[----:B------:R-:W-:Y:S02]  /*5810*/  FMNMX.FTZ R173, R20, R173, !PT ;  /* 0x000000ad14ad7209 */ /* 0x000fe40007810000 */
[----:B------:R-:W-:Y:S01]  /*5820*/  PRMT R181, R181, 0x5410, R170 ;  /* 0x00005410b5b57816 */ /* 0x000fe200000000aa */
[----:B------:R-:W2:Y:S01]  /*5830*/  SHFL.BFLY PT, R197, R6, 0x1, 0x1f ;  /* 0x0c201f0006c57f89 */ /* 0x000ea200000e0000 */
[----:B------:R-:W-:-:S02]  /*5840*/  FMNMX.FTZ R170, R12, R173, !PT ;  /* 0x000000ad0caa7209 */ /* 0x000fc40007810000 */
[----:B------:R-:W-:Y:S02]  /*5850*/  LOP3.LUT R34, R177, UR7, R34, 0x96, !PT ;  /* 0x00000007b1227c12 */ /* 0x000fe4000f8e9622 */
[----:B------:R-:W-:Y:S02]  /*5860*/  FMNMX.FTZ R175, R25, R170, !PT ;  /* 0x000000aa19af7209 */ /* 0x000fe40007810000 */
[--C-:B------:R-:W-:Y:S02]  /*5870*/  SHF.R.U32.HI R179, RZ, 0x10, R172.reuse ;  /* 0x00000010ffb37819 */ /* 0x100fe400000116ac */
[----:B------:R-:W-:Y:S02]  /*5880*/  FMNMX.FTZ R175, R32, R175, !PT ;  /* 0x000000af20af7209 */ /* 0x000fe40007810000 */
[----:B------:R-:W-:Y:S02]  /*5890*/  SHF.R.U32.HI R172, RZ, 0x18, R172 ;  /* 0x00000018ffac7819 */ /* 0x000fe400000116ac */
[----:B------:R-:W-:-:S02]  /*58a0*/  FMNMX.FTZ R175, R28, R175, !PT ;  /* 0x000000af1caf7209 */ /* 0x000fc40007810000 */
[----:B------:R-:W-:Y:S02]  /*58b0*/  LOP3.LUT R179, R179, 0xff, RZ, 0xc0, !PT ;  /* 0x000000ffb3b37812 */ /* 0x000fe400078ec0ff */
[----:B------:R-:W-:Y:S02]  /*58c0*/  FMNMX.FTZ R175, R24, R175, !PT ;  /* 0x000000af18af7209 */ /* 0x000fe40007810000 */
[----:B------:R-:W-:Y:S02]  /*58d0*/  PRMT R179, R179, 0x5410, R172 ;  /* 0x00005410b3b37816 */ /* 0x000fe400000000ac */
[----:B-1----:R-:W-:Y:S02]  /*58e0*/  FMNMX.FTZ R171, R164, R171, !PT ;  /* 0x000000aba4ab7209 */ /* 0x002fe40007810000 */
[----:B------:R-:W-:Y:S02]  /*58f0*/  FMNMX.FTZ R164, R18, R9, !PT ;  /* 0x0000000912a47209 */ /* 0x000fe40007810000 */
[----:B--2---:R-:W-:Y:S01]  /*5900*/  FMNMX.FTZ R197, R6, R197, !PT ;  /* 0x000000c506c57209 */ /* 0x004fe20007810000 */
[----:B------:R-:W1:Y:S01]  /*5910*/  SHFL.BFLY PT, R196, R171, 0x1, 0x1f ;  /* 0x0c201f00abc47f89 */ /* 0x000e6200000e0000 */
[----:B------:R-:W-:-:S02]  /*5920*/  FMNMX.FTZ R164, R17, R164, !PT ;  /* 0x000000a411a47209 */ /* 0x000fc40007810000 */
[C---:B------:R-:W-:Y:S01]  /*5930*/  FSETP.NEU.FTZ.AND P3, PT, R197.reuse, -INF , PT ;  /* 0xff800000c500780b */ /* 0x040fe20003f7d000 */
[----:B------:R-:W-:Y:S01]  /*5940*/  FMUL.FTZ R191, R197, c[0x0][0x23c] ;  /* 0x00008f00c5bf7a20 */ /* 0x000fe20000410000 */
[----:B------:R-:W-:Y:S01]  /*5950*/  FMNMX.FTZ R164, R13, R164, !PT ;  /* 0x000000a40da47209 */ /* 0x000fe20007810000 */
[----:B------:R-:W2:Y:S01]  /*5960*/  SHFL.BFLY PT, R6, R175, 0x2, 0x1f ;  /* 0x0c401f00af067f89 */ /* 0x000ea200000e0000 */
[----:B------:R-:W-:Y:S02]  /*5970*/  LOP3.LUT R22, R22, 0xff, RZ, 0xc0, !PT ;  /* 0x000000ff16167812 */ /* 0x000fe400078ec0ff */
[----:B------:R-:W-:Y:S02]  /*5980*/  FMNMX.FTZ R164, R23, R164, !PT ;  /* 0x000000a417a47209 */ /* 0x000fe40007810000 */
[----:B------:R-:W-:Y:S02]  /*5990*/  FSEL R191, R191, RZ, P3 ;  /* 0x000000ffbfbf7208 */ /* 0x000fe40001800000 */
[----:B------:R-:W-:-:S02]  /*59a0*/  FMNMX.FTZ R164, R27, R164, !PT ;  /* 0x000000a41ba47209 */ /* 0x000fc40007810000 */
[----:B------:R-:W-:Y:S01]  /*59b0*/  SHF.R.U32.HI R174, RZ, 0x8, R174 ;  /* 0x00000008ffae7819 */ /* 0x000fe200000116ae */
[--C-:B------:R-:W-:Y:S01]  /*59c0*/  FFMA.FTZ R193, R10, c[0x0][0x23c], -R191.reuse ;  /* 0x00008f000ac17a23 */ /* 0x100fe200000108bf */
[----:B------:R-:W-:Y:S01]  /*59d0*/  FMNMX.FTZ R164, R33, R164, !PT ;  /* 0x000000a421a47209 */ /* 0x000fe20007810000 */
[----:B------:R-:W-:Y:S01]  /*59e0*/  FFMA.FTZ R176, R8, c[0x0][0x23c], -R191 ;  /* 0x00008f0008b07a23 */ /* 0x000fe200000108bf */
[----:B------:R-:W-:Y:S02]  /*59f0*/  PRMT R7, R22, 0x5410, R7 ;  /* 0x0000541016077816 */ /* 0x000fe40000000007 */
[----:B------:R-:W-:Y:S01]  /*5a00*/  FMNMX.FTZ R173, R29, R164, !PT ;  /* 0x000000a41dad7209 */ /* 0x000fe20007810000 */
[----:B------:R-:W-:Y:S01]  /*5a10*/  MUFU.EX2 R193, R193 ;  /* 0x000000c100c17308 */ /* 0x000fe20000000800 */
[----:B------:R-:W-:Y:S02]  /*5a20*/  SHF.R.U32.HI R168, RZ, 0x8, R168 ;  /* 0x00000008ffa87819 */ /* 0x000fe400000116a8 */
[----:B------:R-:W-:-:S02]  /*5a30*/  FMNMX.FTZ R10, R26, R173, !PT ;  /* 0x000000ad1a0a7209 */ /* 0x000fc40007810000 */
[----:B-1----:R-:W-:Y:S02]  /*5a40*/  FMNMX.FTZ R196, R171, R196, !PT ;  /* 0x000000c4abc47209 */ /* 0x002fe40007810000 */
[----:B------:R-:W-:Y:S01]  /*5a50*/  PRMT R21, R21, 0x5410, R174 ;  /* 0x0000541015157816 */ /* 0x000fe200000000ae */
[----:B------:R-:W1:Y:S01]  /*5a60*/  SHFL.BFLY PT, R177, R10, 0x2, 0x1f ;  /* 0x0c401f000ab17f89 */ /* 0x000e6200000e0000 */
[C---:B------:R-:W-:Y:S01]  /*5a70*/  FSETP.NEU.FTZ.AND P2, PT, R196.reuse, -INF , PT ;  /* 0xff800000c400780b */ /* 0x040fe20003f5d000 */
[----:B------:R-:W-:Y:S01]  /*5a80*/  FMUL.FTZ R190, R196, c[0x0][0x23c] ;  /* 0x00008f00c4be7a20 */ /* 0x000fe20000410000 */
[----:B--2---:R-:W-:Y:S01]  /*5a90*/  FMNMX.FTZ R6, R175, R6, !PT ;  /* 0x00000006af067209 */ /* 0x004fe20007810000 */
[--C-:B------:R-:W-:Y:S01]  /*5aa0*/  FFMA.FTZ R175, R0, c[0x0][0x23c], -R191.reuse ;  /* 0x00008f0000af7a23 */ /* 0x100fe200000108bf */
[----:B------:R-:W-:Y:S01]  /*5ab0*/  MUFU.EX2 R176, R176 ;  /* 0x000000b000b07308 */ /* 0x000fe20000000800 */
[----:B------:R-:W-:Y:S01]  /*5ac0*/  PRMT R195, R195, 0x5410, R168 ;  /* 0x00005410c3c37816 */ /* 0x000fe200000000a8 */
[----:B------:R-:W-:Y:S01]  /*5ad0*/  FFMA.FTZ R174, R14, c[0x0][0x23c], -R191 ;  /* 0x00008f000eae7a23 */ /* 0x000fe200000108bf */
[----:B------:R-:W-:Y:S01]  /*5ae0*/  FSEL R190, R190, RZ, P2 ;  /* 0x000000ffbebe7208 */ /* 0x000fe20001000000 */
[----:B------:R-:W2:Y:S04]  /*5af0*/  SHFL.BFLY PT, R171, R6, 0x1, 0x1f ;  /* 0x0c201f0006ab7f89 */ /* 0x000ea800000e0000 */
[--C-:B------:R-:W-:Y:S01]  /*5b00*/  FFMA.FTZ R172, R169, c[0x0][0x23c], -R190.reuse ;  /* 0x00008f00a9ac7a23 */ /* 0x100fe200000108be */
[----:B------:R-:W-:Y:S01]  /*5b10*/  MUFU.EX2 R175, R175 ;  /* 0x000000af00af7308 */ /* 0x000fe20000000800 */
[----:B------:R-:W-:-:S02]  /*5b20*/  FFMA.FTZ R173, R3, c[0x0][0x23c], -R190 ;  /* 0x00008f0003ad7a23 */ /* 0x000fc400000108be */
[--C-:B------:R-:W-:Y:S02]  /*5b30*/  FFMA.FTZ R8, R19, c[0x0][0x23c], -R190.reuse ;  /* 0x00008f0013087a23 */ /* 0x100fe400000108be */
[----:B------:R-:W-:-:S03]  /*5b40*/  FFMA.FTZ R170, R15, c[0x0][0x23c], -R190 ;  /* 0x00008f000faa7a23 */ /* 0x000fc600000108be */
[----:B------:R-:W-:Y:S01]  /*5b50*/  MUFU.EX2 R173, R173 ;  /* 0x000000ad00ad7308 */ /* 0x000fe20000000800 */
[----:B-1----:R-:W-:-:S05]  /*5b60*/  FMNMX.FTZ R0, R10, R177, !PT ;  /* 0x000000b10a007209 */ /* 0x002fca0007810000 */
[----:B------:R-:W1:Y:S02]  /*5b70*/  SHFL.BFLY PT, R169, R0, 0x1, 0x1f ;  /* 0x0c201f0000a97f89 */ /* 0x000e6400000e0000 */
[----:B------:R-:W-:Y:S01]  /*5b80*/  MUFU.EX2 R172, R172 ;  /* 0x000000ac00ac7308 */ /* 0x000fe20000000800 */
[----:B--2---:R-:W-:Y:S02]  /*5b90*/  FMNMX.FTZ R3, R6, R171, !PT ;  /* 0x000000ab06037209 */ /* 0x004fe40007810000 */
[C---:B------:R-:W-:Y:S02]  /*5ba0*/  LOP3.LUT R171, R5.reuse, 0xffff, RZ, 0xc0, !PT ;  /* 0x0000ffff05ab7812 */ /* 0x040fe400078ec0ff */
[----:B------:R-:W-:Y:S01]  /*5bb0*/  LOP3.LUT R6, R5, 0xff, RZ, 0xc0, !PT ;  /* 0x000000ff05067812 */ /* 0x000fe200078ec0ff */
[C---:B------:R-:W-:Y:S01]  /*5bc0*/  FMUL.FTZ R189, R3.reuse, c[0x0][0x23c] ;  /* 0x00008f0003bd7a20 */ /* 0x040fe20000410000 */
[----:B------:R-:W-:Y:S01]  /*5bd0*/  SHF.R.U32.HI R171, RZ, 0x8, R171 ;  /* 0x00000008ffab7819 */ /* 0x000fe200000116ab */
[----:B------:R-:W-:Y:S01]  /*5be0*/  MUFU.EX2 R170, R170 ;  /* 0x000000aa00aa7308 */ /* 0x000fe20000000800 */
[----:B------:R-:W-:-:S02]  /*5bf0*/  FSETP.NEU.FTZ.AND P1, PT, R3, -INF , PT ;  /* 0xff8000000300780b */ /* 0x000fc40003f3d000 */
[----:B------:R-:W-:Y:S02]  /*5c00*/  PRMT R19, R6, 0x5410, R171 ;  /* 0x0000541006137816 */ /* 0x000fe400000000ab */
[--C-:B------:R-:W-:Y:S02]  /*5c10*/  SHF.R.U32.HI R6, RZ, 0x10, R5.reuse ;  /* 0x00000010ff067819 */ /* 0x100fe40000011605 */
[----:B------:R-:W-:Y:S01]  /*5c20*/  SHF.R.U32.HI R5, RZ, 0x18, R5 ;  /* 0x00000018ff057819 */ /* 0x000fe20000011605 */
[----:B------:R2:W-:Y:S01]  /*5c30*/  MUFU.EX2 R171, R8 ;  /* 0x0000000800ab7308 */ /* 0x0005e20000000800 */
[----:B------:R-:W-:Y:S02]  /*5c40*/  LOP3.LUT R6, R6, 0xff, RZ, 0xc0, !PT ;  /* 0x000000ff06067812 */ /* 0x000fe400078ec0ff */
[----:B------:R-:W-:Y:S02]  /*5c50*/  FSEL R189, R189, RZ, P1 ;  /* 0x000000ffbdbd7208 */ /* 0x000fe40000800000 */
[----:B-1----:R-:W-:-:S02]  /*5c60*/  FMNMX.FTZ R0, R0, R169, !PT ;  /* 0x000000a900007209 */ /* 0x002fc40007810000 */
[----:B------:R-:W-:Y:S01]  /*5c70*/  PRMT R5, R6, 0x5410, R5 ;  /* 0x0000541006057816 */ /* 0x000fe20000000005 */
[--C-:B------:R-:W-:Y:S01]  /*5c80*/  FFMA.FTZ R169, R20, c[0x0][0x23c], -R189.reuse ;  /* 0x00008f0014a97a23 */ /* 0x100fe200000108bd */
[C---:B------:R-:W-:Y:S01]  /*5c90*/  FSETP.NEU.FTZ.AND P0, PT, R0.reuse, -INF , PT ;  /* 0xff8000000000780b */ /* 0x040fe20003f1d000 */
[----:B------:R-:W-:Y:S01]  /*5ca0*/  FMUL.FTZ R188, R0, c[0x0][0x23c] ;  /* 0x00008f0000bc7a20 */ /* 0x000fe20000410000 */
[----:B------:R-:W1:Y:S01]  /*5cb0*/  MUFU.EX2 R174, R174 ;  /* 0x000000ae00ae7308 */ /* 0x000e620000000800 */
[--C-:B------:R-:W-:Y:S01]  /*5cc0*/  FFMA.FTZ R164, R12, c[0x0][0x23c], -R189.reuse ;  /* 0x00008f000ca47a23 */ /* 0x100fe200000108bd */
[----:B------:R-:W-:Y:S01]  /*5cd0*/  FSEL R12, R3, RZ, P1 ;  /* 0x000000ff030c7208 */ /* 0x000fe20000800000 */
[--C-:B------:R-:W-:Y:S01]  /*5ce0*/  FFMA.FTZ R177, R192, c[0x0][0x23c], -R189.reuse ;  /* 0x00008f00c0b17a23 */ /* 0x100fe200000108bd */
[----:B------:R-:W-:Y:S01]  /*5cf0*/  FSEL R188, R188, RZ, P0 ;  /* 0x000000ffbcbc7208 */ /* 0x000fe20000000000 */
[----:B------:R-:W-:Y:S01]  /*5d00*/  FFMA.FTZ R168, R4, c[0x0][0x23c], -R189 ;  /* 0x00008f0004a87a23 */ /* 0x000fe200000108bd */
[----:B--2---:R-:W-:Y:S01]  /*5d10*/  FSEL R8, R197, RZ, P3 ;  /* 0x000000ffc5087208 */ /* 0x004fe20001800000 */
[----:B------:R-:W-:Y:S01]  /*5d20*/  FADD.FTZ R12, R165, -R12 ;  /* 0x8000000ca50c7221 */ /* 0x000fe20000010000 */
[----:B------:R-:W-:Y:S01]  /*5d30*/  MUFU.EX2 R169, R169 ;  /* 0x000000a900a97308 */ /* 0x000fe20000000800 */
[--C-:B------:R-:W-:Y:S01]  /*5d40*/  FFMA.FTZ R6, R13, c[0x0][0x23c], -R188.reuse ;  /* 0x00008f000d067a23 */ /* 0x100fe200000108bc */
[----:B------:R-:W-:Y:S01]  /*5d50*/  FSEL R13, R196, RZ, P2 ;  /* 0x000000ffc40d7208 */ /* 0x000fe20001000000 */
[----:B------:R-:W-:Y:S01]  /*5d60*/  FFMA.FTZ R23, R23, c[0x0][0x23c], -R188 ;  /* 0x00008f0017177a23 */ /* 0x000fe200000108bc */
[----:B------:R-:W-:Y:S01]  /*5d70*/  PRMT R192, R16, 0x7054, R16 ;  /* 0x0000705410c07816 */ /* 0x000fe20000000010 */
[----:B------:R-:W-:-:S02]  /*5d80*/  FADD.FTZ R8, R167, -R8 ;  /* 0x80000008a7087221 */ /* 0x000fc40000010000 */
[----:B------:R-:W-:Y:S01]  /*5d90*/  FADD.FTZ R10, R166, -R13 ;  /* 0x8000000da60a7221 */ /* 0x000fe20000010000 */
[----:B------:R2:W-:Y:S01]  /*5da0*/  MUFU.EX2 R167, R6 ;  /* 0x0000000600a77308 */ /* 0x0005e20000000800 */
[--C-:B------:R-:W-:Y:S01]  /*5db0*/  HSET2.LE.AND R7, R7, R192.reuse, PT ;  /* 0x000000c007077233 */ /* 0x100fe20003803000 */
[--C-:B------:R-:W-:Y:S01]  /*5dc0*/  FFMA.FTZ R178, R9, c[0x0][0x23c], -R188.reuse ;  /* 0x00008f0009b27a23 */ /* 0x100fe200000108bc */
[--C-:B------:R-:W-:Y:S01]  /*5dd0*/  HSET2.LE.AND R181, R181, R192.reuse, PT ;  /* 0x000000c0b5b57233 */ /* 0x100fe20003803000 */
[----:B------:R-:W-:Y:S01]  /*5de0*/  FMUL.FTZ R194, R8, c[0x0][0x23c] ;  /* 0x00008f0008c27a20 */ /* 0x000fe20000410000 */
[----:B------:R-:W-:Y:S01]  /*5df0*/  FSEL R13, R0, RZ, P0 ;  /* 0x000000ff000d7208 */ /* 0x000fe20000000000 */
[----:B------:R-:W-:Y:S01]  /*5e00*/  FMUL.FTZ R180, R12, c[0x0][0x23c] ;  /* 0x00008f000cb47a20 */ /* 0x000fe20000410000 */
[--C-:B------:R-:W-:Y:S01]  /*5e10*/  HSET2.LE.AND R11, R11, R192.reuse, PT ;  /* 0x000000c00b0b7233 */ /* 0x100fe20003803000 */
[----:B------:R-:W3:Y:S01]  /*5e20*/  MUFU.EX2 R166, R23 ;  /* 0x0000001700a67308 */ /* 0x000ee20000000800 */
[----:B------:R-:W-:Y:S01]  /*5e30*/  FFMA.FTZ R165, R17, c[0x0][0x23c], -R188 ;  /* 0x00008f0011a57a23 */ /* 0x000fe200000108bc */
[----:B-1----:R-:W-:Y:S01]  /*5e40*/  F2FP.PACK_AB R17, R174, R175 ;  /* 0x000000afae11723e */ /* 0x002fe200000000ff */
[----:B------:R-:W-:Y:S01]  /*5e50*/  FADD.FTZ R4, R18, -R13 ;  /* 0x8000000d12047221 */ /* 0x000fe20000010000 */
[----:B------:R-:W-:-:S04]  /*5e60*/  HSET2.LE.AND R5, R5, R192, PT ;  /* 0x000000c005057233 */ /* 0x000fc80003803000 */
[----:B------:R-:W1:Y:S01]  /*5e70*/  MUFU.EX2 R164, R164 ;  /* 0x000000a400a47308 */ /* 0x000e620000000800 */
[----:B--2---:R-:W-:Y:S01]  /*5e80*/  HSET2.LE.AND R6, R195, R192, PT ;  /* 0x000000c0c3067233 */ /* 0x004fe20003803000 */
[----:B---3--:R-:W-:-:S06]  /*5e90*/  F2FP.PACK_AB R14, R166, R167 ;  /* 0x000000a7a60e723e */ /* 0x008fcc00000000ff */
[----:B------:R-:W-:Y:S01]  /*5ea0*/  MUFU.EX2 R168, R168 ;  /* 0x000000a800a87308 */ /* 0x000fe20000000800 */
[----:B------:R-:W-:Y:S02]  /*5eb0*/  LOP3.LUT R7, R7, R14, RZ, 0xc0, !PT ;  /* 0x0000000e07077212 */ /* 0x000fe400078ec0ff */
[----:B------:R-:W-:Y:S02]  /*5ec0*/  F2FP.PACK_AB R14, R176, R193 ;  /* 0x000000c1b00e723e */ /* 0x000fe400000000ff */
[----:B-1----:R-:W-:-:S03]  /*5ed0*/  F2FP.PACK_AB R9, R164, R169 ;  /* 0x000000a9a409723e */ /* 0x002fc600000000ff */
[----:B------:R-:W1:Y:S01]  /*5ee0*/  MUFU.EX2 R177, R177 ;  /* 0x000000b100b17308 */ /* 0x000e620000000800 */
[----:B------:R-:W-:Y:S01]  /*5ef0*/  LOP3.LUT R8, R181, R14, RZ, 0xc0, !PT ;  /* 0x0000000eb5087212 */ /* 0x000fe200078ec0ff */
[----:B------:R-:W-:Y:S01]  /*5f00*/  FMUL.FTZ R181, R10, c[0x0][0x23c] ;  /* 0x00008f000ab57a20 */ /* 0x000fe20000410000 */
[----:B------:R-:W-:Y:S01]  /*5f10*/  LOP3.LUT R6, R6, R9, RZ, 0xc0, !PT ;  /* 0x0000000906067212 */ /* 0x000fe200078ec0ff */
[--C-:B------:R-:W-:Y:S01]  /*5f20*/  HSET2.LE.AND R9, R179, R192.reuse, PT ;  /* 0x000000c0b3097233 */ /* 0x100fe20003803000 */
[----:B------:R-:W-:Y:S01]  /*5f30*/  F2FP.PACK_AB R14, R172, R173 ;  /* 0x000000adac0e723e */ /* 0x000fe200000000ff */
[----:B------:R-:W-:Y:S01]  /*5f40*/  FMUL.FTZ R179, R4, c[0x0][0x23c] ;  /* 0x00008f0004b37a20 */ /* 0x000fe20000410000 */
[----:B------:R-:W-:Y:S01]  /*5f50*/  HSET2.LE.AND R10, R21, R192, PT ;  /* 0x000000c0150a7233 */ /* 0x000fe20003803000 */
[----:B------:R-:W-:Y:S01]  /*5f60*/  MUFU.EX2 R178, R178 ;  /* 0x000000b200b27308 */ /* 0x000fe20000000800 */
[----:B------:R-:W-:Y:S01]  /*5f70*/  LOP3.LUT R9, R9, R14, RZ, 0xc0, !PT ;  /* 0x0000000e09097212 */ /* 0x000fe200078ec0ff */
[----:B------:R-:W-:Y:S01]  /*5f80*/  LDSM.16.MT88.4 R20, [R210+0xb000] ;  /* 0x00b00000d214783b */ /* 0x000fe20000004200 */
[----:B------:R-:W-:-:S02]  /*5f90*/  F2FP.PACK_AB R4, R170, R171 ;  /* 0x000000abaa04723e */ /* 0x000fc400000000ff */
[----:B------:R-:W-:Y:S01]  /*5fa0*/  LOP3.LUT R10, R10, R17, RZ, 0xc0, !PT ;  /* 0x000000110a0a7212 */ /* 0x000fe200078ec0ff */
[----:B------:R-:W2:Y:S01]  /*5fb0*/  LDSM.16.MT88.4 R12, [R212+0xa000] ;  /* 0x00a00000d40c783b */ /* 0x000ea20000004200 */
[----:B------:R-:W-:Y:S01]  /*5fc0*/  LOP3.LUT R11, R11, R4, RZ, 0xc0, !PT ;  /* 0x000000040b0b7212 */ /* 0x000fe200078ec0ff */
[----:B------:R-:W3:Y:S01]  /*5fd0*/  MUFU.EX2 R165, R165 ;  /* 0x000000a500a57308 */ /* 0x000ee20000000800 */
[----:B------:R-:W-:Y:S01]  /*5fe0*/  HSET2.LE.AND R4, R19, R192, PT ;  /* 0x000000c013047233 */ /* 0x000fe20003803000 */
[----:B-1----:R-:W-:-:S04]  /*5ff0*/  F2FP.PACK_AB R17, R177, R168 ;  /* 0x000000a8b111723e */ /* 0x002fc800000000ff */
[----:B------:R-:W-:Y:S02]  /*6000*/  LOP3.LUT R4, R4, R17, RZ, 0xc0, !PT ;  /* 0x0000001104047212 */ /* 0x000fe400078ec0ff */
[----:B------:R-:W1:Y:S08]  /*6010*/  MUFU.EX2 R194, R194 ;  /* 0x000000c200c27308 */ /* 0x000e700000000800 */
[----:B------:R-:W4:Y:S01]  /*6020*/  MUFU.EX2 R181, R181 ;  /* 0x000000b500b57308 */ /* 0x000f220000000800 */
[----:B---3--:R-:W-:-:S04]  /*6030*/  F2FP.PACK_AB R16, R165, R178 ;  /* 0x000000b2a510723e */ /* 0x008fc800000000ff */
[----:B------:R-:W-:Y:S02]  /*6040*/  LOP3.LUT R5, R5, R16, RZ, 0xc0, !PT ;  /* 0x0000001005057212 */ /* 0x000fe400078ec0ff */
[----:B------:R-:W3:Y:S01]  /*6050*/  LDSM.16.MT88.4 R16, [R210+0xa000] ;  /* 0x00a00000d210783b */ /* 0x000ee20000004200 */
[----:B------:R-:W2:Y:S01]  /*6060*/  MUFU.EX2 R180, R180 ;  /* 0x000000b400b47308 */ /* 0x000ea20000000800 */
[-C--:B-1----:R-:W-:Y:S02]  /*6070*/  FMUL.FTZ R160, R160, R194.reuse ;  /* 0x000000c2a0a07220 */ /* 0x082fe40000410000 */
[-C--:B------:R-:W-:Y:S02]  /*6080*/  FMUL.FTZ R161, R161, R194.reuse ;  /* 0x000000c2a1a17220 */ /* 0x080fe40000410000 */
[-C--:B------:R-:W-:Y:S02]  /*6090*/  FMUL.FTZ R40, R40, R194.reuse ;  /* 0x000000c228287220 */ /* 0x080fe40000410000 */
[----:B------:R-:W-:Y:S01]  /*60a0*/  FMUL.FTZ R41, R41, R194 ;  /* 0x000000c229297220 */ /* 0x000fe20000410000 */
[----:B------:R-:W1:Y:S01]  /*60b0*/  MUFU.EX2 R179, R179 ;  /* 0x000000b300b37308 */ /* 0x000e620000000800 */
[----:B----4-:R-:W-:-:S02]  /*60c0*/  FMUL.FTZ R162, R162, R181 ;  /* 0x000000b5a2a27220 */ /* 0x010fc40000410000 */
[-C--:B------:R-:W-:Y:S02]  /*60d0*/  FMUL.FTZ R163, R163, R181.reuse ;  /* 0x000000b5a3a37220 */ /* 0x080fe40000410000 */
[-C--:B------:R-:W-:Y:S02]  /*60e0*/  FMUL.FTZ R42, R42, R181.reuse ;  /* 0x000000b52a2a7220 */ /* 0x080fe40000410000 */
[----:B------:R-:W-:Y:S02]  /*60f0*/  FMUL.FTZ R43, R43, R181 ;  /* 0x000000b52b2b7220 */ /* 0x000fe40000410000 */
[-C--:B--2---:R-:W-:Y:S01]  /*6100*/  FMUL.FTZ R156, R156, R180.reuse ;  /* 0x000000b49c9c7220 */ /* 0x084fe20000410000 */
[----:B------:R-:W-:Y:S01]  /*6110*/  HMMA.16816.F32 R160, R8, R12, R160 ;  /* 0x0000000c08a0723c */ /* 0x000fe200000018a0 */
[-C--:B------:R-:W-:Y:S02]  /*6120*/  FMUL.FTZ R157, R157, R180.reuse ;  /* 0x000000b49d9d7220 */ /* 0x080fe40000410000 */
[----:B------:R-:W-:-:S02]  /*6130*/  FMUL.FTZ R36, R36, R180 ;  /* 0x000000b424247220 */ /* 0x000fc40000410000 */
[----:B------:R-:W-:Y:S02]  /*6140*/  FMUL.FTZ R37, R37, R180 ;  /* 0x000000b425257220 */ /* 0x000fe40000410000 */
[-C--:B-1----:R-:W-:Y:S01]  /*6150*/  FMUL.FTZ R158, R158, R179.reuse ;  /* 0x000000b39e9e7220 */ /* 0x082fe20000410000 */
        /* <DEDUP_REMOVED lines=16> */
[-C--:B---3--:R-:W-:Y:S01]  /*6260*/  HMMA.16816.F32 R44, R8, R16.reuse, R44 ;  /* 0x00000010082c723c */ /* 0x088fe2000000182c */
        /* <DEDUP_REMOVED lines=15> */
[----:B------:R-:W-:Y:S01]  /*6360*/  FMUL.FTZ R65, R65, R180 ;  /* 0x000000b441417220 */ /* 0x000fe20000410000 */
[----:B------:R-:W2:Y:S01]  /*6370*/  LDSM.16.MT88.4 R16, [R208+0xa000] ;  /* 0x00a00000d010783b */ /* 0x000ea20000004200 */
        /* <DEDUP_REMOVED lines=24> */
[----:B------:R-:W-:Y:S01]  /*6500*/  FMUL.FTZ R89, R89, R194 ;  /* 0x000000c259597220 */ /* 0x000fe20000410000 */
[----:B--2---:R-:W-:Y:S01]  /*6510*/  HMMA.16816.F32 R76, R8, R16, R76 ;  /* 0x00000010084c723c */ /* 0x004fe2000000184c */
[-C--:B------:R-:W-:Y:S02]  /*6520*/  FMUL.FTZ R90, R90, R181.reuse ;  /* 0x000000b55a5a7220 */ /* 0x080fe40000410000 */
[----:B------:R-:W-:-:S02]  /*6530*/  FMUL.FTZ R91, R91, R181 ;  /* 0x000000b55b5b7220 */ /* 0x000fc40000410000 */
[-C--:B------:R-:W-:Y:S02]  /*6540*/  FMUL.FTZ R84, R84, R180.reuse ;  /* 0x000000b454547220 */ /* 0x080fe40000410000 */
[----:B------:R-:W-:Y:S01]  /*6550*/  FMUL.FTZ R85, R85, R180 ;  /* 0x000000b455557220 */ /* 0x000fe20000410000 */
[----:B------:R-:W-:Y:S01]  /*6560*/  HMMA.16816.F32 R80, R4, R16, R80 ;  /* 0x000000100450723c */ /* 0x000fe20000001850 */
[-C--:B------:R-:W-:Y:S02]  /*6570*/  FMUL.FTZ R86, R86, R179.reuse ;  /* 0x000000b356567220 */ /* 0x080fe40000410000 */
        /* <DEDUP_REMOVED lines=9> */
[-C--:B------:R-:W-:Y:S01]  /*6610*/  FMUL.FTZ R98, R98, R179.reuse ;  /* 0x000000b362627220 */ /* 0x080fe20000410000 */
[----:B------:R-:W2:Y:S01]  /*6620*/  LDSM.16.MT88.4 R16, [R209+0xb000] ;  /* 0x00b00000d110783b */ /* 0x000ea20000004200 */
[----:B------:R-:W-:Y:S02]  /*6630*/  FMUL.FTZ R99, R99, R179 ;  /* 0x000000b363637220 */ /* 0x000fe40000410000 */
[----:B------:R-:W-:-:S02]  /*6640*/  FMUL.FTZ R104, R104, R194 ;  /* 0x000000c268687220 */ /* 0x000fc40000410000 */
[----:B------:R-:W-:Y:S01]  /*6650*/  FMUL.FTZ R105, R105, R194 ;  /* 0x000000c269697220 */ /* 0x000fe20000410000 */
[-C--:B-1----:R-:W-:Y:S01]  /*6660*/  HMMA.16816.F32 R92, R8, R12.reuse, R92 ;  /* 0x0000000c085c723c */ /* 0x082fe2000000185c */
        /* <DEDUP_REMOVED lines=8> */
[-C--:B------:R-:W-:Y:S01]  /*66f0*/  FMUL.FTZ R153, R153, R194.reuse ;  /* 0x000000c299997220 */ /* 0x080fe20000410000 */
[----:B------:R-:W-:Y:S01]  /*6700*/  HMMA.16816.F32 R104, R8, R14, R104 ;  /* 0x0000000e0868723c */ /* 0x000fe20000001868 */
[-C--:B------:R-:W-:Y:S02]  /*6710*/  FMUL.FTZ R116, R116, R194.reuse ;  /* 0x000000c274747220 */ /* 0x080fe40000410000 */
[----:B------:R-:W-:Y:S02]  /*6720*/  FMUL.FTZ R117, R117, R194 ;  /* 0x000000c275757220 */ /* 0x000fe40000410000 */
[----:B------:R-:W-:-:S02]  /*6730*/  FMUL.FTZ R154, R154, R181 ;  /* 0x000000b59a9a7220 */ /* 0x000fc40000410000 */
[-C--:B------:R-:W-:Y:S01]  /*6740*/  FMUL.FTZ R155, R155, R181.reuse ;  /* 0x000000b59b9b7220 */ /* 0x080fe20000410000 */
[----:B------:R-:W-:Y:S01]  /*6750*/  HMMA.16816.F32 R100, R4, R14, R100 ;  /* 0x0000000e0464723c */ /* 0x000fe20000001864 */
[----:B------:R-:W1:Y:S01]  /*6760*/  LDSM.16.MT88.4 R12, [R208+0xb000] ;  /* 0x00b00000d00c783b */ /* 0x000e620000004200 */
        /* <DEDUP_REMOVED lines=21> */
[----:B------:R-:W-:-:S05]  /*68c0*/  FMUL.FTZ R139, R139, R181 ;  /* 0x000000b58b8b7220 */ /* 0x000fca0000410000 */
[C---:B-1----:R-:W-:Y:S08]  /*68d0*/  HMMA.16816.F32 R144, R8.reuse, R12, R144 ;  /* 0x0000000c0890723c */ /* 0x042ff00000001890 */
[----:B------:R-:W-:Y:S07]  /*68e0*/  HMMA.16816.F32 R136, R8, R14, R136 ;  /* 0x0000000e0888723c */ /* 0x000fee0000001888 */
[----:B------:R-:W-:-:S02]  /*68f0*/  MOV R10, R204 ;  /* 0x000000cc000a7202 */ /* 0x000fc40000000f00 */
[----:B------:R-:W-:Y:S02]  /*6900*/  MOV R11, R205 ;  /* 0x000000cd000b7202 */ /* 0x000fe40000000f00 */
[----:B------:R1:W5:Y:S01]  /*6910*/  LDL.LU.64 R204, [R1+0x20] ;  /* 0x0000200001cc7983 */ /* 0x0003620000300a00 */
[-C--:B------:R-:W-:Y:S01]  /*6920*/  FMUL.FTZ R108, R108, R180.reuse ;  /* 0x000000b46c6c7220 */ /* 0x080fe20000410000 */
[----:B------:R-:W-:Y:S01]  /*6930*/  UISETP.GE.AND UP0, UPT, UR26, 0x3, UPT ;  /* 0x000000031a00788c */ /* 0x000fe2000bf06270 */
[-C--:B------:R-:W-:Y:S02]  /*6940*/  FMUL.FTZ R109, R109, R180.reuse ;  /* 0x000000b46d6d7220 */ /* 0x080fe40000410000 */
[-C--:B------:R-:W-:Y:S02]  /*6950*/  FMUL.FTZ R110, R110, R179.reuse ;  /* 0x000000b36e6e7220 */ /* 0x080fe40000410000 */
[----:B------:R-:W-:Y:S01]  /*6960*/  FMUL.FTZ R111, R111, R179 ;  /* 0x000000b36f6f7220 */ /* 0x000fe20000410000 */
[----:B------:R-:W-:Y:S01]  /*6970*/  PLOP3.LUT P0, PT, PT, PT, UP0, 0x80, 0x0 ;  /* 0x000000000000781c */ /* 0x000fe20003f0f008 */
[----:B------:R-:W-:-:S02]  /*6980*/  FMUL.FTZ R140, R140, R180 ;  /* 0x000000b48c8c7220 */ /* 0x000fc40000410000 */
[-C--:B------:R-:W-:Y:S02]  /*6990*/  FMUL.FTZ R141, R141, R180.reuse ;  /* 0x000000b48d8d7220 */ /* 0x080fe40000410000 */
        /* <DEDUP_REMOVED lines=8> */
[----:B------:R-:W-:-:S04]  /*6a20*/  IMAD.WIDE.U32 R8, R34, -0x2daee0ad, RZ ;  /* 0xd2511f5322087825 */ /* 0x000fc800078e00ff */
[-C--:B------:R-:W-:Y:S01]  /*6a30*/  FMUL.FTZ R124, R124, R180.reuse ;  /* 0x000000b47c7c7220 */ /* 0x080fe20000410000 */
[----:B------:R-:W-:Y:S01]  /*6a40*/  LOP3.LUT R199, R9, UR17, R198, 0x96, !PT ;  /* 0x0000001109c77c12 */ /* 0x000fe2000f8e96c6 */
[----:B------:R-:W-:Y:S01]  /*6a50*/  FMUL.FTZ R125, R125, R180 ;  /* 0x000000b47d7d7220 */ /* 0x000fe20000410000 */
[----:B------:R-:W-:Y:S01]  /*6a60*/  LOP3.LUT R12, R8, 0xffff, RZ, 0xc0, !PT ;  /* 0x0000ffff080c7812 */ /* 0x000fe200078ec0ff */
[-C--:B------:R-:W-:Y:S01]  /*6a70*/  FMUL.FTZ R126, R126, R179.reuse ;  /* 0x000000b37e7e7220 */ /* 0x080fe20000410000 */
[----:B------:R-:W-:Y:S01]  /*6a80*/  SHF.R.U32.HI R9, RZ, 0x10, R8 ;  /* 0x00000010ff097819 */ /* 0x000fe20000011608 */
[----:B------:R-:W-:Y:S01]  /*6a90*/  FMUL.FTZ R127, R127, R179 ;  /* 0x000000b37f7f7220 */ /* 0x000fe20000410000 */
[----:B------:R-:W-:Y:S01]  /*6aa0*/  HMMA.16816.F32 R112, R4, R22, R112 ;  /* 0x000000160470723c */ /* 0x000fe20000001870 */
[----:B------:R-:W-:Y:S01]  /*6ab0*/  IMAD.WIDE.U32 R20, R35, -0x2daee0ad, RZ ;  /* 0xd2511f5323147825 */ /* 0x000fe200078e00ff */
[----:B------:R-:W-:-:S03]  /*6ac0*/  LOP3.LUT R9, R9, 0xff, RZ, 0xc0, !PT ;  /* 0x000000ff09097812 */ /* 0x000fc600078ec0ff */
[-C--:B------:R-:W-:Y:S01]  /*6ad0*/  FMUL.FTZ R148, R148, R180.reuse ;  /* 0x000000b494947220 */ /* 0x080fe20000410000 */
[----:B------:R-:W-:Y:S01]  /*6ae0*/  SHF.R.U32.HI R13, RZ, 0x18, R20 ;  /* 0x00000018ff0d7819 */ /* 0x000fe20000011614 */
[----:B------:R-:W-:Y:S01]  /*6af0*/  FMUL.FTZ R149, R149, R180 ;  /* 0x000000b495957220 */ /* 0x000fe20000410000 */
[----:B------:R-:W-:Y:S01]  /*6b00*/  MOV R22, R10 ;  /* 0x0000000a00167202 */ /* 0x000fe20000000f00 */
[C---:B------:R-:W-:Y:S01]  /*6b10*/  HMMA.16816.F32 R124, R4.reuse, R16, R124 ;  /* 0x00000010047c723c */ /* 0x040fe2000000187c */
[-C--:B------:R-:W-:Y:S01]  /*6b20*/  FMUL.FTZ R150, R150, R179.reuse ;  /* 0x000000b396967220 */ /* 0x080fe20000410000 */
[----:B------:R-:W-:Y:S01]  /*6b30*/  LOP3.LUT R10, R8, 0xff, RZ, 0xc0, !PT ;  /* 0x000000ff080a7812 */ /* 0x000fe200078ec0ff */
[----:B------:R-:W-:Y:S01]  /*6b40*/  FMUL.FTZ R151, R151, R179 ;  /* 0x000000b397977220 */ /* 0x000fe20000410000 */
[----:B------:R-:W-:Y:S01]  /*6b50*/  SHF.R.U32.HI R8, RZ, 0x18, R8 ;  /* 0x00000018ff087819 */ /* 0x000fe20000011608 */
[----:B------:R-:W-:Y:S01]  /*6b60*/  FFMA.FTZ R193, R243, R194, R193 ;  /* 0x000000c2f3c17223 */ /* 0x000fe200000100c1 */
[----:B------:R-:W-:Y:S01]  /*6b70*/  MOV R23, R11 ;  /* 0x0000000b00177202 */ /* 0x000fe20000000f00 */
[----:B------:R-:W-:Y:S01]  /*6b80*/  FFMA.FTZ R194, R31, c[0x0][0x23c], -R191 ;  /* 0x00008f001fc27a23 */ /* 0x000fe200000108bf */
[----:B------:R-:W-:Y:S01]  /*6b90*/  SHF.R.U32.HI R16, RZ, 0x10, R20 ;  /* 0x00000010ff107819 */ /* 0x000fe20000011614 */
[----:B------:R-:W-:Y:S01]  /*6ba0*/  FFMA.FTZ R182, R182, c[0x0][0x23c], -R190 ;  /* 0x00008f00b6b67a23 */ /* 0x000fe200000108be */
[----:B------:R-:W-:Y:S01]  /*6bb0*/  PRMT R9, R9, 0x5410, R8 ;  /* 0x0000541009097816 */ /* 0x000fe20000000008 */
[C---:B------:R-:W-:Y:S01]  /*6bc0*/  HMMA.16816.F32 R148, R4.reuse, R18, R148 ;  /* 0x000000120494723c */ /* 0x040fe20000001894 */
[----:B------:R-:W-:Y:S01]  /*6bd0*/  LOP3.LUT R16, R16, 0xff, RZ, 0xc0, !PT ;  /* 0x000000ff10107812 */ /* 0x000fe200078ec0ff */
[----:B------:R-:W-:Y:S01]  /*6be0*/  FFMA.FTZ R195, R28, c[0x0][0x23c], -R189 ;  /* 0x00008f001cc37a23 */ /* 0x000fe200000108bd */
[----:B------:R-:W-:Y:S01]  /*6bf0*/  LOP3.LUT R11, R21, UR17, R22, 0x96, !PT ;  /* 0x00000011150b7c12 */ /* 0x000fe2000f8e9616 */
[----:B------:R-:W-:Y:S01]  /*6c00*/  FFMA.FTZ R30, R30, c[0x0][0x23c], -R191 ;  /* 0x00008f001e1e7a23 */ /* 0x000fe200000108bf */
[----:B------:R-:W-:Y:S01]  /*6c10*/  LOP3.LUT R8, R199, 0xffff, RZ, 0xc0, !PT ;  /* 0x0000ffffc7087812 */ /* 0x000fe200078ec0ff */
[----:B------:R-:W-:Y:S01]  /*6c20*/  FFMA.FTZ R183, R183, c[0x0][0x23c], -R190 ;  /* 0x00008f00b7b77a23 */ /* 0x000fe200000108be */
[----:B------:R-:W-:Y:S01]  /*6c30*/  SHF.R.U32.HI R19, RZ, 0x8, R12 ;  /* 0x00000008ff137819 */ /* 0x000fe2000001160c */
[----:B------:R-:W-:Y:S01]  /*6c40*/  FFMA.FTZ R24, R24, c[0x0][0x23c], -R189 ;  /* 0x00008f0018187a23 */ /* 0x000fe200000108bd */
[----:B------:R-:W-:Y:S01]  /*6c50*/  LOP3.LUT R18, R20, 0xffff, RZ, 0xc0, !PT ;  /* 0x0000ffff14127812 */ /* 0x000fe200078ec0ff */
[----:B------:R-:W-:Y:S01]  /*6c60*/  FFMA.FTZ R184, R184, c[0x0][0x23c], -R191 ;  /* 0x00008f00b8b87a23 */ /* 0x000fe200000108bf */
[----:B------:R-:W-:Y:S01]  /*6c70*/  PRMT R23, R16, 0x5410, R13 ;  /* 0x0000541010177816 */ /* 0x000fe2000000000d */
[----:B------:R-:W-:Y:S01]  /*6c80*/  FFMA.FTZ R185, R185, c[0x0][0x23c], -R191 ;  /* 0x00008f00b9b97a23 */ /* 0x000fe200000108bf */
[----:B------:R-:W-:Y:S01]  /*6c90*/  SHF.R.U32.HI R8, RZ, 0x8, R8 ;  /* 0x00000008ff087819 */ /* 0x000fe20000011608 */
[--C-:B------:R-:W-:Y:S01]  /*6ca0*/  FFMA.FTZ R186, R186, c[0x0][0x23c], -R190.reuse ;  /* 0x00008f00baba7a23 */ /* 0x100fe200000108be */
[----:B------:R-:W-:Y:S01]  /*6cb0*/  LOP3.LUT R21, R199, 0xff, RZ, 0xc0, !PT ;  /* 0x000000ffc7157812 */ /* 0x000fe200078ec0ff */
[----:B------:R-:W-:Y:S01]  /*6cc0*/  FFMA.FTZ R187, R187, c[0x0][0x23c], -R190 ;  /* 0x00008f00bbbb7a23 */ /* 0x000fe200000108be */
[----:B------:R-:W-:Y:S01]  /*6cd0*/  LOP3.LUT R16, R11, 0xffff, RZ, 0xc0, !PT ;  /* 0x0000ffff0b107812 */ /* 0x000fe200078ec0ff */
[----:B------:R-:W-:Y:S01]  /*6ce0*/  FFMA.FTZ R198, R25, c[0x0][0x23c], -R189 ;  /* 0x00008f0019c67a23 */ /* 0x000fe200000108bd */
[----:B------:R-:W-:Y:S01]  /*6cf0*/  PRMT R19, R10, 0x5410, R19 ;  /* 0x000054100a137816 */ /* 0x000fe20000000013 */
[----:B------:R-:W-:Y:S01]  /*6d00*/  FFMA.FTZ R32, R32, c[0x0][0x23c], -R189 ;  /* 0x00008f0020207a23 */ /* 0x000fe200000108bd */
[----:B------:R-:W-:Y:S01]  /*6d10*/  LOP3.LUT R10, R11, 0xff, RZ, 0xc0, !PT ;  /* 0x000000ff0b0a7812 */ /* 0x000fe200078ec0ff */
[----:B------:R2:W-:Y:S01]  /*6d20*/  MUFU.EX2 R191, R30 ;  /* 0x0000001e00bf7308 */ /* 0x0005e20000000800 */
[--C-:B------:R-:W-:Y:S01]  /*6d30*/  SHF.R.U32.HI R12, RZ, 0x10, R11.reuse ;  /* 0x00000010ff0c7819 */ /* 0x100fe2000001160b */
[--C-:B------:R-:W-:Y:S01]  /*6d40*/  FFMA.FTZ R243, R27, c[0x0][0x23c], -R188.reuse ;  /* 0x00008f001bf37a23 */ /* 0x100fe200000108bc */
[----:B------:R-:W-:Y:S01]  /*6d50*/  SHF.R.U32.HI R13, RZ, 0x18, R11 ;  /* 0x00000018ff0d7819 */ /* 0x000fe2000001160b */
[----:B------:R-:W-:Y:S01]  /*6d60*/  FFMA.FTZ R33, R33, c[0x0][0x23c], -R188 ;  /* 0x00008f0021217a23 */ /* 0x000fe200000108bc */
[----:B------:R-:W-:Y:S01]  /*6d70*/  PRMT R21, R21, 0x5410, R8 ;  /* 0x0000541015157816 */ /* 0x000fe20000000008 */
[----:B------:R-:W-:Y:S01]  /*6d80*/  FFMA.FTZ R190, R29, c[0x0][0x23c], -R188 ;  /* 0x00008f001dbe7a23 */ /* 0x000fe200000108bc */
[----:B------:R-:W-:Y:S01]  /*6d90*/  SHF.R.U32.HI R11, RZ, 0x8, R16 ;  /* 0x00000008ff0b7819 */ /* 0x000fe20000011610 */
[----:B------:R-:W3:Y:S01]  /*6da0*/  MUFU.EX2 R194, R194 ;  /* 0x000000c200c27308 */ /* 0x000ee20000000800 */
[----:B------:R-:W-:Y:S01]  /*6db0*/  SHF.R.U32.HI R8, RZ, 0x10, R199 ;  /* 0x00000010ff087819 */ /* 0x000fe200000116c7 */
[----:B------:R-:W-:Y:S01]  /*6dc0*/  FFMA.FTZ R26, R26, c[0x0][0x23c], -R188 ;  /* 0x00008f001a1a7a23 */ /* 0x000fe200000108bc */
[----:B------:R-:W-:Y:S01]  /*6dd0*/  LOP3.LUT R12, R12, 0xff, RZ, 0xc0, !PT ;  /* 0x000000ff0c0c7812 */ /* 0x000fe200078ec0ff */
[--C-:B------:R-:W-:Y:S01]  /*6de0*/  HSET2.LE.AND R22, R9, R192.reuse, PT ;  /* 0x000000c009167233 */ /* 0x100fe20003803000 */
[----:B------:R-:W-:Y:S01]  /*6df0*/  PRMT R11, R10, 0x5410, R11 ;  /* 0x000054100a0b7816 */ /* 0x000fe2000000000b */
[-C--:B------:R-:W-:Y:S01]  /*6e00*/  FMUL.FTZ R9, R133, R180.reuse ;  /* 0x000000b485097220 */ /* 0x080fe20000410000 */
[----:B------:R-:W-:Y:S01]  /*6e10*/  SHF.R.U32.HI R25, RZ, 0x18, R199 ;  /* 0x00000018ff197819 */ /* 0x000fe200000116c7 */
[----:B------:R-:W-:Y:S01]  /*6e20*/  MUFU.EX2 R182, R182 ;  /* 0x000000b600b67308 */ /* 0x000fe20000000800 */
[----:B------:R-:W-:Y:S01]  /*6e30*/  LOP3.LUT R8, R8, 0xff, RZ, 0xc0, !PT ;  /* 0x000000ff08087812 */ /* 0x000fe200078ec0ff */
[-C--:B------:R-:W-:Y:S01]  /*6e40*/  FMUL.FTZ R10, R134, R179.reuse ;  /* 0x000000b3860a7220 */ /* 0x080fe20000410000 */
[----:B------:R-:W-:Y:S01]  /*6e50*/  PRMT R13, R12, 0x5410, R13 ;  /* 0x000054100c0d7816 */ /* 0x000fe2000000000d */
[--C-:B------:R-:W-:Y:S01]  /*6e60*/  HSET2.LE.AND R12, R11, R192.reuse, PT ;  /* 0x000000c00b0c7233 */ /* 0x100fe20003803000 */
[----:B------:R-:W-:Y:S01]  /*6e70*/  LOP3.LUT R17, R20, 0xff, RZ, 0xc0, !PT ;  /* 0x000000ff14117812 */ /* 0x000fe200078ec0ff */
[----:B------:R-:W-:Y:S01]  /*6e80*/  FMUL.FTZ R11, R135, R179 ;  /* 0x000000b3870b7220 */ /* 0x000fe20000410000 */
[----:B------:R-:W-:Y:S01]  /*6e90*/  SHF.R.U32.HI R18, RZ, 0x8, R18 ;  /* 0x00000008ff127819 */ /* 0x000fe20000011612 */
[----:B------:R-:W4:Y:S01]  /*6ea0*/  MUFU.EX2 R189, R183 ;  /* 0x000000b700bd7308 */ /* 0x000f220000000800 */
[----:B------:R-:W-:Y:S01]  /*6eb0*/  PRMT R25, R8, 0x5410, R25 ;  /* 0x0000541008197816 */ /* 0x000fe20000000019 */
[-C--:B------:R-:W-:Y:S01]  /*6ec0*/  FMUL.FTZ R8, R132, R180.reuse ;  /* 0x000000b484087220 */ /* 0x080fe20000410000 */
[----:B------:R-:W-:Y:S01]  /*6ed0*/  PRMT R17, R17, 0x5410, R18 ;  /* 0x0000541011117816 */ /* 0x000fe20000000012 */
[--C-:B------:R-:W-:Y:S01]  /*6ee0*/  HSET2.LE.AND R19, R19, R192.reuse, PT ;  /* 0x000000c013137233 */ /* 0x100fe20003803000 */
[----:B--2---:R-:W-:Y:S01]  /*6ef0*/  LDSM.16.MT88.4 R28, [R209+0xa800] ;  /* 0x00a80000d11c783b */ /* 0x004fe20000004200 */
[--C-:B------:R-:W-:Y:S01]  /*6f00*/  HSET2.LE.AND R23, R23, R192.reuse, PT ;  /* 0x000000c017177233 */ /* 0x100fe20003803000 */
[----:B------:R-:W-:Y:S01]  /*6f10*/  FFMA.FTZ R173, R238, R181, R173 ;  /* 0x000000b5eead7223 */ /* 0x000fe200000100ad */
[----:B------:R-:W-:Y:S01]  /*6f20*/  MUFU.EX2 R195, R195 ;  /* 0x000000c300c37308 */ /* 0x000fe20000000800 */
[----:B------:R-:W-:Y:S01]  /*6f30*/  HMMA.16816.F32 R4, R4, R14, R8 ;  /* 0x0000000e0404723c */ /* 0x000fe20000001808 */
[--C-:B------:R-:W-:Y:S01]  /*6f40*/  HSET2.LE.AND R21, R21, R192.reuse, PT ;  /* 0x000000c015157233 */ /* 0x100fe20003803000 */
[----:B------:R-:W-:Y:S01]  /*6f50*/  FFMA.FTZ R168, R241, R180, R168 ;  /* 0x000000b4f1a87223 */ /* 0x000fe200000100a8 */
[--C-:B------:R-:W-:Y:S01]  /*6f60*/  HSET2.LE.AND R20, R25, R192.reuse, PT ;  /* 0x000000c019147233 */ /* 0x100fe20003803000 */
[----:B------:R-:W-:Y:S01]  /*6f70*/  FFMA.FTZ R178, R239, R179, R178 ;  /* 0x000000b3efb27223 */ /* 0x000fe200000100b2 */
[----:B------:R-:W-:Y:S01]  /*6f80*/  HSET2.LE.AND R13, R13, R192, PT ;  /* 0x000000c00d0d7233 */ /* 0x000fe20003803000 */
[----:B------:R-:W-:Y:S01]  /*6f90*/  FADD.FTZ R176, R176, R193 ;  /* 0x000000c1b0b07221 */ /* 0x000fe20000010000 */
[----:B------:R2:W1:Y:S01]  /*6fa0*/  MUFU.EX2 R188, R24 ;  /* 0x0000001800bc7308 */ /* 0x0004620000000800 */
[----:B---3--:R-:W-:Y:S01]  /*6fb0*/  F2FP.PACK_AB R9, R194, R191 ;  /* 0x000000bfc209723e */ /* 0x008fe200000000ff */
[----:B------:R-:W-:Y:S01]  /*6fc0*/  FADD.FTZ R172, R172, R173 ;  /* 0x000000adacac7221 */ /* 0x000fe20000010000 */
[----:B----4-:R-:W-:Y:S01]  /*6fd0*/  F2FP.PACK_AB R8, R189, R182 ;  /* 0x000000b6bd08723e */ /* 0x010fe200000000ff */
[----:B------:R-:W-:-:S02]  /*6fe0*/  FADD.FTZ R168, R177, R168 ;  /* 0x000000a8b1a87221 */ /* 0x000fc40000010000 */
[----:B------:R-:W-:Y:S01]  /*6ff0*/  FADD.FTZ R178, R165, R178 ;  /* 0x000000b2a5b27221 */ /* 0x000fe20000010000 */
[----:B------:R-:W-:Y:S01]  /*7000*/  LOP3.LUT R15, R23, R8, RZ, 0xc0, !PT ;  /* 0x00000008170f7212 */ /* 0x000fe200078ec0ff */
[----:B------:R-:W-:Y:S01]  /*7010*/  MUFU.EX2 R198, R198 ;  /* 0x000000c600c67308 */ /* 0x000fe20000000800 */
[----:B------:R-:W-:Y:S01]  /*7020*/  FADD.FTZ R175, R175, R176 ;  /* 0x000000b0afaf7221 */ /* 0x000fe20000010000 */
[----:B------:R-:W-:Y:S01]  /*7030*/  MOV R165, R3 ;  /* 0x0000000300a57202 */ /* 0x000fe20000000f00 */
[----:B------:R-:W-:Y:S02]  /*7040*/  FADD.FTZ R171, R171, R172 ;  /* 0x000000acabab7221 */ /* 0x000fe40000010000 */
[----:B------:R-:W-:Y:S02]  /*7050*/  FADD.FTZ R169, R169, R168 ;  /* 0x000000a8a9a97221 */ /* 0x000fe40000010000 */
[----:B------:R-:W-:Y:S01]  /*7060*/  FADD.FTZ R167, R167, R178 ;  /* 0x000000b2a7a77221 */ /* 0x000fe20000010000 */
[----:B--2---:R-:W-:Y:S01]  /*7070*/  HSET2.LE.AND R24, R17, R192, PT ;  /* 0x000000c011187233 */ /* 0x004fe20003803000 */
[----:B-1----:R-:W-:Y:S01]  /*7080*/  F2FP.PACK_AB R134, R188, R195 ;  /* 0x000000c3bc86723e */ /* 0x002fe200000000ff */
[----:B------:R-:W-:Y:S01]  /*7090*/  MUFU.EX2 R190, R190 ;  /* 0x000000be00be7308 */ /* 0x000fe20000000800 */
[----:B------:R-:W-:-:S02]  /*70a0*/  FADD.FTZ R175, R174, R175 ;  /* 0x000000afaeaf7221 */ /* 0x000fc40000010000 */
[----:B------:R-:W-:Y:S01]  /*70b0*/  LOP3.LUT R134, R19, R134, RZ, 0xc0, !PT ;  /* 0x0000008613867212 */ /* 0x000fe200078ec0ff */
[----:B------:R-:W-:Y:S01]  /*70c0*/  FADD.FTZ R171, R170, R171 ;  /* 0x000000abaaab7221 */ /* 0x000fe20000010000 */
[----:B------:R-:W-:Y:S01]  /*70d0*/  LOP3.LUT R14, R24, R9, RZ, 0xc0, !PT ;  /* 0x00000009180e7212 */ /* 0x000fe200078ec0ff */
[----:B------:R-:W1:Y:S01]  /*70e0*/  LDSM.16.MT88.4 R16, [R212+0xa800] ;  /* 0x00a80000d410783b */ /* 0x000e620000004200 */
[----:B------:R-:W-:Y:S01]  /*70f0*/  FADD.FTZ R169, R164, R169 ;  /* 0x000000a9a4a97221 */ /* 0x000fe20000010000 */
[----:B------:R-:W2:Y:S01]  /*7100*/  MUFU.EX2 R183, R26 ;  /* 0x0000001a00b77308 */ /* 0x000ea20000000800 */
[----:B------:R-:W-:Y:S01]  /*7110*/  FADD.FTZ R166, R166, R167 ;  /* 0x000000a7a6a67221 */ /* 0x000fe20000010000 */
[----:B------:R-:W3:Y:S01]  /*7120*/  LDSM.16.MT88.4 R8, [R210+0xa800] ;  /* 0x00a80000d208783b */ /* 0x000ee20000004200 */
[----:B------:R-:W-:-:S05]  /*7130*/  MOV R167, R197 ;  /* 0x000000c500a77202 */ /* 0x000fca0000000f00 */
[----:B------:R-:W4:Y:S08]  /*7140*/  MUFU.EX2 R199, R32 ;  /* 0x0000002000c77308 */ /* 0x000f300000000800 */
[----:B------:R-:W-:Y:S01]  /*7150*/  MUFU.EX2 R184, R184 ;  /* 0x000000b800b87308 */ /* 0x000fe20000000800 */
[----:B--2---:R-:W-:Y:S01]  /*7160*/  F2FP.PACK_AB R135, R183, R190 ;  /* 0x000000beb787723e */ /* 0x004fe200000000ff */
[----:B------:R-:W-:Y:S03]  /*7170*/  LDSM.16.MT88.4 R24, [R212+0xb800] ;  /* 0x00b80000d418783b */ /* 0x000fe60000004200 */
[----:B------:R-:W-:-:S03]  /*7180*/  LOP3.LUT R135, R22, R135, RZ, 0xc0, !PT ;  /* 0x0000008716877212 */ /* 0x000fc600078ec0ff */
[----:B------:R-:W2:Y:S01]  /*7190*/  MUFU.EX2 R185, R185 ;  /* 0x000000b900b97308 */ /* 0x000ea20000000800 */
[----:B----4-:R-:W-:Y:S01]  /*71a0*/  F2FP.PACK_AB R132, R199, R198 ;  /* 0x000000c6c784723e */ /* 0x010fe200000000ff */
[----:B------:R-:W-:-:S03]  /*71b0*/  FADD.FTZ R198, R198, R169 ;  /* 0x000000a9c6c67221 */ /* 0x000fc60000010000 */
[----:B------:R-:W-:Y:S01]  /*71c0*/  LOP3.LUT R132, R21, R132, RZ, 0xc0, !PT ;  /* 0x0000008415847212 */ /* 0x000fe200078ec0ff */
[----:B------:R-:W-:Y:S02]  /*71d0*/  FADD.FTZ R198, R199, R198 ;  /* 0x000000c6c7c67221 */ /* 0x000fe40000010000 */
[----:B------:R-:W-:Y:S02]  /*71e0*/  MUFU.EX2 R186, R186 ;  /* 0x000000ba00ba7308 */ /* 0x000fe40000000800 */
[----:B------:R-:W-:-:S04]  /*71f0*/  FADD.FTZ R195, R195, R198 ;  /* 0x000000c6c3c37221 */ /* 0x000fc80000010000 */
[----:B------:R-:W-:Y:S02]  /*7200*/  FADD.FTZ R241, R188, R195 ;  /* 0x000000c3bcf17221 */ /* 0x000fe40000010000 */
[----:B------:R-:W4:Y:S01]  /*7210*/  MUFU.EX2 R187, R187 ;  /* 0x000000bb00bb7308 */ /* 0x000f220000000800 */
[----:B--2---:R-:W-:Y:S01]  /*7220*/  F2FP.PACK_AB R21, R185, R184 ;  /* 0x000000b8b915723e */ /* 0x004fe200000000ff */
[----:B------:R-:W-:-:S03]  /*7230*/  FADD.FTZ R184, R184, R175 ;  /* 0x000000afb8b87221 */ /* 0x000fc60000010000 */
[----:B------:R-:W-:Y:S01]  /*7240*/  LOP3.LUT R12, R12, R21, RZ, 0xc0, !PT ;  /* 0x000000150c0c7212 */ /* 0x000fe200078ec0ff */
[----:B------:R-:W-:Y:S02]  /*7250*/  FADD.FTZ R184, R185, R184 ;  /* 0x000000b8b9b87221 */ /* 0x000fe40000010000 */
[----:B------:R-:W-:Y:S02]  /*7260*/  MUFU.EX2 R243, R243 ;  /* 0x000000f300f37308 */ /* 0x000fe40000000800 */
[----:B------:R-:W-:-:S06]  /*7270*/  FADD.FTZ R191, R191, R184 ;  /* 0x000000b8bfbf7221 */ /* 0x000fcc0000010000 */
[----:B------:R-:W2:Y:S01]  /*7280*/  MUFU.EX2 R192, R33 ;  /* 0x0000002100c07308 */ /* 0x000ea20000000800 */
[----:B----4-:R-:W-:Y:S01]  /*7290*/  F2FP.PACK_AB R22, R187, R186 ;  /* 0x000000babb16723e */ /* 0x010fe200000000ff */
[----:B------:R-:W-:-:S03]  /*72a0*/  FADD.FTZ R186, R186, R171 ;  /* 0x000000abbaba7221 */ /* 0x000fc60000010000 */
[----:B------:R-:W-:Y:S01]  /*72b0*/  LOP3.LUT R13, R13, R22, RZ, 0xc0, !PT ;  /* 0x000000160d0d7212 */ /* 0x000fe200078ec0ff */
[----:B------:R-:W-:-:S04]  /*72c0*/  FADD.FTZ R187, R187, R186 ;  /* 0x000000babbbb7221 */ /* 0x000fc80000010000 */
[----:B------:R-:W-:Y:S02]  /*72d0*/  FADD.FTZ R182, R182, R187 ;  /* 0x000000bbb6b67221 */ /* 0x000fe40000010000 */
[C---:B-1----:R-:W-:Y:S02]  /*72e0*/  HMMA.16816.F32 R160, R12.reuse, R16, R160 ;  /* 0x000000100ca0723c */ /* 0x042fe400000018a0 */
[----:B------:R-:W-:Y:S01]  /*72f0*/  FADD.FTZ R238, R189, R182 ;  /* 0x000000b6bdee7221 */ /* 0x000fe20000010000 */
[----:B--2---:R-:W-:Y:S01]  /*7300*/  F2FP.PACK_AB R133, R192, R243 ;  /* 0x000000f3c085723e */ /* 0x004fe200000000ff */
[----:B------:R-:W1:Y:S01]  /*7310*/  LDSM.16.MT88.4 R32, [R208+0xa800] ;  /* 0x00a80000d020783b */ /* 0x000e620000004200 */
[----:B------:R-:W-:Y:S01]  /*7320*/  FADD.FTZ R243, R243, R166 ;  /* 0x000000a6f3f37221 */ /* 0x000fe20000010000 */
[----:B------:R-:W-:Y:S02]  /*7330*/  MOV R166, R196 ;  /* 0x000000c400a67202 */ /* 0x000fe40000000f00 */
[----:B------:R-:W-:Y:S01]  /*7340*/  HMMA.16816.F32 R40, R12, R18, R40 ;  /* 0x000000120c28723c */ /* 0x000fe20000001828 */
[----:B------:R-:W-:Y:S01]  /*7350*/  LOP3.LUT R133, R20, R133, RZ, 0xc0, !PT ;  /* 0x0000008514857212 */ /* 0x000fe200078ec0ff */
[----:B------:R-:W-:Y:S01]  /*7360*/  FADD.FTZ R243, R192, R243 ;  /* 0x000000f3c0f37221 */ /* 0x000fe20000010000 */
[----:B------:R-:W2:Y:S03]  /*7370*/  LDSM.16.MT88.4 R20, [R210+0xb800] ;  /* 0x00b80000d214783b */ /* 0x000ea60000004200 */
[----:B------:R-:W-:-:S02]  /*7380*/  FADD.FTZ R190, R190, R243 ;  /* 0x000000f3bebe7221 */ /* 0x000fc40000010000 */
[----:B------:R-:W-:Y:S01]  /*7390*/  HMMA.16816.F32 R156, R132, R16, R156 ;  /* 0x00000010849c723c */ /* 0x000fe2000000189c */
[----:B------:R-:W-:Y:S02]  /*73a0*/  FADD.FTZ R243, R194, R191 ;  /* 0x000000bfc2f37221 */ /* 0x000fe40000010000 */
[----:B------:R-:W-:-:S05]  /*73b0*/  FADD.FTZ R239, R183, R190 ;  /* 0x000000beb7ef7221 */ /* 0x000fca0000010000 */
[----:B------:R-:W-:Y:S01]  /*73c0*/  HMMA.16816.F32 R36, R132, R18, R36 ;  /* 0x000000128424723c */ /* 0x000fe20000001824 */
[----:B------:R-:W4:Y:S07]  /*73d0*/  LDSM.16.MT88.4 R16, [R209+0xb800] ;  /* 0x00b80000d110783b */ /* 0x000f2e0000004200 */
[-C--:B---3--:R-:W-:Y:S08]  /*73e0*/  HMMA.16816.F32 R44, R12, R8.reuse, R44 ;  /* 0x000000080c2c723c */ /* 0x088ff0000000182c */
[----:B------:R-:W-:Y:S08]  /*73f0*/  HMMA.16816.F32 R48, R132, R8, R48 ;  /* 0x000000088430723c */ /* 0x000ff00000001830 */
[-C--:B------:R-:W-:Y:S08]  /*7400*/  HMMA.16816.F32 R56, R12, R10.reuse, R56 ;  /* 0x0000000a0c38723c */ /* 0x080ff00000001838 */
[C---:B------:R-:W-:Y:S01]  /*7410*/  HMMA.16816.F32 R52, R132.reuse, R10, R52 ;  /* 0x0000000a8434723c */ /* 0x040fe20000001834 */
[----:B------:R-:W3:Y:S07]  /*7420*/  LDSM.16.MT88.4 R8, [R208+0xb800] ;  /* 0x00b80000d008783b */ /* 0x000eee0000004200 */
[C---:B------:R-:W-:Y:S08]  /*7430*/  HMMA.16816.F32 R64, R132.reuse, R28, R64 ;  /* 0x0000001c8440723c */ /* 0x040ff00000001840 */
[C---:B------:R-:W-:Y:S08]  /*7440*/  HMMA.16816.F32 R68, R132.reuse, R30, R68 ;  /* 0x0000001e8444723c */ /* 0x040ff00000001844 */
[C---:B-1----:R-:W-:Y:S08]  /*7450*/  HMMA.16816.F32 R80, R132.reuse, R32, R80 ;  /* 0x000000208450723c */ /* 0x042ff00000001850 */
[C---:B------:R-:W-:Y:S08]  /*7460*/  HMMA.16816.F32 R84, R132.reuse, R34, R84 ;  /* 0x000000228454723c */ /* 0x040ff00000001854 */
[C---:B------:R-:W-:Y:S08]  /*7470*/  HMMA.16816.F32 R96, R132.reuse, R24, R96 ;  /* 0x000000188460723c */ /* 0x040ff00000001860 */
[C---:B------:R-:W-:Y:S08]  /*7480*/  HMMA.16816.F32 R100, R132.reuse, R26, R100 ;  /* 0x0000001a8464723c */ /* 0x040ff00000001864 */
[C---:B--2---:R-:W-:Y:S08]  /*7490*/  HMMA.16816.F32 R108, R132.reuse, R20, R108 ;  /* 0x00000014846c723c */ /* 0x044ff0000000186c */
[C---:B------:R-:W-:Y:S08]  /*74a0*/  HMMA.16816.F32 R112, R132.reuse, R22, R112 ;  /* 0x000000168470723c */ /* 0x040ff00000001870 */
[C---:B----4-:R-:W-:Y:S08]  /*74b0*/  HMMA.16816.F32 R124, R132.reuse, R16, R124 ;  /* 0x00000010847c723c */ /* 0x050ff0000000187c */
        /* <DEDUP_REMOVED lines=13> */
[C---:B------:R-:W-:Y:S08]  /*7590*/  HMMA.16816.F32 R144, R12.reuse, R8, R144 ;  /* 0x000000080c90723c */ /* 0x040ff00000001890 */
[-C--:B------:R-:W-:Y:S08]  /*75a0*/  HMMA.16816.F32 R136, R12, R10.reuse, R136 ;  /* 0x0000000a0c88723c */ /* 0x080ff00000001888 */
[----:B------:R-:W-:Y:S01]  /*75b0*/  HMMA.16816.F32 R132, R132, R10, R4 ;  /* 0x0000000a8484723c */ /* 0x000fe20000001804 */
[----:B------:R-:W-:Y:S11]  /*75c0*/  @!P0 BRA `(.L_x_885) ;  /* 0x0000938000008947 */ /* 0x000ff60003800000 */
[----:B------:R-:W2:Y:S01]  /*75d0*/  LDL.LU.64 R28, [R1+0x8] ;  /* 0x00000800011c7983 */ /* 0x000ea20000300a00 */
[----:B------:R-:W-:Y:S01]  /*75e0*/  UIADD3 UR4, UR26, -0x2, URZ ;  /* 0xfffffffe1a047890 */ /* 0x000fe2000fffe03f */
[----:B------:R-:W-:-:S04]  /*75f0*/  DEPBAR.LE SB0, 0x0 ;  /* 0x000080000000791a */ /* 0x000fc80000000000 */
[----:B------:R-:W-:Y:S01]  /*7600*/  IMAD.MOV.U32 R5, RZ, RZ, R244 ;  /* 0x000000ffff057224 */ /* 0x000fe200078e00f4 */
[----:B------:R-:W-:Y:S01]  /*7610*/  UMOV UR30, 0x6 ;  /* 0x00000006001e7882 */ /* 0x000fe20000000000 */
[----:B------:R-:W-:Y:S01]  /*7620*/  IMAD.U32 R194, RZ, RZ, UR4 ;  /* 0x00000004ffc27e24 */ /* 0x000fe2000f8e00ff */
[----:B------:R-:W-:Y:S02]  /*7630*/  ULDC.64 UR4, c[0x0][0x1a0] ;  /* 0x0000680000047ab9 */ /* 0x000fe40000000a00 */
[----:B------:R-:W-:Y:S01]  /*7640*/  USHF.L.U32 UR31, UR4, 0x6, URZ ;  /* 0x00000006041f7899 */ /* 0x000fe2000800063f */
[----:B------:R-:W-:Y:S01]  /*7650*/  IMAD R194, R194, UR22, R5 ;  /* 0x00000016c2c27c24 */ /* 0x000fe2000f8e0205 */
[----:B------:R-:W-:Y:S02]  /*7660*/  USHF.L.U64.HI UR30, UR4, UR30, UR5 ;  /* 0x0000001e041e7299 */ /* 0x000fe40008010205 */
[----:B------:R-:W-:Y:S02]  /*7670*/  UISETP.NE.AND UP0, UPT, UR26, 0x3, UPT ;  /* 0x000000031a00788c */ /* 0x000fe4000bf05270 */
[----:B------:R-:W-:Y:S01]  /*7680*/  IMAD.U32 R193, RZ, RZ, UR31 ;  /* 0x0000001fffc17e24 */ /* 0x000fe2000f8e00ff */
[----:B------:R-:W-:Y:S01]  /*7690*/  LEA R194, R194, c[0x0][0x170], 0x1 ;  /* 0x00005c00c2c27a11 */ /* 0x000fe200078e08ff */
[----:B------:R-:W-:Y:S01]  /*76a0*/  IMAD.U32 R4, RZ, RZ, UR30 ;  /* 0x0000001eff047e24 */ /* 0x000fe2000f8e00ff */
[----:B------:R-:W-:Y:S02]  /*76b0*/  BAR.SYNC.DEFER_BLOCKING 0x0 ;  /* 0x0000000000007b1d */ /* 0x000fe40000010000 */
[----:B------:R-:W-:-:S02]  /*76c0*/  IADD3 R192, P1, P0, -R193, UR22, R194 ;  /* 0x00000016c1c07c10 */ /* 0x000fc4000f83e1c2 */
[----:B------:R-:W-:-:S04]  /*76d0*/  IADD3 R194, P2, R194, -UR31, RZ ;  /* 0x8000001fc2c27c10 */ /* 0x000fc8000ff5e0ff */
[----:B--2---:R-:W-:Y:S02]  /*76e0*/  IADD3.X R195, R29, ~UR30, RZ, P2, !PT ;  /* 0x8000001e1dc37c10 */ /* 0x004fe400097fe4ff */
[----:B------:R-:W-:Y:S02]  /*76f0*/  IADD3.X R193, ~R4, UR21, R29, P1, P0 ;  /* 0x0000001504c17c10 */ /* 0x000fe40008fe051d */
[----:B------:R-:W-:Y:S01]  /*7700*/  PLOP3.LUT P0, PT, PT, PT, UP0, 0x80, 0x0 ;  /* 0x000000000000781c */ /* 0x000fe20003f0f008 */
        /* <DEDUP_REMOVED lines=8> */
[----:B------:R-:W2:Y:S04]  /*7790*/  LDSM.16.M88.4 R4, [R218+0x2000] ;  /* 0x00200000da04783b */ /* 0x000ea80000000200 */
[----:B------:R-:W3:Y:S04]  /*77a0*/  LDSM.16.M88.4 R20, [R217+0x8800] ;  /* 0x00880000d914783b */ /* 0x000ee80000000200 */
[----:B------:R-:W4:Y:S04]  /*77b0*/  LDSM.16.M88.4 R164, [R218] ;  /* 0x00000000daa4783b */ /* 0x000f280000000200 */
[----:B------:R-:W-:Y:S04]  /*77c0*/  LDSM.16.M88.4 R184, [R215] ;  /* 0x00000000d7b8783b */ /* 0x000fe80000000200 */
[----:B------:R-:W1:Y:S04]  /*77d0*/  LDSM.16.M88.4 R28, [R216+0x2000] ;  /* 0x00200000d81c783b */ /* 0x000e680000000200 */
[----:B------:R-:W1:Y:S04]  /*77e0*/  LDSM.16.M88.4 R180, [R207] ;  /* 0x00000000cfb4783b */ /* 0x000e680000000200 */
[----:B------:R-:W1:Y:S04]  /*77f0*/  LDSM.16.M88.4 R24, [R216] ;  /* 0x00000000d818783b */ /* 0x000e680000000200 */
[----:B------:R-:W-:Y:S04]  /*7800*/  LDSM.16.M88.4 R32, [R211+0x8000] ;  /* 0x00800000d320783b */ /* 0x000fe80000000200 */
[----:B------:R-:W-:Y:S04]  /*7810*/  LDSM.16.M88.4 R188, [R213] ;  /* 0x00000000d5bc783b */ /* 0x000fe80000000200 */
[----:B------:R-:W0:Y:S01]  /*7820*/  LDGDEPBAR ;  /* 0x00000000000079af */ /* 0x000e220000000000 */
[C---:B--2---:R-:W-:Y:S08]  /*7830*/  HMMA.16816.F32 R16, R4.reuse, R172, RZ ;  /* 0x000000ac0410723c */ /* 0x044ff000000018ff */
[C---:B---3--:R-:W-:Y:S08]  /*7840*/  HMMA.16816.F32 R8, R4.reuse, R20, RZ ;  /* 0x000000140408723c */ /* 0x048ff000000018ff */
[C---:B------:R-:W-:Y:S08]  /*7850*/  HMMA.16816.F32 R12, R4.reuse, R174, RZ ;  /* 0x000000ae040c723c */ /* 0x040ff000000018ff */
[----:B------:R-:W-:Y:S08]  /*7860*/  HMMA.16816.F32 R4, R4, R22, RZ ;  /* 0x000000160404723c */ /* 0x000ff000000018ff */
[C---:B----4-:R-:W-:Y:S08]  /*7870*/  HMMA.16816.F32 R176, R164.reuse, R172, RZ ;  /* 0x000000aca4b0723c */ /* 0x050ff000000018ff */
[C---:B------:R-:W-:Y:S08]  /*7880*/  HMMA.16816.F32 R172, R164.reuse, R174, RZ ;  /* 0x000000aea4ac723c */ /* 0x040ff000000018ff */
[----:B------:R-:W-:Y:S08]  /*7890*/  HMMA.16816.F32 R168, R164, R20, RZ ;  /* 0x00000014a4a8723c */ /* 0x000ff000000018ff */
[C---:B-1----:R-:W-:Y:S08]  /*78a0*/  HMMA.16816.F32 R16, R28.reuse, R184, R16 ;  /* 0x000000b81c10723c */ /* 0x042ff00000001810 */
[C---:B------:R-:W-:Y:S08]  /*78b0*/  HMMA.16816.F32 R8, R28.reuse, R180, R8 ;  /* 0x000000b41c08723c */ /* 0x040ff00000001808 */
[C---:B------:R-:W-:Y:S08]  /*78c0*/  HMMA.16816.F32 R12, R28.reuse, R186, R12 ;  /* 0x000000ba1c0c723c */ /* 0x040ff0000000180c */
[----:B------:R-:W-:Y:S01]  /*78d0*/  HMMA.16816.F32 R4, R28, R182, R4 ;  /* 0x000000b61c04723c */ /* 0x000fe20000001804 */
[----:B------:R-:W-:Y:S07]  /*78e0*/  LDSM.16.M88.4 R28, [R211+0x8800] ;  /* 0x00880000d31c783b */ /* 0x000fee0000000200 */
[----:B------:R-:W-:Y:S01]  /*78f0*/  HMMA.16816.F32 R164, R164, R22, RZ ;  /* 0x00000016a4a4723c */ /* 0x000fe200000018ff */
[----:B------:R-:W1:Y:S07]  /*7900*/  LDSM.16.M88.4 R20, [R214+0x2000] ;  /* 0x00200000d614783b */ /* 0x000e6e0000000200 */
[C---:B------:R-:W-:Y:S08]  /*7910*/  HMMA.16816.F32 R176, R24.reuse, R184, R176 ;  /* 0x000000b818b0723c */ /* 0x040ff000000018b0 */
[C---:B------:R-:W-:Y:S08]  /*7920*/  HMMA.16816.F32 R168, R24.reuse, R180, R168 ;  /* 0x000000b418a8723c */ /* 0x040ff000000018a8 */
[C---:B------:R-:W-:Y:S01]  /*7930*/  HMMA.16816.F32 R172, R24.reuse, R186, R172 ;  /* 0x000000ba18ac723c */ /* 0x040fe200000018ac */
[----:B------:R-:W-:Y:S07]  /*7940*/  LDSM.16.M88.4 R184, [R206] ;  /* 0x00000000ceb8783b */ /* 0x000fee0000000200 */
[----:B------:R-:W-:Y:S01]  /*7950*/  HMMA.16816.F32 R164, R24, R182, R164 ;  /* 0x000000b618a4723c */ /* 0x000fe200000018a4 */
[----:B------:R-:W2:Y:S04]  /*7960*/  LDSM.16.M88.4 R24, [R214] ;  /* 0x00000000d618783b */ /* 0x000ea80000000200 */
[----:B------:R-:W-:Y:S03]  /*7970*/  LDSM.16.M88.4 R180, [R206+0x800] ;  /* 0x00080000ceb4783b */ /* 0x000fe60000000200 */
[C---:B-1----:R-:W-:Y:S08]  /*7980*/  HMMA.16816.F32 R16, R20.reuse, R32, R16 ;  /* 0x000000201410723c */ /* 0x042ff00000001810 */
[C---:B------:R-:W-:Y:S08]  /*7990*/  HMMA.16816.F32 R8, R20.reuse, R28, R8 ;  /* 0x0000001c1408723c */ /* 0x040ff00000001808 */
[C---:B------:R-:W-:Y:S08]  /*79a0*/  HMMA.16816.F32 R12, R20.reuse, R34, R12 ;  /* 0x00000022140c723c */ /* 0x040ff0000000180c */
[----:B------:R-:W-:Y:S01]  /*79b0*/  HMMA.16816.F32 R4, R20, R30, R4 ;  /* 0x0000001e1404723c */ /* 0x000fe20000001804 */
[----:B------:R-:W1:Y:S07]  /*79c0*/  LDSM.16.M88.4 R20, [R213+0x2000] ;  /* 0x00200000d514783b */ /* 0x000e6e0000000200 */
[C---:B--2---:R-:W-:Y:S08]  /*79d0*/  HMMA.16816.F32 R176, R24.reuse, R32, R176 ;  /* 0x0000002018b0723c */ /* 0x044ff000000018b0 */
[C---:B------:R-:W-:Y:S01]  /*79e0*/  HMMA.16816.F32 R172, R24.reuse, R34, R172 ;  /* 0x0000002218ac723c */ /* 0x040fe200000018ac */
[----:B------:R-:W-:Y:S07]  /*79f0*/  LDSM.16.M88.4 R32, [R218+0x4000] ;  /* 0x00400000da20783b */ /* 0x000fee0000000200 */
[C---:B------:R-:W-:Y:S08]  /*7a00*/  HMMA.16816.F32 R168, R24.reuse, R28, R168 ;  /* 0x0000001c18a8723c */ /* 0x040ff000000018a8 */
[----:B------:R-:W-:Y:S01]  /*7a10*/  HMMA.16816.F32 R164, R24, R30, R164 ;  /* 0x0000001e18a4723c */ /* 0x000fe200000018a4 */
[----:B------:R-:W-:Y:S04]  /*7a20*/  LDSM.16.M88.4 R28, [R218+0x6000] ;  /* 0x00600000da1c783b */ /* 0x000fe80000000200 */
[----:B------:R-:W2:Y:S03]  /*7a30*/  LDSM.16.M88.4 R24, [R217+0x9000] ;  /* 0x00900000d918783b */ /* 0x000ea60000000200 */
        /* <DEDUP_REMOVED lines=10> */
[----:B-----5:R-:W3:Y:S04]  /*7ae0*/  LDSM.16.M88.4 R180, [R205] ;  /* 0x00000000cdb4783b */ /* 0x020ee80000000200 */
[----:B------:R-:W4:Y:S03]  /*7af0*/  LDSM.16.M88.4 R188, [R216+0x4000] ;  /* 0x00400000d8bc783b */ /* 0x000f260000000200 */
[C---:B--2---:R-:W-:Y:S08]  /*7b00*/  HMMA.16816.F32 R16, R28.reuse, R24, R16 ;  /* 0x000000181c10723c */ /* 0x044ff00000001810 */
[C---:B------:R-:W-:Y:S08]  /*7b10*/  HMMA.16816.F32 R12, R28.reuse, R26, R12 ;  /* 0x0000001a1c0c723c */ /* 0x040ff0000000180c */
[C---:B-1----:R-:W-:Y:S08]  /*7b20*/  HMMA.16816.F32 R8, R28.reuse, R20, R8 ;  /* 0x000000141c08723c */ /* 0x042ff00000001808 */
[----:B------:R-:W-:Y:S01]  /*7b30*/  HMMA.16816.F32 R4, R28, R22, R4 ;  /* 0x000000161c04723c */ /* 0x000fe20000001804 */
[----:B------:R-:W1:Y:S07]  /*7b40*/  LDSM.16.M88.4 R28, [R204] ;  /* 0x00000000cc1c783b */ /* 0x000e6e0000000200 */
[C---:B------:R-:W-:Y:S08]  /*7b50*/  HMMA.16816.F32 R176, R32.reuse, R24, R176 ;  /* 0x0000001820b0723c */ /* 0x040ff000000018b0 */
[C---:B------:R-:W-:Y:S01]  /*7b60*/  HMMA.16816.F32 R172, R32.reuse, R26, R172 ;  /* 0x0000001a20ac723c */ /* 0x040fe200000018ac */
[----:B------:R-:W-:Y:S07]  /*7b70*/  LDSM.16.M88.4 R24, [R211+0x9000] ;  /* 0x00900000d318783b */ /* 0x000fee0000000200 */
[C---:B------:R-:W-:Y:S08]  /*7b80*/  HMMA.16816.F32 R168, R32.reuse, R20, R168 ;  /* 0x0000001420a8723c */ /* 0x040ff000000018a8 */
[----:B------:R-:W-:Y:S01]  /*7b90*/  HMMA.16816.F32 R164, R32, R22, R164 ;  /* 0x0000001620a4723c */ /* 0x000fe200000018a4 */
[----:B------:R-:W2:Y:S04]  /*7ba0*/  LDSM.16.M88.4 R32, [R214+0x6000] ;  /* 0x00600000d620783b */ /* 0x000ea80000000200 */
[----:B------:R-:W2:Y:S03]  /*7bb0*/  LDSM.16.M88.4 R20, [R211+0x9800] ;  /* 0x00980000d314783b */ /* 0x000ea60000000200 */
[C---:B---3--:R-:W-:Y:S08]  /*7bc0*/  HMMA.16816.F32 R16, R184.reuse, R180, R16 ;  /* 0x000000b4b810723c */ /* 0x048ff00000001810 */
[----:B------:R-:W-:Y:S08]  /*7bd0*/  HMMA.16816.F32 R12, R184, R182, R12 ;  /* 0x000000b6b80c723c */ /* 0x000ff0000000180c */
[C---:B----4-:R-:W-:Y:S08]  /*7be0*/  HMMA.16816.F32 R176, R188.reuse, R180, R176 ;  /* 0x000000b4bcb0723c */ /* 0x050ff000000018b0 */
[----:B------:R-:W-:Y:S01]  /*7bf0*/  HMMA.16816.F32 R172, R188, R182, R172 ;  /* 0x000000b6bcac723c */ /* 0x000fe200000018ac */
[----:B------:R-:W3:Y:S07]  /*7c00*/  LDSM.16.M88.4 R180, [R214+0x4000] ;  /* 0x00400000d6b4783b */ /* 0x000eee0000000200 */
[C---:B-1----:R-:W-:Y:S08]  /*7c10*/  HMMA.16816.F32 R8, R184.reuse, R28, R8 ;  /* 0x0000001cb808723c */ /* 0x042ff00000001808 */
[----:B------:R-:W-:Y:S01]  /*7c20*/  HMMA.16816.F32 R4, R184, R30, R4 ;  /* 0x0000001eb804723c */ /* 0x000fe20000001804 */
[----:B------:R-:W-:Y:S07]  /*7c30*/  LDSM.16.M88.4 R184, [R213+0x4000] ;  /* 0x00400000d5b8783b */ /* 0x000fee0000000200 */
[C---:B------:R-:W-:Y:S08]  /*7c40*/  HMMA.16816.F32 R168, R188.reuse, R28, R168 ;  /* 0x0000001cbca8723c */ /* 0x040ff000000018a8 */
[----:B------:R-:W-:Y:S01]  /*7c50*/  HMMA.16816.F32 R164, R188, R30, R164 ;  /* 0x0000001ebca4723c */ /* 0x000fe200000018a4 */
[----:B------:R-:W1:Y:S07]  /*7c60*/  LDSM.16.M88.4 R28, [R206+0x1000] ;  /* 0x00100000ce1c783b */ /* 0x000e6e0000000200 */
[C---:B--2---:R-:W-:Y:S08]  /*7c70*/  HMMA.16816.F32 R16, R32.reuse, R24, R16 ;  /* 0x000000182010723c */ /* 0x044ff00000001810 */
[C---:B------:R-:W-:Y:S08]  /*7c80*/  HMMA.16816.F32 R12, R32.reuse, R26, R12 ;  /* 0x0000001a200c723c */ /* 0x040ff0000000180c */
[C---:B------:R-:W-:Y:S08]  /*7c90*/  HMMA.16816.F32 R8, R32.reuse, R20, R8 ;  /* 0x000000142008723c */ /* 0x040ff00000001808 */
[----:B------:R-:W-:Y:S01]  /*7ca0*/  HMMA.16816.F32 R4, R32, R22, R4 ;  /* 0x000000162004723c */ /* 0x000fe20000001804 */
[----:B------:R-:W2:Y:S07]  /*7cb0*/  LDSM.16.M88.4 R32, [R213+0x6000] ;  /* 0x00600000d520783b */ /* 0x000eae0000000200 */
[C---:B---3--:R-:W-:Y:S08]  /*7cc0*/  HMMA.16816.F32 R176, R180.reuse, R24, R176 ;  /* 0x00000018b4b0723c */ /* 0x048ff000000018b0 */
[----:B------:R-:W-:Y:S01]  /*7cd0*/  HMMA.16816.F32 R172, R180, R26, R172 ;  /* 0x0000001ab4ac723c */ /* 0x000fe200000018ac */
[----:B------:R-:W3:Y:S01]  /*7ce0*/  LDSM.16.M88.4 R24, [R206+0x1800] ;  /* 0x00180000ce18783b */ /* 0x000ee20000000200 */
[----:B------:R-:W-:-:S06]  /*7cf0*/  DEPBAR.LE SB0, 0x0 ;  /* 0x000080000000791a */ /* 0x000fcc0000000000 */
[C---:B------:R-:W-:Y:S08]  /*7d00*/  HMMA.16816.F32 R168, R180.reuse, R20, R168 ;  /* 0x00000014b4a8723c */ /* 0x040ff000000018a8 */
[----:B------:R-:W-:Y:S08]  /*7d10*/  HMMA.16816.F32 R164, R180, R22, R164 ;  /* 0x00000016b4a4723c */ /* 0x000ff000000018a4 */
[-C--:B-1----:R-:W-:Y:S08]  /*7d20*/  HMMA.16816.F32 R176, R184, R28.reuse, R176 ;  /* 0x0000001cb8b0723c */ /* 0x082ff000000018b0 */
[C---:B--2---:R-:W-:Y:S08]  /*7d30*/  HMMA.16816.F32 R16, R32.reuse, R28, R16 ;  /* 0x0000001c2010723c */ /* 0x044ff00000001810 */
[C---:B------:R-:W-:Y:S08]  /*7d40*/  HMMA.16816.F32 R12, R32.reuse, R30, R12 ;  /* 0x0000001e200c723c */ /* 0x040ff0000000180c */
[C---:B---3--:R-:W-:Y:S08]  /*7d50*/  HMMA.16816.F32 R8, R32.reuse, R24, R8 ;  /* 0x000000182008723c */ /* 0x048ff00000001808 */
[----:B------:R-:W-:Y:S08]  /*7d60*/  HMMA.16816.F32 R4, R32, R26, R4 ;  /* 0x0000001a2004723c */ /* 0x000ff00000001804 */
        /* <DEDUP_REMOVED lines=29> */
.L_x_887:
[----:B------:R-:W2:Y:S01]  /*7f40*/  LDL.64 R28, [R1] ;  /* 0x00000000011c7983 */ /* 0x000ea20000100a00 */
[----:B------:R-:W-:Y:S01]  /*7f50*/  UIADD3 UR31, UR26, -0x3, URZ ;  /* 0xfffffffd1a1f7890 */ /* 0x000fe2000fffe03f */
[----:B------:R-:W-:-:S02]  /*7f60*/  IMAD.WIDE.U32 R34, R200, -0x2daee0ad, RZ ;  /* 0xd2511f53c8227825 */ /* 0x000fc400078e00ff */
[----:B------:R-:W-:Y:S02]  /*7f70*/  STL.64 [R1+0x20], R192 ;  /* 0x000020c001007387 */ /* 0x000fe40000100a00 */
[----:B-1----:R-:W-:Y:S02]  /*7f80*/  IMAD.U32 R21, RZ, RZ, UR29 ;  /* 0x0000001dff157e24 */ /* 0x002fe4000f8e00ff */
[----:B------:R-:W-:Y:S02]  /*7f90*/  IMAD.U32 R20, RZ, RZ, UR31 ;  /* 0x0000001fff147e24 */ /* 0x000fe4000f8e00ff */
[----:B------:R-:W-:Y:S01]  /*7fa0*/  IMAD.WIDE.U32 R26, R203, -0x326172a9, RZ ;  /* 0xcd9e8d57cb1a7825 */ /* 0x000fe200078e00ff */
[----:B------:R-:W-:-:S03]  /*7fb0*/  LOP3.LUT R180, R35, UR31, R21, 0x96, !PT ;  /* 0x0000001f23b47c12 */ /* 0x000fc6000f8e9615 */
[----:B------:R-:W-:Y:S01]  /*7fc0*/  IMAD R25, R20, 0x20, R249 ;  /* 0x0000002014197824 */ /* 0x000fe200078e02f9 */
[----:B------:R-:W-:Y:S01]  /*7fd0*/  LOP3.LUT R30, R27, R201, RZ, 0x3c, !PT ;  /* 0x000000c91b1e7212 */ /* 0x000fe200078e3cff */
[----:B------:R-:W-:-:S03]  /*7fe0*/  IMAD.WIDE.U32 R180, R180, -0x326172a9, RZ ;  /* 0xcd9e8d57b4b47825 */ /* 0x000fc600078e00ff */
[C---:B------:R-:W-:Y:S02]  /*7ff0*/  IADD3 R21, R25.reuse, 0x8, RZ ;  /* 0x0000000819157810 */ /* 0x040fe40007ffe0ff */
[----:B------:R-:W-:Y:S02]  /*8000*/  IADD3 R23, R25, 0x1, RZ ;  /* 0x0000000119177810 */ /* 0x000fe40007ffe0ff */
[-C--:B------:R-:W-:Y:S02]  /*8010*/  ISETP.GE.AND P5, PT, R21, R248.reuse, PT ;  /* 0x000000f81500720c */ /* 0x080fe40003fa6270 */
[C---:B------:R-:W-:Y:S02]  /*8020*/  ISETP.GE.AND P4, PT, R23.reuse, R248, PT ;  /* 0x000000f81700720c */ /* 0x040fe40003f86270 */
[C---:B------:R-:W-:Y:S02]  /*8030*/  ISETP.GE.AND P1, PT, R23.reuse, R242, PT ;  /* 0x000000f21700720c */ /* 0x040fe40003f26270 */
[----:B------:R-:W-:-:S02]  /*8040*/  ISETP.GE.AND P3, PT, R23, R240, PT ;  /* 0x000000f01700720c */ /* 0x000fc40003f66270 */
[----:B------:R-:W-:Y:S01]  /*8050*/  ISETP.GE.AND P0, PT, R23, R2, PT ;  /* 0x000000021700720c */ /* 0x000fe20003f06270 */
[----:B------:R-:W-:Y:S01]  /*8060*/  IMAD R23, R202, -0x326172a9, RZ ;  /* 0xcd9e8d57ca177824 */ /* 0x000fe200078e02ff */
[C---:B------:R-:W-:Y:S02]  /*8070*/  ISETP.GE.AND P2, PT, R21.reuse, R242, PT ;  /* 0x000000f21500720c */ /* 0x040fe40003f46270 */
[----:B------:R-:W-:Y:S02]  /*8080*/  FSEL R172, R172, -INF , !P5 ;  /* 0xff800000acac7808 */ /* 0x000fe40006800000 */
[C---:B------:R-:W-:Y:S02]  /*8090*/  ISETP.GE.AND P6, PT, R21.reuse, R240, PT ;  /* 0x000000f01500720c */ /* 0x040fe40003fc6270 */
[----:B------:R-:W-:Y:S02]  /*80a0*/  ISETP.GE.AND P5, PT, R21, R2, PT ;  /* 0x000000021500720c */ /* 0x000fe40003fa6270 */
[----:B------:R-:W-:-:S02]  /*80b0*/  IADD3 R21, R25, 0x9, RZ ;  /* 0x0000000919157810 */ /* 0x000fc40007ffe0ff */
[C---:B------:R-:W-:Y:S02]  /*80c0*/  LOP3.LUT R31, R181.reuse, UR15, R26, 0x96, !PT ;  /* 0x0000000fb51f7c12 */ /* 0x040fe4000f8e961a */
[----:B------:R-:W-:Y:S02]  /*80d0*/  LOP3.LUT R20, R181, UR15, R23, 0x96, !PT ;  /* 0x0000000fb5147c12 */ /* 0x000fe4000f8e9617 */
[----:B------:R-:W-:Y:S01]  /*80e0*/  FSEL R181, R174, -INF , !P2 ;  /* 0xff800000aeb57808 */ /* 0x000fe20005000000 */
[----:B------:R-:W-:Y:S01]  /*80f0*/  IMAD.WIDE.U32 R198, R31, -0x2daee0ad, RZ ;  /* 0xd2511f531fc67825 */ /* 0x000fe200078e00ff */
[----:B------:R-:W-:Y:S02]  /*8100*/  FSEL R174, R12, -INF , !P6 ;  /* 0xff8000000cae7808 */ /* 0x000fe40007000000 */
[----:B------:R-:W-:Y:S01]  /*8110*/  ISETP.GE.AND P6, PT, R21, R242, PT ;  /* 0x000000f21500720c */ /* 0x000fe20003fc6270 */
[----:B------:R-:W-:Y:S01]  /*8120*/  IMAD.WIDE.U32 R26, R20, -0x2daee0ad, RZ ;  /* 0xd2511f53141a7825 */ /* 0x000fe200078e00ff */
[----:B------:R-:W-:-:S02]  /*8130*/  FSEL R14, R14, -INF , !P5 ;  /* 0xff8000000e0e7808 */ /* 0x000fc40006800000 */
[----:B------:R-:W-:Y:S02]  /*8140*/  LOP3.LUT R188, R251, UR13, R180, 0x96, !PT ;  /* 0x0000000dfbbc7c12 */ /* 0x000fe4000f8e96b4 */
[----:B------:R-:W-:Y:S02]  /*8150*/  ISETP.GE.AND P5, PT, R21, R240, PT ;  /* 0x000000f01500720c */ /* 0x000fe40003fa6270 */
[----:B------:R-:W-:Y:S01]  /*8160*/  IADD3 R23, R25, 0x10, RZ ;  /* 0x0000001019177810 */ /* 0x000fe20007ffe0ff */
[----:B------:R-:W-:Y:S01]  /*8170*/  IMAD.WIDE.U32 R188, R188, -0x2daee0ad, RZ ;  /* 0xd2511f53bcbc7825 */ /* 0x000fe200078e00ff */
[----:B------:R-:W-:Y:S02]  /*8180*/  ISETP.GE.AND P2, PT, R21, R248, PT ;  /* 0x000000f81500720c */ /* 0x000fe40003f46270 */
[----:B------:R-:W-:Y:S02]  /*8190*/  FSEL R175, R175, -INF , !P6 ;  /* 0xff800000afaf7808 */ /* 0x000fe40007000000 */
[----:B------:R-:W-:-:S02]  /*81a0*/  FSEL R252, R13, -INF , !P5 ;  /* 0xff8000000dfc7808 */ /* 0x000fc40006800000 */
[----:B------:R-:W-:Y:S02]  /*81b0*/  ISETP.GE.AND P6, PT, R23, R248, PT ;  /* 0x000000f81700720c */ /* 0x000fe40003fc6270 */
[----:B------:R-:W-:Y:S02]  /*81c0*/  IADD3 R13, R25, 0x11, RZ ;  /* 0x00000011190d7810 */ /* 0x000fe40007ffe0ff */
[----:B------:R-:W-:Y:S02]  /*81d0*/  FSEL R182, R173, -INF , !P2 ;  /* 0xff800000adb67808 */ /* 0x000fe40005000000 */
[----:B------:R-:W-:Y:S02]  /*81e0*/  ISETP.GE.AND P2, PT, R21, R2, PT ;  /* 0x000000021500720c */ /* 0x000fe40003f46270 */
[----:B------:R-:W-:Y:S02]  /*81f0*/  FSEL R20, R168, -INF , !P6 ;  /* 0xff800000a8147808 */ /* 0x000fe40007000000 */
[----:B------:R-:W-:-:S02]  /*8200*/  ISETP.GE.AND P6, PT, R13, R248, PT ;  /* 0x000000f80d00720c */ /* 0x000fc40003fc6270 */
[----:B------:R-:W-:Y:S02]  /*8210*/  LOP3.LUT R26, R189, UR10, R26, 0x96, !PT ;  /* 0x0000000abd1a7c12 */ /* 0x000fe4000f8e961a */
[----:B------:R-:W-:Y:S02]  /*8220*/  FSEL R12, R15, -INF , !P2 ;  /* 0xff8000000f0c7808 */ /* 0x000fe40005000000 */
[C---:B------:R-:W-:Y:S02]  /*8230*/  ISETP.GE.AND P2, PT, R23.reuse, R242, PT ;  /* 0x000000f21700720c */ /* 0x040fe40003f46270 */
[C---:B------:R-:W-:Y:S02]  /*8240*/  ISETP.GE.AND P5, PT, R23.reuse, R240, PT ;  /* 0x000000f01700720c */ /* 0x040fe40003fa6270 */
[----:B------:R-:W-:Y:S02]  /*8250*/  FSEL R21, R170, -INF , !P2 ;  /* 0xff800000aa157808 */ /* 0x000fe40005000000 */
[----:B------:R-:W-:-:S02]  /*8260*/  ISETP.GE.AND P2, PT, R23, R2, PT ;  /* 0x000000021700720c */ /* 0x000fc40003f46270 */
[----:B------:R-:W-:Y:S02]  /*8270*/  FSEL R168, R177, -INF , !P4 ;  /* 0xff800000b1a87808 */ /* 0x000fe40006000000 */
[----:B------:R-:W-:Y:S02]  /*8280*/  FSEL R179, R179, -INF , !P1 ;  /* 0xff800000b3b37808 */ /* 0x000fe40004800000 */
[C---:B------:R-:W-:Y:S02]  /*8290*/  ISETP.GE.AND P4, PT, R13.reuse, R240, PT ;  /* 0x000000f00d00720c */ /* 0x040fe40003f86270 */
[----:B------:R-:W-:Y:S02]  /*82a0*/  ISETP.GE.AND P1, PT, R13, R2, PT ;  /* 0x000000020d00720c */ /* 0x000fe40003f26270 */
[----:B--2---:R-:W-:Y:S01]  /*82b0*/  LOP3.LUT R22, R27, UR12, R28, 0x96, !PT ;  /* 0x0000000c1b167c12 */ /* 0x004fe2000f8e961c */
[----:B------:R-:W-:-:S04]  /*82c0*/  IMAD.WIDE.U32 R26, R26, -0x326172a9, RZ ;  /* 0xcd9e8d571a1a7825 */ /* 0x000fc800078e00ff */
[----:B------:R-:W-:Y:S01]  /*82d0*/  IMAD.WIDE.U32 R32, R22, -0x326172a9, RZ ;  /* 0xcd9e8d5716207825 */ /* 0x000fe200078e00ff */
[----:B------:R-:W-:Y:S02]  /*82e0*/  FSEL R22, R169, -INF , !P6 ;  /* 0xff800000a9167808 */ /* 0x000fe40007000000 */
[----:B------:R-:W-:Y:S02]  /*82f0*/  ISETP.GE.AND P6, PT, R13, R242, PT ;  /* 0x000000f20d00720c */ /* 0x000fe40003fc6270 */
[----:B------:R-:W-:Y:S02]  /*8300*/  LOP3.LUT R15, R33, UR11, R250, 0x96, !PT ;  /* 0x0000000b210f7c12 */ /* 0x000fe4000f8e96fa */
[----:B------:R-:W-:Y:S02]  /*8310*/  FSEL R23, R171, -INF , !P6 ;  /* 0xff800000ab177808 */ /* 0x000fe40007000000 */
[----:B------:R-:W-:Y:S01]  /*8320*/  ISETP.GE.AND P6, PT, R25, R248, PT ;  /* 0x000000f81900720c */ /* 0x000fe20003fc6270 */
[----:B------:R-:W-:Y:S01]  /*8330*/  IMAD.WIDE.U32 R28, R15, -0x2daee0ad, RZ ;  /* 0xd2511f530f1c7825 */ /* 0x000fe200078e00ff */
[----:B------:R-:W-:-:S02]  /*8340*/  LOP3.LUT R32, R27, UR9, R32, 0x96, !PT ;  /* 0x000000091b207c12 */ /* 0x000fc4000f8e9620 */
[----:B------:R-:W-:Y:S02]  /*8350*/  FSEL R170, R176, -INF , !P6 ;  /* 0xff800000b0aa7808 */ /* 0x000fe40007000000 */
[----:B------:R-:W-:Y:S01]  /*8360*/  ISETP.GE.AND P6, PT, R25, R242, PT ;  /* 0x000000f21900720c */ /* 0x000fe20003fc6270 */
[----:B------:R-:W-:Y:S01]  /*8370*/  IMAD.WIDE.U32 R32, R32, -0x2daee0ad, RZ ;  /* 0xd2511f5320207825 */ /* 0x000fe200078e00ff */
[----:B------:R-:W-:Y:S02]  /*8380*/  FSEL R176, R17, -INF , !P3 ;  /* 0xff80000011b07808 */ /* 0x000fe40005800000 */
[----:B------:R-:W-:Y:S02]  /*8390*/  FSEL R177, R178, -INF , !P6 ;  /* 0xff800000b2b17808 */ /* 0x000fe40007000000 */
[----:B------:R-:W-:Y:S02]  /*83a0*/  FSEL R178, R19, -INF , !P0 ;  /* 0xff80000013b27808 */ /* 0x000fe40004000000 */
[----:B------:R-:W-:-:S02]  /*83b0*/  LOP3.LUT R188, R29, UR8, R188, 0x96, !PT ;  /* 0x000000081dbc7c12 */ /* 0x000fc4000f8e96bc */
[----:B------:R-:W-:Y:S02]  /*83c0*/  LOP3.LUT R15, R33, UR6, R28, 0x96, !PT ;  /* 0x00000006210f7c12 */ /* 0x000fe4000f8e961c */
[C---:B------:R-:W-:Y:S01]  /*83d0*/  ISETP.GE.AND P3, PT, R25.reuse, R240, PT ;  /* 0x000000f01900720c */ /* 0x040fe20003f66270 */
[----:B------:R-:W-:Y:S01]  /*83e0*/  IMAD.WIDE.U32 R188, R188, -0x326172a9, RZ ;  /* 0xcd9e8d57bcbc7825 */ /* 0x000fe200078e00ff */
[C---:B------:R-:W-:Y:S02]  /*83f0*/  ISETP.GE.AND P0, PT, R25.reuse, R2, PT ;  /* 0x000000021900720c */ /* 0x040fe40003f06270 */
[C---:B------:R-:W-:Y:S02]  /*8400*/  IADD3 R29, R25.reuse, 0x18, RZ ;  /* 0x00000018191d7810 */ /* 0x040fe40007ffe0ff */
[----:B------:R-:W-:Y:S02]  /*8410*/  IADD3 R17, R25, 0x19, RZ ;  /* 0x0000001919117810 */ /* 0x000fe40007ffe0ff */
[----:B------:R-:W-:-:S02]  /*8420*/  FSEL R186, R16, -INF , !P3 ;  /* 0xff80000010ba7808 */ /* 0x000fc40005800000 */
[----:B------:R-:W-:Y:S01]  /*8430*/  FSEL R13, R18, -INF , !P0 ;  /* 0xff800000120d7808 */ /* 0x000fe20004000000 */
[----:B------:R-:W-:Y:S01]  /*8440*/  IMAD.WIDE.U32 R18, R15, -0x326172a9, RZ ;  /* 0xcd9e8d570f127825 */ /* 0x000fe200078e00ff */
[----:B------:R-:W-:Y:S02]  /*8450*/  ISETP.GE.AND P3, PT, R29, R242, PT ;  /* 0x000000f21d00720c */ /* 0x000fe40003f66270 */
[-C--:B------:R-:W-:Y:S02]  /*8460*/  ISETP.GE.AND P0, PT, R17, R248.reuse, PT ;  /* 0x000000f81100720c */ /* 0x080fe40003f06270 */
[----:B------:R-:W-:Y:S02]  /*8470*/  FSEL R25, R166, -INF , !P3 ;  /* 0xff800000a6197808 */ /* 0x000fe40005800000 */
[----:B------:R-:W-:Y:S02]  /*8480*/  FSEL R27, R165, -INF , !P0 ;  /* 0xff800000a51b7808 */ /* 0x000fe40004000000 */
[----:B------:R-:W-:-:S02]  /*8490*/  ISETP.GE.AND P6, PT, R29, R248, PT ;  /* 0x000000f81d00720c */ /* 0x000fc40003fc6270 */
[C---:B------:R-:W-:Y:S02]  /*84a0*/  ISETP.GE.AND P3, PT, R29.reuse, R240, PT ;  /* 0x000000f01d00720c */ /* 0x040fe40003f66270 */
[----:B------:R-:W-:Y:S02]  /*84b0*/  ISETP.GE.AND P0, PT, R29, R2, PT ;  /* 0x000000021d00720c */ /* 0x000fe40003f06270 */
[----:B------:R-:W-:Y:S02]  /*84c0*/  LOP3.LUT R16, R18, 0xffff, RZ, 0xc0, !PT ;  /* 0x0000ffff12107812 */ /* 0x000fe400078ec0ff */
[----:B------:R-:W-:Y:S02]  /*84d0*/  FSEL R29, R8, -INF , !P5 ;  /* 0xff800000081d7808 */ /* 0x000fe40006800000 */
[----:B------:R-:W-:Y:S02]  /*84e0*/  LOP3.LUT R8, R19, UR16, R188, 0x96, !PT ;  /* 0x0000001013087c12 */ /* 0x000fe4000f8e96bc */
[----:B------:R-:W-:Y:S01]  /*84f0*/  FSEL R24, R164, -INF , !P6 ;  /* 0xff800000a4187808 */ /* 0x000fe20007000000 */
[----:B------:R-:W-:Y:S01]  /*8500*/  IMAD.WIDE.U32 R164, R30, -0x2daee0ad, RZ ;  /* 0xd2511f531ea47825 */ /* 0x000fe200078e00ff */
[----:B------:R-:W-:-:S02]  /*8510*/  SHF.R.U32.HI R16, RZ, 0x8, R16 ;  /* 0x00000008ff107819 */ /* 0x000fc40000011610 */
[----:B------:R-:W-:Y:S02]  /*8520*/  LOP3.LUT R187, R18, 0xff, RZ, 0xc0, !PT ;  /* 0x000000ff12bb7812 */ /* 0x000fe400078ec0ff */
[----:B------:R-:W-:Y:S02]  /*8530*/  ISETP.GE.AND P6, PT, R17, R242, PT ;  /* 0x000000f21100720c */ /* 0x000fe40003fc6270 */
[----:B------:R-:W-:Y:S02]  /*8540*/  SHF.R.U32.HI R15, RZ, 0x10, R8 ;  /* 0x00000010ff0f7819 */ /* 0x000fe40000011608 */
[----:B------:R-:W-:Y:S02]  /*8550*/  PRMT R187, R187, 0x5410, R16 ;  /* 0x00005410bbbb7816 */ /* 0x000fe40000000010 */
[----:B------:R-:W-:Y:S02]  /*8560*/  FSEL R28, R167, -INF , !P6 ;  /* 0xff800000a71c7808 */ /* 0x000fe40007000000 */
[----:B------:R-:W-:-:S02]  /*8570*/  LOP3.LUT R16, R8, 0xffff, RZ, 0xc0, !PT ;  /* 0x0000ffff08107812 */ /* 0x000fc400078ec0ff */
[----:B------:R-:W-:Y:S02]  /*8580*/  LOP3.LUT R171, R8, 0xff, RZ, 0xc0, !PT ;  /* 0x000000ff08ab7812 */ /* 0x000fe400078ec0ff */
[C---:B------:R-:W-:Y:S02]  /*8590*/  ISETP.GE.AND P6, PT, R17.reuse, R240, PT ;  /* 0x000000f01100720c */ /* 0x040fe40003fc6270 */
[----:B------:R-:W-:Y:S02]  /*85a0*/  ISETP.GE.AND P5, PT, R17, R2, PT ;  /* 0x000000021100720c */ /* 0x000fe40003fa6270 */
[----:B------:R-:W-:Y:S02]  /*85b0*/  SHF.R.U32.HI R8, RZ, 0x18, R8 ;  /* 0x00000018ff087819 */ /* 0x000fe40000011608 */
[----:B------:R-:W-:Y:S02]  /*85c0*/  LOP3.LUT R15, R15, 0xff, RZ, 0xc0, !PT ;  /* 0x000000ff0f0f7812 */ /* 0x000fe400078ec0ff */
[----:B------:R-:W-:-:S02]  /*85d0*/  FMNMX.FTZ R17, R197, R170, !PT ;  /* 0x000000aac5117209 */ /* 0x000fc40007810000 */
[----:B------:R-:W-:Y:S02]  /*85e0*/  PRMT R15, R15, 0x5410, R8 ;  /* 0x000054100f0f7816 */ /* 0x000fe40000000008 */
[----:B------:R-:W-:Y:S02]  /*85f0*/  FMNMX.FTZ R17, R168, R17, !PT ;  /* 0x00000011a8117209 */ /* 0x000fe40007810000 */
[----:B------:R-:W-:Y:S02]  /*8600*/  FMNMX.FTZ R8, R196, R177, !PT ;  /* 0x000000b1c4087209 */ /* 0x000fe40007810000 */
[----:B------:R-:W-:Y:S02]  /*8610*/  FMNMX.FTZ R17, R172, R17, !PT ;  /* 0x00000011ac117209 */ /* 0x000fe40007810000 */
[----:B------:R-:W-:Y:S02]  /*8620*/  FMNMX.FTZ R8, R179, R8, !PT ;  /* 0x00000008b3087209 */ /* 0x000fe40007810000 */
[----:B------:R-:W-:-:S02]  /*8630*/  FMNMX.FTZ R17, R182, R17, !PT ;  /* 0x00000011b6117209 */ /* 0x000fc40007810000 */
[----:B------:R-:W-:Y:S02]  /*8640*/  FMNMX.FTZ R8, R181, R8, !PT ;  /* 0x00000008b5087209 */ /* 0x000fe40007810000 */
[----:B------:R-:W-:Y:S02]  /*8650*/  SHF.R.U32.HI R173, RZ, 0x10, R18 ;  /* 0x00000010ffad7819 */ /* 0x000fe40000011612 */
[----:B------:R-:W-:Y:S02]  /*8660*/  LOP3.LUT R34, R165, UR14, R34, 0x96, !PT ;  /* 0x0000000ea5227c12 */ /* 0x000fe4000f8e9622 */
[----:B------:R-:W-:Y:S02]  /*8670*/  FMNMX.FTZ R8, R175, R8, !PT ;  /* 0x00000008af087209 */ /* 0x000fe40007810000 */
[----:B------:R-:W-:Y:S01]  /*8680*/  FMNMX.FTZ R17, R20, R17, !PT ;  /* 0x0000001114117209 */ /* 0x000fe20007810000 */
[----:B------:R-:W-:Y:S01]  /*8690*/  IMAD.WIDE.U32 R34, R34, -0x326172a9, RZ ;  /* 0xcd9e8d5722227825 */ /* 0x000fe200078e00ff */
[----:B------:R-:W-:-:S02]  /*86a0*/  SHF.R.U32.HI R18, RZ, 0x18, R18 ;  /* 0x00000018ff127819 */ /* 0x000fc40000011612 */
[----:B------:R-:W-:Y:S02]  /*86b0*/  LOP3.LUT R173, R173, 0xff, RZ, 0xc0, !PT ;  /* 0x000000ffadad7812 */ /* 0x000fe400078ec0ff */
[----:B------:R-:W-:Y:S02]  /*86c0*/  SHF.R.U32.HI R16, RZ, 0x8, R16 ;  /* 0x00000008ff107819 */ /* 0x000fe40000011610 */
[----:B------:R-:W-:Y:S02]  /*86d0*/  FMNMX.FTZ R8, R21, R8, !PT ;  /* 0x0000000815087209 */ /* 0x000fe40007810000 */
[----:B------:R-:W-:Y:S02]  /*86e0*/  FMNMX.FTZ R17, R22, R17, !PT ;  /* 0x0000001116117209 */ /* 0x000fe40007810000 */
[----:B------:R-:W-:Y:S02]  /*86f0*/  PRMT R173, R173, 0x5410, R18 ;  /* 0x00005410adad7816 */ /* 0x000fe40000000012 */
[----:B------:R-:W-:-:S02]  /*8700*/  PRMT R171, R171, 0x5410, R16 ;  /* 0x00005410abab7816 */ /* 0x000fc40000000010 */
[----:B------:R-:W-:Y:S02]  /*8710*/  FMNMX.FTZ R16, R23, R8, !PT ;  /* 0x0000000817107209 */ /* 0x000fe40007810000 */
[----:B------:R-:W-:Y:S02]  /*8720*/  FMNMX.FTZ R18, R24, R17, !PT ;  /* 0x0000001118127209 */ /* 0x000fe40007810000 */
[----:B------:R-:W-:Y:S02]  /*8730*/  LOP3.LUT R180, R35, UR13, R180, 0x96, !PT ;  /* 0x0000000d23b47c12 */ /* 0x000fe4000f8e96b4 */
[----:B------:R-:W-:Y:S02]  /*8740*/  FMNMX.FTZ R18, R27, R18, !PT ;  /* 0x000000121b127209 */ /* 0x000fe40007810000 */
[----:B------:R-:W-:Y:S01]  /*8750*/  FMNMX.FTZ R17, R25, R16, !PT ;  /* 0x0000001019117209 */ /* 0x000fe20007810000 */
[----:B------:R-:W-:Y:S01]  /*8760*/  IMAD.WIDE.U32 R30, R180, -0x2daee0ad, RZ ;  /* 0xd2511f53b41e7825 */ /* 0x000fe200078e00ff */
[----:B------:R-:W-:Y:S01]  /*8770*/  LOP3.LUT R8, R199, UR12, R164, 0x96, !PT ;  /* 0x0000000cc7087c12 */ /* 0x000fe2000f8e96a4 */
[----:B------:R-:W1:Y:S01]  /*8780*/  SHFL.BFLY PT, R167, R18, 0x2, 0x1f ;  /* 0x0c401f0012a77f89 */ /* 0x000e6200000e0000 */
[----:B------:R-:W-:-:S02]  /*8790*/  FMNMX.FTZ R166, R28, R17, !PT ;  /* 0x000000111ca67209 */ /* 0x000fc40007810000 */
[----:B------:R-:W-:Y:S01]  /*87a0*/  LOP3.LUT R198, R31, UR10, R198, 0x96, !PT ;  /* 0x0000000a1fc67c12 */ /* 0x000fe2000f8e96c6 */
[----:B------:R-:W-:Y:S01]  /*87b0*/  IMAD.WIDE.U32 R190, R8, -0x326172a9, RZ ;  /* 0xcd9e8d5708be7825 */ /* 0x000fe200078e00ff */
[----:B------:R-:W-:Y:S01]  /*87c0*/  FMNMX.FTZ R19, R3, R186, !PT ;  /* 0x000000ba03137209 */ /* 0x000fe20007810000 */
[----:B------:R-:W2:Y:S01]  /*87d0*/  SHFL.BFLY PT, R31, R166, 0x2, 0x1f ;  /* 0x0c401f00a61f7f89 */ /* 0x000ea200000e0000 */
[----:B------:R-:W-:Y:S01]  /*87e0*/  FSEL R33, R11, -INF , !P1 ;  /* 0xff8000000b217808 */ /* 0x000fe20004800000 */
[----:B------:R-:W-:Y:S01]  /*87f0*/  IMAD.WIDE.U32 R198, R198, -0x326172a9, RZ ;  /* 0xcd9e8d57c6c67825 */ /* 0x000fe200078e00ff */
[----:B------:R-:W-:Y:S02]  /*8800*/  LOP3.LUT R8, R191, UR11, R34, 0x96, !PT ;  /* 0x0000000bbf087c12 */ /* 0x000fe4000f8e9622 */
[----:B------:R-:W-:Y:S02]  /*8810*/  FMNMX.FTZ R19, R176, R19, !PT ;  /* 0x00000013b0137209 */ /* 0x000fe40007810000 */
[----:B------:R-:W-:Y:S01]  /*8820*/  FSEL R34, R4, -INF , !P3 ;  /* 0xff80000004227808 */ /* 0x000fe20005800000 */
[----:B------:R-:W-:Y:S01]  /*8830*/  IMAD.WIDE.U32 R16, R8, -0x2daee0ad, RZ ;  /* 0xd2511f5308107825 */ /* 0x000fe200078e00ff */
[----:B------:R-:W-:-:S02]  /*8840*/  FMNMX.FTZ R19, R174, R19, !PT ;  /* 0x00000013ae137209 */ /* 0x000fc40007810000 */
[----:B------:R-:W-:Y:S02]  /*8850*/  FSEL R180, R5, -INF , !P6 ;  /* 0xff80000005b47808 */ /* 0x000fe40007000000 */
[----:B------:R-:W-:Y:S02]  /*8860*/  LOP3.LUT R8, R17, UR8, R30, 0x96, !PT ;  /* 0x0000000811087c12 */ /* 0x000fe4000f8e961e */
[----:B------:R-:W-:Y:S02]  /*8870*/  FMNMX.FTZ R17, R0, R13, !PT ;  /* 0x0000000d00117209 */ /* 0x000fe40007810000 */
[----:B------:R-:W-:Y:S02]  /*8880*/  FSEL R30, R10, -INF , !P2 ;  /* 0xff8000000a1e7808 */ /* 0x000fe40005000000 */
[----:B-1----:R-:W-:Y:S02]  /*8890*/  FMNMX.FTZ R167, R18, R167, !PT ;  /* 0x000000a712a77209 */ /* 0x002fe40007810000 */
[----:B------:R-:W-:-:S02]  /*88a0*/  FMNMX.FTZ R17, R178, R17, !PT ;  /* 0x00000011b2117209 */ /* 0x000fc40007810000 */
[----:B------:R-:W-:Y:S02]  /*88b0*/  FMNMX.FTZ R18, R252, R19, !PT ;  /* 0x00000013fc127209 */ /* 0x000fe40007810000 */
[----:B--2---:R-:W-:Y:S02]  /*88c0*/  FMNMX.FTZ R166, R31, R166, !PT ;  /* 0x000000a61fa67209 */ /* 0x004fe40007810000 */
[----:B------:R-:W-:Y:S02]  /*88d0*/  FMNMX.FTZ R17, R14, R17, !PT ;  /* 0x000000110e117209 */ /* 0x000fe40007810000 */
[----:B------:R-:W-:Y:S01]  /*88e0*/  FSEL R31, R9, -INF , !P4 ;  /* 0xff800000091f7808 */ /* 0x000fe20006000000 */
[----:B------:R-:W-:Y:S01]  /*88f0*/  SHFL.BFLY PT, R11, R166, 0x1, 0x1f ;  /* 0x0c201f00a60b7f89 */ /* 0x000fe200000e0000 */
[----:B------:R-:W-:Y:S02]  /*8900*/  FMNMX.FTZ R10, R29, R18, !PT ;  /* 0x000000121d0a7209 */ /* 0x000fe40007810000 */
[----:B------:R-:W-:-:S02]  /*8910*/  FMNMX.FTZ R9, R12, R17, !PT ;  /* 0x000000110c097209 */ /* 0x000fc40007810000 */
[----:B------:R-:W-:Y:S02]  /*8920*/  FMNMX.FTZ R165, R31, R10, !PT ;  /* 0x0000000a1fa57209 */ /* 0x000fe40007810000 */
[----:B------:R-:W-:Y:S02]  /*8930*/  FMNMX.FTZ R4, R30, R9, !PT ;  /* 0x000000091e047209 */ /* 0x000fe40007810000 */
[----:B------:R-:W-:Y:S02]  /*8940*/  FMNMX.FTZ R165, R34, R165, !PT ;  /* 0x000000a522a57209 */ /* 0x000fe40007810000 */
[----:B------:R-:W-:Y:S02]  /*8950*/  FMNMX.FTZ R4, R33, R4, !PT ;  /* 0x0000000421047209 */ /* 0x000fe40007810000 */
[----:B------:R-:W-:Y:S02]  /*8960*/  FSEL R35, R6, -INF , !P0 ;  /* 0xff80000006237808 */ /* 0x000fe40004000000 */
[----:B------:R-:W-:Y:S01]  /*8970*/  FMNMX.FTZ R165, R180, R165, !PT ;  /* 0x000000a5b4a57209 */ /* 0x000fe20007810000 */
[----:B------:R-:W-:Y:S01]  /*8980*/  SHFL.BFLY PT, R6, R167, 0x1, 0x1f ;  /* 0x0c201f00a7067f89 */ /* 0x000fe200000e0000 */
[----:B------:R-:W-:-:S02]  /*8990*/  FMNMX.FTZ R5, R35, R4, !PT ;  /* 0x0000000423057209 */ /* 0x000fc40007810000 */
[----:B------:R-:W-:Y:S01]  /*89a0*/  LOP3.LUT R190, R199, UR9, R190, 0x96, !PT ;  /* 0x00000009c7be7c12 */ /* 0x000fe2000f8e96be */
[----:B------:R-:W1:Y:S01]  /*89b0*/  SHFL.BFLY PT, R4, R165, 0x2, 0x1f ;  /* 0x0c401f00a5047f89 */ /* 0x000e6200000e0000 */
[----:B------:R-:W-:-:S03]  /*89c0*/  FSEL R184, R7, -INF , !P5 ;  /* 0xff80000007b87808 */ /* 0x000fc60006800000 */
[----:B------:R-:W-:Y:S01]  /*89d0*/  IMAD.WIDE.U32 R190, R190, -0x2daee0ad, RZ ;  /* 0xd2511f53bebe7825 */ /* 0x000fe200078e00ff */
[----:B------:R-:W-:-:S04]  /*89e0*/  FMNMX.FTZ R18, R184, R5, !PT ;  /* 0x00000005b8127209 */ /* 0x000fc80007810000 */
[----:B------:R-:W-:Y:S01]  /*89f0*/  LOP3.LUT R16, R191, UR6, R16, 0x96, !PT ;  /* 0x00000006bf107c12 */ /* 0x000fe2000f8e9610 */
[----:B------:R-:W2:Y:S04]  /*8a00*/  SHFL.BFLY PT, R9, R18, 0x2, 0x1f ;  /* 0x0c401f0012097f89 */ /* 0x000ea800000e0000 */
[----:B------:R-:W-:-:S05]  /*8a10*/  IMAD.WIDE.U32 R192, R16, -0x326172a9, RZ ;  /* 0xcd9e8d5710c07825 */ /* 0x000fca00078e00ff */
[C---:B------:R-:W-:Y:S02]  /*8a20*/  LOP3.LUT R16, R192.reuse, 0xffff, RZ, 0xc0, !PT ;  /* 0x0000ffffc0107812 */ /* 0x040fe400078ec0ff */
[----:B------:R-:W-:Y:S02]  /*8a30*/  LOP3.LUT R199, R192, 0xff, RZ, 0xc0, !PT ;  /* 0x000000ffc0c77812 */ /* 0x000fe400078ec0ff */
[----:B------:R-:W-:Y:S02]  /*8a40*/  SHF.R.U32.HI R16, RZ, 0x8, R16 ;  /* 0x00000008ff107819 */ /* 0x000fe40000011610 */
[----:B-1----:R-:W-:Y:S02]  /*8a50*/  FMNMX.FTZ R165, R4, R165, !PT ;  /* 0x000000a504a57209 */ /* 0x002fe40007810000 */
[----:B------:R-:W-:Y:S02]  /*8a60*/  FMNMX.FTZ R167, R167, R6, !PT ;  /* 0x00000006a7a77209 */ /* 0x000fe40007810000 */
[----:B------:R-:W-:Y:S01]  /*8a70*/  PRMT R199, R199, 0x5410, R16 ;  /* 0x00005410c7c77816 */ /* 0x000fe20000000010 */
[----:B------:R-:W1:Y:S01]  /*8a80*/  SHFL.BFLY PT, R6, R165, 0x1, 0x1f ;  /* 0x0c201f00a5067f89 */ /* 0x000e6200000e0000 */
[----:B------:R-:W-:Y:S01]  /*8a90*/  IMAD.WIDE.U32 R16, R8, -0x326172a9, RZ ;  /* 0xcd9e8d5708107825 */ /* 0x000fe200078e00ff */
[----:B------:R-:W-:-:S02]  /*8aa0*/  FSETP.NEU.FTZ.AND P2, PT, R167, -INF , PT ;  /* 0xff800000a700780b */ /* 0x000fc40003f5d000 */
[----:B--2---:R-:W-:Y:S01]  /*8ab0*/  FMNMX.FTZ R18, R9, R18, !PT ;  /* 0x0000001209127209 */ /* 0x004fe20007810000 */
[----:B------:R-:W-:Y:S01]  /*8ac0*/  FMUL.FTZ R185, R167, c[0x0][0x23c] ;  /* 0x00008f00a7b97a20 */ /* 0x000fe20000410000 */
[----:B------:R-:W-:Y:S02]  /*8ad0*/  LOP3.LUT R5, R193, UR16, R16, 0x96, !PT ;  /* 0x00000010c1057c12 */ /* 0x000fe4000f8e9610 */
[----:B------:R-:W-:Y:S02]  /*8ae0*/  FMNMX.FTZ R166, R166, R11, !PT ;  /* 0x0000000ba6a67209 */ /* 0x000fe40007810000 */
[C---:B------:R-:W-:Y:S02]  /*8af0*/  LOP3.LUT R9, R5.reuse, 0xffff, RZ, 0xc0, !PT ;  /* 0x0000ffff05097812 */ /* 0x040fe400078ec0ff */
[----:B------:R-:W-:Y:S02]  /*8b00*/  LOP3.LUT R4, R5, 0xff, RZ, 0xc0, !PT ;  /* 0x000000ff05047812 */ /* 0x000fe400078ec0ff */
[----:B------:R-:W-:-:S02]  /*8b10*/  SHF.R.U32.HI R9, RZ, 0x8, R9 ;  /* 0x00000008ff097819 */ /* 0x000fc40000011609 */
[----:B------:R-:W-:Y:S02]  /*8b20*/  FSEL R185, R185, RZ, P2 ;  /* 0x000000ffb9b97208 */ /* 0x000fe40001000000 */
[----:B------:R-:W-:Y:S02]  /*8b30*/  PRMT R4, R4, 0x5410, R9 ;  /* 0x0000541004047816 */ /* 0x000fe40000000009 */
[----:B------:R-:W2:Y:S01]  /*8b40*/  SHFL.BFLY PT, R9, R18, 0x1, 0x1f ;  /* 0x0c201f0012097f89 */ /* 0x000ea200000e0000 */
[C---:B------:R-:W-:Y:S01]  /*8b50*/  FMUL.FTZ R8, R166.reuse, c[0x0][0x23c] ;  /* 0x00008f00a6087a20 */ /* 0x040fe20000410000 */
[--C-:B------:R-:W-:Y:S02]  /*8b60*/  SHF.R.U32.HI R7, RZ, 0x10, R192.reuse ;  /* 0x00000010ff077819 */ /* 0x100fe400000116c0 */
[----:B-1----:R-:W-:Y:S02]  /*8b70*/  FMNMX.FTZ R165, R165, R6, !PT ;  /* 0x00000006a5a57209 */ /* 0x002fe40007810000 */
[----:B------:R-:W1:Y:S01]  /*8b80*/  LDC.U8 R6, c[0x0][0x2d8] ;  /* 0x0000b600ff067b82 */ /* 0x000e620000000000 */
[----:B------:R-:W-:Y:S01]  /*8b90*/  FSETP.NEU.FTZ.AND P1, PT, R166, -INF , PT ;  /* 0xff800000a600780b */ /* 0x000fe20003f3d000 */
[--C-:B------:R-:W-:Y:S01]  /*8ba0*/  FFMA.FTZ R183, R170, c[0x0][0x23c], -R185.reuse ;  /* 0x00008f00aab77a23 */ /* 0x100fe200000108b9 */
[----:B------:R-:W-:Y:S01]  /*8bb0*/  LOP3.LUT R7, R7, 0xff, RZ, 0xc0, !PT ;  /* 0x000000ff07077812 */ /* 0x000fe200078ec0ff */
[--C-:B------:R-:W-:Y:S01]  /*8bc0*/  FFMA.FTZ R170, R168, c[0x0][0x23c], -R185.reuse ;  /* 0x00008f00a8aa7a23 */ /* 0x100fe200000108b9 */
[----:B------:R-:W-:Y:S01]  /*8bd0*/  SHF.R.U32.HI R10, RZ, 0x18, R192 ;  /* 0x00000018ff0a7819 */ /* 0x000fe200000116c0 */
[--C-:B------:R-:W-:Y:S01]  /*8be0*/  FFMA.FTZ R168, R182, c[0x0][0x23c], -R185.reuse ;  /* 0x00008f00b6a87a23 */ /* 0x100fe200000108b9 */
[----:B------:R-:W-:Y:S01]  /*8bf0*/  FSEL R182, R8, RZ, P1 ;  /* 0x000000ff08b67208 */ /* 0x000fe20000800000 */
[----:B------:R-:W-:Y:S01]  /*8c00*/  FFMA.FTZ R169, R172, c[0x0][0x23c], -R185 ;  /* 0x00008f00aca97a23 */ /* 0x000fe200000108b9 */
[----:B------:R-:W-:Y:S01]  /*8c10*/  PRMT R7, R7, 0x5410, R10 ;  /* 0x0000541007077816 */ /* 0x000fe2000000000a */
[----:B------:R-:W-:Y:S01]  /*8c20*/  IMAD.MOV.U32 R11, RZ, RZ, R17 ;  /* 0x000000ffff0b7224 */ /* 0x000fe200078e0011 */
[----:B------:R-:W-:Y:S01]  /*8c30*/  FSETP.NEU.FTZ.AND P0, PT, R165, -INF , PT ;  /* 0xff800000a500780b */ /* 0x000fe20003f1d000 */
[----:B------:R-:W-:Y:S01]  /*8c40*/  FFMA.FTZ R17, R181, c[0x0][0x23c], -R182 ;  /* 0x00008f00b5117a23 */ /* 0x000fe200000108b6 */
[----:B------:R-:W-:Y:S01]  /*8c50*/  MUFU.EX2 R168, R168 ;  /* 0x000000a800a87308 */ /* 0x000fe20000000800 */
[----:B------:R-:W-:Y:S01]  /*8c60*/  IMAD.MOV.U32 R10, RZ, RZ, R16 ;  /* 0x000000ffff0a7224 */ /* 0x000fe200078e0010 */
[----:B------:R-:W-:Y:S01]  /*8c70*/  FSEL R188, R167, RZ, P2 ;  /* 0x000000ffa7bc7208 */ /* 0x000fe20001000000 */
[----:B------:R-:W-:Y:S01]  /*8c80*/  FMUL.FTZ R181, R165, c[0x0][0x23c] ;  /* 0x00008f00a5b57a20 */ /* 0x000fe20000410000 */
[----:B------:R3:W5:Y:S01]  /*8c90*/  LDL.LU.64 R192, [R1+0x20] ;  /* 0x0000200001c07983 */ /* 0x0007620000300a00 */
[--C-:B------:R-:W-:Y:S01]  /*8ca0*/  FFMA.FTZ R16, R175, c[0x0][0x23c], -R182.reuse ;  /* 0x00008f00af107a23 */ /* 0x100fe200000108b6 */
[--C-:B------:R-:W-:Y:S01]  /*8cb0*/  SHF.R.U32.HI R8, RZ, 0x10, R5.reuse ;  /* 0x00000010ff087819 */ /* 0x100fe20000011605 */
[--C-:B------:R-:W-:Y:S01]  /*8cc0*/  FFMA.FTZ R164, R177, c[0x0][0x23c], -R182.reuse ;  /* 0x00008f00b1a47a23 */ /* 0x100fe200000108b6 */
[----:B------:R-:W4:Y:S01]  /*8cd0*/  MUFU.EX2 R169, R169 ;  /* 0x000000a900a97308 */ /* 0x000f220000000800 */
[----:B------:R-:W-:Y:S01]  /*8ce0*/  FSEL R181, R181, RZ, P0 ;  /* 0x000000ffb5b57208 */ /* 0x000fe20000000000 */
[----:B------:R-:W-:Y:S01]  /*8cf0*/  FFMA.FTZ R19, R179, c[0x0][0x23c], -R182 ;  /* 0x00008f00b3137a23 */ /* 0x000fe200000108b6 */
[----:B------:R-:W-:Y:S01]  /*8d00*/  SHF.R.U32.HI R5, RZ, 0x18, R5 ;  /* 0x00000018ff057819 */ /* 0x000fe20000011605 */
[----:B------:R-:W-:Y:S01]  /*8d10*/  FADD.FTZ R188, R197, -R188 ;  /* 0x800000bcc5bc7221 */ /* 0x000fe20000010000 */
[----:B------:R-:W-:Y:S01]  /*8d20*/  LOP3.LUT R8, R8, 0xff, RZ, 0xc0, !PT ;  /* 0x000000ff08087812 */ /* 0x000fe200078ec0ff */
[----:B------:R-:W-:Y:S01]  /*8d30*/  FFMA.FTZ R172, R186, c[0x0][0x23c], -R181 ;  /* 0x00008f00baac7a23 */ /* 0x000fe200000108b5 */
[----:B--2---:R-:W-:Y:S01]  /*8d40*/  FMNMX.FTZ R18, R18, R9, !PT ;  /* 0x0000000912127209 */ /* 0x004fe20007810000 */
[----:B------:R-:W-:Y:S01]  /*8d50*/  MUFU.EX2 R183, R183 ;  /* 0x000000b700b77308 */ /* 0x000fe20000000800 */
[----:B------:R-:W-:Y:S01]  /*8d60*/  FSEL R179, R166, RZ, P1 ;  /* 0x000000ffa6b37208 */ /* 0x000fe20000800000 */
[----:B------:R-:W-:Y:S01]  /*8d70*/  IMAD.MOV.U32 R197, RZ, RZ, R11 ;  /* 0x000000ffffc57224 */ /* 0x000fe200078e000b */
[----:B------:R-:W-:Y:S01]  /*8d80*/  PRMT R5, R8, 0x5410, R5 ;  /* 0x0000541008057816 */ /* 0x000fe20000000005 */
[----:B------:R-:W-:Y:S01]  /*8d90*/  FFMA.FTZ R175, R252, c[0x0][0x23c], -R181 ;  /* 0x00008f00fcaf7a23 */ /* 0x000fe200000108b5 */
[----:B-1----:R-:W-:Y:S01]  /*8da0*/  PRMT R186, R6, 0x7054, R6 ;  /* 0x0000705406ba7816 */ /* 0x002fe20000000006 */
[----:B------:R-:W-:Y:S01]  /*8db0*/  FADD.FTZ R179, R196, -R179 ;  /* 0x800000b3c4b37221 */ /* 0x000fe20000010000 */
[----:B------:R-:W-:Y:S01]  /*8dc0*/  FSEL R8, R165, RZ, P0 ;  /* 0x000000ffa5087208 */ /* 0x000fe20000000000 */
[----:B------:R-:W1:Y:S01]  /*8dd0*/  MUFU.EX2 R170, R170 ;  /* 0x000000aa00aa7308 */ /* 0x000e620000000800 */
[----:B------:R-:W-:Y:S01]  /*8de0*/  FSETP.NEU.FTZ.AND P0, PT, R18, -INF , PT ;  /* 0xff8000001200780b */ /* 0x000fe20003f1d000 */
[----:B------:R-:W-:Y:S01]  /*8df0*/  IMAD.MOV.U32 R196, RZ, RZ, R10 ;  /* 0x000000ffffc47224 */ /* 0x000fe200078e000a */
[--C-:B------:R-:W-:Y:S01]  /*8e00*/  HSET2.LE.AND R10, R187, R186.reuse, PT ;  /* 0x000000babb0a7233 */ /* 0x100fe20003803000 */
[----:B----4-:R-:W-:Y:S01]  /*8e10*/  F2FP.PACK_AB R9, R168, R169 ;  /* 0x000000a9a809723e */ /* 0x010fe200000000ff */
[C---:B------:R-:W-:Y:S01]  /*8e20*/  FMUL.FTZ R187, R18.reuse, c[0x0][0x23c] ;  /* 0x00008f0012bb7a20 */ /* 0x040fe20000410000 */
[----:B------:R-:W-:Y:S01]  /*8e30*/  FSEL R191, R18, RZ, P0 ;  /* 0x000000ff12bf7208 */ /* 0x000fe20000000000 */
[----:B------:R-:W-:Y:S01]  /*8e40*/  FADD.FTZ R177, R3, -R8 ;  /* 0x8000000803b17221 */ /* 0x000fe20000010000 */
[----:B------:R-:W-:Y:S01]  /*8e50*/  MUFU.EX2 R17, R17 ;  /* 0x0000001100117308 */ /* 0x000fe20000000800 */
[----:B------:R-:W-:Y:S01]  /*8e60*/  LOP3.LUT R10, R10, R9, RZ, 0xc0, !PT ;  /* 0x000000090a0a7212 */ /* 0x000fe200078ec0ff */
[--C-:B------:R-:W-:Y:S01]  /*8e70*/  HSET2.LE.AND R8, R171, R186.reuse, PT ;  /* 0x000000baab087233 */ /* 0x100fe20003803000 */
[----:B------:R-:W-:Y:S01]  /*8e80*/  FADD.FTZ R191, R0, -R191 ;  /* 0x800000bf00bf7221 */ /* 0x000fe20000010000 */
[--C-:B------:R-:W-:Y:S01]  /*8e90*/  HSET2.LE.AND R11, R173, R186.reuse, PT ;  /* 0x000000baad0b7233 */ /* 0x100fe20003803000 */
[----:B------:R-:W-:Y:S01]  /*8ea0*/  FSEL R187, R187, RZ, P0 ;  /* 0x000000ffbbbb7208 */ /* 0x000fe20000000000 */
[--C-:B------:R-:W-:Y:S01]  /*8eb0*/  FFMA.FTZ R3, R176, c[0x0][0x23c], -R181.reuse ;  /* 0x00008f00b0037a23 */ /* 0x100fe200000108b5 */
[--C-:B------:R-:W-:Y:S01]  /*8ec0*/  HSET2.LE.AND R4, R4, R186.reuse, PT ;  /* 0x000000ba04047233 */ /* 0x100fe20003803000 */
[----:B------:R-:W2:Y:S01]  /*8ed0*/  MUFU.EX2 R16, R16 ;  /* 0x0000001000107308 */ /* 0x000ea20000000800 */
[----:B-1----:R-:W-:Y:S01]  /*8ee0*/  F2FP.PACK_AB R9, R170, R183 ;  /* 0x000000b7aa09723e */ /* 0x002fe200000000ff */
[----:B------:R-:W-:Y:S01]  /*8ef0*/  FFMA.FTZ R176, R174, c[0x0][0x23c], -R181 ;  /* 0x00008f00aeb07a23 */ /* 0x000fe200000108b5 */
[--C-:B------:R-:W-:Y:S01]  /*8f00*/  HSET2.LE.AND R5, R5, R186.reuse, PT ;  /* 0x000000ba05057233 */ /* 0x100fe20003803000 */
[--C-:B------:R-:W-:Y:S01]  /*8f10*/  FFMA.FTZ R174, R13, c[0x0][0x23c], -R187.reuse ;  /* 0x00008f000dae7a23 */ /* 0x100fe200000108bb */
[----:B------:R-:W-:Y:S01]  /*8f20*/  LOP3.LUT R8, R8, R9, RZ, 0xc0, !PT ;  /* 0x0000000908087212 */ /* 0x000fe200078ec0ff */
[--C-:B------:R-:W-:Y:S01]  /*8f30*/  HSET2.LE.AND R9, R15, R186.reuse, PT ;  /* 0x000000ba0f097233 */ /* 0x100fe20003803000 */
[--C-:B------:R-:W-:Y:S01]  /*8f40*/  FFMA.FTZ R173, R178, c[0x0][0x23c], -R187.reuse ;  /* 0x00008f00b2ad7a23 */ /* 0x100fe200000108bb */
[----:B------:R-:W-:Y:S01]  /*8f50*/  MUFU.EX2 R164, R164 ;  /* 0x000000a400a47308 */ /* 0x000fe20000000800 */
[----:B------:R-:W-:Y:S01]  /*8f60*/  FFMA.FTZ R171, R14, c[0x0][0x23c], -R187 ;  /* 0x00008f000eab7a23 */ /* 0x000fe200000108bb */
[----:B------:R-:W-:Y:S01]  /*8f70*/  HSET2.LE.AND R7, R7, R186, PT ;  /* 0x000000ba07077233 */ /* 0x000fe20003803000 */
[----:B------:R-:W-:Y:S01]  /*8f80*/  FMUL.FTZ R178, R177, c[0x0][0x23c] ;  /* 0x00008f00b1b27a20 */ /* 0x000fe20000410000 */
[----:B------:R-:W-:Y:S01]  /*8f90*/  LOP3.LUT R26, R189, UR7, R26, 0x96, !PT ;  /* 0x00000007bd1a7c12 */ /* 0x000fe2000f8e961a */
[----:B------:R-:W-:Y:S01]  /*8fa0*/  FMUL.FTZ R188, R188, c[0x0][0x23c] ;  /* 0x00008f00bcbc7a20 */ /* 0x000fe20000410000 */
[----:B------:R-:W-:Y:S01]  /*8fb0*/  UISETP.GE.AND UP0, UPT, UR26, 0x4, UPT ;  /* 0x000000041a00788c */ /* 0x000fe2000bf06270 */
[----:B------:R-:W-:Y:S01]  /*8fc0*/  FMUL.FTZ R179, R179, c[0x0][0x23c] ;  /* 0x00008f00b3b37a20 */ /* 0x000fe20000410000 */
[----:B------:R-:W1:Y:S01]  /*8fd0*/  MUFU.EX2 R19, R19 ;  /* 0x0000001300137308 */ /* 0x000e620000000800 */
[----:B--2---:R-:W-:Y:S01]  /*8fe0*/  F2FP.PACK_AB R0, R16, R17 ;  /* 0x000000111000723e */ /* 0x004fe200000000ff */
[----:B------:R-:W-:-:S02]  /*8ff0*/  FMUL.FTZ R177, R191, c[0x0][0x23c] ;  /* 0x00008f00bfb17a20 */ /* 0x000fc40000410000 */
[--C-:B------:R-:W-:Y:S01]  /*9000*/  FFMA.FTZ R196, R20, c[0x0][0x23c], -R185.reuse ;  /* 0x00008f0014c47a23 */ /* 0x100fe200000108b9 */
[----:B------:R-:W-:Y:S01]  /*9010*/  LOP3.LUT R11, R11, R0, RZ, 0xc0, !PT ;  /* 0x000000000b0b7212 */ /* 0x000fe200078ec0ff */
[----:B------:R-:W-:Y:S01]  /*9020*/  FFMA.FTZ R191, R21, c[0x0][0x23c], -R182 ;  /* 0x00008f0015bf7a23 */ /* 0x000fe200000108b6 */
[----:B------:R-:W-:Y:S01]  /*9030*/  PLOP3.LUT P0, PT, PT, PT, UP0, 0x80, 0x0 ;  /* 0x000000000000781c */ /* 0x000fe20003f0f008 */
[----:B------:R-:W-:Y:S01]  /*9040*/  MUFU.EX2 R172, R172 ;  /* 0x000000ac00ac7308 */ /* 0x000fe20000000800 */
[--C-:B------:R-:W-:Y:S02]  /*9050*/  FFMA.FTZ R189, R22, c[0x0][0x23c], -R185.reuse ;  /* 0x00008f0016bd7a23 */ /* 0x100fe400000108b9 */
[----:B------:R-:W-:Y:S02]  /*9060*/  FFMA.FTZ R24, R24, c[0x0][0x23c], -R185 ;  /* 0x00008f0018187a23 */ /* 0x000fe400000108b9 */
[--C-:B------:R-:W-:Y:S02]  /*9070*/  FFMA.FTZ R34, R34, c[0x0][0x23c], -R181.reuse ;  /* 0x00008f0022227a23 */ /* 0x100fe400000108b5 */
[--C-:B------:R-:W-:Y:S01]  /*9080*/  FFMA.FTZ R252, R31, c[0x0][0x23c], -R181.reuse ;  /* 0x00008f001ffc7a23 */ /* 0x100fe200000108b5 */
[----:B-1----:R-:W-:Y:S01]  /*9090*/  F2FP.PACK_AB R0, R19, R164 ;  /* 0x000000a41300723e */ /* 0x002fe200000000ff */
[----:B------:R-:W1:Y:S01]  /*90a0*/  MUFU.EX2 R3, R3 ;  /* 0x0000000300037308 */ /* 0x000e620000000800 */
[----:B------:R-:W-:-:S02]  /*90b0*/  FFMA.FTZ R180, R180, c[0x0][0x23c], -R181 ;  /* 0x00008f00b4b47a23 */ /* 0x000fc400000108b5 */
[----:B------:R-:W-:Y:S01]  /*90c0*/  LOP3.LUT R9, R9, R0, RZ, 0xc0, !PT ;  /* 0x0000000009097212 */ /* 0x000fe200078ec0ff */
[--C-:B------:R-:W-:Y:S02]  /*90d0*/  FFMA.FTZ R0, R12, c[0x0][0x23c], -R187.reuse ;  /* 0x00008f000c007a23 */ /* 0x100fe400000108bb */
[--C-:B------:R-:W-:Y:S02]  /*90e0*/  FFMA.FTZ R33, R33, c[0x0][0x23c], -R187.reuse ;  /* 0x00008f0021217a23 */ /* 0x100fe400000108bb */
[----:B------:R-:W-:Y:S01]  /*90f0*/  MUFU.EX2 R174, R174 ;  /* 0x000000ae00ae7308 */ /* 0x000fe20000000800 */
[----:B------:R-:W-:-:S07]  /*9100*/  FFMA.FTZ R35, R35, c[0x0][0x23c], -R187 ;  /* 0x00008f0023237a23 */ /* 0x000fce00000108bb */
[----:B------:R-:W2:Y:S01]  /*9110*/  MUFU.EX2 R173, R173 ;  /* 0x000000ad00ad7308 */ /* 0x000ea20000000800 */
[----:B-1----:R-:W-:-:S04]  /*9120*/  F2FP.PACK_AB R13, R3, R172 ;  /* 0x000000ac030d723e */ /* 0x002fc800000000ff */
[----:B------:R-:W-:-:S03]  /*9130*/  LOP3.LUT R4, R4, R13, RZ, 0xc0, !PT ;  /* 0x0000000d04047212 */ /* 0x000fc600078ec0ff */
[----:B------:R-:W-:Y:S08]  /*9140*/  MUFU.EX2 R176, R176 ;  /* 0x000000b000b07308 */ /* 0x000ff00000000800 */
[----:B------:R-:W1:Y:S01]  /*9150*/  MUFU.EX2 R175, R175 ;  /* 0x000000af00af7308 */ /* 0x000e620000000800 */
[----:B--2---:R-:W-:-:S04]  /*9160*/  F2FP.PACK_AB R6, R173, R174 ;  /* 0x000000aead06723e */ /* 0x004fc800000000ff */
[----:B------:R-:W-:Y:S01]  /*9170*/  LOP3.LUT R5, R5, R6, RZ, 0xc0, !PT ;  /* 0x0000000605057212 */ /* 0x000fe200078ec0ff */
[----:B------:R-:W-:Y:S01]  /*9180*/  HSET2.LE.AND R6, R199, R186, PT ;  /* 0x000000bac7067233 */ /* 0x000fe20003803000 */
[----:B------:R-:W-:Y:S01]  /*9190*/  LOP3.LUT R199, R197, UR7, R198, 0x96, !PT ;  /* 0x00000007c5c77c12 */ /* 0x000fe2000f8e96c6 */
[----:B------:R-:W-:Y:S01]  /*91a0*/  MUFU.EX2 R171, R171 ;  /* 0x000000ab00ab7308 */ /* 0x000fe20000000800 */
[----:B------:R-:W-:Y:S02]  /*91b0*/  FFMA.FTZ R198, R27, c[0x0][0x23c], -R185 ;  /* 0x00008f001bc67a23 */ /* 0x000fe400000108b9 */
[----:B------:R-:W-:-:S04]  /*91c0*/  IMAD.WIDE.U32 R26, R26, -0x2daee0ad, RZ ;  /* 0xd2511f531a1a7825 */ /* 0x000fc800078e00ff */
[----:B------:R-:W-:Y:S01]  /*91d0*/  FFMA.FTZ R197, R25, c[0x0][0x23c], -R182 ;  /* 0x00008f0019c57a23 */ /* 0x000fe200000108b6 */
[----:B------:R-:W2:Y:S01]  /*91e0*/  MUFU.EX2 R0, R0 ;  /* 0x0000000000007308 */ /* 0x000ea20000000800 */
[----:B-1----:R-:W-:Y:S02]  /*91f0*/  F2FP.PACK_AB R13, R175, R176 ;  /* 0x000000b0af0d723e */ /* 0x002fe400000000ff */
[----:B------:R-:W-:Y:S02]  /*9200*/  LOP3.LUT R32, R27, UR17, R32, 0x96, !PT ;  /* 0x000000111b207c12 */ /* 0x000fe4000f8e9620 */
[----:B------:R-:W-:Y:S02]  /*9210*/  LOP3.LUT R6, R6, R13, RZ, 0xc0, !PT ;  /* 0x0000000d06067212 */ /* 0x000fe400078ec0ff */
[----:B------:R-:W-:Y:S01]  /*9220*/  SHF.R.U32.HI R20, RZ, 0x10, R26 ;  /* 0x00000010ff147819 */ /* 0x000fe2000001161a */
[----:B------:R-:W1:Y:S03]  /*9230*/  MUFU.EX2 R188, R188 ;  /* 0x000000bc00bc7308 */ /* 0x000e660000000800 */
[----:B------:R-:W-:-:S02]  /*9240*/  LOP3.LUT R25, R20, 0xff, RZ, 0xc0, !PT ;  /* 0x000000ff14197812 */ /* 0x000fc400078ec0ff */
[----:B--2---:R-:W-:-:S03]  /*9250*/  F2FP.PACK_AB R12, R0, R171 ;  /* 0x000000ab000c723e */ /* 0x004fc600000000ff */
[----:B------:R-:W2:Y:S01]  /*9260*/  MUFU.EX2 R179, R179 ;  /* 0x000000b300b37308 */ /* 0x000ea20000000800 */
[----:B------:R-:W-:Y:S02]  /*9270*/  LOP3.LUT R7, R7, R12, RZ, 0xc0, !PT ;  /* 0x0000000c07077212 */ /* 0x000fe400078ec0ff */
[----:B------:R-:W4:Y:S01]  /*9280*/  LDSM.16.MT88.4 R12, [R212+0xa000] ;  /* 0x00a00000d40c783b */ /* 0x000f220000004200 */
[----:B-1----:R-:W-:-:S04]  /*9290*/  FMUL.FTZ R160, R160, R188 ;  /* 0x000000bca0a07220 */ /* 0x002fc80000410000 */
[----:B------:R-:W1:Y:S01]  /*92a0*/  MUFU.EX2 R178, R178 ;  /* 0x000000b200b27308 */ /* 0x000e620000000800 */
[-C--:B------:R-:W-:Y:S02]  /*92b0*/  FMUL.FTZ R161, R161, R188.reuse ;  /* 0x000000bca1a17220 */ /* 0x080fe40000410000 */
[-C--:B------:R-:W-:Y:S02]  /*92c0*/  FMUL.FTZ R40, R40, R188.reuse ;  /* 0x000000bc28287220 */ /* 0x080fe40000410000 */
[-C--:B------:R-:W-:Y:S02]  /*92d0*/  FMUL.FTZ R41, R41, R188.reuse ;  /* 0x000000bc29297220 */ /* 0x080fe40000410000 */
[----:B------:R-:W-:Y:S01]  /*92e0*/  FMUL.FTZ R44, R44, R188 ;  /* 0x000000bc2c2c7220 */ /* 0x000fe20000410000 */
[----:B------:R-:W3:Y:S01]  /*92f0*/  MUFU.EX2 R177, R177 ;  /* 0x000000b100b17308 */ /* 0x000ee20000000800 */
[-C--:B--2---:R-:W-:Y:S02]  /*9300*/  FMUL.FTZ R162, R162, R179.reuse ;  /* 0x000000b3a2a27220 */ /* 0x084fe40000410000 */
[----:B------:R-:W-:-:S02]  /*9310*/  FMUL.FTZ R163, R163, R179 ;  /* 0x000000b3a3a37220 */ /* 0x000fc40000410000 */
[-C--:B------:R-:W-:Y:S02]  /*9320*/  FMUL.FTZ R42, R42, R179.reuse ;  /* 0x000000b32a2a7220 */ /* 0x080fe40000410000 */
[----:B------:R-:W-:Y:S01]  /*9330*/  FMUL.FTZ R43, R43, R179 ;  /* 0x000000b32b2b7220 */ /* 0x000fe20000410000 */
[----:B------:R-:W-:Y:S01]  /*9340*/  MUFU.EX2 R197, R197 ;  /* 0x000000c500c57308 */ /* 0x000fe20000000800 */
[-C--:B-1----:R-:W-:Y:S02]  /*9350*/  FMUL.FTZ R156, R156, R178.reuse ;  /* 0x000000b29c9c7220 */ /* 0x082fe40000410000 */
[-C--:B------:R-:W-:Y:S02]  /*9360*/  FMUL.FTZ R157, R157, R178.reuse ;  /* 0x000000b29d9d7220 */ /* 0x080fe40000410000 */
[-C--:B------:R-:W-:Y:S02]  /*9370*/  FMUL.FTZ R36, R36, R178.reuse ;  /* 0x000000b224247220 */ /* 0x080fe40000410000 */
[----:B------:R-:W-:Y:S01]  /*9380*/  FMUL.FTZ R37, R37, R178 ;  /* 0x000000b225257220 */ /* 0x000fe20000410000 */
[----:B------:R-:W-:Y:S01]  /*9390*/  MUFU.EX2 R191, R191 ;  /* 0x000000bf00bf7308 */ /* 0x000fe20000000800 */
[----:B---3--:R-:W-:-:S02]  /*93a0*/  FMUL.FTZ R158, R158, R177 ;  /* 0x000000b19e9e7220 */ /* 0x008fc40000410000 */
[-C--:B------:R-:W-:Y:S02]  /*93b0*/  FMUL.FTZ R159, R159, R177.reuse ;  /* 0x000000b19f9f7220 */ /* 0x080fe40000410000 */
[-C--:B------:R-:W-:Y:S02]  /*93c0*/  FMUL.FTZ R38, R38, R177.reuse ;  /* 0x000000b126267220 */ /* 0x080fe40000410000 */
[----:B------:R-:W-:Y:S01]  /*93d0*/  FMUL.FTZ R39, R39, R177 ;  /* 0x000000b127277220 */ /* 0x000fe20000410000 */
[----:B------:R-:W-:Y:S01]  /*93e0*/  MUFU.EX2 R196, R196 ;  /* 0x000000c400c47308 */ /* 0x000fe20000000800 */
[----:B------:R-:W-:Y:S02]  /*93f0*/  FMUL.FTZ R45, R45, R188 ;  /* 0x000000bc2d2d7220 */ /* 0x000fe40000410000 */
[-C--:B------:R-:W-:Y:S01]  /*9400*/  FMUL.FTZ R46, R46, R179.reuse ;  /* 0x000000b32e2e7220 */ /* 0x080fe20000410000 */
[----:B----4-:R-:W-:Y:S01]  /*9410*/  HMMA.16816.F32 R160, R8, R12, R160 ;  /* 0x0000000c08a0723c */ /* 0x010fe200000018a0 */
[----:B------:R-:W-:-:S02]  /*9420*/  FMUL.FTZ R47, R47, R179 ;  /* 0x000000b32f2f7220 */ /* 0x000fc40000410000 */
[-C--:B------:R-:W-:Y:S01]  /*9430*/  FMUL.FTZ R48, R48, R178.reuse ;  /* 0x000000b230307220 */ /* 0x080fe20000410000 */
[----:B------:R-:W-:Y:S01]  /*9440*/  MUFU.EX2 R189, R189 ;  /* 0x000000bd00bd7308 */ /* 0x000fe20000000800 */
[-C--:B------:R-:W-:Y:S02]  /*9450*/  FMUL.FTZ R49, R49, R178.reuse ;  /* 0x000000b231317220 */ /* 0x080fe40000410000 */
[-C--:B------:R-:W-:Y:S01]  /*9460*/  FMUL.FTZ R50, R50, R177.reuse ;  /* 0x000000b132327220 */ /* 0x080fe20000410000 */
[----:B------:R-:W-:Y:S01]  /*9470*/  HMMA.16816.F32 R156, R4, R12, R156 ;  /* 0x0000000c049c723c */ /* 0x000fe2000000189c */
[----:B------:R-:W-:Y:S02]  /*9480*/  FMUL.FTZ R51, R51, R177 ;  /* 0x000000b133337220 */ /* 0x000fe40000410000 */
[-C--:B------:R-:W-:Y:S01]  /*9490*/  FMUL.FTZ R52, R52, R178.reuse ;  /* 0x000000b234347220 */ /* 0x080fe20000410000 */
[----:B------:R1:W-:Y:S01]  /*94a0*/  MUFU.EX2 R185, R24 ;  /* 0x0000001800b97308 */ /* 0x0003e20000000800 */
[----:B------:R-:W-:-:S02]  /*94b0*/  FMUL.FTZ R53, R53, R178 ;  /* 0x000000b235357220 */ /* 0x000fc40000410000 */
[-C--:B------:R-:W-:Y:S01]  /*94c0*/  FMUL.FTZ R54, R54, R177.reuse ;  /* 0x000000b136367220 */ /* 0x080fe20000410000 */
[-C--:B------:R-:W-:Y:S01]  /*94d0*/  HMMA.16816.F32 R36, R4, R14.reuse, R36 ;  /* 0x0000000e0424723c */ /* 0x080fe20000001824 */
[----:B------:R-:W-:Y:S02]  /*94e0*/  FMUL.FTZ R55, R55, R177 ;  /* 0x000000b137377220 */ /* 0x000fe40000410000 */
[-C--:B------:R-:W-:Y:S01]  /*94f0*/  FMUL.FTZ R56, R56, R188.reuse ;  /* 0x000000bc38387220 */ /* 0x080fe20000410000 */
[----:B------:R-:W-:Y:S01]  /*9500*/  MUFU.EX2 R198, R198 ;  /* 0x000000c600c67308 */ /* 0x000fe20000000800 */
[----:B------:R-:W-:Y:S02]  /*9510*/  FMUL.FTZ R57, R57, R188 ;  /* 0x000000bc39397220 */ /* 0x000fe40000410000 */
[-C--:B------:R-:W-:Y:S01]  /*9520*/  FMUL.FTZ R58, R58, R179.reuse ;  /* 0x000000b33a3a7220 */ /* 0x080fe20000410000 */
[----:B------:R-:W-:Y:S01]  /*9530*/  HMMA.16816.F32 R40, R8, R14, R40 ;  /* 0x0000000e0828723c */ /* 0x000fe20000001828 */
[----:B------:R-:W2:Y:S01]  /*9540*/  LDSM.16.MT88.4 R12, [R210+0xa000] ;  /* 0x00a00000d20c783b */ /* 0x000ea20000004200 */
[----:B------:R-:W-:-:S02]  /*9550*/  FMUL.FTZ R59, R59, R179 ;  /* 0x000000b33b3b7220 */ /* 0x000fc40000410000 */
[-C--:B------:R-:W-:Y:S01]  /*9560*/  FMUL.FTZ R60, R60, R188.reuse ;  /* 0x000000bc3c3c7220 */ /* 0x080fe20000410000 */
[----:B------:R-:W-:Y:S01]  /*9570*/  MUFU.EX2 R252, R252 ;  /* 0x000000fc00fc7308 */ /* 0x000fe20000000800 */
[----:B------:R-:W-:Y:S02]  /*9580*/  FMUL.FTZ R61, R61, R188 ;  /* 0x000000bc3d3d7220 */ /* 0x000fe40000410000 */
[-C--:B------:R-:W-:Y:S02]  /*9590*/  FMUL.FTZ R62, R62, R179.reuse ;  /* 0x000000b33e3e7220 */ /* 0x080fe40000410000 */
[----:B------:R-:W-:Y:S02]  /*95a0*/  FMUL.FTZ R63, R63, R179 ;  /* 0x000000b33f3f7220 */ /* 0x000fe40000410000 */
[-C--:B------:R-:W-:Y:S01]  /*95b0*/  FMUL.FTZ R64, R64, R178.reuse ;  /* 0x000000b240407220 */ /* 0x080fe20000410000 */
[----:B------:R-:W-:Y:S01]  /*95c0*/  MUFU.EX2 R180, R180 ;  /* 0x000000b400b47308 */ /* 0x000fe20000000800 */
        /* <DEDUP_REMOVED lines=14> */
[-C--:B--2---:R-:W-:Y:S01]  /*96b0*/  HMMA.16816.F32 R44, R8, R12.reuse, R44 ;  /* 0x0000000c082c723c */ /* 0x084fe2000000182c */
        /* <DEDUP_REMOVED lines=52> */
[----:B------:R-:W2:Y:S01]  /*9a00*/  LDSM.16.MT88.4 R12, [R208+0xa000] ;  /* 0x00a00000d00c783b */ /* 0x000ea20000004200 */
        /* <DEDUP_REMOVED lines=36> */
[----:B------:R-:W2:Y:S01]  /*9c50*/  LDSM.16.MT88.4 R12, [R212+0xb000] ;  /* 0x00b00000d40c783b */ /* 0x000ea20000004200 */
[----:B------:R-:W-:-:S02]  /*9c60*/  FMUL.FTZ R139, R139, R179 ;  /* 0x000000b38b8b7220 */ /* 0x000fc40000410000 */
[----:B------:R-:W-:Y:S02]  /*9c70*/  FFMA.FTZ R243, R243, R188, R183 ;  /* 0x000000bcf3f37223 */ /* 0x000fe400000100b7 */
[----:B------:R-:W-:Y:S02]  /*9c80*/  FFMA.FTZ R164, R238, R179, R164 ;  /* 0x000000b3eea47223 */ /* 0x000fe400000100a4 */
[----:B------:R-:W-:Y:S02]  /*9c90*/  FFMA.FTZ R172, R241, R178, R172 ;  /* 0x000000b2f1ac7223 */ /* 0x000fe400000100ac */
[----:B------:R-:W-:Y:S02]  /*9ca0*/  FFMA.FTZ R174, R239, R177, R174 ;  /* 0x000000b1efae7223 */ /* 0x000fe400000100ae */
        /* <DEDUP_REMOVED lines=25> */
[----:B------:R-:W-:Y:S01]  /*9e40*/  HMMA.16816.F32 R128, R8, R14, R128 ;  /* 0x0000000e0880723c */ /* 0x000fe20000001880 */
[----:B------:R-:W2:Y:S07]  /*9e50*/  LDSM.16.MT88.4 R12, [R208+0xb000] ;  /* 0x00b00000d00c783b */ /* 0x000eae0000004200 */
[-C--:B--2---:R-:W-:Y:S08]  /*9e60*/  HMMA.16816.F32 R140, R4, R12.reuse, R140 ;  /* 0x0000000c048c723c */ /* 0x084ff0000000188c */
[----:B------:R-:W-:Y:S07]  /*9e70*/  HMMA.16816.F32 R144, R8, R12, R144 ;  /* 0x0000000c0890723c */ /* 0x000fee0000001890 */
[C---:B------:R-:W-:Y:S01]  /*9e80*/  LOP3.LUT R13, R26.reuse, 0xff, RZ, 0xc0, !PT ;  /* 0x000000ff1a0d7812 */ /* 0x040fe200078ec0ff */
[-C--:B------:R-:W-:Y:S01]  /*9e90*/  HMMA.16816.F32 R4, R4, R14.reuse, R132 ;  /* 0x0000000e0404723c */ /* 0x080fe20000001884 */
[----:B------:R-:W2:Y:S07]  /*9ea0*/  MUFU.EX2 R132, R34 ;  /* 0x0000002200847308 */ /* 0x000eae0000000800 */
[----:B------:R-:W-:Y:S07]  /*9eb0*/  HMMA.16816.F32 R8, R8, R14, R136 ;  /* 0x0000000e0808723c */ /* 0x000fee0000001888 */
[----:B------:R-:W-:-:S02]  /*9ec0*/  LOP3.LUT R15, R26, 0xffff, RZ, 0xc0, !PT ;  /* 0x0000ffff1a0f7812 */ /* 0x000fc400078ec0ff */
[----:B------:R-:W-:Y:S01]  /*9ed0*/  SHF.R.U32.HI R14, RZ, 0x18, R26 ;  /* 0x00000018ff0e7819 */ /* 0x000fe2000001161a */
[----:B------:R-:W-:Y:S01]  /*9ee0*/  IMAD.WIDE.U32 R26, R199, -0x2daee0ad, RZ ;  /* 0xd2511f53c71a7825 */ /* 0x000fe200078e00ff */
[----:B-1----:R-:W-:Y:S02]  /*9ef0*/  SHF.R.U32.HI R24, RZ, 0x8, R15 ;  /* 0x00000008ff187819 */ /* 0x002fe4000001160f */
[----:B------:R-:W-:Y:S01]  /*9f00*/  PRMT R25, R25, 0x5410, R14 ;  /* 0x0000541019197816 */ /* 0x000fe2000000000e */
[----:B--2---:R-:W-:Y:S01]  /*9f10*/  IMAD.MOV.U32 R188, RZ, RZ, R132 ;  /* 0x000000ffffbc7224 */ /* 0x004fe200078e0084 */
[----:B------:R-:W-:Y:S01]  /*9f20*/  SHF.R.U32.HI R21, RZ, 0x10, R26 ;  /* 0x00000010ff157819 */ /* 0x000fe2000001161a */
[----:B------:R-:W-:Y:S01]  /*9f30*/  FFMA.FTZ R199, R29, c[0x0][0x23c], -R181 ;  /* 0x00008f001dc77a23 */ /* 0x000fe200000108b5 */
[----:B------:R-:W-:Y:S01]  /*9f40*/  LOP3.LUT R12, R27, UR17, R190, 0x96, !PT ;  /* 0x000000111b0c7c12 */ /* 0x000fe2000f8e96be */
[----:B------:R-:W-:Y:S01]  /*9f50*/  FFMA.FTZ R190, R23, c[0x0][0x23c], -R182 ;  /* 0x00008f0017be7a23 */ /* 0x000fe200000108b6 */
[----:B------:R-:W-:Y:S01]  /*9f60*/  SHF.R.U32.HI R135, RZ, 0x18, R26 ;  /* 0x00000018ff877819 */ /* 0x000fe2000001161a */
[----:B------:R-:W-:Y:S01]  /*9f70*/  FFMA.FTZ R182, R28, c[0x0][0x23c], -R182 ;  /* 0x00008f001cb67a23 */ /* 0x000fe200000108b6 */
[----:B------:R-:W-:Y:S01]  /*9f80*/  LOP3.LUT R14, R21, 0xff, RZ, 0xc0, !PT ;  /* 0x000000ff150e7812 */ /* 0x000fe200078ec0ff */
[--C-:B------:R-:W-:Y:S01]  /*9f90*/  HSET2.LE.AND R25, R25, R186.reuse, PT ;  /* 0x000000ba19197233 */ /* 0x100fe20003803000 */
[----:B------:R-:W-:Y:S01]  /*9fa0*/  LOP3.LUT R21, R32, 0xff, RZ, 0xc0, !PT ;  /* 0x000000ff20157812 */ /* 0x000fe200078ec0ff */
[----:B------:R-:W-:Y:S01]  /*9fb0*/  MUFU.EX2 R190, R190 ;  /* 0x000000be00be7308 */ /* 0x000fe20000000800 */
[----:B------:R-:W-:Y:S01]  /*9fc0*/  PRMT R135, R14, 0x5410, R135 ;  /* 0x000054100e877816 */ /* 0x000fe20000000087 */
[--C-:B------:R-:W-:Y:S01]  /*9fd0*/  FFMA.FTZ R181, R30, c[0x0][0x23c], -R187.reuse ;  /* 0x00008f001eb57a23 */ /* 0x100fe200000108bb */
[----:B------:R-:W-:Y:S01]  /*9fe0*/  LOP3.LUT R14, R32, 0xffff, RZ, 0xc0, !PT ;  /* 0x0000ffff200e7812 */ /* 0x000fe200078ec0ff */
[----:B------:R-:W-:Y:S01]  /*9ff0*/  FFMA.FTZ R187, R184, c[0x0][0x23c], -R187 ;  /* 0x00008f00b8bb7a23 */ /* 0x000fe200000108bb */
[----:B------:R-:W-:Y:S01]  /*a000*/  SHF.R.U32.HI R15, RZ, 0x10, R32 ;  /* 0x00000010ff0f7819 */ /* 0x000fe20000011620 */
[----:B------:R-:W-:Y:S01]  /*a010*/  HSET2.LE.AND R135, R135, R186, PT ;  /* 0x000000ba87877233 */ /* 0x000fe20003803000 */
[----:B------:R-:W-:Y:S01]  /*a020*/  SHF.R.U32.HI R14, RZ, 0x8, R14 ;  /* 0x00000008ff0e7819 */ /* 0x000fe2000001160e */
[----:B------:R-:W1:Y:S01]  /*a030*/  MUFU.EX2 R182, R182 ;  /* 0x000000b600b67308 */ /* 0x000e620000000800 */
[----:B------:R-:W-:-:S02]  /*a040*/  LOP3.LUT R22, R26, 0xffff, RZ, 0xc0, !PT ;  /* 0x0000ffff1a167812 */ /* 0x000fc400078ec0ff */
[----:B------:R-:W-:Y:S02]  /*a050*/  PRMT R21, R21, 0x5410, R14 ;  /* 0x0000541015157816 */ /* 0x000fe4000000000e */
[C---:B------:R-:W-:Y:S02]  /*a060*/  LOP3.LUT R14, R12.reuse, 0xffff, RZ, 0xc0, !PT ;  /* 0x0000ffff0c0e7812 */ /* 0x040fe400078ec0ff */
[----:B------:R-:W-:Y:S01]  /*a070*/  LOP3.LUT R27, R12, 0xff, RZ, 0xc0, !PT ;  /* 0x000000ff0c1b7812 */ /* 0x000fe200078ec0ff */
[----:B------:R-:W-:Y:S01]  /*a080*/  HSET2.LE.AND R21, R21, R186, PT ;  /* 0x000000ba15157233 */ /* 0x000fe20003803000 */
[----:B------:R-:W-:Y:S01]  /*a090*/  SHF.R.U32.HI R14, RZ, 0x8, R14 ;  /* 0x00000008ff0e7819 */ /* 0x000fe2000001160e */
[----:B------:R-:W2:Y:S01]  /*a0a0*/  MUFU.EX2 R199, R199 ;  /* 0x000000c700c77308 */ /* 0x000ea20000000800 */
[----:B------:R-:W-:Y:S02]  /*a0b0*/  SHF.R.U32.HI R32, RZ, 0x18, R32 ;  /* 0x00000018ff207819 */ /* 0x000fe40000011620 */
[----:B------:R-:W-:-:S02]  /*a0c0*/  LOP3.LUT R15, R15, 0xff, RZ, 0xc0, !PT ;  /* 0x000000ff0f0f7812 */ /* 0x000fc400078ec0ff */
[----:B------:R-:W-:Y:S02]  /*a0d0*/  PRMT R27, R27, 0x5410, R14 ;  /* 0x000054101b1b7816 */ /* 0x000fe4000000000e */
[--C-:B------:R-:W-:Y:S01]  /*a0e0*/  SHF.R.U32.HI R14, RZ, 0x10, R12.reuse ;  /* 0x00000010ff0e7819 */ /* 0x100fe2000001160c */
[----:B------:R-:W-:Y:S01]  /*a0f0*/  MUFU.EX2 R181, R181 ;  /* 0x000000b500b57308 */ /* 0x000fe20000000800 */
[----:B------:R-:W-:Y:S01]  /*a100*/  SHF.R.U32.HI R133, RZ, 0x18, R12 ;  /* 0x00000018ff857819 */ /* 0x000fe2000001160c */
[--C-:B------:R-:W-:Y:S01]  /*a110*/  HSET2.LE.AND R132, R27, R186.reuse, PT ;  /* 0x000000ba1b847233 */ /* 0x100fe20003803000 */
[----:B------:R-:W-:Y:S02]  /*a120*/  PRMT R13, R13, 0x5410, R24 ;  /* 0x000054100d0d7816 */ /* 0x000fe40000000018 */
[----:B------:R-:W-:Y:S02]  /*a130*/  PRMT R15, R15, 0x5410, R32 ;  /* 0x000054100f0f7816 */ /* 0x000fe40000000020 */
[----:B-1----:R-:W-:Y:S01]  /*a140*/  F2FP.PACK_AB R12, R182, R197 ;  /* 0x000000c5b60c723e */ /* 0x002fe200000000ff */
[--C-:B------:R-:W-:Y:S01]  /*a150*/  HSET2.LE.AND R13, R13, R186.reuse, PT ;  /* 0x000000ba0d0d7233 */ /* 0x100fe20003803000 */
[----:B------:R-:W-:Y:S01]  /*a160*/  LOP3.LUT R23, R26, 0xff, RZ, 0xc0, !PT ;  /* 0x000000ff1a177812 */ /* 0x000fe200078ec0ff */
[----:B------:R-:W-:Y:S01]  /*a170*/  HSET2.LE.AND R15, R15, R186, PT ;  /* 0x000000ba0f0f7233 */ /* 0x000fe20003803000 */
[----:B------:R-:W-:Y:S01]  /*a180*/  SHF.R.U32.HI R22, RZ, 0x8, R22 ;  /* 0x00000008ff167819 */ /* 0x000fe20000011616 */
[----:B------:R-:W1:Y:S01]  /*a190*/  MUFU.EX2 R184, R33 ;  /* 0x0000002100b87308 */ /* 0x000e620000000800 */
[----:B------:R-:W-:-:S02]  /*a1a0*/  LOP3.LUT R139, R25, R12, RZ, 0xc0, !PT ;  /* 0x0000000c198b7212 */ /* 0x000fc400078ec0ff */
[----:B------:R-:W-:Y:S01]  /*a1b0*/  PRMT R23, R23, 0x5410, R22 ;  /* 0x0000541017177816 */ /* 0x000fe20000000016 */
[----:B------:R-:W3:Y:S01]  /*a1c0*/  LDSM.16.MT88.4 R24, [R212+0xa800] ;  /* 0x00a80000d418783b */ /* 0x000ee20000004200 */
[----:B------:R-:W-:Y:S02]  /*a1d0*/  LOP3.LUT R14, R14, 0xff, RZ, 0xc0, !PT ;  /* 0x000000ff0e0e7812 */ /* 0x000fe400078ec0ff */
[----:B------:R-:W-:Y:S01]  /*a1e0*/  F2FP.PACK_AB R12, R190, R191 ;  /* 0x000000bfbe0c723e */ /* 0x000fe200000000ff */
[--C-:B------:R-:W-:Y:S01]  /*a1f0*/  HSET2.LE.AND R134, R23, R186.reuse, PT ;  /* 0x000000ba17867233 */ /* 0x100fe20003803000 */
[----:B------:R-:W-:Y:S01]  /*a200*/  F2FP.PACK_AB R138, R198, R185 ;  /* 0x000000b9c68a723e */ /* 0x000fe200000000ff */
[----:B------:R-:W-:Y:S01]  /*a210*/  MUFU.EX2 R183, R187 ;  /* 0x000000bb00b77308 */ /* 0x000fe20000000800 */
[----:B------:R-:W-:Y:S01]  /*a220*/  F2FP.PACK_AB R136, R189, R196 ;  /* 0x000000c4bd88723e */ /* 0x000fe200000000ff */
[----:B------:R-:W-:Y:S01]  /*a230*/  FADD.FTZ R196, R196, R169 ;  /* 0x000000a9c4c47221 */ /* 0x000fe20000010000 */
[----:B------:R-:W-:Y:S01]  /*a240*/  PRMT R133, R14, 0x5410, R133 ;  /* 0x000054100e857816 */ /* 0x000fe20000000085 */
[----:B------:R-:W-:Y:S01]  /*a250*/  FADD.FTZ R191, R191, R16 ;  /* 0x00000010bfbf7221 */ /* 0x000fe20000010000 */
[----:B------:R-:W-:Y:S01]  /*a260*/  LOP3.LUT R138, R13, R138, RZ, 0xc0, !PT ;  /* 0x0000008a0d8a7212 */ /* 0x000fe200078ec0ff */
[----:B------:R-:W-:Y:S01]  /*a270*/  FADD.FTZ R196, R189, R196 ;  /* 0x000000c4bdc47221 */ /* 0x000fe20000010000 */
[----:B------:R-:W-:Y:S01]  /*a280*/  LOP3.LUT R136, R21, R136, RZ, 0xc0, !PT ;  /* 0x0000008815887212 */ /* 0x000fe200078ec0ff */
[----:B------:R-:W-:Y:S01]  /*a290*/  HSET2.LE.AND R133, R133, R186, PT ;  /* 0x000000ba85857233 */ /* 0x000fe20003803000 */
[----:B------:R-:W-:Y:S01]  /*a2a0*/  LOP3.LUT R137, R15, R12, RZ, 0xc0, !PT ;  /* 0x0000000c0f897212 */ /* 0x000fe200078ec0ff */
[----:B------:R-:W4:Y:S01]  /*a2b0*/  LDSM.16.MT88.4 R20, [R210+0xa800] ;  /* 0x00a80000d214783b */ /* 0x000f220000004200 */
[----:B------:R-:W3:Y:S01]  /*a2c0*/  MUFU.EX2 R186, R35 ;  /* 0x0000002300ba7308 */ /* 0x000ee20000000800 */
[----:B--2---:R-:W-:Y:S01]  /*a2d0*/  F2FP.PACK_AB R29, R252, R199 ;  /* 0x000000c7fc1d723e */ /* 0x004fe200000000ff */
[----:B------:R-:W-:Y:S01]  /*a2e0*/  FADD.FTZ R199, R199, R176 ;  /* 0x000000b0c7c77221 */ /* 0x000fe20000010000 */
[----:B------:R-:W2:Y:S01]  /*a2f0*/  LDSM.16.MT88.4 R12, [R209+0xa800] ;  /* 0x00a80000d10c783b */ /* 0x000ea20000004200 */
[----:B-1----:R-:W-:Y:S01]  /*a300*/  F2FP.PACK_AB R28, R184, R181 ;  /* 0x000000b5b81c723e */ /* 0x002fe200000000ff */
[----:B------:R-:W-:Y:S01]  /*a310*/  FADD.FTZ R181, R181, R0 ;  /* 0x00000000b5b57221 */ /* 0x000fe20000010000 */
[----:B------:R-:W-:Y:S01]  /*a320*/  LOP3.LUT R132, R132, R29, RZ, 0xc0, !PT ;  /* 0x0000001d84847212 */ /* 0x000fe200078ec0ff */
[----:B------:R-:W-:Y:S01]  /*a330*/  FADD.FTZ R190, R190, R191 ;  /* 0x000000bfbebe7221 */ /* 0x000fe20000010000 */
[----:B------:R-:W-:Y:S01]  /*a340*/  LOP3.LUT R133, R133, R28, RZ, 0xc0, !PT ;  /* 0x0000001c85857212 */ /* 0x000fe200078ec0ff */
[----:B------:R-:W-:Y:S01]  /*a350*/  FADD.FTZ R199, R252, R199 ;  /* 0x000000c7fcc77221 */ /* 0x000fe20000010000 */
[----:B------:R-:W-:Y:S01]  /*a360*/  F2FP.PACK_AB R29, R180, R188 ;  /* 0x000000bcb41d723e */ /* 0x000fe200000000ff */
[----:B------:R-:W-:-:S02]  /*a370*/  FADD.FTZ R181, R184, R181 ;  /* 0x000000b5b8b57221 */ /* 0x000fc40000010000 */
[----:B------:R-:W-:Y:S01]  /*a380*/  FADD.FTZ R185, R185, R196 ;  /* 0x000000c4b9b97221 */ /* 0x000fe20000010000 */
[----:B------:R-:W-:Y:S01]  /*a390*/  LOP3.LUT R134, R134, R29, RZ, 0xc0, !PT ;  /* 0x0000001d86867212 */ /* 0x000fe200078ec0ff */
[----:B------:R-:W-:Y:S01]  /*a3a0*/  FADD.FTZ R197, R197, R190 ;  /* 0x000000bec5c57221 */ /* 0x000fe20000010000 */
[----:B---3--:R-:W-:Y:S01]  /*a3b0*/  F2FP.PACK_AB R28, R183, R186 ;  /* 0x000000bab71c723e */ /* 0x008fe200000000ff */
[----:B------:R-:W1:Y:S01]  /*a3c0*/  LDSM.16.MT88.4 R32, [R208+0xa800] ;  /* 0x00a80000d020783b */ /* 0x000e620000004200 */
[----:B------:R-:W-:Y:S02]  /*a3d0*/  FADD.FTZ R199, R188, R199 ;  /* 0x000000c7bcc77221 */ /* 0x000fe40000010000 */
[----:B------:R-:W-:Y:S01]  /*a3e0*/  LOP3.LUT R135, R135, R28, RZ, 0xc0, !PT ;  /* 0x0000001c87877212 */ /* 0x000fe200078ec0ff */
[----:B------:R-:W-:Y:S01]  /*a3f0*/  FADD.FTZ R186, R186, R181 ;  /* 0x000000b5baba7221 */ /* 0x000fe20000010000 */
[----:B------:R-:W3:Y:S01]  /*a400*/  LDSM.16.MT88.4 R28, [R212+0xb800] ;  /* 0x00b80000d41c783b */ /* 0x000ee20000004200 */
[----:B------:R-:W-:Y:S01]  /*a410*/  HMMA.16816.F32 R160, R136, R24, R160 ;  /* 0x0000001888a0723c */ /* 0x000fe200000018a0 */
[----:B------:R-:W-:-:S02]  /*a420*/  FADD.FTZ R243, R198, R185 ;  /* 0x000000b9c6f37221 */ /* 0x000fc40000010000 */
[----:B------:R-:W-:Y:S02]  /*a430*/  FADD.FTZ R238, R182, R197 ;  /* 0x000000c5b6ee7221 */ /* 0x000fe40000010000 */
[----:B------:R-:W-:Y:S02]  /*a440*/  FADD.FTZ R241, R180, R199 ;  /* 0x000000c7b4f17221 */ /* 0x000fe40000010000 */
[----:B------:R-:W-:Y:S01]  /*a450*/  FADD.FTZ R239, R183, R186 ;  /* 0x000000bab7ef7221 */ /* 0x000fe20000010000 */
[C---:B------:R-:W-:Y:S08]  /*a460*/  HMMA.16816.F32 R156, R132.reuse, R24, R156 ;  /* 0x00000018849c723c */ /* 0x040ff0000000189c */
[-C--:B------:R-:W-:Y:S08]  /*a470*/  HMMA.16816.F32 R36, R132, R26.reuse, R36 ;  /* 0x0000001a8424723c */ /* 0x080ff00000001824 */
[C---:B------:R-:W-:Y:S01]  /*a480*/  HMMA.16816.F32 R40, R136.reuse, R26, R40 ;  /* 0x0000001a8828723c */ /* 0x040fe20000001828 */
[----:B------:R-:W1:Y:S07]  /*a490*/  LDSM.16.MT88.4 R24, [R210+0xb800] ;  /* 0x00b80000d218783b */ /* 0x000e6e0000004200 */
[-C--:B----4-:R-:W-:Y:S08]  /*a4a0*/  HMMA.16816.F32 R44, R136, R20.reuse, R44 ;  /* 0x00000014882c723c */ /* 0x090ff0000000182c */
[C---:B------:R-:W-:Y:S08]  /*a4b0*/  HMMA.16816.F32 R48, R132.reuse, R20, R48 ;  /* 0x000000148430723c */ /* 0x040ff00000001830 */
[-C--:B------:R-:W-:Y:S08]  /*a4c0*/  HMMA.16816.F32 R52, R132, R22.reuse, R52 ;  /* 0x000000168434723c */ /* 0x080ff00000001834 */
[C---:B------:R-:W-:Y:S01]  /*a4d0*/  HMMA.16816.F32 R56, R136.reuse, R22, R56 ;  /* 0x000000168838723c */ /* 0x040fe20000001838 */
[----:B------:R-:W4:Y:S07]  /*a4e0*/  LDSM.16.MT88.4 R20, [R209+0xb800] ;  /* 0x00b80000d114783b */ /* 0x000f2e0000004200 */
[-C--:B--2---:R-:W-:Y:S08]  /*a4f0*/  HMMA.16816.F32 R60, R136, R12.reuse, R60 ;  /* 0x0000000c883c723c */ /* 0x084ff0000000183c */
[C---:B------:R-:W-:Y:S08]  /*a500*/  HMMA.16816.F32 R64, R132.reuse, R12, R64 ;  /* 0x0000000c8440723c */ /* 0x040ff00000001840 */
[-C--:B------:R-:W-:Y:S08]  /*a510*/  HMMA.16816.F32 R68, R132, R14.reuse, R68 ;  /* 0x0000000e8444723c */ /* 0x080ff00000001844 */
[----:B------:R-:W-:Y:S01]  /*a520*/  HMMA.16816.F32 R72, R136, R14, R72 ;  /* 0x0000000e8848723c */ /* 0x000fe20000001848 */
[----:B------:R-:W2:Y:S07]  /*a530*/  LDSM.16.MT88.4 R12, [R208+0xb800] ;  /* 0x00b80000d00c783b */ /* 0x000eae0000004200 */
[C---:B-1----:R-:W-:Y:S08]  /*a540*/  HMMA.16816.F32 R80, R132.reuse, R32, R80 ;  /* 0x000000208450723c */ /* 0x042ff00000001850 */
[C---:B------:R-:W-:Y:S08]  /*a550*/  HMMA.16816.F32 R84, R132.reuse, R34, R84 ;  /* 0x000000228454723c */ /* 0x040ff00000001854 */
[C---:B---3--:R-:W-:Y:S08]  /*a560*/  HMMA.16816.F32 R96, R132.reuse, R28, R96 ;  /* 0x0000001c8460723c */ /* 0x048ff00000001860 */
[C---:B------:R-:W-:Y:S08]  /*a570*/  HMMA.16816.F32 R100, R132.reuse, R30, R100 ;  /* 0x0000001e8464723c */ /* 0x040ff00000001864 */
[C---:B------:R-:W-:Y:S08]  /*a580*/  HMMA.16816.F32 R108, R132.reuse, R24, R108 ;  /* 0x00000018846c723c */ /* 0x040ff0000000186c */
[C---:B------:R-:W-:Y:S08]  /*a590*/  HMMA.16816.F32 R112, R132.reuse, R26, R112 ;  /* 0x0000001a8470723c */ /* 0x040ff00000001870 */
[C---:B----4-:R-:W-:Y:S08]  /*a5a0*/  HMMA.16816.F32 R124, R132.reuse, R20, R124 ;  /* 0x00000014847c723c */ /* 0x050ff0000000187c */
[C---:B------:R-:W-:Y:S08]  /*a5b0*/  HMMA.16816.F32 R148, R132.reuse, R22, R148 ;  /* 0x000000168494723c */ /* 0x040ff00000001894 */
[----:B--2---:R-:W-:Y:S08]  /*a5c0*/  HMMA.16816.F32 R140, R132, R12, R140 ;  /* 0x0000000c848c723c */ /* 0x004ff0000000188c */
        /* <DEDUP_REMOVED lines=12> */
[----:B------:R-:W-:Y:S01]  /*a690*/  UIADD3 UR4, UR26, -0x2, URZ ;  /* 0xfffffffe1a047890 */ /* 0x000fe2000fffe03f */
[----:B------:R-:W-:Y:S01]  /*a6a0*/  IMAD.MOV.U32 R3, RZ, RZ, R244 ;  /* 0x000000ffff037224 */ /* 0x000fe200078e00f4 */
[----:B------:R-:W-:-:S04]  /*a6b0*/  DEPBAR.LE SB0, 0x0 ;  /* 0x000080000000791a */ /* 0x000fc80000000000 */
[----:B------:R-:W-:Y:S01]  /*a6c0*/  IMAD.U32 R0, RZ, RZ, UR4 ;  /* 0x00000004ff007e24 */ /* 0x000fe2000f8e00ff */
[----:B------:R-:W-:Y:S02]  /*a6d0*/  ULDC UR5, c[0x0][0x1a0] ;  /* 0x0000680000057ab9 */ /* 0x000fe40000000800 */
[----:B------:R-:W-:Y:S01]  /*a6e0*/  USHF.L.U32 UR5, UR5, 0x6, URZ ;  /* 0x0000000605057899 */ /* 0x000fe2000800063f */
[----:B------:R-:W-:-:S03]  /*a6f0*/  IMAD R0, R0, UR22, R3 ;  /* 0x0000001600007c24 */ /* 0x000fc6000f8e0203 */
[----:B------:R-:W-:Y:S02]  /*a700*/  UIADD3 UR4, UP0, -UR5, 0x80, URZ ;  /* 0x0000008005047890 */ /* 0x000fe4000ff1e13f */
[----:B------:R-:W-:Y:S02]  /*a710*/  LEA R0, R0, c[0x0][0x170], 0x1 ;  /* 0x00005c0000007a11 */ /* 0x000fe400078e08ff */
[----:B------:R-:W-:Y:S01]  /*a720*/  UIADD3.X UR32, URZ, ~UR30, URZ, UP0, !UPT ;  /* 0x8000001e3f207290 */ /* 0x000fe200087fe43f */
[----:B------:R-:W-:Y:S01]  /*a730*/  BAR.SYNC.DEFER_BLOCKING 0x0 ;  /* 0x0000000000007b1d */ /* 0x000fe20000010000 */
[----:B------:R-:W-:Y:S01]  /*a740*/  IADD3 R0, R0, -UR5, RZ ;  /* 0x8000000500007c10 */ /* 0x000fe2000fffe0ff */
[----:B------:R-:W-:Y:S01]  /*a750*/  UISETP.NE.AND UP0, UPT, UR26, 0x4, UPT ;  /* 0x000000041a00788c */ /* 0x000fe2000bf05270 */
[----:B-----5:R-:W-:Y:S02]  /*a760*/  IADD3 R4, P1, R192, -UR5, RZ ;  /* 0x80000005c0047c10 */ /* 0x020fe4000ff3e0ff */
[----:B------:R-:W-:-:S02]  /*a770*/  IADD3 R6, P3, R0, -UR5, RZ ;  /* 0x8000000500067c10 */ /* 0x000fc4000ff7e0ff */
[----:B------:R-:W-:Y:S02]  /*a780*/  IADD3 R8, P2, R0, UR4, RZ ;  /* 0x0000000400087c10 */ /* 0x000fe4000ff5e0ff */
[----:B------:R-:W-:Y:S02]  /*a790*/  IADD3 R16, P0, R192, UR4, RZ ;  /* 0x00000004c0107c10 */ /* 0x000fe4000ff1e0ff */
[C---:B------:R-:W-:Y:S02]  /*a7a0*/  IADD3.X R7, R195.reuse, ~UR30, RZ, P3, !PT ;  /* 0x8000001ec3077c10 */ /* 0x040fe40009ffe4ff */
[----:B------:R-:W-:Y:S02]  /*a7b0*/  IADD3.X R9, R195, UR32, RZ, P2, !PT ;  /* 0x00000020c3097c10 */ /* 0x000fe400097fe4ff */
[C---:B------:R-:W-:Y:S01]  /*a7c0*/  IADD3.X R5, R193.reuse, ~UR30, RZ, P1, !PT ;  /* 0x8000001ec1057c10 */ /* 0x040fe20008ffe4ff */
[----:B------:R-:W-:Y:S01]  /*a7d0*/  STL.64 [R1+0x18], R6 ;  /* 0x0000180601007387 */ /* 0x000fe20000100a00 */
[----:B------:R-:W-:-:S02]  /*a7e0*/  IADD3.X R17, R193, UR32, RZ, P0, !PT ;  /* 0x00000020c1117c10 */ /* 0x000fc400087fe4ff */
[----:B------:R-:W-:Y:S01]  /*a7f0*/  PLOP3.LUT P0, PT, PT, PT, UP0, 0x80, 0x0 ;  /* 0x000000000000781c */ /* 0x000fe20003f0f008 */
[----:B------:R-:W-:Y:S04]  /*a800*/  STL.64 [R1+0x10], R4 ;  /* 0x0000100401007387 */ /* 0x000fe80000100a00 */
[----:B------:R-:W-:Y:S01]  /*a810*/  @!PT LDS RZ, [RZ] ;  /* 0x00000000fffff984 */ /* 0x000fe20000000800 */
[----:B------:R-:W-:Y:S01]  /*a820*/  @!PT LDS RZ, [RZ] ;  /* 0x00000000fffff984 */ /* 0x000fe20000000800 */
[----:B------:R-:W-:Y:S01]  /*a830*/  @!PT LDS RZ, [RZ] ;  /* 0x00000000fffff984 */ /* 0x000fe20000000800 */
[----:B------:R1:W-:Y:S04]  /*a840*/  LDGSTS.E.BYPASS.LTC128B.128 [R226+0xa000], [R6.64] ;  /* 0x0a00000006e27fae */ /* 0x0003e8000b901d58 */
[----:B------:R2:W-:Y:S04]  /*a850*/  LDGSTS.E.BYPASS.LTC128B.128 [R226+0xb000], [R8.64] ;  /* 0x0b00000008e27fae */ /* 0x0005e8000b901d58 */
[----:B------:R1:W-:Y:S04]  /*a860*/  LDGSTS.E.BYPASS.LTC128B.128 [R226+0xa800], [R4.64] ;  /* 0x0a80000004e27fae */ /* 0x0003e8000b901d58 */
[----:B------:R3:W-:Y:S04]  /*a870*/  LDGSTS.E.BYPASS.LTC128B.128 [R226+0xb800], [R16.64] ;  /* 0x0b80000010e27fae */ /* 0x0007e8000b901d58 */
[----:B------:R-:W-:Y:S04]  /*a880*/  LDSM.16.M88.4 R180, [R217+0x8000] ;  /* 0x00800000d9b4783b */ /* 0x000fe80000000200 */
[----:B------:R-:W-:Y:S04]  /*a890*/  LDSM.16.M88.4 R24, [R217+0x8800] ;  /* 0x00880000d918783b */ /* 0x000fe80000000200 */
[----:B------:R-:W4:Y:S04]  /*a8a0*/  LDSM.16.M88.4 R172, [R218] ;  /* 0x00000000daac783b */ /* 0x000f280000000200 */
[----:B------:R-:W-:Y:S04]  /*a8b0*/  LDSM.16.M88.4 R192, [R215] ;  /* 0x00000000d7c0783b */ /* 0x000fe80000000200 */
[----:B------:R-:W-:Y:S04]  /*a8c0*/  LDSM.16.M88.4 R32, [R216+0x2000] ;  /* 0x00200000d820783b */ /* 0x000fe80000000200 */
[----:B-1----:R-:W1:Y:S04]  /*a8d0*/  LDSM.16.M88.4 R4, [R218+0x2000] ;  /* 0x00200000da04783b */ /* 0x002e680000000200 */
[----:B------:R-:W1:Y:S04]  /*a8e0*/  LDSM.16.M88.4 R188, [R207] ;  /* 0x00000000cfbc783b */ /* 0x000e680000000200 */
[----:B------:R-:W2:Y:S04]  /*a8f0*/  LDSM.16.M88.4 R28, [R216] ;  /* 0x00000000d81c783b */ /* 0x000ea80000000200 */
[----:B------:R-:W-:Y:S04]  /*a900*/  LDSM.16.M88.4 R168, [R211+0x8000] ;  /* 0x00800000d3a8783b */ /* 0x000fe80000000200 */
[----:B------:R-:W-:Y:S04]  /*a910*/  LDSM.16.M88.4 R196, [R213] ;  /* 0x00000000d5c4783b */ /* 0x000fe80000000200 */
[----:B------:R-:W0:Y:S01]  /*a920*/  LDGDEPBAR ;  /* 0x00000000000079af */ /* 0x000e220000000000 */
[C---:B----4-:R-:W-:Y:S08]  /*a930*/  HMMA.16816.F32 R184, R172.reuse, R180, RZ ;  /* 0x000000b4acb8723c */ /* 0x050ff000000018ff */
[----:B------:R-:W-:Y:S08]  /*a940*/  HMMA.16816.F32 R176, R172, R24, RZ ;  /* 0x00000018acb0723c */ /* 0x000ff000000018ff */
[C---:B-1----:R-:W-:Y:S08]  /*a950*/  HMMA.16816.F32 R20, R4.reuse, R180, RZ ;  /* 0x000000b40414723c */ /* 0x042ff000000018ff */
[C---:B--2---:R-:W-:Y:S08]  /*a960*/  HMMA.16816.F32 R8, R4.reuse, R24, RZ ;  /* 0x000000180408723c */ /* 0x044ff000000018ff */
[C---:B------:R-:W-:Y:S08]  /*a970*/  HMMA.16816.F32 R12, R4.reuse, R182, RZ ;  /* 0x000000b6040c723c */ /* 0x040ff000000018ff */
[----:B------:R-:W-:Y:S08]  /*a980*/  HMMA.16816.F32 R4, R4, R26, RZ ;  /* 0x0000001a0404723c */ /* 0x000ff000000018ff */
[----:B------:R-:W-:Y:S08]  /*a990*/  HMMA.16816.F32 R180, R172, R182, RZ ;  /* 0x000000b6acb4723c */ /* 0x000ff000000018ff */
[C---:B------:R-:W-:Y:S08]  /*a9a0*/  HMMA.16816.F32 R20, R32.reuse, R192, R20 ;  /* 0x000000c02014723c */ /* 0x040ff00000001814 */
        /* <DEDUP_REMOVED lines=35> */
[----:B------:R-:W4:Y:S04]  /*abe0*/  LDSM.16.M88.4 R188, [R205] ;  /* 0x00000000cdbc783b */ /* 0x000f280000000200 */
[----:B------:R-:W3:Y:S03]  /*abf0*/  LDSM.16.M88.4 R196, [R216+0x4000] ;  /* 0x00400000d8c4783b */ /* 0x000ee60000000200 */
        /* <DEDUP_REMOVED lines=12> */
[C---:B----4-:R-:W-:Y:S08]  /*acc0*/  HMMA.16816.F32 R20, R192.reuse, R188, R20 ;  /* 0x000000bcc014723c */ /* 0x050ff00000001814 */
[----:B------:R-:W-:Y:S08]  /*acd0*/  HMMA.16816.F32 R12, R192, R190, R12 ;  /* 0x000000bec00c723c */ /* 0x000ff0000000180c */
[C---:B---3--:R-:W-:Y:S08]  /*ace0*/  HMMA.16816.F32 R184, R196.reuse, R188, R184 ;  /* 0x000000bcc4b8723c */ /* 0x048ff000000018b8 */
        /* <DEDUP_REMOVED lines=53> */
.L_x_888:
[----:B------:R-:W2:Y:S01]  /*b040*/  LDL.64 R30, [R1] ;  /* 0x00000000011e7983 */ /* 0x000ea20000100a00 */
[----:B------:R-:W-:Y:S01]  /*b050*/  UIADD3 UR31, UR26, -0x4, URZ ;  /* 0xfffffffc1a1f7890 */ /* 0x000fe2000fffe03f */
[----:B------:R-:W-:Y:S01]  /*b060*/  IMAD.WIDE.U32 R28, R200, -0x2daee0ad, RZ ;  /* 0xd2511f53c81c7825 */ /* 0x000fe200078e00ff */
[----:B------:R-:W-:-:S03]  /*b070*/  UISETP.GE.AND UP0, UPT, UR26, 0x5, UPT ;  /* 0x000000051a00788c */ /* 0x000fc6000bf06270 */
[----:B------:R-:W-:Y:S02]  /*b080*/  IMAD.U32 R3, RZ, RZ, UR29 ;  /* 0x0000001dff037e24 */ /* 0x000fe4000f8e00ff */
[----:B------:R-:W-:Y:S02]  /*b090*/  IMAD.U32 R0, RZ, RZ, UR31 ;  /* 0x0000001fff007e24 */ /* 0x000fe4000f8e00ff */
[----:B-1----:R-:W-:Y:S01]  /*b0a0*/  IMAD.WIDE.U32 R24, R203, -0x326172a9, RZ ;  /* 0xcd9e8d57cb187825 */ /* 0x002fe200078e00ff */
[----:B------:R-:W-:-:S03]  /*b0b0*/  LOP3.LUT R188, R29, UR31, R3, 0x96, !PT ;  /* 0x0000001f1dbc7c12 */ /* 0x000fc6000f8e9603 */
[----:B------:R-:W-:Y:S01]  /*b0c0*/  IMAD R169, R0, 0x20, R249 ;  /* 0x0000002000a97824 */ /* 0x000fe200078e02f9 */
[----:B------:R-:W-:Y:S01]  /*b0d0*/  LOP3.LUT R3, R25, R201, RZ, 0x3c, !PT ;  /* 0x000000c919037212 */ /* 0x000fe200078e3cff */
[----:B------:R-:W-:-:S03]  /*b0e0*/  IMAD.WIDE.U32 R188, R188, -0x326172a9, RZ ;  /* 0xcd9e8d57bcbc7825 */ /* 0x000fc600078e00ff */
[C---:B------:R-:W-:Y:S02]  /*b0f0*/  IADD3 R17, R169.reuse, 0x1, RZ ;  /* 0x00000001a9117810 */ /* 0x040fe40007ffe0ff */
[----:B------:R-:W-:Y:S02]  /*b100*/  IADD3 R19, R169, 0x8, RZ ;  /* 0x00000008a9137810 */ /* 0x000fe40007ffe0ff */
[C---:B------:R-:W-:Y:S02]  /*b110*/  ISETP.GE.AND P1, PT, R17.reuse, R248, PT ;  /* 0x000000f81100720c */ /* 0x040fe40003f26270 */
[C---:B------:R-:W-:Y:S02]  /*b120*/  ISETP.GE.AND P2, PT, R17.reuse, R242, PT ;  /* 0x000000f21100720c */ /* 0x040fe40003f46270 */
[C---:B------:R-:W-:Y:S02]  /*b130*/  ISETP.GE.AND P5, PT, R17.reuse, R240, PT ;  /* 0x000000f01100720c */ /* 0x040fe40003fa6270 */
[----:B------:R-:W-:-:S02]  /*b140*/  ISETP.GE.AND P0, PT, R17, R2, PT ;  /* 0x000000021100720c */ /* 0x000fc40003f06270 */
[----:B------:R-:W-:Y:S02]  /*b150*/  IADD3 R17, R169, 0x9, RZ ;  /* 0x00000009a9117810 */ /* 0x000fe40007ffe0ff */
[----:B------:R-:W-:Y:S02]  /*b160*/  FSEL R168, R187, -INF , !P2 ;  /* 0xff800000bba87808 */ /* 0x000fe40005000000 */
[C---:B------:R-:W-:Y:S02]  /*b170*/  ISETP.GE.AND P6, PT, R19.reuse, R248, PT ;  /* 0x000000f81300720c */ /* 0x040fe40003fc6270 */
[----:B------:R-:W-:Y:S02]  /*b180*/  ISETP.GE.AND P4, PT, R19, R242, PT ;  /* 0x000000f21300720c */ /* 0x000fe40003f86270 */
[----:B------:R-:W-:Y:S02]  /*b190*/  ISETP.GE.AND P2, PT, R17, R248, PT ;  /* 0x000000f81100720c */ /* 0x000fe40003f46270 */
[----:B------:R-:W-:-:S02]  /*b1a0*/  FSEL R33, R180, -INF , !P6 ;  /* 0xff800000b4217808 */ /* 0x000fc40007000000 */
[----:B------:R-:W-:Y:S02]  /*b1b0*/  FSEL R182, R182, -INF , !P4 ;  /* 0xff800000b6b67808 */ /* 0x000fe40006000000 */
[----:B------:R-:W-:Y:S02]  /*b1c0*/  FSEL R35, R181, -INF , !P2 ;  /* 0xff800000b5237808 */ /* 0x000fe40005000000 */
[C---:B------:R-:W-:Y:S02]  /*b1d0*/  ISETP.GE.AND P6, PT, R17.reuse, R242, PT ;  /* 0x000000f21100720c */ /* 0x040fe40003fc6270 */
[C---:B------:R-:W-:Y:S02]  /*b1e0*/  ISETP.GE.AND P4, PT, R17.reuse, R240, PT ;  /* 0x000000f01100720c */ /* 0x040fe40003f86270 */
[----:B------:R-:W-:Y:S01]  /*b1f0*/  ISETP.GE.AND P2, PT, R17, R2, PT ;  /* 0x000000021100720c */ /* 0x000fe20003f46270 */
[----:B------:R-:W-:Y:S01]  /*b200*/  IMAD R17, R202, -0x326172a9, RZ ;  /* 0xcd9e8d57ca117824 */ /* 0x000fe200078e02ff */
[----:B------:R-:W-:-:S02]  /*b210*/  ISETP.GE.AND P3, PT, R19, R240, PT ;  /* 0x000000f01300720c */ /* 0x000fc40003f66270 */
[----:B------:R-:W-:Y:S02]  /*b220*/  FSEL R29, R185, -INF , !P1 ;  /* 0xff800000b91d7808 */ /* 0x000fe40004800000 */
[----:B------:R-:W-:Y:S02]  /*b230*/  ISETP.GE.AND P1, PT, R19, R2, PT ;  /* 0x000000021300720c */ /* 0x000fe40003f26270 */
[----:B------:R-:W-:Y:S02]  /*b240*/  LOP3.LUT R17, R189, UR15, R17, 0x96, !PT ;  /* 0x0000000fbd117c12 */ /* 0x000fe4000f8e9611 */
[----:B------:R-:W-:Y:S02]  /*b250*/  FSEL R164, R12, -INF , !P3 ;  /* 0xff8000000ca47808 */ /* 0x000fe40005800000 */
[----:B------:R-:W-:Y:S01]  /*b260*/  FSEL R185, R14, -INF , !P1 ;  /* 0xff8000000eb97808 */ /* 0x000fe20004800000 */
[----:B------:R-:W-:Y:S01]  /*b270*/  IMAD.WIDE.U32 R26, R17, -0x2daee0ad, RZ ;  /* 0xd2511f53111a7825 */ /* 0x000fe200078e00ff */
[----:B------:R-:W-:-:S02]  /*b280*/  FSEL R12, R13, -INF , !P4 ;  /* 0xff8000000d0c7808 */ /* 0x000fc40006000000 */
[----:B------:R-:W-:Y:S02]  /*b290*/  IADD3 R13, R169, 0x11, RZ ;  /* 0x00000011a90d7810 */ /* 0x000fe40007ffe0ff */
[----:B------:R-:W-:Y:S02]  /*b2a0*/  LOP3.LUT R14, R251, UR13, R188, 0x96, !PT ;  /* 0x0000000dfb0e7c12 */ /* 0x000fe4000f8e96bc */
[----:B------:R-:W-:Y:S02]  /*b2b0*/  FSEL R15, R15, -INF , !P2 ;  /* 0xff8000000f0f7808 */ /* 0x000fe40005000000 */
[----:B------:R-:W-:Y:S01]  /*b2c0*/  ISETP.GE.AND P2, PT, R13, R248, PT ;  /* 0x000000f80d00720c */ /* 0x000fe20003f46270 */
[----:B------:R-:W-:Y:S01]  /*b2d0*/  IMAD.WIDE.U32 R180, R14, -0x2daee0ad, RZ ;  /* 0xd2511f530eb47825 */ /* 0x000fe200078e00ff */
[----:B------:R-:W-:Y:S02]  /*b2e0*/  IADD3 R19, R169, 0x10, RZ ;  /* 0x00000010a9137810 */ /* 0x000fe40007ffe0ff */
[----:B------:R-:W-:-:S02]  /*b2f0*/  FSEL R177, R177, -INF , !P2 ;  /* 0xff800000b1b17808 */ /* 0x000fc40005000000 */
[----:B------:R-:W-:Y:S02]  /*b300*/  ISETP.GE.AND P2, PT, R13, R2, PT ;  /* 0x000000020d00720c */ /* 0x000fe40003f46270 */
[----:B------:R-:W-:Y:S02]  /*b310*/  ISETP.GE.AND P3, PT, R19, R240, PT ;  /* 0x000000f01300720c */ /* 0x000fe40003f66270 */
[----:B------:R-:W-:Y:S02]  /*b320*/  FSEL R25, R11, -INF , !P2 ;  /* 0xff8000000b197808 */ /* 0x000fe40005000000 */
[----:B------:R-:W-:Y:S02]  /*b330*/  ISETP.GE.AND P2, PT, R169, R248, PT ;  /* 0x000000f8a900720c */ /* 0x000fe40003f46270 */
[----:B------:R-:W-:Y:S02]  /*b340*/  LOP3.LUT R26, R181, UR10, R26, 0x96, !PT ;  /* 0x0000000ab51a7c12 */ /* 0x000fe4000f8e961a */
[----:B------:R-:W-:-:S02]  /*b350*/  FSEL R17, R8, -INF , !P3 ;  /* 0xff80000008117808 */ /* 0x000fc40005800000 */
[----:B------:R-:W-:Y:S02]  /*b360*/  ISETP.GE.AND P4, PT, R19, R2, PT ;  /* 0x000000021300720c */ /* 0x000fe40003f86270 */
[----:B------:R-:W-:Y:S02]  /*b370*/  FSEL R170, R183, -INF , !P6 ;  /* 0xff800000b7aa7808 */ /* 0x000fe40007000000 */
[----:B------:R-:W-:Y:S02]  /*b380*/  FSEL R184, R184, -INF , !P2 ;  /* 0xff800000b8b87808 */ /* 0x000fe40005000000 */
[C---:B------:R-:W-:Y:S02]  /*b390*/  ISETP.GE.AND P6, PT, R19.reuse, R248, PT ;  /* 0x000000f81300720c */ /* 0x040fe40003fc6270 */
[----:B------:R-:W-:Y:S02]  /*b3a0*/  ISETP.GE.AND P1, PT, R19, R242, PT ;  /* 0x000000f21300720c */ /* 0x000fe40003f26270 */
[----:B------:R-:W-:-:S02]  /*b3b0*/  FSEL R19, R10, -INF , !P4 ;  /* 0xff8000000a137808 */ /* 0x000fc40006000000 */
[----:B------:R-:W-:Y:S02]  /*b3c0*/  FSEL R178, R178, -INF , !P1 ;  /* 0xff800000b2b27808 */ /* 0x000fe40004800000 */
[----:B------:R-:W-:Y:S02]  /*b3d0*/  ISETP.GE.AND P1, PT, R13, R240, PT ;  /* 0x000000f00d00720c */ /* 0x000fe40003f26270 */
[----:B------:R-:W-:Y:S02]  /*b3e0*/  FSEL R16, R176, -INF , !P6 ;  /* 0xff800000b0107808 */ /* 0x000fe40007000000 */
[-C--:B------:R-:W-:Y:S02]  /*b3f0*/  ISETP.GE.AND P2, PT, R169, R242.reuse, PT ;  /* 0x000000f2a900720c */ /* 0x080fe40003f46270 */
[----:B------:R-:W-:Y:S02]  /*b400*/  LOP3.LUT R0, R189, UR15, R24, 0x96, !PT ;  /* 0x0000000fbd007c12 */ /* 0x000fe4000f8e9618 */
[----:B------:R-:W-:-:S02]  /*b410*/  ISETP.GE.AND P6, PT, R13, R242, PT ;  /* 0x000000f20d00720c */ /* 0x000fc40003fc6270 */
[----:B------:R-:W-:Y:S01]  /*b420*/  IADD3 R13, R169, 0x18, RZ ;  /* 0x00000018a90d7810 */ /* 0x000fe20007ffe0ff */
[----:B------:R-:W-:Y:S01]  /*b430*/  IMAD.WIDE.U32 R190, R0, -0x2daee0ad, RZ ;  /* 0xd2511f5300be7825 */ /* 0x000fe200078e00ff */
[----:B------:R-:W-:Y:S02]  /*b440*/  FSEL R24, R9, -INF , !P1 ;  /* 0xff80000009187808 */ /* 0x000fe40004800000 */
[----:B------:R-:W-:Y:S02]  /*b450*/  ISETP.GE.AND P3, PT, R13, R248, PT ;  /* 0x000000f80d00720c */ /* 0x000fe40003f66270 */
[----:B------:R-:W-:Y:S02]  /*b460*/  FSEL R179, R179, -INF , !P6 ;  /* 0xff800000b3b37808 */ /* 0x000fe40007000000 */
[C---:B------:R-:W-:Y:S02]  /*b470*/  ISETP.GE.AND P6, PT, R13.reuse, R242, PT ;  /* 0x000000f20d00720c */ /* 0x040fe40003fc6270 */
[----:B------:R-:W-:-:S02]  /*b480*/  ISETP.GE.AND P4, PT, R13, R240, PT ;  /* 0x000000f00d00720c */ /* 0x000fc40003f86270 */
[----:B------:R-:W-:Y:S02]  /*b490*/  ISETP.GE.AND P1, PT, R13, R2, PT ;  /* 0x000000020d00720c */ /* 0x000fe40003f26270 */
[----:B------:R-:W-:Y:S02]  /*b4a0*/  FSEL R13, R23, -INF , !P0 ;  /* 0xff800000170d7808 */ /* 0x000fe40004000000 */
[----:B--2---:R-:W-:Y:S01]  /*b4b0*/  LOP3.LUT R14, R27, UR12, R30, 0x96, !PT ;  /* 0x0000000c1b0e7c12 */ /* 0x004fe2000f8e961e */
[----:B------:R-:W-:-:S04]  /*b4c0*/  IMAD.WIDE.U32 R26, R26, -0x326172a9, RZ ;  /* 0xcd9e8d571a1a7825 */ /* 0x000fc800078e00ff */
[----:B------:R-:W-:Y:S01]  /*b4d0*/  IMAD.WIDE.U32 R30, R14, -0x326172a9, RZ ;  /* 0xcd9e8d570e1e7825 */ /* 0x000fe200078e00ff */
[----:B------:R-:W-:Y:S02]  /*b4e0*/  FSEL R14, R21, -INF , !P5 ;  /* 0xff800000150e7808 */ /* 0x000fe40006800000 */
[----:B------:R-:W-:Y:S02]  /*b4f0*/  ISETP.GE.AND P5, PT, R169, R240, PT ;  /* 0x000000f0a900720c */ /* 0x000fe40003fa6270 */
[----:B------:R-:W-:Y:S02]  /*b500*/  LOP3.LUT R8, R31, UR11, R250, 0x96, !PT ;  /* 0x0000000b1f087c12 */ /* 0x000fe4000f8e96fa */
[----:B------:R-:W-:-:S03]  /*b510*/  LOP3.LUT R30, R27, UR9, R30, 0x96, !PT ;  /* 0x000000091b1e7c12 */ /* 0x000fc6000f8e961e */
[----:B------:R-:W-:Y:S01]  /*b520*/  IMAD.WIDE.U32 R10, R8, -0x2daee0ad, RZ ;  /* 0xd2511f53080a7825 */ /* 0x000fe200078e00ff */
[----:B------:R-:W-:-:S03]  /*b530*/  FMNMX.FTZ R8, R167, R184, !PT ;  /* 0x000000b8a7087209 */ /* 0x000fc60007810000 */
[----:B------:R-:W-:Y:S01]  /*b540*/  IMAD.WIDE.U32 R30, R30, -0x2daee0ad, RZ ;  /* 0xd2511f531e1e7825 */ /* 0x000fe200078e00ff */
[----:B------:R-:W-:Y:S02]  /*b550*/  FMNMX.FTZ R8, R29, R8, !PT ;  /* 0x000000081d087209 */ /* 0x000fe40007810000 */
[----:B------:R-:W-:Y:S02]  /*b560*/  LOP3.LUT R187, R11, UR8, R180, 0x96, !PT ;  /* 0x000000080bbb7c12 */ /* 0x000fe4000f8e96b4 */
[----:B------:R-:W-:Y:S02]  /*b570*/  FMNMX.FTZ R8, R33, R8, !PT ;  /* 0x0000000821087209 */ /* 0x000fe40007810000 */
[----:B------:R-:W-:Y:S02]  /*b580*/  LOP3.LUT R9, R31, UR6, R10, 0x96, !PT ;  /* 0x000000061f097c12 */ /* 0x000fe4000f8e960a */
[----:B------:R-:W-:Y:S02]  /*b590*/  FMNMX.FTZ R11, R35, R8, !PT ;  /* 0x00000008230b7209 */ /* 0x000fe40007810000 */
[----:B------:R-:W-:Y:S01]  /*b5a0*/  FSEL R10, R186, -INF , !P2 ;  /* 0xff800000ba0a7808 */ /* 0x000fe20005000000 */
[----:B------:R-:W-:Y:S01]  /*b5b0*/  IMAD.WIDE.U32 R180, R9, -0x326172a9, RZ ;  /* 0xcd9e8d5709b47825 */ /* 0x000fe200078e00ff */
[----:B------:R-:W-:-:S02]  /*b5c0*/  ISETP.GE.AND P2, PT, R169, R2, PT ;  /* 0x00000002a900720c */ /* 0x000fc40003f46270 */
[----:B------:R-:W-:Y:S01]  /*b5d0*/  IADD3 R169, R169, 0x19, RZ ;  /* 0x00000019a9a97810 */ /* 0x000fe20007ffe0ff */
[----:B------:R-:W-:Y:S01]  /*b5e0*/  IMAD.WIDE.U32 R186, R187, -0x326172a9, RZ ;  /* 0xcd9e8d57bbba7825 */ /* 0x000fe200078e00ff */
[----:B------:R-:W-:Y:S02]  /*b5f0*/  FMNMX.FTZ R32, R16, R11, !PT ;  /* 0x0000000b10207209 */ /* 0x000fe40007810000 */
[----:B------:R-:W-:Y:S02]  /*b600*/  FSEL R8, R20, -INF , !P5 ;  /* 0xff80000014087808 */ /* 0x000fe40006800000 */
[----:B------:R-:W-:Y:S02]  /*b610*/  ISETP.GE.AND P0, PT, R169, R248, PT ;  /* 0x000000f8a900720c */ /* 0x000fe40003f06270 */
[----:B------:R-:W-:Y:S02]  /*b620*/  FSEL R20, R172, -INF , !P3 ;  /* 0xff800000ac147808 */ /* 0x000fe40005800000 */
[----:B------:R-:W-:-:S02]  /*b630*/  FMNMX.FTZ R11, R177, R32, !PT ;  /* 0x00000020b10b7209 */ /* 0x000fc40007810000 */
[----:B------:R-:W-:Y:S02]  /*b640*/  FSEL R21, R173, -INF , !P0 ;  /* 0xff800000ad157808 */ /* 0x000fe40004000000 */
[----:B------:R-:W-:Y:S02]  /*b650*/  FMNMX.FTZ R32, R20, R11, !PT ;  /* 0x0000000b14207209 */ /* 0x000fe40007810000 */
[C---:B------:R-:W-:Y:S02]  /*b660*/  LOP3.LUT R172, R180.reuse, 0xffff, RZ, 0xc0, !PT ;  /* 0x0000ffffb4ac7812 */ /* 0x040fe400078ec0ff */
[----:B------:R-:W-:Y:S02]  /*b670*/  FMNMX.FTZ R32, R21, R32, !PT ;  /* 0x0000002015207209 */ /* 0x000fe40007810000 */
[----:B------:R-:W-:Y:S02]  /*b680*/  LOP3.LUT R171, R180, 0xff, RZ, 0xc0, !PT ;  /* 0x000000ffb4ab7812 */ /* 0x000fe400078ec0ff */
[----:B------:R-:W-:Y:S01]  /*b690*/  SHF.R.U32.HI R172, RZ, 0x8, R172 ;  /* 0x00000008ffac7819 */ /* 0x000fe200000116ac */
[----:B------:R-:W1:Y:S01]  /*b6a0*/  SHFL.BFLY PT, R23, R32, 0x2, 0x1f ;  /* 0x0c401f0020177f89 */ /* 0x000e6200000e0000 */
[----:B------:R-:W-:-:S02]  /*b6b0*/  LOP3.LUT R34, R181, UR16, R186, 0x96, !PT ;  /* 0x00000010b5227c12 */ /* 0x000fc4000f8e96ba */
[----:B------:R-:W-:Y:S02]  /*b6c0*/  PRMT R171, R171, 0x5410, R172 ;  /* 0x00005410abab7816 */ /* 0x000fe400000000ac */
[C---:B------:R-:W-:Y:S02]  /*b6d0*/  LOP3.LUT R172, R34.reuse, 0xffff, RZ, 0xc0, !PT ;  /* 0x0000ffff22ac7812 */ /* 0x040fe400078ec0ff */
[C---:B------:R-:W-:Y:S02]  /*b6e0*/  ISETP.GE.AND P5, PT, R169.reuse, R242, PT ;  /* 0x000000f2a900720c */ /* 0x040fe40003fa6270 */
[C---:B------:R-:W-:Y:S02]  /*b6f0*/  ISETP.GE.AND P3, PT, R169.reuse, R240, PT ;  /* 0x000000f0a900720c */ /* 0x040fe40003f66270 */
[----:B------:R-:W-:Y:S02]  /*b700*/  ISETP.GE.AND P0, PT, R169, R2, PT ;  /* 0x00000002a900720c */ /* 0x000fe40003f06270 */
[----:B------:R-:W-:-:S02]  /*b710*/  LOP3.LUT R169, R34, 0xff, RZ, 0xc0, !PT ;  /* 0x000000ff22a97812 */ /* 0x000fc400078ec0ff */
[----:B------:R-:W-:Y:S02]  /*b720*/  SHF.R.U32.HI R172, RZ, 0x8, R172 ;  /* 0x00000008ffac7819 */ /* 0x000fe400000116ac */
[----:B------:R-:W-:Y:S02]  /*b730*/  SHF.R.U32.HI R9, RZ, 0x10, R34 ;  /* 0x00000010ff097819 */ /* 0x000fe40000011622 */
[----:B------:R-:W-:Y:S01]  /*b740*/  PRMT R169, R169, 0x5410, R172 ;  /* 0x00005410a9a97816 */ /* 0x000fe200000000ac */
[----:B------:R-:W-:Y:S01]  /*b750*/  IMAD.WIDE.U32 R172, R3, -0x2daee0ad, RZ ;  /* 0xd2511f5303ac7825 */ /* 0x000fe200078e00ff */
[----:B------:R-:W-:Y:S02]  /*b760*/  SHF.R.U32.HI R34, RZ, 0x18, R34 ;  /* 0x00000018ff227819 */ /* 0x000fe40000011622 */
[----:B------:R-:W-:Y:S02]  /*b770*/  LOP3.LUT R9, R9, 0xff, RZ, 0xc0, !PT ;  /* 0x000000ff09097812 */ /* 0x000fe400078ec0ff */
[----:B-1----:R-:W-:-:S02]  /*b780*/  FMNMX.FTZ R3, R32, R23, !PT ;  /* 0x0000001720037209 */ /* 0x002fc40007810000 */
[----:B------:R-:W-:Y:S02]  /*b790*/  FMNMX.FTZ R23, R166, R10, !PT ;  /* 0x0000000aa6177209 */ /* 0x000fe40007810000 */
[----:B------:R-:W-:Y:S02]  /*b7a0*/  FSEL R195, R22, -INF , !P2 ;  /* 0xff80000016c37808 */ /* 0x000fe40005000000 */
[----:B------:R-:W-:Y:S02]  /*b7b0*/  FMNMX.FTZ R23, R168, R23, !PT ;  /* 0x00000017a8177209 */ /* 0x000fe40007810000 */
[----:B------:R-:W-:Y:S02]  /*b7c0*/  PRMT R9, R9, 0x5410, R34 ;  /* 0x0000541009097816 */ /* 0x000fe40000000022 */
        /* <DEDUP_REMOVED lines=8> */
[----:B------:R-:W-:Y:S02]  /*b850*/  LOP3.LUT R31, R173, UR14, R28, 0x96, !PT ;  /* 0x0000000ead1f7c12 */ /* 0x000fe4000f8e961c */
[----:B------:R-:W-:Y:S02]  /*b860*/  FMNMX.FTZ R28, R178, R23, !PT ;  /* 0x00000017b21c7209 */ /* 0x000fe40007810000 */
[----:B------:R-:W-:Y:S01]  /*b870*/  FMNMX.FTZ R32, R12, R27, !PT ;  /* 0x0000001b0c207209 */ /* 0x000fe20007810000 */
[----:B------:R-:W-:Y:S01]  /*b880*/  IMAD.WIDE.U32 R196, R31, -0x326172a9, RZ ;  /* 0xcd9e8d571fc47825 */ /* 0x000fe200078e00ff */
[----:B------:R-:W-:Y:S02]  /*b890*/  FSEL R23, R4, -INF , !P4 ;  /* 0xff80000004177808 */ /* 0x000fe40006000000 */
[----:B------:R-:W-:Y:S02]  /*b8a0*/  FMNMX.FTZ R4, R15, R34, !PT ;  /* 0x000000220f047209 */ /* 0x000fe40007810000 */
[----:B------:R-:W-:-:S02]  /*b8b0*/  FMNMX.FTZ R181, R17, R32, !PT ;  /* 0x0000002011b57209 */ /* 0x000fc40007810000 */
[----:B------:R-:W-:Y:S02]  /*b8c0*/  FSEL R27, R6, -INF , !P1 ;  /* 0xff800000061b7808 */ /* 0x000fe40004800000 */
[----:B------:R-:W-:Y:S02]  /*b8d0*/  FMNMX.FTZ R6, R19, R4, !PT ;  /* 0x0000000413067209 */ /* 0x000fe40007810000 */
[----:B------:R-:W-:Y:S02]  /*b8e0*/  FMNMX.FTZ R32, R24, R181, !PT ;  /* 0x000000b518207209 */ /* 0x000fe40007810000 */
[----:B------:R-:W-:Y:S02]  /*b8f0*/  FMNMX.FTZ R6, R25, R6, !PT ;  /* 0x0000000619067209 */ /* 0x000fe40007810000 */
[----:B------:R-:W-:Y:S02]  /*b900*/  FMNMX.FTZ R173, R179, R28, !PT ;  /* 0x0000001cb3ad7209 */ /* 0x000fe40007810000 */
[----:B------:R-:W-:-:S02]  /*b910*/  FSEL R28, R5, -INF , !P3 ;  /* 0xff800000051c7808 */ /* 0x000fc40005800000 */
[----:B------:R-:W-:Y:S02]  /*b920*/  FSEL R22, R174, -INF , !P6 ;  /* 0xff800000ae167808 */ /* 0x000fe40007000000 */
[----:B------:R-:W-:Y:S02]  /*b930*/  FMNMX.FTZ R5, R23, R32, !PT ;  /* 0x0000002017057209 */ /* 0x000fe40007810000 */
[----:B------:R-:W-:Y:S01]  /*b940*/  FSEL R181, R7, -INF , !P0 ;  /* 0xff80000007b57808 */ /* 0x000fe20004000000 */
[----:B------:R-:W1:Y:S01]  /*b950*/  SHFL.BFLY PT, R32, R3, 0x1, 0x1f ;  /* 0x0c201f0003207f89 */ /* 0x000e6200000e0000 */
[----:B------:R-:W-:Y:S02]  /*b960*/  FMNMX.FTZ R6, R27, R6, !PT ;  /* 0x000000061b067209 */ /* 0x000fe40007810000 */
[----:B------:R-:W-:Y:S02]  /*b970*/  FSEL R175, R175, -INF , !P5 ;  /* 0xff800000afaf7808 */ /* 0x000fe40006800000 */
[----:B------:R-:W-:-:S02]  /*b980*/  FMNMX.FTZ R4, R22, R173, !PT ;  /* 0x000000ad16047209 */ /* 0x000fc40007810000 */
[----:B------:R-:W-:Y:S02]  /*b990*/  FMNMX.FTZ R5, R28, R5, !PT ;  /* 0x000000051c057209 */ /* 0x000fe40007810000 */
[----:B------:R-:W-:Y:S02]  /*b9a0*/  FMNMX.FTZ R31, R181, R6, !PT ;  /* 0x00000006b51f7209 */ /* 0x000fe40007810000 */
[----:B------:R-:W-:Y:S01]  /*b9b0*/  FMNMX.FTZ R4, R175, R4, !PT ;  /* 0x00000004af047209 */ /* 0x000fe20007810000 */
[----:B------:R-:W2:Y:S01]  /*b9c0*/  SHFL.BFLY PT, R6, R5, 0x2, 0x1f ;  /* 0x0c401f0005067f89 */ /* 0x000ea200000e0000 */
[----:B------:R-:W-:Y:S02]  /*b9d0*/  LOP3.LUT R188, R197, UR13, R188, 0x96, !PT ;  /* 0x0000000dc5bc7c12 */ /* 0x000fe4000f8e96bc */
[----:B------:R-:W-:Y:S01]  /*b9e0*/  LOP3.LUT R0, R191, UR12, R172, 0x96, !PT ;  /* 0x0000000cbf007c12 */ /* 0x000fe2000f8e96ac */
[----:B------:R-:W3:Y:S01]  /*b9f0*/  SHFL.BFLY PT, R34, R31, 0x2, 0x1f ;  /* 0x0c401f001f227f89 */ /* 0x000ee200000e0000 */
[--C-:B------:R-:W-:Y:S01]  /*ba00*/  SHF.R.U32.HI R11, RZ, 0x10, R180.reuse ;  /* 0x00000010ff0b7819 */ /* 0x100fe200000116b4 */
[----:B------:R-:W-:Y:S01]  /*ba10*/  IMAD.WIDE.U32 R192, R188, -0x2daee0ad, RZ ;  /* 0xd2511f53bcc07825 */ /* 0x000fe200078e00ff */
[----:B------:R-:W-:Y:S01]  /*ba20*/  SHF.R.U32.HI R176, RZ, 0x18, R180 ;  /* 0x00000018ffb07819 */ /* 0x000fe200000116b4 */
[----:B------:R-:W4:Y:S01]  /*ba30*/  SHFL.BFLY PT, R7, R4, 0x2, 0x1f ;  /* 0x0c401f0004077f89 */ /* 0x000f2200000e0000 */
[----:B------:R-:W-:Y:S01]  /*ba40*/  LOP3.LUT R11, R11, 0xff, RZ, 0xc0, !PT ;  /* 0x000000ff0b0b7812 */ /* 0x000fe200078ec0ff */
[----:B------:R-:W-:Y:S01]  /*ba50*/  IMAD.WIDE.U32 R188, R0, -0x326172a9, RZ ;  /* 0xcd9e8d5700bc7825 */ /* 0x000fe200078e00ff */
[----:B------:R-:W-:-:S02]  /*ba60*/  LOP3.LUT R190, R193, UR10, R190, 0x96, !PT ;  /* 0x0000000ac1be7c12 */ /* 0x000fc4000f8e96be */
[----:B-1----:R-:W-:Y:S02]  /*ba70*/  FMNMX.FTZ R198, R3, R32, !PT ;  /* 0x0000002003c67209 */ /* 0x002fe40007810000 */
[----:B------:R-:W-:Y:S01]  /*ba80*/  PRMT R11, R11, 0x5410, R176 ;  /* 0x000054100b0b7816 */ /* 0x000fe200000000b0 */
[----:B------:R-:W-:Y:S01]  /*ba90*/  IMAD.WIDE.U32 R190, R190, -0x326172a9, RZ ;  /* 0xcd9e8d57bebe7825 */ /* 0x000fe200078e00ff */
[C---:B------:R-:W-:Y:S01]  /*baa0*/  FSETP.NEU.FTZ.AND P1, PT, R198.reuse, -INF , PT ;  /* 0xff800000c600780b */ /* 0x040fe20003f3d000 */
[----:B------:R-:W-:Y:S01]  /*bab0*/  STL [R1+0x8], R198 ;  /* 0x000008c601007387 */ /* 0x000fe20000100800 */
[----:B------:R-:W-:Y:S01]  /*bac0*/  LOP3.LUT R26, R187, UR7, R26, 0x96, !PT ;  /* 0x00000007bb1a7c12 */ /* 0x000fe2000f8e961a */
[----:B------:R-:W-:Y:S01]  /*bad0*/  FMUL.FTZ R180, R198, c[0x0][0x23c] ;  /* 0x00008f00c6b47a20 */ /* 0x000fe20000410000 */
[----:B------:R-:W-:Y:S02]  /*bae0*/  LOP3.LUT R188, R191, UR9, R188, 0x96, !PT ;  /* 0x00000009bfbc7c12 */ /* 0x000fe4000f8e96bc */
[----:B--2---:R-:W-:-:S02]  /*baf0*/  FMNMX.FTZ R6, R5, R6, !PT ;  /* 0x0000000605067209 */ /* 0x004fc40007810000 */
[----:B------:R-:W-:Y:S02]  /*bb00*/  FSEL R180, R180, RZ, P1 ;  /* 0x000000ffb4b47208 */ /* 0x000fe40000800000 */
[----:B---3--:R-:W-:Y:S01]  /*bb10*/  FMNMX.FTZ R5, R31, R34, !PT ;  /* 0x000000221f057209 */ /* 0x008fe20007810000 */
[----:B------:R-:W1:Y:S02]  /*bb20*/  SHFL.BFLY PT, R3, R6, 0x1, 0x1f ;  /* 0x0c201f0006037f89 */ /* 0x000e6400000e0000 */
[----:B------:R-:W-:Y:S01]  /*bb30*/  FFMA.FTZ R34, R29, c[0x0][0x23c], -R180 ;  /* 0x00008f001d227a23 */ /* 0x000fe200000108b4 */
[----:B----4-:R-:W-:Y:S01]  /*bb40*/  FMNMX.FTZ R7, R4, R7, !PT ;  /* 0x0000000704077209 */ /* 0x010fe20007810000 */
[----:B------:R-:W2:Y:S01]  /*bb50*/  SHFL.BFLY PT, R0, R5, 0x1, 0x1f ;  /* 0x0c201f0005007f89 */ /* 0x000ea200000e0000 */
[----:B------:R-:W-:Y:S01]  /*bb60*/  LOP3.LUT R4, R189, UR11, R196, 0x96, !PT ;  /* 0x0000000bbd047c12 */ /* 0x000fe2000f8e96c4 */
[--C-:B------:R-:W-:Y:S02]  /*bb70*/  FFMA.FTZ R33, R33, c[0x0][0x23c], -R180.reuse ;  /* 0x00008f0021217a23 */ /* 0x100fe400000108b4 */
[----:B------:R-:W3:Y:S01]  /*bb80*/  SHFL.BFLY PT, R252, R7, 0x1, 0x1f ;  /* 0x0c201f0007fc7f89 */ /* 0x000ee200000e0000 */
[----:B------:R-:W-:Y:S01]  /*bb90*/  FFMA.FTZ R32, R35, c[0x0][0x23c], -R180 ;  /* 0x00008f0023207a23 */ /* 0x000fe200000108b4 */
[----:B------:R-:W-:Y:S01]  /*bba0*/  MUFU.EX2 R34, R34 ;  /* 0x0000002200227308 */ /* 0x000fe20000000800 */
[----:B------:R-:W-:-:S04]  /*bbb0*/  IMAD.WIDE.U32 R172, R4, -0x2daee0ad, RZ ;  /* 0xd2511f5304ac7825 */ /* 0x000fc800078e00ff */
[----:B------:R-:W-:Y:S01]  /*bbc0*/  IMAD.WIDE.U32 R188, R188, -0x2daee0ad, RZ ;  /* 0xd2511f53bcbc7825 */ /* 0x000fe200078e00ff */
[----:B------:R-:W-:Y:S02]  /*bbd0*/  LOP3.LUT R192, R173, UR8, R192, 0x96, !PT ;  /* 0x00000008adc07c12 */ /* 0x000fe4000f8e96c0 */
[----:B------:R-:W-:Y:S01]  /*bbe0*/  MUFU.EX2 R33, R33 ;  /* 0x0000002100217308 */ /* 0x000fe20000000800 */
[----:B------:R-:W-:Y:S01]  /*bbf0*/  FFMA.FTZ R31, R184, c[0x0][0x23c], -R180 ;  /* 0x00008f00b81f7a23 */ /* 0x000fe200000108b4 */
[----:B------:R-:W-:Y:S01]  /*bc00*/  LOP3.LUT R4, R189, UR6, R172, 0x96, !PT ;  /* 0x00000006bd047c12 */ /* 0x000fe2000f8e96ac */
[----:B------:R-:W-:Y:S01]  /*bc10*/  IMAD.WIDE.U32 R192, R192, -0x326172a9, RZ ;  /* 0xcd9e8d57c0c07825 */ /* 0x000fe200078e00ff */
[----:B-1----:R-:W-:-:S03]  /*bc20*/  FMNMX.FTZ R3, R6, R3, !PT ;  /* 0x0000000306037209 */ /* 0x002fc60007810000 */
[----:B------:R-:W-:Y:S01]  /*bc30*/  IMAD.WIDE.U32 R196, R4, -0x326172a9, RZ ;  /* 0xcd9e8d5704c47825 */ /* 0x000fe200078e00ff */
[----:B------:R-:W-:Y:S01]  /*bc40*/  FSEL R6, R198, RZ, P1 ;  /* 0x000000ffc6067208 */ /* 0x000fe20000800000 */
[----:B------:R-:W1:Y:S01]  /*bc50*/  MUFU.EX2 R32, R32 ;  /* 0x0000002000207308 */ /* 0x000e620000000800 */
[----:B--2---:R-:W-:Y:S01]  /*bc60*/  FMNMX.FTZ R0, R5, R0, !PT ;  /* 0x0000000005007209 */ /* 0x004fe20007810000 */
[C---:B------:R-:W-:Y:S01]  /*bc70*/  FMUL.FTZ R183, R3.reuse, c[0x0][0x23c] ;  /* 0x00008f0003b77a20 */ /* 0x040fe20000410000 */
[----:B------:R-:W2:Y:S01]  /*bc80*/  LDC.U8 R5, c[0x0][0x2d8] ;  /* 0x0000b600ff057b82 */ /* 0x000ea20000000000 */
[----:B------:R-:W-:Y:S01]  /*bc90*/  FSETP.NEU.FTZ.AND P1, PT, R3, -INF , PT ;  /* 0xff8000000300780b */ /* 0x000fe20003f3d000 */
[----:B------:R-:W-:Y:S01]  /*bca0*/  FFMA.FTZ R187, R16, c[0x0][0x23c], -R180 ;  /* 0x00008f0010bb7a23 */ /* 0x000fe200000108b4 */
[----:B---3--:R-:W-:Y:S01]  /*bcb0*/  FMNMX.FTZ R252, R7, R252, !PT ;  /* 0x000000fc07fc7209 */ /* 0x008fe20007810000 */
[----:B------:R-:W-:Y:S01]  /*bcc0*/  FADD.FTZ R7, R167, -R6 ;  /* 0x80000006a7077221 */ /* 0x000fe20000010000 */
[----:B------:R-:W-:Y:S01]  /*bcd0*/  FSEL R183, R183, RZ, P1 ;  /* 0x000000ffb7b77208 */ /* 0x000fe20000800000 */
[----:B------:R-:W-:Y:S01]  /*bce0*/  MUFU.EX2 R31, R31 ;  /* 0x0000001f001f7308 */ /* 0x000fe20000000800 */
[C---:B------:R-:W-:Y:S01]  /*bcf0*/  FSETP.NEU.FTZ.AND P0, PT, R252.reuse, -INF , PT ;  /* 0xff800000fc00780b */ /* 0x040fe20003f1d000 */
[C---:B------:R-:W-:Y:S01]  /*bd00*/  FMUL.FTZ R29, R252.reuse, c[0x0][0x23c] ;  /* 0x00008f00fc1d7a20 */ /* 0x040fe20000410000 */
[----:B------:R-:W-:Y:S01]  /*bd10*/  FSEL R176, R3, RZ, P1 ;  /* 0x000000ff03b07208 */ /* 0x000fe20000800000 */
[----:B------:R-:W-:Y:S01]  /*bd20*/  FMUL.FTZ R186, R7, c[0x0][0x23c] ;  /* 0x00008f0007ba7a20 */ /* 0x000fe20000410000 */
[----:B------:R-:W-:Y:S01]  /*bd30*/  FSEL R35, R252, RZ, P0 ;  /* 0x000000fffc237208 */ /* 0x000fe20000000000 */
[----:B------:R-:W-:Y:S01]  /*bd40*/  FFMA.FTZ R194, R17, c[0x0][0x23c], -R183 ;  /* 0x00008f0011c27a23 */ /* 0x000fe200000108b7 */
[----:B------:R-:W-:Y:S01]  /*bd50*/  FSEL R29, R29, RZ, P0 ;  /* 0x000000ff1d1d7208 */ /* 0x000fe20000000000 */
[----:B------:R-:W-:Y:S01]  /*bd60*/  FADD.FTZ R176, R165, -R176 ;  /* 0x800000b0a5b07221 */ /* 0x000fe20000010000 */
[----:B------:R-:W-:Y:S01]  /*bd70*/  FSETP.NEU.FTZ.AND P0, PT, R0, -INF , PT ;  /* 0xff8000000000780b */ /* 0x000fe20003f1d000 */
[----:B------:R-:W-:Y:S01]  /*bd80*/  FADD.FTZ R6, R166, -R35 ;  /* 0x80000023a6067221 */ /* 0x000fe20000010000 */
[----:B------:R-:W-:Y:S01]  /*bd90*/  LOP3.LUT R7, R196, 0xff, RZ, 0xc0, !PT ;  /* 0x000000ffc4077812 */ /* 0x000fe200078ec0ff */
[--C-:B------:R-:W-:Y:S01]  /*bda0*/  FFMA.FTZ R35, R182, c[0x0][0x23c], -R29.reuse ;  /* 0x00008f00b6237a23 */ /* 0x100fe2000001081d */
[----:B------:R-:W3:Y:S01]  /*bdb0*/  MUFU.EX2 R186, R186 ;  /* 0x000000ba00ba7308 */ /* 0x000ee20000000800 */
[--C-:B------:R-:W-:Y:S01]  /*bdc0*/  FFMA.FTZ R172, R170, c[0x0][0x23c], -R29.reuse ;  /* 0x00008f00aaac7a23 */ /* 0x100fe2000001081d */
[----:B------:R-:W-:Y:S01]  /*bdd0*/  LOP3.LUT R191, R193, UR7, R190, 0x96, !PT ;  /* 0x00000007c1bf7c12 */ /* 0x000fe2000f8e96be */
[----:B------:R-:W-:Y:S01]  /*bde0*/  FFMA.FTZ R184, R10, c[0x0][0x23c], -R29 ;  /* 0x00008f000ab87a23 */ /* 0x000fe2000001081d */
[----:B-1----:R-:W-:Y:S01]  /*bdf0*/  F2FP.PACK_AB R10, R32, R33 ;  /* 0x00000021200a723e */ /* 0x002fe200000000ff */
[----:B------:R-:W-:Y:S01]  /*be00*/  FFMA.FTZ R170, R14, c[0x0][0x23c], -R183 ;  /* 0x00008f000eaa7a23 */ /* 0x000fe200000108b7 */
[----:B--2---:R-:W-:Y:S01]  /*be10*/  PRMT R182, R5, 0x7054, R5 ;  /* 0x0000705405b67816 */ /* 0x004fe20000000005 */
[----:B------:R-:W-:Y:S01]  /*be20*/  FFMA.FTZ R173, R168, c[0x0][0x23c], -R29 ;  /* 0x00008f00a8ad7a23 */ /* 0x000fe2000001081d */
[----:B------:R-:W-:Y:S01]  /*be30*/  MUFU.EX2 R35, R35 ;  /* 0x0000002300237308 */ /* 0x000fe20000000800 */
[----:B------:R-:W-:Y:S01]  /*be40*/  FSEL R5, R0, RZ, P0 ;  /* 0x000000ff00057208 */ /* 0x000fe20000000000 */
[----:B------:R-:W-:Y:S01]  /*be50*/  FFMA.FTZ R168, R12, c[0x0][0x23c], -R183 ;  /* 0x00008f000ca87a23 */ /* 0x000fe200000108b7 */
[--C-:B------:R-:W-:Y:S01]  /*be60*/  HSET2.LE.AND R171, R171, R182.reuse, PT ;  /* 0x000000b6abab7233 */ /* 0x100fe20003803000 */
[----:B------:R-:W-:Y:S01]  /*be70*/  FMUL.FTZ R176, R176, c[0x0][0x23c] ;  /* 0x00008f00b0b07a20 */ /* 0x000fe20000410000 */
[--C-:B------:R-:W-:Y:S01]  /*be80*/  HSET2.LE.AND R11, R11, R182.reuse, PT ;  /* 0x000000b60b0b7233 */ /* 0x100fe20003803000 */
[----:B------:R-:W-:Y:S01]  /*be90*/  FADD.FTZ R174, R18, -R5 ;  /* 0x8000000512ae7221 */ /* 0x000fe20000010000 */
[----:B------:R-:W-:Y:S01]  /*bea0*/  LOP3.LUT R5, R197, UR16, R192, 0x96, !PT ;  /* 0x00000010c5057c12 */ /* 0x000fe2000f8e96c0 */
[----:B------:R-:W1:Y:S01]  /*beb0*/  MUFU.EX2 R172, R172 ;  /* 0x000000ac00ac7308 */ /* 0x000e620000000800 */
[----:B------:R-:W-:Y:S01]  /*bec0*/  LOP3.LUT R10, R171, R10, RZ, 0xc0, !PT ;  /* 0x0000000aab0a7212 */ /* 0x000fe200078ec0ff */
[----:B------:R-:W-:Y:S01]  /*bed0*/  FFMA.FTZ R171, R8, c[0x0][0x23c], -R183 ;  /* 0x00008f0008ab7a23 */ /* 0x000fe200000108b7 */
[C---:B------:R-:W-:Y:S01]  /*bee0*/  LOP3.LUT R165, R5.reuse, 0xffff, RZ, 0xc0, !PT ;  /* 0x0000ffff05a57812 */ /* 0x040fe200078ec0ff */
[--C-:B------:R-:W-:Y:S01]  /*bef0*/  HSET2.LE.AND R169, R169, R182.reuse, PT ;  /* 0x000000b6a9a97233 */ /* 0x100fe20003803000 */
[----:B------:R-:W-:Y:S01]  /*bf00*/  LOP3.LUT R4, R5, 0xff, RZ, 0xc0, !PT ;  /* 0x000000ff05047812 */ /* 0x000fe200078ec0ff */
[--C-:B------:R-:W-:Y:S01]  /*bf10*/  HSET2.LE.AND R9, R9, R182.reuse, PT ;  /* 0x000000b609097233 */ /* 0x100fe20003803000 */
[----:B------:R-:W-:Y:S01]  /*bf20*/  SHF.R.U32.HI R165, RZ, 0x8, R165 ;  /* 0x00000008ffa57819 */ /* 0x000fe200000116a5 */
[----:B------:R-:W-:Y:S01]  /*bf30*/  MUFU.EX2 R171, R171 ;  /* 0x000000ab00ab7308 */ /* 0x000fe20000000800 */
[----:B------:R-:W-:Y:S01]  /*bf40*/  SHF.R.U32.HI R12, RZ, 0x18, R5 ;  /* 0x00000018ff0c7819 */ /* 0x000fe20000011605 */
[----:B------:R-:W-:Y:S01]  /*bf50*/  FMUL.FTZ R174, R174, c[0x0][0x23c] ;  /* 0x00008f00aeae7a20 */ /* 0x000fe20000410000 */
[----:B------:R-:W-:Y:S01]  /*bf60*/  PRMT R165, R4, 0x5410, R165 ;  /* 0x0000541004a57816 */ /* 0x000fe200000000a5 */
[-C--:B---3--:R-:W-:Y:S01]  /*bf70*/  FMUL.FTZ R160, R160, R186.reuse ;  /* 0x000000baa0a07220 */ /* 0x088fe20000410000 */
[----:B------:R-:W-:Y:S01]  /*bf80*/  F2FP.PACK_AB R8, R34, R31 ;  /* 0x0000001f2208723e */ /* 0x000fe200000000ff */
[----:B------:R-:W-:Y:S01]  /*bf90*/  FMUL.FTZ R161, R161, R186 ;  /* 0x000000baa1a17220 */ /* 0x000fe20000410000 */
[----:B-1----:R-:W-:Y:S01]  /*bfa0*/  F2FP.PACK_AB R18, R172, R35 ;  /* 0x00000023ac12723e */ /* 0x002fe200000000ff */
[----:B------:R-:W1:Y:S01]  /*bfb0*/  MUFU.EX2 R170, R170 ;  /* 0x000000aa00aa7308 */ /* 0x000e620000000800 */
[----:B------:R-:W-:Y:S01]  /*bfc0*/  HSET2.LE.AND R4, R165, R182, PT ;  /* 0x000000b6a5047233 */ /* 0x000fe20003803000 */
[----:B------:R-:W-:Y:S01]  /*bfd0*/  LOP3.LUT R8, R169, R8, RZ, 0xc0, !PT ;  /* 0x00000008a9087212 */ /* 0x000fe200078ec0ff */
[----:B------:R-:W-:Y:S01]  /*bfe0*/  FFMA.FTZ R169, R164, c[0x0][0x23c], -R183 ;  /* 0x00008f00a4a97a23 */ /* 0x000fe200000108b7 */
[----:B------:R-:W-:Y:S01]  /*bff0*/  LOP3.LUT R11, R11, R18, RZ, 0xc0, !PT ;  /* 0x000000120b0b7212 */ /* 0x000fe200078ec0ff */
[----:B------:R-:W-:-:S02]  /*c000*/  FMUL.FTZ R18, R0, c[0x0][0x23c] ;  /* 0x00008f0000127a20 */ /* 0x000fc40000410000 */
[-C--:B------:R-:W-:Y:S01]  /*c010*/  FMUL.FTZ R40, R40, R186.reuse ;  /* 0x000000ba28287220 */ /* 0x080fe20000410000 */
[----:B------:R-:W-:Y:S01]  /*c020*/  MUFU.EX2 R168, R168 ;  /* 0x000000a800a87308 */ /* 0x000fe20000000800 */
[-C--:B------:R-:W-:Y:S01]  /*c030*/  FMUL.FTZ R41, R41, R186.reuse ;  /* 0x000000ba29297220 */ /* 0x080fe20000410000 */
[----:B------:R-:W-:Y:S01]  /*c040*/  FSEL R18, R18, RZ, P0 ;  /* 0x000000ff12127208 */ /* 0x000fe20000000000 */
[-C--:B------:R-:W-:Y:S01]  /*c050*/  FMUL.FTZ R44, R44, R186.reuse ;  /* 0x000000ba2c2c7220 */ /* 0x080fe20000410000 */
[----:B------:R-:W-:Y:S01]  /*c060*/  PLOP3.LUT P0, PT, PT, PT, UP0, 0x80, 0x0 ;  /* 0x000000000000781c */ /* 0x000fe20003f0f008 */
[----:B------:R-:W-:Y:S02]  /*c070*/  FMUL.FTZ R45, R45, R186 ;  /* 0x000000ba2d2d7220 */ /* 0x000fe40000410000 */
[--C-:B------:R-:W-:Y:S01]  /*c080*/  FFMA.FTZ R167, R195, c[0x0][0x23c], -R18.reuse ;  /* 0x00008f00c3a77a23 */ /* 0x100fe20000010812 */
[----:B------:R-:W-:Y:S01]  /*c090*/  MUFU.EX2 R169, R169 ;  /* 0x000000a900a97308 */ /* 0x000fe20000000800 */
[--C-:B------:R-:W-:Y:S01]  /*c0a0*/  FFMA.FTZ R166, R13, c[0x0][0x23c], -R18.reuse ;  /* 0x00008f000da67a23 */ /* 0x100fe20000010812 */
[----:B-1----:R-:W-:Y:S01]  /*c0b0*/  F2FP.PACK_AB R13, R170, R171 ;  /* 0x000000abaa0d723e */ /* 0x002fe200000000ff */
[----:B------:R-:W-:-:S02]  /*c0c0*/  FFMA.FTZ R165, R185, c[0x0][0x23c], -R18 ;  /* 0x00008f00b9a57a23 */ /* 0x000fc40000010812 */
[----:B------:R-:W-:Y:S01]  /*c0d0*/  FFMA.FTZ R164, R15, c[0x0][0x23c], -R18 ;  /* 0x00008f000fa47a23 */ /* 0x000fe20000010812 */
[----:B------:R-:W-:Y:S01]  /*c0e0*/  LOP3.LUT R4, R4, R13, RZ, 0xc0, !PT ;  /* 0x0000000d04047212 */ /* 0x000fe200078ec0ff */
[----:B------:R-:W-:Y:S01]  /*c0f0*/  FMUL.FTZ R185, R6, c[0x0][0x23c] ;  /* 0x00008f0006b97a20 */ /* 0x000fe20000410000 */
[----:B------:R-:W-:Y:S01]  /*c100*/  MUFU.EX2 R167, R167 ;  /* 0x000000a700a77308 */ /* 0x000fe20000000800 */
[----:B------:R-:W-:Y:S01]  /*c110*/  SHF.R.U32.HI R13, RZ, 0x10, R5 ;  /* 0x00000010ff0d7819 */ /* 0x000fe20000011605 */
[-C--:B------:R-:W-:Y:S02]  /*c120*/  FMUL.FTZ R56, R56, R186.reuse ;  /* 0x000000ba38387220 */ /* 0x080fe40000410000 */
[-C--:B------:R-:W-:Y:S01]  /*c130*/  FMUL.FTZ R57, R57, R186.reuse ;  /* 0x000000ba39397220 */ /* 0x080fe20000410000 */
[----:B------:R-:W-:Y:S01]  /*c140*/  LOP3.LUT R5, R13, 0xff, RZ, 0xc0, !PT ;  /* 0x000000ff0d057812 */ /* 0x000fe200078ec0ff */
[-C--:B------:R-:W-:Y:S02]  /*c150*/  FMUL.FTZ R60, R60, R186.reuse ;  /* 0x000000ba3c3c7220 */ /* 0x080fe40000410000 */
[----:B------:R-:W1:Y:S01]  /*c160*/  MUFU.EX2 R166, R166 ;  /* 0x000000a600a67308 */ /* 0x000e620000000800 */
[----:B------:R-:W-:Y:S01]  /*c170*/  PRMT R5, R5, 0x5410, R12 ;  /* 0x0000541005057816 */ /* 0x000fe2000000000c */
[----:B------:R-:W-:-:S02]  /*c180*/  FMUL.FTZ R61, R61, R186 ;  /* 0x000000ba3d3d7220 */ /* 0x000fc40000410000 */
[-C--:B------:R-:W-:Y:S02]  /*c190*/  FMUL.FTZ R72, R72, R186.reuse ;  /* 0x000000ba48487220 */ /* 0x080fe40000410000 */
[----:B------:R-:W-:Y:S01]  /*c1a0*/  HSET2.LE.AND R5, R5, R182, PT ;  /* 0x000000b605057233 */ /* 0x000fe20003803000 */
[-C--:B------:R-:W-:Y:S01]  /*c1b0*/  FMUL.FTZ R73, R73, R186.reuse ;  /* 0x000000ba49497220 */ /* 0x080fe20000410000 */
[----:B------:R-:W-:Y:S01]  /*c1c0*/  MUFU.EX2 R184, R184 ;  /* 0x000000b800b87308 */ /* 0x000fe20000000800 */
[-C--:B------:R-:W-:Y:S02]  /*c1d0*/  FMUL.FTZ R76, R76, R186.reuse ;  /* 0x000000ba4c4c7220 */ /* 0x080fe40000410000 */
[-C--:B------:R-:W-:Y:S02]  /*c1e0*/  FMUL.FTZ R77, R77, R186.reuse ;  /* 0x000000ba4d4d7220 */ /* 0x080fe40000410000 */
[-C--:B------:R-:W-:Y:S02]  /*c1f0*/  FMUL.FTZ R88, R88, R186.reuse ;  /* 0x000000ba58587220 */ /* 0x080fe40000410000 */
[-C--:B------:R-:W-:Y:S01]  /*c200*/  FMUL.FTZ R89, R89, R186.reuse ;  /* 0x000000ba59597220 */ /* 0x080fe20000410000 */
[----:B-1----:R-:W-:Y:S01]  /*c210*/  F2FP.PACK_AB R12, R166, R167 ;  /* 0x000000a7a60c723e */ /* 0x002fe200000000ff */
[----:B------:R-:W1:Y:S01]  /*c220*/  MUFU.EX2 R173, R173 ;  /* 0x000000ad00ad7308 */ /* 0x000e620000000800 */
[----:B------:R-:W-:-:S02]  /*c230*/  FMUL.FTZ R92, R92, R186 ;  /* 0x000000ba5c5c7220 */ /* 0x000fc40000410000 */
[----:B------:R-:W-:Y:S01]  /*c240*/  LOP3.LUT R5, R5, R12, RZ, 0xc0, !PT ;  /* 0x0000000c05057212 */ /* 0x000fe200078ec0ff */
[-C--:B------:R-:W-:Y:S01]  /*c250*/  FMUL.FTZ R93, R93, R186.reuse ;  /* 0x000000ba5d5d7220 */ /* 0x080fe20000410000 */
[----:B------:R-:W-:Y:S01]  /*c260*/  LOP3.LUT R12, R196, 0xffff, RZ, 0xc0, !PT ;  /* 0x0000ffffc40c7812 */ /* 0x000fe200078ec0ff */
[-C--:B------:R-:W-:Y:S02]  /*c270*/  FMUL.FTZ R104, R104, R186.reuse ;  /* 0x000000ba68687220 */ /* 0x080fe40000410000 */
[----:B------:R-:W-:Y:S01]  /*c280*/  MUFU.EX2 R165, R165 ;  /* 0x000000a500a57308 */ /* 0x000fe20000000800 */
[----:B------:R-:W-:Y:S01]  /*c290*/  SHF.R.U32.HI R12, RZ, 0x8, R12 ;  /* 0x00000008ff0c7819 */ /* 0x000fe2000001160c */
[-C--:B------:R-:W-:Y:S02]  /*c2a0*/  FMUL.FTZ R105, R105, R186.reuse ;  /* 0x000000ba69697220 */ /* 0x080fe40000410000 */
[-C--:B------:R-:W-:Y:S01]  /*c2b0*/  FMUL.FTZ R152, R152, R186.reuse ;  /* 0x000000ba98987220 */ /* 0x080fe20000410000 */
[----:B------:R-:W-:Y:S01]  /*c2c0*/  PRMT R7, R7, 0x5410, R12 ;  /* 0x0000541007077816 */ /* 0x000fe2000000000c */
[----:B------:R-:W-:Y:S01]  /*c2d0*/  FMUL.FTZ R153, R153, R186 ;  /* 0x000000ba99997220 */ /* 0x000fe20000410000 */
[--C-:B------:R-:W-:Y:S01]  /*c2e0*/  SHF.R.U32.HI R12, RZ, 0x10, R196.reuse ;  /* 0x00000010ff0c7819 */ /* 0x100fe200000116c4 */
[----:B------:R-:W2:Y:S01]  /*c2f0*/  MUFU.EX2 R164, R164 ;  /* 0x000000a400a47308 */ /* 0x000ea20000000800 */
[----:B-1----:R-:W-:Y:S01]  /*c300*/  F2FP.PACK_AB R14, R173, R184 ;  /* 0x000000b8ad0e723e */ /* 0x002fe200000000ff */
[--C-:B------:R-:W-:Y:S01]  /*c310*/  HSET2.LE.AND R6, R7, R182.reuse, PT ;  /* 0x000000b607067233 */ /* 0x100fe20003803000 */
[----:B------:R-:W-:Y:S01]  /*c320*/  F2FP.PACK_AB R7, R168, R169 ;  /* 0x000000a9a807723e */ /* 0x000fe200000000ff */
[-C--:B------:R-:W-:Y:S01]  /*c330*/  FMUL.FTZ R116, R116, R186.reuse ;  /* 0x000000ba74747220 */ /* 0x080fe20000410000 */
[----:B------:R-:W-:Y:S01]  /*c340*/  LOP3.LUT R12, R12, 0xff, RZ, 0xc0, !PT ;  /* 0x000000ff0c0c7812 */ /* 0x000fe200078ec0ff */
[-C--:B------:R-:W-:Y:S01]  /*c350*/  FMUL.FTZ R117, R117, R186.reuse ;  /* 0x000000ba75757220 */ /* 0x080fe20000410000 */
[----:B------:R-:W-:Y:S01]  /*c360*/  LOP3.LUT R6, R6, R7, RZ, 0xc0, !PT ;  /* 0x0000000706067212 */ /* 0x000fe200078ec0ff */
[----:B------:R-:W1:Y:S01]  /*c370*/  MUFU.EX2 R185, R185 ;  /* 0x000000b900b97308 */ /* 0x000e620000000800 */
[----:B------:R-:W-:Y:S01]  /*c380*/  SHF.R.U32.HI R7, RZ, 0x18, R196 ;  /* 0x00000018ff077819 */ /* 0x000fe200000116c4 */
[----:B------:R-:W-:Y:S01]  /*c390*/  FMUL.FTZ R120, R120, R186 ;  /* 0x000000ba78787220 */ /* 0x000fe20000410000 */
[----:B------:R-:W-:Y:S01]  /*c3a0*/  LOP3.LUT R9, R9, R14, RZ, 0xc0, !PT ;  /* 0x0000000e09097212 */ /* 0x000fe200078ec0ff */
[-C--:B------:R-:W-:Y:S01]  /*c3b0*/  FMUL.FTZ R121, R121, R186.reuse ;  /* 0x000000ba79797220 */ /* 0x080fe20000410000 */
[----:B------:R-:W-:Y:S01]  /*c3c0*/  PRMT R7, R12, 0x5410, R7 ;  /* 0x000054100c077816 */ /* 0x000fe20000000007 */
[-C--:B------:R-:W-:Y:S01]  /*c3d0*/  FMUL.FTZ R128, R128, R186.reuse ;  /* 0x000000ba80807220 */ /* 0x080fe20000410000 */
[----:B--2---:R-:W-:Y:S01]  /*c3e0*/  F2FP.PACK_AB R12, R164, R165 ;  /* 0x000000a5a40c723e */ /* 0x004fe200000000ff */
[----:B------:R-:W2:Y:S02]  /*c3f0*/  MUFU.EX2 R176, R176 ;  /* 0x000000b000b07308 */ /* 0x000ea40000000800 */
[----:B------:R-:W-:Y:S01]  /*c400*/  HSET2.LE.AND R7, R7, R182, PT ;  /* 0x000000b607077233 */ /* 0x000fe20003803000 */
[----:B------:R-:W-:-:S02]  /*c410*/  FMUL.FTZ R129, R129, R186 ;  /* 0x000000ba81817220 */ /* 0x000fc40000410000 */
[----:B------:R-:W-:Y:S02]  /*c420*/  FMUL.FTZ R144, R144, R186 ;  /* 0x000000ba90907220 */ /* 0x000fe40000410000 */
[----:B------:R-:W-:Y:S01]  /*c430*/  LOP3.LUT R7, R7, R12, RZ, 0xc0, !PT ;  /* 0x0000000c07077212 */ /* 0x000fe200078ec0ff */
[-C--:B-1----:R-:W-:Y:S01]  /*c440*/  FMUL.FTZ R162, R162, R185.reuse ;  /* 0x000000b9a2a27220 */ /* 0x082fe20000410000 */
[----:B------:R-:W1:Y:S01]  /*c450*/  LDSM.16.MT88.4 R12, [R212+0xa000] ;  /* 0x00a00000d40c783b */ /* 0x000e620000004200 */
[----:B------:R-:W3:Y:S01]  /*c460*/  MUFU.EX2 R174, R174 ;  /* 0x000000ae00ae7308 */ /* 0x000ee20000000800 */
[-C--:B------:R-:W-:Y:S02]  /*c470*/  FMUL.FTZ R163, R163, R185.reuse ;  /* 0x000000b9a3a37220 */ /* 0x080fe40000410000 */
[-C--:B------:R-:W-:Y:S02]  /*c480*/  FMUL.FTZ R42, R42, R185.reuse ;  /* 0x000000b92a2a7220 */ /* 0x080fe40000410000 */
[----:B------:R-:W-:-:S02]  /*c490*/  FMUL.FTZ R43, R43, R185 ;  /* 0x000000b92b2b7220 */ /* 0x000fc40000410000 */
[-C--:B--2---:R-:W-:Y:S01]  /*c4a0*/  FMUL.FTZ R156, R156, R176.reuse ;  /* 0x000000b09c9c7220 */ /* 0x084fe20000410000 */
[----:B------:R-:W-:Y:S01]  /*c4b0*/  MUFU.EX2 R194, R194 ;  /* 0x000000c200c27308 */ /* 0x000fe20000000800 */
[-C--:B------:R-:W-:Y:S02]  /*c4c0*/  FMUL.FTZ R157, R157, R176.reuse ;  /* 0x000000b09d9d7220 */ /* 0x080fe40000410000 */
[-C--:B------:R-:W-:Y:S02]  /*c4d0*/  FMUL.FTZ R36, R36, R176.reuse ;  /* 0x000000b024247220 */ /* 0x080fe40000410000 */
[----:B------:R-:W-:Y:S02]  /*c4e0*/  FMUL.FTZ R37, R37, R176 ;  /* 0x000000b025257220 */ /* 0x000fe40000410000 */
[----:B------:R-:W-:Y:S01]  /*c4f0*/  FMUL.FTZ R46, R46, R185 ;  /* 0x000000b92e2e7220 */ /* 0x000fe20000410000 */
[----:B------:R-:W-:Y:S01]  /*c500*/  MUFU.EX2 R187, R187 ;  /* 0x000000bb00bb7308 */ /* 0x000fe20000000800 */
[----:B---3--:R-:W-:-:S02]  /*c510*/  FMUL.FTZ R158, R158, R174 ;  /* 0x000000ae9e9e7220 */ /* 0x008fc40000410000 */
[-C--:B------:R-:W-:Y:S02]  /*c520*/  FMUL.FTZ R159, R159, R174.reuse ;  /* 0x000000ae9f9f7220 */ /* 0x080fe40000410000 */
[-C--:B------:R-:W-:Y:S02]  /*c530*/  FMUL.FTZ R38, R38, R174.reuse ;  /* 0x000000ae26267220 */ /* 0x080fe40000410000 */
[----:B------:R-:W-:Y:S02]  /*c540*/  FMUL.FTZ R39, R39, R174 ;  /* 0x000000ae27277220 */ /* 0x000fe40000410000 */
[----:B------:R-:W-:Y:S02]  /*c550*/  FMUL.FTZ R47, R47, R185 ;  /* 0x000000b92f2f7220 */ /* 0x000fe40000410000 */
[-C--:B------:R-:W-:Y:S02]  /*c560*/  FMUL.FTZ R48, R48, R176.reuse ;  /* 0x000000b030307220 */ /* 0x080fe40000410000 */
[----:B------:R-:W-:-:S02]  /*c570*/  FMUL.FTZ R49, R49, R176 ;  /* 0x000000b031317220 */ /* 0x000fc40000410000 */
[-C--:B------:R-:W-:Y:S02]  /*c580*/  FMUL.FTZ R50, R50, R174.reuse ;  /* 0x000000ae32327220 */ /* 0x080fe40000410000 */
[----:B------:R-:W-:Y:S02]  /*c590*/  FMUL.FTZ R51, R51, R174 ;  /* 0x000000ae33337220 */ /* 0x000fe40000410000 */
[-C--:B------:R-:W-:Y:S02]  /*c5a0*/  FMUL.FTZ R52, R52, R176.reuse ;  /* 0x000000b034347220 */ /* 0x080fe40000410000 */
[----:B------:R-:W-:Y:S01]  /*c5b0*/  FMUL.FTZ R53, R53, R176 ;  /* 0x000000b035357220 */ /* 0x000fe20000410000 */
[----:B-1----:R-:W-:Y:S01]  /*c5c0*/  HMMA.16816.F32 R160, R8, R12, R160 ;  /* 0x0000000c08a0723c */ /* 0x002fe200000018a0 */
[-C--:B------:R-:W-:Y:S02]  /*c5d0*/  FMUL.FTZ R54, R54, R174.reuse ;  /* 0x000000ae36367220 */ /* 0x080fe40000410000 */
[----:B------:R-:W-:-:S02]  /*c5e0*/  FMUL.FTZ R55, R55, R174 ;  /* 0x000000ae37377220 */ /* 0x000fc40000410000 */
[-C--:B------:R-:W-:Y:S02]  /*c5f0*/  FMUL.FTZ R58, R58, R185.reuse ;  /* 0x000000b93a3a7220 */ /* 0x080fe40000410000 */
        /* <DEDUP_REMOVED lines=12> */
[----:B------:R-:W1:Y:S01]  /*c6c0*/  LDSM.16.MT88.4 R12, [R210+0xa000] ;  /* 0x00a00000d20c783b */ /* 0x000e620000004200 */
        /* <DEDUP_REMOVED lines=29> */
[-C--:B------:R-:W-:Y:S01]  /*c8a0*/  FMUL.FTZ R107, R107, R185.reuse ;  /* 0x000000b96b6b7220 */ /* 0x080fe20000410000 */
[-C--:B------:R-:W-:Y:S01]  /*c8b0*/  HMMA.16816.F32 R52, R4, R14.reuse, R52 ;  /* 0x0000000e0434723c */ /* 0x080fe20000001834 */
[-C--:B------:R-:W-:Y:S02]  /*c8c0*/  FMUL.FTZ R154, R154, R185.reuse ;  /* 0x000000b99a9a7220 */ /* 0x080fe40000410000 */
[----:B------:R-:W-:Y:S02]  /*c8d0*/  FMUL.FTZ R155, R155, R185 ;  /* 0x000000b99b9b7220 */ /* 0x000fe40000410000 */
[-C--:B------:R-:W-:Y:S02]  /*c8e0*/  FMUL.FTZ R108, R108, R176.reuse ;  /* 0x000000b06c6c7220 */ /* 0x080fe40000410000 */
[----:B------:R-:W-:Y:S01]  /*c8f0*/  FMUL.FTZ R109, R109, R176 ;  /* 0x000000b06d6d7220 */ /* 0x000fe20000410000 */
        /* <DEDUP_REMOVED lines=42> */
[--C-:B------:R-:W-:Y:S02]  /*cba0*/  FFMA.FTZ R190, R177, c[0x0][0x23c], -R180.reuse ;  /* 0x00008f00b1be7a23 */ /* 0x100fe400000108b4 */
[----:B------:R-:W-:-:S02]  /*cbb0*/  FFMA.FTZ R177, R21, c[0x0][0x23c], -R180 ;  /* 0x00008f0015b17a23 */ /* 0x000fc400000108b4 */
[--C-:B------:R-:W-:Y:S02]  /*cbc0*/  FFMA.FTZ R189, R178, c[0x0][0x23c], -R29.reuse ;  /* 0x00008f00b2bd7a23 */ /* 0x100fe4000001081d */
[--C-:B------:R-:W-:Y:S01]  /*cbd0*/  FFMA.FTZ R178, R179, c[0x0][0x23c], -R29.reuse ;  /* 0x00008f00b3b27a23 */ /* 0x100fe2000001081d */
[----:B------:R-:W-:Y:S01]  /*cbe0*/  MUFU.EX2 R190, R190 ;  /* 0x000000be00be7308 */ /* 0x000fe20000000800 */
[----:B------:R-:W-:Y:S02]  /*cbf0*/  FFMA.FTZ R175, R175, c[0x0][0x23c], -R29 ;  /* 0x00008f00afaf7a23 */ /* 0x000fe4000001081d */
[----:B------:R-:W-:Y:S02]  /*cc00*/  FFMA.FTZ R192, R23, c[0x0][0x23c], -R183 ;  /* 0x00008f0017c07a23 */ /* 0x000fe400000108b7 */
[--C-:B------:R-:W-:Y:S02]  /*cc10*/  FFMA.FTZ R25, R25, c[0x0][0x23c], -R18.reuse ;  /* 0x00008f0019197a23 */ /* 0x100fe40000010812 */
[--C-:B------:R-:W-:Y:S01]  /*cc20*/  FFMA.FTZ R27, R27, c[0x0][0x23c], -R18.reuse ;  /* 0x00008f001b1b7a23 */ /* 0x100fe20000010812 */
[----:B------:R-:W-:Y:S01]  /*cc30*/  MUFU.EX2 R189, R189 ;  /* 0x000000bd00bd7308 */ /* 0x000fe20000000800 */
[----:B------:R-:W-:-:S02]  /*cc40*/  FFMA.FTZ R181, R181, c[0x0][0x23c], -R18 ;  /* 0x00008f00b5b57a23 */ /* 0x000fc40000010812 */
[--C-:B------:R-:W-:Y:S02]  /*cc50*/  FFMA.FTZ R179, R24, c[0x0][0x23c], -R183.reuse ;  /* 0x00008f0018b37a23 */ /* 0x100fe400000108b7 */
[----:B------:R-:W-:Y:S02]  /*cc60*/  FFMA.FTZ R183, R28, c[0x0][0x23c], -R183 ;  /* 0x00008f001cb77a23 */ /* 0x000fe400000108b7 */
[----:B------:R-:W-:Y:S01]  /*cc70*/  FFMA.FTZ R238, R238, R185, R184 ;  /* 0x000000b9eeee7223 */ /* 0x000fe200000100b8 */
[----:B------:R-:W-:Y:S01]  /*cc80*/  MUFU.EX2 R178, R178 ;  /* 0x000000b200b27308 */ /* 0x000fe20000000800 */
[----:B------:R-:W-:Y:S02]  /*cc90*/  FFMA.FTZ R243, R243, R186, R31 ;  /* 0x000000baf3f37223 */ /* 0x000fe4000001001f */
[----:B------:R-:W-:Y:S02]  /*cca0*/  FFMA.FTZ R171, R241, R176, R171 ;  /* 0x000000b0f1ab7223 */ /* 0x000fe400000100ab */
[----:B------:R-:W-:-:S02]  /*ccb0*/  FFMA.FTZ R167, R239, R174, R167 ;  /* 0x000000aeefa77223 */ /* 0x000fc400000100a7 */
[----:B------:R-:W-:Y:S01]  /*ccc0*/  FADD.FTZ R34, R34, R243 ;  /* 0x000000f322227221 */ /* 0x000fe20000010000 */
[----:B------:R-:W-:Y:S01]  /*ccd0*/  MUFU.EX2 R175, R175 ;  /* 0x000000af00af7308 */ /* 0x000fe20000000800 */
[----:B------:R-:W-:Y:S01]  /*cce0*/  FADD.FTZ R238, R173, R238 ;  /* 0x000000eeadee7221 */ /* 0x000fe20000010000 */
[-C--:B-1----:R-:W-:Y:S01]  /*ccf0*/  HMMA.16816.F32 R76, R8, R12.reuse, R76 ;  /* 0x0000000c084c723c */ /* 0x082fe2000000184c */
        /* <DEDUP_REMOVED lines=9> */
[----:B------:R-:W1:Y:S01]  /*cd90*/  MUFU.EX2 R179, R179 ;  /* 0x000000b300b37308 */ /* 0x000e620000000800 */
[----:B------:R-:W-:Y:S01]  /*cda0*/  FADD.FTZ R172, R172, R35 ;  /* 0x00000023acac7221 */ /* 0x000fe20000010000 */
[-C--:B------:R-:W-:Y:S01]  /*cdb0*/  HMMA.16816.F32 R84, R4, R14.reuse, R84 ;  /* 0x0000000e0454723c */ /* 0x080fe20000001854 */
[----:B------:R-:W-:Y:S02]  /*cdc0*/  FADD.FTZ R169, R168, R169 ;  /* 0x000000a9a8a97221 */ /* 0x000fe40000010000 */
[----:B------:R-:W-:Y:S02]  /*cdd0*/  FADD.FTZ R164, R164, R165 ;  /* 0x000000a5a4a47221 */ /* 0x000fe40000010000 */
[----:B------:R-:W-:Y:S01]  /*cde0*/  IMAD.MOV.U32 R166, RZ, RZ, R252 ;  /* 0x000000ffffa67224 */ /* 0x000fe200078e00fc */
[----:B------:R1:W-:Y:S01]  /*cdf0*/  MUFU.EX2 R184, R25 ;  /* 0x0000001900b87308 */ /* 0x0003e20000000800 */
[----:B------:R-:W-:Y:S01]  /*ce00*/  IMAD.MOV.U32 R167, RZ, RZ, R198 ;  /* 0x000000ffffa77224 */ /* 0x000fe200078e00c6 */
[----:B------:R-:W-:Y:S01]  /*ce10*/  HMMA.16816.F32 R88, R8, R14, R88 ;  /* 0x0000000e0858723c */ /* 0x000fe20000001858 */
[----:B------:R-:W2:Y:S01]  /*ce20*/  LDSM.16.MT88.4 R12, [R212+0xb000] ;  /* 0x00b00000d40c783b */ /* 0x000ea20000004200 */
[----:B------:R-:W-:-:S04]  /*ce30*/  IMAD.MOV.U32 R165, RZ, RZ, R3 ;  /* 0x000000ffffa57224 */ /* 0x000fc800078e0003 */
[----:B------:R-:W-:Y:S08]  /*ce40*/  MUFU.EX2 R192, R192 ;  /* 0x000000c000c07308 */ /* 0x000ff00000000800 */
[----:B------:R-:W-:Y:S01]  /*ce50*/  MUFU.EX2 R183, R183 ;  /* 0x000000b700b77308 */ /* 0x000fe20000000800 */
[----:B-1----:R-:W-:Y:S01]  /*ce60*/  F2FP.PACK_AB R25, R179, R194 ;  /* 0x000000c2b319723e */ /* 0x002fe200000000ff */
[----:B------:R-:W-:-:S04]  /*ce70*/  FADD.FTZ R194, R194, R169 ;  /* 0x000000a9c2c27221 */ /* 0x000fc80000010000 */
[----:B------:R-:W-:Y:S02]  /*ce80*/  FADD.FTZ R179, R179, R194 ;  /* 0x000000c2b3b37221 */ /* 0x000fe40000010000 */
[----:B------:R-:W-:Y:S01]  /*ce90*/  MUFU.EX2 R181, R181 ;  /* 0x000000b500b57308 */ /* 0x000fe20000000800 */
[-C--:B--2---:R-:W-:Y:S08]  /*cea0*/  HMMA.16816.F32 R92, R8, R12.reuse, R92 ;  /* 0x0000000c085c723c */ /* 0x084ff0000000185c */
        /* <DEDUP_REMOVED lines=13> */
[----:B------:R-:W1:Y:S07]  /*cf80*/  LDSM.16.MT88.4 R12, [R208+0xb000] ;  /* 0x00b00000d00c783b */ /* 0x000e6e0000004200 */
[-C--:B-1----:R-:W-:Y:S08]  /*cf90*/  HMMA.16816.F32 R140, R4, R12.reuse, R140 ;  /* 0x0000000c048c723c */ /* 0x082ff0000000188c */
[----:B------:R-:W-:Y:S07]  /*cfa0*/  HMMA.16816.F32 R144, R8, R12, R144 ;  /* 0x0000000c0890723c */ /* 0x000fee0000001890 */
[----:B------:R-:W-:Y:S01]  /*cfb0*/  IMAD.WIDE.U32 R12, R26, -0x2daee0ad, RZ ;  /* 0xd2511f531a0c7825 */ /* 0x000fe200078e00ff */
[----:B------:R-:W-:Y:S03]  /*cfc0*/  HMMA.16816.F32 R4, R4, R14, R132 ;  /* 0x0000000e0404723c */ /* 0x000fe60000001884 */
[----:B------:R-:W-:Y:S01]  /*cfd0*/  FFMA.FTZ R26, R20, c[0x0][0x23c], -R180 ;  /* 0x00008f00141a7a23 */ /* 0x000fe200000108b4 */
[----:B------:R-:W-:-:S02]  /*cfe0*/  LOP3.LUT R16, R12, 0xffff, RZ, 0xc0, !PT ;  /* 0x0000ffff0c107812 */ /* 0x000fc400078ec0ff */
[----:B------:R-:W-:Y:S01]  /*cff0*/  LOP3.LUT R30, R13, UR17, R30, 0x96, !PT ;  /* 0x000000110d1e7c12 */ /* 0x000fe2000f8e961e */
[----:B------:R-:W-:Y:S01]  /*d000*/  IMAD.WIDE.U32 R134, R191, -0x2daee0ad, RZ ;  /* 0xd2511f53bf867825 */ /* 0x000fe200078e00ff */
[----:B------:R-:W-:Y:S01]  /*d010*/  HMMA.16816.F32 R8, R8, R14, R136 ;  /* 0x0000000e0808723c */ /* 0x000fe20000001888 */
[----:B------:R-:W-:Y:S01]  /*d020*/  SHF.R.U32.HI R21, RZ, 0x8, R16 ;  /* 0x00000008ff157819 */ /* 0x000fe20000011610 */
[----:B------:R-:W-:Y:S01]  /*d030*/  MUFU.EX2 R180, R26 ;  /* 0x0000001a00b47308 */ /* 0x000fe20000000800 */
[----:B------:R-:W-:Y:S01]  /*d040*/  SHF.R.U32.HI R13, RZ, 0x10, R12 ;  /* 0x00000010ff0d7819 */ /* 0x000fe2000001160c */
[----:B------:R-:W-:Y:S01]  /*d050*/  FFMA.FTZ R191, R19, c[0x0][0x23c], -R18 ;  /* 0x00008f0013bf7a23 */ /* 0x000fe20000010812 */
[----:B------:R-:W-:Y:S02]  /*d060*/  SHF.R.U32.HI R17, RZ, 0x18, R30 ;  /* 0x00000018ff117819 */ /* 0x000fe4000001161e */
[----:B------:R-:W-:Y:S02]  /*d070*/  LOP3.LUT R14, R12, 0xff, RZ, 0xc0, !PT ;  /* 0x000000ff0c0e7812 */ /* 0x000fe400078ec0ff */
[----:B------:R-:W-:Y:S01]  /*d080*/  SHF.R.U32.HI R15, RZ, 0x18, R12 ;  /* 0x00000018ff0f7819 */ /* 0x000fe2000001160c */
[----:B------:R-:W-:Y:S01]  /*d090*/  MUFU.EX2 R191, R191 ;  /* 0x000000bf00bf7308 */ /* 0x000fe20000000800 */
[----:B------:R-:W-:-:S02]  /*d0a0*/  PRMT R21, R14, 0x5410, R21 ;  /* 0x000054100e157816 */ /* 0x000fc40000000015 */
[----:B------:R-:W-:Y:S02]  /*d0b0*/  LOP3.LUT R14, R30, 0xffff, RZ, 0xc0, !PT ;  /* 0x0000ffff1e0e7812 */ /* 0x000fe400078ec0ff */
[----:B------:R-:W-:Y:S01]  /*d0c0*/  LOP3.LUT R12, R135, UR17, R188, 0x96, !PT ;  /* 0x00000011870c7c12 */ /* 0x000fe2000f8e96bc */
[----:B------:R-:W-:Y:S01]  /*d0d0*/  FFMA.FTZ R188, R22, c[0x0][0x23c], -R29 ;  /* 0x00008f0016bc7a23 */ /* 0x000fe2000001081d */
[----:B------:R-:W-:Y:S01]  /*d0e0*/  SHF.R.U32.HI R14, RZ, 0x8, R14 ;  /* 0x00000008ff0e7819 */ /* 0x000fe2000001160e */
[----:B------:R-:W-:Y:S01]  /*d0f0*/  HSET2.LE.AND R21, R21, R182, PT ;  /* 0x000000b615157233 */ /* 0x000fe20003803000 */
[----:B------:R-:W-:Y:S02]  /*d100*/  LOP3.LUT R29, R30, 0xff, RZ, 0xc0, !PT ;  /* 0x000000ff1e1d7812 */ /* 0x000fe400078ec0ff */
[----:B------:R-:W-:Y:S01]  /*d110*/  LOP3.LUT R23, R12, 0xffff, RZ, 0xc0, !PT ;  /* 0x0000ffff0c177812 */ /* 0x000fe200078ec0ff */
[----:B------:R-:W1:Y:S01]  /*d120*/  MUFU.EX2 R188, R188 ;  /* 0x000000bc00bc7308 */ /* 0x000e620000000800 */
[----:B------:R-:W-:-:S02]  /*d130*/  PRMT R29, R29, 0x5410, R14 ;  /* 0x000054101d1d7816 */ /* 0x000fc4000000000e */
[----:B------:R-:W-:Y:S02]  /*d140*/  SHF.R.U32.HI R14, RZ, 0x10, R30 ;  /* 0x00000010ff0e7819 */ /* 0x000fe4000001161e */
[----:B------:R-:W-:Y:S01]  /*d150*/  SHF.R.U32.HI R23, RZ, 0x8, R23 ;  /* 0x00000008ff177819 */ /* 0x000fe20000011617 */
[----:B------:R-:W-:Y:S01]  /*d160*/  HSET2.LE.AND R29, R29, R182, PT ;  /* 0x000000b61d1d7233 */ /* 0x000fe20003803000 */
[----:B------:R-:W-:Y:S02]  /*d170*/  LOP3.LUT R14, R14, 0xff, RZ, 0xc0, !PT ;  /* 0x000000ff0e0e7812 */ /* 0x000fe400078ec0ff */
[----:B------:R-:W-:Y:S02]  /*d180*/  LOP3.LUT R132, R13, 0xff, RZ, 0xc0, !PT ;  /* 0x000000ff0d847812 */ /* 0x000fe400078ec0ff */
[----:B------:R-:W-:Y:S02]  /*d190*/  PRMT R17, R14, 0x5410, R17 ;  /* 0x000054100e117816 */ /* 0x000fe40000000011 */
[----:B------:R-:W-:-:S02]  /*d1a0*/  LOP3.LUT R14, R12, 0xff, RZ, 0xc0, !PT ;  /* 0x000000ff0c0e7812 */ /* 0x000fc400078ec0ff */
[----:B------:R-:W-:Y:S01]  /*d1b0*/  SHF.R.U32.HI R16, RZ, 0x10, R134 ;  /* 0x00000010ff107819 */ /* 0x000fe20000011686 */
[--C-:B------:R-:W-:Y:S01]  /*d1c0*/  HSET2.LE.AND R17, R17, R182.reuse, PT ;  /* 0x000000b611117233 */ /* 0x100fe20003803000 */
[----:B------:R-:W-:Y:S02]  /*d1d0*/  PRMT R23, R14, 0x5410, R23 ;  /* 0x000054100e177816 */ /* 0x000fe40000000017 */
[----:B------:R-:W-:Y:S02]  /*d1e0*/  SHF.R.U32.HI R14, RZ, 0x10, R12 ;  /* 0x00000010ff0e7819 */ /* 0x000fe4000001160c */
[----:B------:R-:W-:Y:S02]  /*d1f0*/  LOP3.LUT R13, R134, 0xffff, RZ, 0xc0, !PT ;  /* 0x0000ffff860d7812 */ /* 0x000fe400078ec0ff */
[----:B------:R-:W-:Y:S02]  /*d200*/  SHF.R.U32.HI R133, RZ, 0x18, R134 ;  /* 0x00000018ff857819 */ /* 0x000fe40000011686 */
[----:B------:R-:W-:Y:S01]  /*d210*/  PRMT R15, R132, 0x5410, R15 ;  /* 0x00005410840f7816 */ /* 0x000fe2000000000f */
[----:B------:R-:W-:Y:S01]  /*d220*/  HSET2.LE.AND R132, R23, R182, PT ;  /* 0x000000b617847233 */ /* 0x000fe20003803000 */
[----:B------:R-:W-:-:S02]  /*d230*/  LOP3.LUT R16, R16, 0xff, RZ, 0xc0, !PT ;  /* 0x000000ff10107812 */ /* 0x000fc400078ec0ff */
[----:B------:R-:W-:Y:S01]  /*d240*/  SHF.R.U32.HI R12, RZ, 0x18, R12 ;  /* 0x00000018ff0c7819 */ /* 0x000fe2000001160c */
[----:B------:R-:W-:Y:S01]  /*d250*/  HSET2.LE.AND R15, R15, R182, PT ;  /* 0x000000b60f0f7233 */ /* 0x000fe20003803000 */
[----:B------:R-:W-:Y:S02]  /*d260*/  LOP3.LUT R135, R14, 0xff, RZ, 0xc0, !PT ;  /* 0x000000ff0e877812 */ /* 0x000fe400078ec0ff */
[----:B------:R-:W-:Y:S02]  /*d270*/  LOP3.LUT R20, R134, 0xff, RZ, 0xc0, !PT ;  /* 0x000000ff86147812 */ /* 0x000fe400078ec0ff */
[----:B------:R-:W-:Y:S02]  /*d280*/  SHF.R.U32.HI R13, RZ, 0x8, R13 ;  /* 0x00000008ff0d7819 */ /* 0x000fe4000001160d */
[----:B------:R-:W-:Y:S02]  /*d290*/  PRMT R133, R16, 0x5410, R133 ;  /* 0x0000541010857816 */ /* 0x000fe40000000085 */
[----:B------:R-:W-:-:S02]  /*d2a0*/  PRMT R19, R135, 0x5410, R12 ;  /* 0x0000541087137816 */ /* 0x000fc4000000000c */
[----:B------:R-:W-:Y:S01]  /*d2b0*/  PRMT R13, R20, 0x5410, R13 ;  /* 0x00005410140d7816 */ /* 0x000fe2000000000d */
[--C-:B------:R-:W-:Y:S01]  /*d2c0*/  HSET2.LE.AND R135, R133, R182.reuse, PT ;  /* 0x000000b685877233 */ /* 0x100fe20003803000 */
[----:B-1----:R-:W-:Y:S01]  /*d2d0*/  F2FP.PACK_AB R14, R175, R188 ;  /* 0x000000bcaf0e723e */ /* 0x002fe200000000ff */
[--C-:B------:R-:W-:Y:S01]  /*d2e0*/  HSET2.LE.AND R133, R19, R182.reuse, PT ;  /* 0x000000b613857233 */ /* 0x100fe20003803000 */
[----:B------:R-:W-:Y:S01]  /*d2f0*/  F2FP.PACK_AB R12, R178, R189 ;  /* 0x000000bdb20c723e */ /* 0x000fe200000000ff */
[----:B------:R-:W-:Y:S01]  /*d300*/  HSET2.LE.AND R134, R13, R182, PT ;  /* 0x000000b60d867233 */ /* 0x000fe20003803000 */
[----:B------:R-:W-:Y:S01]  /*d310*/  F2FP.PACK_AB R138, R177, R180 ;  /* 0x000000b4b18a723e */ /* 0x000fe200000000ff */
[----:B------:R-:W1:Y:S01]  /*d320*/  MUFU.EX2 R182, R27 ;  /* 0x0000001b00b67308 */ /* 0x000e620000000800 */
[----:B------:R-:W-:Y:S01]  /*d330*/  LOP3.LUT R139, R15, R14, RZ, 0xc0, !PT ;  /* 0x0000000e0f8b7212 */ /* 0x000fe200078ec0ff */
[----:B------:R-:W-:Y:S01]  /*d340*/  FADD.FTZ R189, R189, R172 ;  /* 0x000000acbdbd7221 */ /* 0x000fe20000010000 */
[----:B------:R-:W-:-:S02]  /*d350*/  LOP3.LUT R138, R21, R138, RZ, 0xc0, !PT ;  /* 0x0000008a158a7212 */ /* 0x000fc400078ec0ff */
[----:B------:R-:W-:Y:S01]  /*d360*/  LOP3.LUT R137, R17, R12, RZ, 0xc0, !PT ;  /* 0x0000000c11897212 */ /* 0x000fe200078ec0ff */
[----:B------:R-:W2:Y:S01]  /*d370*/  LDSM.16.MT88.4 R20, [R212+0xa800] ;  /* 0x00a80000d414783b */ /* 0x000ea20000004200 */
[----:B------:R-:W-:Y:S01]  /*d380*/  F2FP.PACK_AB R24, R184, R191 ;  /* 0x000000bfb818723e */ /* 0x000fe200000000ff */
[----:B------:R-:W-:Y:S01]  /*d390*/  FADD.FTZ R191, R191, R164 ;  /* 0x000000a4bfbf7221 */ /* 0x000fe20000010000 */
[----:B------:R-:W-:Y:S01]  /*d3a0*/  LOP3.LUT R132, R132, R25, RZ, 0xc0, !PT ;  /* 0x0000001984847212 */ /* 0x000fe200078ec0ff */
[----:B------:R-:W3:Y:S01]  /*d3b0*/  LDSM.16.MT88.4 R16, [R210+0xa800] ;  /* 0x00a80000d210783b */ /* 0x000ee20000004200 */
[----:B------:R-:W-:Y:S01]  /*d3c0*/  LOP3.LUT R133, R133, R24, RZ, 0xc0, !PT ;  /* 0x0000001885857212 */ /* 0x000fe200078ec0ff */
[----:B------:R-:W-:Y:S01]  /*d3d0*/  FADD.FTZ R189, R178, R189 ;  /* 0x000000bdb2bd7221 */ /* 0x000fe20000010000 */
[----:B------:R-:W-:Y:S01]  /*d3e0*/  F2FP.PACK_AB R136, R190, R187 ;  /* 0x000000bbbe88723e */ /* 0x000fe200000000ff */
[----:B------:R-:W4:Y:S01]  /*d3f0*/  LDSM.16.MT88.4 R12, [R209+0xa800] ;  /* 0x00a80000d10c783b */ /* 0x000f220000004200 */
[----:B------:R-:W-:Y:S01]  /*d400*/  F2FP.PACK_AB R25, R183, R192 ;  /* 0x000000c0b719723e */ /* 0x000fe200000000ff */
[----:B------:R-:W-:Y:S01]  /*d410*/  FADD.FTZ R187, R187, R32 ;  /* 0x00000020bbbb7221 */ /* 0x000fe20000010000 */
[----:B-1----:R-:W-:Y:S01]  /*d420*/  F2FP.PACK_AB R24, R181, R182 ;  /* 0x000000b6b518723e */ /* 0x002fe200000000ff */
[----:B------:R-:W-:Y:S01]  /*d430*/  FADD.FTZ R191, R184, R191 ;  /* 0x000000bfb8bf7221 */ /* 0x000fe20000010000 */
[----:B------:R-:W-:Y:S01]  /*d440*/  LOP3.LUT R136, R29, R136, RZ, 0xc0, !PT ;  /* 0x000000881d887212 */ /* 0x000fe200078ec0ff */
[----:B------:R-:W-:Y:S01]  /*d450*/  FADD.FTZ R187, R190, R187 ;  /* 0x000000bbbebb7221 */ /* 0x000fe20000010000 */
[----:B------:R-:W-:Y:S01]  /*d460*/  LOP3.LUT R134, R134, R25, RZ, 0xc0, !PT ;  /* 0x0000001986867212 */ /* 0x000fe200078ec0ff */
[----:B------:R-:W1:Y:S01]  /*d470*/  LDSM.16.MT88.4 R28, [R208+0xa800] ;  /* 0x00a80000d01c783b */ /* 0x000e620000004200 */
[----:B------:R-:W-:Y:S01]  /*d480*/  LOP3.LUT R135, R135, R24, RZ, 0xc0, !PT ;  /* 0x0000001887877212 */ /* 0x000fe200078ec0ff */
[----:B------:R-:W-:-:S02]  /*d490*/  FADD.FTZ R180, R180, R187 ;  /* 0x000000bbb4b47221 */ /* 0x000fc40000010000 */
[----:B------:R-:W5:Y:S01]  /*d4a0*/  LDSM.16.MT88.4 R24, [R212+0xb800] ;  /* 0x00b80000d418783b */ /* 0x000f620000004200 */
[----:B------:R-:W-:Y:S02]  /*d4b0*/  FADD.FTZ R188, R188, R189 ;  /* 0x000000bdbcbc7221 */ /* 0x000fe40000010000 */
[----:B------:R-:W-:Y:S02]  /*d4c0*/  FADD.FTZ R192, R192, R179 ;  /* 0x000000b3c0c07221 */ /* 0x000fe40000010000 */
[----:B------:R-:W-:Y:S02]  /*d4d0*/  FADD.FTZ R182, R182, R191 ;  /* 0x000000bfb6b67221 */ /* 0x000fe40000010000 */
[----:B------:R-:W-:Y:S02]  /*d4e0*/  FADD.FTZ R243, R177, R180 ;  /* 0x000000b4b1f37221 */ /* 0x000fe40000010000 */
[----:B------:R-:W-:Y:S02]  /*d4f0*/  FADD.FTZ R238, R175, R188 ;  /* 0x000000bcafee7221 */ /* 0x000fe40000010000 */
[----:B------:R-:W-:-:S02]  /*d500*/  FADD.FTZ R241, R183, R192 ;  /* 0x000000c0b7f17221 */ /* 0x000fc40000010000 */
[----:B------:R-:W-:Y:S01]  /*d510*/  FADD.FTZ R239, R181, R182 ;  /* 0x000000b6b5ef7221 */ /* 0x000fe20000010000 */
[-C--:B--2---:R-:W-:Y:S08]  /*d520*/  HMMA.16816.F32 R160, R136, R20.reuse, R160 ;  /* 0x0000001488a0723c */ /* 0x084ff000000018a0 */
[C---:B------:R-:W-:Y:S08]  /*d530*/  HMMA.16816.F32 R156, R132.reuse, R20, R156 ;  /* 0x00000014849c723c */ /* 0x040ff0000000189c */
[-C--:B------:R-:W-:Y:S08]  /*d540*/  HMMA.16816.F32 R36, R132, R22.reuse, R36 ;  /* 0x000000168424723c */ /* 0x080ff00000001824 */
[C---:B------:R-:W-:Y:S01]  /*d550*/  HMMA.16816.F32 R40, R136.reuse, R22, R40 ;  /* 0x000000168828723c */ /* 0x040fe20000001828 */
[----:B------:R-:W2:Y:S07]  /*d560*/  LDSM.16.MT88.4 R20, [R210+0xb800] ;  /* 0x00b80000d214783b */ /* 0x000eae0000004200 */
[-C--:B---3--:R-:W-:Y:S08]  /*d570*/  HMMA.16816.F32 R44, R136, R16.reuse, R44 ;  /* 0x00000010882c723c */ /* 0x088ff0000000182c */
[C---:B------:R-:W-:Y:S08]  /*d580*/  HMMA.16816.F32 R48, R132.reuse, R16, R48 ;  /* 0x000000108430723c */ /* 0x040ff00000001830 */
[-C--:B------:R-:W-:Y:S08]  /*d590*/  HMMA.16816.F32 R52, R132, R18.reuse, R52 ;  /* 0x000000128434723c */ /* 0x080ff00000001834 */
[C---:B------:R-:W-:Y:S01]  /*d5a0*/  HMMA.16816.F32 R56, R136.reuse, R18, R56 ;  /* 0x000000128838723c */ /* 0x040fe20000001838 */
[----:B------:R-:W3:Y:S07]  /*d5b0*/  LDSM.16.MT88.4 R16, [R209+0xb800] ;  /* 0x00b80000d110783b */ /* 0x000eee0000004200 */
[-C--:B----4-:R-:W-:Y:S08]  /*d5c0*/  HMMA.16816.F32 R60, R136, R12.reuse, R60 ;  /* 0x0000000c883c723c */ /* 0x090ff0000000183c */
[C---:B------:R-:W-:Y:S08]  /*d5d0*/  HMMA.16816.F32 R64, R132.reuse, R12, R64 ;  /* 0x0000000c8440723c */ /* 0x040ff00000001840 */
[-C--:B------:R-:W-:Y:S08]  /*d5e0*/  HMMA.16816.F32 R68, R132, R14.reuse, R68 ;  /* 0x0000000e8444723c */ /* 0x080ff00000001844 */
[----:B------:R-:W-:Y:S01]  /*d5f0*/  HMMA.16816.F32 R72, R136, R14, R72 ;  /* 0x0000000e8848723c */ /* 0x000fe20000001848 */
[----:B------:R-:W4:Y:S07]  /*d600*/  LDSM.16.MT88.4 R12, [R208+0xb800] ;  /* 0x00b80000d00c783b */ /* 0x000f2e0000004200 */
[C---:B-1----:R-:W-:Y:S08]  /*d610*/  HMMA.16816.F32 R80, R132.reuse, R28, R80 ;  /* 0x0000001c8450723c */ /* 0x042ff00000001850 */
[C---:B------:R-:W-:Y:S08]  /*d620*/  HMMA.16816.F32 R84, R132.reuse, R30, R84 ;  /* 0x0000001e8454723c */ /* 0x040ff00000001854 */
[C---:B-----5:R-:W-:Y:S08]  /*d630*/  HMMA.16816.F32 R96, R132.reuse, R24, R96 ;  /* 0x000000188460723c */ /* 0x060ff00000001860 */
[C---:B------:R-:W-:Y:S08]  /*d640*/  HMMA.16816.F32 R100, R132.reuse, R26, R100 ;  /* 0x0000001a8464723c */ /* 0x040ff00000001864 */
[C---:B--2---:R-:W-:Y:S08]  /*d650*/  HMMA.16816.F32 R108, R132.reuse, R20, R108 ;  /* 0x00000014846c723c */ /* 0x044ff0000000186c */
[C---:B------:R-:W-:Y:S08]  /*d660*/  HMMA.16816.F32 R112, R132.reuse, R22, R112 ;  /* 0x000000168470723c */ /* 0x040ff00000001870 */
[C---:B---3--:R-:W-:Y:S08]  /*d670*/  HMMA.16816.F32 R124, R132.reuse, R16, R124 ;  /* 0x00000010847c723c */ /* 0x048ff0000000187c */
[C---:B------:R-:W-:Y:S08]  /*d680*/  HMMA.16816.F32 R148, R132.reuse, R18, R148 ;  /* 0x000000128494723c */ /* 0x040ff00000001894 */
[----:B----4-:R-:W-:Y:S08]  /*d690*/  HMMA.16816.F32 R140, R132, R12, R140 ;  /* 0x0000000c848c723c */ /* 0x010ff0000000188c */
        /* <DEDUP_REMOVED lines=8> */
[----:B------:R-:W-:Y:S01]  /*d720*/  IMAD.MOV.U32 R18, RZ, RZ, R0 ;  /* 0x000000ffff127224 */ /* 0x000fe200078e0000 */
[----:B------:R-:W-:Y:S08]  /*d730*/  HMMA.16816.F32 R144, R136, R12, R144 ;  /* 0x0000000c8890723c */ /* 0x000ff00000001890 */
[-C--:B------:R-:W-:Y:S08]  /*d740*/  HMMA.16816.F32 R132, R132, R14.reuse, R4 ;  /* 0x0000000e8484723c */ /* 0x080ff00000001804 */
[----:B------:R-:W-:Y:S01]  /*d750*/  HMMA.16816.F32 R136, R136, R14, R8 ;  /* 0x0000000e8888723c */ /* 0x000fe20000001808 */
[----:B------:R-:W-:Y:S11]  /*d760*/  @!P0 BRA `(.L_x_885) ;  /* 0x000031e000008947 */ /* 0x000ff60003800000 */
[----:B------:R-:W2:Y:S01]  /*d770*/  LDL.LU.64 R198, [R1+0x10] ;  /* 0x0000100001c67983 */ /* 0x000ea20000300a00 */
[----:B------:R-:W-:-:S04]  /*d780*/  DEPBAR.LE SB0, 0x0 ;  /* 0x000080000000791a */ /* 0x000fc80000000000 */
[----:B------:R-:W3:Y:S01]  /*d790*/  LDL.LU.64 R196, [R1+0x18] ;  /* 0x0000180001c47983 */ /* 0x000ee20000300a00 */
[----:B------:R-:W-:Y:S02]  /*d7a0*/  ULDC UR5, c[0x0][0x1a0] ;  /* 0x0000680000057ab9 */ /* 0x000fe40000000800 */
[----:B------:R-:W-:Y:S02]  /*d7b0*/  USHF.L.U32 UR5, UR5, 0x6, URZ ;  /* 0x0000000605057899 */ /* 0x000fe4000800063f */
[----:B------:R-:W-:Y:S02]  /*d7c0*/  UIADD3 UR31, UR26, -0x5, URZ ;  /* 0xfffffffb1a1f7890 */ /* 0x000fe4000fffe03f */
[----:B------:R-:W-:Y:S02]  /*d7d0*/  UIADD3 UR4, -UR5, 0x80, URZ ;  /* 0x0000008005047890 */ /* 0x000fe4000fffe13f */
[----:B------:R-:W-:Y:S01]  /*d7e0*/  UISETP.NE.AND UP0, UPT, UR26, 0x5, UPT ;  /* 0x000000051a00788c */ /* 0x000fe2000bf05270 */
[----:B------:R-:W-:Y:S01]  /*d7f0*/  BAR.SYNC.DEFER_BLOCKING 0x0 ;  /* 0x0000000000007b1d */ /* 0x000fe20000010000 */
[----:B--2---:R-:W-:-:S02]  /*d800*/  IADD3 R12, P1, R198, -UR5, RZ ;  /* 0x80000005c60c7c10 */ /* 0x004fc4000ff3e0ff */
[----:B------:R-:W-:Y:S02]  /*d810*/  IADD3 R16, P0, R198, UR4, RZ ;  /* 0x00000004c6107c10 */ /* 0x000fe4000ff1e0ff */
[----:B------:R-:W-:Y:S02]  /*d820*/  IADD3.X R13, R199, ~UR30, RZ, P1, !PT ;  /* 0x8000001ec70d7c10 */ /* 0x000fe40008ffe4ff */
[C---:B---3--:R-:W-:Y:S02]  /*d830*/  IADD3 R4, P3, R196.reuse, -UR5, RZ ;  /* 0x80000005c4047c10 */ /* 0x048fe4000ff7e0ff */
[----:B------:R-:W-:Y:S02]  /*d840*/  IADD3 R14, P2, R196, UR4, RZ ;  /* 0x00000004c40e7c10 */ /* 0x000fe4000ff5e0ff */
[C---:B------:R-:W-:Y:S02]  /*d850*/  IADD3.X R5, R197.reuse, ~UR30, RZ, P3, !PT ;  /* 0x8000001ec5057c10 */ /* 0x040fe40009ffe4ff */
[----:B------:R-:W-:-:S02]  /*d860*/  IADD3.X R15, R197, UR32, RZ, P2, !PT ;  /* 0x00000020c50f7c10 */ /* 0x000fc400097fe4ff */
[----:B------:R-:W-:Y:S01]  /*d870*/  IADD3.X R17, R199, UR32, RZ, P0, !PT ;  /* 0x00000020c7117c10 */ /* 0x000fe200087fe4ff */
        /* <DEDUP_REMOVED lines=8> */
[----:B------:R-:W1:Y:S04]  /*d900*/  LDSM.16.M88.4 R180, [R218+0x2000] ;  /* 0x00200000dab4783b */ /* 0x000e680000000200 */
[----:B------:R-:W4:Y:S04]  /*d910*/  LDSM.16.M88.4 R28, [R217+0x8800] ;  /* 0x00880000d91c783b */ /* 0x000f280000000200 */
[----:B------:R-:W3:Y:S04]  /*d920*/  LDSM.16.M88.4 R176, [R218] ;  /* 0x00000000dab0783b */ /* 0x000ee80000000200 */
[----:B------:R-:W-:Y:S04]  /*d930*/  LDSM.16.M88.4 R172, [R215] ;  /* 0x00000000d7ac783b */ /* 0x000fe80000000200 */
[----:B------:R-:W5:Y:S04]  /*d940*/  LDSM.16.M88.4 R20, [R216+0x2000] ;  /* 0x00200000d814783b */ /* 0x000f680000000200 */
[----:B------:R-:W3:Y:S04]  /*d950*/  LDSM.16.M88.4 R32, [R207] ;  /* 0x00000000cf20783b */ /* 0x000ee80000000200 */
[----:B------:R-:W3:Y:S04]  /*d960*/  LDSM.16.M88.4 R24, [R216] ;  /* 0x00000000d818783b */ /* 0x000ee80000000200 */
[----:B------:R-:W-:Y:S04]  /*d970*/  LDSM.16.M88.4 R168, [R211+0x8800] ;  /* 0x00880000d3a8783b */ /* 0x000fe80000000200 */
[----:B------:R-:W-:Y:S04]  /*d980*/  LDSM.16.M88.4 R164, [R214] ;  /* 0x00000000d6a4783b */ /* 0x000fe80000000200 */
[----:B------:R-:W-:Y:S01]  /*d990*/  LDSM.16.M88.4 R192, [R218+0x6000] ;  /* 0x00600000dac0783b */ /* 0x000fe20000000200 */
[C---:B-1----:R-:W-:Y:S03]  /*d9a0*/  HMMA.16816.F32 R4, R180.reuse, R8, RZ ;  /* 0x00000008b404723c */ /* 0x042fe600000018ff */
[----:B------:R-:W-:Y:S04]  /*d9b0*/  LDSM.16.M88.4 R196, [R218+0x4000] ;  /* 0x00400000dac4783b */ /* 0x000fe80000000200 */
[----:B------:R-:W0:Y:S01]  /*d9c0*/  LDGDEPBAR ;  /* 0x00000000000079af */ /* 0x000e220000000000 */
[C---:B----4-:R-:W-:Y:S08]  /*d9d0*/  HMMA.16816.F32 R184, R180.reuse, R28, RZ ;  /* 0x0000001cb4b8723c */ /* 0x050ff000000018ff */
[C---:B--2---:R-:W-:Y:S08]  /*d9e0*/  HMMA.16816.F32 R12, R180.reuse, R10, RZ ;  /* 0x0000000ab40c723c */ /* 0x044ff000000018ff */
[----:B------:R-:W-:Y:S08]  /*d9f0*/  HMMA.16816.F32 R180, R180, R30, RZ ;  /* 0x0000001eb4b4723c */ /* 0x000ff000000018ff */
[C---:B---3--:R-:W-:Y:S08]  /*da00*/  HMMA.16816.F32 R16, R176.reuse, R8, RZ ;  /* 0x00000008b010723c */ /* 0x048ff000000018ff */
[C---:B------:R-:W-:Y:S08]  /*da10*/  HMMA.16816.F32 R8, R176.reuse, R10, RZ ;  /* 0x0000000ab008723c */ /* 0x040ff000000018ff */
[C---:B------:R-:W-:Y:S08]  /*da20*/  HMMA.16816.F32 R188, R176.reuse, R28, RZ ;  /* 0x0000001cb0bc723c */ /* 0x040ff000000018ff */
[----:B------:R-:W-:Y:S01]  /*da30*/  HMMA.16816.F32 R176, R176, R30, RZ ;  /* 0x0000001eb0b0723c */ /* 0x000fe200000018ff */
[----:B------:R-:W1:Y:S07]  /*da40*/  LDSM.16.M88.4 R28, [R211+0x8000] ;  /* 0x00800000d31c783b */ /* 0x000e6e0000000200 */
[C---:B-----5:R-:W-:Y:S08]  /*da50*/  HMMA.16816.F32 R4, R20.reuse, R172, R4 ;  /* 0x000000ac1404723c */ /* 0x060ff00000001804 */
[C---:B------:R-:W-:Y:S08]  /*da60*/  HMMA.16816.F32 R184, R20.reuse, R32, R184 ;  /* 0x0000002014b8723c */ /* 0x040ff000000018b8 */
[C---:B------:R-:W-:Y:S08]  /*da70*/  HMMA.16816.F32 R12, R20.reuse, R174, R12 ;  /* 0x000000ae140c723c */ /* 0x040ff0000000180c */
[----:B------:R-:W-:Y:S01]  /*da80*/  HMMA.16816.F32 R180, R20, R34, R180 ;  /* 0x0000002214b4723c */ /* 0x000fe200000018b4 */
[----:B------:R-:W2:Y:S07]  /*da90*/  LDSM.16.M88.4 R20, [R214+0x2000] ;  /* 0x00200000d614783b */ /* 0x000eae0000000200 */
[C---:B------:R-:W-:Y:S08]  /*daa0*/  HMMA.16816.F32 R16, R24.reuse, R172, R16 ;  /* 0x000000ac1810723c */ /* 0x040ff00000001810 */
[C---:B------:R-:W-:Y:S01]  /*dab0*/  HMMA.16816.F32 R8, R24.reuse, R174, R8 ;  /* 0x000000ae1808723c */ /* 0x040fe20000001808 */
[----:B------:R-:W-:Y:S07]  /*dac0*/  LDSM.16.M88.4 R172, [R216+0x4000] ;  /* 0x00400000d8ac783b */ /* 0x000fee0000000200 */
[C---:B------:R-:W-:Y:S08]  /*dad0*/  HMMA.16816.F32 R188, R24.reuse, R32, R188 ;  /* 0x0000002018bc723c */ /* 0x040ff000000018bc */
[----:B------:R-:W-:Y:S01]  /*dae0*/  HMMA.16816.F32 R176, R24, R34, R176 ;  /* 0x0000002218b0723c */ /* 0x000fe200000018b0 */
[----:B------:R-:W-:Y:S04]  /*daf0*/  LDSM.16.M88.4 R24, [R206] ;  /* 0x00000000ce18783b */ /* 0x000fe80000000200 */
[----:B------:R-:W-:Y:S03]  /*db00*/  LDSM.16.M88.4 R32, [R206+0x800] ;  /* 0x00080000ce20783b */ /* 0x000fe60000000200 */
[-C--:B-1----:R-:W-:Y:S08]  /*db10*/  HMMA.16816.F32 R16, R164, R28.reuse, R16 ;  /* 0x0000001ca410723c */ /* 0x082ff00000001810 */
[C---:B--2---:R-:W-:Y:S08]  /*db20*/  HMMA.16816.F32 R4, R20.reuse, R28, R4 ;  /* 0x0000001c1404723c */ /* 0x044ff00000001804 */
[C---:B------:R-:W-:Y:S08]  /*db30*/  HMMA.16816.F32 R184, R20.reuse, R168, R184 ;  /* 0x000000a814b8723c */ /* 0x040ff000000018b8 */
[C---:B------:R-:W-:Y:S08]  /*db40*/  HMMA.16816.F32 R12, R20.reuse, R30, R12 ;  /* 0x0000001e140c723c */ /* 0x040ff0000000180c */
[----:B------:R-:W-:Y:S01]  /*db50*/  HMMA.16816.F32 R180, R20, R170, R180 ;  /* 0x000000aa14b4723c */ /* 0x000fe200000018b4 */
[----:B------:R-:W1:Y:S07]  /*db60*/  LDSM.16.M88.4 R20, [R213+0x2000] ;  /* 0x00200000d514783b */ /* 0x000e6e0000000200 */
[C---:B------:R-:W-:Y:S01]  /*db70*/  HMMA.16816.F32 R8, R164.reuse, R30, R8 ;  /* 0x0000001ea408723c */ /* 0x040fe20000001808 */
[----:B------:R-:W2:Y:S07]  /*db80*/  LDSM.16.M88.4 R28, [R213] ;  /* 0x00000000d51c783b */ /* 0x000eae0000000200 */
[C---:B------:R-:W-:Y:S08]  /*db90*/  HMMA.16816.F32 R188, R164.reuse, R168, R188 ;  /* 0x000000a8a4bc723c */ /* 0x040ff000000018bc */
[----:B------:R-:W-:Y:S01]  /*dba0*/  HMMA.16816.F32 R176, R164, R170, R176 ;  /* 0x000000aaa4b0723c */ /* 0x000fe200000018b0 */
[----:B------:R-:W-:Y:S04]  /*dbb0*/  LDSM.16.M88.4 R168, [R216+0x6000] ;  /* 0x00600000d8a8783b */ /* 0x000fe80000000200 */
        /* <DEDUP_REMOVED lines=8> */
[----:B------:R-:W2:Y:S07]  /*dc40*/  LDSM.16.M88.4 R24, [R205] ;  /* 0x00000000cd18783b */ /* 0x000eae0000000200 */
[C---:B------:R-:W-:Y:S08]  /*dc50*/  HMMA.16816.F32 R188, R28.reuse, R32, R188 ;  /* 0x000000201cbc723c */ /* 0x040ff000000018bc */
[----:B------:R-:W-:Y:S01]  /*dc60*/  HMMA.16816.F32 R176, R28, R34, R176 ;  /* 0x000000221cb0723c */ /* 0x000fe200000018b0 */
[----:B------:R-:W-:Y:S04]  /*dc70*/  LDSM.16.M88.4 R32, [R214+0x6000] ;  /* 0x00600000d620783b */ /* 0x000fe80000000200 */
[----:B------:R-:W-:Y:S03]  /*dc80*/  LDSM.16.M88.4 R28, [R213+0x4000] ;  /* 0x00400000d51c783b */ /* 0x000fe60000000200 */
[-C--:B-1----:R-:W-:Y:S08]  /*dc90*/  HMMA.16816.F32 R4, R192, R20.reuse, R4 ;  /* 0x00000014c004723c */ /* 0x082ff00000001804 */
[----:B------:R-:W-:Y:S08]  /*dca0*/  HMMA.16816.F32 R16, R196, R20, R16 ;  /* 0x00000014c410723c */ /* 0x000ff00000001810 */
[-C--:B------:R-:W-:Y:S08]  /*dcb0*/  HMMA.16816.F32 R12, R192, R22.reuse, R12 ;  /* 0x00000016c00c723c */ /* 0x080ff0000000180c */
[----:B------:R-:W-:Y:S01]  /*dcc0*/  HMMA.16816.F32 R8, R196, R22, R8 ;  /* 0x00000016c408723c */ /* 0x000fe20000001808 */
[----:B------:R-:W1:Y:S07]  /*dcd0*/  LDSM.16.M88.4 R20, [R211+0x9000] ;  /* 0x00900000d314783b */ /* 0x000e6e0000000200 */
[-C--:B--2---:R-:W-:Y:S08]  /*dce0*/  HMMA.16816.F32 R4, R168, R24.reuse, R4 ;  /* 0x00000018a804723c */ /* 0x084ff00000001804 */
[----:B------:R-:W-:Y:S08]  /*dcf0*/  HMMA.16816.F32 R16, R172, R24, R16 ;  /* 0x00000018ac10723c */ /* 0x000ff00000001810 */
[-C--:B------:R-:W-:Y:S08]  /*dd00*/  HMMA.16816.F32 R12, R168, R26.reuse, R12 ;  /* 0x0000001aa80c723c */ /* 0x080ff0000000180c */
[----:B------:R-:W-:Y:S01]  /*dd10*/  HMMA.16816.F32 R8, R172, R26, R8 ;  /* 0x0000001aac08723c */ /* 0x000fe20000001808 */
[----:B------:R-:W-:Y:S07]  /*dd20*/  LDSM.16.M88.4 R24, [R213+0x6000] ;  /* 0x00600000d518783b */ /* 0x000fee0000000200 */
[-C--:B-1----:R-:W-:Y:S08]  /*dd30*/  HMMA.16816.F32 R4, R32, R20.reuse, R4 ;  /* 0x000000142004723c */ /* 0x082ff00000001804 */
[----:B------:R-:W-:Y:S08]  /*dd40*/  HMMA.16816.F32 R16, R164, R20, R16 ;  /* 0x00000014a410723c */ /* 0x000ff00000001810 */
[-C--:B------:R-:W-:Y:S08]  /*dd50*/  HMMA.16816.F32 R12, R32, R22.reuse, R12 ;  /* 0x00000016200c723c */ /* 0x080ff0000000180c */
[----:B------:R-:W-:Y:S01]  /*dd60*/  HMMA.16816.F32 R8, R164, R22, R8 ;  /* 0x00000016a408723c */ /* 0x000fe20000001808 */
[----:B------:R-:W1:Y:S07]  /*dd70*/  LDSM.16.M88.4 R20, [R206+0x1000] ;  /* 0x00100000ce14783b */ /* 0x000e6e0000000200 */
[-C--:B-1----:R-:W-:Y:S08]  /*dd80*/  HMMA.16816.F32 R16, R28, R20.reuse, R16 ;  /* 0x000000141c10723c */ /* 0x082ff00000001810 */
[C---:B------:R-:W-:Y:S07]  /*dd90*/  HMMA.16816.F32 R4, R24.reuse, R20, R4 ;  /* 0x000000141804723c */ /* 0x040fee0000001804 */
[----:B------:R-:W-:Y:S01]  /*dda0*/  IMAD.U32 R20, RZ, RZ, UR31 ;  /* 0x0000001fff147e24 */ /* 0x000fe2000f8e00ff */
[-C--:B------:R-:W-:Y:S08]  /*ddb0*/  HMMA.16816.F32 R12, R24, R22.reuse, R12 ;  /* 0x00000016180c723c */ /* 0x080ff0000000180c */
[----:B------:R-:W-:Y:S07]  /*ddc0*/  HMMA.16816.F32 R8, R28, R22, R8 ;  /* 0x000000161c08723c */ /* 0x000fee0000001808 */
[----:B------:R-:W-:-:S05]  /*ddd0*/  IMAD R23, R20, 0x20, R249 ;  /* 0x0000002014177824 */ /* 0x000fca00078e02f9 */
[C---:B------:R-:W-:Y:S02]  /*dde0*/  IADD3 R21, R23.reuse, 0x1, RZ ;  /* 0x0000000117157810 */ /* 0x040fe40007ffe0ff */
[-C--:B------:R-:W-:Y:S02]  /*ddf0*/  ISETP.GE.AND P4, PT, R23, R248.reuse, PT ;  /* 0x000000f81700720c */ /* 0x080fe40003f86270 */
[----:B------:R-:W-:Y:S02]  /*de00*/  ISETP.GE.AND P0, PT, R21, R248, PT ;  /* 0x000000f81500720c */ /* 0x000fe40003f06270 */
[----:B------:R-:W-:Y:S02]  /*de10*/  ISETP.GE.AND P5, PT, R23, R242, PT ;  /* 0x000000f21700720c */ /* 0x000fe40003fa6270 */
[----:B------:R-:W-:Y:S02]  /*de20*/  FSEL R20, R16, -INF , !P4 ;  /* 0xff80000010147808 */ /* 0x000fe40006000000 */
[----:B------:R-:W-:-:S02]  /*de30*/  FSEL R16, R17, -INF , !P0 ;  /* 0xff80000011107808 */ /* 0x000fc40004000000 */
[C---:B------:R-:W-:Y:S01]  /*de40*/  ISETP.GE.AND P2, PT, R21.reuse, R242, PT ;  /* 0x000000f21500720c */ /* 0x040fe20003f46270 */
[----:B------:R-:W-:Y:S01]  /*de50*/  STL [R1+0x1c], R20 ;  /* 0x00001c1401007387 */ /* 0x000fe20000100800 */
[----:B------:R-:W-:Y:S02]  /*de60*/  FSEL R17, R18, -INF , !P5 ;  /* 0xff80000012117808 */ /* 0x000fe40006800000 */
[C---:B------:R-:W-:Y:S01]  /*de70*/  ISETP.GE.AND P1, PT, R21.reuse, R240, PT ;  /* 0x000000f01500720c */ /* 0x040fe20003f26270 */
[----:B------:R1:W-:Y:S01]  /*de80*/  STL [R1+0x18], R16 ;  /* 0x0000181001007387 */ /* 0x0003e20000100800 */
[----:B------:R-:W-:Y:S02]  /*de90*/  ISETP.GE.AND P3, PT, R21, R2, PT ;  /* 0x000000021500720c */ /* 0x000fe40003f66270 */
[----:B------:R-:W-:Y:S01]  /*dea0*/  IADD3 R21, R23, 0x8, RZ ;  /* 0x0000000817157810 */ /* 0x000fe20007ffe0ff */
[----:B------:R2:W-:Y:S01]  /*deb0*/  STL [R1+0x14], R17 ;  /* 0x0000141101007387 */ /* 0x0005e20000100800 */
[----:B------:R-:W-:-:S02]  /*dec0*/  FSEL R249, R5, -INF , !P1 ;  /* 0xff80000005f97808 */ /* 0x000fc40004800000 */
[----:B------:R-:W-:Y:S02]  /*ded0*/  ISETP.GE.AND P0, PT, R21, R240, PT ;  /* 0x000000f01500720c */ /* 0x000fe40003f06270 */
[----:B------:R-:W-:Y:S02]  /*dee0*/  ISETP.GE.AND P1, PT, R23, R2, PT ;  /* 0x000000021700720c */ /* 0x000fe40003f26270 */
[----:B------:R-:W-:Y:S02]  /*def0*/  FSEL R5, R12, -INF , !P0 ;  /* 0xff8000000c057808 */ /* 0x000fe40004000000 */
[----:B------:R-:W-:Y:S02]  /*df00*/  FSEL R6, R6, -INF , !P1 ;  /* 0xff80000006067808 */ /* 0x000fe40004800000 */
[C---:B------:R-:W-:Y:S02]  /*df10*/  ISETP.GE.AND P6, PT, R21.reuse, R248, PT ;  /* 0x000000f81500720c */ /* 0x040fe40003fc6270 */
[----:B------:R-:W-:-:S02]  /*df20*/  ISETP.GE.AND P4, PT, R21, R242, PT ;  /* 0x000000f21500720c */ /* 0x000fc40003f86270 */
[----:B------:R-:W-:Y:S02]  /*df30*/  ISETP.GE.AND P5, PT, R21, R2, PT ;  /* 0x000000021500720c */ /* 0x000fe40003fa6270 */
[----:B------:R-:W-:Y:S02]  /*df40*/  FSEL R12, R7, -INF , !P3 ;  /* 0xff800000070c7808 */ /* 0x000fe40005800000 */
[----:B------:R-:W-:Y:S02]  /*df50*/  FSEL R7, R8, -INF , !P6 ;  /* 0xff80000008077808 */ /* 0x000fe40007000000 */
[----:B-1----:R-:W-:Y:S02]  /*df60*/  FSEL R16, R19, -INF , !P2 ;  /* 0xff80000013107808 */ /* 0x002fe40005000000 */
[C---:B------:R-:W-:Y:S02]  /*df70*/  ISETP.GE.AND P2, PT, R23.reuse, R240, PT ;  /* 0x000000f01700720c */ /* 0x040fe40003f46270 */
[----:B--2---:R-:W-:Y:S01]  /*df80*/  IADD3 R17, R23, 0x9, RZ ;  /* 0x0000000917117810 */ /* 0x004fe20007ffe0ff */
[----:B------:R-:W-:Y:S01]  /*df90*/  STL [R1+0x10], R16 ;  /* 0x0000101001007387 */ /* 0x000fe20000100800 */
[----:B------:R-:W-:-:S02]  /*dfa0*/  FSEL R4, R4, -INF , !P2 ;  /* 0xff80000004047808 */ /* 0x000fc40005000000 */
[C---:B------:R-:W-:Y:S02]  /*dfb0*/  ISETP.GE.AND P2, PT, R17.reuse, R240, PT ;  /* 0x000000f01100720c */ /* 0x040fe40003f46270 */
[----:B------:R-:W-:Y:S02]  /*dfc0*/  ISETP.GE.AND P0, PT, R17, R248, PT ;  /* 0x000000f81100720c */ /* 0x000fe40003f06270 */
[----:B------:R-:W-:Y:S02]  /*dfd0*/  FSEL R13, R13, -INF , !P2 ;  /* 0xff8000000d0d7808 */ /* 0x000fe40005000000 */
[C---:B------:R-:W-:Y:S02]  /*dfe0*/  ISETP.GE.AND P2, PT, R17.reuse, R242, PT ;  /* 0x000000f21100720c */ /* 0x040fe40003f46270 */
[----:B------:R-:W-:Y:S02]  /*dff0*/  ISETP.GE.AND P1, PT, R17, R2, PT ;  /* 0x000000021100720c */ /* 0x000fe40003f26270 */
[----:B------:R-:W1:Y:S01]  /*e000*/  LDSM.16.M88.4 R16, [R217+0x9800] ;  /* 0x00980000d910783b */ /* 0x000e620000000200 */
[----:B------:R-:W-:-:S02]  /*e010*/  FSEL R9, R9, -INF , !P0 ;  /* 0xff80000009097808 */ /* 0x000fc40004000000 */
[----:B------:R-:W-:Y:S02]  /*e020*/  FSEL R8, R15, -INF , !P1 ;  /* 0xff8000000f087808 */ /* 0x000fe40004800000 */
[----:B------:R-:W-:Y:S01]  /*e030*/  FSEL R14, R14, -INF , !P5 ;  /* 0xff8000000e0e7808 */ /* 0x000fe20006800000 */
[-C--:B-1----:R-:W-:Y:S08]  /*e040*/  HMMA.16816.F32 R188, R196, R16.reuse, R188 ;  /* 0x00000010c4bc723c */ /* 0x082ff000000018bc */
[C---:B------:R-:W-:Y:S08]  /*e050*/  HMMA.16816.F32 R184, R192.reuse, R16, R184 ;  /* 0x00000010c0b8723c */ /* 0x040ff000000018b8 */
[-C--:B------:R-:W-:Y:S07]  /*e060*/  HMMA.16816.F32 R180, R192, R18.reuse, R180 ;  /* 0x00000012c0b4723c */ /* 0x080fee00000018b4 */
[----:B------:R-:W-:Y:S01]  /*e070*/  IMAD.MOV.U32 R195, RZ, RZ, R23 ;  /* 0x000000ffffc37224 */ /* 0x000fe200078e0017 */
[----:B------:R-:W-:Y:S01]  /*e080*/  HMMA.16816.F32 R176, R196, R18, R176 ;  /* 0x00000012c4b0723c */ /* 0x000fe200000018b0 */
[----:B------:R-:W1:Y:S04]  /*e090*/  LDSM.16.M88.4 R16, [R204] ;  /* 0x00000000cc10783b */ /* 0x000e680000000200 */
[----:B------:R-:W2:Y:S03]  /*e0a0*/  LDSM.16.M88.4 R20, [R211+0x9800] ;  /* 0x00980000d314783b */ /* 0x000ea60000000200 */
[-C--:B-1----:R-:W-:Y:S08]  /*e0b0*/  HMMA.16816.F32 R188, R172, R16.reuse, R188 ;  /* 0x00000010acbc723c */ /* 0x082ff000000018bc */
[C---:B------:R-:W-:Y:S08]  /*e0c0*/  HMMA.16816.F32 R184, R168.reuse, R16, R184 ;  /* 0x00000010a8b8723c */ /* 0x040ff000000018b8 */
[-C--:B------:R-:W-:Y:S08]  /*e0d0*/  HMMA.16816.F32 R180, R168, R18.reuse, R180 ;  /* 0x00000012a8b4723c */ /* 0x080ff000000018b4 */
[----:B------:R-:W-:Y:S01]  /*e0e0*/  HMMA.16816.F32 R176, R172, R18, R176 ;  /* 0x00000012acb0723c */ /* 0x000fe200000018b0 */
[----:B------:R-:W1:Y:S01]  /*e0f0*/  LDSM.16.M88.4 R16, [R206+0x1800] ;  /* 0x00180000ce10783b */ /* 0x000e620000000200 */
[----:B------:R-:W-:-:S06]  /*e100*/  DEPBAR.LE SB0, 0x0 ;  /* 0x000080000000791a */ /* 0x000fcc0000000000 */
[-C--:B--2---:R-:W-:Y:S08]  /*e110*/  HMMA.16816.F32 R188, R164, R20.reuse, R188 ;  /* 0x00000014a4bc723c */ /* 0x084ff000000018bc */
[C---:B------:R-:W-:Y:S07]  /*e120*/  HMMA.16816.F32 R184, R32.reuse, R20, R184 ;  /* 0x0000001420b8723c */ /* 0x040fee00000018b8 */
[----:B------:R-:W-:Y:S01]  /*e130*/  FSEL R20, R10, -INF , !P4 ;  /* 0xff8000000a147808 */ /* 0x000fe20006000000 */
[----:B------:R-:W-:Y:S01]  /*e140*/  HMMA.16816.F32 R180, R32, R22, R180 ;  /* 0x0000001620b4723c */ /* 0x000fe200000018b4 */
[----:B------:R-:W-:-:S02]  /*e150*/  IADD3 R21, R195, 0x18, RZ ;  /* 0x00000018c3157810 */ /* 0x000fc40007ffe0ff */
[----:B------:R-:W-:Y:S01]  /*e160*/  FSEL R10, R11, -INF , !P2 ;  /* 0xff8000000b0a7808 */ /* 0x000fe20005000000 */
[----:B------:R-:W-:Y:S01]  /*e170*/  BAR.SYNC.DEFER_BLOCKING 0x0 ;  /* 0x0000000000007b1d */ /* 0x000fe20000010000 */
[----:B------:R-:W-:Y:S02]  /*e180*/  ISETP.GE.AND P4, PT, R21, R242, PT ;  /* 0x000000f21500720c */ /* 0x000fe40003f86270 */
[----:B------:R-:W-:Y:S01]  /*e190*/  IADD3 R33, R195, 0x10, RZ ;  /* 0x00000010c3217810 */ /* 0x000fe20007ffe0ff */
[----:B------:R-:W-:Y:S01]  /*e1a0*/  HMMA.16816.F32 R176, R164, R22, R176 ;  /* 0x00000016a4b0723c */ /* 0x000fe200000018b0 */
[-C--:B------:R-:W-:Y:S02]  /*e1b0*/  ISETP.GE.AND P6, PT, R21, R248.reuse, PT ;  /* 0x000000f81500720c */ /* 0x080fe40003fc6270 */
[C---:B------:R-:W-:Y:S02]  /*e1c0*/  ISETP.GE.AND P3, PT, R33.reuse, R248, PT ;  /* 0x000000f82100720c */ /* 0x040fe40003f66270 */
[----:B------:R-:W-:-:S02]  /*e1d0*/  ISETP.GE.AND P1, PT, R33, R242, PT ;  /* 0x000000f22100720c */ /* 0x000fc40003f26270 */
[----:B------:R-:W-:Y:S01]  /*e1e0*/  IADD3 R23, R195, 0x11, RZ ;  /* 0x00000011c3177810 */ /* 0x000fe20007ffe0ff */
[----:B-1----:R-:W-:Y:S03]  /*e1f0*/  HMMA.16816.F32 R188, R28, R16, R188 ;  /* 0x000000101cbc723c */ /* 0x002fe600000018bc */
[C---:B------:R-:W-:Y:S02]  /*e200*/  ISETP.GE.AND P0, PT, R23.reuse, R248, PT ;  /* 0x000000f81700720c */ /* 0x040fe40003f06270 */
[----:B------:R-:W-:-:S03]  /*e210*/  ISETP.GE.AND P2, PT, R23, R242, PT ;  /* 0x000000f21700720c */ /* 0x000fc60003f46270 */
[C---:B------:R-:W-:Y:S07]  /*e220*/  HMMA.16816.F32 R184, R24.reuse, R16, R184 ;  /* 0x0000001018b8723c */ /* 0x040fee00000018b8 */
[----:B------:R-:W-:Y:S01]  /*e230*/  IADD3 R17, R195, 0x19, RZ ;  /* 0x00000019c3117810 */ /* 0x000fe20007ffe0ff */
[----:B------:R-:W-:Y:S03]  /*e240*/  HMMA.16816.F32 R180, R24, R18, R180 ;  /* 0x0000001218b4723c */ /* 0x000fe600000018b4 */
[----:B------:R-:W-:-:S05]  /*e250*/  ISETP.GE.AND P5, PT, R17, R248, PT ;  /* 0x000000f81100720c */ /* 0x000fca0003fa6270 */
[----:B------:R-:W-:Y:S01]  /*e260*/  HMMA.16816.F32 R176, R28, R18, R176 ;  /* 0x000000121cb0723c */ /* 0x000fe200000018b0 */
[----:B------:R-:W-:Y:S02]  /*e270*/  FSEL R173, R188, -INF , !P3 ;  /* 0xff800000bcad7808 */ /* 0x000fe40005800000 */
[----:B------:R-:W-:Y:S02]  /*e280*/  ISETP.GE.AND P3, PT, R17, R242, PT ;  /* 0x000000f21100720c */ /* 0x000fe40003f66270 */
[----:B------:R-:W-:Y:S02]  /*e290*/  FSEL R242, R189, -INF , !P0 ;  /* 0xff800000bdf27808 */ /* 0x000fe40004000000 */
[----:B------:R-:W-:Y:S02]  /*e2a0*/  FSEL R175, R191, -INF , !P2 ;  /* 0xff800000bfaf7808 */ /* 0x000fe40005000000 */
[-C--:B------:R-:W-:Y:S02]  /*e2b0*/  ISETP.GE.AND P0, PT, R33, R240.reuse, PT ;  /* 0x000000f02100720c */ /* 0x080fe40003f06270 */
[----:B------:R-:W-:-:S02]  /*e2c0*/  ISETP.GE.AND P2, PT, R23, R240, PT ;  /* 0x000000f01700720c */ /* 0x000fc40003f46270 */
[----:B------:R-:W-:Y:S02]  /*e2d0*/  FSEL R174, R190, -INF , !P1 ;  /* 0xff800000beae7808 */ /* 0x000fe40004800000 */
[----:B------:R-:W-:Y:S02]  /*e2e0*/  FSEL R193, R184, -INF , !P0 ;  /* 0xff800000b8c17808 */ /* 0x000fe40004000000 */
[----:B------:R-:W-:Y:S02]  /*e2f0*/  FSEL R195, R185, -INF , !P2 ;  /* 0xff800000b9c37808 */ /* 0x000fe40005000000 */
[----:B------:R-:W-:Y:S02]  /*e300*/  ISETP.GE.AND P1, PT, R33, R2, PT ;  /* 0x000000022100720c */ /* 0x000fe40003f26270 */
[-C--:B------:R-:W-:Y:S02]  /*e310*/  ISETP.GE.AND P0, PT, R21, R240.reuse, PT ;  /* 0x000000f01500720c */ /* 0x080fe40003f06270 */
[----:B------:R-:W-:-:S02]  /*e320*/  ISETP.GE.AND P2, PT, R17, R240, PT ;  /* 0x000000f01100720c */ /* 0x000fc40003f46270 */
[----:B------:R-:W-:Y:S02]  /*e330*/  FSEL R197, R180, -INF , !P0 ;  /* 0xff800000b4c57808 */ /* 0x000fe40004000000 */
[----:B------:R-:W-:Y:S02]  /*e340*/  FSEL R199, R181, -INF , !P2 ;  /* 0xff800000b5c77808 */ /* 0x000fe40005000000 */
[----:B------:R-:W-:Y:S02]  /*e350*/  FSEL R194, R186, -INF , !P1 ;  /* 0xff800000bac27808 */ /* 0x000fe40004800000 */
[-C--:B------:R-:W-:Y:S02]  /*e360*/  ISETP.GE.AND P0, PT, R23, R2.reuse, PT ;  /* 0x000000021700720c */ /* 0x080fe40003f06270 */
[-C--:B------:R-:W-:Y:S02]  /*e370*/  ISETP.GE.AND P2, PT, R21, R2.reuse, PT ;  /* 0x000000021500720c */ /* 0x080fe40003f46270 */
[----:B------:R-:W-:-:S02]  /*e380*/  ISETP.GE.AND P1, PT, R17, R2, PT ;  /* 0x000000021100720c */ /* 0x000fc40003f26270 */
[----:B------:R-:W-:Y:S02]  /*e390*/  FSEL R2, R176, -INF , !P6 ;  /* 0xff800000b0027808 */ /* 0x000fe40007000000 */
[----:B------:R-:W-:Y:S02]  /*e3a0*/  FSEL R196, R187, -INF , !P0 ;  /* 0xff800000bbc47808 */ /* 0x000fe40004000000 */
[----:B------:R-:W-:Y:S01]  /*e3b0*/  PLOP3.LUT P0, PT, PT, PT, UP0, 0x80, 0x0 ;  /* 0x000000000000781c */ /* 0x000fe20003f0f008 */
[----:B------:R1:W-:Y:S01]  /*e3c0*/  STL [R1+0xc], R2 ;  /* 0x00000c0201007387 */ /* 0x0003e20000100800 */
[----:B------:R-:W-:Y:S02]  /*e3d0*/  FSEL R198, R182, -INF , !P2 ;  /* 0xff800000b6c67808 */ /* 0x000fe40005000000 */
[----:B------:R-:W-:Y:S02]  /*e3e0*/  FSEL R240, R183, -INF , !P1 ;  /* 0xff800000b7f07808 */ /* 0x000fe40004800000 */
[----:B------:R-:W-:-:S02]  /*e3f0*/  FSEL R177, R177, -INF , !P5 ;  /* 0xff800000b1b17808 */ /* 0x000fc40006800000 */
[----:B------:R-:W-:Y:S02]  /*e400*/  FSEL R178, R178, -INF , !P4 ;  /* 0xff800000b2b27808 */ /* 0x000fe40006000000 */
[----:B------:R-:W-:-:S03]  /*e410*/  FSEL R179, R179, -INF , !P3 ;  /* 0xff800000b3b37808 */ /* 0x000fc60005800000 */
[----:B------:R-:W-:Y:S05]  /*e420*/  @!P0 BRA `(.L_x_889) ;  /* 0x0000018000008947 */ /* 0x000fea0003800000 */
[----:B------:R-:W-:Y:S02]  /*e430*/  UIADD3 UR32, UR26, -0x6, URZ ;  /* 0xfffffffa1a207890 */ /* 0x000fe4000fffe03f */
[----:B------:R-:W-:Y:S02]  /*e440*/  ULDC.64 UR4, c[0x0][0x198] ;  /* 0x0000660000047ab9 */ /* 0x000fe40000000a00 */
[----:B------:R-:W-:Y:S02]  /*e450*/  USHF.R.S32.HI UR30, URZ, 0x1f, UR32 ;  /* 0x0000001f3f1e7899 */ /* 0x000fe40008011420 */
[----:B------:R-:W-:Y:S02]  /*e460*/  UIMAD.WIDE.U32 UR34, UR32, UR4, URZ ;  /* 0x00000004202272a5 */ /* 0x000fe4000f8e003f */
[----:B------:R-:W-:-:S04]  /*e470*/  UIMAD UR30, UR30, UR4, URZ ;  /* 0x000000041e1e72a4 */ /* 0x000fc8000f8e023f */
[----:B------:R-:W-:Y:S01]  /*e480*/  UIMAD UR5, UR32, UR5, UR30 ;  /* 0x00000005200572a4 */ /* 0x000fe2000f8e021e */
[----:B------:R-:W-:Y:S02]  /*e490*/  IMAD.U32 R15, RZ, RZ, UR34 ;  /* 0x00000022ff0f7e24 */ /* 0x000fe4000f8e00ff */
[----:B-1----:R-:W-:Y:S01]  /*e4a0*/  IMAD.U32 R2, RZ, RZ, UR34 ;  /* 0x00000022ff027e24 */ /* 0x002fe2000f8e00ff */
        /* <DEDUP_REMOVED lines=16> */
.L_x_889:
[----:B------:R-:W2:Y:S04]  /*e5b0*/  LDL.LU R11, [R1+0x10] ;  /* 0x00001000010b7983 */ /* 0x000ea80000300800 */
[----:B-1----:R-:W3:Y:S04]  /*e5c0*/  LDL.LU R2, [R1+0x8] ;  /* 0x0000080001027983 */ /* 0x002ee80000300800 */
[----:B------:R-:W4:Y:S04]  /*e5d0*/  LDL.LU R29, [R1+0x1c] ;  /* 0x00001c00011d7983 */ /* 0x000f280000300800 */
[----:B------:R-:W4:Y:S04]  /*e5e0*/  LDL.LU R21, [R1+0x18] ;  /* 0x0000180001157983 */ /* 0x000f280000300800 */
[----:B------:R-:W4:Y:S04]  /*e5f0*/  LDL.LU R23, [R1+0x14] ;  /* 0x0000140001177983 */ /* 0x000f280000300800 */
[----:B------:R-:W4:Y:S04]  /*e600*/  LDL.LU.64 R32, [R1] ;  /* 0x0000000001207983 */ /* 0x000f280000300a00 */
[----:B------:R1:W-:Y:S04]  /*e610*/  STL [R1+0x30], R205 ;  /* 0x000030cd01007387 */ /* 0x0003e80000100800 */
[----:B-1----:R-:W4:Y:S01]  /*e620*/  LDL.LU R205, [R1+0xc] ;  /* 0x00000c0001cd7983 */ /* 0x002f220000300800 */
[----:B------:R-:W-:Y:S01]  /*e630*/  IMAD.WIDE.U32 R24, R200, -0x2daee0ad, RZ ;  /* 0xd2511f53c8187825 */ /* 0x000fe200078e00ff */
[----:B------:R-:W-:-:S03]  /*e640*/  MOV R17, UR29 ;  /* 0x0000001d00117c02 */ /* 0x000fc60008000f00 */
[----:B------:R-:W-:Y:S01]  /*e650*/  IMAD.WIDE.U32 R30, R203, -0x326172a9, RZ ;  /* 0xcd9e8d57cb1e7825 */ /* 0x000fe200078e00ff */
[----:B------:R-:W-:-:S04]  /*e660*/  LOP3.LUT R26, R25, UR31, R17, 0x96, !PT ;  /* 0x0000001f191a7c12 */ /* 0x000fc8000f8e9611 */
[----:B------:R-:W-:Y:S01]  /*e670*/  LOP3.LUT R34, R31, R201, RZ, 0x3c, !PT ;  /* 0x000000c91f227212 */ /* 0x000fe200078e3cff */
[----:B------:R-:W-:Y:S01]  /*e680*/  IMAD.WIDE.U32 R26, R26, -0x326172a9, RZ ;  /* 0xcd9e8d571a1a7825 */ /* 0x000fe200078e00ff */
[----:B------:R-:W-:Y:S03]  /*e690*/  STL.64 [R1+0x28], R206 ;  /* 0x000028ce01007387 */ /* 0x000fe60000100a00 */
[----:B------:R-:W-:Y:S01]  /*e6a0*/  IMAD.WIDE.U32 R34, R34, -0x2daee0ad, RZ ;  /* 0xd2511f5322227825 */ /* 0x000fe200078e00ff */
[----:B------:R-:W-:Y:S01]  /*e6b0*/  STL [R1+0x20], R204 ;  /* 0x000020cc01007387 */ /* 0x000fe20000100800 */
[----:B------:R-:W-:-:S03]  /*e6c0*/  LOP3.LUT R28, R251, UR13, R26, 0x96, !PT ;  /* 0x0000000dfb1c7c12 */ /* 0x000fc6000f8e961a */
[----:B------:R-:W-:Y:S02]  /*e6d0*/  LOP3.LUT R24, R35, UR14, R24, 0x96, !PT ;  /* 0x0000000e23187c12 */ /* 0x000fe4000f8e9618 */
[----:B------:R-:W-:-:S03]  /*e6e0*/  LOP3.LUT R30, R27, UR15, R30, 0x96, !PT ;  /* 0x0000000f1b1e7c12 */ /* 0x000fc6000f8e961e */
[----:B------:R-:W-:-:S04]  /*e6f0*/  IMAD.WIDE.U32 R24, R24, -0x326172a9, RZ ;  /* 0xcd9e8d5718187825 */ /* 0x000fc800078e00ff */
[----:B------:R-:W-:Y:S01]  /*e700*/  IMAD.WIDE.U32 R30, R30, -0x2daee0ad, RZ ;  /* 0xd2511f531e1e7825 */ /* 0x000fe200078e00ff */
[----:B------:R-:W-:-:S05]  /*e710*/  LOP3.LUT R17, R25, UR13, R26, 0x96, !PT ;  /* 0x0000000d19117c12 */ /* 0x000fca000f8e961a */
[----:B------:R-:W-:Y:S01]  /*e720*/  IMAD.WIDE.U32 R170, R17, -0x2daee0ad, RZ ;  /* 0xd2511f5311aa7825 */ /* 0x000fe200078e00ff */
[----:B--2---:R-:W-:Y:S02]  /*e730*/  MOV R164, R11 ;  /* 0x0000000b00a47202 */ /* 0x004fe40000000f00 */
[----:B---3--:R-:W-:-:S04]  /*e740*/  MOV R172, R2 ;  /* 0x0000000200ac7202 */ /* 0x008fc80000000f00 */
[----:B----4-:R-:W-:-:S04]  /*e750*/  FMNMX.FTZ R2, R172, R29, !PT ;  /* 0x0000001dac027209 */ /* 0x010fc80007810000 */
[----:B------:R-:W-:-:S04]  /*e760*/  FMNMX.FTZ R2, R21, R2, !PT ;  /* 0x0000000215027209 */ /* 0x000fc80007810000 */
[----:B------:R-:W-:-:S04]  /*e770*/  FMNMX.FTZ R2, R7, R2, !PT ;  /* 0x0000000207027209 */ /* 0x000fc80007810000 */
[----:B------:R-:W-:-:S04]  /*e780*/  FMNMX.FTZ R2, R9, R2, !PT ;  /* 0x0000000209027209 */ /* 0x000fc80007810000 */
[----:B------:R-:W-:-:S04]  /*e790*/  FMNMX.FTZ R11, R173, R2, !PT ;  /* 0x00000002ad0b7209 */ /* 0x000fc80007810000 */
[----:B------:R-:W-:Y:S02]  /*e7a0*/  FMNMX.FTZ R2, R242, R11, !PT ;  /* 0x0000000bf2027209 */ /* 0x000fe40007810000 */
[----:B------:R-:W-:-:S04]  /*e7b0*/  FMNMX.FTZ R11, R252, R23, !PT ;  /* 0x00000017fc0b7209 */ /* 0x000fc80007810000 */
[----:B------:R-:W-:-:S04]  /*e7c0*/  FMNMX.FTZ R11, R164, R11, !PT ;  /* 0x0000000ba40b7209 */ /* 0x000fc80007810000 */
[----:B------:R-:W-:-:S04]  /*e7d0*/  FMNMX.FTZ R11, R20, R11, !PT ;  /* 0x0000000b140b7209 */ /* 0x000fc80007810000 */
[----:B------:R-:W-:Y:S02]  /*e7e0*/  FMNMX.FTZ R11, R10, R11, !PT ;  /* 0x0000000b0a0b7209 */ /* 0x000fe40007810000 */
[----:B------:R-:W-:-:S04]  /*e7f0*/  FMNMX.FTZ R2, R205, R2, !PT ;  /* 0x00000002cd027209 */ /* 0x000fc80007810000 */
[----:B------:R-:W-:Y:S02]  /*e800*/  FMNMX.FTZ R15, R177, R2, !PT ;  /* 0x00000002b10f7209 */ /* 0x000fe40007810000 */
[----:B------:R-:W-:-:S03]  /*e810*/  FMNMX.FTZ R2, R174, R11, !PT ;  /* 0x0000000bae027209 */ /* 0x000fc60007810000 */
[----:B------:R-:W1:Y:S01]  /*e820*/  SHFL.BFLY PT, R16, R15, 0x2, 0x1f ;  /* 0x0c401f000f107f89 */ /* 0x000e6200000e0000 */
[----:B------:R-:W-:-:S04]  /*e830*/  FMNMX.FTZ R11, R175, R2, !PT ;  /* 0x00000002af0b7209 */ /* 0x000fc80007810000 */
[----:B------:R-:W-:-:S04]  /*e840*/  FMNMX.FTZ R2, R178, R11, !PT ;  /* 0x0000000bb2027209 */ /* 0x000fc80007810000 */
[----:B------:R-:W-:Y:S02]  /*e850*/  FMNMX.FTZ R11, R179, R2, !PT ;  /* 0x00000002b30b7209 */ /* 0x000fe40007810000 */
[----:B------:R-:W-:-:S04]  /*e860*/  FMNMX.FTZ R2, R3, R4, !PT ;  /* 0x0000000403027209 */ /* 0x000fc80007810000 */
[----:B------:R-:W-:-:S04]  /*e870*/  FMNMX.FTZ R2, R249, R2, !PT ;  /* 0x00000002f9027209 */ /* 0x000fc80007810000 */
[----:B------:R-:W-:Y:S01]  /*e880*/  FMNMX.FTZ R2, R5, R2, !PT ;  /* 0x0000000205027209 */ /* 0x000fe20007810000 */
[----:B------:R-:W2:Y:S01]  /*e890*/  SHFL.BFLY PT, R18, R11, 0x2, 0x1f ;  /* 0x0c401f000b127f89 */ /* 0x000ea200000e0000 */
[----:B-1----:R-:W-:Y:S02]  /*e8a0*/  FMNMX.FTZ R16, R15, R16, !PT ;  /* 0x000000100f107209 */ /* 0x002fe40007810000 */
[----:B------:R-:W-:Y:S02]  /*e8b0*/  FMNMX.FTZ R2, R13, R2, !PT ;  /* 0x000000020d027209 */ /* 0x000fe40007810000 */
[----:B------:R-:W-:Y:S01]  /*e8c0*/  FMNMX.FTZ R15, R0, R6, !PT ;  /* 0x00000006000f7209 */ /* 0x000fe20007810000 */
[----:B------:R-:W1:Y:S01]  /*e8d0*/  SHFL.BFLY PT, R167, R16, 0x1, 0x1f ;  /* 0x0c201f0010a77f89 */ /* 0x000e6200000e0000 */
        /* <DEDUP_REMOVED lines=11> */
[----:B------:R-:W-:Y:S02]  /*e990*/  FMNMX.FTZ R15, R198, R15, !PT ;  /* 0x0000000fc60f7209 */ /* 0x000fe40007810000 */
[----:B-1----:R-:W-:Y:S01]  /*e9a0*/  FMNMX.FTZ R167, R16, R167, !PT ;  /* 0x000000a710a77209 */ /* 0x002fe20007810000 */
[----:B------:R-:W1:Y:S01]  /*e9b0*/  SHFL.BFLY PT, R166, R11, 0x1, 0x1f ;  /* 0x0c201f000ba67f89 */ /* 0x000e6200000e0000 */
[----:B------:R-:W-:Y:S01]  /*e9c0*/  FMNMX.FTZ R18, R240, R15, !PT ;  /* 0x0000000ff0127209 */ /* 0x000fe20007810000 */
[----:B------:R-:W-:Y:S01]  /*e9d0*/  IMAD R15, R202, -0x326172a9, RZ ;  /* 0xcd9e8d57ca0f7824 */ /* 0x000fe200078e02ff */
[C---:B------:R-:W-:Y:S01]  /*e9e0*/  FSETP.NEU.FTZ.AND P2, PT, R167.reuse, -INF , PT ;  /* 0xff800000a700780b */ /* 0x040fe20003f5d000 */
[----:B------:R-:W-:-:S02]  /*e9f0*/  FMUL.FTZ R2, R167, c[0x0][0x23c] ;  /* 0x00008f00a7027a20 */ /* 0x000fc40000410000 */
[----:B------:R-:W2:Y:S01]  /*ea00*/  SHFL.BFLY PT, R19, R18, 0x2, 0x1f ;  /* 0x0c401f0012137f89 */ /* 0x000ea200000e0000 */
[----:B------:R-:W-:Y:S02]  /*ea10*/  LOP3.LUT R168, R27, UR15, R15, 0x96, !PT ;  /* 0x0000000f1ba87c12 */ /* 0x000fe4000f8e960f */
[----:B------:R-:W-:-:S03]  /*ea20*/  FSEL R204, R2, RZ, P2 ;  /* 0x000000ff02cc7208 */ /* 0x000fc60001000000 */
[----:B------:R-:W-:-:S04]  /*ea30*/  IMAD.WIDE.U32 R168, R168, -0x2daee0ad, RZ ;  /* 0xd2511f53a8a87825 */ /* 0x000fc800078e00ff */
[----:B------:R-:W-:Y:S02]  /*ea40*/  FFMA.FTZ R16, R29, c[0x0][0x23c], -R204 ;  /* 0x00008f001d107a23 */ /* 0x000fe400000108cc */
[----:B------:R-:W-:Y:S01]  /*ea50*/  IMAD.WIDE.U32 R28, R28, -0x2daee0ad, RZ ;  /* 0xd2511f531c1c7825 */ /* 0x000fe200078e00ff */
[----:B---3--:R-:W-:Y:S02]  /*ea60*/  FMNMX.FTZ R165, R22, R165, !PT ;  /* 0x000000a516a57209 */ /* 0x008fe40007810000 */
[----:B------:R-:W-:Y:S01]  /*ea70*/  LOP3.LUT R32, R169, UR12, R32, 0x96, !PT ;  /* 0x0000000ca9207c12 */ /* 0x000fe2000f8e9620 */
[----:B------:R-:W-:Y:S01]  /*ea80*/  FFMA.FTZ R2, R21, c[0x0][0x23c], -R204 ;  /* 0x00008f0015027a23 */ /* 0x000fe200000108cc */
[----:B------:R-:W-:Y:S01]  /*ea90*/  LOP3.LUT R21, R29, UR10, R168, 0x96, !PT ;  /* 0x0000000a1d157c12 */ /* 0x000fe2000f8e96a8 */
[----:B------:R-:W3:Y:S01]  /*eaa0*/  SHFL.BFLY PT, R26, R165, 0x1, 0x1f ;  /* 0x0c201f00a51a7f89 */ /* 0x000ee200000e0000 */
[----:B------:R-:W-:Y:S01]  /*eab0*/  LOP3.LUT R15, R31, UR12, R34, 0x96, !PT ;  /* 0x0000000c1f0f7c12 */ /* 0x000fe2000f8e9622 */
[----:B------:R-:W-:Y:S01]  /*eac0*/  IMAD.WIDE.U32 R32, R32, -0x326172a9, RZ ;  /* 0xcd9e8d5720207825 */ /* 0x000fe200078e00ff */
[----:B-1----:R-:W-:-:S03]  /*ead0*/  FMNMX.FTZ R166, R11, R166, !PT ;  /* 0x000000a60ba67209 */ /* 0x002fc60007810000 */
[----:B------:R-:W-:Y:S01]  /*eae0*/  IMAD.WIDE.U32 R34, R21, -0x326172a9, RZ ;  /* 0xcd9e8d5715227825 */ /* 0x000fe200078e00ff */
[----:B------:R-:W-:-:S04]  /*eaf0*/  LOP3.LUT R250, R33, UR11, R250, 0x96, !PT ;  /* 0x0000000b21fa7c12 */ /* 0x000fc8000f8e96fa */
[----:B------:R-:W-:Y:S01]  /*eb00*/  LOP3.LUT R32, R35, UR9, R32, 0x96, !PT ;  /* 0x0000000923207c12 */ /* 0x000fe2000f8e9620 */
[C---:B------:R-:W-:Y:S01]  /*eb10*/  FMUL.FTZ R251, R166.reuse, c[0x0][0x23c] ;  /* 0x00008f00a6fb7a20 */ /* 0x040fe20000410000 */
[----:B--2---:R-:W-:Y:S02]  /*eb20*/  FMNMX.FTZ R18, R19, R18, !PT ;  /* 0x0000001213127209 */ /* 0x004fe40007810000 */
[----:B------:R-:W-:Y:S02]  /*eb30*/  FSETP.NEU.FTZ.AND P1, PT, R166, -INF , PT ;  /* 0xff800000a600780b */ /* 0x000fe40003f3d000 */
[----:B------:R-:W-:Y:S01]  /*eb40*/  LOP3.LUT R22, R171, UR10, R30, 0x96, !PT ;  /* 0x0000000aab167c12 */ /* 0x000fe2000f8e961e */
[----:B------:R-:W-:Y:S01]  /*eb50*/  IMAD.WIDE.U32 R30, R250, -0x2daee0ad, RZ ;  /* 0xd2511f53fa1e7825 */ /* 0x000fe200078e00ff */
[----:B------:R-:W-:-:S03]  /*eb60*/  FSEL R251, R251, RZ, P1 ;  /* 0x000000fffbfb7208 */ /* 0x000fc60000800000 */
[----:B------:R-:W-:Y:S01]  /*eb70*/  IMAD.WIDE.U32 R206, R32, -0x2daee0ad, RZ ;  /* 0xd2511f5320ce7825 */ /* 0x000fe200078e00ff */
[----:B------:R-:W1:Y:S01]  /*eb80*/  SHFL.BFLY PT, R11, R18, 0x1, 0x1f ;  /* 0x0c201f00120b7f89 */ /* 0x000e6200000e0000 */
[----:B------:R-:W-:Y:S02]  /*eb90*/  LOP3.LUT R28, R31, UR8, R28, 0x96, !PT ;  /* 0x000000081f1c7c12 */ /* 0x000fe4000f8e961c */
[----:B------:R-:W-:Y:S01]  /*eba0*/  IMAD.WIDE.U32 R168, R15, -0x326172a9, RZ ;  /* 0xcd9e8d570fa87825 */ /* 0x000fe200078e00ff */
[----:B------:R-:W-:-:S03]  /*ebb0*/  LOP3.LUT R15, R207, UR6, R30, 0x96, !PT ;  /* 0x00000006cf0f7c12 */ /* 0x000fc6000f8e961e */
[----:B------:R-:W-:Y:S02]  /*ebc0*/  FFMA.FTZ R182, R23, c[0x0][0x23c], -R251 ;  /* 0x00008f0017b67a23 */ /* 0x000fe400000108fb */
[----:B------:R-:W-:Y:S01]  /*ebd0*/  IMAD.WIDE.U32 R22, R22, -0x326172a9, RZ ;  /* 0xcd9e8d5716167825 */ /* 0x000fe200078e00ff */
[----:B------:R-:W-:-:S03]  /*ebe0*/  LOP3.LUT R24, R169, UR11, R24, 0x96, !PT ;  /* 0x0000000ba9187c12 */ /* 0x000fc6000f8e9618 */
[----:B------:R-:W-:Y:S01]  /*ebf0*/  IMAD.WIDE.U32 R30, R28, -0x326172a9, RZ ;  /* 0xcd9e8d571c1e7825 */ /* 0x000fe200078e00ff */
[----:B---3--:R-:W-:-:S03]  /*ec00*/  FMNMX.FTZ R165, R165, R26, !PT ;  /* 0x0000001aa5a57209 */ /* 0x008fc60007810000 */
[----:B------:R-:W-:-:S04]  /*ec10*/  IMAD.WIDE.U32 R28, R15, -0x326172a9, RZ ;  /* 0xcd9e8d570f1c7825 */ /* 0x000fc800078e00ff */
[----:B------:R-:W-:Y:S01]  /*ec20*/  FFMA.FTZ R183, R9, c[0x0][0x23c], -R204 ;  /* 0x00008f0009b77a23 */ /* 0x000fe200000108cc */
[----:B------:R-:W-:Y:S02]  /*ec30*/  LOP3.LUT R9, R23, UR9, R168, 0x96, !PT ;  /* 0x0000000917097c12 */ /* 0x000fe4000f8e96a8 */
[----:B------:R-:W-:Y:S01]  /*ec40*/  LOP3.LUT R15, R28, 0xffff, RZ, 0xc0, !PT ;  /* 0x0000ffff1c0f7812 */ /* 0x000fe200078ec0ff */
[----:B------:R-:W-:Y:S01]  /*ec50*/  IMAD.WIDE.U32 R24, R24, -0x2daee0ad, RZ ;  /* 0xd2511f5318187825 */ /* 0x000fe200078e00ff */
[----:B------:R-:W-:Y:S02]  /*ec60*/  LOP3.LUT R248, R31, UR7, R34, 0x96, !PT ;  /* 0x000000071ff87c12 */ /* 0x000fe4000f8e9622 */
[----:B------:R-:W-:Y:S01]  /*ec70*/  LOP3.LUT R23, R29, UR16, R30, 0x96, !PT ;  /* 0x000000101d177c12 */ /* 0x000fe2000f8e961e */
[C---:B------:R-:W-:Y:S01]  /*ec80*/  FMUL.FTZ R250, R165.reuse, c[0x0][0x23c] ;  /* 0x00008f00a5fa7a20 */ /* 0x040fe20000410000 */
[----:B------:R-:W-:Y:S01]  /*ec90*/  FSETP.NEU.FTZ.AND P0, PT, R165, -INF , PT ;  /* 0xff800000a500780b */ /* 0x000fe20003f1d000 */
[----:B------:R-:W-:Y:S01]  /*eca0*/  IMAD.WIDE.U32 R30, R9, -0x2daee0ad, RZ ;  /* 0xd2511f53091e7825 */ /* 0x000fe200078e00ff */
[----:B------:R-:W-:-:S03]  /*ecb0*/  LOP3.LUT R21, R28, 0xff, RZ, 0xc0, !PT ;  /* 0x000000ff1c157812 */ /* 0x000fc600078ec0ff */
[----:B------:R-:W-:Y:S01]  /*ecc0*/  FFMA.FTZ R19, R10, c[0x0][0x23c], -R251 ;  /* 0x00008f000a137a23 */ /* 0x000fe200000108fb */
[----:B------:R-:W-:Y:S01]  /*ecd0*/  SHF.R.U32.HI R10, RZ, 0x8, R15 ;  /* 0x00000008ff0a7819 */ /* 0x000fe2000001160f */
[----:B------:R-:W-:Y:S01]  /*ece0*/  FFMA.FTZ R184, R7, c[0x0][0x23c], -R204 ;  /* 0x00008f0007b87a23 */ /* 0x000fe200000108cc */
[----:B------:R-:W-:Y:S01]  /*ecf0*/  LOP3.LUT R7, R25, UR8, R170, 0x96, !PT ;  /* 0x0000000819077c12 */ /* 0x000fe2000f8e96aa */
[--C-:B------:R-:W-:Y:S01]  /*ed00*/  FFMA.FTZ R181, R164, c[0x0][0x23c], -R251.reuse ;  /* 0x00008f00a4b57a23 */ /* 0x100fe200000108fb */
[----:B------:R-:W-:Y:S02]  /*ed10*/  FSEL R250, R250, RZ, P0 ;  /* 0x000000fffafa7208 */ /* 0x000fe40000000000 */
[----:B-1----:R-:W-:Y:S01]  /*ed20*/  FMNMX.FTZ R18, R18, R11, !PT ;  /* 0x0000000b12127209 */ /* 0x002fe20007810000 */
[----:B------:R-:W-:Y:S01]  /*ed30*/  FFMA.FTZ R180, R20, c[0x0][0x23c], -R251 ;  /* 0x00008f0014b47a23 */ /* 0x000fe200000108fb */
[----:B------:R-:W-:Y:S01]  /*ed40*/  LOP3.LUT R24, R31, UR6, R24, 0x96, !PT ;  /* 0x000000061f187c12 */ /* 0x000fe2000f8e9618 */
[----:B------:R-:W-:Y:S01]  /*ed50*/  MUFU.EX2 R182, R182 ;  /* 0x000000b600b67308 */ /* 0x000fe20000000800 */
[----:B------:R-:W-:Y:S01]  /*ed60*/  PRMT R21, R21, 0x5410, R10 ;  /* 0x0000541015157816 */ /* 0x000fe2000000000a */
[----:B------:R-:W1:Y:S01]  /*ed70*/  LDSM.16.MT88.4 R168, [R209+0xa000] ;  /* 0x00a00000d1a8783b */ /* 0x000e620000004200 */
[----:B------:R-:W-:-:S02]  /*ed80*/  SHF.R.U32.HI R9, RZ, 0x10, R28 ;  /* 0x00000010ff097819 */ /* 0x000fc4000001161c */
[----:B------:R-:W-:Y:S01]  /*ed90*/  FSEL R10, R167, RZ, P2 ;  /* 0x000000ffa70a7208 */ /* 0x000fe20001000000 */
[----:B------:R-:W-:Y:S01]  /*eda0*/  IMAD.WIDE.U32 R26, R7, -0x326172a9, RZ ;  /* 0xcd9e8d57071a7825 */ /* 0x000fe200078e00ff */
[----:B------:R-:W-:Y:S01]  /*edb0*/  SHF.R.U32.HI R11, RZ, 0x18, R28 ;  /* 0x00000018ff0b7819 */ /* 0x000fe2000001161c */
[----:B------:R-:W-:Y:S01]  /*edc0*/  MUFU.EX2 R183, R183 ;  /* 0x000000b700b77308 */ /* 0x000fe20000000800 */
[----:B------:R-:W-:Y:S01]  /*edd0*/  LDSM.16.MT88.4 R32, [R208+0xa000] ;  /* 0x00a00000d020783b */ /* 0x000fe20000004200 */
[----:B------:R-:W-:Y:S01]  /*ede0*/  FFMA.FTZ R164, R4, c[0x0][0x23c], -R250 ;  /* 0x00008f0004a47a23 */ /* 0x000fe200000108fa */
[----:B------:R-:W-:Y:S01]  /*edf0*/  LOP3.LUT R4, R9, 0xff, RZ, 0xc0, !PT ;  /* 0x000000ff09047812 */ /* 0x000fe200078ec0ff */
[----:B------:R-:W-:Y:S01]  /*ee00*/  IMAD.WIDE.U32 R24, R24, -0x326172a9, RZ ;  /* 0xcd9e8d5718187825 */ /* 0x000fe200078e00ff */
[----:B------:R-:W-:-:S03]  /*ee10*/  LOP3.LUT R176, R27, UR7, R22, 0x96, !PT ;  /* 0x000000071bb07c12 */ /* 0x000fc6000f8e9616 */
[----:B------:R-:W-:Y:S02]  /*ee20*/  FADD.FTZ R10, R172, -R10 ;  /* 0x8000000aac0a7221 */ /* 0x000fe40000010000 */
[----:B------:R-:W2:Y:S01]  /*ee30*/  LDC.U8 R172, c[0x0][0x2d8] ;  /* 0x0000b600ffac7b82 */ /* 0x000ea20000000000 */
[----:B------:R-:W-:Y:S01]  /*ee40*/  PRMT R11, R4, 0x5410, R11 ;  /* 0x00005410040b7816 */ /* 0x000fe2000000000b */
[----:B------:R-:W-:Y:S01]  /*ee50*/  FFMA.FTZ R17, R249, c[0x0][0x23c], -R250 ;  /* 0x00008f00f9117a23 */ /* 0x000fe200000108fa */
[----:B------:R-:W-:Y:S02]  /*ee60*/  LOP3.LUT R22, R25, UR16, R26, 0x96, !PT ;  /* 0x0000001019167c12 */ /* 0x000fe4000f8e961a */
[----:B------:R-:W-:Y:S01]  /*ee70*/  LOP3.LUT R4, R24, 0xffff, RZ, 0xc0, !PT ;  /* 0x0000ffff18047812 */ /* 0x000fe200078ec0ff */
[----:B------:R-:W-:Y:S01]  /*ee80*/  FMUL.FTZ R249, R18, c[0x0][0x23c] ;  /* 0x00008f0012f97a20 */ /* 0x000fe20000410000 */
[----:B------:R-:W-:Y:S02]  /*ee90*/  LOP3.LUT R25, R24, 0xff, RZ, 0xc0, !PT ;  /* 0x000000ff18197812 */ /* 0x000fe400078ec0ff */
[----:B------:R-:W-:-:S02]  /*eea0*/  SHF.R.U32.HI R20, RZ, 0x10, R24 ;  /* 0x00000010ff147819 */ /* 0x000fc40000011618 */
[----:B------:R-:W-:Y:S02]  /*eeb0*/  SHF.R.U32.HI R15, RZ, 0x18, R24 ;  /* 0x00000018ff0f7819 */ /* 0x000fe40000011618 */
[----:B------:R-:W-:Y:S02]  /*eec0*/  FSEL R24, R165, RZ, P0 ;  /* 0x000000ffa5187208 */ /* 0x000fe40000000000 */
[----:B------:R-:W-:-:S04]  /*eed0*/  FSETP.NEU.FTZ.AND P0, PT, R18, -INF , PT ;  /* 0xff8000001200780b */ /* 0x000fc80003f1d000 */
[----:B------:R-:W-:Y:S01]  /*eee0*/  FSEL R249, R249, RZ, P0 ;  /* 0x000000fff9f97208 */ /* 0x000fe20000000000 */
[----:B------:R-:W-:Y:S01]  /*eef0*/  MUFU.EX2 R180, R180 ;  /* 0x000000b400b47308 */ /* 0x000fe20000000800 */
[----:B------:R-:W-:Y:S01]  /*ef00*/  FFMA.FTZ R185, R5, c[0x0][0x23c], -R250 ;  /* 0x00008f0005b97a23 */ /* 0x000fe200000108fa */
[----:B------:R-:W-:Y:S02]  /*ef10*/  FSEL R5, R18, RZ, P0 ;  /* 0x000000ff12057208 */ /* 0x000fe40000000000 */
[----:B------:R-:W-:Y:S01]  /*ef20*/  FFMA.FTZ R186, R6, c[0x0][0x23c], -R249 ;  /* 0x00008f0006ba7a23 */ /* 0x000fe200000108f9 */
[----:B------:R-:W-:-:S03]  /*ef30*/  SHF.R.U32.HI R6, RZ, 0x8, R4 ;  /* 0x00000008ff067819 */ /* 0x000fc60000011604 */
[----:B------:R-:W3:Y:S01]  /*ef40*/  MUFU.EX2 R19, R19 ;  /* 0x0000001300137308 */ /* 0x000ee20000000800 */
[----:B------:R-:W-:Y:S01]  /*ef50*/  FFMA.FTZ R188, R13, c[0x0][0x23c], -R250 ;  /* 0x00008f000dbc7a23 */ /* 0x000fe200000108fa */
[----:B------:R-:W-:Y:S01]  /*ef60*/  PRMT R25, R25, 0x5410, R6 ;  /* 0x0000541019197816 */ /* 0x000fe20000000006 */
[----:B------:R-:W-:Y:S01]  /*ef70*/  FADD.FTZ R7, R3, -R24 ;  /* 0x8000001803077221 */ /* 0x000fe20000010000 */
[----:B------:R-:W-:Y:S01]  /*ef80*/  SHF.R.U32.HI R3, RZ, 0x10, R23 ;  /* 0x00000010ff037819 */ /* 0x000fe20000011617 */
[----:B------:R-:W-:Y:S01]  /*ef90*/  FADD.FTZ R4, R0, -R5 ;  /* 0x8000000500047221 */ /* 0x000fe20000010000 */
[----:B------:R-:W-:Y:S02]  /*efa0*/  LOP3.LUT R6, R22, 0xffff, RZ, 0xc0, !PT ;  /* 0x0000ffff16067812 */ /* 0x000fe400078ec0ff */
[----:B------:R-:W4:Y:S01]  /*efb0*/  MUFU.EX2 R181, R181 ;  /* 0x000000b500b57308 */ /* 0x000f220000000800 */
[----:B------:R-:W-:Y:S02]  /*efc0*/  SHF.R.U32.HI R0, RZ, 0x10, R22 ;  /* 0x00000010ff007819 */ /* 0x000fe40000011616 */
[----:B------:R-:W-:-:S02]  /*efd0*/  LOP3.LUT R26, R23, 0xffff, RZ, 0xc0, !PT ;  /* 0x0000ffff171a7812 */ /* 0x000fc400078ec0ff */
[----:B------:R-:W-:Y:S02]  /*efe0*/  LOP3.LUT R27, R23, 0xff, RZ, 0xc0, !PT ;  /* 0x000000ff171b7812 */ /* 0x000fe400078ec0ff */
[----:B------:R-:W-:Y:S01]  /*eff0*/  SHF.R.U32.HI R24, RZ, 0x18, R23 ;  /* 0x00000018ff187819 */ /* 0x000fe20000011617 */
[----:B------:R-:W-:Y:S01]  /*f000*/  MUFU.EX2 R185, R185 ;  /* 0x000000b900b97308 */ /* 0x000fe20000000800 */
[----:B------:R-:W-:Y:S02]  /*f010*/  FSEL R9, R166, RZ, P1 ;  /* 0x000000ffa6097208 */ /* 0x000fe40000800000 */
[----:B------:R-:W-:Y:S01]  /*f020*/  LOP3.LUT R23, R3, 0xff, RZ, 0xc0, !PT ;  /* 0x000000ff03177812 */ /* 0x000fe200078ec0ff */
[----:B------:R-:W-:Y:S01]  /*f030*/  FFMA.FTZ R3, R14, c[0x0][0x23c], -R249 ;  /* 0x00008f000e037a23 */ /* 0x000fe200000108f9 */
[----:B--2---:R-:W-:Y:S02]  /*f040*/  PRMT R172, R172, 0x7054, R172 ;  /* 0x00007054acac7816 */ /* 0x004fe400000000ac */
[----:B------:R-:W-:Y:S01]  /*f050*/  LOP3.LUT R13, R22, 0xff, RZ, 0xc0, !PT ;  /* 0x000000ff160d7812 */ /* 0x000fe200078ec0ff */
[----:B------:R-:W2:Y:S01]  /*f060*/  MUFU.EX2 R188, R188 ;  /* 0x000000bc00bc7308 */ /* 0x000ea20000000800 */
[----:B------:R-:W-:-:S02]  /*f070*/  SHF.R.U32.HI R6, RZ, 0x8, R6 ;  /* 0x00000008ff067819 */ /* 0x000fc40000011606 */
[----:B------:R-:W-:Y:S01]  /*f080*/  LOP3.LUT R0, R0, 0xff, RZ, 0xc0, !PT ;  /* 0x000000ff00007812 */ /* 0x000fe200078ec0ff */
[----:B------:R-:W-:Y:S01]  /*f090*/  FFMA.FTZ R14, R8, c[0x0][0x23c], -R249 ;  /* 0x00008f00080e7a23 */ /* 0x000fe200000108f9 */
[----:B------:R-:W-:Y:S01]  /*f0a0*/  SHF.R.U32.HI R5, RZ, 0x18, R22 ;  /* 0x00000018ff057819 */ /* 0x000fe20000011616 */
[----:B------:R-:W-:Y:S01]  /*f0b0*/  FADD.FTZ R9, R252, -R9 ;  /* 0x80000009fc097221 */ /* 0x000fe20000010000 */
[----:B------:R-:W-:Y:S01]  /*f0c0*/  PRMT R23, R23, 0x5410, R24 ;  /* 0x0000541017177816 */ /* 0x000fe20000000018 */
[--C-:B------:R-:W-:Y:S01]  /*f0d0*/  HSET2.LE.AND R11, R11, R172.reuse, PT ;  /* 0x000000ac0b0b7233 */ /* 0x100fe20003803000 */
[----:B------:R-:W-:Y:S01]  /*f0e0*/  PRMT R13, R13, 0x5410, R6 ;  /* 0x000054100d0d7816 */ /* 0x000fe20000000006 */
[----:B------:R-:W-:Y:S01]  /*f0f0*/  FFMA.FTZ R187, R12, c[0x0][0x23c], -R249 ;  /* 0x00008f000cbb7a23 */ /* 0x000fe200000108f9 */
[----:B------:R-:W-:Y:S01]  /*f100*/  PRMT R5, R0, 0x5410, R5 ;  /* 0x0000541000057816 */ /* 0x000fe20000000005 */
[----:B------:R-:W-:Y:S01]  /*f110*/  MUFU.EX2 R3, R3 ;  /* 0x0000000300037308 */ /* 0x000fe20000000800 */
[----:B---3--:R-:W-:Y:S01]  /*f120*/  F2FP.PACK_AB R6, R19, R180 ;  /* 0x000000b41306723e */ /* 0x008fe200000000ff */
[----:B------:R-:W-:Y:S01]  /*f130*/  FMUL.FTZ R191, R9, c[0x0][0x23c] ;  /* 0x00008f0009bf7a20 */ /* 0x000fe20000410000 */
[----:B------:R-:W-:-:S02]  /*f140*/  HSET2.LE.AND R9, R23, R172, PT ;  /* 0x000000ac17097233 */ /* 0x000fc40003803000 */
[----:B------:R-:W-:-:S03]  /*f150*/  LOP3.LUT R11, R11, R6, RZ, 0xc0, !PT ;  /* 0x000000060b0b7212 */ /* 0x000fc600078ec0ff */
[----:B------:R-:W3:Y:S01]  /*f160*/  MUFU.EX2 R0, R14 ;  /* 0x0000000e00007308 */ /* 0x000ee20000000800 */
[----:B----4-:R-:W-:Y:S02]  /*f170*/  F2FP.PACK_AB R6, R181, R182 ;  /* 0x000000b6b506723e */ /* 0x010fe400000000ff */
[----:B------:R-:W-:-:S05]  /*f180*/  LOP3.LUT R20, R20, 0xff, RZ, 0xc0, !PT ;  /* 0x000000ff14147812 */ /* 0x000fca00078ec0ff */
[----:B------:R-:W4:Y:S01]  /*f190*/  MUFU.EX2 R184, R184 ;  /* 0x000000b800b87308 */ /* 0x000f220000000800 */
[----:B------:R-:W-:Y:S01]  /*f1a0*/  LOP3.LUT R9, R9, R6, RZ, 0xc0, !PT ;  /* 0x0000000609097212 */ /* 0x000fe200078ec0ff */
[----:B------:R-:W-:Y:S01]  /*f1b0*/  FMUL.FTZ R190, R7, c[0x0][0x23c] ;  /* 0x00008f0007be7a20 */ /* 0x000fe20000410000 */
[----:B------:R-:W-:Y:S01]  /*f1c0*/  HSET2.LE.AND R6, R25, R172, PT ;  /* 0x000000ac19067233 */ /* 0x000fe20003803000 */
[----:B------:R-:W-:-:S04]  /*f1d0*/  PRMT R15, R20, 0x5410, R15 ;  /* 0x00005410140f7816 */ /* 0x000fc8000000000f */
[----:B------:R-:W-:Y:S01]  /*f1e0*/  MUFU.EX2 R164, R164 ;  /* 0x000000a400a47308 */ /* 0x000fe20000000800 */
[----:B--2---:R-:W-:-:S07]  /*f1f0*/  F2FP.PACK_AB R7, R188, R185 ;  /* 0x000000b9bc07723e */ /* 0x004fce00000000ff */
[----:B------:R-:W2:Y:S08]  /*f200*/  MUFU.EX2 R17, R17 ;  /* 0x0000001100117308 */ /* 0x000eb00000000800 */
[----:B------:R-:W-:Y:S08]  /*f210*/  MUFU.EX2 R186, R186 ;  /* 0x000000ba00ba7308 */ /* 0x000ff00000000800 */
[----:B------:R-:W1:Y:S01]  /*f220*/  MUFU.EX2 R187, R187 ;  /* 0x000000bb00bb7308 */ /* 0x000e620000000800 */
[----:B------:R-:W-:Y:S01]  /*f230*/  LOP3.LUT R6, R6, R7, RZ, 0xc0, !PT ;  /* 0x0000000706067212 */ /* 0x000fe200078ec0ff */
[----:B------:R-:W-:Y:S01]  /*f240*/  FMUL.FTZ R189, R4, c[0x0][0x23c] ;  /* 0x00008f0004bd7a20 */ /* 0x000fe20000410000 */
[--C-:B------:R-:W-:Y:S01]  /*f250*/  HSET2.LE.AND R7, R15, R172.reuse, PT ;  /* 0x000000ac0f077233 */ /* 0x100fe20003803000 */
[----:B---3--:R-:W-:Y:S01]  /*f260*/  F2FP.PACK_AB R4, R0, R3 ;  /* 0x000000030004723e */ /* 0x008fe200000000ff */
[--C-:B------:R-:W-:Y:S01]  /*f270*/  HSET2.LE.AND R21, R21, R172.reuse, PT ;  /* 0x000000ac15157233 */ /* 0x100fe20003803000 */
[----:B----4-:R-:W-:Y:S01]  /*f280*/  F2FP.PACK_AB R12, R183, R184 ;  /* 0x000000b8b70c723e */ /* 0x010fe200000000ff */
[----:B------:R-:W-:Y:S01]  /*f290*/  FMUL.FTZ R192, R10, c[0x0][0x23c] ;  /* 0x00008f000ac07a20 */ /* 0x000fe20000410000 */
[----:B------:R-:W-:Y:S01]  /*f2a0*/  LOP3.LUT R7, R7, R4, RZ, 0xc0, !PT ;  /* 0x0000000407077212 */ /* 0x000fe200078ec0ff */
[--C-:B------:R-:W-:Y:S01]  /*f2b0*/  HSET2.LE.AND R4, R13, R172.reuse, PT ;  /* 0x000000ac0d047233 */ /* 0x100fe20003803000 */
[----:B------:R-:W-:Y:S01]  /*f2c0*/  LOP3.LUT R10, R21, R12, RZ, 0xc0, !PT ;  /* 0x0000000c150a7212 */ /* 0x000fe200078ec0ff */
[----:B------:R-:W-:Y:S01]  /*f2d0*/  HSET2.LE.AND R5, R5, R172, PT ;  /* 0x000000ac05057233 */ /* 0x000fe20003803000 */
[----:B--2---:R-:W-:Y:S01]  /*f2e0*/  F2FP.PACK_AB R13, R17, R164 ;  /* 0x000000a4110d723e */ /* 0x004fe200000000ff */
[----:B------:R-:W2:Y:S01]  /*f2f0*/  LDSM.16.MT88.4 R20, [R212+0xa000] ;  /* 0x00a00000d414783b */ /* 0x000ea20000004200 */
[----:B-1----:R-:W-:-:S02]  /*f300*/  F2FP.PACK_AB R12, R187, R186 ;  /* 0x000000babb0c723e */ /* 0x002fc400000000ff */
[----:B------:R-:W-:Y:S02]  /*f310*/  LOP3.LUT R4, R4, R13, RZ, 0xc0, !PT ;  /* 0x0000000d04047212 */ /* 0x000fe400078ec0ff */
[----:B------:R-:W-:Y:S02]  /*f320*/  LOP3.LUT R5, R5, R12, RZ, 0xc0, !PT ;  /* 0x0000000c05057212 */ /* 0x000fe400078ec0ff */
[----:B------:R-:W1:Y:S01]  /*f330*/  LDSM.16.MT88.4 R12, [R210+0xa000] ;  /* 0x00a00000d20c783b */ /* 0x000e620000004200 */
[----:B------:R-:W-:Y:S01]  /*f340*/  MUFU.EX2 R16, R16 ;  /* 0x0000001000107308 */ /* 0x000fe20000000800 */
[----:B------:R-:W-:-:S07]  /*f350*/  SHF.R.U32.HI R26, RZ, 0x8, R26 ;  /* 0x00000008ff1a7819 */ /* 0x000fce000001161a */
[----:B------:R-:W3:Y:S01]  /*f360*/  MUFU.EX2 R2, R2 ;  /* 0x0000000200027308 */ /* 0x000ee20000000800 */
[----:B------:R-:W-:-:S07]  /*f370*/  PRMT R27, R27, 0x5410, R26 ;  /* 0x000054101b1b7816 */ /* 0x000fce000000001a */
[----:B------:R-:W4:Y:S08]  /*f380*/  MUFU.EX2 R192, R192 ;  /* 0x000000c000c07308 */ /* 0x000f300000000800 */
[----:B------:R-:W1:Y:S08]  /*f390*/  MUFU.EX2 R191, R191 ;  /* 0x000000bf00bf7308 */ /* 0x000e700000000800 */
[----:B------:R-:W2:Y:S08]  /*f3a0*/  MUFU.EX2 R190, R190 ;  /* 0x000000be00be7308 */ /* 0x000eb00000000800 */
[----:B------:R-:W2:Y:S01]  /*f3b0*/  MUFU.EX2 R189, R189 ;  /* 0x000000bd00bd7308 */ /* 0x000ea20000000800 */
[----:B------:R-:W-:Y:S01]  /*f3c0*/  HSET2.LE.AND R8, R27, R172, PT ;  /* 0x000000ac1b087233 */ /* 0x000fe20003803000 */
[----:B---3--:R-:W-:Y:S01]  /*f3d0*/  F2FP.PACK_AB R27, R2, R16 ;  /* 0x00000010021b723e */ /* 0x008fe200000000ff */
[----:B----4-:R-:W-:-:S02]  /*f3e0*/  FMUL.FTZ R60, R60, R192 ;  /* 0x000000c03c3c7220 */ /* 0x010fc40000410000 */
[----:B------:R-:W-:Y:S01]  /*f3f0*/  FMUL.FTZ R61, R61, R192 ;  /* 0x000000c03d3d7220 */ /* 0x000fe20000410000 */
[----:B------:R-:W-:Y:S01]  /*f400*/  LOP3.LUT R8, R8, R27, RZ, 0xc0, !PT ;  /* 0x0000001b08087212 */ /* 0x000fe200078ec0ff */
[-C--:B-1----:R-:W-:Y:S01]  /*f410*/  FMUL.FTZ R62, R62, R191.reuse ;  /* 0x000000bf3e3e7220 */ /* 0x082fe20000410000 */
[----:B------:R-:W-:Y:S01]  /*f420*/  LDSM.16.MT88.4 R24, [R210+0xb000] ;  /* 0x00b00000d218783b */ /* 0x000fe20000004200 */
[----:B------:R-:W-:Y:S02]  /*f430*/  FMUL.FTZ R63, R63, R191 ;  /* 0x000000bf3f3f7220 */ /* 0x000fe40000410000 */
[-C--:B--2---:R-:W-:Y:S02]  /*f440*/  FMUL.FTZ R64, R64, R190.reuse ;  /* 0x000000be40407220 */ /* 0x084fe40000410000 */
[----:B------:R-:W-:Y:S02]  /*f450*/  FMUL.FTZ R65, R65, R190 ;  /* 0x000000be41417220 */ /* 0x000fe40000410000 */
[----:B------:R-:W-:-:S02]  /*f460*/  FMUL.FTZ R160, R160, R192 ;  /* 0x000000c0a0a07220 */ /* 0x000fc40000410000 */
[-C--:B------:R-:W-:Y:S02]  /*f470*/  FMUL.FTZ R66, R66, R189.reuse ;  /* 0x000000bd42427220 */ /* 0x080fe40000410000 */
[----:B------:R-:W-:Y:S02]  /*f480*/  FMUL.FTZ R67, R67, R189 ;  /* 0x000000bd43437220 */ /* 0x000fe40000410000 */
        /* <DEDUP_REMOVED lines=32> */
[----:B------:R-:W-:Y:S07]  /*f690*/  HMMA.16816.F32 R64, R4, R168, R64 ;  /* 0x000000a80440723c */ /* 0x000fee0000001840 */
[----:B------:R-:W-:Y:S01]  /*f6a0*/  MOV R168, R30 ;  /* 0x0000001e00a87202 */ /* 0x000fe20000000f00 */
[----:B------:R-:W-:Y:S01]  /*f6b0*/  HMMA.16816.F32 R160, R8, R20, R160 ;  /* 0x0000001408a0723c */ /* 0x000fe200000018a0 */
[----:B------:R-:W-:-:S02]  /*f6c0*/  MOV R169, R31 ;  /* 0x0000001f00a97202 */ /* 0x000fc40000000f00 */
[----:B------:R-:W1:Y:S05]  /*f6d0*/  LDSM.16.MT88.4 R28, [R212+0xb000] ;  /* 0x00b00000d41c783b */ /* 0x000e6a0000004200 */
[----:B------:R-:W-:Y:S08]  /*f6e0*/  HMMA.16816.F32 R156, R4, R20, R156 ;  /* 0x00000014049c723c */ /* 0x000ff0000000189c */
[-C--:B------:R-:W-:Y:S08]  /*f6f0*/  HMMA.16816.F32 R40, R8, R22.reuse, R40 ;  /* 0x000000160828723c */ /* 0x080ff00000001828 */
[----:B------:R-:W-:Y:S01]  /*f700*/  HMMA.16816.F32 R36, R4, R22, R36 ;  /* 0x000000160424723c */ /* 0x000fe20000001824 */
[----:B------:R-:W2:Y:S07]  /*f710*/  LDSM.16.MT88.4 R20, [R209+0xb000] ;  /* 0x00b00000d114783b */ /* 0x000eae0000004200 */
[-C--:B------:R-:W-:Y:S08]  /*f720*/  HMMA.16816.F32 R44, R8, R12.reuse, R44 ;  /* 0x0000000c082c723c */ /* 0x080ff0000000182c */
[----:B------:R-:W-:Y:S08]  /*f730*/  HMMA.16816.F32 R48, R4, R12, R48 ;  /* 0x0000000c0430723c */ /* 0x000ff00000001830 */
[-C--:B------:R-:W-:Y:S08]  /*f740*/  HMMA.16816.F32 R56, R8, R14.reuse, R56 ;  /* 0x0000000e0838723c */ /* 0x080ff00000001838 */
[----:B------:R-:W-:Y:S01]  /*f750*/  HMMA.16816.F32 R52, R4, R14, R52 ;  /* 0x0000000e0434723c */ /* 0x000fe20000001834 */
[----:B------:R-:W3:Y:S01]  /*f760*/  LDSM.16.MT88.4 R12, [R208+0xb000] ;  /* 0x00b00000d00c783b */ /* 0x000ee20000004200 */
[----:B------:R-:W-:-:S02]  /*f770*/  FMUL.FTZ R72, R72, R192 ;  /* 0x000000c048487220 */ /* 0x000fc40000410000 */
[-C--:B------:R-:W-:Y:S02]  /*f780*/  FMUL.FTZ R73, R73, R192.reuse ;  /* 0x000000c049497220 */ /* 0x080fe40000410000 */
[-C--:B------:R-:W-:Y:S02]  /*f790*/  FMUL.FTZ R76, R76, R192.reuse ;  /* 0x000000c04c4c7220 */ /* 0x080fe40000410000 */
[----:B------:R-:W-:Y:S02]  /*f7a0*/  FMUL.FTZ R77, R77, R192 ;  /* 0x000000c04d4d7220 */ /* 0x000fe40000410000 */
        /* <DEDUP_REMOVED lines=40> */
[--C-:B------:R-:W-:Y:S02]  /*fa30*/  FFMA.FTZ R252, R173, c[0x0][0x23c], -R204.reuse ;  /* 0x00008f00adfc7a23 */ /* 0x100fe400000108cc */
[-C--:B------:R-:W-:Y:S02]  /*fa40*/  FMUL.FTZ R80, R80, R190.reuse ;  /* 0x000000be50507220 */ /* 0x080fe40000410000 */
[----:B------:R-:W-:Y:S02]  /*fa50*/  FMUL.FTZ R81, R81, R190 ;  /* 0x000000be51517220 */ /* 0x000fe40000410000 */
[-C--:B------:R-:W-:Y:S02]  /*fa60*/  FMUL.FTZ R82, R82, R189.reuse ;  /* 0x000000bd52527220 */ /* 0x080fe40000410000 */
[----:B------:R-:W-:Y:S01]  /*fa70*/  FMUL.FTZ R83, R83, R189 ;  /* 0x000000bd53537220 */ /* 0x000fe20000410000 */
[----:B------:R-:W-:Y:S01]  /*fa80*/  HMMA.16816.F32 R72, R8, R170, R72 ;  /* 0x000000aa0848723c */ /* 0x000fe20000001848 */
[----:B------:R-:W-:Y:S01]  /*fa90*/  FFMA.FTZ R242, R242, c[0x0][0x23c], -R204 ;  /* 0x00008f00f2f27a23 */ /* 0x000fe200000108cc */
[----:B------:R-:W4:Y:S01]  /*faa0*/  MUFU.EX2 R252, R252 ;  /* 0x000000fc00fc7308 */ /* 0x000f220000000800 */
[----:B------:R-:W-:-:S05]  /*fab0*/  FFMA.FTZ R243, R243, R192, R16 ;  /* 0x000000c0f3f37223 */ /* 0x000fca0000010010 */
[C---:B------:R-:W-:Y:S01]  /*fac0*/  HMMA.16816.F32 R76, R8.reuse, R32, R76 ;  /* 0x00000020084c723c */ /* 0x040fe2000000184c */
[----:B------:R-:W-:Y:S01]  /*fad0*/  FADD.FTZ R243, R2, R243 ;  /* 0x000000f302f37221 */ /* 0x000fe20000010000 */
[----:B------:R-:W-:Y:S06]  /*fae0*/  MUFU.EX2 R242, R242 ;  /* 0x000000f200f27308 */ /* 0x000fec0000000800 */
[C---:B------:R-:W-:Y:S08]  /*faf0*/  HMMA.16816.F32 R88, R8.reuse, R34, R88 ;  /* 0x000000220858723c */ /* 0x040ff00000001858 */
[C---:B-1----:R-:W-:Y:S08]  /*fb00*/  HMMA.16816.F32 R92, R8.reuse, R28, R92 ;  /* 0x0000001c085c723c */ /* 0x042ff0000000185c */
[C---:B------:R-:W-:Y:S08]  /*fb10*/  HMMA.16816.F32 R104, R8.reuse, R30, R104 ;  /* 0x0000001e0868723c */ /* 0x040ff00000001868 */
[C---:B------:R-:W-:Y:S08]  /*fb20*/  HMMA.16816.F32 R152, R8.reuse, R24, R152 ;  /* 0x000000180898723c */ /* 0x040ff00000001898 */
[C---:B------:R-:W-:Y:S08]  /*fb30*/  HMMA.16816.F32 R116, R8.reuse, R26, R116 ;  /* 0x0000001a0874723c */ /* 0x040ff00000001874 */
[C---:B--2---:R-:W-:Y:S08]  /*fb40*/  HMMA.16816.F32 R120, R8.reuse, R20, R120 ;  /* 0x000000140878723c */ /* 0x044ff00000001878 */
[C---:B------:R-:W-:Y:S08]  /*fb50*/  HMMA.16816.F32 R128, R8.reuse, R22, R128 ;  /* 0x000000160880723c */ /* 0x040ff00000001880 */
[C---:B---3--:R-:W-:Y:S08]  /*fb60*/  HMMA.16816.F32 R144, R8.reuse, R12, R144 ;  /* 0x0000000c0890723c */ /* 0x048ff00000001890 */
[----:B------:R-:W-:Y:S07]  /*fb70*/  HMMA.16816.F32 R136, R8, R14, R136 ;  /* 0x0000000e0888723c */ /* 0x000fee0000001888 */
[--C-:B------:R-:W-:Y:S01]  /*fb80*/  FFMA.FTZ R8, R205, c[0x0][0x23c], -R204.reuse ;  /* 0x00008f00cd087a23 */ /* 0x100fe200000108cc */
[----:B------:R-:W-:Y:S01]  /*fb90*/  HMMA.16816.F32 R80, R4, R32, R80 ;  /* 0x000000200450723c */ /* 0x000fe20000001850 */
[----:B------:R-:W-:Y:S01]  /*fba0*/  FFMA.FTZ R177, R177, c[0x0][0x23c], -R204 ;  /* 0x00008f00b1b17a23 */ /* 0x000fe200000108cc */
[----:B------:R1:W5:Y:S01]  /*fbb0*/  LDL.LU R205, [R1+0x30] ;  /* 0x0000300001cd7983 */ /* 0x0003620000300800 */
[----:B------:R-:W2:Y:S01]  /*fbc0*/  MUFU.EX2 R32, R8 ;  /* 0x0000000800207308 */ /* 0x000ea20000000800 */
[----:B------:R-:W-:-:S04]  /*fbd0*/  FADD.FTZ R184, R184, R243 ;  /* 0x000000f3b8b87221 */ /* 0x000fc80000010000 */
[----:B------:R-:W-:-:S03]  /*fbe0*/  FADD.FTZ R183, R183, R184 ;  /* 0x000000b8b7b77221 */ /* 0x000fc60000010000 */
[----:B------:R-:W3:Y:S01]  /*fbf0*/  MUFU.EX2 R204, R177 ;  /* 0x000000b100cc7308 */ /* 0x000ee20000000800 */
[--C-:B------:R-:W-:Y:S02]  /*fc00*/  FFMA.FTZ R193, R193, c[0x0][0x23c], -R250.reuse ;  /* 0x00008f00c1c17a23 */ /* 0x100fe400000108fa */
[--C-:B------:R-:W-:Y:S02]  /*fc10*/  FFMA.FTZ R195, R195, c[0x0][0x23c], -R250.reuse ;  /* 0x00008f00c3c37a23 */ /* 0x100fe400000108fa */
[--C-:B------:R-:W-:Y:S02]  /*fc20*/  FFMA.FTZ R197, R197, c[0x0][0x23c], -R250.reuse ;  /* 0x00008f00c5c57a23 */ /* 0x100fe400000108fa */
[----:B------:R-:W-:Y:S02]  /*fc30*/  FFMA.FTZ R250, R199, c[0x0][0x23c], -R250 ;  /* 0x00008f00c7fa7a23 */ /* 0x000fe400000108fa */
[----:B----4-:R-:W-:Y:S02]  /*fc40*/  FADD.FTZ R183, R252, R183 ;  /* 0x000000b7fcb77221 */ /* 0x010fe40000010000 */
[----:B------:R-:W-:-:S02]  /*fc50*/  FFMA.FTZ R199, R194, c[0x0][0x23c], -R249 ;  /* 0x00008f00c2c77a23 */ /* 0x000fc400000108f9 */
[--C-:B------:R-:W-:Y:S02]  /*fc60*/  FFMA.FTZ R196, R196, c[0x0][0x23c], -R249.reuse ;  /* 0x00008f00c4c47a23 */ /* 0x100fe400000108f9 */
[--C-:B------:R-:W-:Y:S02]  /*fc70*/  FFMA.FTZ R198, R198, c[0x0][0x23c], -R249.reuse ;  /* 0x00008f00c6c67a23 */ /* 0x100fe400000108f9 */
[----:B------:R-:W-:Y:S01]  /*fc80*/  FFMA.FTZ R249, R240, c[0x0][0x23c], -R249 ;  /* 0x00008f00f0f97a23 */ /* 0x000fe200000108f9 */
[----:B--2---:R-:W-:Y:S01]  /*fc90*/  MOV R240, R32 ;  /* 0x0000002000f07202 */ /* 0x004fe20000000f00 */
[-C--:B------:R-:W-:Y:S02]  /*fca0*/  FMUL.FTZ R96, R96, R190.reuse ;  /* 0x000000be60607220 */ /* 0x080fe40000410000 */
[----:B------:R-:W-:Y:S02]  /*fcb0*/  FMUL.FTZ R97, R97, R190 ;  /* 0x000000be61617220 */ /* 0x000fe40000410000 */
[----:B------:R-:W-:-:S02]  /*fcc0*/  FMUL.FTZ R98, R98, R189 ;  /* 0x000000bd62627220 */ /* 0x000fc40000410000 */
[----:B------:R-:W-:Y:S02]  /*fcd0*/  FMUL.FTZ R99, R99, R189 ;  /* 0x000000bd63637220 */ /* 0x000fe40000410000 */
[----:B------:R-:W-:Y:S02]  /*fce0*/  FADD.FTZ R183, R242, R183 ;  /* 0x000000b7f2b77221 */ /* 0x000fe40000010000 */
[----:B------:R-:W-:-:S04]  /*fcf0*/  IMAD.WIDE.U32 R10, R248, -0x2daee0ad, RZ ;  /* 0xd2511f53f80a7825 */ /* 0x000fc800078e00ff */
[----:B------:R-:W-:Y:S02]  /*fd00*/  FFMA.FTZ R174, R174, c[0x0][0x23c], -R251 ;  /* 0x00008f00aeae7a23 */ /* 0x000fe400000108fb */
[----:B------:R-:W-:Y:S01]  /*fd10*/  FADD.FTZ R183, R240, R183 ;  /* 0x000000b7f0b77221 */ /* 0x000fe20000010000 */
[----:B------:R-:W-:Y:S01]  /*fd20*/  HMMA.16816.F32 R96, R4, R28, R96 ;  /* 0x0000001c0460723c */ /* 0x000fe20000001860 */
[----:B------:R2:W-:Y:S01]  /*fd30*/  MUFU.EX2 R29, R174 ;  /* 0x000000ae001d7308 */ /* 0x0005e20000000800 */
[----:B------:R-:W-:Y:S01]  /*fd40*/  LOP3.LUT R8, R11, UR17, R206, 0x96, !PT ;  /* 0x000000110b087c12 */ /* 0x000fe2000f8e96ce */
[C---:B---3--:R-:W-:Y:S01]  /*fd50*/  FADD.FTZ R243, R204.reuse, R183 ;  /* 0x000000b7ccf37221 */ /* 0x048fe20000010000 */
[----:B------:R1:W5:Y:S01]  /*fd60*/  LDL.LU.64 R206, [R1+0x28] ;  /* 0x0000280001ce7983 */ /* 0x0003620000300a00 */
[----:B--2---:R-:W-:-:S03]  /*fd70*/  F2FP.PACK_AB R174, R204, R240 ;  /* 0x000000f0ccae723e */ /* 0x004fc600000000ff */
[----:B------:R1:W5:Y:S01]  /*fd80*/  LDL.LU R204, [R1+0x20] ;  /* 0x0000200001cc7983 */ /* 0x0003620000300800 */
[-C--:B------:R-:W-:Y:S02]  /*fd90*/  FMUL.FTZ R108, R108, R190.reuse ;  /* 0x000000be6c6c7220 */ /* 0x080fe40000410000 */
[-C--:B------:R-:W-:Y:S02]  /*fda0*/  FMUL.FTZ R109, R109, R190.reuse ;  /* 0x000000be6d6d7220 */ /* 0x080fe40000410000 */
[-C--:B------:R-:W-:Y:S02]  /*fdb0*/  FMUL.FTZ R110, R110, R189.reuse ;  /* 0x000000bd6e6e7220 */ /* 0x080fe40000410000 */
[----:B------:R-:W-:Y:S02]  /*fdc0*/  FMUL.FTZ R111, R111, R189 ;  /* 0x000000bd6f6f7220 */ /* 0x000fe40000410000 */
[----:B------:R-:W-:Y:S02]  /*fdd0*/  FFMA.FTZ R178, R178, c[0x0][0x23c], -R251 ;  /* 0x00008f00b2b27a23 */ /* 0x000fe400000108fb */
[----:B------:R-:W-:-:S02]  /*fde0*/  FMUL.FTZ R100, R100, R190 ;  /* 0x000000be64647220 */ /* 0x000fc40000410000 */
[-C--:B------:R-:W-:Y:S01]  /*fdf0*/  FMUL.FTZ R101, R101, R190.reuse ;  /* 0x000000be65657220 */ /* 0x080fe20000410000 */
[----:B------:R-:W-:Y:S01]  /*fe00*/  HMMA.16816.F32 R108, R4, R24, R108 ;  /* 0x00000018046c723c */ /* 0x000fe2000000186c */
[-C--:B------:R-:W-:Y:S01]  /*fe10*/  FMUL.FTZ R102, R102, R189.reuse ;  /* 0x000000bd66667220 */ /* 0x080fe20000410000 */
[----:B------:R-:W2:Y:S01]  /*fe20*/  MUFU.EX2 R24, R178 ;  /* 0x000000b200187308 */ /* 0x000ea20000000800 */
[----:B------:R-:W-:Y:S02]  /*fe30*/  FMUL.FTZ R103, R103, R189 ;  /* 0x000000bd67677220 */ /* 0x000fe40000410000 */
[----:B------:R-:W-:Y:S02]  /*fe40*/  FFMA.FTZ R175, R175, c[0x0][0x23c], -R251 ;  /* 0x00008f00afaf7a23 */ /* 0x000fe400000108fb */
[----:B------:R-:W-:-:S03]  /*fe50*/  FMUL.FTZ R112, R112, R190 ;  /* 0x000000be70707220 */ /* 0x000fc60000410000 */
[C---:B------:R-:W-:Y:S01]  /*fe60*/  HMMA.16816.F32 R100, R4.reuse, R30, R100 ;  /* 0x0000001e0464723c */ /* 0x040fe20000001864 */
[-C--:B------:R-:W-:Y:S01]  /*fe70*/  FMUL.FTZ R113, R113, R190.reuse ;  /* 0x000000be71717220 */ /* 0x080fe20000410000 */
[----:B------:R-:W3:Y:S01]  /*fe80*/  MUFU.EX2 R31, R175 ;  /* 0x000000af001f7308 */ /* 0x000ee20000000800 */
[-C--:B------:R-:W-:Y:S02]  /*fe90*/  FMUL.FTZ R114, R114, R189.reuse ;  /* 0x000000bd72727220 */ /* 0x080fe40000410000 */
[----:B------:R-:W-:Y:S02]  /*fea0*/  FMUL.FTZ R115, R115, R189 ;  /* 0x000000bd73737220 */ /* 0x000fe40000410000 */
[C---:B------:R-:W-:Y:S01]  /*feb0*/  LOP3.LUT R30, R10.reuse, 0xffff, RZ, 0xc0, !PT ;  /* 0x0000ffff0a1e7812 */ /* 0x040fe200078ec0ff */
[----:B------:R-:W-:Y:S01]  /*fec0*/  FFMA.FTZ R179, R179, c[0x0][0x23c], -R251 ;  /* 0x00008f00b3b37a23 */ /* 0x000fe200000108fb */
[----:B------:R-:W-:Y:S01]  /*fed0*/  LOP3.LUT R9, R10, 0xff, RZ, 0xc0, !PT ;  /* 0x000000ff0a097812 */ /* 0x000fe200078ec0ff */
[----:B------:R-:W-:Y:S01]  /*fee0*/  IMAD.WIDE.U32 R176, R176, -0x2daee0ad, RZ ;  /* 0xd2511f53b0b07825 */ /* 0x000fe200078e00ff */
[----:B------:R-:W-:Y:S01]  /*fef0*/  SHF.R.U32.HI R30, RZ, 0x8, R30 ;  /* 0x00000008ff1e7819 */ /* 0x000fe2000001161e */
[----:B------:R-:W-:Y:S02]  /*ff00*/  HMMA.16816.F32 R112, R4, R26, R112 ;  /* 0x0000001a0470723c */ /* 0x000fe40000001870 */
[----:B------:R-:W-:-:S02]  /*ff10*/  FMUL.FTZ R124, R124, R190 ;  /* 0x000000be7c7c7220 */ /* 0x000fc40000410000 */
[----:B------:R-:W-:Y:S02]  /*ff20*/  FMUL.FTZ R125, R125, R190 ;  /* 0x000000be7d7d7220 */ /* 0x000fe40000410000 */
[-C--:B------:R-:W-:Y:S02]  /*ff30*/  FMUL.FTZ R126, R126, R189.reuse ;  /* 0x000000bd7e7e7220 */ /* 0x080fe40000410000 */
[----:B------:R-:W-:Y:S01]  /*ff40*/  FMUL.FTZ R127, R127, R189 ;  /* 0x000000bd7f7f7220 */ /* 0x000fe20000410000 */
[----:B------:R-:W-:Y:S01]  /*ff50*/  PRMT R9, R9, 0x5410, R30 ;  /* 0x0000541009097816 */ /* 0x000fe2000000001e */
[----:B------:R4:W1:Y:S01]  /*ff60*/  MUFU.EX2 R248, R179 ;  /* 0x000000b300f87308 */ /* 0x0008620000000800 */
[--C-:B------:R-:W-:Y:S02]  /*ff70*/  SHF.R.U32.HI R26, RZ, 0x10, R10.reuse ;  /* 0x00000010ff1a7819 */ /* 0x100fe4000001160a */
[----:B------:R-:W-:Y:S02]  /*ff80*/  SHF.R.U32.HI R11, RZ, 0x18, R10 ;  /* 0x00000018ff0b7819 */ /* 0x000fe4000001160a */
[----:B--2---:R-:W-:-:S02]  /*ff90*/  MOV R251, R24 ;  /* 0x0000001800fb7202 */ /* 0x004fc40000000f00 */
[----:B------:R-:W-:Y:S02]  /*ffa0*/  MOV R30, R29 ;  /* 0x0000001d001e7202 */ /* 0x000fe40000000f00 */
[----:B------:R-:W-:Y:S02]  /*ffb0*/  LOP3.LUT R10, R177, UR17, R168, 0x96, !PT ;  /* 0x00000011b10a7c12 */ /* 0x000fe4000f8e96a8 */
[C---:B------:R-:W-:Y:S02]  /*ffc0*/  LOP3.LUT R28, R176.reuse, 0xffff, RZ, 0xc0, !PT ;  /* 0x0000ffffb01c7812 */ /* 0x040fe400078ec0ff */
[----:B------:R-:W-:Y:S02]  /*ffd0*/  LOP3.LUT R25, R176, 0xff, RZ, 0xc0, !PT ;  /* 0x000000ffb0197812 */ /* 0x000fe400078ec0ff */
[--C-:B------:R-:W-:Y:S02]  /*ffe0*/  SHF.R.U32.HI R27, RZ, 0x10, R176.reuse ;  /* 0x00000010ff1b7819 */ /* 0x100fe400000116b0 */
[----:B------:R-:W-:-:S02]  /*fff0*/  SHF.R.U32.HI R24, RZ, 0x18, R176 ;  /* 0x00000018ff187819 */ /* 0x000fc400000116b0 */
[----:B------:R-:W-:Y:S01]  /*10000*/  LOP3.LUT R29, R8, 0xffff, RZ, 0xc0, !PT ;  /* 0x0000ffff081d7812 */ /* 0x000fe200078ec0ff */
[----:B----4-:R-:W2:Y:S01]  /*10010*/  LDSM.16.MT88.4 R176, [R212+0xa800] ;  /* 0x00a80000d4b0783b */ /* 0x010ea20000004200 */
[----:B------:R-:W-:Y:S01]  /*10020*/  HMMA.16816.F32 R124, R4, R20, R124 ;  /* 0x00000014047c723c */ /* 0x000fe2000000187c */
[----:B------:R-:W-:Y:S02]  /*10030*/  LOP3.LUT R26, R26, 0xff, RZ, 0xc0, !PT ;  /* 0x000000ff1a1a7812 */ /* 0x000fe400078ec0ff */
[----:B------:R-:W-:Y:S01]  /*10040*/  SHF.R.U32.HI R29, RZ, 0x8, R29 ;  /* 0x00000008ff1d7819 */ /* 0x000fe2000001161d */
[----:B------:R-:W-:-:S03]  /*10050*/  FMUL.FTZ R148, R148, R190 ;  /* 0x000000be94947220 */ /* 0x000fc60000410000 */
[----:B------:R-:W-:Y:S01]  /*10060*/  LOP3.LUT R20, R8, 0xff, RZ, 0xc0, !PT ;  /* 0x000000ff08147812 */ /* 0x000fe200078ec0ff */
[----:B------:R-:W-:Y:S01]  /*10070*/  FMUL.FTZ R149, R149, R190 ;  /* 0x000000be95957220 */ /* 0x000fe20000410000 */
[----:B------:R3:W-:Y:S01]  /*10080*/  MUFU.EX2 R194, R250 ;  /* 0x000000fa00c27308 */ /* 0x0007e20000000800 */
[-C--:B------:R-:W-:Y:S01]  /*10090*/  FMUL.FTZ R150, R150, R189.reuse ;  /* 0x000000bd96967220 */ /* 0x080fe20000410000 */
[----:B------:R-:W-:Y:S01]  /*100a0*/  PRMT R21, R26, 0x5410, R11 ;  /* 0x000054101a157816 */ /* 0x000fe2000000000b */
[----:B------:R-:W-:Y:S01]  /*100b0*/  FMUL.FTZ R151, R151, R189 ;  /* 0x000000bd97977220 */ /* 0x000fe20000410000 */
[----:B------:R-:W-:Y:S02]  /*100c0*/  PRMT R11, R20, 0x5410, R29 ;  /* 0x00005410140b7816 */ /* 0x000fe4000000001d */
[----:B------:R-:W-:Y:S02]  /*100d0*/  SHF.R.U32.HI R20, RZ, 0x10, R8 ;  /* 0x00000010ff147819 */ /* 0x000fe40000011608 */
[----:B------:R-:W-:Y:S02]  /*100e0*/  MUFU.EX2 R193, R193 ;  /* 0x000000c100c17308 */ /* 0x000fe40000000800 */
[----:B------:R-:W-:Y:S01]  /*100f0*/  HMMA.16816.F32 R148, R4, R22, R148 ;  /* 0x000000160494723c */ /* 0x000fe20000001894 */
[----:B---3--:R-:W-:-:S02]  /*10100*/  MOV R250, R31 ;  /* 0x0000001f00fa7202 */ /* 0x008fc40000000f00 */
[----:B------:R-:W-:Y:S02]  /*10110*/  SHF.R.U32.HI R31, RZ, 0x18, R8 ;  /* 0x00000018ff1f7819 */ /* 0x000fe40000011608 */
[--C-:B------:R-:W-:Y:S01]  /*10120*/  SHF.R.U32.HI R8, RZ, 0x10, R10.reuse ;  /* 0x00000010ff087819 */ /* 0x100fe2000001160a */
[----:B------:R-:W-:Y:S01]  /*10130*/  MUFU.EX2 R195, R195 ;  /* 0x000000c300c37308 */ /* 0x000fe20000000800 */
[----:B------:R-:W-:Y:S02]  /*10140*/  SHF.R.U32.HI R23, RZ, 0x18, R10 ;  /* 0x00000018ff177819 */ /* 0x000fe4000001160a */
[----:B------:R-:W-:Y:S02]  /*10150*/  LOP3.LUT R8, R8, 0xff, RZ, 0xc0, !PT ;  /* 0x000000ff08087812 */ /* 0x000fe400078ec0ff */
[----:B------:R-:W-:-:S03]  /*10160*/  LOP3.LUT R20, R20, 0xff, RZ, 0xc0, !PT ;  /* 0x000000ff14147812 */ /* 0x000fc600078ec0ff */
[----:B------:R-:W-:Y:S01]  /*10170*/  MUFU.EX2 R197, R197 ;  /* 0x000000c500c57308 */ /* 0x000fe20000000800 */
[----:B------:R-:W-:Y:S02]  /*10180*/  LOP3.LUT R22, R10, 0xffff, RZ, 0xc0, !PT ;  /* 0x0000ffff0a167812 */ /* 0x000fe400078ec0ff */
[----:B------:R-:W-:-:S05]  /*10190*/  PRMT R23, R8, 0x5410, R23 ;  /* 0x0000541008177816 */ /* 0x000fca0000000017 */
[----:B------:R-:W-:Y:S01]  /*101a0*/  MUFU.EX2 R199, R199 ;  /* 0x000000c700c77308 */ /* 0x000fe20000000800 */
[----:B------:R-:W-:Y:S01]  /*101b0*/  LOP3.LUT R29, R10, 0xff, RZ, 0xc0, !PT ;  /* 0x000000ff0a1d7812 */ /* 0x000fe200078ec0ff */
[----:B------:R-:W-:Y:S01]  /*101c0*/  HSET2.LE.AND R8, R21, R172, PT ;  /* 0x000000ac15087233 */ /* 0x000fe20003803000 */
[----:B------:R-:W-:-:S05]  /*101d0*/  PRMT R31, R20, 0x5410, R31 ;  /* 0x00005410141f7816 */ /* 0x000fca000000001f */
[----:B------:R-:W-:Y:S01]  /*101e0*/  MUFU.EX2 R196, R196 ;  /* 0x000000c400c47308 */ /* 0x000fe20000000800 */
[----:B------:R-:W-:-:S07]  /*101f0*/  SHF.R.U32.HI R28, RZ, 0x8, R28 ;  /* 0x00000008ff1c7819 */ /* 0x000fce000001161c */
[----:B------:R-:W-:Y:S01]  /*10200*/  MUFU.EX2 R198, R198 ;  /* 0x000000c600c67308 */ /* 0x000fe20000000800 */
[----:B------:R-:W-:-:S07]  /*10210*/  LOP3.LUT R27, R27, 0xff, RZ, 0xc0, !PT ;  /* 0x000000ff1b1b7812 */ /* 0x000fce00078ec0ff */
[----:B------:R-:W3:Y:S01]  /*10220*/  MUFU.EX2 R249, R249 ;  /* 0x000000f900f97308 */ /* 0x000ee20000000800 */
[----:B------:R-:W-:Y:S02]  /*10230*/  SHF.R.U32.HI R10, RZ, 0x8, R22 ;  /* 0x00000008ff0a7819 */ /* 0x000fe40000011616 */
[----:B-1----:R-:W-:Y:S01]  /*10240*/  F2FP.PACK_AB R175, R248, R251 ;  /* 0x000000fbf8af723e */ /* 0x002fe200000000ff */
        /* <DEDUP_REMOVED lines=16> */
[----:B------:R-:W-:Y:S01]  /*10350*/  PRMT R25, R25, 0x5410, R28 ;  /* 0x0000541019197816 */ /* 0x000fe2000000001c */
[----:B------:R-:W-:Y:S01]  /*10360*/  HSET2.LE.AND R31, R31, R172, PT ;  /* 0x000000ac1f1f7233 */ /* 0x000fe20003803000 */
[----:B------:R-:W-:-:S02]  /*10370*/  PRMT R27, R27, 0x5410, R24 ;  /* 0x000054101b1b7816 */ /* 0x000fc40000000018 */
[----:B------:R-:W-:Y:S02]  /*10380*/  PRMT R29, R29, 0x5410, R10 ;  /* 0x000054101d1d7816 */ /* 0x000fe4000000000a */
[----:B------:R-:W-:Y:S02]  /*10390*/  LOP3.LUT R175, R8, R175, RZ, 0xc0, !PT ;  /* 0x000000af08af7212 */ /* 0x000fe400078ec0ff */
[----:B------:R-:W-:Y:S01]  /*103a0*/  F2FP.PACK_AB R8, R250, R30 ;  /* 0x0000001efa08723e */ /* 0x000fe200000000ff */
[C---:B------:R-:W-:Y:S01]  /*103b0*/  HMMA.16816.F32 R68, R4.reuse, R170, R68 ;  /* 0x000000aa0444723c */ /* 0x040fe20000001844 */
[--C-:B------:R-:W-:Y:S01]  /*103c0*/  HSET2.LE.AND R9, R9, R172.reuse, PT ;  /* 0x000000ac09097233 */ /* 0x100fe20003803000 */
[----:B---3--:R-:W-:Y:S01]  /*103d0*/  F2FP.PACK_AB R10, R249, R198 ;  /* 0x000000c6f90a723e */ /* 0x008fe200000000ff */
[--C-:B------:R-:W-:Y:S01]  /*103e0*/  HSET2.LE.AND R25, R25, R172.reuse, PT ;  /* 0x000000ac19197233 */ /* 0x100fe20003803000 */
[----:B------:R-:W-:Y:S01]  /*103f0*/  LOP3.LUT R173, R31, R8, RZ, 0xc0, !PT ;  /* 0x000000081fad7212 */ /* 0x000fe200078ec0ff */
[--C-:B------:R-:W-:Y:S01]  /*10400*/  HSET2.LE.AND R27, R27, R172.reuse, PT ;  /* 0x000000ac1b1b7233 */ /* 0x100fe20003803000 */
[----:B------:R-:W-:Y:S01]  /*10410*/  F2FP.PACK_AB R8, R196, R199 ;  /* 0x000000c7c408723e */ /* 0x000fe200000000ff */
[--C-:B------:R-:W-:Y:S01]  /*10420*/  HSET2.LE.AND R11, R11, R172.reuse, PT ;  /* 0x000000ac0b0b7233 */ /* 0x100fe20003803000 */
[----:B------:R-:W-:Y:S01]  /*10430*/  HMMA.16816.F32 R84, R4, R34, R84 ;  /* 0x000000220454723c */ /* 0x000fe20000001854 */
[----:B------:R-:W-:-:S02]  /*10440*/  HSET2.LE.AND R29, R29, R172, PT ;  /* 0x000000ac1d1d7233 */ /* 0x000fc40003803000 */
[----:B------:R-:W-:Y:S01]  /*10450*/  HSET2.LE.AND R23, R23, R172, PT ;  /* 0x000000ac17177233 */ /* 0x000fe20003803000 */
[----:B------:R-:W-:Y:S01]  /*10460*/  F2FP.PACK_AB R172, R242, R252 ;  /* 0x000000fcf2ac723e */ /* 0x000fe200000000ff */
[----:B------:R-:W1:Y:S03]  /*10470*/  LDSM.16.MT88.4 R168, [R210+0xa800] ;  /* 0x00a80000d2a8783b */ /* 0x000e660000004200 */
[----:B------:R-:W-:Y:S01]  /*10480*/  HMMA.16816.F32 R140, R4, R12, R140 ;  /* 0x0000000c048c723c */ /* 0x000fe2000000188c */
[----:B------:R-:W-:Y:S01]  /*10490*/  LOP3.LUT R174, R9, R174, RZ, 0xc0, !PT ;  /* 0x000000ae09ae7212 */ /* 0x000fe200078ec0ff */
[----:B------:R-:W3:Y:S01]  /*104a0*/  LDSM.16.MT88.4 R32, [R209+0xa800] ;  /* 0x00a80000d120783b */ /* 0x000ee20000004200 */
[----:B------:R-:W-:-:S05]  /*104b0*/  LOP3.LUT R172, R11, R172, RZ, 0xc0, !PT ;  /* 0x000000ac0bac7212 */ /* 0x000fca00078ec0ff */
[----:B------:R-:W-:Y:S01]  /*104c0*/  HMMA.16816.F32 R132, R4, R14, R132 ;  /* 0x0000000e0484723c */ /* 0x000fe20000001884 */
[----:B------:R-:W-:Y:S06]  /*104d0*/  LDSM.16.MT88.4 R12, [R209+0xb800] ;  /* 0x00b80000d10c783b */ /* 0x000fec0000004200 */
[----:B------:R-:W-:Y:S02]  /*104e0*/  F2FP.PACK_AB R6, R194, R197 ;  /* 0x000000c5c206723e */ /* 0x000fe400000000ff */
[----:B------:R-:W-:Y:S02]  /*104f0*/  F2FP.PACK_AB R4, R195, R193 ;  /* 0x000000c1c304723e */ /* 0x000fe400000000ff */
[----:B------:R-:W-:-:S02]  /*10500*/  LOP3.LUT R6, R25, R6, RZ, 0xc0, !PT ;  /* 0x0000000619067212 */ /* 0x000fc400078ec0ff */
[----:B------:R-:W-:Y:S02]  /*10510*/  LOP3.LUT R7, R27, R10, RZ, 0xc0, !PT ;  /* 0x0000000a1b077212 */ /* 0x000fe400078ec0ff */
[----:B------:R-:W-:Y:S01]  /*10520*/  LOP3.LUT R4, R29, R4, RZ, 0xc0, !PT ;  /* 0x000000041d047212 */ /* 0x000fe200078ec0ff */
[-C--:B--2---:R-:W-:Y:S01]  /*10530*/  HMMA.16816.F32 R160, R172, R176.reuse, R160 ;  /* 0x000000b0aca0723c */ /* 0x084fe200000018a0 */
[----:B------:R-:W-:Y:S01]  /*10540*/  LOP3.LUT R5, R23, R8, RZ, 0xc0, !PT ;  /* 0x0000000817057212 */ /* 0x000fe200078ec0ff */
[----:B------:R-:W-:Y:S04]  /*10550*/  LDSM.16.MT88.4 R24, [R212+0xb800] ;  /* 0x00b80000d418783b */ /* 0x000fe80000004200 */
[----:B------:R-:W-:Y:S02]  /*10560*/  LDSM.16.MT88.4 R20, [R210+0xb800] ;  /* 0x00b80000d214783b */ /* 0x000fe40000004200 */
[----:B------:R-:W-:Y:S02]  /*10570*/  HMMA.16816.F32 R156, R4, R176, R156 ;  /* 0x000000b0049c723c */ /* 0x000fe4000000189c */
[----:B------:R-:W-:Y:S05]  /*10580*/  LDSM.16.MT88.4 R8, [R208+0xb800] ;  /* 0x00b80000d008783b */ /* 0x000fea0000004200 */
[----:B------:R-:W-:-:S02]  /*10590*/  MOV R177, R30 ;  /* 0x0000001e00b17202 */ /* 0x000fc40000000f00 */
[----:B------:R-:W2:Y:S01]  /*105a0*/  LDSM.16.MT88.4 R28, [R208+0xa800] ;  /* 0x00a80000d01c783b */ /* 0x000ea20000004200 */
[----:B------:R-:W-:Y:S02]  /*105b0*/  FFMA.FTZ R182, R238, R191, R182 ;  /* 0x000000bfeeb67223 */ /* 0x000fe400000100b6 */
        /* <DEDUP_REMOVED lines=19> */
[----:B------:R-:W-:Y:S01]  /*106f0*/  HMMA.16816.F32 R40, R172, R178, R40 ;  /* 0x000000b2ac28723c */ /* 0x000fe20000001828 */
[----:B------:R-:W-:Y:S01]  /*10700*/  FADD.FTZ R3, R251, R180 ;  /* 0x000000b4fb037221 */ /* 0x000fe20000010000 */
[----:B------:R-:W-:Y:S01]  /*10710*/  @UP0 UIADD3 UR26, UR26, -0x6, URZ ;  /* 0xfffffffa1a1a0890 */ /* 0x000fe2000fffe03f */
[----:B------:R-:W-:-:S02]  /*10720*/  FADD.FTZ R197, R197, R188 ;  /* 0x000000bcc5c57221 */ /* 0x000fc40000010000 */
[----:B------:R-:W-:-:S03]  /*10730*/  FADD.FTZ R198, R198, R199 ;  /* 0x000000c7c6c67221 */ /* 0x000fc60000010000 */
[----:B-1----:R-:W-:Y:S01]  /*10740*/  HMMA.16816.F32 R44, R172, R168, R44 ;  /* 0x000000a8ac2c723c */ /* 0x002fe2000000182c */
[----:B------:R-:W-:Y:S02]  /*10750*/  FADD.FTZ R238, R248, R3 ;  /* 0x00000003f8ee7221 */ /* 0x000fe40000010000 */
[----:B------:R-:W-:Y:S02]  /*10760*/  FADD.FTZ R241, R194, R197 ;  /* 0x000000c5c2f17221 */ /* 0x000fe40000010000 */
[----:B------:R-:W-:-:S03]  /*10770*/  FADD.FTZ R239, R249, R198 ;  /* 0x000000c6f9ef7221 */ /* 0x000fc60000010000 */
[C---:B------:R-:W-:Y:S08]  /*10780*/  HMMA.16816.F32 R56, R172.reuse, R170, R56 ;  /* 0x000000aaac38723c */ /* 0x040ff00000001838 */
[C---:B---3--:R-:W-:Y:S08]  /*10790*/  HMMA.16816.F32 R60, R172.reuse, R32, R60 ;  /* 0x00000020ac3c723c */ /* 0x048ff0000000183c */
        /* <DEDUP_REMOVED lines=27> */
.L_x_885:
[----:B------:R-:W-:-:S12]  /*10950*/  UIADD3 UR26, UR31, -0x1, URZ ;  /* 0xffffffff1f1a7890 */ /* 0x000fd8000fffe03f */
.L_x_890:
[----:B------:R-:W-:-:S13]  /*10960*/  ISETP.LE.AND P0, PT, RZ, UR26, PT ;  /* 0x0000001aff007c0c */ /* 0x000fda000bf03270 */
[----:B------:R-:W-:Y:S05]  /*10970*/  @!P0 BRA `(.L_x_891) ;  /* 0x00002cb000008947 */ /* 0x000fea0003800000 */
[----:B------:R-:W-:Y:S01]  /*10980*/  IMAD.WIDE.U32 R248, R202, -0x326172a9, RZ ;  /* 0xcd9e8d57caf87825 */ /* 0x000fe200078e00ff */
[----:B------:R-:W1:Y:S01]  /*10990*/  LDC.U8 R240, c[0x0][0x2d8] ;  /* 0x0000b600fff07b82 */ /* 0x000e620000000000 */
[----:B------:R-:W-:Y:S01]  /*109a0*/  ULDC UR31, c[0x0][0x1a0] ;  /* 0x00006800001f7ab9 */ /* 0x000fe20000000800 */
[----:B------:R-:W-:Y:S01]  /*109b0*/  MOV R3, R166 ;  /* 0x000000a600037202 */ /* 0x000fe20000000f00 */
[----:B------:R-:W-:Y:S01]  /*109c0*/  IMAD.WIDE.U32 R250, R203, -0x326172a9, RZ ;  /* 0xcd9e8d57cbfa7825 */ /* 0x000fe200078e00ff */
[----:B------:R-:W-:Y:S01]  /*109d0*/  LOP3.LUT R4, R249, R201, RZ, 0x3c, !PT ;  /* 0x000000c9f9047212 */ /* 0x000fe200078e3cff */
[----:B------:R-:W-:Y:S01]  /*109e0*/  USHF.L.U32 UR31, UR31, 0x4, URZ ;  /* 0x000000041f1f7899 */ /* 0x000fe2000800063f */
[----:B------:R-:W-:Y:S01]  /*109f0*/  MOV R2, R167 ;  /* 0x000000a700027202 */ /* 0x000fe20000000f00 */
[----:B------:R-:W-:Y:S01]  /*10a00*/  IMAD.WIDE.U32 R8, R200, -0x2daee0ad, RZ ;  /* 0xd2511f53c8087825 */ /* 0x000fe200078e00ff */
[----:B------:R-:W-:Y:S01]  /*10a10*/  LOP3.LUT R201, R251, R201, RZ, 0x3c, !PT ;  /* 0x000000c9fbc97212 */ /* 0x000fe200078e3cff */
[----:B------:R-:W-:Y:S01]  /*10a20*/  USHF.L.U64.HI UR30, UR31, 0x1, UR27 ;  /* 0x000000011f1e7899 */ /* 0x000fe2000801021b */
[----:B------:R-:W-:Y:S01]  /*10a30*/  MOV R169, R18 ;  /* 0x0000001200a97202 */ /* 0x000fe20000000f00 */
[----:B------:R-:W-:Y:S01]  /*10a40*/  IMAD.WIDE.U32 R6, R4, -0x2daee0ad, RZ ;  /* 0xd2511f5304067825 */ /* 0x000fe200078e00ff */
[----:B------:R2:W-:Y:S01]  /*10a50*/  STL.64 [R1+0x10], R8 ;  /* 0x0000100801007387 */ /* 0x0005e20000100a00 */
[----:B------:R-:W-:Y:S01]  /*10a60*/  MOV R0, R165 ;  /* 0x000000a500007202 */ /* 0x000fe20000000f00 */
[----:B------:R-:W-:Y:S01]  /*10a70*/  USHF.L.U32 UR31, UR31, 0x1, URZ ;  /* 0x000000011f1f7899 */ /* 0x000fe2000800063f */
[----:B------:R-:W-:Y:S01]  /*10a80*/  IMAD.WIDE.U32 R4, R201, -0x2daee0ad, RZ ;  /* 0xd2511f53c9047825 */ /* 0x000fe200078e00ff */
[----:B------:R2:W-:Y:S01]  /*10a90*/  STL.64 [R1+0x8], R6 ;  /* 0x0000080601007387 */ /* 0x0005e20000100a00 */
[----:B------:R-:W-:-:S03]  /*10aa0*/  MOV R245, R247 ;  /* 0x000000f700f57202 */ /* 0x000fc60000000f00 */
[----:B------:R2:W-:Y:S01]  /*10ab0*/  STL.64 [R1], R4 ;  /* 0x0000000401007387 */ /* 0x0005e20000100a00 */
[----:B-1----:R-:W-:Y:S01]  /*10ac0*/  PRMT R240, R240, 0x7054, R240 ;  /* 0x00007054f0f07816 */ /* 0x002fe200000000f0 */
[----:B------:R-:W-:Y:S05]  /*10ad0*/  BRA `(.L_x_892) ;  /* 0x0000019000007947 */ /* 0x000fea0003800000 */
.L_x_894:
        /* <DEDUP_REMOVED lines=25> */
.L_x_892:
        /* <DEDUP_REMOVED lines=21> */
[----:B------:R-:W3:Y:S05]  /*10dc0*/  LDSM.16.M88.4 R172, [R217+0x8000] ;  /* 0x00800000d9ac783b */ /* 0x000eea0000000200 */
[----:B------:R-:W4:Y:S05]  /*10dd0*/  LDSM.16.M88.4 R176, [R218+0x2000] ;  /* 0x00200000dab0783b */ /* 0x000f2a0000000200 */
[----:B------:R-:W2:Y:S05]  /*10de0*/  LDSM.16.M88.4 R180, [R217+0x8800] ;  /* 0x00880000d9b4783b */ /* 0x000eaa0000000200 */
[----:B------:R-:W0:Y:S05]  /*10df0*/  LDGDEPBAR ;  /* 0x00000000000079af */ /* 0x000e2a0000000000 */
[----:B------:R-:W-:Y:S05]  /*10e00*/  LDSM.16.M88.4 R184, [R216] ;  /* 0x00000000d8b8783b */ /* 0x000fea0000000200 */
[----:B------:R-:W1:Y:S05]  /*10e10*/  LDSM.16.M88.4 R188, [R215] ;  /* 0x00000000d7bc783b */ /* 0x000e6a0000000200 */
[----:B-----5:R-:W1:Y:S05]  /*10e20*/  LDSM.16.M88.4 R192, [R216+0x2000] ;  /* 0x00200000d8c0783b */ /* 0x020e6a0000000200 */
[----:B------:R-:W1:Y:S01]  /*10e30*/  LDSM.16.M88.4 R196, [R207] ;  /* 0x00000000cfc4783b */ /* 0x000e620000000200 */
[-C--:B--23--:R-:W-:Y:S04]  /*10e40*/  HMMA.16816.F32 R4, R164, R172.reuse, RZ ;  /* 0x000000aca404723c */ /* 0x08cfe800000018ff */
[----:B------:R-:W-:Y:S04]  /*10e50*/  LDSM.16.M88.4 R200, [R214+0x2000] ;  /* 0x00200000d6c8783b */ /* 0x000fe80000000200 */
[C---:B----4-:R-:W-:Y:S08]  /*10e60*/  HMMA.16816.F32 R8, R176.reuse, R172, RZ ;  /* 0x000000acb008723c */ /* 0x050ff000000018ff */
[-C--:B------:R-:W-:Y:S08]  /*10e70*/  HMMA.16816.F32 R12, R176, R174.reuse, RZ ;  /* 0x000000aeb00c723c */ /* 0x080ff000000018ff */
[C---:B------:R-:W-:Y:S01]  /*10e80*/  HMMA.16816.F32 R16, R164.reuse, R174, RZ ;  /* 0x000000aea410723c */ /* 0x040fe200000018ff */
[----:B------:R-:W-:Y:S07]  /*10e90*/  LDSM.16.M88.4 R172, [R214] ;  /* 0x00000000d6ac783b */ /* 0x000fee0000000200 */
[-C--:B------:R-:W-:Y:S08]  /*10ea0*/  HMMA.16816.F32 R20, R164, R180.reuse, RZ ;  /* 0x000000b4a414723c */ /* 0x080ff000000018ff */
[C---:B------:R-:W-:Y:S08]  /*10eb0*/  HMMA.16816.F32 R24, R176.reuse, R180, RZ ;  /* 0x000000b4b018723c */ /* 0x040ff000000018ff */
[-C--:B------:R-:W-:Y:S01]  /*10ec0*/  HMMA.16816.F32 R28, R176, R182.reuse, RZ ;  /* 0x000000b6b01c723c */ /* 0x080fe200000018ff */
[----:B------:R-:W2:Y:S07]  /*10ed0*/  LDSM.16.M88.4 R176, [R211+0x8000] ;  /* 0x00800000d3b0783b */ /* 0x000eae0000000200 */
[----:B------:R-:W-:Y:S01]  /*10ee0*/  HMMA.16816.F32 R32, R164, R182, RZ ;  /* 0x000000b6a420723c */ /* 0x000fe200000018ff */
[----:B------:R-:W3:Y:S05]  /*10ef0*/  LDSM.16.M88.4 R164, [R211+0x8800] ;  /* 0x00880000d3a4783b */ /* 0x000eea0000000200 */
[----:B------:R-:W-:Y:S02]  /*10f00*/  LDSM.16.M88.4 R180, [R213] ;  /* 0x00000000d5b4783b */ /* 0x000fe40000000200 */
[-C--:B-1----:R-:W-:Y:S08]  /*10f10*/  HMMA.16816.F32 R4, R184, R188.reuse, R4 ;  /* 0x000000bcb804723c */ /* 0x082ff00000001804 */
[C---:B------:R-:W-:Y:S08]  /*10f20*/  HMMA.16816.F32 R8, R192.reuse, R188, R8 ;  /* 0x000000bcc008723c */ /* 0x040ff00000001808 */
        /* <DEDUP_REMOVED lines=8> */
[----:B------:R-:W1:Y:S05]  /*10fb0*/  LDSM.16.M88.4 R184, [R206+0x800] ;  /* 0x00080000ceb8783b */ /* 0x000e6a0000000200 */
        /* <DEDUP_REMOVED lines=23> */
[----:B------:R-:W1:Y:S05]  /*11130*/  LDSM.16.M88.4 R180, [R204] ;  /* 0x00000000ccb4783b */ /* 0x000e6a0000000200 */
        /* <DEDUP_REMOVED lines=18> */
[-C--:B------:R-:W-:Y:S08]  /*11260*/  HMMA.16816.F32 R20, R172, R180.reuse, R20 ;  /* 0x000000b4ac14723c */ /* 0x080ff00000001814 */
[C---:B------:R-:W-:Y:S08]  /*11270*/  HMMA.16816.F32 R24, R192.reuse, R180, R24 ;  /* 0x000000b4c018723c */ /* 0x040ff00000001818 */
[-C--:B------:R-:W-:Y:S01]  /*11280*/  HMMA.16816.F32 R28, R192, R182.reuse, R28 ;  /* 0x000000b6c01c723c */ /* 0x080fe2000000181c */
[----:B------:R-:W4:Y:S07]  /*11290*/  LDSM.16.M88.4 R192, [R213+0x6000] ;  /* 0x00600000d5c0783b */ /* 0x000f2e0000000200 */
[----:B------:R-:W-:Y:S01]  /*112a0*/  HMMA.16816.F32 R32, R172, R182, R32 ;  /* 0x000000b6ac20723c */ /* 0x000fe20000001820 */
[----:B------:R-:W1:Y:S01]  /*112b0*/  LDSM.16.M88.4 R172, [R206+0x1800] ;  /* 0x00180000ceac783b */ /* 0x000e620000000200 */
        /* <DEDUP_REMOVED lines=14> */
[-C--:B------:R-:W-:Y:S08]  /*113a0*/  HMMA.16816.F32 R20, R176, R172.reuse, R20 ;  /* 0x000000acb014723c */ /* 0x080ff00000001814 */
[C---:B------:R-:W-:Y:S08]  /*113b0*/  HMMA.16816.F32 R24, R192.reuse, R172, R24 ;  /* 0x000000acc018723c */ /* 0x040ff00000001818 */
[-C--:B------:R-:W-:Y:S08]  /*113c0*/  HMMA.16816.F32 R28, R192, R174.reuse, R28 ;  /* 0x000000aec01c723c */ /* 0x080ff0000000181c */
[----:B------:R-:W-:Y:S01]  /*113d0*/  HMMA.16816.F32 R32, R176, R174, R32 ;  /* 0x000000aeb020723c */ /* 0x000fe20000001820 */
[----:B------:R-:W-:-:S07]  /*113e0*/  @P0 BRA `(.L_x_894) ;  /* 0xfffff6f000000947 */ /* 0x000fce000383ffff */
.L_x_893:
[----:B------:R-:W2:Y:S01]  /*113f0*/  LDL.64 R178, [R1+0x10] ;  /* 0x0000100001b27983 */ /* 0x000ea20000100a00 */
[----:B------:R-:W-:Y:S02]  /*11400*/  FMNMX.FTZ R164, R4, R2, !PT ;  /* 0x0000000204a47209 */ /* 0x000fe40007810000 */
[----:B------:R-:W-:Y:S02]  /*11410*/  FMNMX.FTZ R166, R6, R3, !PT ;  /* 0x0000000306a67209 */ /* 0x000fe40007810000 */
[----:B------:R-:W-:Y:S01]  /*11420*/  FMNMX.FTZ R165, R5, R164, !PT ;  /* 0x000000a405a57209 */ /* 0x000fe20007810000 */
[----:B------:R-:W3:Y:S01]  /*11430*/  LDL.64 R194, [R1+0x8] ;  /* 0x0000080001c27983 */ /* 0x000ee20000100a00 */
[----:B------:R-:W-:Y:S02]  /*11440*/  FMNMX.FTZ R167, R7, R166, !PT ;  /* 0x000000a607a77209 */ /* 0x000fe40007810000 */
[----:B------:R-:W-:Y:S02]  /*11450*/  FMNMX.FTZ R164, R16, R165, !PT ;  /* 0x000000a510a47209 */ /* 0x000fe40007810000 */
[----:B------:R-:W-:Y:S01]  /*11460*/  FMNMX.FTZ R168, R8, R0, !PT ;  /* 0x0000000008a87209 */ /* 0x000fe20007810000 */
[----:B------:R-:W2:Y:S01]  /*11470*/  LDL.64 R192, [R1] ;  /* 0x0000000001c07983 */ /* 0x000ea20000100a00 */
        /* <DEDUP_REMOVED lines=17> */
[----:B------:R-:W-:Y:S04]  /*11590*/  FMNMX.FTZ R164, R28, R165, !PT ;  /* 0x000000a51ca47209 */ /* 0x000fe80007810000 */
[----:B------:R-:W-:Y:S01]  /*115a0*/  FMNMX.FTZ R173, R29, R164, !PT ;  /* 0x000000a41dad7209 */ /* 0x000fe20007810000 */
[----:B------:R-:W4:Y:S08]  /*115b0*/  SHFL.BFLY PT, R165, R172, 0x2, 0x1f ;  /* 0x0c401f00aca57f89 */ /* 0x000f3000000e0000 */
[----:B------:R-:W5:Y:S01]  /*115c0*/  SHFL.BFLY PT, R164, R173, 0x2, 0x1f ;  /* 0x0c401f00ada47f89 */ /* 0x000f6200000e0000 */
[--C-:B--2---:R-:W-:Y:S02]  /*115d0*/  LOP3.LUT R174, R193, UR14, R178.reuse, 0x96, !PT ;  /* 0x0000000ec1ae7c12 */ /* 0x104fe4000f8e96b2 */
[----:B-1----:R-:W-:Y:S02]  /*115e0*/  FMNMX.FTZ R170, R175, R166, !PT ;  /* 0x000000a6afaa7209 */ /* 0x002fe40007810000 */
[----:B----4-:R-:W-:Y:S01]  /*115f0*/  FMNMX.FTZ R171, R172, R165, !PT ;  /* 0x000000a5acab7209 */ /* 0x010fe20007810000 */
[----:B------:R-:W-:Y:S01]  /*11600*/  IMAD.WIDE.U32 R174, R174, -0x326172a9, RZ ;  /* 0xcd9e8d57aeae7825 */ /* 0x000fe200078e00ff */
[----:B-----5:R-:W-:Y:S01]  /*11610*/  FMNMX.FTZ R168, R173, R164, !PT ;  /* 0x000000a4ada87209 */ /* 0x020fe20007810000 */
[----:B------:R-:W1:Y:S01]  /*11620*/  SHFL.BFLY PT, R167, R170, 0x1, 0x1f ;  /* 0x0c201f00aaa77f89 */ /* 0x000e6200000e0000 */
[----:B---3--:R-:W-:Y:S05]  /*11630*/  LOP3.LUT R176, R195, UR14, R178, 0x96, !PT ;  /* 0x0000000ec3b07c12 */ /* 0x008fea000f8e96b2 */
[----:B------:R-:W-:Y:S02]  /*11640*/  IMAD.WIDE.U32 R176, R176, -0x326172a9, RZ ;  /* 0xcd9e8d57b0b07825 */ /* 0x000fe400078e00ff */
[----:B------:R-:W2:Y:S08]  /*11650*/  SHFL.BFLY PT, R166, R171, 0x1, 0x1f ;  /* 0x0c201f00aba67f89 */ /* 0x000eb000000e0000 */
[----:B------:R-:W3:Y:S01]  /*11660*/  SHFL.BFLY PT, R165, R168, 0x1, 0x1f ;  /* 0x0c201f00a8a57f89 */ /* 0x000ee200000e0000 */
[----:B-1----:R-:W-:Y:S02]  /*11670*/  FMNMX.FTZ R167, R170, R167, !PT ;  /* 0x000000a7aaa77209 */ /* 0x002fe40007810000 */
[----:B------:R-:W-:Y:S02]  /*11680*/  FMNMX.FTZ R170, R10, R169, !PT ;  /* 0x000000a90aaa7209 */ /* 0x000fe40007810000 */
[C---:B------:R-:W-:Y:S01]  /*11690*/  FSETP.NEU.FTZ.AND P1, PT, R167.reuse, -INF , PT ;  /* 0xff800000a700780b */ /* 0x040fe20003f3d000 */
[C---:B------:R-:W-:Y:S02]  /*116a0*/  FADD.FTZ R2, -R167.reuse, R2 ;  /* 0x00000002a7027221 */ /* 0x040fe40000010100 */
[----:B------:R-:W-:Y:S01]  /*116b0*/  FMUL.FTZ R182, R167, c[0x0][0x23c] ;  /* 0x00008f00a7b67a20 */ /* 0x000fe20000410000 */
[----:B--2---:R-:W-:Y:S01]  /*116c0*/  FMNMX.FTZ R166, R171, R166, !PT ;  /* 0x000000a6aba67209 */ /* 0x004fe20007810000 */
[----:B------:R-:W-:Y:S01]  /*116d0*/  FMUL.FTZ R164, R2, c[0x0][0x23c] ;  /* 0x00008f0002a47a20 */ /* 0x000fe20000410000 */
[----:B------:R-:W-:Y:S02]  /*116e0*/  FMNMX.FTZ R171, R11, R170, !PT ;  /* 0x000000aa0bab7209 */ /* 0x000fe40007810000 */
[----:B------:R-:W-:Y:S01]  /*116f0*/  FSEL R182, R182, RZ, P1 ;  /* 0x000000ffb6b67208 */ /* 0x000fe20000800000 */
[C---:B------:R-:W-:Y:S01]  /*11700*/  FADD.FTZ R2, -R166.reuse, R3 ;  /* 0x00000003a6027221 */ /* 0x040fe20000010100 */
[C---:B------:R-:W-:Y:S01]  /*11710*/  FSETP.NEU.FTZ.AND P1, PT, R166.reuse, -INF , PT ;  /* 0xff800000a600780b */ /* 0x040fe20003f3d000 */
[----:B------:R-:W-:Y:S01]  /*11720*/  FMUL.FTZ R181, R166, c[0x0][0x23c] ;  /* 0x00008f00a6b57a20 */ /* 0x000fe20000410000 */
[----:B---3--:R-:W-:Y:S01]  /*11730*/  FMNMX.FTZ R165, R168, R165, !PT ;  /* 0x000000a5a8a57209 */ /* 0x008fe20007810000 */
[----:B------:R-:W-:Y:S01]  /*11740*/  FMUL.FTZ R3, R2, c[0x0][0x23c] ;  /* 0x00008f0002037a20 */ /* 0x000fe20000410000 */
[----:B------:R-:W-:Y:S01]  /*11750*/  FMNMX.FTZ R168, R14, R171, !PT ;  /* 0x000000ab0ea87209 */ /* 0x000fe20007810000 */
[----:B------:R-:W-:Y:S01]  /*11760*/  FFMA.FTZ R184, R16, c[0x0][0x23c], -R182 ;  /* 0x00008f0010b87a23 */ /* 0x000fe200000108b6 */
[----:B------:R-:W-:Y:S01]  /*11770*/  FSEL R181, R181, RZ, P1 ;  /* 0x000000ffb5b57208 */ /* 0x000fe20000800000 */
[----:B------:R-:W-:Y:S01]  /*11780*/  FADD.FTZ R0, -R165, R0 ;  /* 0x00000000a5007221 */ /* 0x000fe20000010100 */
[----:B------:R-:W-:Y:S01]  /*11790*/  FMNMX.FTZ R171, R15, R168, !PT ;  /* 0x000000a80fab7209 */ /* 0x000fe20007810000 */
[C---:B------:R-:W-:Y:S01]  /*117a0*/  FMUL.FTZ R180, R165.reuse, c[0x0][0x23c] ;  /* 0x00008f00a5b47a20 */ /* 0x040fe20000410000 */
[----:B------:R-:W-:Y:S01]  /*117b0*/  FSETP.NEU.FTZ.AND P1, PT, R165, -INF , PT ;  /* 0xff800000a500780b */ /* 0x000fe20003f3d000 */
[----:B------:R-:W-:Y:S01]  /*117c0*/  FMUL.FTZ R2, R0, c[0x0][0x23c] ;  /* 0x00008f0000027a20 */ /* 0x000fe20000410000 */
[----:B------:R-:W-:Y:S01]  /*117d0*/  FMNMX.FTZ R0, R26, R171, !PT ;  /* 0x000000ab1a007209 */ /* 0x000fe20007810000 */
[--C-:B------:R-:W-:Y:S01]  /*117e0*/  FFMA.FTZ R186, R18, c[0x0][0x23c], -R181.reuse ;  /* 0x00008f0012ba7a23 */ /* 0x100fe200000108b5 */
[----:B------:R-:W-:Y:S01]  /*117f0*/  MOV R18, UR29 ;  /* 0x0000001d00127c02 */ /* 0x000fe20008000f00 */
[--C-:B------:R-:W-:Y:S01]  /*11800*/  FFMA.FTZ R187, R19, c[0x0][0x23c], -R181.reuse ;  /* 0x00008f0013bb7a23 */ /* 0x100fe200000108b5 */
[----:B------:R-:W-:Y:S01]  /*11810*/  FMNMX.FTZ R173, R27, R0, !PT ;  /* 0x000000001bad7209 */ /* 0x000fe20007810000 */
[--C-:B------:R-:W-:Y:S01]  /*11820*/  FFMA.FTZ R190, R6, c[0x0][0x23c], -R181.reuse ;  /* 0x00008f0006be7a23 */ /* 0x100fe200000108b5 */
[----:B------:R-:W-:Y:S01]  /*11830*/  LOP3.LUT R18, R179, UR26, R18, 0x96, !PT ;  /* 0x0000001ab3127c12 */ /* 0x000fe2000f8e9612 */
[----:B------:R-:W-:Y:S01]  /*11840*/  FFMA.FTZ R191, R7, c[0x0][0x23c], -R181 ;  /* 0x00008f0007bf7a23 */ /* 0x000fe200000108b5 */
[----:B------:R-:W-:Y:S01]  /*11850*/  FMNMX.FTZ R0, R30, R173, !PT ;  /* 0x000000ad1e007209 */ /* 0x000fe20007810000 */
[--C-:B------:R-:W-:Y:S01]  /*11860*/  FFMA.FTZ R185, R17, c[0x0][0x23c], -R182.reuse ;  /* 0x00008f0011b97a23 */ /* 0x100fe200000108b6 */
[----:B------:R-:W-:Y:S01]  /*11870*/  FSEL R180, R180, RZ, P1 ;  /* 0x000000ffb4b47208 */ /* 0x000fe20000800000 */
[--C-:B------:R-:W-:Y:S01]  /*11880*/  FFMA.FTZ R188, R4, c[0x0][0x23c], -R182.reuse ;  /* 0x00008f0004bc7a23 */ /* 0x100fe200000108b6 */
[----:B------:R-:W-:Y:S01]  /*11890*/  FMNMX.FTZ R171, R31, R0, !PT ;  /* 0x000000001fab7209 */ /* 0x000fe20007810000 */
[----:B------:R-:W-:Y:S01]  /*118a0*/  FFMA.FTZ R189, R5, c[0x0][0x23c], -R182 ;  /* 0x00008f0005bd7a23 */ /* 0x000fe200000108b6 */
[----:B------:R-:W-:Y:S01]  /*118b0*/  MUFU.EX2 R184, R184 ;  /* 0x000000b800b87308 */ /* 0x000fe20000000800 */
[--C-:B------:R-:W-:Y:S01]  /*118c0*/  FFMA.FTZ R193, R9, c[0x0][0x23c], -R180.reuse ;  /* 0x00008f0009c17a23 */ /* 0x100fe200000108b4 */
[----:B------:R-:W-:Y:S01]  /*118d0*/  UIADD3 UR26, UR26, -0x1, URZ ;  /* 0xffffffff1a1a7890 */ /* 0x000fe2000fffe03f */
[----:B------:R-:W1:Y:S01]  /*118e0*/  SHFL.BFLY PT, R0, R171, 0x2, 0x1f ;  /* 0x0c401f00ab007f89 */ /* 0x000e6200000e0000 */
[--C-:B------:R-:W-:Y:S02]  /*118f0*/  FFMA.FTZ R196, R12, c[0x0][0x23c], -R180.reuse ;  /* 0x00008f000cc47a23 */ /* 0x100fe400000108b4 */
[--C-:B------:R-:W-:Y:S02]  /*11900*/  FFMA.FTZ R197, R13, c[0x0][0x23c], -R180.reuse ;  /* 0x00008f000dc57a23 */ /* 0x100fe400000108b4 */
[----:B------:R-:W-:Y:S02]  /*11910*/  FFMA.FTZ R242, R28, c[0x0][0x23c], -R180 ;  /* 0x00008f001cf27a23 */ /* 0x000fe400000108b4 */
[----:B------:R-:W-:Y:S01]  /*11920*/  MUFU.EX2 R185, R185 ;  /* 0x000000b900b97308 */ /* 0x000fe20000000800 */
[----:B------:R-:W-:Y:S09]  /*11930*/  FFMA.FTZ R252, R20, c[0x0][0x23c], -R182 ;  /* 0x00008f0014fc7a23 */ /* 0x000ff200000108b6 */
[----:B------:R-:W-:Y:S01]  /*11940*/  MUFU.EX2 R186, R186 ;  /* 0x000000ba00ba7308 */ /* 0x000fe20000000800 */
[----:B-1----:R-:W-:Y:S01]  /*11950*/  FMNMX.FTZ R19, R171, R0, !PT ;  /* 0x00000000ab137209 */ /* 0x002fe20007810000 */
[----:B------:R-:W-:Y:S08]  /*11960*/  IMAD.WIDE.U32 R170, R18, -0x326172a9, RZ ;  /* 0xcd9e8d5712aa7825 */ /* 0x000ff000078e00ff */
[----:B------:R-:W-:Y:S01]  /*11970*/  MUFU.EX2 R187, R187 ;  /* 0x000000bb00bb7308 */ /* 0x000fe20000000800 */
[----:B------:R-:W1:Y:S01]  /*11980*/  SHFL.BFLY PT, R18, R19, 0x1, 0x1f ;  /* 0x0c201f0013127f89 */ /* 0x000e6200000e0000 */
[----:B------:R-:W-:Y:S02]  /*11990*/  LOP3.LUT R202, R177, UR13, R170, 0x96, !PT ;  /* 0x0000000db1ca7c12 */ /* 0x000fe4000f8e96aa */
[----:B------:R-:W-:Y:S02]  /*119a0*/  LOP3.LUT R168, R171, UR15, R248, 0x96, !PT ;  /* 0x0000000faba87c12 */ /* 0x000fe4000f8e96f8 */
[----:B------:R-:W-:Y:S01]  /*119b0*/  LOP3.LUT R170, R175, UR13, R170, 0x96, !PT ;  /* 0x0000000dafaa7c12 */ /* 0x000fe2000f8e96aa */
[----:B------:R-:W-:Y:S01]  /*119c0*/  IMAD.WIDE.U32 R202, R202, -0x2daee0ad, RZ ;  /* 0xd2511f53caca7825 */ /* 0x000fe200078e00ff */
[----:B------:R-:W-:Y:S02]  /*119d0*/  LOP3.LUT R0, R171, UR15, R250, 0x96, !PT ;  /* 0x0000000fab007c12 */ /* 0x000fe4000f8e96fa */
[----:B------:R-:W-:Y:S01]  /*119e0*/  MUFU.EX2 R188, R188 ;  /* 0x000000bc00bc7308 */ /* 0x000fe20000000800 */
        /* <DEDUP_REMOVED lines=10> */
[----:B-1----:R-:W-:Y:S02]  /*11a90*/  FMNMX.FTZ R18, R19, R18, !PT ;  /* 0x0000001213127209 */ /* 0x002fe40007810000 */
[----:B------:R-:W-:Y:S01]  /*11aa0*/  MUFU.EX2 R190, R190 ;  /* 0x000000be00be7308 */ /* 0x000fe20000000800 */
[----:B------:R-:W-:Y:S01]  /*11ab0*/  IMAD.WIDE.U32 R6, R0, -0x326172a9, RZ ;  /* 0xcd9e8d5700067825 */ /* 0x000fe200078e00ff */
[----:B------:R-:W-:Y:S03]  /*11ac0*/  FSETP.NEU.FTZ.AND P1, PT, R18, -INF , PT ;  /* 0xff8000001200780b */ /* 0x000fe60003f3d000 */
[----:B------:R-:W-:Y:S01]  /*11ad0*/  IMAD.WIDE.U32 R246, R168, -0x326172a9, RZ ;  /* 0xcd9e8d57a8f67825 */ /* 0x000fe200078e00ff */
[----:B------:R-:W-:Y:S03]  /*11ae0*/  LOP3.LUT R168, R179, UR11, R176, 0x96, !PT ;  /* 0x0000000bb3a87c12 */ /* 0x000fe6000f8e96b0 */
[----:B------:R-:W-:Y:S01]  /*11af0*/  FFMA.FTZ R192, R8, c[0x0][0x23c], -R180 ;  /* 0x00008f0008c07a23 */ /* 0x000fe200000108b4 */
[----:B------:R-:W-:Y:S01]  /*11b00*/  LOP3.LUT R8, R201, UR9, R178, 0x96, !PT ;  /* 0x00000009c9087c12 */ /* 0x000fe2000f8e96b2 */
[----:B------:R-:W-:Y:S01]  /*11b10*/  IMAD.WIDE.U32 R172, R168, -0x2daee0ad, RZ ;  /* 0xd2511f53a8ac7825 */ /* 0x000fe200078e00ff */
[----:B------:R-:W-:Y:S01]  /*11b20*/  LOP3.LUT R0, R247, UR11, R174, 0x96, !PT ;  /* 0x0000000bf7007c12 */ /* 0x000fe2000f8e96ae */
[----:B------:R-:W-:Y:S01]  /*11b30*/  MUFU.EX2 R191, R191 ;  /* 0x000000bf00bf7308 */ /* 0x000fe20000000800 */
[----:B------:R-:W-:Y:S01]  /*11b40*/  LOP3.LUT R246, R7, UR9, R246, 0x96, !PT ;  /* 0x0000000907f67c12 */ /* 0x000fe2000f8e96f6 */
[----:B------:R-:W-:Y:S01]  /*11b50*/  IMAD.WIDE.U32 R16, R8, -0x2daee0ad, RZ ;  /* 0xd2511f5308107825 */ /* 0x000fe200078e00ff */
[----:B------:R-:W-:Y:S03]  /*11b60*/  LOP3.LUT R202, R173, UR8, R202, 0x96, !PT ;  /* 0x00000008adca7c12 */ /* 0x000fe6000f8e96ca */
[----:B------:R-:W-:Y:S01]  /*11b70*/  IMAD.WIDE.U32 R8, R0, -0x2daee0ad, RZ ;  /* 0xd2511f5300087825 */ /* 0x000fe200078e00ff */
[----:B------:R-:W-:Y:S03]  /*11b80*/  LOP3.LUT R0, R17, UR6, R172, 0x96, !PT ;  /* 0x0000000611007c12 */ /* 0x000fe6000f8e96ac */
[----:B------:R-:W-:Y:S01]  /*11b90*/  IMAD.WIDE.U32 R246, R246, -0x2daee0ad, RZ ;  /* 0xd2511f53f6f67825 */ /* 0x000fe200078e00ff */
[----:B------:R-:W-:Y:S03]  /*11ba0*/  MUFU.EX2 R192, R192 ;  /* 0x000000c000c07308 */ /* 0x000fe60000000800 */
[----:B------:R-:W-:Y:S01]  /*11bb0*/  FMUL.FTZ R19, R18, c[0x0][0x23c] ;  /* 0x00008f0012137a20 */ /* 0x000fe20000410000 */
[----:B------:R-:W-:Y:S01]  /*11bc0*/  LOP3.LUT R8, R247, UR6, R8, 0x96, !PT ;  /* 0x00000006f7087c12 */ /* 0x000fe2000f8e9608 */
[----:B------:R-:W-:Y:S01]  /*11bd0*/  IMAD.WIDE.U32 R174, R0, -0x326172a9, RZ ;  /* 0xcd9e8d5700ae7825 */ /* 0x000fe200078e00ff */
[----:B------:R-:W-:Y:S02]  /*11be0*/  LOP3.LUT R0, R9, UR8, R170, 0x96, !PT ;  /* 0x0000000809007c12 */ /* 0x000fe4000f8e96aa */
[----:B------:R-:W-:Y:S01]  /*11bf0*/  FSEL R19, R19, RZ, P1 ;  /* 0x000000ff13137208 */ /* 0x000fe20000800000 */
[----:B------:R-:W-:Y:S01]  /*11c00*/  IMAD.WIDE.U32 R172, R8, -0x326172a9, RZ ;  /* 0xcd9e8d5708ac7825 */ /* 0x000fe200078e00ff */
[----:B------:R-:W-:Y:S01]  /*11c10*/  LOP3.LUT R168, R174, 0xffff, RZ, 0xc0, !PT ;  /* 0x0000ffffaea87812 */ /* 0x000fe200078ec0ff */
[----:B------:R-:W-:Y:S01]  /*11c20*/  MUFU.EX2 R193, R193 ;  /* 0x000000c100c17308 */ /* 0x000fe20000000800 */
[--C-:B------:R-:W-:Y:S01]  /*11c30*/  SHF.R.U32.HI R8, RZ, 0x10, R174.reuse ;  /* 0x00000010ff087819 */ /* 0x100fe200000116ae */
[----:B------:R-:W-:Y:S01]  /*11c40*/  IMAD.WIDE.U32 R4, R0, -0x326172a9, RZ ;  /* 0xcd9e8d5700047825 */ /* 0x000fe200078e00ff */
[----:B------:R-:W-:Y:S02]  /*11c50*/  LOP3.LUT R0, R172, 0xff, RZ, 0xc0, !PT ;  /* 0x000000ffac007812 */ /* 0x000fe400078ec0ff */
[----:B------:R-:W-:Y:S01]  /*11c60*/  LOP3.LUT R9, R174, 0xff, RZ, 0xc0, !PT ;  /* 0x000000ffae097812 */ /* 0x000fe200078ec0ff */
[----:B------:R-:W-:Y:S01]  /*11c70*/  FFMA.FTZ R195, R11, c[0x0][0x23c], -R19 ;  /* 0x00008f000bc37a23 */ /* 0x000fe20000010813 */
[----:B------:R-:W-:Y:S01]  /*11c80*/  LOP3.LUT R11, R172, 0xffff, RZ, 0xc0, !PT ;  /* 0x0000ffffac0b7812 */ /* 0x000fe200078ec0ff */
[----:B------:R-:W-:Y:S01]  /*11c90*/  IMAD.WIDE.U32 R202, R202, -0x326172a9, RZ ;  /* 0xcd9e8d57caca7825 */ /* 0x000fe200078e00ff */
[----:B------:R-:W-:Y:S01]  /*11ca0*/  SHF.R.U32.HI R171, RZ, 0x18, R174 ;  /* 0x00000018ffab7819 */ /* 0x000fe200000116ae */
[----:B------:R-:W1:Y:S01]  /*11cb0*/  MUFU.EX2 R164, R164 ;  /* 0x000000a400a47308 */ /* 0x000e620000000800 */
[----:B------:R-:W-:Y:S01]  /*11cc0*/  SHF.R.U32.HI R11, RZ, 0x8, R11 ;  /* 0x00000008ff0b7819 */ /* 0x000fe2000001160b */
[--C-:B------:R-:W-:Y:S01]  /*11cd0*/  FFMA.FTZ R194, R10, c[0x0][0x23c], -R19.reuse ;  /* 0x00008f000ac27a23 */ /* 0x100fe20000010813 */
[----:B------:R-:W-:Y:S01]  /*11ce0*/  LOP3.LUT R10, R173, UR16, R4, 0x96, !PT ;  /* 0x00000010ad0a7c12 */ /* 0x000fe2000f8e9604 */
[--C-:B------:R-:W-:Y:S01]  /*11cf0*/  FFMA.FTZ R198, R14, c[0x0][0x23c], -R19.reuse ;  /* 0x00008f000ec67a23 */ /* 0x100fe20000010813 */
[----:B------:R-:W-:Y:S01]  /*11d00*/  LOP3.LUT R177, R175, UR16, R202, 0x96, !PT ;  /* 0x00000010afb17c12 */ /* 0x000fe2000f8e96ca */
[----:B------:R-:W-:Y:S01]  /*11d10*/  FFMA.FTZ R199, R15, c[0x0][0x23c], -R19 ;  /* 0x00008f000fc77a23 */ /* 0x000fe20000010813 */
[--C-:B------:R-:W-:Y:S01]  /*11d20*/  SHF.R.U32.HI R12, RZ, 0x10, R172.reuse ;  /* 0x00000010ff0c7819 */ /* 0x100fe200000116ac */
[----:B------:R-:W-:Y:S01]  /*11d30*/  FFMA.FTZ R202, R34, c[0x0][0x23c], -R181 ;  /* 0x00008f0022ca7a23 */ /* 0x000fe200000108b5 */
[----:B------:R-:W-:Y:S01]  /*11d40*/  SHF.R.U32.HI R179, RZ, 0x18, R172 ;  /* 0x00000018ffb37819 */ /* 0x000fe200000116ac */
[----:B------:R-:W-:Y:S01]  /*11d50*/  MUFU.EX2 R194, R194 ;  /* 0x000000c200c27308 */ /* 0x000fe20000000800 */
[----:B------:R-:W-:Y:S01]  /*11d60*/  PRMT R13, R0, 0x5410, R11 ;  /* 0x00005410000d7816 */ /* 0x000fe2000000000b */
[----:B------:R-:W2:Y:S01]  /*11d70*/  LDSM.16.MT88.4 R172, [R212+0xa000] ;  /* 0x00a00000d4ac783b */ /* 0x000ea20000004200 */
[C---:B------:R-:W-:Y:S01]  /*11d80*/  LOP3.LUT R0, R10.reuse, 0xffff, RZ, 0xc0, !PT ;  /* 0x0000ffff0a007812 */ /* 0x040fe200078ec0ff */
[----:B------:R-:W-:Y:S01]  /*11d90*/  FFMA.FTZ R247, R29, c[0x0][0x23c], -R180 ;  /* 0x00008f001df77a23 */ /* 0x000fe200000108b4 */
[----:B------:R-:W-:Y:S01]  /*11da0*/  LOP3.LUT R11, R10, 0xff, RZ, 0xc0, !PT ;  /* 0x000000ff0a0b7812 */ /* 0x000fe200078ec0ff */
[--C-:B------:R-:W-:Y:S01]  /*11db0*/  HSET2.LE.AND R178, R13, R240.reuse, PT ;  /* 0x000000f00db27233 */ /* 0x100fe20003803000 */
[----:B------:R-:W-:Y:S01]  /*11dc0*/  SHF.R.U32.HI R0, RZ, 0x8, R0 ;  /* 0x00000008ff007819 */ /* 0x000fe20000011600 */
[----:B------:R-:W-:Y:S01]  /*11dd0*/  FFMA.FTZ R30, R30, c[0x0][0x23c], -R19 ;  /* 0x00008f001e1e7a23 */ /* 0x000fe20000010813 */
[----:B------:R-:W-:Y:S01]  /*11de0*/  SHF.R.U32.HI R168, RZ, 0x8, R168 ;  /* 0x00000008ffa87819 */ /* 0x000fe200000116a8 */
[----:B------:R-:W-:Y:S01]  /*11df0*/  MUFU.EX2 R195, R195 ;  /* 0x000000c300c37308 */ /* 0x000fe20000000800 */
[----:B------:R-:W-:Y:S01]  /*11e00*/  PRMT R11, R11, 0x5410, R0 ;  /* 0x000054100b0b7816 */ /* 0x000fe20000000000 */
[----:B------:R-:W-:Y:S01]  /*11e10*/  FADD.FTZ R0, -R18, R169 ;  /* 0x000000a912007221 */ /* 0x000fe20000010100 */
[----:B------:R-:W-:Y:S01]  /*11e20*/  LOP3.LUT R8, R8, 0xff, RZ, 0xc0, !PT ;  /* 0x000000ff08087812 */ /* 0x000fe200078ec0ff */
[----:B-1----:R-:W-:Y:S01]  /*11e30*/  FMUL.FTZ R40, R164, R40 ;  /* 0x00000028a4287220 */ /* 0x002fe20000410000 */
[----:B------:R-:W-:Y:S01]  /*11e40*/  PRMT R9, R9, 0x5410, R168 ;  /* 0x0000541009097816 */ /* 0x000fe200000000a8 */
[----:B------:R-:W-:Y:S01]  /*11e50*/  FMUL.FTZ R0, R0, c[0x0][0x23c] ;  /* 0x00008f0000007a20 */ /* 0x000fe20000410000 */
[----:B------:R-:W-:Y:S01]  /*11e60*/  PRMT R171, R8, 0x5410, R171 ;  /* 0x0000541008ab7816 */ /* 0x000fe200000000ab */
[--C-:B------:R-:W-:Y:S01]  /*11e70*/  HSET2.LE.AND R176, R11, R240.reuse, PT ;  /* 0x000000f00bb07233 */ /* 0x100fe20003803000 */
[C---:B------:R-:W-:Y:S01]  /*11e80*/  LOP3.LUT R168, R177.reuse, 0xffff, RZ, 0xc0, !PT ;  /* 0x0000ffffb1a87812 */ /* 0x040fe200078ec0ff */
[----:B------:R-:W1:Y:S01]  /*11e90*/  MUFU.EX2 R3, R3 ;  /* 0x0000000300037308 */ /* 0x000e620000000800 */
[--C-:B------:R-:W-:Y:S01]  /*11ea0*/  SHF.R.U32.HI R8, RZ, 0x10, R177.reuse ;  /* 0x00000010ff087819 */ /* 0x100fe200000116b1 */
[--C-:B------:R-:W-:Y:S01]  /*11eb0*/  HSET2.LE.AND R170, R9, R240.reuse, PT ;  /* 0x000000f009aa7233 */ /* 0x100fe20003803000 */
[----:B------:R-:W-:Y:S01]  /*11ec0*/  SHF.R.U32.HI R15, RZ, 0x10, R10 ;  /* 0x00000010ff0f7819 */ /* 0x000fe2000001160a */
[--C-:B------:R-:W-:Y:S01]  /*11ed0*/  HSET2.LE.AND R171, R171, R240.reuse, PT ;  /* 0x000000f0abab7233 */ /* 0x100fe20003803000 */
[----:B------:R-:W-:Y:S01]  /*11ee0*/  SHF.R.U32.HI R14, RZ, 0x8, R168 ;  /* 0x00000008ff0e7819 */ /* 0x000fe200000116a8 */
[C---:B------:R-:W-:Y:S01]  /*11ef0*/  FMUL.FTZ R41, R164.reuse, R41 ;  /* 0x00000029a4297220 */ /* 0x040fe20000410000 */
[----:B------:R-:W-:Y:S01]  /*11f00*/  LOP3.LUT R183, R177, 0xff, RZ, 0xc0, !PT ;  /* 0x000000ffb1b77812 */ /* 0x000fe200078ec0ff */
[----:B------:R-:W-:Y:S01]  /*11f10*/  FMUL.FTZ R44, R164, R44 ;  /* 0x0000002ca42c7220 */ /* 0x000fe20000410000 */
[----:B------:R-:W-:Y:S01]  /*11f20*/  LOP3.LUT R8, R8, 0xff, RZ, 0xc0, !PT ;  /* 0x000000ff08087812 */ /* 0x000fe200078ec0ff */
[----:B------:R-:W-:Y:S01]  /*11f30*/  MUFU.EX2 R196, R196 ;  /* 0x000000c400c47308 */ /* 0x000fe20000000800 */
[----:B------:R-:W-:Y:S01]  /*11f40*/  SHF.R.U32.HI R10, RZ, 0x18, R10 ;  /* 0x00000018ff0a7819 */ /* 0x000fe2000001160a */
[C---:B------:R-:W-:Y:S01]  /*11f50*/  FMUL.FTZ R45, R164.reuse, R45 ;  /* 0x0000002da42d7220 */ /* 0x040fe20000410000 */
[----:B------:R-:W-:Y:S01]  /*11f60*/  LOP3.LUT R15, R15, 0xff, RZ, 0xc0, !PT ;  /* 0x000000ff0f0f7812 */ /* 0x000fe200078ec0ff */
[C---:B------:R-:W-:Y:S01]  /*11f70*/  FMUL.FTZ R56, R164.reuse, R56 ;  /* 0x00000038a4387220 */ /* 0x040fe20000410000 */
[----:B------:R-:W-:Y:S01]  /*11f80*/  SHF.R.U32.HI R177, RZ, 0x18, R177 ;  /* 0x00000018ffb17819 */ /* 0x000fe200000116b1 */
[C---:B------:R-:W-:Y:S01]  /*11f90*/  FMUL.FTZ R57, R164.reuse, R57 ;  /* 0x00000039a4397220 */ /* 0x040fe20000410000 */
[----:B------:R-:W-:Y:S01]  /*11fa0*/  PRMT R183, R183, 0x5410, R14 ;  /* 0x00005410b7b77816 */ /* 0x000fe2000000000e */
[----:B------:R-:W-:Y:S01]  /*11fb0*/  FMUL.FTZ R60, R164, R60 ;  /* 0x0000003ca43c7220 */ /* 0x000fe20000410000 */
[----:B------:R-:W-:Y:S01]  /*11fc0*/  PRMT R15, R15, 0x5410, R10 ;  /* 0x000054100f0f7816 */ /* 0x000fe2000000000a */
[----:B------:R-:W3:Y:S01]  /*11fd0*/  MUFU.EX2 R197, R197 ;  /* 0x000000c500c57308 */ /* 0x000ee20000000800 */
[----:B------:R-:W-:Y:S01]  /*11fe0*/  PRMT R177, R8, 0x5410, R177 ;  /* 0x0000541008b17816 */ /* 0x000fe200000000b1 */
[--C-:B------:R-:W-:Y:S01]  /*11ff0*/  HSET2.LE.AND R168, R183, R240.reuse, PT ;  /* 0x000000f0b7a87233 */ /* 0x100fe20003803000 */
[----:B------:R-:W-:Y:S01]  /*12000*/  F2FP.PACK_AB R9, R185, R184 ;  /* 0x000000b8b909723e */ /* 0x000fe200000000ff */
[----:B-1----:R-:W-:Y:S01]  /*12010*/  FMUL.FTZ R42, R3, R42 ;  /* 0x0000002a032a7220 */ /* 0x002fe20000410000 */
[----:B------:R-:W-:Y:S01]  /*12020*/  F2FP.PACK_AB R8, R187, R186 ;  /* 0x000000babb08723e */ /* 0x000fe200000000ff */
[--C-:B------:R-:W-:Y:S01]  /*12030*/  HSET2.LE.AND R169, R177, R240.reuse, PT ;  /* 0x000000f0b1a97233 */ /* 0x100fe20003803000 */
[----:B------:R-:W-:Y:S01]  /*12040*/  LOP3.LUT R170, R170, R9, RZ, 0xc0, !PT ;  /* 0x00000009aaaa7212 */ /* 0x000fe200078ec0ff */
[--C-:B------:R-:W-:Y:S01]  /*12050*/  HSET2.LE.AND R177, R15, R240.reuse, PT ;  /* 0x000000f00fb17233 */ /* 0x100fe20003803000 */
[----:B------:R-:W-:Y:S01]  /*12060*/  LOP3.LUT R171, R171, R8, RZ, 0xc0, !PT ;  /* 0x00000008abab7212 */ /* 0x000fe200078ec0ff */
[----:B------:R-:W-:Y:S01]  /*12070*/  MUFU.EX2 R198, R198 ;  /* 0x000000c600c67308 */ /* 0x000fe20000000800 */
[----:B------:R-:W-:Y:S01]  /*12080*/  F2FP.PACK_AB R11, R189, R188 ;  /* 0x000000bcbd0b723e */ /* 0x000fe200000000ff */
[----:B------:R-:W-:Y:S01]  /*12090*/  FMUL.FTZ R43, R3, R43 ;  /* 0x0000002b032b7220 */ /* 0x000fe20000410000 */
[----:B------:R-:W-:Y:S01]  /*120a0*/  F2FP.PACK_AB R10, R191, R190 ;  /* 0x000000bebf0a723e */ /* 0x000fe200000000ff */
[----:B------:R-:W-:Y:S01]  /*120b0*/  FMUL.FTZ R34, R3, R154 ;  /* 0x0000009a03227220 */ /* 0x000fe20000410000 */
[----:B------:R-:W-:Y:S01]  /*120c0*/  F2FP.PACK_AB R9, R193, R192 ;  /* 0x000000c0c109723e */ /* 0x000fe200000000ff */
[----:B------:R-:W-:Y:S01]  /*120d0*/  FFMA.FTZ R183, R22, c[0x0][0x23c], -R181 ;  /* 0x00008f0016b77a23 */ /* 0x000fe200000108b5 */
[----:B------:R-:W-:Y:S01]  /*120e0*/  F2FP.PACK_AB R8, R195, R194 ;  /* 0x000000c2c308723e */ /* 0x000fe200000000ff */
[C---:B------:R-:W-:Y:S01]  /*120f0*/  FMUL.FTZ R46, R3.reuse, R46 ;  /* 0x0000002e032e7220 */ /* 0x040fe20000410000 */
[----:B------:R-:W-:Y:S01]  /*12100*/  LOP3.LUT R12, R12, 0xff, RZ, 0xc0, !PT ;  /* 0x000000ff0c0c7812 */ /* 0x000fe200078ec0ff */
[----:B------:R-:W1:Y:S01]  /*12110*/  MUFU.EX2 R199, R199 ;  /* 0x000000c700c77308 */ /* 0x000e620000000800 */
        /* <DEDUP_REMOVED lines=9> */
[----:B------:R-:W4:Y:S01]  /*121b0*/  MUFU.EX2 R2, R2 ;  /* 0x0000000200027308 */ /* 0x000f220000000800 */
[----:B------:R-:W5:Y:S01]  /*121c0*/  LDSM.16.MT88.4 R160, [R210+0xa000] ;  /* 0x00a00000d2a0783b */ /* 0x000f620000004200 */
[----:B---3--:R-:W-:Y:S01]  /*121d0*/  F2FP.PACK_AB R13, R197, R196 ;  /* 0x000000c4c50d723e */ /* 0x008fe200000000ff */
[C---:B------:R-:W-:Y:S01]  /*121e0*/  FMUL.FTZ R47, R3.reuse, R47 ;  /* 0x0000002f032f7220 */ /* 0x040fe20000410000 */
[--C-:B------:R-:W-:Y:S01]  /*121f0*/  HSET2.LE.AND R179, R179, R240.reuse, PT ;  /* 0x000000f0b3b37233 */ /* 0x100fe20003803000 */
[-C--:B--2---:R-:W-:Y:S01]  /*12200*/  HMMA.16816.F32 R8, R168, R172.reuse, R8 ;  /* 0x000000aca808723c */ /* 0x084fe20000001808 */
[----:B------:R-:W-:Y:S01]  /*12210*/  LOP3.LUT R178, R178, R13, RZ, 0xc0, !PT ;  /* 0x0000000db2b27212 */ /* 0x000fe200078ec0ff */
[C---:B------:R-:W-:Y:S02]  /*12220*/  FMUL.FTZ R58, R3.reuse, R58 ;  /* 0x0000003a033a7220 */ /* 0x040fe40000410000 */
[C---:B------:R-:W-:Y:S01]  /*12230*/  FMUL.FTZ R59, R3.reuse, R59 ;  /* 0x0000003b033b7220 */ /* 0x040fe20000410000 */
[----:B------:R-:W2:Y:S01]  /*12240*/  MUFU.EX2 R0, R0 ;  /* 0x0000000000007308 */ /* 0x000ea20000000800 */
[C---:B------:R-:W-:Y:S02]  /*12250*/  FMUL.FTZ R61, R164.reuse, R61 ;  /* 0x0000003da43d7220 */ /* 0x040fe40000410000 */
[----:B------:R-:W-:Y:S01]  /*12260*/  FMUL.FTZ R62, R3, R62 ;  /* 0x0000003e033e7220 */ /* 0x000fe20000410000 */
[----:B-1----:R-:W-:Y:S03]  /*12270*/  F2FP.PACK_AB R12, R199, R198 ;  /* 0x000000c6c70c723e */ /* 0x002fe600000000ff */
[----:B------:R-:W-:Y:S01]  /*12280*/  FMUL.FTZ R63, R3, R63 ;  /* 0x0000003f033f7220 */ /* 0x000fe20000410000 */
[----:B------:R-:W-:Y:S01]  /*12290*/  LOP3.LUT R179, R179, R12, RZ, 0xc0, !PT ;  /* 0x0000000cb3b37212 */ /* 0x000fe200078ec0ff */
[C---:B------:R-:W-:Y:S01]  /*122a0*/  FMUL.FTZ R72, R164.reuse, R72 ;  /* 0x00000048a4487220 */ /* 0x040fe20000410000 */
[----:B------:R1:W-:Y:S01]  /*122b0*/  MUFU.EX2 R7, R30 ;  /* 0x0000001e00077308 */ /* 0x0003e20000000800 */
[----:B------:R-:W-:Y:S02]  /*122c0*/  FMUL.FTZ R73, R164, R73 ;  /* 0x00000049a4497220 */ /* 0x000fe40000410000 */
[C---:B------:R-:W-:Y:S02]  /*122d0*/  FMUL.FTZ R74, R3.reuse, R74 ;  /* 0x0000004a034a7220 */ /* 0x040fe40000410000 */
[C---:B----4-:R-:W-:Y:S02]  /*122e0*/  FMUL.FTZ R12, R2.reuse, R156 ;  /* 0x0000009c020c7220 */ /* 0x050fe40000410000 */
[C---:B------:R-:W-:Y:S02]  /*122f0*/  FMUL.FTZ R13, R2.reuse, R157 ;  /* 0x0000009d020d7220 */ /* 0x040fe40000410000 */
[C---:B------:R-:W-:Y:S01]  /*12300*/  FMUL.FTZ R36, R2.reuse, R36 ;  /* 0x0000002402247220 */ /* 0x040fe20000410000 */
[----:B------:R-:W-:Y:S01]  /*12310*/  MUFU.EX2 R242, R242 ;  /* 0x000000f200f27308 */ /* 0x000fe20000000800 */
[C---:B------:R-:W-:Y:S02]  /*12320*/  FMUL.FTZ R37, R2.reuse, R37 ;  /* 0x0000002502257220 */ /* 0x040fe40000410000 */
[----:B------:R-:W-:Y:S02]  /*12330*/  FMUL.FTZ R48, R2, R48 ;  /* 0x0000003002307220 */ /* 0x000fe40000410000 */
[C---:B--2---:R-:W-:Y:S02]  /*12340*/  FMUL.FTZ R14, R0.reuse, R158 ;  /* 0x0000009e000e7220 */ /* 0x044fe40000410000 */
[----:B------:R-:W-:Y:S02]  /*12350*/  FMUL.FTZ R15, R0, R159 ;  /* 0x0000009f000f7220 */ /* 0x000fe40000410000 */
[----:B------:R-:W2:Y:S01]  /*12360*/  LDSM.16.MT88.4 R156, [R209+0xa000] ;  /* 0x00a00000d19c783b */ /* 0x000ea20000004200 */
[----:B------:R-:W-:Y:S01]  /*12370*/  FMUL.FTZ R49, R2, R49 ;  /* 0x0000003102317220 */ /* 0x000fe20000410000 */
[----:B------:R-:W-:Y:S01]  /*12380*/  MUFU.EX2 R247, R247 ;  /* 0x000000f700f77308 */ /* 0x000fe20000000800 */
[C---:B------:R-:W-:Y:S02]  /*12390*/  FMUL.FTZ R50, R0.reuse, R50 ;  /* 0x0000003200327220 */ /* 0x040fe40000410000 */
[C---:B------:R-:W-:Y:S01]  /*123a0*/  HMMA.16816.F32 R12, R176.reuse, R172, R12 ;  /* 0x000000acb00c723c */ /* 0x040fe2000000180c */
[C---:B------:R-:W-:Y:S02]  /*123b0*/  FMUL.FTZ R38, R0.reuse, R38 ;  /* 0x0000002600267220 */ /* 0x040fe40000410000 */
[C---:B------:R-:W-:Y:S02]  /*123c0*/  FMUL.FTZ R39, R0.reuse, R39 ;  /* 0x0000002700277220 */ /* 0x040fe40000410000 */
[C---:B-1----:R-:W-:Y:S02]  /*123d0*/  FMUL.FTZ R30, R0.reuse, R142 ;  /* 0x0000008e001e7220 */ /* 0x042fe40000410000 */
[----:B------:R-:W-:Y:S01]  /*123e0*/  FMUL.FTZ R51, R0, R51 ;  /* 0x0000003300337220 */ /* 0x000fe20000410000 */
[----:B------:R-:W-:Y:S01]  /*123f0*/  MOV R172, R200 ;  /* 0x000000c800ac7202 */ /* 0x000fe20000000f00 */
[C---:B------:R-:W-:Y:S01]  /*12400*/  FMUL.FTZ R52, R2.reuse, R52 ;  /* 0x0000003402347220 */ /* 0x040fe20000410000 */
[-C--:B------:R-:W-:Y:S01]  /*12410*/  HMMA.16816.F32 R36, R176, R174.reuse, R36 ;  /* 0x000000aeb024723c */ /* 0x080fe20000001824 */
[----:B------:R-:W-:Y:S01]  /*12420*/  MUFU.EX2 R202, R202 ;  /* 0x000000ca00ca7308 */ /* 0x000fe20000000800 */
[----:B------:R-:W-:Y:S01]  /*12430*/  FMUL.FTZ R53, R2, R53 ;  /* 0x0000003502357220 */ /* 0x000fe20000410000 */
[----:B------:R-:W-:Y:S01]  /*12440*/  MOV R173, R201 ;  /* 0x000000c900ad7202 */ /* 0x000fe20000000f00 */
[C---:B------:R-:W-:Y:S02]  /*12450*/  FMUL.FTZ R54, R0.reuse, R54 ;  /* 0x0000003600367220 */ /* 0x040fe40000410000 */
[----:B------:R-:W-:Y:S02]  /*12460*/  FMUL.FTZ R55, R0, R55 ;  /* 0x0000003700377220 */ /* 0x000fe40000410000 */
[C---:B------:R-:W-:Y:S01]  /*12470*/  HMMA.16816.F32 R40, R168.reuse, R174, R40 ;  /* 0x000000aea828723c */ /* 0x040fe20000001828 */
[C---:B------:R-:W-:Y:S02]  /*12480*/  FMUL.FTZ R64, R2.reuse, R64 ;  /* 0x0000004002407220 */ /* 0x040fe40000410000 */
[----:B------:R-:W-:Y:S01]  /*12490*/  MUFU.EX2 R252, R252 ;  /* 0x000000fc00fc7308 */ /* 0x000fe20000000800 */
[----:B------:R-:W-:Y:S02]  /*124a0*/  FMUL.FTZ R65, R2, R65 ;  /* 0x0000004102417220 */ /* 0x000fe40000410000 */
[C---:B------:R-:W-:Y:S02]  /*124b0*/  FMUL.FTZ R66, R0.reuse, R66 ;  /* 0x0000004200427220 */ /* 0x040fe40000410000 */
[-C--:B-----5:R-:W-:Y:S01]  /*124c0*/  HMMA.16816.F32 R44, R168, R160.reuse, R44 ;  /* 0x000000a0a82c723c */ /* 0x0a0fe2000000182c */
[----:B------:R-:W-:Y:S03]  /*124d0*/  FMUL.FTZ R67, R0, R67 ;  /* 0x0000004300437220 */ /* 0x000fe60000410000 */
[C---:B------:R-:W-:Y:S02]  /*124e0*/  FMUL.FTZ R68, R2.reuse, R68 ;  /* 0x0000004402447220 */ /* 0x040fe40000410000 */
[----:B------:R-:W-:Y:S02]  /*124f0*/  FMUL.FTZ R69, R2, R69 ;  /* 0x0000004502457220 */ /* 0x000fe40000410000 */
[C---:B------:R-:W-:Y:S01]  /*12500*/  HMMA.16816.F32 R48, R176.reuse, R160, R48 ;  /* 0x000000a0b030723c */ /* 0x040fe20000001830 */
[C---:B------:R-:W-:Y:S03]  /*12510*/  FMUL.FTZ R70, R0.reuse, R70 ;  /* 0x0000004600467220 */ /* 0x040fe60000410000 */
[----:B------:R-:W-:Y:S02]  /*12520*/  FMUL.FTZ R71, R0, R71 ;  /* 0x0000004700477220 */ /* 0x000fe40000410000 */
[C---:B------:R-:W-:Y:S02]  /*12530*/  FMUL.FTZ R75, R3.reuse, R75 ;  /* 0x0000004b034b7220 */ /* 0x040fe40000410000 */
[-C--:B------:R-:W-:Y:S01]  /*12540*/  HMMA.16816.F32 R52, R176, R162.reuse, R52 ;  /* 0x000000a2b034723c */ /* 0x080fe20000001834 */
[C---:B------:R-:W-:Y:S03]  /*12550*/  FMUL.FTZ R76, R164.reuse, R76 ;  /* 0x0000004ca44c7220 */ /* 0x040fe60000410000 */
[----:B------:R-:W-:Y:S02]  /*12560*/  FMUL.FTZ R77, R164, R77 ;  /* 0x0000004da44d7220 */ /* 0x000fe40000410000 */
[C---:B------:R-:W-:Y:S02]  /*12570*/  FMUL.FTZ R78, R3.reuse, R78 ;  /* 0x0000004e034e7220 */ /* 0x040fe40000410000 */
[C---:B------:R-:W-:Y:S01]  /*12580*/  HMMA.16816.F32 R56, R168.reuse, R162, R56 ;  /* 0x000000a2a838723c */ /* 0x040fe20000001838 */
[----:B------:R-:W1:Y:S03]  /*12590*/  LDSM.16.MT88.4 R160, [R208+0xa000] ;  /* 0x00a00000d0a0783b */ /* 0x000e660000004200 */
[C---:B------:R-:W-:Y:S02]  /*125a0*/  FMUL.FTZ R79, R3.reuse, R79 ;  /* 0x0000004f034f7220 */ /* 0x040fe40000410000 */
[C---:B------:R-:W-:Y:S02]  /*125b0*/  FMUL.FTZ R80, R2.reuse, R80 ;  /* 0x0000005002507220 */ /* 0x040fe40000410000 */
[-C--:B--2---:R-:W-:Y:S01]  /*125c0*/  HMMA.16816.F32 R60, R168, R156.reuse, R60 ;  /* 0x0000009ca83c723c */ /* 0x084fe2000000183c */
        /* <DEDUP_REMOVED lines=8> */
[----:B------:R-:W-:Y:S03]  /*12650*/  FMUL.FTZ R87, R0, R87 ;  /* 0x0000005700577220 */ /* 0x000fe60000410000 */
[C---:B------:R-:W-:Y:S02]  /*12660*/  FMUL.FTZ R88, R164.reuse, R88 ;  /* 0x00000058a4587220 */ /* 0x040fe40000410000 */
[C---:B------:R-:W-:Y:S02]  /*12670*/  FMUL.FTZ R89, R164.reuse, R89 ;  /* 0x00000059a4597220 */ /* 0x040fe40000410000 */
[C---:B------:R-:W-:Y:S01]  /*12680*/  HMMA.16816.F32 R72, R168.reuse, R158, R72 ;  /* 0x0000009ea848723c */ /* 0x040fe20000001848 */
[----:B------:R-:W2:Y:S03]  /*12690*/  LDSM.16.MT88.4 R156, [R212+0xb000] ;  /* 0x00b00000d49c783b */ /* 0x000ea60000004200 */
[C---:B------:R-:W-:Y:S02]  /*126a0*/  FMUL.FTZ R90, R3.reuse, R90 ;  /* 0x0000005a035a7220 */ /* 0x040fe40000410000 */
[C---:B------:R-:W-:Y:S02]  /*126b0*/  FMUL.FTZ R91, R3.reuse, R91 ;  /* 0x0000005b035b7220 */ /* 0x040fe40000410000 */
[C---:B------:R-:W-:Y:S01]  /*126c0*/  FMUL.FTZ R92, R164.reuse, R92 ;  /* 0x0000005ca45c7220 */ /* 0x040fe20000410000 */
[-C--:B-1----:R-:W-:Y:S03]  /*126d0*/  HMMA.16816.F32 R76, R168, R160.reuse, R76 ;  /* 0x000000a0a84c723c */ /* 0x082fe6000000184c */
[C---:B------:R-:W-:Y:S02]  /*126e0*/  FMUL.FTZ R93, R164.reuse, R93 ;  /* 0x0000005da45d7220 */ /* 0x040fe40000410000 */
[C---:B------:R-:W-:Y:S02]  /*126f0*/  FMUL.FTZ R94, R3.reuse, R94 ;  /* 0x0000005e035e7220 */ /* 0x040fe40000410000 */
[C---:B------:R-:W-:Y:S01]  /*12700*/  FMUL.FTZ R95, R3.reuse, R95 ;  /* 0x0000005f035f7220 */ /* 0x040fe20000410000 */
[C---:B------:R-:W-:Y:S01]  /*12710*/  HMMA.16816.F32 R80, R176.reuse, R160, R80 ;  /* 0x000000a0b050723c */ /* 0x040fe20000001850 */
[C---:B------:R-:W-:Y:S03]  /*12720*/  FMUL.FTZ R104, R164.reuse, R104 ;  /* 0x00000068a4687220 */ /* 0x040fe60000410000 */
[----:B------:R-:W-:Y:S02]  /*12730*/  FMUL.FTZ R105, R164, R105 ;  /* 0x00000069a4697220 */ /* 0x000fe40000410000 */
[C---:B------:R-:W-:Y:S02]  /*12740*/  FMUL.FTZ R106, R3.reuse, R106 ;  /* 0x0000006a036a7220 */ /* 0x040fe40000410000 */
[-C--:B------:R-:W-:Y:S01]  /*12750*/  HMMA.16816.F32 R84, R176, R162.reuse, R84 ;  /* 0x000000a2b054723c */ /* 0x080fe20000001854 */
[----:B------:R-:W-:Y:S03]  /*12760*/  FMUL.FTZ R107, R3, R107 ;  /* 0x0000006b036b7220 */ /* 0x000fe60000410000 */
[--C-:B------:R-:W-:Y:S02]  /*12770*/  FFMA.FTZ R200, R32, c[0x0][0x23c], -R182.reuse ;  /* 0x00008f0020c87a23 */ /* 0x100fe400000108b6 */
[C---:B------:R-:W-:Y:S02]  /*12780*/  FMUL.FTZ R32, R164.reuse, R152 ;  /* 0x00000098a4207220 */ /* 0x040fe40000410000 */
[C---:B------:R-:W-:Y:S01]  /*12790*/  HMMA.16816.F32 R88, R168.reuse, R162, R88 ;  /* 0x000000a2a858723c */ /* 0x040fe20000001858 */
[----:B------:R-:W1:Y:S01]  /*127a0*/  LDSM.16.MT88.4 R160, [R210+0xb000] ;  /* 0x00b00000d2a0783b */ /* 0x000e620000004200 */
[----:B------:R-:W-:Y:S02]  /*127b0*/  MUFU.EX2 R200, R200 ;  /* 0x000000c800c87308 */ /* 0x000fe40000000800 */
[----:B------:R-:W-:Y:S02]  /*127c0*/  FFMA.FTZ R201, R33, c[0x0][0x23c], -R182 ;  /* 0x00008f0021c97a23 */ /* 0x000fe400000108b6 */
[----:B------:R-:W-:Y:S02]  /*127d0*/  FMUL.FTZ R33, R164, R153 ;  /* 0x00000099a4217220 */ /* 0x000fe40000410000 */
[-C--:B--2---:R-:W-:Y:S01]  /*127e0*/  HMMA.16816.F32 R92, R168, R156.reuse, R92 ;  /* 0x0000009ca85c723c */ /* 0x084fe2000000185c */
[C---:B------:R-:W-:Y:S03]  /*127f0*/  FMUL.FTZ R96, R2.reuse, R96 ;  /* 0x0000006002607220 */ /* 0x040fe60000410000 */
[----:B------:R-:W-:Y:S01]  /*12800*/  FMUL.FTZ R97, R2, R97 ;  /* 0x0000006102617220 */ /* 0x000fe20000410000 */
[----:B------:R-:W-:Y:S01]  /*12810*/  MUFU.EX2 R201, R201 ;  /* 0x000000c900c97308 */ /* 0x000fe20000000800 */
[C---:B------:R-:W-:Y:S02]  /*12820*/  FMUL.FTZ R98, R0.reuse, R98 ;  /* 0x0000006200627220 */ /* 0x040fe40000410000 */
[----:B------:R-:W-:Y:S04]  /*12830*/  FMUL.FTZ R99, R0, R99 ;  /* 0x0000006300637220 */ /* 0x000fe80000410000 */
[C---:B------:R-:W-:Y:S02]  /*12840*/  FMUL.FTZ R116, R164.reuse, R116 ;  /* 0x00000074a4747220 */ /* 0x040fe40000410000 */
[----:B------:R-:W-:Y:S01]  /*12850*/  FMUL.FTZ R117, R164, R117 ;  /* 0x00000075a4757220 */ /* 0x000fe20000410000 */
[C---:B------:R-:W-:Y:S01]  /*12860*/  HMMA.16816.F32 R96, R176.reuse, R156, R96 ;  /* 0x0000009cb060723c */ /* 0x040fe20000001860 */
[C---:B------:R-:W-:Y:S02]  /*12870*/  FMUL.FTZ R100, R2.reuse, R100 ;  /* 0x0000006402647220 */ /* 0x040fe40000410000 */
[----:B------:R-:W-:Y:S02]  /*12880*/  FMUL.FTZ R101, R2, R101 ;  /* 0x0000006502657220 */ /* 0x000fe40000410000 */
[C---:B------:R-:W-:Y:S02]  /*12890*/  FMUL.FTZ R102, R0.reuse, R102 ;  /* 0x0000006600667220 */ /* 0x040fe40000410000 */
[----:B------:R-:W-:Y:S01]  /*128a0*/  FMUL.FTZ R103, R0, R103 ;  /* 0x0000006700677220 */ /* 0x000fe20000410000 */
[----:B------:R-:W-:Y:S01]  /*128b0*/  LOP3.LUT R156, R203, UR7, R172, 0x96, !PT ;  /* 0x00000007cb9c7c12 */ /* 0x000fe2000f8e96ac */
[--C-:B------:R-:W-:Y:S03]  /*128c0*/  FFMA.FTZ R203, R35, c[0x0][0x23c], -R181.reuse ;  /* 0x00008f0023cb7a23 */ /* 0x100fe600000108b5 */
[----:B------:R-:W-:Y:S02]  /*128d0*/  FMUL.FTZ R35, R3, R155 ;  /* 0x0000009b03237220 */ /* 0x000fe40000410000 */
[-C--:B------:R-:W-:Y:S01]  /*128e0*/  HMMA.16816.F32 R100, R176, R158.reuse, R100 ;  /* 0x0000009eb064723c */ /* 0x080fe20000001864 */
[----:B------:R-:W2:Y:S01]  /*128f0*/  LDSM.16.MT88.4 R152, [R209+0xb000] ;  /* 0x00b00000d198783b */ /* 0x000ea20000004200 */
[----:B------:R-:W-:Y:S01]  /*12900*/  FFMA.FTZ R181, R23, c[0x0][0x23c], -R181 ;  /* 0x00008f0017b57a23 */ /* 0x000fe200000108b5 */
[----:B------:R-:W3:Y:S01]  /*12910*/  MUFU.EX2 R203, R203 ;  /* 0x000000cb00cb7308 */ /* 0x000ee20000000800 */
[C---:B------:R-:W-:Y:S02]  /*12920*/  FMUL.FTZ R118, R3.reuse, R118 ;  /* 0x0000007603767220 */ /* 0x040fe40000410000 */
[C---:B------:R-:W-:Y:S02]  /*12930*/  FMUL.FTZ R119, R3.reuse, R119 ;  /* 0x0000007703777220 */ /* 0x040fe40000410000 */
[C---:B------:R-:W-:Y:S01]  /*12940*/  HMMA.16816.F32 R104, R168.reuse, R158, R104 ;  /* 0x0000009ea868723c */ /* 0x040fe20000001868 */
[C---:B------:R-:W-:Y:S03]  /*12950*/  FMUL.FTZ R120, R164.reuse, R120 ;  /* 0x00000078a4787220 */ /* 0x040fe60000410000 */
[----:B------:R-:W-:Y:S02]  /*12960*/  FMUL.FTZ R121, R164, R121 ;  /* 0x00000079a4797220 */ /* 0x000fe40000410000 */
[----:B------:R-:W-:Y:S02]  /*12970*/  FMUL.FTZ R122, R3, R122 ;  /* 0x0000007a037a7220 */ /* 0x000fe40000410000 */
[-C--:B-1----:R-:W-:Y:S01]  /*12980*/  HMMA.16816.F32 R32, R168, R160.reuse, R32 ;  /* 0x000000a0a820723c */ /* 0x082fe20000001820 */
[C---:B------:R-:W-:Y:S03]  /*12990*/  FMUL.FTZ R108, R2.reuse, R108 ;  /* 0x0000006c026c7220 */ /* 0x040fe60000410000 */
[----:B------:R-:W-:Y:S02]  /*129a0*/  FMUL.FTZ R109, R2, R109 ;  /* 0x0000006d026d7220 */ /* 0x000fe40000410000 */
[C---:B------:R-:W-:Y:S02]  /*129b0*/  FMUL.FTZ R110, R0.reuse, R110 ;  /* 0x0000006e006e7220 */ /* 0x040fe40000410000 */
[----:B------:R-:W-:Y:S04]  /*129c0*/  FMUL.FTZ R111, R0, R111 ;  /* 0x0000006f006f7220 */ /* 0x000fe80000410000 */
[----:B------:R-:W-:Y:S01]  /*129d0*/  IMAD.WIDE.U32 R158, R156, -0x2daee0ad, RZ ;  /* 0xd2511f539c9e7825 */ /* 0x000fe200078e00ff */
[----:B------:R-:W-:Y:S02]  /*129e0*/  LOP3.LUT R156, R5, UR7, R6, 0x96, !PT ;  /* 0x00000007059c7c12 */ /* 0x000fe4000f8e9606 */
        /* <DEDUP_REMOVED lines=9> */
[----:B------:R-:W-:Y:S01]  /*12a80*/  IMAD.WIDE.U32 R156, R156, -0x2daee0ad, RZ ;  /* 0xd2511f539c9c7825 */ /* 0x000fe200078e00ff */
[----:B------:R-:W-:Y:S02]  /*12a90*/  MUFU.EX2 R5, R183 ;  /* 0x000000b700057308 */ /* 0x000fe40000000800 */
[----:B------:R-:W-:Y:S01]  /*12aa0*/  SHF.R.U32.HI R161, RZ, 0x18, R158 ;  /* 0x00000018ffa17819 */ /* 0x000fe2000001169e */
[----:B------:R-:W-:Y:S01]  /*12ab0*/  FMUL.FTZ R123, R3, R123 ;  /* 0x0000007b037b7220 */ /* 0x000fe20000410000 */
[-C--:B------:R-:W-:Y:S01]  /*12ac0*/  HMMA.16816.F32 R112, R176, R162.reuse, R112 ;  /* 0x000000a2b070723c */ /* 0x080fe20000001870 */
[----:B------:R-:W-:Y:S01]  /*12ad0*/  LOP3.LUT R160, R157, UR17, R246, 0x96, !PT ;  /* 0x000000119da07c12 */ /* 0x000fe2000f8e96f6 */
[----:B------:R-:W-:Y:S01]  /*12ae0*/  FFMA.FTZ R31, R31, c[0x0][0x23c], -R19 ;  /* 0x00008f001f1f7a23 */ /* 0x000fe20000010813 */
[----:B------:R-:W-:Y:S01]  /*12af0*/  LOP3.LUT R174, R156, 0xffff, RZ, 0xc0, !PT ;  /* 0x0000ffff9cae7812 */ /* 0x000fe200078ec0ff */
[----:B------:R-:W-:Y:S01]  /*12b00*/  FFMA.FTZ R182, R21, c[0x0][0x23c], -R182 ;  /* 0x00008f0015b67a23 */ /* 0x000fe200000108b6 */
[--C-:B------:R-:W-:Y:S01]  /*12b10*/  SHF.R.U32.HI R175, RZ, 0x10, R156.reuse ;  /* 0x00000010ffaf7819 */ /* 0x100fe2000001169c */
[----:B------:R-:W1:Y:S01]  /*12b20*/  MUFU.EX2 R6, R181 ;  /* 0x000000b500067308 */ /* 0x000e620000000800 */
[C---:B------:R-:W-:Y:S01]  /*12b30*/  FMUL.FTZ R128, R164.reuse, R128 ;  /* 0x00000080a4807220 */ /* 0x040fe20000410000 */
[C---:B------:R-:W-:Y:S01]  /*12b40*/  HMMA.16816.F32 R116, R168.reuse, R162, R116 ;  /* 0x000000a2a874723c */ /* 0x040fe20000001874 */
[----:B------:R-:W-:Y:S03]  /*12b50*/  FMUL.FTZ R129, R164, R129 ;  /* 0x00000081a4817220 */ /* 0x000fe60000410000 */
[C---:B------:R-:W-:Y:S01]  /*12b60*/  FMUL.FTZ R130, R3.reuse, R130 ;  /* 0x0000008203827220 */ /* 0x040fe20000410000 */
[----:B------:R-:W-:Y:S01]  /*12b70*/  LOP3.LUT R172, R172, 0xff, RZ, 0xc0, !PT ;  /* 0x000000ffacac7812 */ /* 0x000fe200078ec0ff */
[----:B------:R-:W-:Y:S01]  /*12b80*/  FMUL.FTZ R131, R3, R131 ;  /* 0x0000008303837220 */ /* 0x000fe20000410000 */
[----:B------:R-:W-:Y:S01]  /*12b90*/  LOP3.LUT R163, R156, 0xff, RZ, 0xc0, !PT ;  /* 0x000000ff9ca37812 */ /* 0x000fe200078ec0ff */
[-C--:B--2---:R-:W-:Y:S01]  /*12ba0*/  HMMA.16816.F32 R120, R168, R152.reuse, R120 ;  /* 0x00000098a878723c */ /* 0x084fe20000001878 */
[----:B------:R-:W-:Y:S01]  /*12bb0*/  SHF.R.U32.HI R162, RZ, 0x18, R156 ;  /* 0x00000018ffa27819 */ /* 0x000fe2000001169c */
[----:B------:R2:W-:Y:S01]  /*12bc0*/  MUFU.EX2 R17, R31 ;  /* 0x0000001f00117308 */ /* 0x0005e20000000800 */
[----:B------:R-:W4:Y:S01]  /*12bd0*/  LDSM.16.MT88.4 R156, [R208+0xb000] ;  /* 0x00b00000d09c783b */ /* 0x000f220000004200 */
[C---:B------:R-:W-:Y:S01]  /*12be0*/  FMUL.FTZ R124, R2.reuse, R124 ;  /* 0x0000007c027c7220 */ /* 0x040fe20000410000 */
[----:B------:R-:W-:Y:S01]  /*12bf0*/  SHF.R.U32.HI R174, RZ, 0x8, R174 ;  /* 0x00000008ffae7819 */ /* 0x000fe200000116ae */
[----:B------:R-:W-:Y:S02]  /*12c00*/  FMUL.FTZ R125, R2, R125 ;  /* 0x0000007d027d7220 */ /* 0x000fe40000410000 */
[C---:B------:R-:W-:Y:S01]  /*12c10*/  FMUL.FTZ R126, R0.reuse, R126 ;  /* 0x0000007e007e7220 */ /* 0x040fe20000410000 */
[----:B------:R-:W-:Y:S03]  /*12c20*/  PRMT R163, R163, 0x5410, R174 ;  /* 0x00005410a3a37816 */ /* 0x000fe600000000ae */
[----:B------:R-:W-:Y:S01]  /*12c30*/  FMUL.FTZ R127, R0, R127 ;  /* 0x0000007f007f7220 */ /* 0x000fe20000410000 */
[----:B------:R-:W5:Y:S01]  /*12c40*/  MUFU.EX2 R246, R182 ;  /* 0x000000b600f67308 */ /* 0x000f620000000800 */
[C---:B------:R-:W-:Y:S02]  /*12c50*/  FMUL.FTZ R136, R164.reuse, R136 ;  /* 0x00000088a4887220 */ /* 0x040fe40000410000 */
[----:B------:R-:W-:Y:S02]  /*12c60*/  FMUL.FTZ R137, R164, R137 ;  /* 0x00000089a4897220 */ /* 0x000fe40000410000 */
[----:B------:R-:W-:Y:S01]  /*12c70*/  FMUL.FTZ R138, R3, R138 ;  /* 0x0000008a038a7220 */ /* 0x000fe20000410000 */
[C---:B------:R-:W-:Y:S01]  /*12c80*/  HMMA.16816.F32 R124, R176.reuse, R152, R124 ;  /* 0x00000098b07c723c */ /* 0x040fe2000000187c */
[C---:B------:R-:W-:Y:S02]  /*12c90*/  FMUL.FTZ R20, R2.reuse, R148 ;  /* 0x0000009402147220 */ /* 0x040fe40000410000 */
[----:B------:R-:W-:Y:S02]  /*12ca0*/  FMUL.FTZ R21, R2, R149 ;  /* 0x0000009502157220 */ /* 0x000fe40000410000 */
[----:B------:R-:W-:Y:S01]  /*12cb0*/  FMUL.FTZ R22, R0, R150 ;  /* 0x0000009600167220 */ /* 0x000fe20000410000 */
[----:B------:R-:W-:Y:S01]  /*12cc0*/  LOP3.LUT R150, R28, 0xffff, RZ, 0xc0, !PT ;  /* 0x0000ffff1c967812 */ /* 0x000fe200078ec0ff */
[C---:B------:R-:W-:Y:S01]  /*12cd0*/  FMUL.FTZ R23, R0.reuse, R151 ;  /* 0x0000009700177220 */ /* 0x040fe20000410000 */
[----:B------:R-:W-:Y:S01]  /*12ce0*/  LOP3.LUT R151, R175, 0xff, RZ, 0xc0, !PT ;  /* 0x000000ffaf977812 */ /* 0x000fe200078ec0ff */
[----:B--2---:R-:W-:Y:S03]  /*12cf0*/  FMUL.FTZ R31, R0, R143 ;  /* 0x0000008f001f7220 */ /* 0x004fe60000410000 */
[----:B------:R-:W-:Y:S01]  /*12d00*/  PRMT R151, R151, 0x5410, R162 ;  /* 0x0000541097977816 */ /* 0x000fe200000000a2 */
[--C-:B------:R-:W-:Y:S01]  /*12d10*/  FFMA.FTZ R152, R24, c[0x0][0x23c], -R180.reuse ;  /* 0x00008f0018987a23 */ /* 0x100fe200000108b4 */
[-C--:B------:R-:W-:Y:S01]  /*12d20*/  HMMA.16816.F32 R20, R176, R154.reuse, R20 ;  /* 0x0000009ab014723c */ /* 0x080fe20000001814 */
[----:B------:R-:W-:Y:S01]  /*12d30*/  FFMA.FTZ R180, R25, c[0x0][0x23c], -R180 ;  /* 0x00008f0019b47a23 */ /* 0x000fe200000108b4 */
[----:B------:R-:W-:Y:S01]  /*12d40*/  PRMT R175, R172, 0x5410, R161 ;  /* 0x00005410acaf7816 */ /* 0x000fe200000000a1 */
[----:B------:R-:W-:Y:S01]  /*12d50*/  FMUL.FTZ R25, R164, R145 ;  /* 0x00000091a4197220 */ /* 0x000fe20000410000 */
[----:B------:R-:W-:Y:S01]  /*12d60*/  SHF.R.U32.HI R24, RZ, 0x8, R29 ;  /* 0x00000008ff187819 */ /* 0x000fe2000001161d */
[----:B------:R-:W-:Y:S01]  /*12d70*/  MUFU.EX2 R4, R180 ;  /* 0x000000b400047308 */ /* 0x000fe20000000800 */
[----:B------:R-:W-:Y:S01]  /*12d80*/  SHF.R.U32.HI R29, RZ, 0x10, R28 ;  /* 0x00000010ff1d7819 */ /* 0x000fe2000001161c */
[--C-:B------:R-:W-:Y:S01]  /*12d90*/  FFMA.FTZ R149, R26, c[0x0][0x23c], -R19.reuse ;  /* 0x00008f001a957a23 */ /* 0x100fe20000010813 */
[C---:B------:R-:W-:Y:S01]  /*12da0*/  HMMA.16816.F32 R128, R168.reuse, R154, R128 ;  /* 0x0000009aa880723c */ /* 0x040fe20000001880 */
[----:B------:R-:W-:Y:S03]  /*12db0*/  FFMA.FTZ R148, R27, c[0x0][0x23c], -R19 ;  /* 0x00008f001b947a23 */ /* 0x000fe60000010813 */
[----:B------:R-:W-:Y:S01]  /*12dc0*/  LOP3.LUT R19, R28, 0xff, RZ, 0xc0, !PT ;  /* 0x000000ff1c137812 */ /* 0x000fe200078ec0ff */
[----:B------:R-:W-:Y:S01]  /*12dd0*/  FMUL.FTZ R27, R3, R147 ;  /* 0x00000093031b7220 */ /* 0x000fe20000410000 */
[----:B------:R-:W-:Y:S01]  /*12de0*/  PRMT R173, R173, 0x5410, R24 ;  /* 0x00005410adad7816 */ /* 0x000fe20000000018 */
[----:B------:R-:W-:Y:S01]  /*12df0*/  FMUL.FTZ R24, R164, R144 ;  /* 0x00000090a4187220 */ /* 0x000fe20000410000 */
[----:B------:R-:W-:Y:S01]  /*12e00*/  SHF.R.U32.HI R155, RZ, 0x18, R28 ;  /* 0x00000018ff9b7819 */ /* 0x000fe2000001161c */
[C---:B------:R-:W-:Y:S01]  /*12e10*/  FMUL.FTZ R28, R2.reuse, R140 ;  /* 0x0000008c021c7220 */ /* 0x040fe20000410000 */
[----:B------:R1:W-:Y:S02]  /*12e20*/  MUFU.EX2 R182, R148 ;  /* 0x0000009400b67308 */ /* 0x0003e40000000800 */
[----:B------:R-:W-:Y:S01]  /*12e30*/  LOP3.LUT R144, R29, 0xff, RZ, 0xc0, !PT ;  /* 0x000000ff1d907812 */ /* 0x000fe200078ec0ff */
[C---:B------:R-:W-:Y:S01]  /*12e40*/  FMUL.FTZ R29, R2.reuse, R141 ;  /* 0x0000008d021d7220 */ /* 0x040fe20000410000 */
[----:B------:R-:W-:Y:S01]  /*12e50*/  SHF.R.U32.HI R153, RZ, 0x10, R160 ;  /* 0x00000010ff997819 */ /* 0x000fe200000116a0 */
[----:B------:R-:W2:Y:S01]  /*12e60*/  LDSM.16.MT88.4 R140, [R212+0xa800] ;  /* 0x00a80000d48c783b */ /* 0x000ea20000004200 */
[C---:B------:R-:W-:Y:S01]  /*12e70*/  FMUL.FTZ R26, R3.reuse, R146 ;  /* 0x00000092031a7220 */ /* 0x040fe20000410000 */
[----:B------:R-:W-:Y:S01]  /*12e80*/  SHF.R.U32.HI R146, RZ, 0x8, R150 ;  /* 0x00000008ff927819 */ /* 0x000fe20000011696 */
[----:B------:R-:W-:Y:S01]  /*12e90*/  FMUL.FTZ R139, R3, R139 ;  /* 0x0000008b038b7220 */ /* 0x000fe20000410000 */
[----:B---3--:R-:W-:Y:S01]  /*12ea0*/  F2FP.PACK_AB R150, R203, R202 ;  /* 0x000000cacb96723e */ /* 0x008fe200000000ff */
[----:B------:R3:W2:Y:S01]  /*12eb0*/  MUFU.EX2 R154, R149 ;  /* 0x00000095009a7308 */ /* 0x0006a20000000800 */
[----:B------:R-:W-:Y:S01]  /*12ec0*/  PRMT R161, R19, 0x5410, R146 ;  /* 0x0000541013a17816 */ /* 0x000fe20000000092 */
[C---:B------:R-:W-:Y:S01]  /*12ed0*/  FMUL.FTZ R132, R2.reuse, R132 ;  /* 0x0000008402847220 */ /* 0x040fe20000410000 */
[-C--:B----4-:R-:W-:Y:S01]  /*12ee0*/  HMMA.16816.F32 R24, R168, R156.reuse, R24 ;  /* 0x0000009ca818723c */ /* 0x090fe20000001818 */
[----:B------:R-:W-:Y:S01]  /*12ef0*/  FMUL.FTZ R133, R2, R133 ;  /* 0x0000008502857220 */ /* 0x000fe20000410000 */
[----:B------:R-:W-:Y:S01]  /*12f00*/  PRMT R155, R144, 0x5410, R155 ;  /* 0x00005410909b7816 */ /* 0x000fe2000000009b */
[--C-:B------:R-:W-:Y:S01]  /*12f10*/  HSET2.LE.AND R172, R161, R240.reuse, PT ;  /* 0x000000f0a1ac7233 */ /* 0x100fe20003803000 */
[----:B------:R-:W-:Y:S01]  /*12f20*/  LOP3.LUT R144, R160, 0xffff, RZ, 0xc0, !PT ;  /* 0x0000ffffa0907812 */ /* 0x000fe200078ec0ff */
[C---:B------:R-:W-:Y:S01]  /*12f30*/  FMUL.FTZ R134, R0.reuse, R134 ;  /* 0x0000008600867220 */ /* 0x040fe20000410000 */
[--C-:B------:R-:W-:Y:S01]  /*12f40*/  HSET2.LE.AND R174, R173, R240.reuse, PT ;  /* 0x000000f0adae7233 */ /* 0x100fe20003803000 */
[----:B------:R-:W4:Y:S01]  /*12f50*/  MUFU.EX2 R16, R152 ;  /* 0x0000009800107308 */ /* 0x000f220000000800 */
[C---:B------:R-:W-:Y:S01]  /*12f60*/  HMMA.16816.F32 R28, R176.reuse, R156, R28 ;  /* 0x0000009cb01c723c */ /* 0x040fe2000000181c */
[----:B------:R-:W-:Y:S03]  /*12f70*/  FMUL.FTZ R135, R0, R135 ;  /* 0x0000008700877220 */ /* 0x000fe60000410000 */
[----:B------:R-:W-:Y:S01]  /*12f80*/  SHF.R.U32.HI R144, RZ, 0x8, R144 ;  /* 0x00000008ff907819 */ /* 0x000fe20000011690 */
[--C-:B------:R-:W-:Y:S01]  /*12f90*/  HSET2.LE.AND R175, R175, R240.reuse, PT ;  /* 0x000000f0afaf7233 */ /* 0x100fe20003803000 */
[----:B-1----:R-:W-:Y:S01]  /*12fa0*/  F2FP.PACK_AB R148, R6, R5 ;  /* 0x000000050694723e */ /* 0x002fe200000000ff */
[--C-:B------:R-:W-:Y:S01]  /*12fb0*/  HSET2.LE.AND R173, R155, R240.reuse, PT ;  /* 0x000000f09bad7233 */ /* 0x100fe20003803000 */
[-C--:B------:R-:W-:Y:S01]  /*12fc0*/  HMMA.16816.F32 R132, R176, R158.reuse, R132 ;  /* 0x0000009eb084723c */ /* 0x080fe20000001884 */
[----:B------:R-:W-:Y:S03]  /*12fd0*/  F2FP.PACK_AB R19, R201, R200 ;  /* 0x000000c8c913723e */ /* 0x000fe600000000ff */
[----:B------:R-:W-:Y:S01]  /*12fe0*/  LOP3.LUT R157, R160, 0xff, RZ, 0xc0, !PT ;  /* 0x000000ffa09d7812 */ /* 0x000fe200078ec0ff */
[----:B------:R-:W-:Y:S01]  /*12ff0*/  FFMA.FTZ R188, R164, R243, R188 ;  /* 0x000000f3a4bc7223 */ /* 0x000fe200000100bc */
[----:B------:R-:W-:Y:S01]  /*13000*/  SHF.R.U32.HI R160, RZ, 0x18, R160 ;  /* 0x00000018ffa07819 */ /* 0x000fe200000116a0 */
[--C-:B------:R-:W-:Y:S01]  /*13010*/  HSET2.LE.AND R179, R151, R240.reuse, PT ;  /* 0x000000f097b37233 */ /* 0x100fe20003803000 */
[----:B------:R-:W-:Y:S01]  /*13020*/  HMMA.16816.F32 R136, R168, R158, R136 ;  /* 0x0000009ea888723c */ /* 0x000fe20000001888 */
[----:B------:R-:W-:Y:S01]  /*13030*/  LOP3.LUT R153, R153, 0xff, RZ, 0xc0, !PT ;  /* 0x000000ff99997812 */ /* 0x000fe200078ec0ff */
[----:B------:R-:W-:Y:S02]  /*13040*/  LDSM.16.MT88.4 R168, [R209+0xb800] ;  /* 0x00b80000d1a8783b */ /* 0x000fe40000004200 */
[----:B------:R-:W-:Y:S01]  /*13050*/  LOP3.LUT R174, R174, R19, RZ, 0xc0, !PT ;  /* 0x00000013aeae7212 */ /* 0x000fe200078ec0ff */
[--C-:B------:R-:W-:Y:S01]  /*13060*/  HSET2.LE.AND R178, R163, R240.reuse, PT ;  /* 0x000000f0a3b27233 */ /* 0x100fe20003803000 */
[----:B-----5:R-:W-:Y:S01]  /*13070*/  F2FP.PACK_AB R19, R246, R252 ;  /* 0x000000fcf613723e */ /* 0x020fe200000000ff */
[----:B------:R-:W-:Y:S01]  /*13080*/  FFMA.FTZ R190, R3, R238, R190 ;  /* 0x000000ee03be7223 */ /* 0x000fe200000100be */
[----:B------:R-:W-:Y:S01]  /*13090*/  PRMT R157, R157, 0x5410, R144 ;  /* 0x000054109d9d7816 */ /* 0x000fe20000000090 */
[----:B------:R-:W-:Y:S01]  /*130a0*/  FFMA.FTZ R192, R2, R241, R192 ;  /* 0x000000f102c07223 */ /* 0x000fe200000100c0 */
[----:B------:R-:W1:Y:S02]  /*130b0*/  LDSM.16.MT88.4 R144, [R210+0xa800] ;  /* 0x00a80000d290783b */ /* 0x000e640000004200 */
[----:B------:R-:W-:Y:S01]  /*130c0*/  PRMT R153, R153, 0x5410, R160 ;  /* 0x0000541099997816 */ /* 0x000fe200000000a0 */
[--C-:B------:R-:W-:Y:S01]  /*130d0*/  HSET2.LE.AND R176, R157, R240.reuse, PT ;  /* 0x000000f09db07233 */ /* 0x100fe20003803000 */
[----:B------:R-:W-:Y:S01]  /*130e0*/  LOP3.LUT R175, R175, R150, RZ, 0xc0, !PT ;  /* 0x00000096afaf7212 */ /* 0x000fe200078ec0ff */
[----:B------:R-:W-:Y:S01]  /*130f0*/  FFMA.FTZ R194, R0, R239, R194 ;  /* 0x000000ef00c27223 */ /* 0x000fe200000100c2 */
[----:B------:R-:W-:Y:S01]  /*13100*/  LOP3.LUT R172, R172, R19, RZ, 0xc0, !PT ;  /* 0x00000013acac7212 */ /* 0x000fe200078ec0ff */
[----:B------:R-:W-:Y:S01]  /*13110*/  HSET2.LE.AND R177, R153, R240, PT ;  /* 0x000000f099b17233 */ /* 0x000fe20003803000 */
[----:B------:R-:W-:Y:S01]  /*13120*/  LOP3.LUT R173, R173, R148, RZ, 0xc0, !PT ;  /* 0x00000094adad7212 */ /* 0x000fe200078ec0ff */
[----:B------:R-:W-:Y:S01]  /*13130*/  FADD.FTZ R189, R189, R188 ;  /* 0x000000bcbdbd7221 */ /* 0x000fe20000010000 */
[----:B---3--:R-:W-:Y:S01]  /*13140*/  F2FP.PACK_AB R149, R247, R242 ;  /* 0x000000f2f795723e */ /* 0x008fe200000000ff */
[----:B------:R-:W-:Y:S01]  /*13150*/  FADD.FTZ R191, R191, R190 ;  /* 0x000000bebfbf7221 */ /* 0x000fe20000010000 */
[----:B------:R-:W-:Y:S01]  /*13160*/  F2FP.PACK_AB R150, R17, R7 ;  /* 0x000000071196723e */ /* 0x000fe200000000ff */
[----:B------:R-:W-:Y:S01]  /*13170*/  FADD.FTZ R193, R193, R192 ;  /* 0x000000c0c1c17221 */ /* 0x000fe20000010000 */
[----:B--2---:R-:W-:Y:S01]  /*13180*/  F2FP.PACK_AB R148, R182, R154 ;  /* 0x0000009ab694723e */ /* 0x004fe200000000ff */
[-C--:B------:R-:W-:Y:S01]  /*13190*/  HMMA.16816.F32 R160, R172, R140.reuse, R8 ;  /* 0x0000008caca0723c */ /* 0x080fe20000001808 */
[----:B----4-:R-:W-:Y:S01]  /*131a0*/  F2FP.PACK_AB R19, R4, R16 ;  /* 0x000000100413723e */ /* 0x010fe200000000ff */
[----:B------:R-:W2:Y:S01]  /*131b0*/  LDSM.16.MT88.4 R8, [R209+0xa800] ;  /* 0x00a80000d108783b */ /* 0x000ea20000004200 */
[----:B------:R-:W-:Y:S01]  /*131c0*/  LOP3.LUT R178, R178, R149, RZ, 0xc0, !PT ;  /* 0x00000095b2b27212 */ /* 0x000fe200078ec0ff */
[----:B------:R-:W-:Y:S01]  /*131d0*/  FADD.FTZ R195, R195, R194 ;  /* 0x000000c2c3c37221 */ /* 0x000fe20000010000 */
[----:B------:R-:W-:Y:S01]  /*131e0*/  LOP3.LUT R179, R179, R150, RZ, 0xc0, !PT ;  /* 0x00000096b3b37212 */ /* 0x000fe200078ec0ff */
[----:B------:R-:W-:Y:S01]  /*131f0*/  FADD.FTZ R184, R184, R189 ;  /* 0x000000bdb8b87221 */ /* 0x000fe20000010000 */
[----:B------:R-:W-:Y:S01]  /*13200*/  LOP3.LUT R177, R177, R148, RZ, 0xc0, !PT ;  /* 0x00000094b1b17212 */ /* 0x000fe200078ec0ff */
[----:B------:R-:W-:Y:S01]  /*13210*/  FADD.FTZ R186, R186, R191 ;  /* 0x000000bfbaba7221 */ /* 0x000fe20000010000 */
[----:B------:R-:W-:Y:S01]  /*13220*/  LOP3.LUT R176, R176, R19, RZ, 0xc0, !PT ;  /* 0x00000013b0b07212 */ /* 0x000fe200078ec0ff */
[----:B------:R-:W-:Y:S02]  /*13230*/  LDSM.16.MT88.4 R148, [R210+0xb800] ;  /* 0x00b80000d294783b */ /* 0x000fe40000004200 */
[----:B------:R-:W-:Y:S01]  /*13240*/  MOV R19, R182 ;  /* 0x000000b600137202 */ /* 0x000fe20000000f00 */
[----:B------:R-:W-:Y:S01]  /*13250*/  FADD.FTZ R196, R196, R193 ;  /* 0x000000c1c4c47221 */ /* 0x000fe20000010000 */
[----:B------:R-:W-:Y:S01]  /*13260*/  MOV R3, R166 ;  /* 0x000000a600037202 */ /* 0x000fe20000000f00 */
[----:B------:R-:W-:Y:S01]  /*13270*/  FADD.FTZ R198, R198, R195 ;  /* 0x000000c3c6c67221 */ /* 0x000fe20000010000 */
[C---:B------:R-:W-:Y:S01]  /*13280*/  HMMA.16816.F32 R156, R176.reuse, R140, R12 ;  /* 0x0000008cb09c723c */ /* 0x040fe2000000180c */
[----:B------:R-:W-:Y:S01]  /*13290*/  FADD.FTZ R185, R185, R184 ;  /* 0x000000b8b9b97221 */ /* 0x000fe20000010000 */
[----:B------:R-:W3:Y:S01]  /*132a0*/  LDSM.16.MT88.4 R12, [R208+0xa800] ;  /* 0x00a80000d00c783b */ /* 0x000ee20000004200 */
[----:B------:R-:W-:Y:S01]  /*132b0*/  FADD.FTZ R186, R187, R186 ;  /* 0x000000babbba7221 */ /* 0x000fe20000010000 */
[----:B------:R-:W-:Y:S01]  /*132c0*/  MOV R2, R167 ;  /* 0x000000a700027202 */ /* 0x000fe20000000f00 */
[----:B------:R-:W-:Y:S01]  /*132d0*/  FADD.FTZ R197, R197, R196 ;  /* 0x000000c4c5c57221 */ /* 0x000fe20000010000 */
[----:B------:R-:W-:Y:S01]  /*132e0*/  MOV R0, R165 ;  /* 0x000000a500007202 */ /* 0x000fe20000000f00 */
[----:B------:R-:W-:Y:S01]  /*132f0*/  FADD.FTZ R198, R199, R198 ;  /* 0x000000c6c7c67221 */ /* 0x000fe20000010000 */
[-C--:B------:R-:W-:Y:S01]  /*13300*/  HMMA.16816.F32 R36, R176, R142.reuse, R36 ;  /* 0x0000008eb024723c */ /* 0x080fe20000001824 */
[----:B------:R-:W-:Y:S01]  /*13310*/  FADD.FTZ R185, R252, R185 ;  /* 0x000000b9fcb97221 */ /* 0x000fe20000010000 */
[----:B------:R-:W-:Y:S02]  /*13320*/  LDSM.16.MT88.4 R180, [R208+0xb800] ;  /* 0x00b80000d0b4783b */ /* 0x000fe40000004200 */
[----:B------:R-:W-:Y:S02]  /*13330*/  FADD.FTZ R197, R16, R197 ;  /* 0x000000c510c57221 */ /* 0x000fe40000010000 */
[----:B------:R-:W-:Y:S02]  /*13340*/  FADD.FTZ R185, R246, R185 ;  /* 0x000000b9f6b97221 */ /* 0x000fe40000010000 */
[C---:B------:R-:W-:Y:S01]  /*13350*/  HMMA.16816.F32 R40, R172.reuse, R142, R40 ;  /* 0x0000008eac28723c */ /* 0x040fe20000001828 */
[----:B------:R-:W-:Y:S01]  /*13360*/  FADD.FTZ R197, R4, R197 ;  /* 0x000000c504c57221 */ /* 0x000fe20000010000 */
[----:B------:R-:W4:Y:S02]  /*13370*/  LDSM.16.MT88.4 R140, [R212+0xb800] ;  /* 0x00b80000d48c783b */ /* 0x000f240000004200 */
[----:B------:R-:W-:Y:S02]  /*13380*/  FADD.FTZ R200, R200, R185 ;  /* 0x000000b9c8c87221 */ /* 0x000fe40000010000 */
[----:B------:R-:W-:Y:S02]  /*13390*/  FADD.FTZ R242, R242, R197 ;  /* 0x000000c5f2f27221 */ /* 0x000fe40000010000 */
[-C--:B-1----:R-:W-:Y:S01]  /*133a0*/  HMMA.16816.F32 R44, R172, R144.reuse, R44 ;  /* 0x00000090ac2c723c */ /* 0x082fe2000000182c */
[----:B------:R-:W-:Y:S03]  /*133b0*/  FADD.FTZ R243, R201, R200 ;  /* 0x000000c8c9f37221 */ /* 0x000fe60000010000 */
[----:B------:R-:W-:Y:S04]  /*133c0*/  FADD.FTZ R241, R247, R242 ;  /* 0x000000f2f7f17221 */ /* 0x000fe80000010000 */
[C---:B------:R-:W-:Y:S08]  /*133d0*/  HMMA.16816.F32 R48, R176.reuse, R144, R48 ;  /* 0x00000090b030723c */ /* 0x040ff00000001830 */
[-C--:B------:R-:W-:Y:S08]  /*133e0*/  HMMA.16816.F32 R52, R176, R146.reuse, R52 ;  /* 0x00000092b034723c */ /* 0x080ff00000001834 */
[C---:B------:R-:W-:Y:S08]  /*133f0*/  HMMA.16816.F32 R56, R172.reuse, R146, R56 ;  /* 0x00000092ac38723c */ /* 0x040ff00000001838 */
[-C--:B--2---:R-:W-:Y:S08]  /*13400*/  HMMA.16816.F32 R60, R172, R8.reuse, R60 ;  /* 0x00000008ac3c723c */ /* 0x084ff0000000183c */
[C---:B------:R-:W-:Y:S07]  /*13410*/  HMMA.16816.F32 R64, R176.reuse, R8, R64 ;  /* 0x00000008b040723c */ /* 0x040fee0000001840 */
[----:B------:R-:W-:Y:S01]  /*13420*/  MOV R8, R154 ;  /* 0x0000009a00087202 */ /* 0x000fe20000000f00 */
        /* <DEDUP_REMOVED lines=8> */
[-C--:B---3--:R-:W-:Y:S01]  /*134b0*/  HMMA.16816.F32 R76, R172, R12.reuse, R76 ;  /* 0x0000000cac4c723c */ /* 0x088fe2000000184c */
[----:B------:R-:W-:Y:S03]  /*134c0*/  FADD.FTZ R238, R203, R202 ;  /* 0x000000cacbee7221 */ /* 0x000fe60000010000 */
[----:B------:R-:W-:Y:S04]  /*134d0*/  FADD.FTZ R239, R17, R198 ;  /* 0x000000c611ef7221 */ /* 0x000fe80000010000 */
[C---:B------:R-:W-:Y:S08]  /*134e0*/  HMMA.16816.F32 R80, R176.reuse, R12, R80 ;  /* 0x0000000cb050723c */ /* 0x040ff00000001850 */
        /* <DEDUP_REMOVED lines=15> */
[-C--:B------:R-:W-:Y:S08]  /*135e0*/  HMMA.16816.F32 R144, R172, R180.reuse, R24 ;  /* 0x000000b4ac90723c */ /* 0x080ff00000001818 */
[C---:B------:R-:W-:Y:S08]  /*135f0*/  HMMA.16816.F32 R140, R176.reuse, R180, R28 ;  /* 0x000000b4b08c723c */ /* 0x040ff0000000181c */
[-C--:B------:R-:W-:Y:S08]  /*13600*/  HMMA.16816.F32 R132, R176, R182.reuse, R132 ;  /* 0x000000b6b084723c */ /* 0x080ff00000001884 */
[----:B------:R-:W-:Y:S01]  /*13610*/  HMMA.16816.F32 R136, R172, R182, R136 ;  /* 0x000000b6ac88723c */ /* 0x000fe20000001888 */
[----:B------:R-:W-:-:S07]  /*13620*/  @P0 BRA `(.L_x_892) ;  /* 0xffffd64000000947 */ /* 0x000fce000383ffff */
.L_x_891:
[----:B------:R-:W1:Y:S01]  /*13630*/  SHFL.BFLY PT, R5, R238, 0x2, 0x1f ;  /* 0x0c401f00ee057f89 */ /* 0x000e6200000e0000 */
[----:B------:R-:W-:Y:S01]  /*13640*/  MOV R10, 0x3f800000 ;  /* 0x3f800000000a7802 */ /* 0x000fe20000000f00 */
[----:B------:R-:W2:Y:S01]  /*13650*/  S2UR UR6, SR_CTAID.Y ;  /* 0x00000000000679c3 */ /* 0x000ea20000002600 */
[----:B------:R-:W-:Y:S01]  /*13660*/  MOV R9, 0x3f800000 ;  /* 0x3f80000000097802 */ /* 0x000fe20000000f00 */
[----:B------:R-:W3:Y:S01]  /*13670*/  SHFL.BFLY PT, R6, R243, 0x2, 0x1f ;  /* 0x0c401f00f3067f89 */ /* 0x000ee200000e0000 */
[----:B------:R-:W-:Y:S01]  /*13680*/  UISETP.NE.AND UP0, UPT, UR23, -0x1, UPT ;  /* 0xffffffff1700788c */ /* 0x000fe2000bf05270 */
[----:B------:R-:W-:Y:S01]  /*13690*/  BSSY B0, `(.L_x_895) ;  /* 0x00001b2000007945 */ /* 0x000fe20003800000 */
[----:B------:R-:W-:Y:S01]  /*136a0*/  ULDC.64 UR4, c[0x0][0x1e8] ;  /* 0x00007a0000047ab9 */ /* 0x000fe20000000a00 */
[----:B------:R-:W4:Y:S01]  /*136b0*/  SHFL.BFLY PT, R4, R241, 0x2, 0x1f ;  /* 0x0c401f00f1047f89 */ /* 0x000f2200000e0000 */
[----:B------:R-:W-:Y:S01]  /*136c0*/  ULDC.U8 UR9, c[0x0][0x328] ;  /* 0x0000ca0000097ab9 */ /* 0x000fe20000000000 */
[----:B------:R-:W4:Y:S01]  /*136d0*/  S2UR UR10, SR_CTAID.Z ;  /* 0x00000000000a79c3 */ /* 0x000f220000002700 */
[----:B------:R-:W-:Y:S01]  /*136e0*/  UISETP.NE.AND UP3, UPT, UR9, URZ, UPT ;  /* 0x0000003f0900728c */ /* 0x000fe2000bf65270 */
[----:B------:R-:W4:Y:S01]  /*136f0*/  SHFL.BFLY PT, R12, R239, 0x2, 0x1f ;  /* 0x0c401f00ef0c7f89 */ /* 0x000f2200000e0000 */
[----:B------:R-:W-:-:S03]  /*13700*/  ULDC UR8, c[0x0][0x214] ;  /* 0x0000850000087ab9 */ /* 0x000fc60000000800 */
[----:B------:R-:W4:Y:S01]  /*13710*/  S2R R0, SR_TID.X ;  /* 0x0000000000007919 */ /* 0x000f220000002100 */
[----:B------:R-:W-:-:S04]  /*13720*/  @UP0 UIMAD.WIDE.U32 UR12, UR23, UR4, URZ ;  /* 0x00000004170c02a5 */ /* 0x000fc8000f8e003f */
[----:B------:R-:W-:Y:S01]  /*13730*/  @UP0 UIMAD UR7, UR23, UR5, UR13 ;  /* 0x00000005170702a4 */ /* 0x000fe2000f8e020d */
[----:B-1----:R-:W-:Y:S02]  /*13740*/  FADD.FTZ R5, R5, R238 ;  /* 0x000000ee05057221 */ /* 0x002fe40000010000 */
[----:B------:R-:W-:Y:S02]  /*13750*/  ULDC.64 UR4, c[0x0][0x1e0] ;  /* 0x0000780000047ab9 */ /* 0x000fe40000000a00 */
[----:B--2---:R-:W-:Y:S01]  /*13760*/  @!UP0 USHF.R.S32.HI UR11, URZ, 0x1f, UR6 ;  /* 0x0000001f3f0b8899 */ /* 0x004fe20008011406 */
[----:B---3--:R-:W-:Y:S01]  /*13770*/  FADD.FTZ R6, R6, R243 ;  /* 0x000000f306067221 */ /* 0x008fe20000010000 */
[----:B------:R-:W1:Y:S01]  /*13780*/  SHFL.BFLY PT, R2, R5, 0x1, 0x1f ;  /* 0x0c201f0005027f89 */ /* 0x000e6200000e0000 */
[----:B------:R-:W-:Y:S01]  /*13790*/  @!UP0 UIMAD.WIDE.U32 UR20, UR6, UR4, URZ ;  /* 0x00000004061482a5 */ /* 0x000fe2000f8e003f */
[----:B----4-:R-:W-:Y:S02]  /*137a0*/  FADD.FTZ R4, R4, R241 ;  /* 0x000000f104047221 */ /* 0x010fe40000010000 */
[----:B------:R-:W2:Y:S01]  /*137b0*/  SHFL.BFLY PT, R3, R6, 0x1, 0x1f ;  /* 0x0c201f0006037f89 */ /* 0x000ea200000e0000 */
[----:B------:R-:W-:Y:S01]  /*137c0*/  @!UP0 UIMAD UR11, UR11, UR4, URZ ;  /* 0x000000040b0b82a4 */ /* 0x000fe2000f8e023f */
[----:B------:R-:W-:-:S02]  /*137d0*/  FADD.FTZ R12, R12, R239 ;  /* 0x000000ef0c0c7221 */ /* 0x000fc40000010000 */
[----:B------:R-:W3:Y:S01]  /*137e0*/  SHFL.BFLY PT, R13, R4, 0x1, 0x1f ;  /* 0x0c201f00040d7f89 */ /* 0x000ee200000e0000 */
[----:B------:R-:W-:Y:S02]  /*137f0*/  ULDC.U8 UR4, c[0x0][0x329] ;  /* 0x0000ca4000047ab9 */ /* 0x000fe40000000000 */
[----:B------:R-:W-:Y:S01]  /*13800*/  UISETP.NE.AND UP2, UPT, UR4, URZ, UPT ;  /* 0x0000003f0400728c */ /* 0x000fe2000bf45270 */
[----:B------:R-:W4:Y:S01]  /*13810*/  SHFL.BFLY PT, R11, R12, 0x1, 0x1f ;  /* 0x0c201f000c0b7f89 */ /* 0x000f2200000e0000 */
[----:B------:R-:W-:Y:S02]  /*13820*/  UISETP.EQ.AND UP3, UPT, UR4, URZ, UP3 ;  /* 0x0000003f0400728c */ /* 0x000fe40009f62270 */
[----:B------:R-:W-:Y:S02]  /*13830*/  @!UP0 UIMAD UR11, UR6, UR5, UR11 ;  /* 0x00000005060b82a4 */ /* 0x000fe4000f8e020b */
[----:B------:R-:W-:Y:S02]  /*13840*/  ULDC UR4, c[0x0][0x1c0] ;  /* 0x0000700000047ab9 */ /* 0x000fe40000000800 */
[----:B------:R-:W-:-:S02]  /*13850*/  ULDC UR5, c[0x0][0x234] ;  /* 0x00008d0000057ab9 */ /* 0x000fc40000000800 */
[----:B------:R-:W-:Y:S02]  /*13860*/  @!UP0 UIADD3 UR7, UR21, UR11, URZ ;  /* 0x0000000b15078290 */ /* 0x000fe4000fffe03f */
[----:B------:R-:W-:Y:S01]  /*13870*/  @!UP2 UISETP.NE.AND UP1, UPT, UR9, URZ, UPT ;  /* 0x0000003f0900a28c */ /* 0x000fe2000bf25270 */
[----:B-1----:R-:W-:Y:S01]  /*13880*/  FADD.FTZ R2, R5, R2 ;  /* 0x0000000205027221 */ /* 0x002fe20000010000 */
[----:B------:R-:W-:Y:S01]  /*13890*/  SHF.R.S32.HI R5, RZ, 0x1f, R0 ;  /* 0x0000001fff057819 */ /* 0x000fe20000011400 */
[----:B------:R-:W1:Y:S01]  /*138a0*/  S2UR UR9, SR_CTAID.X ;  /* 0x00000000000979c3 */ /* 0x000e620000002500 */
[----:B------:R-:W-:Y:S01]  /*138b0*/  @UP2 ULDC UR14, c[0x0][0x210] ;  /* 0x00008400000e2ab9 */ /* 0x000fe20000000800 */
[----:B--2---:R-:W-:Y:S01]  /*138c0*/  FADD.FTZ R3, R6, R3 ;  /* 0x0000000306037221 */ /* 0x004fe20000010000 */
[----:B------:R-:W-:Y:S01]  /*138d0*/  FSETP.NE.FTZ.AND P5, PT, R2, RZ, PT ;  /* 0x000000ff0200720b */ /* 0x000fe20003fb5000 */
[----:B------:R-:W-:Y:S01]  /*138e0*/  @UP2 UIMAD UR14, UR14, UR8, URZ ;  /* 0x000000080e0e22a4 */ /* 0x000fe2000f8e023f */
[----:B------:R-:W-:Y:S01]  /*138f0*/  LEA.HI R8, R5, R0, RZ, 0x2 ;  /* 0x0000000005087211 */ /* 0x000fe200078f10ff */
[----:B---3--:R-:W-:Y:S01]  /*13900*/  FADD.FTZ R4, R4, R13 ;  /* 0x0000000d04047221 */ /* 0x008fe20000010000 */
[----:B------:R-:W-:Y:S01]  /*13910*/  FSETP.NE.FTZ.AND P6, PT, R3, RZ, PT ;  /* 0x000000ff0300720b */ /* 0x000fe20003fd5000 */
[----:B------:R-:W-:Y:S01]  /*13920*/  @!UP2 USEL UR14, UR8, UR5, !UP1 ;  /* 0x00000005080ea287 */ /* 0x000fe2000c800000 */
[--C-:B------:R-:W-:Y:S01]  /*13930*/  SHF.R.S32.HI R7, RZ, 0x2, R8.reuse ;  /* 0x00000002ff077819 */ /* 0x100fe20000011408 */
[----:B----4-:R-:W-:Y:S01]  /*13940*/  FADD.FTZ R11, R12, R11 ;  /* 0x0000000b0c0b7221 */ /* 0x010fe20000010000 */
[----:B------:R-:W-:Y:S01]  /*13950*/  SHF.R.S32.HI R6, RZ, 0x1f, R8 ;  /* 0x0000001fff067819 */ /* 0x000fe20000011408 */
[----:B------:R-:W-:Y:S01]  /*13960*/  @UP2 UMOV UR13, 0x1 ;  /* 0x00000001000d2882 */ /* 0x000fe20000000000 */
[----:B------:R-:W-:Y:S01]  /*13970*/  FSETP.NE.FTZ.AND P4, PT, R4, RZ, PT ;  /* 0x000000ff0400720b */ /* 0x000fe20003f95000 */
[----:B------:R-:W-:Y:S01]  /*13980*/  @!UP2 UIMAD UR13, UR14, UR4, URZ ;  /* 0x000000040e0da2a4 */ /* 0x000fe2000f8e023f */
[----:B------:R-:W-:Y:S01]  /*13990*/  LEA.HI R6, R6, R7, RZ, 0x3 ;  /* 0x0000000706067211 */ /* 0x000fe200078f18ff */
[----:B------:R-:W2:Y:S01]  /*139a0*/  @P5 MUFU.RCP R10, R2 ;  /* 0x00000002000a5308 */ /* 0x000ea20000001000 */
[----:B------:R-:W-:Y:S01]  /*139b0*/  FSETP.NE.FTZ.AND P3, PT, R11, RZ, PT ;  /* 0x000000ff0b00720b */ /* 0x000fe20003f75000 */
[----:B------:R-:W-:Y:S01]  /*139c0*/  @UP3 UIMAD UR16, UR6, UR8, URZ ;  /* 0x00000008061032a4 */ /* 0x000fe2000f8e023f */
[----:B------:R-:W-:Y:S01]  /*139d0*/  LOP3.LUT R6, R6, 0xfffffff8, RZ, 0xc0, !PT ;  /* 0xfffffff806067812 */ /* 0x000fe200078ec0ff */
[----:B------:R-:W-:Y:S01]  /*139e0*/  @UP2 ULDC UR15, c[0x0][0x210] ;  /* 0x00008400000f2ab9 */ /* 0x000fe20000000800 */
[----:B------:R-:W-:Y:S01]  /*139f0*/  MOV R12, 0x3f800000 ;  /* 0x3f800000000c7802 */ /* 0x000fe20000000f00 */
[----:B------:R-:W-:Y:S01]  /*13a00*/  UIMAD UR4, UR6, UR13, URZ ;  /* 0x0000000d060472a4 */ /* 0x000fe2000f8e023f */
[----:B------:R-:W-:Y:S01]  /*13a10*/  IADD3 R6, R7, -R6, RZ ;  /* 0x8000000607067210 */ /* 0x000fe20007ffe0ff */
[----:B------:R-:W3:Y:S01]  /*13a20*/  @P6 MUFU.RCP R9, R3 ;  /* 0x0000000300096308 */ /* 0x000ee20000001000 */
[----:B------:R-:W-:Y:S01]  /*13a30*/  MOV R7, 0x3f800000 ;  /* 0x3f80000000077802 */ /* 0x000fe20000000f00 */
[----:B------:R-:W-:Y:S01]  /*13a40*/  @!UP2 UMOV UR15, 0x1 ;  /* 0x00000001000fa882 */ /* 0x000fe20000000000 */
[----:B------:R-:W-:Y:S01]  /*13a50*/  LEA.HI R5, R5, R0, RZ, 0x5 ;  /* 0x0000000005057211 */ /* 0x000fe200078f28ff */
[----:B------:R-:W-:Y:S01]  /*13a60*/  @UP3 USEL UR16, UR16, UR23, !UP0 ;  /* 0x0000001710103287 */ /* 0x000fe2000c000000 */
[----:B------:R-:W-:Y:S01]  /*13a70*/  LOP3.LUT R13, R8, 0x3ffffffc, RZ, 0xc0, !PT ;  /* 0x3ffffffc080d7812 */ /* 0x000fe200078ec0ff */
[----:B-1----:R-:W-:Y:S01]  /*13a80*/  UIMAD UR9, UR9, UR15, URZ ;  /* 0x0000000f090972a4 */ /* 0x002fe2000f8e023f */
[----:B------:R-:W-:Y:S01]  /*13a90*/  R2P PR, R6, 0x6 ;  /* 0x0000000606007804 */ /* 0x000fe20000000000 */
[----:B--2---:R-:W-:Y:S01]  /*13aa0*/  FMUL.FTZ R10, R10, c[0x0][0x2dc] ;  /* 0x0000b7000a0a7a20 */ /* 0x004fe20000410000 */
[----:B------:R-:W1:Y:S01]  /*13ab0*/  @P4 MUFU.RCP R7, R4 ;  /* 0x0000000400074308 */ /* 0x000e620000001000 */
[----:B------:R-:W-:Y:S01]  /*13ac0*/  SHF.R.S32.HI R8, RZ, 0x5, R5 ;  /* 0x00000005ff087819 */ /* 0x000fe20000011405 */
[----:B------:R-:W-:Y:S01]  /*13ad0*/  USEL UR4, UR4, URZ, !UP3 ;  /* 0x0000003f04047287 */ /* 0x000fe2000d800000 */
[C---:B------:R-:W-:Y:S01]  /*13ae0*/  FMUL.FTZ R162, R10.reuse, R162 ;  /* 0x000000a20aa27220 */ /* 0x040fe20000410000 */
[----:B------:R-:W-:Y:S01]  /*13af0*/  IADD3 R13, -R13, R0, RZ ;  /* 0x000000000d0d7210 */ /* 0x000fe20007ffe1ff */
[C---:B------:R-:W-:Y:S01]  /*13b00*/  FMUL.FTZ R163, R10.reuse, R163 ;  /* 0x000000a30aa37220 */ /* 0x040fe20000410000 */
[----:B------:R-:W-:Y:S01]  /*13b10*/  LOP3.LUT R5, R5, 0xffffffe0, RZ, 0xc0, !PT ;  /* 0xffffffe005057812 */ /* 0x000fe200078ec0ff */
[C---:B------:R-:W-:Y:S01]  /*13b20*/  FMUL.FTZ R42, R10.reuse, R42 ;  /* 0x0000002a0a2a7220 */ /* 0x040fe20000410000 */
[----:B------:R-:W2:Y:S01]  /*13b30*/  @P3 MUFU.RCP R12, R11 ;  /* 0x0000000b000c3308 */ /* 0x000ea20000001000 */
[----:B------:R-:W-:Y:S01]  /*13b40*/  FMUL.FTZ R43, R10, R43 ;  /* 0x0000002b0a2b7220 */ /* 0x000fe20000410000 */
[----:B------:R-:W-:Y:S01]  /*13b50*/  LEA R13, R8, R13, 0x9 ;  /* 0x0000000d080d7211 */ /* 0x000fe200078e48ff */
[C---:B------:R-:W-:Y:S01]  /*13b60*/  FMUL.FTZ R46, R10.reuse, R46 ;  /* 0x0000002e0a2e7220 */ /* 0x040fe20000410000 */
[----:B------:R-:W-:Y:S01]  /*13b70*/  F2FP.PACK_AB R162, R163, R162 ;  /* 0x000000a2a3a2723e */ /* 0x000fe200000000ff */
[C---:B------:R-:W-:Y:S01]  /*13b80*/  FMUL.FTZ R47, R10.reuse, R47 ;  /* 0x0000002f0a2f7220 */ /* 0x040fe20000410000 */
[----:B------:R-:W-:Y:S01]  /*13b90*/  F2FP.PACK_AB R42, R43, R42 ;  /* 0x0000002a2b2a723e */ /* 0x000fe200000000ff */
[C---:B------:R-:W-:Y:S01]  /*13ba0*/  FMUL.FTZ R58, R10.reuse, R58 ;  /* 0x0000003a0a3a7220 */ /* 0x040fe20000410000 */
[----:B------:R-:W4:Y:S01]  /*13bb0*/  @P6 MUFU.LG2 R3, R3 ;  /* 0x0000000300036308 */ /* 0x000f220000000c00 */
[C---:B------:R-:W-:Y:S01]  /*13bc0*/  FMUL.FTZ R59, R10.reuse, R59 ;  /* 0x0000003b0a3b7220 */ /* 0x040fe20000410000 */
[----:B------:R-:W-:Y:S01]  /*13bd0*/  F2FP.PACK_AB R46, R47, R46 ;  /* 0x0000002e2f2e723e */ /* 0x000fe200000000ff */
[C---:B------:R-:W-:Y:S01]  /*13be0*/  FMUL.FTZ R62, R10.reuse, R62 ;  /* 0x0000003e0a3e7220 */ /* 0x040fe20000410000 */
[----:B------:R-:W-:Y:S01]  /*13bf0*/  IADD3 R5, -R5, R0, RZ ;  /* 0x0000000005057210 */ /* 0x000fe20007ffe1ff */
[C---:B------:R-:W-:Y:S01]  /*13c00*/  FMUL.FTZ R63, R10.reuse, R63 ;  /* 0x0000003f0a3f7220 */ /* 0x040fe20000410000 */
[----:B------:R-:W-:Y:S01]  /*13c10*/  F2FP.PACK_AB R58, R59, R58 ;  /* 0x0000003a3b3a723e */ /* 0x000fe200000000ff */
[C---:B------:R-:W-:Y:S01]  /*13c20*/  FMUL.FTZ R74, R10.reuse, R74 ;  /* 0x0000004a0a4a7220 */ /* 0x040fe20000410000 */
[----:B------:R-:W1:Y:S01]  /*13c30*/  @P5 MUFU.LG2 R2, R2 ;  /* 0x0000000200025308 */ /* 0x000e620000000c00 */
[C---:B------:R-:W-:Y:S01]  /*13c40*/  FMUL.FTZ R75, R10.reuse, R75 ;  /* 0x0000004b0a4b7220 */ /* 0x040fe20000410000 */
[----:B------:R-:W-:Y:S01]  /*13c50*/  F2FP.PACK_AB R62, R63, R62 ;  /* 0x0000003e3f3e723e */ /* 0x000fe200000000ff */
[C---:B------:R-:W-:Y:S01]  /*13c60*/  FMUL.FTZ R78, R10.reuse, R78 ;  /* 0x0000004e0a4e7220 */ /* 0x040fe20000410000 */
[----:B------:R-:W-:Y:S01]  /*13c70*/  USHF.L.U32 UR9, UR9, 0x7, URZ ;  /* 0x0000000709097899 */ /* 0x000fe2000800063f */
[C---:B------:R-:W-:Y:S01]  /*13c80*/  FMUL.FTZ R79, R10.reuse, R79 ;  /* 0x0000004f0a4f7220 */ /* 0x040fe20000410000 */
[----:B------:R-:W-:Y:S01]  /*13c90*/  F2FP.PACK_AB R74, R75, R74 ;  /* 0x0000004a4b4a723e */ /* 0x000fe200000000ff */
[C---:B------:R-:W-:Y:S01]  /*13ca0*/  FMUL.FTZ R90, R10.reuse, R90 ;  /* 0x0000005a0a5a7220 */ /* 0x040fe20000410000 */
[----:B------:R-:W1:Y:S01]  /*13cb0*/  @P4 MUFU.LG2 R4, R4 ;  /* 0x0000000400044308 */ /* 0x000e620000000c00 */
[C---:B------:R-:W-:Y:S01]  /*13cc0*/  FMUL.FTZ R91, R10.reuse, R91 ;  /* 0x0000005b0a5b7220 */ /* 0x040fe20000410000 */
[----:B------:R-:W-:Y:S01]  /*13cd0*/  F2FP.PACK_AB R78, R79, R78 ;  /* 0x0000004e4f4e723e */ /* 0x000fe200000000ff */
[C---:B------:R-:W-:Y:S01]  /*13ce0*/  FMUL.FTZ R94, R10.reuse, R94 ;  /* 0x0000005e0a5e7220 */ /* 0x040fe20000410000 */
[----:B------:R-:W-:Y:S01]  /*13cf0*/  UIMAD UR14, UR10, UR14, UR4 ;  /* 0x0000000e0a0e72a4 */ /* 0x000fe2000f8e0204 */
[C---:B------:R-:W-:Y:S01]  /*13d00*/  FMUL.FTZ R95, R10.reuse, R95 ;  /* 0x0000005f0a5f7220 */ /* 0x040fe20000410000 */
[----:B------:R-:W-:Y:S01]  /*13d10*/  F2FP.PACK_AB R90, R91, R90 ;  /* 0x0000005a5b5a723e */ /* 0x000fe200000000ff */
[C---:B------:R-:W-:Y:S01]  /*13d20*/  FMUL.FTZ R106, R10.reuse, R106 ;  /* 0x0000006a0a6a7220 */ /* 0x040fe20000410000 */
[----:B------:R-:W1:Y:S01]  /*13d30*/  @P3 MUFU.LG2 R11, R11 ;  /* 0x0000000b000b3308 */ /* 0x000e620000000c00 */
[C---:B------:R-:W-:Y:S01]  /*13d40*/  FMUL.FTZ R107, R10.reuse, R107 ;  /* 0x0000006b0a6b7220 */ /* 0x040fe20000410000 */
[----:B------:R-:W-:Y:S01]  /*13d50*/  F2FP.PACK_AB R94, R95, R94 ;  /* 0x0000005e5f5e723e */ /* 0x000fe200000000ff */
[C---:B------:R-:W-:Y:S01]  /*13d60*/  FMUL.FTZ R154, R10.reuse, R154 ;  /* 0x0000009a0a9a7220 */ /* 0x040fe20000410000 */
[----:B------:R-:W-:Y:S01]  /*13d70*/  @!UP3 UMOV UR26, URZ ;  /* 0x0000003f001abc82 */ /* 0x000fe20008000000 */
[C---:B------:R-:W-:Y:S01]  /*13d80*/  FMUL.FTZ R155, R10.reuse, R155 ;  /* 0x0000009b0a9b7220 */ /* 0x040fe20000410000 */
[----:B------:R-:W-:Y:S01]  /*13d90*/  F2FP.PACK_AB R106, R107, R106 ;  /* 0x0000006a6b6a723e */ /* 0x000fe200000000ff */
[C---:B------:R-:W-:Y:S01]  /*13da0*/  FMUL.FTZ R118, R10.reuse, R118 ;  /* 0x000000760a767220 */ /* 0x040fe20000410000 */
[----:B------:R-:W-:Y:S01]  /*13db0*/  @UP3 UMOV UR26, UR16 ;  /* 0x00000010001a3c82 */ /* 0x000fe20008000000 */
[C---:B------:R-:W-:Y:S01]  /*13dc0*/  FMUL.FTZ R119, R10.reuse, R119 ;  /* 0x000000770a777220 */ /* 0x040fe20000410000 */
[----:B------:R-:W-:Y:S01]  /*13dd0*/  F2FP.PACK_AB R154, R155, R154 ;  /* 0x0000009a9b9a723e */ /* 0x000fe200000000ff */
[C---:B------:R-:W-:Y:S01]  /*13de0*/  FMUL.FTZ R122, R10.reuse, R122 ;  /* 0x0000007a0a7a7220 */ /* 0x040fe20000410000 */
[----:B------:R-:W-:Y:S01]  /*13df0*/  @!UP3 UMOV UR27, URZ ;  /* 0x0000003f001bbc82 */ /* 0x000fe20008000000 */
[C---:B------:R-:W-:Y:S01]  /*13e00*/  FMUL.FTZ R123, R10.reuse, R123 ;  /* 0x0000007b0a7b7220 */ /* 0x040fe20000410000 */
[----:B------:R-:W-:Y:S01]  /*13e10*/  F2FP.PACK_AB R118, R119, R118 ;  /* 0x000000767776723e */ /* 0x000fe200000000ff */
[C---:B------:R-:W-:Y:S01]  /*13e20*/  FMUL.FTZ R130, R10.reuse, R130 ;  /* 0x000000820a827220 */ /* 0x040fe20000410000 */
[----:B------:R-:W-:Y:S01]  /*13e30*/  USHF.R.S32.HI UR4, URZ, 0x1f, UR9 ;  /* 0x0000001f3f047899 */ /* 0x000fe20008011409 */
[C---:B------:R-:W-:Y:S01]  /*13e40*/  FMUL.FTZ R131, R10.reuse, R131 ;  /* 0x000000830a837220 */ /* 0x040fe20000410000 */
[----:B------:R-:W-:Y:S01]  /*13e50*/  F2FP.PACK_AB R122, R123, R122 ;  /* 0x0000007a7b7a723e */ /* 0x000fe200000000ff */
[C---:B------:R-:W-:Y:S01]  /*13e60*/  FMUL.FTZ R146, R10.reuse, R146 ;  /* 0x000000920a927220 */ /* 0x040fe20000410000 */
[----:B------:R-:W-:Y:S01]  /*13e70*/  @UP3 USHF.R.S32.HI UR27, URZ, 0x1f, UR16 ;  /* 0x0000001f3f1b3899 */ /* 0x000fe20008011410 */
[C---:B------:R-:W-:Y:S01]  /*13e80*/  FMUL.FTZ R147, R10.reuse, R147 ;  /* 0x000000930a937220 */ /* 0x040fe20000410000 */
[----:B------:R-:W-:Y:S01]  /*13e90*/  F2FP.PACK_AB R130, R131, R130 ;  /* 0x000000828382723e */ /* 0x000fe200000000ff */
[C---:B------:R-:W-:Y:S01]  /*13ea0*/  FMUL.FTZ R138, R10.reuse, R138 ;  /* 0x0000008a0a8a7220 */ /* 0x040fe20000410000 */
[----:B------:R-:W-:Y:S01]  /*13eb0*/  USHF.R.S32.HI UR5, URZ, 0x1f, UR14 ;  /* 0x0000001f3f057899 */ /* 0x000fe2000801140e */
[----:B------:R-:W-:Y:S01]  /*13ec0*/  FMUL.FTZ R139, R10, R139 ;  /* 0x0000008b0a8b7220 */ /* 0x000fe20000410000 */
[C---:B------:R-:W-:Y:S01]  /*13ed0*/  SHF.L.U32 R10, R6.reuse, 0x6, RZ ;  /* 0x00000006060a7819 */ /* 0x040fe200000006ff */
[----:B---3--:R-:W-:Y:S01]  /*13ee0*/  FMUL.FTZ R9, R9, c[0x0][0x2dc] ;  /* 0x0000b70009097a20 */ /* 0x008fe20000410000 */
[----:B------:R-:W-:Y:S01]  /*13ef0*/  LOP3.LUT R6, R6, 0x1, RZ, 0xc0, !PT ;  /* 0x0000000106067812 */ /* 0x000fe200078ec0ff */
[----:B-1----:R-:W-:Y:S01]  /*13f00*/  FMUL.FTZ R7, R7, c[0x0][0x2dc] ;  /* 0x0000b70007077a20 */ /* 0x002fe20000410000 */
[----:B------:R-:W-:Y:S01]  /*13f10*/  LOP3.LUT R10, R10, 0x1c0, RZ, 0xc0, !PT ;  /* 0x000001c00a0a7812 */ /* 0x000fe200078ec0ff */
[----:B--2---:R-:W-:Y:S01]  /*13f20*/  FMUL.FTZ R12, R12, c[0x0][0x2dc] ;  /* 0x0000b7000c0c7a20 */ /* 0x004fe20000410000 */
[----:B------:R-:W-:Y:S01]  /*13f30*/  ISETP.NE.U32.AND P0, PT, R6, 0x1, PT ;  /* 0x000000010600780c */ /* 0x000fe20003f05070 */
[C---:B------:R-:W-:Y:S01]  /*13f40*/  FMUL.FTZ R160, R9.reuse, R160 ;  /* 0x000000a009a07220 */ /* 0x040fe20000410000 */
[----:B------:R-:W-:Y:S01]  /*13f50*/  LEA.HI R10, R10, R10, RZ, 0x1d ;  /* 0x0000000a0a0a7211 */ /* 0x000fe200078fe8ff */
[C---:B------:R-:W-:Y:S01]  /*13f60*/  FMUL.FTZ R161, R9.reuse, R161 ;  /* 0x000000a109a17220 */ /* 0x040fe20000410000 */
[----:B------:R-:W-:Y:S01]  /*13f70*/  MOV R6, 0x20 ;  /* 0x0000002000067802 */ /* 0x000fe20000000f00 */
[----:B------:R-:W-:Y:S01]  /*13f80*/  FMUL.FTZ R40, R9, R40 ;  /* 0x0000002809287220 */ /* 0x000fe20000410000 */
[----:B------:R-:W-:Y:S01]  /*13f90*/  LEA R10, R13, R10, 0x1 ;  /* 0x0000000a0d0a7211 */ /* 0x000fe200078e08ff */
[----:B------:R-:W-:Y:S01]  /*13fa0*/  FMUL.FTZ R41, R9, R41 ;  /* 0x0000002909297220 */ /* 0x000fe20000410000 */
[----:B------:R-:W-:Y:S01]  /*13fb0*/  F2FP.PACK_AB R160, R161, R160 ;  /* 0x000000a0a1a0723e */ /* 0x000fe200000000ff */
[C---:B------:R-:W-:Y:S01]  /*13fc0*/  FMUL.FTZ R156, R7.reuse, R156 ;  /* 0x0000009c079c7220 */ /* 0x040fe20000410000 */
[----:B------:R-:W-:Y:S01]  /*13fd0*/  SHF.L.U32 R13, R10, 0x1, RZ ;  /* 0x000000010a0d7819 */ /* 0x000fe200000006ff */
[----:B------:R-:W-:Y:S01]  /*13fe0*/  FMUL.FTZ R157, R7, R157 ;  /* 0x0000009d079d7220 */ /* 0x000fe20000410000 */
[----:B------:R-:W-:Y:S01]  /*13ff0*/  SEL R6, R6, 0xffffffe0, !P1 ;  /* 0xffffffe006067807 */ /* 0x000fe20004800000 */
[C---:B------:R-:W-:Y:S01]  /*14000*/  FMUL.FTZ R158, R12.reuse, R158 ;  /* 0x0000009e0c9e7220 */ /* 0x040fe20000410000 */
[----:B------:R-:W-:Y:S01]  /*14010*/  IADD3 R15, R13, -0x10, RZ ;  /* 0xfffffff00d0f7810 */ /* 0x000fe20007ffe0ff */
[C---:B------:R-:W-:Y:S01]  /*14020*/  FMUL.FTZ R159, R12.reuse, R159 ;  /* 0x0000009f0c9f7220 */ /* 0x040fe20000410000 */
[----:B------:R-:W-:Y:S01]  /*14030*/  MOV R10, 0x40 ;  /* 0x00000040000a7802 */ /* 0x000fe20000000f00 */
[----:B------:R-:W-:Y:S01]  /*14040*/  FMUL.FTZ R36, R7, R36 ;  /* 0x0000002407247220 */ /* 0x000fe20000410000 */
[----:B------:R-:W-:Y:S01]  /*14050*/  F2FP.PACK_AB R40, R41, R40 ;  /* 0x000000282928723e */ /* 0x000fe200000000ff */
[----:B------:R-:W-:Y:S01]  /*14060*/  FMUL.FTZ R37, R7, R37 ;  /* 0x0000002507257220 */ /* 0x000fe20000410000 */
[----:B------:R-:W-:Y:S01]  /*14070*/  @P0 IADD3 R15, R13, 0x10, RZ ;  /* 0x000000100d0f0810 */ /* 0x000fe20007ffe0ff */
        /* <DEDUP_REMOVED lines=12> */
[C---:B------:R-:W-:Y:S01]  /*14140*/  FMUL.FTZ R48, R7.reuse, R48 ;  /* 0x0000003007307220 */ /* 0x040fe20000410000 */
[----:B------:R-:W-:Y:S01]  /*14150*/  SEL R10, R10, 0xffffffc0, !P2 ;  /* 0xffffffc00a0a7807 */ /* 0x000fe20005000000 */
[----:B------:R-:W-:Y:S01]  /*14160*/  FMUL.FTZ R49, R7, R49 ;  /* 0x0000003107317220 */ /* 0x000fe20000410000 */
[----:B------:R-:W-:Y:S01]  /*14170*/  F2FP.PACK_AB R56, R57, R56 ;  /* 0x000000383938723e */ /* 0x000fe200000000ff */
[C---:B------:R-:W-:Y:S01]  /*14180*/  FMUL.FTZ R50, R12.reuse, R50 ;  /* 0x000000320c327220 */ /* 0x040fe20000410000 */
[----:B------:R-:W-:Y:S01]  /*14190*/  STS [R13], R160 ;  /* 0x000000a00d007388 */ /* 0x000fe20000000800 */
[----:B------:R-:W-:Y:S01]  /*141a0*/  FMUL.FTZ R51, R12, R51 ;  /* 0x000000330c337220 */ /* 0x000fe20000410000 */
[----:B------:R-:W-:Y:S01]  /*141b0*/  IADD3 R19, R6, R15, RZ ;  /* 0x0000000f06137210 */ /* 0x000fe20007ffe0ff */
[C---:B------:R-:W-:Y:S01]  /*141c0*/  FMUL.FTZ R52, R7.reuse, R52 ;  /* 0x0000003407347220 */ /* 0x040fe20000410000 */
[----:B------:R-:W-:Y:S01]  /*141d0*/  STS [R13+0x400], R162 ;  /* 0x000400a20d007388 */ /* 0x000fe20000000800 */
[----:B------:R-:W-:Y:S01]  /*141e0*/  FMUL.FTZ R53, R7, R53 ;  /* 0x0000003507357220 */ /* 0x000fe20000410000 */
[----:B------:R-:W-:Y:S01]  /*141f0*/  F2FP.PACK_AB R48, R49, R48 ;  /* 0x000000303130723e */ /* 0x000fe200000000ff */
        /* <DEDUP_REMOVED lines=11> */
[----:B------:R-:W-:Y:S01]  /*142b0*/  STS [R13+0x2000], R156 ;  /* 0x0020009c0d007388 */ /* 0x000fe20000000800 */
[----:B------:R-:W-:Y:S01]  /*142c0*/  FMUL.FTZ R64, R7, R64 ;  /* 0x0000004007407220 */ /* 0x000fe20000410000 */
[----:B------:R-:W-:Y:S01]  /*142d0*/  F2FP.PACK_AB R60, R61, R60 ;  /* 0x0000003c3d3c723e */ /* 0x000fe200000000ff */
[----:B------:R-:W-:Y:S01]  /*142e0*/  FMUL.FTZ R65, R7, R65 ;  /* 0x0000004107417220 */ /* 0x000fe20000410000 */
[----:B------:R-:W-:Y:S01]  /*142f0*/  STS [R13+0x2400], R158 ;  /* 0x0024009e0d007388 */ /* 0x000fe20000000800 */
[C---:B------:R-:W-:Y:S01]  /*14300*/  FMUL.FTZ R66, R12.reuse, R66 ;  /* 0x000000420c427220 */ /* 0x040fe20000410000 */
[----:B------:R-:W-:Y:S01]  /*14310*/  IADD3 R21, R13, R10, RZ ;  /* 0x0000000a0d157210 */ /* 0x000fe20007ffe0ff */
[C---:B------:R-:W-:Y:S01]  /*14320*/  FMUL.FTZ R67, R12.reuse, R67 ;  /* 0x000000430c437220 */ /* 0x040fe20000410000 */
[----:B------:R-:W-:Y:S01]  /*14330*/  STS [R15+0x2000], R36 ;  /* 0x002000240f007388 */ /* 0x000fe20000000800 */
[----:B------:R-:W-:Y:S01]  /*14340*/  FMUL.FTZ R68, R7, R68 ;  /* 0x0000004407447220 */ /* 0x000fe20000410000 */
[----:B------:R-:W-:Y:S01]  /*14350*/  F2FP.PACK_AB R72, R73, R72 ;  /* 0x000000484948723e */ /* 0x000fe200000000ff */
[----:B------:R-:W-:Y:S01]  /*14360*/  FMUL.FTZ R69, R7, R69 ;  /* 0x0000004507457220 */ /* 0x000fe20000410000 */
[----:B------:R-:W-:Y:S01]  /*14370*/  STS [R15+0x2400], R38 ;  /* 0x002400260f007388 */ /* 0x000fe20000000800 */
[----:B------:R-:W-:Y:S01]  /*14380*/  FMUL.FTZ R70, R12, R70 ;  /* 0x000000460c467220 */ /* 0x000fe20000410000 */
[----:B------:R-:W-:Y:S01]  /*14390*/  IADD3 R23, R10, R15, RZ ;  /* 0x0000000f0a177210 */ /* 0x000fe20007ffe0ff */
        /* <DEDUP_REMOVED lines=9> */
[----:B------:R-:W-:Y:S01]  /*14430*/  STS [R19], R56 ;  /* 0x0000003813007388 */ /* 0x000fe20000000800 */
        /* <DEDUP_REMOVED lines=18> */
[C---:B------:R-:W-:Y:S01]  /*14560*/  FMUL.FTZ R93, R9.reuse, R93 ;  /* 0x0000005d095d7220 */ /* 0x040fe20000410000 */
[----:B------:R-:W-:Y:S01]  /*14570*/  STS [R19+0x2400], R54 ;  /* 0x0024003613007388 */ /* 0x000fe20000000800 */
[----:B------:R-:W-:Y:S01]  /*14580*/  FMUL.FTZ R104, R9, R104 ;  /* 0x0000006809687220 */ /* 0x000fe20000410000 */
[----:B------:R-:W-:Y:S01]  /*14590*/  IADD3 R27, R19, R10, RZ ;  /* 0x0000000a131b7210 */ /* 0x000fe20007ffe0ff */
        /* <DEDUP_REMOVED lines=84> */
[----:B------:R-:W-:Y:S01]  /*14ae0*/  FMUL.FTZ R7, R7, R133 ;  /* 0x0000008507077220 */ /* 0x000fe20000410000 */
[----:B------:R-:W-:Y:S01]  /*14af0*/  STS [R13+0x6400], R98 ;  /* 0x006400620d007388 */ /* 0x000fe20000000800 */
[C---:B------:R-:W-:Y:S01]  /*14b00*/  FMUL.FTZ R134, R12.reuse, R134 ;  /* 0x000000860c867220 */ /* 0x040fe20000410000 */
[----:B------:R-:W-:Y:S01]  /*14b10*/  F2FP.PACK_AB R150, R151, R150 ;  /* 0x000000969796723e */ /* 0x000fe200000000ff */
[----:B------:R-:W-:Y:S01]  /*14b20*/  FMUL.FTZ R135, R12, R135 ;  /* 0x000000870c877220 */ /* 0x000fe20000410000 */
[----:B------:R-:W-:Y:S01]  /*14b30*/  STS [R15+0x6000], R100 ;  /* 0x006000640f007388 */ /* 0x000fe20000000800 */
[----:B------:R-:W-:Y:S01]  /*14b40*/  F2FP.PACK_AB R144, R145, R144 ;  /* 0x000000909190723e */ /* 0x000fe200000000ff */
[----:B------:R-:W-:Y:S01]  /*14b50*/  UIADD3 UR9, UP2, UP1, UR9, UR26, UR14 ;  /* 0x0000001a09097290 */ /* 0x000fe2000f95e00e */
[----:B------:R-:W-:Y:S01]  /*14b60*/  F2FP.PACK_AB R146, R147, R146 ;  /* 0x000000929392723e */ /* 0x000fe200000000ff */
[----:B------:R-:W-:Y:S01]  /*14b70*/  STS [R15+0x6400], R102 ;  /* 0x006400660f007388 */ /* 0x000fe20000000800 */
[----:B------:R-:W-:Y:S01]  /*14b80*/  F2FP.PACK_AB R9, R9, R136 ;  /* 0x000000880909723e */ /* 0x000fe200000000ff */
[----:B----4-:R-:W-:Y:S01]  /*14b90*/  @P6 FMUL.FTZ R10, R3, 0.69314718246459960938 ;  /* 0x3f317218030a6820 */ /* 0x010fe20000410000 */
[----:B------:R-:W-:Y:S01]  /*14ba0*/  F2FP.PACK_AB R138, R139, R138 ;  /* 0x0000008a8b8a723e */ /* 0x000fe200000000ff */
[----:B------:R-:W-:Y:S01]  /*14bb0*/  STS [R17+0x4000], R152 ;  /* 0x0040009811007388 */ /* 0x000fe20000000800 */
[----:B------:R-:W-:Y:S01]  /*14bc0*/  F2FP.PACK_AB R140, R141, R140 ;  /* 0x0000008c8d8c723e */ /* 0x000fe200000000ff */
[----:B------:R-:W-:Y:S01]  /*14bd0*/  @P5 FMUL.FTZ R3, R2, 0.69314718246459960938 ;  /* 0x3f31721802035820 */ /* 0x000fe20000410000 */
[----:B------:R-:W-:Y:S01]  /*14be0*/  F2FP.PACK_AB R142, R143, R142 ;  /* 0x0000008e8f8e723e */ /* 0x000fe200000000ff */
[----:B------:R-:W-:Y:S01]  /*14bf0*/  STS [R17+0x4400], R154 ;  /* 0x0044009a11007388 */ /* 0x000fe20000000800 */
[----:B------:R-:W-:Y:S01]  /*14c00*/  F2FP.PACK_AB R7, R7, R132 ;  /* 0x000000840707723e */ /* 0x000fe200000000ff */
[----:B------:R-:W-:Y:S01]  /*14c10*/  @P4 FMUL.FTZ R4, R4, 0.69314718246459960938 ;  /* 0x3f31721804044820 */ /* 0x000fe20000410000 */
[----:B------:R-:W-:Y:S01]  /*14c20*/  F2FP.PACK_AB R134, R135, R134 ;  /* 0x000000868786723e */ /* 0x000fe200000000ff */
[----:B------:R-:W-:Y:S01]  /*14c30*/  STS [R19+0x4000], R116 ;  /* 0x0040007413007388 */ /* 0x000fe20000000800 */
[----:B------:R-:W-:Y:S01]  /*14c40*/  LOP3.LUT P0, RZ, R5, 0x3, RZ, 0xc0, !PT ;  /* 0x0000000305ff7812 */ /* 0x000fe2000780c0ff */
[----:B------:R-:W-:Y:S01]  /*14c50*/  @P3 FMUL.FTZ R11, R11, 0.69314718246459960938 ;  /* 0x3f3172180b0b3820 */ /* 0x000fe20000410000 */
[----:B------:R-:W-:Y:S01]  /*14c60*/  UIADD3.X UR4, UR4, UR27, UR5, UP2, UP1 ;  /* 0x0000001b04047290 */ /* 0x000fe200097e2405 */
[----:B------:R-:W-:Y:S01]  /*14c70*/  STS [R19+0x4400], R118 ;  /* 0x0044007613007388 */ /* 0x000fe20000000800 */
[----:B------:R-:W-:Y:S01]  /*14c80*/  @!UP0 UMOV UR12, UR20 ;  /* 0x00000014000c8c82 */ /* 0x000fe20008000000 */
[----:B------:R-:W-:Y:S01]  /*14c90*/  MOV R6, 0x7f800000 ;  /* 0x7f80000000067802 */ /* 0x000fe20000000f00 */
[----:B------:R-:W-:Y:S01]  /*14ca0*/  @P6 FFMA.FTZ R6, R167, c[0x0][0x238], R10 ;  /* 0x00008e00a7066a23 */ /* 0x000fe2000001000a */
[----:B------:R-:W-:Y:S01]  /*14cb0*/  STS [R17+0x6000], R108 ;  /* 0x0060006c11007388 */ /* 0x000fe20000000800 */
[----:B------:R-:W-:Y:S01]  /*14cc0*/  MOV R0, 0x7f800000 ;  /* 0x7f80000000007802 */ /* 0x000fe20000000f00 */
[----:B------:R-:W-:Y:S01]  /*14cd0*/  @P4 FFMA.FTZ R0, R165, c[0x0][0x238], R4 ;  /* 0x00008e00a5004a23 */ /* 0x000fe20000010004 */
[----:B------:R-:W-:Y:S01]  /*14ce0*/  MOV R5, 0x7f800000 ;  /* 0x7f80000000057802 */ /* 0x000fe20000000f00 */
[----:B------:R-:W-:Y:S01]  /*14cf0*/  STS [R17+0x6400], R110 ;  /* 0x0064006e11007388 */ /* 0x000fe20000000800 */
[----:B------:R-:W-:-:S03]  /*14d00*/  @P3 FFMA.FTZ R5, R18, c[0x0][0x238], R11 ;  /* 0x00008e0012053a23 */ /* 0x000fc6000001000b */
        /* <DEDUP_REMOVED lines=17> */
[----:B------:R2:W-:Y:S04]  /*14e20*/  STS [R27+0x6400], R134 ;  /* 0x006400861b007388 */ /* 0x0005e80000000800 */
[----:B------:R-:W-:Y:S01]  /*14e30*/  BAR.SYNC.DEFER_BLOCKING 0x0 ;  /* 0x0000000000007b1d */ /* 0x000fe20000010000 */
[----:B-1----:R-:W-:Y:S01]  /*14e40*/  MOV R7, 0x7f800000 ;  /* 0x7f80000000077802 */ /* 0x002fe20000000f00 */
[----:B------:R-:W-:-:S04]  /*14e50*/  @P5 FFMA.FTZ R7, R166, c[0x0][0x238], R3 ;  /* 0x00008e00a6075a23 */ /* 0x000fc80000010003 */
        /* <DEDUP_REMOVED lines=17> */
[----:B---34-:R-:W-:-:S04]  /*14f70*/  SHF.R.S32.HI R3, RZ, 0x1f, R8 ;  /* 0x0000001fff037819 */ /* 0x018fc80000011408 */
[----:B------:R-:W-:-:S04]  /*14f80*/  LEA.HI R3, R3, R8, RZ, 0x2 ;  /* 0x0000000803037211 */ /* 0x000fc800078f10ff */
[----:B------:R-:W-:-:S05]  /*14f90*/  LOP3.LUT R3, R3, 0xffffffc, RZ, 0xc0, !PT ;  /* 0x0ffffffc03037812 */ /* 0x000fca00078ec0ff */
[----:B------:R-:W-:-:S04]  /*14fa0*/  IMAD.IADD R2, R8, 0x1, -R3 ;  /* 0x0000000108027824 */ /* 0x000fc800078e0a03 */
        /* <DEDUP_REMOVED lines=15> */
[C---:B------:R-:W-:Y:S02]  /*150a0*/  @!P5 IADD3 R3, P0, R4.reuse, UR9, RZ ;  /* 0x000000090403dc10 */ /* 0x040fe4000ff1e0ff */
[----:B------:R-:W-:Y:S02]  /*150b0*/  @!P6 LEA.HI.X R17, R11, c[0x0][0x204], R2, 0x2, P1 ;  /* 0x000081000b11ea11 */ /* 0x000fe400008f1402 */
[----:B------:R-:W-:Y:S02]  /*150c0*/  @!P5 LEA.HI.X.SX32 R2, R4, UR4, 0x1, P0 ;  /* 0x000000040402dc11 */ /* 0x000fe400080f0eff */
[----:B------:R-:W-:Y:S01]  /*150d0*/  @!P5 LEA R18, P2, R3, c[0x0][0x200], 0x2 ;  /* 0x000080000312da11 */ /* 0x000fe200078410ff */
[----:B------:R3:W-:Y:S01]  /*150e0*/  @!P6 STG.E [R16.64], R6 ;  /* 0x000000061000e986 */ /* 0x0007e2000c101918 */
[----:B------:R-:W-:-:S02]  /*150f0*/  @!P4 IADD3 R4, P1, R10, UR9, RZ ;  /* 0x000000090a04cc10 */ /* 0x000fc4000ff3e0ff */
[----:B------:R-:W-:Y:S02]  /*15100*/  @!P3 IADD3 R8, P0, R9, UR9, RZ ;  /* 0x000000090908bc10 */ /* 0x000fe4000ff1e0ff */
[----:B------:R-:W-:Y:S02]  /*15110*/  @!P5 LEA.HI.X R19, R3, c[0x0][0x204], R2, 0x2, P2 ;  /* 0x000081000313da11 */ /* 0x000fe400010f1402 */
[----:B------:R-:W-:Y:S02]  /*15120*/  @!P4 LEA.HI.X.SX32 R3, R10, UR4, 0x1, P1 ;  /* 0x000000040a03cc11 */ /* 0x000fe400088f0eff */
[----:B------:R-:W-:Y:S01]  /*15130*/  @!P3 LEA.HI.X.SX32 R9, R9, UR4, 0x1, P0 ;  /* 0x000000040909bc11 */ /* 0x000fe200080f0eff */
[----:B------:R3:W-:Y:S01]  /*15140*/  @!P5 STG.E [R18.64], R7 ;  /* 0x000000071200d986 */ /* 0x0007e2000c101918 */
[----:B------:R-:W-:Y:S02]  /*15150*/  @!P4 LEA R10, P1, R4, c[0x0][0x200], 0x2 ;  /* 0x00008000040aca11 */ /* 0x000fe400078210ff */
[----:B------:R-:W-:-:S02]  /*15160*/  @!P3 LEA R2, P0, R8, c[0x0][0x200], 0x2 ;  /* 0x000080000802ba11 */ /* 0x000fc400078010ff */
[----:B------:R-:W-:Y:S02]  /*15170*/  @!P4 LEA.HI.X R11, R4, c[0x0][0x204], R3, 0x2, P1 ;  /* 0x00008100040bca11 */ /* 0x000fe400008f1403 */
[----:B------:R-:W-:-:S03]  /*15180*/  @!P3 LEA.HI.X R3, R8, c[0x0][0x204], R9, 0x2, P0 ;  /* 0x000081000803ba11 */ /* 0x000fc600000f1409 */
[----:B------:R3:W-:Y:S04]  /*15190*/  @!P4 STG.E [R10.64], R0 ;  /* 0x000000000a00c986 */ /* 0x0007e8000c101918 */
[----:B------:R3:W-:Y:S02]  /*151a0*/  @!P3 STG.E [R2.64], R5 ;  /* 0x000000050200b986 */ /* 0x0007e4000c101918 */
.L_x_896:
[----:B---34-:R-:W-:Y:S05]  /*151b0*/  BSYNC B0 ;  /* 0x0000000000007941 */ /* 0x018fea0003800000 */
.L_x_895:
[----:B------:R-:W3:Y:S01]  /*151c0*/  S2R R0, SR_CTAID.Z ;  /* 0x0000000000007919 */ /* 0x000ee20000002700 */
[----:B------:R-:W-:Y:S01]  /*151d0*/  IADD3 R4, P0, R232, UR12, RZ ;  /* 0x0000000ce8047c10 */ /* 0x000fe2000ff1e0ff */
[----:B------:R-:W-:Y:S01]  /*151e0*/  USHF.R.S32.HI UR6, URZ, 0x1f, UR10 ;  /* 0x0000001f3f067899 */ /* 0x000fe2000801140a */
[----:B------:R-:W-:Y:S01]  /*151f0*/  BSSY B0, `(.L_x_897) ;  /* 0x0000012000007945 */ /* 0x000fe20003800000 */
[----:B------:R-:W-:Y:S01]  /*15200*/  ULDC.64 UR4, c[0x0][0x1f0] ;  /* 0x00007c0000047ab9 */ /* 0x000fe20000000a00 */
[----:B------:R-:W-:Y:S01]  /*15210*/  IADD3.X R5, R233, UR7, RZ, P0, !PT ;  /* 0x00000007e9057c10 */ /* 0x000fe200087fe4ff */
[----:B------:R-:W-:Y:S01]  /*15220*/  UIMAD UR4, UR6, UR4, URZ ;  /* 0x00000004060472a4 */ /* 0x000fe2000f8e023f */
[----:B------:R-:W-:-:S03]  /*15230*/  ISETP.GE.AND P0, PT, R236, UR18, PT ;  /* 0x00000012ec007c0c */ /* 0x000fc6000bf06270 */
[----:B------:R-:W-:Y:S01]  /*15240*/  UIMAD UR4, UR10, UR5, UR4 ;  /* 0x000000050a0472a4 */ /* 0x000fe2000f8e0204 */
[----:B---3--:R-:W-:-:S05]  /*15250*/  IMAD.WIDE.U32 R4, R0, c[0x0][0x1f0], R4 ;  /* 0x00007c0000047a25 */ /* 0x008fca00078e0004 */
[----:B------:R-:W-:-:S04]  /*15260*/  IADD3 R7, R5, UR4, RZ ;  /* 0x0000000405077c10 */ /* 0x000fc8000fffe0ff */
        /* <DEDUP_REMOVED lines=8> */
[----:B-1----:R1:W-:Y:S04]  /*152f0*/  STG.E.128 [R2.64], R72 ;  /* 0x0000004802007986 */ /* 0x0023e8000c101d18 */
[----:B------:R1:W-:Y:S02]  /*15300*/  STG.E.128 [R2.64+0x80], R40 ;  /* 0x0000802802007986 */ /* 0x0003e4000c101d18 */
.L_x_898:
[----:B------:R-:W-:Y:S05]  /*15310*/  BSYNC B0 ;  /* 0x0000000000007941 */ /* 0x000fea0003800000 */
.L_x_897:
[----:B------:R-:W-:Y:S01]  /*15320*/  ISETP.GE.AND P0, PT, R225, UR18, PT ;  /* 0x00000012e1007c0c */ /* 0x000fe2000bf06270 */
[----:B------:R-:W-:-:S12]  /*15330*/  BSSY B0, `(.L_x_899) ;  /* 0x000000e000007945 */ /* 0x000fd80003800000 */
[----:B------:R-:W-:Y:S05]  /*15340*/  @P0 BRA `(.L_x_900) ;  /* 0x000000c000000947 */ /* 0x000fea0003800000 */
[----:B-1----:R-:W-:Y:S01]  /*15350*/  IADD3 R2, P0, R234, 0x10, RZ ;  /* 0x00000010ea027810 */ /* 0x002fe20007f1e0ff */
        /* <DEDUP_REMOVED lines=11> */
.L_x_900:
[----:B------:R-:W-:Y:S05]  /*15410*/  BSYNC B0 ;  /* 0x0000000000007941 */ /* 0x000fea0003800000 */
.L_x_899:
        /* <DEDUP_REMOVED lines=15> */
.L_x_902:
[----:B------:R-:W-:Y:S05]  /*15510*/  BSYNC B0 ;  /* 0x0000000000007941 */ /* 0x000fea0003800000 */
.L_x_901:
        /* <DEDUP_REMOVED lines=15> */
.L_x_904:
[----:B------:R-:W-:Y:S05]  /*15610*/  BSYNC B0 ;  /* 0x0000000000007941 */ /* 0x000fea0003800000 */
.L_x_903:
        /* <DEDUP_REMOVED lines=15> */
.L_x_906:
[----:B------:R-:W-:Y:S05]  /*15710*/  BSYNC B0 ;  /* 0x0000000000007941 */ /* 0x000fea0003800000 */
.L_x_905:
        /* <DEDUP_REMOVED lines=15> */
.L_x_908:
[----:B------:R-:W-:Y:S05]  /*15810*/  BSYNC B0 ;  /* 0x0000000000007941 */ /* 0x000fea0003800000 */
.L_x_907:
        /* <DEDUP_REMOVED lines=15> */
.L_x_910:
[----:B------:R-:W-:Y:S05]  /*15910*/  BSYNC B0 ;  /* 0x0000000000007941 */ /* 0x000fea0003800000 */
.L_x_909:
[----:B------:R-:W-:-:S13]  /*15920*/  ISETP.GE.AND P0, PT, R219, UR18, PT ;  /* 0x00000012db007c0c */ /* 0x000fda000bf06270 */
[----:B------:R-:W-:Y:S05]  /*15930*/  @P0 EXIT ;  /* 0x000000000000094d */ /* 0x000fea0003800000 */
[----:B------:R-:W-:Y:S02]  /*15940*/  IADD3 R0, P0, R234, 0x70, RZ ;  /* 0x00000070ea007810 */ /* 0x000fe40007f1e0ff */
[----:B------:R-:W-:Y:S02]  /*15950*/  MOV R5, R7 ;  /* 0x0000000700057202 */ /* 0x000fe40000000f00 */
[----:B------:R-:W-:-:S03]  /*15960*/  IADD3.X R234, RZ, R235, RZ, P0, !PT ;  /* 0x000000ebffea7210 */ /* 0x000fc600007fe4ff */
[----:B------:R-:W-:-:S04]  /*15970*/  IMAD.WIDE.U32 R4, R0, c[0x0][0x1e8], R4 ;  /* 0x00007a0000047a25 */ /* 0x000fc800078e0004 */
[----:B-1----:R-:W-:Y:S01]  /*15980*/  IMAD R3, R234, c[0x0][0x1e8], RZ ;  /* 0x00007a00ea037a24 */ /* 0x002fe200078e02ff */
[----:B------:R-:W-:-:S03]  /*15990*/  LEA R2, P0, R4, c[0x0][0x1d0], 0x1 ;  /* 0x0000740004027a11 */ /* 0x000fc600078008ff */
[----:B------:R-:W-:-:S05]  /*159a0*/  IMAD R3, R0, c[0x0][0x1ec], R3 ;  /* 0x00007b0000037a24 */ /* 0x000fca00078e0203 */
[----:B------:R-:W-:-:S04]  /*159b0*/  IADD3 R3, R5, R3, RZ ;  /* 0x0000000305037210 */ /* 0x000fc80007ffe0ff */
[----:B------:R-:W-:-:S05]  /*159c0*/  LEA.HI.X R3, R4, c[0x0][0x1d4], R3, 0x1, P0 ;  /* 0x0000750004037a11 */ /* 0x000fca00000f0c03 */
[----:B------:R-:W-:Y:S04]  /*159d0*/  STG.E.128 [R2.64], R44 ;  /* 0x0000002c02007986 */ /* 0x000fe8000c101d18 */
[----:B------:R-:W-:Y:S01]  /*159e0*/  STG.E.128 [R2.64+0x80], R76 ;  /* 0x0000804c02007986 */ /* 0x000fe2000c101d18 */
[----:B------:R-:W-:Y:S05]  /*159f0*/  EXIT ;  /* 0x000000000000794d */ /* 0x000fea0003800000 */
.L_x_881:
        /* <DEDUP_REMOVED lines=19> */
[----:B------:R-:W-:Y:S02]  /*15b30*/  @UP4 UIMAD UR7, UR23, UR7, UR15 ;  /* 0x00000007170742a4 */ /* 0x000fe4000f8e020f */
        /* <DEDUP_REMOVED lines=52> */
.L_x_912:
[----:B------:R-:W-:Y:S05]  /*15e80*/  BSYNC B0 ;  /* 0x0000000000007941 */ /* 0x000fea0003800000 */
.L_x_911:
[----:B------:R-:W-:Y:S01]  /*15e90*/  IADD3 R9, R10, 0x10, RZ ;  /* 0x000000100a097810 */ /* 0x000fe20007ffe0ff */
[----:B------:R-:W-:Y:S03]  /*15ea0*/  BSSY B0, `(.L_x_913) ;  /* 0x000000f000007945 */ /* 0x000fe60003800000 */
[----:B------:R-:W-:-:S13]  /*15eb0*/  ISETP.GE.AND P0, PT, R9, UR10, PT ;  /* 0x0000000a09007c0c */ /* 0x000fda000bf06270 */
        /* <DEDUP_REMOVED lines=13> */
.L_x_914:
[----:B------:R-:W-:Y:S05]  /*15f90*/  BSYNC B0 ;  /* 0x0000000000007941 */ /* 0x000fea0003800000 */
.L_x_913:
        /* <DEDUP_REMOVED lines=16> */
.L_x_916:
[----:B------:R-:W-:Y:S05]  /*160a0*/  BSYNC B0 ;  /* 0x0000000000007941 */ /* 0x000fea0003800000 */
.L_x_915:
        /* <DEDUP_REMOVED lines=16> */
.L_x_918:
[----:B------:R-:W-:Y:S05]  /*161b0*/  BSYNC B0 ;  /* 0x0000000000007941 */ /* 0x000fea0003800000 */
.L_x_917:
        /* <DEDUP_REMOVED lines=16> */
.L_x_920:
[----:B------:R-:W-:Y:S05]  /*162c0*/  BSYNC B0 ;  /* 0x0000000000007941 */ /* 0x000fea0003800000 */
.L_x_919:
        /* <DEDUP_REMOVED lines=16> */
.L_x_922:
[----:B------:R-:W-:Y:S05]  /*163d0*/  BSYNC B0 ;  /* 0x0000000000007941 */ /* 0x000fea0003800000 */
.L_x_921:
        /* <DEDUP_REMOVED lines=16> */
.L_x_924:
[----:B------:R-:W-:Y:S05]  /*164e0*/  BSYNC B0 ;  /* 0x0000000000007941 */ /* 0x000fea0003800000 */
.L_x_923:
[----:B-1----:R-:W-:Y:S01]  /*164f0*/  IADD3 R2, R10, 0x70, RZ ;  /* 0x000000700a027810 */ /* 0x002fe20007ffe0ff */
[----:B------:R-:W-:Y:S03]  /*16500*/  BSSY B0, `(.L_x_925) ;  /* 0x000000e000007945 */ /* 0x000fe60003800000 */
[----:B------:R-:W-:-:S13]  /*16510*/  ISETP.GE.AND P0, PT, R2, UR10, PT ;  /* 0x0000000a02007c0c */ /* 0x000fda000bf06270 */
[----:B------:R-:W-:Y:S05]  /*16520*/  @P0 BRA `(.L_x_926) ;  /* 0x000000b000000947 */ /* 0x000fea0003800000 */
[----:B------:R-:W-:Y:S02]  /*16530*/  IADD3 R3, P0, R16, 0x70, RZ ;  /* 0x0000007010037810 */ /* 0x000fe40007f1e0ff */
[----:B------:R-:W-:Y:S02]  /*16540*/  MOV R13, R15 ;  /* 0x0000000f000d7202 */ /* 0x000fe40000000f00 */
[----:B------:R-:W-:-:S03]  /*16550*/  IADD3.X R0, RZ, R17, RZ, P0, !PT ;  /* 0x00000011ff007210 */ /* 0x000fc600007fe4ff */
        /* <DEDUP_REMOVED lines=8> */
.L_x_926:
[----:B------:R-:W-:Y:S05]  /*165e0*/  BSYNC B0 ;  /* 0x0000000000007941 */ /* 0x000fea0003800000 */
.L_x_925:
[----:B------:R-:W-:-:S04]  /*165f0*/  LOP3.LUT P6, RZ, R18, 0x7, RZ, 0xc0, !PT ;  /* 0x0000000712ff7812 */ /* 0x000fc800078cc0ff */
[----:B------:R-:W-:Y:S02]  /*16600*/  ISETP.GE.OR P2, PT, R10, UR10, P6 ;  /* 0x0000000a0a007c0c */ /* 0x000fe4000b746670 */
[----:B------:R-:W-:Y:S02]  /*16610*/  ISETP.GE.OR P1, PT, R9, UR10, P6 ;  /* 0x0000000a09007c0c */ /* 0x000fe4000b726670 */
[----:B------:R-:W-:Y:S02]  /*16620*/  ISETP.GE.OR P5, PT, R8, UR10, P6 ;  /* 0x0000000a08007c0c */ /* 0x000fe4000b7a6670 */
[----:B------:R-:W-:Y:S02]  /*16630*/  ISETP.GE.OR P4, PT, R7, UR10, P6 ;  /* 0x0000000a07007c0c */ /* 0x000fe4000b786670 */
[----:B------:R-:W-:-:S05]  /*16640*/  ISETP.GE.OR P3, PT, R6, UR10, P6 ;  /* 0x0000000a06007c0c */ /* 0x000fca000b766670 */
[----:B------:R-:W-:Y:S02]  /*16650*/  @!P2 IMAD R0, R10, UR16, RZ ;  /* 0x000000100a00ac24 */ /* 0x000fe4000f8e02ff */
[----:B------:R-:W-:Y:S02]  /*16660*/  @!P1 IMAD R9, R9, UR16, RZ ;  /* 0x0000001009099c24 */ /* 0x000fe4000f8e02ff */
[----:B------:R-:W-:Y:S01]  /*16670*/  @!P5 IMAD R8, R8, UR16, RZ ;  /* 0x000000100808dc24 */ /* 0x000fe2000f8e02ff */
[----:B------:R-:W-:Y:S01]  /*16680*/  @!P2 IADD3 R3, P0, R0, UR8, RZ ;  /* 0x000000080003ac10 */ /* 0x000fe2000ff1e0ff */
[----:B------:R-:W-:Y:S02]  /*16690*/  @!P4 IMAD R7, R7, UR16, RZ ;  /* 0x000000100707cc24 */ /* 0x000fe4000f8e02ff */
[----:B------:R-:W-:Y:S01]  /*166a0*/  @!P3 IMAD R6, R6, UR16, RZ ;  /* 0x000000100606bc24 */ /* 0x000fe2000f8e02ff */
[----:B------:R-:W-:Y:S02]  /*166b0*/  @!P2 LEA.HI.X.SX32 R0, R0, UR6, 0x1, P0 ;  /* 0x000000060000ac11 */ /* 0x000fe400080f0eff */
[----:B------:R-:W-:-:S04]  /*166c0*/  @!P2 LEA R10, P0, R3, c[0x0][0x200], 0x2 ;  /* 0x00008000030aaa11 */ /* 0x000fc800078010ff */
[----:B------:R-:W-:Y:S01]  /*166d0*/  @!P2 LEA.HI.X R11, R3, c[0x0][0x204], R0, 0x2, P0 ;  /* 0x00008100030baa11 */ /* 0x000fe200000f1400 */
[----:B------:R-:W-:Y:S01]  /*166e0*/  @!P2 IMAD.MOV.U32 R3, RZ, RZ, 0x7f800000 ;  /* 0x7f800000ff03a424 */ /* 0x000fe200078e00ff */
[----:B------:R-:W-:-:S04]  /*166f0*/  @!P1 IADD3 R0, P0, R9, UR8, RZ ;  /* 0x0000000809009c10 */ /* 0x000fc8000ff1e0ff */
[----:B------:R2:W-:Y:S01]  /*16700*/  @!P2 STG.E [R10.64], R3 ;  /* 0x000000030a00a986 */ /* 0x0005e2000c101918 */
[----:B------:R-:W-:Y:S02]  /*16710*/  @!P1 LEA.HI.X.SX32 R9, R9, UR6, 0x1, P0 ;  /* 0x0000000609099c11 */ /* 0x000fe400080f0eff */
[----:B-1----:R-:W-:Y:S02]  /*16720*/  @!P1 LEA R14, P2, R0, c[0x0][0x200], 0x2 ;  /* 0x00008000000e9a11 */ /* 0x002fe400078410ff */
[----:B------:R-:W-:Y:S02]  /*16730*/  @!P5 IADD3 R12, P0, R8, UR8, RZ ;  /* 0x00000008080cdc10 */ /* 0x000fe4000ff1e0ff */
[----:B------:R-:W-:Y:S02]  /*16740*/  @!P1 LEA.HI.X R15, R0, c[0x0][0x204], R9, 0x2, P2 ;  /* 0x00008100000f9a11 */ /* 0x000fe400010f1409 */
[----:B------:R-:W-:Y:S02]  /*16750*/  @!P5 LEA.HI.X.SX32 R9, R8, UR6, 0x1, P0 ;  /* 0x000000060809dc11 */ /* 0x000fe400080f0eff */
[----:B------:R-:W-:-:S02]  /*16760*/  @!P5 LEA R8, P2, R12, c[0x0][0x200], 0x2 ;  /* 0x000080000c08da11 */ /* 0x000fc400078410ff */
[----:B------:R-:W-:Y:S02]  /*16770*/  @!P4 IADD3 R0, P0, R7, UR8, RZ ;  /* 0x000000080700cc10 */ /* 0x000fe4000ff1e0ff */
[----:B------:R-:W-:Y:S02]  /*16780*/  @!P5 LEA.HI.X R9, R12, c[0x0][0x204], R9, 0x2, P2 ;  /* 0x000081000c09da11 */ /* 0x000fe400010f1409 */
[----:B------:R-:W-:Y:S02]  /*16790*/  ISETP.GE.OR P2, PT, R5, UR10, P6 ;  /* 0x0000000a05007c0c */ /* 0x000fe4000b746670 */
[----:B------:R-:W-:Y:S02]  /*167a0*/  @!P4 LEA.HI.X.SX32 R7, R7, UR6, 0x1, P0 ;  /* 0x000000060707cc11 */ /* 0x000fe400080f0eff */
[----:B--2---:R-:W-:Y:S01]  /*167b0*/  @!P4 LEA R10, P0, R0, c[0x0][0x200], 0x2 ;  /* 0x00008000000aca11 */ /* 0x004fe200078010ff */
[----:B------:R-:W-:-:S08]  /*167c0*/  @!P1 IMAD.MOV.U32 R3, RZ, RZ, 0x7f800000 ;  /* 0x7f800000ff039424 */ /* 0x000fd000078e00ff */
[----:B------:R-:W-:Y:S01]  /*167d0*/  @!P2 IMAD R5, R5, UR16, RZ ;  /* 0x000000100505ac24 */ /* 0x000fe2000f8e02ff */
[----:B------:R-:W-:Y:S01]  /*167e0*/  @!P4 LEA.HI.X R11, R0, c[0x0][0x204], R7, 0x2, P0 ;  /* 0x00008100000bca11 */ /* 0x000fe200000f1407 */
[----:B------:R-:W-:Y:S01]  /*167f0*/  @!P2 IMAD.MOV.U32 R21, RZ, RZ, 0x7f800000 ;  /* 0x7f800000ff15a424 */ /* 0x000fe200078e00ff */
[----:B------:R-:W-:Y:S01]  /*16800*/  @!P3 IADD3 R0, P0, R6, UR8, RZ ;  /* 0x000000080600bc10 */ /* 0x000fe2000ff1e0ff */
[----:B------:R1:W-:Y:S01]  /*16810*/  @!P1 STG.E [R14.64], R3 ;  /* 0x000000030e009986 */ /* 0x0003e2000c101918 */
[----:B------:R-:W-:Y:S02]  /*16820*/  ISETP.GE.OR P1, PT, R4, UR10, P6 ;  /* 0x0000000a04007c0c */ /* 0x000fe4000b726670 */
[----:B------:R-:W-:Y:S02]  /*16830*/  @!P3 LEA.HI.X.SX32 R7, R6, UR6, 0x1, P0 ;  /* 0x000000060607bc11 */ /* 0x000fe400080f0eff */
[----:B------:R-:W-:Y:S02]  /*16840*/  @!P3 LEA R6, P0, R0, c[0x0][0x200], 0x2 ;  /* 0x000080000006ba11 */ /* 0x000fe400078010ff */
[----:B------:R-:W-:-:S02]  /*16850*/  ISETP.GE.OR P6, PT, R2, UR10, P6 ;  /* 0x0000000a02007c0c */ /* 0x000fc4000b7c6670 */
[----:B------:R-:W-:Y:S02]  /*16860*/  @!P3 LEA.HI.X R7, R0, c[0x0][0x204], R7, 0x2, P0 ;  /* 0x000081000007ba11 */ /* 0x000fe400000f1407 */
[----:B------:R-:W-:-:S03]  /*16870*/  @!P2 IADD3 R0, P0, R5, UR8, RZ ;  /* 0x000000080500ac10 */ /* 0x000fc6000ff1e0ff */
[----:B------:R-:W-:Y:S01]  /*16880*/  @!P1 IMAD R4, R4, UR16, RZ ;  /* 0x0000001004049c24 */ /* 0x000fe2000f8e02ff */
[----:B------:R-:W-:Y:S01]  /*16890*/  @!P2 LEA.HI.X.SX32 R5, R5, UR6, 0x1, P0 ;  /* 0x000000060505ac11 */ /* 0x000fe200080f0eff */
[----:B------:R-:W-:Y:S01]  /*168a0*/  @!P1 IMAD.MOV.U32 R19, RZ, RZ, 0x7f800000 ;  /* 0x7f800000ff139424 */ /* 0x000fe200078e00ff */
[----:B------:R-:W-:-:S04]  /*168b0*/  @!P2 LEA R12, P0, R0, c[0x0][0x200], 0x2 ;  /* 0x00008000000caa11 */ /* 0x000fc800078010ff */
[----:B------:R-:W-:Y:S02]  /*168c0*/  @!P2 LEA.HI.X R13, R0, c[0x0][0x204], R5, 0x2, P0 ;  /* 0x00008100000daa11 */ /* 0x000fe400000f1405 */
[----:B------:R-:W-:-:S04]  /*168d0*/  @!P1 IADD3 R0, P0, R4, UR8, RZ ;  /* 0x0000000804009c10 */ /* 0x000fc8000ff1e0ff */
[----:B------:R-:W-:Y:S01]  /*168e0*/  @!P1 LEA.HI.X.SX32 R5, R4, UR6, 0x1, P0 ;  /* 0x0000000604059c11 */ /* 0x000fe200080f0eff */
[----:B-1----:R-:W-:Y:S01]  /*168f0*/  @!P5 IMAD.MOV.U32 R3, RZ, RZ, 0x7f800000 ;  /* 0x7f800000ff03d424 */ /* 0x002fe200078e00ff */
[----:B------:R-:W-:Y:S01]  /*16900*/  @!P1 LEA R16, P0, R0, c[0x0][0x200], 0x2 ;  /* 0x0000800000109a11 */ /* 0x000fe200078010ff */
[----:B------:R-:W-:-:S03]  /*16910*/  @!P3 IMAD.MOV.U32 R15, RZ, RZ, 0x7f800000 ;  /* 0x7f800000ff0fb424 */ /* 0x000fc600078e00ff */
[----:B------:R-:W-:Y:S01]  /*16920*/  @!P1 LEA.HI.X R17, R0, c[0x0][0x204], R5, 0x2, P0 ;  /* 0x0000810000119a11 */ /* 0x000fe200000f1405 */
[----:B------:R-:W-:Y:S01]  /*16930*/  @!P4 IMAD.MOV.U32 R5, RZ, RZ, 0x7f800000 ;  /* 0x7f800000ff05c424 */ /* 0x000fe200078e00ff */
[----:B------:R1:W-:Y:S04]  /*16940*/  @!P5 STG.E [R8.64], R3 ;  /* 0x000000030800d986 */ /* 0x0003e8000c101918 */
        /* <DEDUP_REMOVED lines=13> */
.L_x_927:
        /* <DEDUP_REMOVED lines=14> */
.L_x_1411:


//--------------------- .text._ZN5flash16flash_fwd_kernelI23Flash_fwd_kernel_traitsILi128ELi128ELi32ELi4ELb0ELb0EN7cutlass6half_tE19Flash_kernel_traitsILi128ELi128ELi32ELi4ES3_EELb0ELb1ELb0ELb0ELb0ELb1ELb1ELb0EEEvNS_16Flash_fwd_paramsE --------------------------
	.section	.text._ZN5flash16flash_fwd_kernelI23Flash_fwd_kernel_traitsILi128ELi128ELi32ELi4ELb0ELb0EN7cutlass6half_tE19Flash_kernel_traitsILi128ELi128ELi32ELi4ES3_EELb0ELb1ELb0ELb0ELb0ELb1ELb1ELb0EEEvNS_16Flash_fwd_paramsE,"ax",@progbits
	.sectioninfo	@"SHI_REGISTERS=255"
	.align	128
        .global         _ZN5flash16flash_fwd_kernelI23Flash_fwd_kernel_traitsILi128ELi128ELi32ELi4ELb0ELb0EN7cutlass6half_tE19Flash_kernel_traitsILi128ELi128ELi32ELi4ES3_EELb0ELb1ELb0ELb0ELb0ELb1ELb1ELb0EEEvNS_16Flash_fwd_paramsE
        .type           _ZN5flash16flash_fwd_kernelI23Flash_fwd_kernel_traitsILi128ELi128ELi32ELi4ELb0ELb0EN7cutlass6half_tE19Flash_kernel_traitsILi128ELi128ELi32ELi4ES3_EELb0ELb1ELb0ELb0ELb0ELb1ELb1ELb0EEEvNS_16Flash_fwd_paramsE,@function
        .size           _ZN5flash16flash_fwd_kernelI23Flash_fwd_kernel_traitsILi128ELi128ELi32ELi4ELb0ELb0EN7cutlass6half_tE19Flash_kernel_traitsILi128ELi128ELi32ELi4ES3_EELb0ELb1ELb0ELb0ELb0ELb1ELb1ELb0EEEvNS_16Flash_fwd_paramsE,(.L_x_1412 - _ZN5flash16flash_fwd_kernelI23Flash_fwd_kernel_traitsILi128ELi128ELi32ELi4ELb0ELb0EN7cutlass6half_tE19Flash_kernel_traitsILi128ELi128ELi32ELi4ES3_EELb0ELb1ELb0ELb0ELb0ELb1ELb1ELb0EEEvNS_16Flash_fwd_paramsE)
        .other          _ZN5flash16flash_fwd_kernelI23Flash_fwd_kernel_traitsILi128ELi128ELi32ELi4ELb0ELb0EN7cutlass6half_tE19Flash_kernel_traitsILi128ELi128ELi32ELi4ES3_EELb0ELb1ELb0ELb0ELb0ELb1ELb1ELb0EEEvNS_16Flash_fwd_paramsE,@"STO_CUDA_ENTRY STV_DEFAULT"
_ZN5flash16flash_fwd_kernelI23Flash_fwd_kernel_traitsILi128ELi128ELi32ELi4ELb0ELb0EN7cutlass6half_tE19Flash_kernel_traitsILi128ELi128ELi32ELi4ES3_EELb0ELb1ELb0ELb0ELb0ELb1ELb1ELb0EEEvNS_16Flash_fwd_paramsE:
.text._ZN5flash16flash_fwd_kernelI23Flash_fwd_kernel_traitsILi128ELi128ELi32ELi4ELb0ELb0EN7cutlass6half_tE19Flash_kernel_traitsILi128ELi128ELi32ELi4ES3_EELb0ELb1ELb0ELb0ELb0ELb1ELb1ELb0EEEvNS_16Flash_fwd_paramsE:
        /* <DEDUP_REMOVED lines=56> */
.L_x_928:
[----:B------:R-:W-:Y:S02]  /*0380*/  ULDC UR6, c[0x0][0x218] ;  /* 0x0000860000067ab9 */ /* 0x000fe40000000800 */
.L_x_929:
        /* <DEDUP_REMOVED lines=69> */
.L_x_931:
        /* <DEDUP_REMOVED lines=46> */
.L_x_932:
[----:B------:R-:W-:Y:S01]  /*0ac0*/  SHF.R.S32.HI R26, RZ, 0x1f, R120 ;  /* 0x0000001fff1a7819 */ /* 0x000fe20000011478 */
[----:B------:R-:W1:Y:S01]  /*0ad0*/  S2R R3, SR_CTAID.X ;  /* 0x0000000000037919 */ /* 0x000e620000002500 */
[----:B------:R-:W-:Y:S02]  /*0ae0*/  UIADD3 UR11, -UR13, UR16, URZ ;  /* 0x000000100d0b7290 */ /* 0x000fe4000fffe13f */
[CC--:B------:R-:W-:Y:S01]  /*0af0*/  LEA.HI R2, R26.reuse, R120.reuse, RZ, 0x3 ;  /* 0x000000781a027211 */ /* 0x0c0fe200078f18ff */
[----:B------:R-:W2:Y:S01]  /*0b00*/  S2R R5, SR_CTAID.Z ;  /* 0x0000000000057919 */ /* 0x000ea20000002700 */
[----:B------:R-:W-:Y:S01]  /*0b10*/  ULDC.64 UR4, c[0x0][0x1a8] ;  /* 0x00006a0000047ab9 */ /* 0x000fe20000000a00 */
[----:B------:R-:W-:Y:S01]  /*0b20*/  LEA.HI R119, R26, R120, RZ, 0x5 ;  /* 0x000000781a777211 */ /* 0x000fe200078f28ff */
[----:B------:R-:W-:Y:S01]  /*0b30*/  UIMAD UR4, UR20, UR4, URZ ;  /* 0x00000004140472a4 */ /* 0x000fe2000f8e023f */
[----:B------:R-:W-:Y:S01]  /*0b40*/  LOP3.LUT R0, R2, 0xfffffff8, RZ, 0xc0, !PT ;  /* 0xfffffff802007812 */ /* 0x000fe200078ec0ff */
[----:B------:R-:W-:Y:S01]  /*0b50*/  UISETP.GE.AND UP0, UPT, UR8, 0x2, UPT ;  /* 0x000000020800788c */ /* 0x000fe2000bf06270 */
[----:B------:R-:W-:Y:S01]  /*0b60*/  SHF.R.S32.HI R28, RZ, 0x3, R2 ;  /* 0x00000003ff1c7819 */ /* 0x000fe20000011402 */
[----:B------:R-:W-:Y:S01]  /*0b70*/  UIMAD UR4, UR12, UR5, UR4 ;  /* 0x000000050c0472a4 */ /* 0x000fe2000f8e0204 */
[----:B------:R-:W-:Y:S01]  /*0b80*/  SHF.R.S32.HI R118, RZ, 0x5, R119 ;  /* 0x00000005ff767819 */ /* 0x000fe20000011477 */
[----:B------:R-:W-:Y:S01]  /*0b90*/  IMAD.IADD R32, R120, 0x1, -R0 ;  /* 0x0000000178207824 */ /* 0x000fe200078e0a00 */
[C---:B------:R-:W-:Y:S01]  /*0ba0*/  IADD3 R27, R28.reuse, 0x10, RZ ;  /* 0x000000101c1b7810 */ /* 0x040fe20007ffe0ff */
[----:B------:R-:W-:Y:S01]  /*0bb0*/  IMAD.SHL.U32 R0, R28, 0x40, RZ ;  /* 0x000000401c007824 */ /* 0x000fe200078e00ff */
[----:B------:R-:W-:Y:S01]  /*0bc0*/  SHF.R.S32.HI R29, RZ, 0x1f, R28 ;  /* 0x0000001fff1d7819 */ /* 0x000fe2000001141c */
[----:B------:R-:W-:Y:S01]  /*0bd0*/  IMAD.SHL.U32 R30, R32, 0x8, RZ ;  /* 0x00000008201e7824 */ /* 0x000fe200078e00ff */
[----:B------:R-:W-:-:S02]  /*0be0*/  ISETP.GE.AND P0, PT, R27, UR11, PT ;  /* 0x0000000b1b007c0c */ /* 0x000fc4000bf06270 */
[----:B------:R-:W-:Y:S01]  /*0bf0*/  IADD3 R7, R28, 0x20, RZ ;  /* 0x000000201c077810 */ /* 0x000fe20007ffe0ff */
[----:B------:R-:W-:Y:S01]  /*0c00*/  STL.64 [R1+0x20], R28 ;  /* 0x0000201c01007387 */ /* 0x000fe20000100a00 */
[----:B------:R-:W-:Y:S02]  /*0c10*/  LOP3.LUT R0, R0, 0x1c0, RZ, 0xc0, !PT ;  /* 0x000001c000007812 */ /* 0x000fe400078ec0ff */
[----:B------:R-:W-:Y:S01]  /*0c20*/  SHF.R.S32.HI R31, RZ, 0x1f, R30 ;  /* 0x0000001fff1f7819 */ /* 0x000fe2000001141e */
[----:B-1----:R-:W-:Y:S01]  /*0c30*/  IMAD.WIDE R34, R3, 0x80, R28 ;  /* 0x0000008003227825 */ /* 0x002fe200078e021c */
[----:B------:R-:W-:Y:S01]  /*0c40*/  IADD3 R2, P1, R30, UR6, RZ ;  /* 0x000000061e027c10 */ /* 0x000fe2000ff3e0ff */
[----:B------:R-:W-:Y:S01]  /*0c50*/  STL [R1+0x40], R27 ;  /* 0x0000401b01007387 */ /* 0x000fe20000100800 */
[----:B------:R-:W-:Y:S01]  /*0c60*/  ISETP.GE.AND P5, PT, R7, UR11, PT ;  /* 0x0000000b07007c0c */ /* 0x000fe2000bfa6270 */
[----:B------:R-:W-:Y:S01]  /*0c70*/  UMOV UR6, 0x5 ;  /* 0x0000000500067882 */ /* 0x000fe20000000000 */
[----:B------:R-:W-:Y:S01]  /*0c80*/  SHF.R.U32.HI R4, RZ, 0x3, R0 ;  /* 0x00000003ff047819 */ /* 0x000fe20000011600 */
[----:B------:R-:W-:Y:S01]  /*0c90*/  STL.64 [R1+0x8], R34 ;  /* 0x0000082201007387 */ /* 0x000fe20000100a00 */
[----:B------:R-:W-:-:S02]  /*0ca0*/  IADD3.X R3, R31, UR17, RZ, P1, !PT ;  /* 0x000000111f037c10 */ /* 0x000fc40008ffe4ff */
[----:B------:R-:W-:Y:S01]  /*0cb0*/  LOP3.LUT R0, R0, 0x38, R30, 0xf8, !PT ;  /* 0x0000003800007812 */ /* 0x000fe200078ef81e */
[----:B------:R-:W-:Y:S01]  /*0cc0*/  STL.64 [R1+0x28], R30 ;  /* 0x0000281e01007387 */ /* 0x000fe20000100a00 */
[----:B------:R-:W-:Y:S01]  /*0cd0*/  IADD3 R8, R28, 0x30, RZ ;  /* 0x000000301c087810 */ /* 0x000fe20007ffe0ff */
[----:B--2---:R-:W-:Y:S01]  /*0ce0*/  IMAD.WIDE.U32 R2, R5, c[0x0][0x1a8], R2 ;  /* 0x00006a0005027a25 */ /* 0x004fe200078e0002 */
[----:B------:R-:W-:Y:S01]  /*0cf0*/  LOP3.LUT R6, R0, R4, RZ, 0x3c, !PT ;  /* 0x0000000400067212 */ /* 0x000fe200078e3cff */
[----:B------:R1:W-:Y:S01]  /*0d00*/  STL [R1+0x4c], R7 ;  /* 0x00004c0701007387 */ /* 0x0003e20000100800 */
[----:B------:R-:W-:Y:S02]  /*0d10*/  LEA.HI R5, R26, R120, RZ, 0x6 ;  /* 0x000000781a057211 */ /* 0x000fe400078f30ff */
[----:B------:R-:W-:Y:S01]  /*0d20*/  @!P0 IADD3 R4, P2, R34, 0x10, RZ ;  /* 0x0000001022048810 */ /* 0x000fe20007f5e0ff */
[----:B------:R2:W-:Y:S01]  /*0d30*/  STL [R1+0x54], R8 ;  /* 0x0000540801007387 */ /* 0x0005e20000100800 */
[----:B------:R-:W-:Y:S01]  /*0d40*/  ISETP.GE.AND P1, PT, R28, UR11, PT ;  /* 0x0000000b1c007c0c */ /* 0x000fe2000bf26270 */
[----:B------:R-:W-:Y:S01]  /*0d50*/  IMAD.SHL.U32 R5, R5, 0x8, RZ ;  /* 0x0000000805057824 */ /* 0x000fe200078e00ff */
[----:B------:R-:W-:Y:S01]  /*0d60*/  ISETP.GE.AND P4, PT, R8, UR11, PT ;  /* 0x0000000b08007c0c */ /* 0x000fe2000bf86270 */
[----:B------:R-:W-:Y:S01]  /*0d70*/  @!P0 IMAD.X R0, RZ, RZ, R35, P2 ;  /* 0x000000ffff008224 */ /* 0x000fe200010e0623 */
[----:B------:R-:W-:-:S02]  /*0d80*/  @!P5 IADD3 R10, P2, R34, 0x20, RZ ;  /* 0x00000020220ad810 */ /* 0x000fc40007f5e0ff */
[----:B------:R-:W-:Y:S01]  /*0d90*/  LOP3.LUT R227, R6, 0xfffffe00, R5, 0xf8, !PT ;  /* 0xfffffe0006e37812 */ /* 0x000fe200078ef805 */
[----:B------:R-:W-:Y:S01]  /*0da0*/  @!P0 IMAD R0, R0, c[0x0][0x190], RZ ;  /* 0x0000640000008a24 */ /* 0x000fe200078e02ff */
[----:B------:R-:W-:Y:S01]  /*0db0*/  IADD3 R3, R3, UR4, RZ ;  /* 0x0000000403037c10 */ /* 0x000fe2000fffe0ff */
[----:B------:R-:W-:Y:S01]  /*0dc0*/  @!P5 IMAD.X R5, RZ, RZ, R35, P2 ;  /* 0x000000ffff05d224 */ /* 0x000fe200010e0623 */
[----:B------:R-:W-:Y:S01]  /*0dd0*/  IADD3 R23, R28, 0x50, RZ ;  /* 0x000000501c177810 */ /* 0x000fe20007ffe0ff */
[C---:B------:R-:W-:Y:S01]  /*0de0*/  @!P0 IMAD R20, R4.reuse, c[0x0][0x194], R0 ;  /* 0x0000650004148a24 */ /* 0x040fe200078e0200 */
[----:B------:R-:W-:Y:S01]  /*0df0*/  ULDC.64 UR4, c[0x0][0x198] ;  /* 0x0000660000047ab9 */ /* 0x000fe20000000a00 */
[----:B------:R-:W-:Y:S01]  /*0e00*/  @!P5 IMAD R5, R5, c[0x0][0x190], RZ ;  /* 0x000064000505da24 */ /* 0x000fe200078e02ff */
[----:B------:R-:W-:Y:S01]  /*0e10*/  USHF.L.U64.HI UR12, UR4, UR6, UR5 ;  /* 0x00000006040c7299 */ /* 0x000fe20008010205 */
[----:B------:R-:W-:Y:S01]  /*0e20*/  @!P1 IMAD R0, R35, c[0x0][0x190], RZ ;  /* 0x0000640023009a24 */ /* 0x000fe200078e02ff */
[----:B------:R-:W-:Y:S01]  /*0e30*/  USHF.L.U32 UR20, UR4, 0x5, URZ ;  /* 0x0000000504147899 */ /* 0x000fe2000800063f */
[----:B------:R-:W-:Y:S01]  /*0e40*/  @!P0 IMAD.WIDE.U32 R14, R4, c[0x0][0x190], R2 ;  /* 0x00006400040e8a25 */ /* 0x000fe200078e0002 */
[----:B-1----:R-:W-:-:S03]  /*0e50*/  IADD3 R7, R28, 0x40, RZ ;  /* 0x000000401c077810 */ /* 0x002fc60007ffe0ff */
[----:B------:R-:W-:Y:S02]  /*0e60*/  @!P5 IMAD R19, R10, c[0x0][0x194], R5 ;  /* 0x000065000a13da24 */ /* 0x000fe400078e0205 */
[C---:B------:R-:W-:Y:S01]  /*0e70*/  @!P1 IMAD R0, R34.reuse, c[0x0][0x194], R0 ;  /* 0x0000650022009a24 */ /* 0x040fe200078e0200 */
[----:B------:R-:W-:Y:S01]  /*0e80*/  ISETP.GE.AND P3, PT, R7, UR11, PT ;  /* 0x0000000b07007c0c */ /* 0x000fe2000bf66270 */
[C---:B------:R-:W-:Y:S01]  /*0e90*/  @!P1 IMAD.WIDE.U32 R4, R34.reuse, c[0x0][0x190], R2 ;  /* 0x0000640022049a25 */ /* 0x040fe200078e0002 */
[----:B--2---:R-:W-:Y:S01]  /*0ea0*/  @!P4 IADD3 R8, P6, R34, 0x30, RZ ;  /* 0x000000302208c810 */ /* 0x004fe20007fde0ff */
[----:B------:R1:W-:Y:S02]  /*0eb0*/  STL [R1+0x58], R7 ;  /* 0x0000580701007387 */ /* 0x0003e40000100800 */
[----:B------:R-:W-:Y:S02]  /*0ec0*/  @!P1 IMAD.IADD R0, R5, 0x1, R0 ;  /* 0x0000000105009824 */ /* 0x000fe400078e0200 */
[----:B------:R-:W-:Y:S01]  /*0ed0*/  @!P4 IMAD.X R6, RZ, RZ, R35, P6 ;  /* 0x000000ffff06c224 */ /* 0x000fe200030e0623 */
[----:B------:R-:W-:Y:S01]  /*0ee0*/  STL [R1+0x44], R23 ;  /* 0x0000441701007387 */ /* 0x000fe20000100800 */
[----:B------:R-:W-:-:S04]  /*0ef0*/  @!P5 IMAD.WIDE.U32 R10, R10, c[0x0][0x190], R2 ;  /* 0x000064000a0ada25 */ /* 0x000fc800078e0002 */
[----:B------:R-:W-:Y:S01]  /*0f00*/  @!P3 IADD3 R16, P2, R34, 0x40, RZ ;  /* 0x000000402210b810 */ /* 0x000fe20007f5e0ff */
[----:B------:R-:W-:Y:S02]  /*0f10*/  @!P4 IMAD R6, R6, c[0x0][0x190], RZ ;  /* 0x000064000606ca24 */ /* 0x000fe400078e02ff */
[----:B------:R-:W-:Y:S02]  /*0f20*/  @!P5 IMAD.IADD R11, R11, 0x1, R19 ;  /* 0x000000010b0bd824 */ /* 0x000fe400078e0213 */
[----:B------:R-:W-:Y:S01]  /*0f30*/  @!P4 IMAD R18, R8, c[0x0][0x194], R6 ;  /* 0x000065000812ca24 */ /* 0x000fe200078e0206 */
[----:B------:R-:W-:Y:S01]  /*0f40*/  @!P0 LEA R6, P6, R14, c[0x0][0x160], 0x1 ;  /* 0x000058000e068a11 */ /* 0x000fe200078c08ff */
[----:B------:R-:W-:Y:S02]  /*0f50*/  IMAD.SHL.U32 R227, R227, 0x2, RZ ;  /* 0x00000002e3e37824 */ /* 0x000fe400078e00ff */
[----:B------:R-:W-:-:S04]  /*0f60*/  @!P4 IMAD.WIDE.U32 R8, R8, c[0x0][0x190], R2 ;  /* 0x000064000808ca25 */ /* 0x000fc800078e0002 */
[----:B-1----:R-:W-:Y:S01]  /*0f70*/  @!P3 IMAD.X R7, RZ, RZ, R35, P2 ;  /* 0x000000ffff07b224 */ /* 0x002fe200010e0623 */
[----:B------:R-:W-:-:S03]  /*0f80*/  @!P1 LEA R12, P2, R4, c[0x0][0x160], 0x1 ;  /* 0x00005800040c9a11 */ /* 0x000fc600078408ff */
[----:B------:R-:W-:Y:S01]  /*0f90*/  @!P3 IMAD R7, R7, c[0x0][0x190], RZ ;  /* 0x000064000707ba24 */ /* 0x000fe200078e02ff */
[----:B------:R-:W-:Y:S01]  /*0fa0*/  @!P1 LEA.HI.X R13, R4, c[0x0][0x164], R0, 0x1, P2 ;  /* 0x00005900040d9a11 */ /* 0x000fe200010f0c00 */
[----:B------:R-:W-:Y:S01]  /*0fb0*/  @!P0 IMAD.IADD R0, R15, 0x1, R20 ;  /* 0x000000010f008824 */ /* 0x000fe200078e0214 */
[----:B------:R-:W-:Y:S01]  /*0fc0*/  @!P5 LEA R20, P2, R10, c[0x0][0x160], 0x1 ;  /* 0x000058000a14da11 */ /* 0x000fe200078408ff */
[----:B------:R-:W-:Y:S02]  /*0fd0*/  @!P3 IMAD R17, R16, c[0x0][0x194], R7 ;  /* 0x000065001011ba24 */ /* 0x000fe400078e0207 */
[----:B------:R-:W-:Y:S01]  /*0fe0*/  @!PT LDS RZ, [RZ] ;  /* 0x00000000fffff984 */ /* 0x000fe20000000800 */
[----:B------:R-:W-:Y:S01]  /*0ff0*/  @!PT LDS RZ, [RZ] ;  /* 0x00000000fffff984 */ /* 0x000fe20000000800 */
[----:B------:R-:W-:Y:S01]  /*1000*/  @!PT LDS RZ, [RZ] ;  /* 0x00000000fffff984 */ /* 0x000fe20000000800 */
[----:B------:R1:W-:Y:S01]  /*1010*/  @!P1 LDGSTS.E.BYPASS.LTC128B.128 [R227], [R12.64] ;  /* 0x000000000ce39fae */ /* 0x0003e2000b901d52 */
[----:B------:R-:W-:Y:S01]  /*1020*/  @!P0 LEA.HI.X R7, R14, c[0x0][0x164], R0, 0x1, P6 ;  /* 0x000059000e078a11 */ /* 0x000fe200030f0c00 */
[----:B------:R-:W-:Y:S01]  /*1030*/  @!P3 IMAD.WIDE.U32 R4, R16, c[0x0][0x190], R2 ;  /* 0x000064001004ba25 */ /* 0x000fe200078e0002 */
[----:B------:R-:W-:Y:S01]  /*1040*/  @!P5 LEA.HI.X R21, R10, c[0x0][0x164], R11, 0x1, P2 ;  /* 0x000059000a15da11 */ /* 0x000fe200010f0c0b */
[----:B------:R1:W-:Y:S01]  /*1050*/  @!P1 LDGSTS.E.BYPASS.LTC128B.128 [R227+0x4000], [R12.64+0x80] ;  /* 0x040000800ce39fae */ /* 0x0003e2000b901d52 */
[----:B------:R-:W-:Y:S01]  /*1060*/  ISETP.GE.AND P2, PT, R23, UR11, PT ;  /* 0x0000000b17007c0c */ /* 0x000fe2000bf46270 */
[----:B------:R-:W-:Y:S01]  /*1070*/  @!P4 IMAD.IADD R0, R9, 0x1, R18 ;  /* 0x000000010900c824 */ /* 0x000fe200078e0212 */
[----:B------:R-:W-:Y:S01]  /*1080*/  @!P4 LEA R16, P1, R8, c[0x0][0x160], 0x1 ;  /* 0x000058000810ca11 */ /* 0x000fe200078208ff */
[----:B------:R-:W-:Y:S01]  /*1090*/  @!P3 IMAD.IADD R5, R5, 0x1, R17 ;  /* 0x000000010505b824 */ /* 0x000fe200078e0211 */
[----:B------:R-:W-:Y:S01]  /*10a0*/  IADD3 R10, R28, 0x60, RZ ;  /* 0x000000601c0a7810 */ /* 0x000fe20007ffe0ff */
[----:B------:R2:W-:Y:S01]  /*10b0*/  @!P0 LDGSTS.E.BYPASS.LTC128B.128 [R227+0x800], [R6.64] ;  /* 0x0080000006e38fae */ /* 0x0005e2000b901d52 */
[----:B------:R-:W-:-:S02]  /*10c0*/  @!P4 LEA.HI.X R17, R8, c[0x0][0x164], R0, 0x1, P1 ;  /* 0x000059000811ca11 */ /* 0x000fc400008f0c00 */
[----:B------:R-:W-:Y:S01]  /*10d0*/  ISETP.GE.AND P1, PT, R10, UR11, PT ;  /* 0x0000000b0a007c0c */ /* 0x000fe2000bf26270 */
[----:B------:R2:W-:Y:S01]  /*10e0*/  @!P0 LDGSTS.E.BYPASS.LTC128B.128 [R227+0x4800], [R6.64+0x80] ;  /* 0x0480008006e38fae */ /* 0x0005e2000b901d52 */
[----:B------:R-:W-:Y:S02]  /*10f0*/  @!P3 LEA R24, P6, R4, c[0x0][0x160], 0x1 ;  /* 0x000058000418ba11 */ /* 0x000fe400078c08ff */
[----:B------:R-:W-:Y:S01]  /*1100*/  IADD3 R0, R28, 0x70, RZ ;  /* 0x000000701c007810 */ /* 0x000fe20007ffe0ff */
[----:B------:R-:W-:Y:S01]  /*1110*/  STL [R1+0x48], R10 ;  /* 0x0000480a01007387 */ /* 0x000fe20000100800 */
[----:B------:R-:W-:Y:S02]  /*1120*/  @!P3 LEA.HI.X R25, R4, c[0x0][0x164], R5, 0x1, P6 ;  /* 0x000059000419ba11 */ /* 0x000fe400030f0c05 */
[----:B------:R-:W-:Y:S01]  /*1130*/  ISETP.GE.AND P0, PT, R0, UR11, PT ;  /* 0x0000000b00007c0c */ /* 0x000fe2000bf06270 */
[----:B------:R3:W-:Y:S04]  /*1140*/  STL [R1+0x50], R0 ;  /* 0x0000500001007387 */ /* 0x0007e80000100800 */
[----:B------:R4:W-:Y:S04]  /*1150*/  @!P5 LDGSTS.E.BYPASS.LTC128B.128 [R227+0x1000], [R20.64] ;  /* 0x0100000014e3dfae */ /* 0x0009e8000b901d52 */
[----:B------:R4:W-:Y:S04]  /*1160*/  @!P5 LDGSTS.E.BYPASS.LTC128B.128 [R227+0x5000], [R20.64+0x80] ;  /* 0x0500008014e3dfae */ /* 0x0009e8000b901d52 */
[----:B------:R5:W-:Y:S04]  /*1170*/  @!P4 LDGSTS.E.BYPASS.LTC128B.128 [R227+0x1800], [R16.64] ;  /* 0x0180000010e3cfae */ /* 0x000be8000b901d52 */
[----:B------:R5:W-:Y:S01]  /*1180*/  @!P4 LDGSTS.E.BYPASS.LTC128B.128 [R227+0x5800], [R16.64+0x80] ;  /* 0x0580008010e3cfae */ /* 0x000be2000b901d52 */
[----:B--2---:R-:W-:-:S03]  /*1190*/  @!P2 IADD3 R6, P6, R34, 0x50, RZ ;  /* 0x000000502206a810 */ /* 0x004fc60007fde0ff */
[----:B------:R2:W-:Y:S04]  /*11a0*/  @!P3 LDGSTS.E.BYPASS.LTC128B.128 [R227+0x2000], [R24.64] ;  /* 0x0200000018e3bfae */ /* 0x0005e8000b901d52 */
[----:B------:R2:W-:Y:S01]  /*11b0*/  @!P3 LDGSTS.E.BYPASS.LTC128B.128 [R227+0x6000], [R24.64+0x80] ;  /* 0x0600008018e3bfae */ /* 0x0005e2000b901d52 */
[----:B---3--:R-:W-:Y:S01]  /*11c0*/  @!P2 IMAD.X R0, RZ, RZ, R35, P6 ;  /* 0x000000ffff00a224 */ /* 0x008fe200030e0623 */
[----:B------:R-:W-:-:S03]  /*11d0*/  @!P1 IADD3 R5, P6, R34, 0x60, RZ ;  /* 0x0000006022059810 */ /* 0x000fc60007fde0ff */
[----:B------:R-:W-:Y:S02]  /*11e0*/  @!P2 IMAD R0, R0, c[0x0][0x190], RZ ;  /* 0x000064000000aa24 */ /* 0x000fe400078e02ff */
[----:B------:R-:W-:Y:S01]  /*11f0*/  @!P1 IMAD.X R4, RZ, RZ, R35, P6 ;  /* 0x000000ffff049224 */ /* 0x000fe200030e0623 */
[----:B------:R-:W-:Y:S01]  /*1200*/  @!P0 IADD3 R9, P6, R34, 0x70, RZ ;  /* 0x0000007022098810 */ /* 0x000fe20007fde0ff */
[C---:B------:R-:W-:Y:S02]  /*1210*/  @!P2 IMAD R0, R6.reuse, c[0x0][0x194], R0 ;  /* 0x000065000600aa24 */ /* 0x040fe400078e0200 */
[----:B------:R-:W-:-:S04]  /*1220*/  @!P2 IMAD.WIDE.U32 R6, R6, c[0x0][0x190], R2 ;  /* 0x000064000606aa25 */ /* 0x000fc800078e0002 */
[----:B------:R-:W-:Y:S01]  /*1230*/  @!P0 IMAD.X R8, RZ, RZ, R35, P6 ;  /* 0x000000ffff088224 */ /* 0x000fe200030e0623 */
[----:B------:R-:W-:Y:S01]  /*1240*/  @!P2 LEA R18, P6, R6, c[0x0][0x160], 0x1 ;  /* 0x000058000612aa11 */ /* 0x000fe200078c08ff */
[----:B------:R-:W-:Y:S02]  /*1250*/  @!P1 IMAD R4, R4, c[0x0][0x190], RZ ;  /* 0x0000640004049a24 */ /* 0x000fe400078e02ff */
[----:B------:R-:W-:Y:S02]  /*1260*/  @!P2 IMAD.IADD R0, R7, 0x1, R0 ;  /* 0x000000010700a824 */ /* 0x000fe400078e0200 */
[----:B------:R-:W-:Y:S02]  /*1270*/  @!P0 IMAD R8, R8, c[0x0][0x190], RZ ;  /* 0x0000640008088a24 */ /* 0x000fe400078e02ff */
[C---:B------:R-:W-:Y:S01]  /*1280*/  @!P1 IMAD R10, R5.reuse, c[0x0][0x194], R4 ;  /* 0x00006500050a9a24 */ /* 0x040fe200078e0204 */
[----:B------:R-:W-:Y:S01]  /*1290*/  @!P2 LEA.HI.X R19, R6, c[0x0][0x164], R0, 0x1, P6 ;  /* 0x000059000613aa11 */ /* 0x000fe200030f0c00 */
[----:B------:R-:W-:-:S04]  /*12a0*/  @!P1 IMAD.WIDE.U32 R4, R5, c[0x0][0x190], R2 ;  /* 0x0000640005049a25 */ /* 0x000fc800078e0002 */
[C---:B------:R-:W-:Y:S01]  /*12b0*/  @!P0 IMAD R6, R9.reuse, c[0x0][0x194], R8 ;  /* 0x0000650009068a24 */ /* 0x040fe200078e0208 */
[----:B------:R-:W-:Y:S01]  /*12c0*/  @!P1 LEA R14, P6, R4, c[0x0][0x160], 0x1 ;  /* 0x00005800040e9a11 */ /* 0x000fe200078c08ff */
[----:B------:R-:W-:Y:S01]  /*12d0*/  @!P0 IMAD.WIDE.U32 R2, R9, c[0x0][0x190], R2 ;  /* 0x0000640009028a25 */ /* 0x000fe200078e0002 */
[----:B------:R-:W-:Y:S01]  /*12e0*/  LEA.HI R9, R26, R120, RZ, 0x4 ;  /* 0x000000781a097211 */ /* 0x000fe200078f20ff */
[----:B------:R3:W-:Y:S02]  /*12f0*/  @!P2 LDGSTS.E.BYPASS.LTC128B.128 [R227+0x2800], [R18.64] ;  /* 0x0280000012e3afae */ /* 0x0007e4000b901d52 */
[----:B------:R-:W-:Y:S01]  /*1300*/  @!P1 IMAD.IADD R0, R5, 0x1, R10 ;  /* 0x0000000105009824 */ /* 0x000fe200078e020a */
[----:B------:R-:W-:Y:S01]  /*1310*/  SHF.R.S32.HI R8, RZ, 0x4, R9 ;  /* 0x00000004ff087819 */ /* 0x000fe20000011409 */
[----:B------:R-:W-:Y:S01]  /*1320*/  @!P0 IMAD.IADD R3, R3, 0x1, R6 ;  /* 0x0000000103038824 */ /* 0x000fe200078e0206 */
[----:B------:R3:W-:Y:S01]  /*1330*/  @!P2 LDGSTS.E.BYPASS.LTC128B.128 [R227+0x6800], [R18.64+0x80] ;  /* 0x0680008012e3afae */ /* 0x0007e2000b901d52 */
[C---:B------:R-:W-:Y:S01]  /*1340*/  IMAD R7, R29.reuse, c[0x0][0x1a0], RZ ;  /* 0x000068001d077a24 */ /* 0x040fe200078e02ff */
[----:B------:R-:W-:Y:S01]  /*1350*/  @!P1 LEA.HI.X R15, R4, c[0x0][0x164], R0, 0x1, P6 ;  /* 0x00005900040f9a11 */ /* 0x000fe200030f0c00 */
[----:B------:R-:W-:Y:S01]  /*1360*/  IMAD R0, R29, c[0x0][0x198], RZ ;  /* 0x000066001d007a24 */ /* 0x000fe200078e02ff */
[----:B-1----:R-:W-:Y:S01]  /*1370*/  @!P0 LEA R12, P6, R2, c[0x0][0x160], 0x1 ;  /* 0x00005800020c8a11 */ /* 0x002fe200078c08ff */
[----:B------:R-:W-:Y:S01]  /*1380*/  IMAD.WIDE.U32 R4, R28, c[0x0][0x198], R30 ;  /* 0x000066001c047a25 */ /* 0x000fe200078e001e */
[----:B------:R-:W-:Y:S01]  /*1390*/  LEA.HI R6, R9, R8, RZ, 0x1 ;  /* 0x0000000809067211 */ /* 0x000fe200078f08ff */
[----:B------:R1:W-:Y:S01]  /*13a0*/  @!P1 LDGSTS.E.BYPASS.LTC128B.128 [R227+0x3000], [R14.64] ;  /* 0x030000000ee39fae */ /* 0x0003e2000b901d52 */
[----:B------:R-:W-:Y:S01]  /*13b0*/  @!P0 LEA.HI.X R13, R2, c[0x0][0x164], R3, 0x1, P6 ;  /* 0x00005900020d8a11 */ /* 0x000fe200030f0c03 */
[----:B------:R-:W-:Y:S01]  /*13c0*/  IMAD R0, R28, c[0x0][0x19c], R0 ;  /* 0x000067001c007a24 */ /* 0x000fe200078e0200 */
[----:B------:R-:W-:Y:S01]  /*13d0*/  IADD3 R4, P6, R4, UR22, RZ ;  /* 0x0000001604047c10 */ /* 0x000fe2000ffde0ff */
[----:B------:R-:W-:Y:S01]  /*13e0*/  IMAD.WIDE.U32 R2, R28, c[0x0][0x1a0], R30 ;  /* 0x000068001c027a25 */ /* 0x000fe200078e001e */
[----:B------:R-:W-:Y:S01]  /*13f0*/  LOP3.LUT R6, R6, 0xfffffffe, RZ, 0xc0, !PT ;  /* 0xfffffffe06067812 */ /* 0x000fe200078ec0ff */
[----:B------:R-:W-:Y:S01]  /*1400*/  USHF.L.U32 UR22, UR4, 0x4, URZ ;  /* 0x0000000404167899 */ /* 0x000fe2000800063f */
[----:B------:R-:W-:Y:S01]  /*1410*/  IADD3.X R5, R5, UR7, R0, P6, !PT ;  /* 0x0000000705057c10 */ /* 0x000fe2000b7fe400 */
[----:B------:R-:W-:Y:S01]  /*1420*/  UIADD3 UR7, UR8, -0x1, URZ ;  /* 0xffffffff08077890 */ /* 0x000fe2000fffe03f */
[----:B------:R-:W-:Y:S01]  /*1430*/  IMAD R0, R28, c[0x0][0x1a4], R7 ;  /* 0x000069001c007a24 */ /* 0x000fe200078e0207 */
[----:B------:R-:W-:Y:S01]  /*1440*/  IADD3 R10, P6, R2, UR24, RZ ;  /* 0x00000018020a7c10 */ /* 0x000fe2000ffde0ff */
[----:B------:R-:W-:Y:S01]  /*1450*/  IMAD.IADD R23, R8, 0x1, -R6 ;  /* 0x0000000108177824 */ /* 0x000fe200078e0a06 */
[----:B------:R-:W-:Y:S01]  /*1460*/  SHF.R.S32.HI R8, RZ, 0x1f, R22 ;  /* 0x0000001fff087819 */ /* 0x000fe20000011416 */
[----:B------:R-:W-:Y:S01]  /*1470*/  UIMAD UR15, UR7, -0x20, UR14 ;  /* 0xffffffe0070f78a4 */ /* 0x000fe2000f8e020e */
[----:B------:R-:W-:Y:S01]  /*1480*/  IADD3.X R11, R3, UR21, R0, P6, !PT ;  /* 0x00000015030b7c10 */ /* 0x000fe2000b7fe400 */
[----:B------:R-:W-:Y:S01]  /*1490*/  IMAD.WIDE.U32 R30, R22, c[0x0][0x1b0], R4 ;  /* 0x00006c00161e7a25 */ /* 0x000fe200078e0004 */
[----:B------:R-:W-:Y:S01]  /*14a0*/  USHF.L.U64.HI UR21, UR4, UR9, UR5 ;  /* 0x0000000904157299 */ /* 0x000fe20008010205 */
[----:B------:R1:W-:Y:S01]  /*14b0*/  @!P1 LDGSTS.E.BYPASS.LTC128B.128 [R227+0x7000], [R14.64+0x80] ;  /* 0x070000800ee39fae */ /* 0x0003e2000b901d52 */
[----:B------:R-:W-:Y:S01]  /*14c0*/  USHF.R.S32.HI UR17, URZ, 0x1f, UR7 ;  /* 0x0000001f3f117899 */ /* 0x000fe20008011407 */
[----:B------:R-:W-:Y:S01]  /*14d0*/  IMAD R0, R8, c[0x0][0x1b0], RZ ;  /* 0x00006c0008007a24 */ /* 0x000fe200078e02ff */
[----:B------:R-:W-:Y:S01]  /*14e0*/  ISETP.GE.AND P6, PT, R28, UR15, PT ;  /* 0x0000000f1c007c0c */ /* 0x000fe2000bfc6270 */
[----:B------:R-:W-:Y:S01]  /*14f0*/  UIMAD UR5, UR12, UR7, URZ ;  /* 0x000000070c0572a4 */ /* 0x000fe2000f8e023f */
[----:B----4-:R-:W-:Y:S01]  /*1500*/  IMAD.U32 R20, RZ, RZ, UR7 ;  /* 0x00000007ff147e24 */ /* 0x010fe2000f8e00ff */
[----:B------:R-:W-:Y:S01]  /*1510*/  ISETP.GE.AND P5, PT, R27, UR15, PT ;  /* 0x0000000f1b007c0c */ /* 0x000fe2000bfa6270 */
[----:B------:R-:W-:Y:S01]  /*1520*/  IMAD R2, R22, c[0x0][0x1b4], R0 ;  /* 0x00006d0016027a24 */ /* 0x000fe200078e0200 */
[----:B------:R-:W-:Y:S01]  /*1530*/  UIMAD UR5, UR17, UR20, UR5 ;  /* 0x00000014110572a4 */ /* 0x000fe2000f8e0205 */
[----:B------:R-:W-:Y:S01]  /*1540*/  IMAD.MOV.U32 R122, RZ, RZ, R30 ;  /* 0x000000ffff7a7224 */ /* 0x000fe200078e001e */
[----:B------:R-:W-:Y:S01]  /*1550*/  LOP3.LUT R0, R9, 0xfffffff0, RZ, 0xc0, !PT ;  /* 0xfffffff009007812 */ /* 0x000fe200078ec0ff */
[----:B------:R-:W-:Y:S01]  /*1560*/  IMAD.IADD R123, R31, 0x1, R2 ;  /* 0x000000011f7b7824 */ /* 0x000fe200078e0202 */
[----:B------:R1:W-:Y:S01]  /*1570*/  @!P0 LDGSTS.E.BYPASS.LTC128B.128 [R227+0x3800], [R12.64] ;  /* 0x038000000ce38fae */ /* 0x0003e2000b901d52 */
[----:B------:R-:W-:Y:S01]  /*1580*/  IMAD.SHL.U32 R5, R32, 0x40, RZ ;  /* 0x0000004020057824 */ /* 0x000fe200078e00ff */
[----:B------:R-:W-:Y:S01]  /*1590*/  ISETP.GE.AND P3, PT, R28, UR15, PT ;  /* 0x0000000f1c007c0c */ /* 0x000fe2000bf66270 */
[----:B------:R-:W-:Y:S01]  /*15a0*/  IMAD.WIDE.U32 R2, R20, UR20, R122 ;  /* 0x0000001414027c25 */ /* 0x000fe2000f8e007a */
[----:B------:R1:W-:Y:S01]  /*15b0*/  @!P0 LDGSTS.E.BYPASS.LTC128B.128 [R227+0x7800], [R12.64+0x80] ;  /* 0x078000800ce38fae */ /* 0x0003e2000b901d52 */
[----:B------:R-:W-:-:S02]  /*15c0*/  ISETP.GE.AND P2, PT, R27, UR15, PT ;  /* 0x0000000f1b007c0c */ /* 0x000fc4000bf46270 */
[----:B------:R-:W-:Y:S01]  /*15d0*/  IMAD.SHL.U32 R7, R28, 0x8, RZ ;  /* 0x000000081c077824 */ /* 0x000fe200078e00ff */
[----:B------:R-:W-:Y:S01]  /*15e0*/  LOP3.LUT R5, R5, 0x1c0, RZ, 0xc0, !PT ;  /* 0x000001c005057812 */ /* 0x000fe200078ec0ff */
[----:B------:R-:W-:Y:S01]  /*15f0*/  IMAD.IADD R0, R120, 0x1, -R0 ;  /* 0x0000000178007824 */ /* 0x000fe200078e0a00 */
[----:B------:R-:W-:Y:S01]  /*1600*/  IADD3 R6, R3, UR5, RZ ;  /* 0x0000000503067c10 */ /* 0x000fe2000fffe0ff */
[----:B------:R-:W-:Y:S01]  /*1610*/  ULDC.64 UR4, c[0x0][0x1a0] ;  /* 0x0000680000047ab9 */ /* 0x000fe20000000a00 */
[----:B------:R-:W-:Y:S01]  /*1620*/  @!P6 LEA R4, P4, R2, c[0x0][0x168], 0x1 ;  /* 0x00005a000204ea11 */ /* 0x000fe200078808ff */
[----:B------:R-:W-:Y:S01]  /*1630*/  USHF.L.U64.HI UR23, UR4, UR6, UR5 ;  /* 0x0000000604177299 */ /* 0x000fe20008010205 */
[----:B------:R-:W-:Y:S01]  /*1640*/  LOP3.LUT R9, R5, 0x8, R7, 0xf8, !PT ;  /* 0x0000000805097812 */ /* 0x000fe200078ef807 */
[----:B------:R-:W-:Y:S01]  /*1650*/  IMAD.WIDE.U32 R10, R22, c[0x0][0x1b8], R10 ;  /* 0x00006e00160a7a25 */ /* 0x000fe200078e000a */
[----:B------:R-:W-:Y:S01]  /*1660*/  SHF.R.U32.HI R7, RZ, 0x3, R5 ;  /* 0x00000003ff077819 */ /* 0x000fe20000011605 */
[----:B------:R-:W-:Y:S01]  /*1670*/  USHF.L.U32 UR24, UR4, 0x5, URZ ;  /* 0x0000000504187899 */ /* 0x000fe2000800063f */
[C---:B------:R-:W-:Y:S01]  /*1680*/  @!P6 LEA.HI.X R5, R2.reuse, c[0x0][0x16c], R6, 0x1, P4 ;  /* 0x00005b000205ea11 */ /* 0x040fe200020f0c06 */
[----:B------:R-:W-:Y:S01]  /*1690*/  UIMAD UR6, UR23, UR7, URZ ;  /* 0x00000007170672a4 */ /* 0x000fe2000f8e023f */
[----:B------:R-:W-:Y:S01]  /*16a0*/  @!P5 IADD3 R3, P4, R2, UR22, RZ ;  /* 0x000000160203dc10 */ /* 0x000fe2000ff9e0ff */
[----:B------:R-:W-:Y:S01]  /*16b0*/  IMAD.MOV.U32 R236, RZ, RZ, R10 ;  /* 0x000000ffffec7224 */ /* 0x000fe200078e000a */
[----:B-----5:R-:W-:Y:S01]  /*16c0*/  SHF.R.S32.HI R17, RZ, 0x1f, R0 ;  /* 0x0000001fff117819 */ /* 0x020fe20000011400 */
[----:B------:R4:W-:Y:S01]  /*16d0*/  @!P6 LDGSTS.E.BYPASS.LTC128B.128 [R227+0x8000], [R4.64] ;  /* 0x0800000004e3efae */ /* 0x0009e2000b901d52 */
[----:B------:R-:W-:Y:S01]  /*16e0*/  @!P5 IADD3.X R6, R6, UR21, RZ, P4, !PT ;  /* 0x000000150606dc10 */ /* 0x000fe2000a7fe4ff */
[----:B------:R-:W-:Y:S01]  /*16f0*/  UIMAD UR6, UR17, UR24, UR6 ;  /* 0x00000018110672a4 */ /* 0x000fe2000f8e0206 */
[----:B------:R-:W-:Y:S01]  /*1700*/  @!P5 LEA R2, P4, R3, c[0x0][0x168], 0x1 ;  /* 0x00005a000302da11 */ /* 0x000fe200078808ff */
[----:B------:R4:W-:Y:S01]  /*1710*/  @!P6 LDGSTS.E.BYPASS.LTC128B.128 [R227+0x9000], [R4.64+0x80] ;  /* 0x0900008004e3efae */ /* 0x0009e2000b901d52 */
[----:B------:R-:W-:Y:S01]  /*1720*/  LEA.HI R17, R17, R0, RZ, 0x3 ;  /* 0x0000000011117211 */ /* 0x000fe200078f18ff */
[----:B------:R-:W-:Y:S01]  /*1730*/  USHF.L.U32 UR25, UR4, 0x4, URZ ;  /* 0x0000000404197899 */ /* 0x000fe2000800063f */
[----:B------:R-:W-:Y:S01]  /*1740*/  @!P5 LEA.HI.X R3, R3, c[0x0][0x16c], R6, 0x1, P4 ;  /* 0x00005b000303da11 */ /* 0x000fe200020f0c06 */
[----:B------:R-:W-:Y:S01]  /*1750*/  USHF.L.U64.HI UR4, UR4, UR9, UR5 ;  /* 0x0000000904047299 */ /* 0x000fe20008010205 */
[----:B------:R-:W-:Y:S01]  /*1760*/  LOP3.LUT R16, R17, 0xfffffff8, RZ, 0xc0, !PT ;  /* 0xfffffff811107812 */ /* 0x000fe200078ec0ff */
[----:B------:R-:W-:Y:S01]  /*1770*/  STL.64 [R1+0x18], R30 ;  /* 0x0000181e01007387 */ /* 0x000fe20000100a00 */
[----:B------:R-:W-:Y:S01]  /*1780*/  LOP3.LUT R9, R9, R7, RZ, 0x3c, !PT ;  /* 0x0000000709097212 */ /* 0x000fe200078e3cff */
[----:B------:R-:W-:-:S02]  /*1790*/  IMAD R7, R8, c[0x0][0x1b8], RZ ;  /* 0x00006e0008077a24 */ /* 0x000fc400078e02ff */
[----:B------:R5:W-:Y:S01]  /*17a0*/  @!P5 LDGSTS.E.BYPASS.LTC128B.128 [R227+0x8800], [R2.64] ;  /* 0x0880000002e3dfae */ /* 0x000be2000b901d52 */
[----:B------:R-:W-:Y:S02]  /*17b0*/  IMAD.IADD R16, R0, 0x1, -R16 ;  /* 0x0000000100107824 */ /* 0x000fe400078e0a10 */
[----:B------:R-:W-:Y:S01]  /*17c0*/  IMAD R7, R22, c[0x0][0x1bc], R7 ;  /* 0x00006f0016077a24 */ /* 0x000fe200078e0207 */
[----:B------:R5:W-:Y:S01]  /*17d0*/  @!P5 LDGSTS.E.BYPASS.LTC128B.128 [R227+0x9800], [R2.64+0x80] ;  /* 0x0980008002e3dfae */ /* 0x000be2000b901d52 */
[----:B------:R-:W-:Y:S02]  /*17e0*/  IMAD.SHL.U32 R0, R16, 0x40, RZ ;  /* 0x0000004010007824 */ /* 0x000fe400078e00ff */
[----:B------:R-:W-:Y:S01]  /*17f0*/  IMAD.IADD R237, R11, 0x1, R7 ;  /* 0x000000010bed7824 */ /* 0x000fe200078e0207 */
[----:B------:R-:W0:Y:S02]  /*1800*/  LDGDEPBAR ;  /* 0x00000000000079af */ /* 0x000e240000000000 */
[----:B------:R-:W-:-:S02]  /*1810*/  LOP3.LUT R0, R0, 0x1c0, RZ, 0xc0, !PT ;  /* 0x000001c000007812 */ /* 0x000fc400078ec0ff */
[----:B------:R-:W-:Y:S04]  /*1820*/  STL.64 [R1+0x10], R122 ;  /* 0x0000107a01007387 */ /* 0x000fe80000100a00 */
[----:B------:R-:W-:Y:S01]  /*1830*/  STL.64 [R1+0x30], R10 ;  /* 0x0000300a01007387 */ /* 0x000fe20000100a00 */
[----:B----4-:R-:W-:-:S03]  /*1840*/  IMAD.SHL.U32 R5, R17, 0x40, RZ ;  /* 0x0000004011057824 */ /* 0x010fc600078e00ff */
[----:B------:R-:W-:Y:S02]  /*1850*/  STL.64 [R1+0x38], R236 ;  /* 0x000038ec01007387 */ /* 0x000fe40000100a00 */
[----:B------:R-:W-:-:S05]  /*1860*/  LOP3.LUT R116, R5, 0xfffffe00, RZ, 0xc0, !PT ;  /* 0xfffffe0005747812 */ /* 0x000fca00078ec0ff */
[----:B------:R-:W-:Y:S02]  /*1870*/  IMAD R8, R118, 0x400, R116 ;  /* 0x0000040076087824 */ /* 0x000fe400078e0274 */
[----:B-----5:R-:W-:Y:S01]  /*1880*/  IMAD.SHL.U32 R2, R23, 0x8, RZ ;  /* 0x0000000817027824 */ /* 0x020fe200078e00ff */
[----:B------:R-:W-:-:S04]  /*1890*/  DEPBAR.LE SB0, 0x0 ;  /* 0x000080000000791a */ /* 0x000fc80000000000 */
[----:B------:R-:W-:Y:S01]  /*18a0*/  BAR.SYNC.DEFER_BLOCKING 0x0 ;  /* 0x0000000000007b1d */ /* 0x000fe20000010000 */
[----:B------:R-:W-:Y:S01]  /*18b0*/  LOP3.LUT R4, R0, 0x8, R2, 0xf8, !PT ;  /* 0x0000000800047812 */ /* 0x000fe200078ef802 */
[----:B------:R-:W-:Y:S01]  /*18c0*/  IMAD.WIDE.U32 R2, R20, UR24, R236 ;  /* 0x0000001814027c25 */ /* 0x000fe2000f8e00ec */
[----:B------:R-:W-:-:S04]  /*18d0*/  SHF.R.U32.HI R0, RZ, 0x3, R0 ;  /* 0x00000003ff007819 */ /* 0x000fc80000011600 */
[----:B------:R-:W-:Y:S02]  /*18e0*/  LOP3.LUT R117, R4, R0, RZ, 0x3c, !PT ;  /* 0x0000000004757212 */ /* 0x000fe400078e3cff */
[----:B------:R-:W-:Y:S02]  /*18f0*/  IADD3 R0, R3, UR6, RZ ;  /* 0x0000000603007c10 */ /* 0x000fe4000fffe0ff */
[C---:B------:R-:W-:Y:S02]  /*1900*/  @!P3 LEA R4, P1, R2.reuse, c[0x0][0x170], 0x1 ;  /* 0x00005c000204ba11 */ /* 0x040fe400078208ff */
[C---:B------:R-:W-:Y:S02]  /*1910*/  @!P2 IADD3 R3, P0, R2.reuse, UR25, RZ ;  /* 0x000000190203ac10 */ /* 0x040fe4000ff1e0ff */
[----:B------:R-:W-:Y:S02]  /*1920*/  @!P3 LEA.HI.X R5, R2, c[0x0][0x174], R0, 0x1, P1 ;  /* 0x00005d000205ba11 */ /* 0x000fe400008f0c00 */
[----:B------:R-:W-:Y:S01]  /*1930*/  @!P2 IADD3.X R2, R0, UR4, RZ, P0, !PT ;  /* 0x000000040002ac10 */ /* 0x000fe200087fe4ff */
[----:B------:R-:W-:Y:S01]  /*1940*/  IMAD R0, R23, 0x200, R9 ;  /* 0x0000020017007824 */ /* 0x000fe200078e0209 */
[----:B------:R-:W-:-:S03]  /*1950*/  @!P2 LEA R6, P0, R3, c[0x0][0x170], 0x1 ;  /* 0x00005c000306aa11 */ /* 0x000fc600078008ff */
[----:B------:R-:W-:Y:S01]  /*1960*/  IMAD.SHL.U32 R212, R0, 0x2, RZ ;  /* 0x0000000200d47824 */ /* 0x000fe200078e00ff */
[----:B------:R-:W-:Y:S01]  /*1970*/  @!P2 LEA.HI.X R7, R3, c[0x0][0x174], R2, 0x1, P0 ;  /* 0x00005d000307aa11 */ /* 0x000fe200000f0c02 */
[----:B------:R-:W-:Y:S01]  /*1980*/  IMAD.IADD R2, R117, 0x1, R8 ;  /* 0x0000000175027824 */ /* 0x000fe200078e0208 */
[----:B------:R-:W-:Y:S01]  /*1990*/  @P3 STS.128 [R227+0xa000], RZ ;  /* 0x00a000ffe3003388 */ /* 0x000fe20000000c00 */
[----:B------:R-:W-:Y:S02]  /*19a0*/  LOP3.LUT P0, RZ, R32, 0x2, RZ, 0xc0, !PT ;  /* 0x0000000220ff7812 */ /* 0x000fe4000780c0ff */
[----:B------:R-:W-:Y:S01]  /*19b0*/  IMAD.SHL.U32 R214, R2, 0x2, RZ ;  /* 0x0000000202d67824 */ /* 0x000fe200078e00ff */
[----:B------:R-:W-:Y:S01]  /*19c0*/  @P3 STS.128 [R227+0xb000], RZ ;  /* 0x00b000ffe3003388 */ /* 0x000fe20000000c00 */
[C---:B------:R-:W-:Y:S01]  /*19d0*/  IADD3 R0, R212.reuse, 0x8000, RZ ;  /* 0x00008000d4007810 */ /* 0x040fe20007ffe0ff */
[----:B------:R-:W-:Y:S01]  /*19e0*/  IMAD.MOV.U32 R2, RZ, RZ, 0x20 ;  /* 0x00000020ff027424 */ /* 0x000fe200078e00ff */
[----:B------:R-:W-:Y:S01]  /*19f0*/  IADD3 R223, R212, 0x8020, RZ ;  /* 0x00008020d4df7810 */ /* 0x000fe20007ffe0ff */
[----:B------:R-:W-:Y:S01]  /*1a00*/  @!PT LDS RZ, [RZ] ;  /* 0x00000000fffff984 */ /* 0x000fe20000000800 */
[----:B------:R-:W-:Y:S01]  /*1a10*/  @!PT LDS RZ, [RZ] ;  /* 0x00000000fffff984 */ /* 0x000fe20000000800 */
[----:B------:R-:W-:Y:S01]  /*1a20*/  @!PT LDS RZ, [RZ] ;  /* 0x00000000fffff984 */ /* 0x000fe20000000800 */
[----:B------:R4:W-:Y:S04]  /*1a30*/  @!P3 LDGSTS.E.BYPASS.LTC128B.128 [R227+0xa000], [R4.64] ;  /* 0x0a00000004e3bfae */ /* 0x0009e8000b901d52 */
[----:B------:R4:W-:Y:S02]  /*1a40*/  @!P3 LDGSTS.E.BYPASS.LTC128B.128 [R227+0xb000], [R4.64+0x80] ;  /* 0x0b00008004e3bfae */ /* 0x0009e4000b901d52 */
[----:B------:R-:W-:Y:S01]  /*1a50*/  @P0 IADD3 R223, R0, -0x20, RZ ;  /* 0xffffffe000df0810 */ /* 0x000fe20007ffe0ff */
[----:B------:R-:W-:Y:S01]  /*1a60*/  IMAD.MOV.U32 R0, RZ, RZ, -0x20 ;  /* 0xffffffe0ff007424 */ /* 0x000fe200078e00ff */
[----:B------:R-:W-:Y:S02]  /*1a70*/  @P2 STS.128 [R227+0xa800], RZ ;  /* 0x00a800ffe3002388 */ /* 0x000fe40000000c00 */
[----:B------:R-:W-:-:S02]  /*1a80*/  IADD3 R226, R223, 0x800, RZ ;  /* 0x00000800dfe27810 */ /* 0x000fc40007ffe0ff */
[----:B------:R-:W-:Y:S01]  /*1a90*/  @P2 STS.128 [R227+0xb800], RZ ;  /* 0x00b800ffe3002388 */ /* 0x000fe20000000c00 */
[C---:B------:R-:W-:Y:S02]  /*1aa0*/  IADD3 R225, R223.reuse, 0x1000, RZ ;  /* 0x00001000dfe17810 */ /* 0x040fe40007ffe0ff */
[----:B------:R-:W-:Y:S01]  /*1ab0*/  IADD3 R224, R223, 0x1800, RZ ;  /* 0x00001800dfe07810 */ /* 0x000fe20007ffe0ff */
[----:B------:R-:W-:Y:S01]  /*1ac0*/  @!PT LDS RZ, [RZ] ;  /* 0x00000000fffff984 */ /* 0x000fe20000000800 */
[----:B------:R-:W-:Y:S01]  /*1ad0*/  @!PT LDS RZ, [RZ] ;  /* 0x00000000fffff984 */ /* 0x000fe20000000800 */
[----:B------:R-:W-:Y:S01]  /*1ae0*/  @!PT LDS RZ, [RZ] ;  /* 0x00000000fffff984 */ /* 0x000fe20000000800 */
[----:B------:R5:W-:Y:S04]  /*1af0*/  @!P2 LDGSTS.E.BYPASS.LTC128B.128 [R227+0xa800], [R6.64] ;  /* 0x0a80000006e3afae */ /* 0x000be8000b901d52 */
[----:B------:R5:W-:Y:S01]  /*1b00*/  @!P2 LDGSTS.E.BYPASS.LTC128B.128 [R227+0xb800], [R6.64+0x80] ;  /* 0x0b80008006e3afae */ /* 0x000be2000b901d52 */
[----:B------:R-:W-:Y:S02]  /*1b10*/  R2P PR, R16, 0x6 ;  /* 0x0000000610007804 */ /* 0x000fe40000000000 */
[----:B------:R-:W-:Y:S01]  /*1b20*/  LOP3.LUT P0, RZ, R32, 0x4, RZ, 0xc0, !PT ;  /* 0x0000000420ff7812 */ /* 0x000fe2000780c0ff */
[----:B------:R-:W-:Y:S02]  /*1b30*/  LDSM.16.M88.4 R20, [R214] ;  /* 0x00000000d614783b */ /* 0x000fe40000000200 */
[----:B------:R-:W-:-:S02]  /*1b40*/  SEL R0, R0, 0x20, P2 ;  /* 0x0000002000007807 */ /* 0x000fc40001000000 */
[----:B--2---:R-:W2:Y:S01]  /*1b50*/  LDSM.16.M88.4 R24, [R212+0x8000] ;  /* 0x00800000d418783b */ /* 0x004ea20000000200 */
[----:B------:R-:W-:Y:S01]  /*1b60*/  SEL R2, R2, 0xffffffe0, !P0 ;  /* 0xffffffe002027807 */ /* 0x000fe20004000000 */
[----:B----4-:R-:W-:Y:S02]  /*1b70*/  IMAD.MOV.U32 R4, RZ, RZ, 0x10 ;  /* 0x00000010ff047424 */ /* 0x010fe400078e00ff */
[----:B------:R-:W4:Y:S01]  /*1b80*/  LDSM.16.M88.4 R8, [R214+0x2000] ;  /* 0x00200000d608783b */ /* 0x000f220000000200 */
[----:B------:R-:W-:Y:S02]  /*1b90*/  IMAD R222, R0, 0x2, R214 ;  /* 0x0000000200de7824 */ /* 0x000fe400078e02d6 */
[----:B------:R-:W-:Y:S01]  /*1ba0*/  IMAD R221, R2, 0x2, R212 ;  /* 0x0000000202dd7824 */ /* 0x000fe200078e02d4 */
[----:B------:R-:W-:Y:S01]  /*1bb0*/  SEL R4, R4, 0xfffffff0, !P1 ;  /* 0xfffffff004047807 */ /* 0x000fe20004800000 */
[----:B------:R-:W4:Y:S01]  /*1bc0*/  LDSM.16.M88.4 R28, [R212+0x8800] ;  /* 0x00880000d41c783b */ /* 0x000f220000000200 */
[----:B------:R-:W-:-:S03]  /*1bd0*/  IMAD R219, R2, 0x2, R223 ;  /* 0x0000000202db7824 */ /* 0x000fc600078e02df */
[----:B------:R-:W-:Y:S01]  /*1be0*/  IMAD R216, R4, 0x2, R214 ;  /* 0x0000000204d87824 */ /* 0x000fe200078e02d6 */
[----:B------:R-:W-:Y:S03]  /*1bf0*/  LDSM.16.M88.4 R36, [R223] ;  /* 0x00000000df24783b */ /* 0x000fe60000000200 */
[----:B------:R-:W-:Y:S01]  /*1c00*/  IMAD R220, R0, 0x2, R216 ;  /* 0x0000000200dc7824 */ /* 0x000fe200078e02d8 */
[----:B---3--:R-:W3:Y:S01]  /*1c10*/  LDSM.16.M88.4 R16, [R216] ;  /* 0x00000000d810783b */ /* 0x008ee20000000200 */
[----:B-----5:R-:W-:-:S03]  /*1c20*/  IMAD.U32 R6, RZ, RZ, UR7 ;  /* 0x00000007ff067e24 */ /* 0x020fc6000f8e00ff */
[----:B-1----:R-:W1:Y:S04]  /*1c30*/  LDSM.16.M88.4 R12, [R216+0x2000] ;  /* 0x00200000d80c783b */ /* 0x002e680000000200 */
[----:B------:R-:W-:Y:S04]  /*1c40*/  LDSM.16.M88.4 R60, [R221+0x8000] ;  /* 0x00800000dd3c783b */ /* 0x000fe80000000200 */
[----:B------:R-:W5:Y:S04]  /*1c50*/  LDSM.16.M88.4 R48, [R222] ;  /* 0x00000000de30783b */ /* 0x000f680000000200 */
[----:B------:R-:W1:Y:S04]  /*1c60*/  LDSM.16.M88.4 R52, [R223+0x800] ;  /* 0x00080000df34783b */ /* 0x000e680000000200 */
[----:B------:R-:W1:Y:S01]  /*1c70*/  LDSM.16.M88.4 R44, [R222+0x2000] ;  /* 0x00200000de2c783b */ /* 0x000e620000000200 */
[-C--:B--2---:R-:W-:Y:S03]  /*1c80*/  HMMA.16816.F32 R32, R20, R24.reuse, RZ ;  /* 0x000000181420723c */ /* 0x084fe600000018ff */
[----:B------:R-:W-:Y:S04]  /*1c90*/  LDSM.16.M88.4 R92, [R219] ;  /* 0x00000000db5c783b */ /* 0x000fe80000000200 */
[----:B------:R-:W2:Y:S01]  /*1ca0*/  LDSM.16.M88.4 R40, [R220] ;  /* 0x00000000dc28783b */ /* 0x000ea20000000200 */
[C---:B----4-:R-:W-:Y:S03]  /*1cb0*/  HMMA.16816.F32 R68, R8.reuse, R24, RZ ;  /* 0x000000180844723c */ /* 0x050fe600000018ff */
[----:B------:R-:W-:Y:S04]  /*1cc0*/  LDSM.16.M88.4 R88, [R212+0x9800] ;  /* 0x00980000d458783b */ /* 0x000fe80000000200 */
[----:B------:R-:W0:Y:S01]  /*1cd0*/  LDGDEPBAR ;  /* 0x00000000000079af */ /* 0x000e220000000000 */
[C---:B------:R-:W-:Y:S08]  /*1ce0*/  HMMA.16816.F32 R72, R8.reuse, R28, RZ ;  /* 0x0000001c0848723c */ /* 0x040ff000000018ff */
[C---:B------:R-:W-:Y:S08]  /*1cf0*/  HMMA.16816.F32 R76, R8.reuse, R26, RZ ;  /* 0x0000001a084c723c */ /* 0x040ff000000018ff */
[----:B------:R-:W-:Y:S08]  /*1d00*/  HMMA.16816.F32 R56, R8, R30, RZ ;  /* 0x0000001e0838723c */ /* 0x000ff000000018ff */
[----:B---3--:R-:W-:Y:S01]  /*1d10*/  HMMA.16816.F32 R8, R16, R36, R32 ;  /* 0x000000241008723c */ /* 0x008fe20000001820 */
[----:B------:R-:W3:Y:S07]  /*1d20*/  LDSM.16.M88.4 R32, [R220+0x2000] ;  /* 0x00200000dc20783b */ /* 0x000eee0000000200 */
[----:B------:R-:W-:Y:S08]  /*1d30*/  HMMA.16816.F32 R24, R20, R26, RZ ;  /* 0x0000001a1418723c */ /* 0x000ff000000018ff */
[----:B-1----:R-:W-:Y:S08]  /*1d40*/  HMMA.16816.F32 R68, R12, R36, R68 ;  /* 0x000000240c44723c */ /* 0x002ff00000001844 */
[----:B------:R-:W-:Y:S08]  /*1d50*/  HMMA.16816.F32 R64, R20, R28, RZ ;  /* 0x0000001c1440723c */ /* 0x000ff000000018ff */
[----:B-----5:R-:W-:Y:S08]  /*1d60*/  HMMA.16816.F32 R8, R48, R60, R8 ;  /* 0x0000003c3008723c */ /* 0x020ff00000001808 */
[----:B------:R-:W-:Y:S01]  /*1d70*/  HMMA.16816.F32 R100, R12, R54, R56 ;  /* 0x000000360c64723c */ /* 0x000fe20000001838 */
[----:B------:R-:W1:Y:S07]  /*1d80*/  LDSM.16.M88.4 R56, [R221+0x8800] ;  /* 0x00880000dd38783b */ /* 0x000e6e0000000200 */
[----:B------:R-:W-:Y:S01]  /*1d90*/  HMMA.16816.F32 R80, R20, R30, RZ ;  /* 0x0000001e1450723c */ /* 0x000fe200000018ff */
[----:B------:R-:W-:Y:S07]  /*1da0*/  LDSM.16.M88.4 R28, [R214+0x4000] ;  /* 0x00400000d61c783b */ /* 0x000fee0000000200 */
[C---:B------:R-:W-:Y:S01]  /*1db0*/  HMMA.16816.F32 R84, R12.reuse, R52, R72 ;  /* 0x000000340c54723c */ /* 0x040fe20000001848 */
[----:B------:R-:W4:Y:S07]  /*1dc0*/  LDSM.16.M88.4 R72, [R212+0x9000] ;  /* 0x00900000d448783b */ /* 0x000f2e0000000200 */
[-C--:B------:R-:W-:Y:S08]  /*1dd0*/  HMMA.16816.F32 R76, R12, R38.reuse, R76 ;  /* 0x000000260c4c723c */ /* 0x080ff0000000184c */
[----:B------:R-:W-:Y:S01]  /*1de0*/  HMMA.16816.F32 R36, R16, R38, R24 ;  /* 0x000000261024723c */ /* 0x000fe20000001818 */
[----:B------:R-:W5:Y:S07]  /*1df0*/  LDSM.16.M88.4 R24, [R214+0x6000] ;  /* 0x00600000d618783b */ /* 0x000f6e0000000200 */
[----:B------:R-:W-:Y:S08]  /*1e00*/  HMMA.16816.F32 R12, R44, R60, R68 ;  /* 0x0000003c2c0c723c */ /* 0x000ff00000001844 */
[----:B------:R-:W-:Y:S01]  /*1e10*/  HMMA.16816.F32 R20, R16, R52, R64 ;  /* 0x000000341014723c */ /* 0x000fe20000001840 */
[----:B------:R-:W-:Y:S07]  /*1e20*/  LDSM.16.M88.4 R64, [R223+0x1000] ;  /* 0x00100000df40783b */ /* 0x000fee0000000200 */
[----:B--2---:R-:W-:Y:S08]  /*1e30*/  HMMA.16816.F32 R8, R40, R92, R8 ;  /* 0x0000005c2808723c */ /* 0x004ff00000001808 */
[----:B------:R-:W-:Y:S01]  /*1e40*/  HMMA.16816.F32 R104, R16, R54, R80 ;  /* 0x000000361068723c */ /* 0x000fe20000001850 */
[----:B------:R-:W2:Y:S07]  /*1e50*/  LDSM.16.M88.4 R16, [R216+0x4000] ;  /* 0x00400000d810783b */ /* 0x000eae0000000200 */
[----:B------:R-:W-:Y:S08]  /*1e60*/  HMMA.16816.F32 R52, R48, R62, R36 ;  /* 0x0000003e3034723c */ /* 0x000ff00000001824 */
[----:B---3--:R-:W-:Y:S01]  /*1e70*/  HMMA.16816.F32 R36, R32, R92, R12 ;  /* 0x0000005c2024723c */ /* 0x008fe2000000180c */
[----:B------:R-:W3:Y:S07]  /*1e80*/  LDSM.16.M88.4 R12, [R216+0x6000] ;  /* 0x00600000d80c783b */ /* 0x000eee0000000200 */
[----:B-1----:R-:W-:Y:S08]  /*1e90*/  HMMA.16816.F32 R108, R48, R56, R20 ;  /* 0x00000038306c723c */ /* 0x002ff00000001814 */
[----:B----4-:R-:W-:Y:S01]  /*1ea0*/  HMMA.16816.F32 R20, R28, R72, R8 ;  /* 0x000000481c14723c */ /* 0x010fe20000001808 */
[----:B------:R-:W-:Y:S07]  /*1eb0*/  LDSM.16.M88.4 R8, [R222+0x4000] ;  /* 0x00400000de08783b */ /* 0x000fee0000000200 */
[----:B------:R-:W-:Y:S01]  /*1ec0*/  HMMA.16816.F32 R68, R44, R62, R76 ;  /* 0x0000003e2c44723c */ /* 0x000fe2000000184c */
[----:B------:R-:W1:Y:S07]  /*1ed0*/  LDSM.16.M88.4 R60, [R221+0x9000] ;  /* 0x00900000dd3c783b */ /* 0x000e6e0000000200 */
[----:B-----5:R-:W-:Y:S01]  /*1ee0*/  HMMA.16816.F32 R80, R24, R72, R36 ;  /* 0x000000481850723c */ /* 0x020fe20000001824 */
[----:B------:R-:W-:Y:S07]  /*1ef0*/  LDSM.16.M88.4 R36, [R220+0x4000] ;  /* 0x00400000dc24783b */ /* 0x000fee0000000200 */
[----:B------:R-:W-:Y:S08]  /*1f00*/  HMMA.16816.F32 R112, R44, R56, R84 ;  /* 0x000000382c70723c */ /* 0x000ff00000001854 */
[----:B------:R-:W-:Y:S01]  /*1f10*/  HMMA.16816.F32 R84, R40, R94, R52 ;  /* 0x0000005e2854723c */ /* 0x000fe20000001834 */
[----:B------:R-:W-:Y:S07]  /*1f20*/  LDSM.16.M88.4 R52, [R219+0x800] ;  /* 0x00080000db34783b */ /* 0x000fee0000000200 */
[----:B--2---:R-:W-:Y:S01]  /*1f30*/  HMMA.16816.F32 R76, R16, R64, R20 ;  /* 0x00000040104c723c */ /* 0x004fe20000001814 */
[----:B------:R-:W2:Y:S07]  /*1f40*/  LDSM.16.M88.4 R20, [R222+0x6000] ;  /* 0x00600000de14783b */ /* 0x000eae0000000200 */
[----:B------:R-:W-:Y:S01]  /*1f50*/  HMMA.16816.F32 R92, R32, R94, R68 ;  /* 0x0000005e205c723c */ /* 0x000fe20000001844 */
[----:B------:R-:W4:Y:S07]  /*1f60*/  LDSM.16.M88.4 R68, [R219+0x1000] ;  /* 0x00100000db44783b */ /* 0x000f2e0000000200 */
[----:B---3--:R-:W-:Y:S08]  /*1f70*/  HMMA.16816.F32 R80, R12, R64, R80 ;  /* 0x000000400c50723c */ /* 0x008ff00000001850 */
[----:B------:R-:W-:Y:S01]  /*1f80*/  HMMA.16816.F32 R96, R28, R74, R84 ;  /* 0x0000004a1c60723c */ /* 0x000fe20000001854 */
[----:B------:R-:W3:Y:S07]  /*1f90*/  LDSM.16.M88.4 R84, [R220+0x6000] ;  /* 0x00600000dc54783b */ /* 0x000eee0000000200 */
[----:B-1----:R-:W-:Y:S08]  /*1fa0*/  HMMA.16816.F32 R76, R8, R60, R76 ;  /* 0x0000003c084c723c */ /* 0x002ff0000000184c */
[----:B------:R-:W-:Y:S08]  /*1fb0*/  HMMA.16816.F32 R100, R44, R58, R100 ;  /* 0x0000003a2c64723c */ /* 0x000ff00000001864 */
[----:B------:R-:W-:Y:S08]  /*1fc0*/  HMMA.16816.F32 R72, R24, R74, R92 ;  /* 0x0000004a1848723c */ /* 0x000ff0000000185c */
[----:B------:R-:W-:Y:S08]  /*1fd0*/  HMMA.16816.F32 R104, R48, R58, R104 ;  /* 0x0000003a3068723c */ /* 0x000ff00000001868 */
[----:B--2---:R-:W-:Y:S08]  /*1fe0*/  HMMA.16816.F32 R44, R20, R60, R80 ;  /* 0x0000003c142c723c */ /* 0x004ff00000001850 */
[----:B------:R-:W-:Y:S08]  /*1ff0*/  HMMA.16816.F32 R48, R40, R52, R108 ;  /* 0x000000342830723c */ /* 0x000ff0000000186c */
[----:B----4-:R-:W-:Y:S01]  /*2000*/  HMMA.16816.F32 R80, R36, R68, R76 ;  /* 0x000000442450723c */ /* 0x010fe2000000184c */
[----:B------:R-:W1:Y:S07]  /*2010*/  LDSM.16.M88.4 R76, [R223+0x1800] ;  /* 0x00180000df4c783b */ /* 0x000e6e0000000200 */
[-C--:B------:R-:W-:Y:S08]  /*2020*/  HMMA.16816.F32 R56, R16, R66.reuse, R96 ;  /* 0x000000421038723c */ /* 0x080ff00000001860 */
[----:B------:R-:W-:Y:S08]  /*2030*/  HMMA.16816.F32 R72, R12, R66, R72 ;  /* 0x000000420c48723c */ /* 0x000ff00000001848 */
[----:B---3--:R-:W-:Y:S01]  /*2040*/  HMMA.16816.F32 R64, R84, R68, R44 ;  /* 0x000000445440723c */ /* 0x008fe2000000182c */
[----:B------:R-:W-:-:S04]  /*2050*/  FMUL.FTZ R2, R80, c[0x0][0x2ec] ;  /* 0x0000bb0050027a20 */ /* 0x000fc80000410000 */
[----:B------:R2:W-:Y:S03]  /*2060*/  MUFU.TANH R80, R2 ;  /* 0x0000000200507308 */ /* 0x0005e60000002400 */
[----:B------:R-:W-:Y:S08]  /*2070*/  HMMA.16816.F32 R44, R28, R88, R48 ;  /* 0x000000581c2c723c */ /* 0x000ff00000001830 */
[----:B------:R-:W-:Y:S01]  /*2080*/  HMMA.16816.F32 R92, R32, R52, R112 ;  /* 0x00000034205c723c */ /* 0x000fe20000001870 */
[----:B--2---:R-:W-:-:S07]  /*2090*/  FMUL.FTZ R2, R81, c[0x0][0x2ec] ;  /* 0x0000bb0051027a20 */ /* 0x004fce0000410000 */
[-C--:B------:R-:W-:Y:S01]  /*20a0*/  HMMA.16816.F32 R100, R32, R54.reuse, R100 ;  /* 0x000000362064723c */ /* 0x080fe20000001864 */
[----:B------:R-:W2:Y:S01]  /*20b0*/  LDSM.16.M88.4 R32, [R221+0x9800] ;  /* 0x00980000dd20783b */ /* 0x000ea20000000200 */
[----:B------:R3:W4:Y:S06]  /*20c0*/  MUFU.TANH R69, R2 ;  /* 0x0000000200457308 */ /* 0x00072c0000002400 */
[----:B------:R-:W-:Y:S08]  /*20d0*/  HMMA.16816.F32 R52, R40, R54, R104 ;  /* 0x000000362834723c */ /* 0x000ff00000001868 */
[----:B-1----:R-:W-:Y:S01]  /*20e0*/  HMMA.16816.F32 R40, R16, R76, R44 ;  /* 0x0000004c1028723c */ /* 0x002fe2000000182c */
[----:B---3--:R-:W-:-:S07]  /*20f0*/  FMUL.FTZ R2, R82, c[0x0][0x2ec] ;  /* 0x0000bb0052027a20 */ /* 0x008fce0000410000 */
[----:B------:R-:W-:Y:S08]  /*2100*/  HMMA.16816.F32 R44, R24, R88, R92 ;  /* 0x00000058182c723c */ /* 0x000ff0000000185c */
[----:B------:R-:W-:Y:S01]  /*2110*/  HMMA.16816.F32 R48, R8, R62, R56 ;  /* 0x0000003e0830723c */ /* 0x000fe20000001838 */
[----:B------:R-:W1:Y:S01]  /*2120*/  LDSM.16.M88.4 R56, [R219+0x1800] ;  /* 0x00180000db38783b */ /* 0x000e620000000200 */
[----:B------:R-:W-:-:S06]  /*2130*/  DEPBAR.LE SB0, 0x0 ;  /* 0x000080000000791a */ /* 0x000fcc0000000000 */
[----:B------:R-:W-:Y:S01]  /*2140*/  HMMA.16816.F32 R60, R20, R62, R72 ;  /* 0x0000003e143c723c */ /* 0x000fe20000001848 */
[----:B------:R3:W-:Y:S07]  /*2150*/  MUFU.TANH R73, R2 ;  /* 0x0000000200497308 */ /* 0x0007ee0000002400 */
[----:B------:R-:W-:Y:S08]  /*2160*/  HMMA.16816.F32 R52, R28, R90, R52 ;  /* 0x0000005a1c34723c */ /* 0x000ff00000001834 */
[----:B--2---:R-:W-:Y:S01]  /*2170*/  HMMA.16816.F32 R28, R8, R32, R40 ;  /* 0x00000020081c723c */ /* 0x004fe20000001828 */
[----:B---3--:R-:W-:-:S04]  /*2180*/  FMUL.FTZ R2, R83, c[0x0][0x2ec] ;  /* 0x0000bb0053027a20 */ /* 0x008fc80000410000 */
[----:B------:R2:W3:Y:S03]  /*2190*/  MUFU.TANH R68, R2 ;  /* 0x0000000200447308 */ /* 0x0004e60000002400 */
[----:B------:R-:W-:Y:S08]  /*21a0*/  HMMA.16816.F32 R40, R12, R76, R44 ;  /* 0x0000004c0c28723c */ /* 0x000ff0000000182c */
[----:B------:R-:W-:Y:S01]  /*21b0*/  HMMA.16816.F32 R48, R36, R70, R48 ;  /* 0x000000462430723c */ /* 0x000fe20000001830 */
[----:B--2---:R-:W-:-:S07]  /*21c0*/  FMUL.FTZ R2, R64, c[0x0][0x2ec] ;  /* 0x0000bb0040027a20 */ /* 0x004fce0000410000 */
[----:B------:R-:W-:Y:S01]  /*21d0*/  HMMA.16816.F32 R44, R24, R90, R100 ;  /* 0x0000005a182c723c */ /* 0x000fe20000001864 */
[----:B------:R2:W-:Y:S07]  /*21e0*/  MUFU.TANH R72, R2 ;  /* 0x0000000200487308 */ /* 0x0005ee0000002400 */
[----:B------:R-:W-:Y:S08]  /*21f0*/  HMMA.16816.F32 R60, R84, R70, R60 ;  /* 0x00000046543c723c */ /* 0x000ff0000000183c */
[----:B------:R-:W-:Y:S01]  /*2200*/  HMMA.16816.F32 R24, R16, R78, R52 ;  /* 0x0000004e1018723c */ /* 0x000fe20000001834 */
[----:B--2---:R-:W-:-:S02]  /*2210*/  FMUL.FTZ R2, R65, c[0x0][0x2ec] ;  /* 0x0000bb0041027a20 */ /* 0x004fc40000410000 */
[----:B------:R-:W-:Y:S02]  /*2220*/  FMUL.FTZ R50, R50, c[0x0][0x2ec] ;  /* 0x0000bb0032327a20 */ /* 0x000fe40000410000 */
[----:B------:R2:W5:Y:S01]  /*2230*/  MUFU.TANH R65, R2 ;  /* 0x0000000200417308 */ /* 0x0005620000002400 */
[----:B------:R-:W-:Y:S02]  /*2240*/  FMUL.FTZ R51, R51, c[0x0][0x2ec] ;  /* 0x0000bb0033337a20 */ /* 0x000fe40000410000 */
[----:B-1----:R-:W-:Y:S05]  /*2250*/  HMMA.16816.F32 R28, R36, R56, R28 ;  /* 0x00000038241c723c */ /* 0x002fea000000181c */
[----:B------:R-:W-:Y:S03]  /*2260*/  MUFU.TANH R50, R50 ;  /* 0x0000003200327308 */ /* 0x000fe60000002400 */
[----:B------:R-:W-:Y:S01]  /*2270*/  HMMA.16816.F32 R16, R20, R32, R40 ;  /* 0x000000201410723c */ /* 0x000fe20000001828 */
[----:B------:R-:W-:-:S02]  /*2280*/  FMUL.FTZ R60, R60, c[0x0][0x2ec] ;  /* 0x0000bb003c3c7a20 */ /* 0x000fc40000410000 */
[----:B------:R-:W-:Y:S02]  /*2290*/  FMUL.FTZ R62, R62, c[0x0][0x2ec] ;  /* 0x0000bb003e3e7a20 */ /* 0x000fe40000410000 */
[----:B--2---:R-:W-:Y:S01]  /*22a0*/  FMUL.FTZ R2, R66, c[0x0][0x2ec] ;  /* 0x0000bb0042027a20 */ /* 0x004fe20000410000 */
[----:B------:R-:W-:Y:S01]  /*22b0*/  MUFU.TANH R51, R51 ;  /* 0x0000003300337308 */ /* 0x000fe20000002400 */
[----:B------:R-:W-:Y:S01]  /*22c0*/  FMUL.FTZ R61, R61, c[0x0][0x2ec] ;  /* 0x0000bb003d3d7a20 */ /* 0x000fe20000410000 */
[----:B------:R-:W-:Y:S06]  /*22d0*/  HMMA.16816.F32 R12, R12, R78, R44 ;  /* 0x0000004e0c0c723c */ /* 0x000fec000000182c */
[----:B------:R1:W-:Y:S02]  /*22e0*/  MUFU.TANH R66, R2 ;  /* 0x0000000200427308 */ /* 0x0003e40000002400 */
[----:B------:R-:W-:Y:S01]  /*22f0*/  HMMA.16816.F32 R8, R8, R34, R24 ;  /* 0x000000220808723c */ /* 0x000fe20000001818 */
[----:B------:R-:W-:-:S02]  /*2300*/  FMUL.FTZ R3, R28, c[0x0][0x2ec] ;  /* 0x0000bb001c037a20 */ /* 0x000fc40000410000 */
[----:B------:R-:W-:-:S03]  /*2310*/  FMUL.FTZ R7, R31, c[0x0][0x2ec] ;  /* 0x0000bb001f077a20 */ /* 0x000fc60000410000 */
[----:B------:R2:W-:Y:S02]  /*2320*/  MUFU.TANH R32, R3 ;  /* 0x0000000300207308 */ /* 0x0005e40000002400 */
[----:B------:R-:W-:Y:S01]  /*2330*/  HMMA.16816.F32 R24, R84, R56, R16 ;  /* 0x000000385418723c */ /* 0x000fe20000001810 */
[----:B-1----:R-:W-:-:S05]  /*2340*/  FMUL.FTZ R2, R67, c[0x0][0x2ec] ;  /* 0x0000bb0043027a20 */ /* 0x002fca0000410000 */
[----:B------:R-:W-:Y:S02]  /*2350*/  MUFU.TANH R60, R60 ;  /* 0x0000003c003c7308 */ /* 0x000fe40000002400 */
[----:B------:R-:W-:Y:S01]  /*2360*/  HMMA.16816.F32 R16, R20, R34, R12 ;  /* 0x000000221410723c */ /* 0x000fe2000000180c */
[----:B--2---:R-:W-:-:S05]  /*2370*/  FMUL.FTZ R3, R29, c[0x0][0x2ec] ;  /* 0x0000bb001d037a20 */ /* 0x004fca0000410000 */
[----:B------:R1:W2:Y:S02]  /*2380*/  MUFU.TANH R64, R2 ;  /* 0x0000000200407308 */ /* 0x0002a40000002400 */
[----:B------:R-:W-:Y:S06]  /*2390*/  HMMA.16816.F32 R36, R36, R58, R8 ;  /* 0x0000003a2424723c */ /* 0x000fec0000001808 */
[----:B------:R-:W-:Y:S02]  /*23a0*/  MUFU.TANH R28, R3 ;  /* 0x00000003001c7308 */ /* 0x000fe40000002400 */
[----:B------:R-:W-:-:S02]  /*23b0*/  FMUL.FTZ R8, R24, c[0x0][0x2ec] ;  /* 0x0000bb0018087a20 */ /* 0x000fc40000410000 */
[----:B-1----:R-:W-:-:S04]  /*23c0*/  FMUL.FTZ R2, R48, c[0x0][0x2ec] ;  /* 0x0000bb0030027a20 */ /* 0x002fc80000410000 */
[----:B------:R-:W-:Y:S02]  /*23d0*/  MUFU.TANH R15, R7 ;  /* 0x00000007000f7308 */ /* 0x000fe40000002400 */
[----:B------:R-:W-:Y:S06]  /*23e0*/  HMMA.16816.F32 R16, R84, R58, R16 ;  /* 0x0000003a5410723c */ /* 0x000fec0000001810 */
[----:B------:R1:W1:Y:S02]  /*23f0*/  MUFU.TANH R48, R2 ;  /* 0x0000000200307308 */ /* 0x0002640000002400 */
[----:B------:R-:W-:-:S02]  /*2400*/  FMUL.FTZ R38, R38, c[0x0][0x2ec] ;  /* 0x0000bb0026267a20 */ /* 0x000fc40000410000 */
[----:B------:R-:W-:Y:S02]  /*2410*/  FMUL.FTZ R37, R37, c[0x0][0x2ec] ;  /* 0x0000bb0025257a20 */ /* 0x000fe40000410000 */
[----:B------:R-:W-:Y:S02]  /*2420*/  FMUL.FTZ R39, R39, c[0x0][0x2ec] ;  /* 0x0000bb0027277a20 */ /* 0x000fe40000410000 */
[----:B------:R2:W-:Y:S01]  /*2430*/  MUFU.TANH R13, R8 ;  /* 0x00000008000d7308 */ /* 0x0005e20000002400 */
[----:B-1----:R-:W-:-:S07]  /*2440*/  FMUL.FTZ R2, R49, c[0x0][0x2ec] ;  /* 0x0000bb0031027a20 */ /* 0x002fce0000410000 */
[----:B------:R-:W1:Y:S02]  /*2450*/  MUFU.TANH R62, R62 ;  /* 0x0000003e003e7308 */ /* 0x000e640000002400 */
[----:B------:R-:W-:Y:S02]  /*2460*/  FMUL.FTZ R16, R16, c[0x0][0x2ec] ;  /* 0x0000bb0010107a20 */ /* 0x000fe40000410000 */
[----:B------:R-:W-:Y:S02]  /*2470*/  FMUL.FTZ R17, R17, c[0x0][0x2ec] ;  /* 0x0000bb0011117a20 */ /* 0x000fe40000410000 */
[----:B------:R-:W-:Y:S02]  /*2480*/  FMUL.FTZ R19, R19, c[0x0][0x2ec] ;  /* 0x0000bb0013137a20 */ /* 0x000fe40000410000 */
[----:B--2---:R-:W-:Y:S01]  /*2490*/  FMUL.FTZ R8, R25, c[0x0][0x2ec] ;  /* 0x0000bb0019087a20 */ /* 0x004fe20000410000 */
[----:B------:R2:W1:Y:S08]  /*24a0*/  MUFU.TANH R49, R2 ;  /* 0x0000000200317308 */ /* 0x0004700000002400 */
[----:B------:R1:W-:Y:S01]  /*24b0*/  MUFU.TANH R25, R8 ;  /* 0x0000000800197308 */ /* 0x0003e20000002400 */
[----:B--2---:R-:W-:-:S07]  /*24c0*/  FMUL.FTZ R2, R63, c[0x0][0x2ec] ;  /* 0x0000bb003f027a20 */ /* 0x004fce0000410000 */
[----:B------:R-:W-:Y:S01]  /*24d0*/  MUFU.TANH R61, R61 ;  /* 0x0000003d003d7308 */ /* 0x000fe20000002400 */
[----:B-1----:R-:W-:-:S07]  /*24e0*/  FMUL.FTZ R8, R26, c[0x0][0x2ec] ;  /* 0x0000bb001a087a20 */ /* 0x002fce0000410000 */
[----:B------:R1:W-:Y:S08]  /*24f0*/  MUFU.TANH R40, R2 ;  /* 0x0000000200287308 */ /* 0x0003f00000002400 */
[----:B------:R-:W-:Y:S01]  /*2500*/  MUFU.TANH R8, R8 ;  /* 0x0000000800087308 */ /* 0x000fe20000002400 */
[----:B-1----:R-:W-:-:S07]  /*2510*/  LOP3.LUT R2, R119, 0xffffffe0, RZ, 0xc0, !PT ;  /* 0xffffffe077027812 */ /* 0x002fce00078ec0ff */
[----:B------:R-:W-:Y:S01]  /*2520*/  MUFU.TANH R38, R38 ;  /* 0x0000002600267308 */ /* 0x000fe20000002400 */
[C---:B------:R-:W-:Y:S02]  /*2530*/  IMAD.IADD R2, R120.reuse, 0x1, -R2 ;  /* 0x0000000178027824 */ /* 0x040fe400078e0a02 */
[----:B------:R-:W-:-:S05]  /*2540*/  IMAD.SHL.U32 R120, R120, 0x2, RZ ;  /* 0x0000000278787824 */ /* 0x000fca00078e00ff */
[----:B------:R-:W-:Y:S01]  /*2550*/  MUFU.TANH R16, R16 ;  /* 0x0000001000107308 */ /* 0x000fe20000002400 */
[----:B------:R-:W-:Y:S02]  /*2560*/  SHF.R.S32.HI R5, RZ, 0x1f, R2 ;  /* 0x0000001fff057819 */ /* 0x000fe40000011402 */
[----:B------:R-:W-:Y:S02]  /*2570*/  LOP3.LUT R248, R120, 0x6, RZ, 0xc0, !PT ;  /* 0x0000000678f87812 */ /* 0x000fe400078ec0ff */
[----:B------:R-:W-:Y:S01]  /*2580*/  LEA.HI R3, R5, R2, RZ, 0x2 ;  /* 0x0000000205037211 */ /* 0x000fe200078f10ff */
[----:B------:R-:W-:Y:S01]  /*2590*/  FMUL.FTZ R5, R30, c[0x0][0x2ec] ;  /* 0x0000bb001e057a20 */ /* 0x000fe20000410000 */
[----:B------:R-:W-:Y:S01]  /*25a0*/  LEA R2, R118, UR13, 0x4 ;  /* 0x0000000d76027c11 */ /* 0x000fe2000f8e20ff */
[----:B------:R-:W-:Y:S01]  /*25b0*/  MUFU.TANH R37, R37 ;  /* 0x0000002500257308 */ /* 0x000fe20000002400 */
[----:B------:R-:W-:Y:S01]  /*25c0*/  SHF.R.S32.HI R121, RZ, 0x2, R3 ;  /* 0x00000002ff797819 */ /* 0x000fe20000011403 */
[----:B------:R-:W-:-:S03]  /*25d0*/  IMAD.U32 R3, RZ, RZ, UR16 ;  /* 0x00000010ff037e24 */ /* 0x000fc6000f8e00ff */
[----:B------:R-:W-:Y:S01]  /*25e0*/  IADD3 R2, R2, 0x1, R121 ;  /* 0x0000000102027810 */ /* 0x000fe20007ffe079 */
[----:B------:R1:W-:Y:S02]  /*25f0*/  STL [R1+0x5c], R121 ;  /* 0x00005c7901007387 */ /* 0x0003e40000100800 */
[----:B------:R2:W1:Y:S08]  /*2600*/  MUFU.TANH R14, R5 ;  /* 0x00000005000e7308 */ /* 0x0004700000002400 */
[----:B------:R-:W-:Y:S01]  /*2610*/  MUFU.TANH R39, R39 ;  /* 0x0000002700277308 */ /* 0x000fe20000002400 */
[----:B--2---:R-:W-:Y:S01]  /*2620*/  IADD3 R5, R2, UR14, -R3 ;  /* 0x0000000e02057c10 */ /* 0x004fe2000fffe803 */
[----:B------:R-:W-:-:S06]  /*2630*/  IMAD R3, R6, 0x20, R248 ;  /* 0x0000002006037824 */ /* 0x000fcc00078e02f8 */
[----:B------:R-:W-:Y:S01]  /*2640*/  MUFU.TANH R17, R17 ;  /* 0x0000001100117308 */ /* 0x000fe20000002400 */
[----:B------:R-:W-:Y:S01]  /*2650*/  IMAD.IADD R2, R116, 0x1, R117 ;  /* 0x0000000174027824 */ /* 0x000fe200078e0275 */
[----:B------:R-:W-:Y:S02]  /*2660*/  IADD3 R5, R5, c[0x0][0x2e8], RZ ;  /* 0x0000ba0005057a10 */ /* 0x000fe40007ffe0ff */
[----:B------:R-:W-:Y:S02]  /*2670*/  IADD3 R6, R3, 0x1, RZ ;  /* 0x0000000103067810 */ /* 0x000fe40007ffe0ff */
[C---:B------:R-:W-:Y:S02]  /*2680*/  IMNMX R9, R5.reuse, UR14, PT ;  /* 0x0000000e05097c17 */ /* 0x040fe4000b800200 */
[C---:B------:R-:W-:Y:S01]  /*2690*/  IADD3 R7, R5.reuse, 0x8, RZ ;  /* 0x0000000805077810 */ /* 0x040fe20007ffe0ff */
[----:B------:R-:W-:Y:S01]  /*26a0*/  MUFU.TANH R19, R19 ;  /* 0x0000001300137308 */ /* 0x000fe20000002400 */
[----:B------:R-:W-:-:S02]  /*26b0*/  IADD3 R11, R5, 0x40, RZ ;  /* 0x00000040050b7810 */ /* 0x000fc40007ffe0ff */
[----:B------:R-:W-:Y:S02]  /*26c0*/  IADD3 R5, R5, 0x48, RZ ;  /* 0x0000004805057810 */ /* 0x000fe40007ffe0ff */
[----:B------:R-:W-:Y:S01]  /*26d0*/  IMNMX R10, R7, UR14, PT ;  /* 0x0000000e070a7c17 */ /* 0x000fe2000b800200 */
[----:B------:R-:W-:Y:S01]  /*26e0*/  FMUL.FTZ R7, R27, c[0x0][0x2ec] ;  /* 0x0000bb001b077a20 */ /* 0x000fe20000410000 */
[----:B------:R-:W-:Y:S02]  /*26f0*/  IMNMX R11, R11, UR14, PT ;  /* 0x0000000e0b0b7c17 */ /* 0x000fe4000b800200 */
[----:B------:R-:W-:Y:S01]  /*2700*/  IMNMX R12, R5, UR14, PT ;  /* 0x0000000e050c7c17 */ /* 0x000fe2000b800200 */
[----:B------:R-:W2:Y:S01]  /*2710*/  MUFU.TANH R29, R7 ;  /* 0x00000007001d7308 */ /* 0x000ea20000002400 */
[----:B------:R-:W-:Y:S01]  /*2720*/  BAR.SYNC.DEFER_BLOCKING 0x0 ;  /* 0x0000000000007b1d */ /* 0x000fe20000010000 */
[C---:B------:R-:W-:Y:S02]  /*2730*/  ISETP.GE.AND P6, PT, R6.reuse, R9, PT ;  /* 0x000000090600720c */ /* 0x040fe40003fc6270 */
[----:B------:R-:W-:-:S02]  /*2740*/  ISETP.GE.AND P5, PT, R6, R10, PT ;  /* 0x0000000a0600720c */ /* 0x000fc40003fa6270 */
[C---:B------:R-:W-:Y:S02]  /*2750*/  ISETP.GE.AND P3, PT, R6.reuse, R11, PT ;  /* 0x0000000b0600720c */ /* 0x040fe40003f66270 */
[----:B------:R-:W-:Y:S02]  /*2760*/  ISETP.GE.AND P1, PT, R6, R12, PT ;  /* 0x0000000c0600720c */ /* 0x000fe40003f26270 */
[----:B------:R-:W-:Y:S02]  /*2770*/  IADD3 R6, R3, 0x8, RZ ;  /* 0x0000000803067810 */ /* 0x000fe40007ffe0ff */
[----:B----4-:R-:W-:Y:S02]  /*2780*/  FSEL R33, R69, -INF , !P6 ;  /* 0xff80000045217808 */ /* 0x010fe40007000000 */
[C---:B------:R-:W-:Y:S02]  /*2790*/  ISETP.GE.AND P0, PT, R6.reuse, R9, PT ;  /* 0x000000090600720c */ /* 0x040fe40003f06270 */
[----:B------:R-:W-:-:S02]  /*27a0*/  ISETP.GE.AND P4, PT, R6, R10, PT ;  /* 0x0000000a0600720c */ /* 0x000fc40003f86270 */
[C---:B------:R-:W-:Y:S02]  /*27b0*/  ISETP.GE.AND P2, PT, R6.reuse, R11, PT ;  /* 0x0000000b0600720c */ /* 0x040fe40003f46270 */
[----:B------:R-:W-:Y:S01]  /*27c0*/  ISETP.GE.AND P6, PT, R6, R12, PT ;  /* 0x0000000c0600720c */ /* 0x000fe20003fc6270 */
[----:B------:R-:W-:Y:S01]  /*27d0*/  FMUL.FTZ R6, R36, c[0x0][0x2ec] ;  /* 0x0000bb0024067a20 */ /* 0x000fe20000410000 */
[----:B------:R-:W-:Y:S02]  /*27e0*/  IADD3 R5, R3, 0x9, RZ ;  /* 0x0000000903057810 */ /* 0x000fe40007ffe0ff */
[----:B---3--:R-:W-:Y:S01]  /*27f0*/  FSEL R46, R68, -INF , !P5 ;  /* 0xff800000442e7808 */ /* 0x008fe20006800000 */
[----:B------:R3:W4:Y:S01]  /*2800*/  MUFU.TANH R7, R6 ;  /* 0x0000000600077308 */ /* 0x0007220000002400 */
[----:B-----5:R-:W-:Y:S02]  /*2810*/  FSEL R22, R65, -INF , !P3 ;  /* 0xff80000041167808 */ /* 0x020fe40005800000 */
[----:B------:R-:W-:-:S02]  /*2820*/  FSEL R26, R64, -INF , !P1 ;  /* 0xff800000401a7808 */ /* 0x000fc40004800000 */
[----:B------:R-:W-:Y:S02]  /*2830*/  FSEL R35, R48, -INF , !P0 ;  /* 0xff80000030237808 */ /* 0x000fe40004000000 */
[C---:B------:R-:W-:Y:S02]  /*2840*/  ISETP.GE.AND P5, PT, R5.reuse, R9, PT ;  /* 0x000000090500720c */ /* 0x040fe40003fa6270 */
[C---:B------:R-:W-:Y:S02]  /*2850*/  ISETP.GE.AND P3, PT, R5.reuse, R10, PT ;  /* 0x0000000a0500720c */ /* 0x040fe40003f66270 */
[C---:B------:R-:W-:Y:S02]  /*2860*/  ISETP.GE.AND P1, PT, R5.reuse, R11, PT ;  /* 0x0000000b0500720c */ /* 0x040fe40003f26270 */
[----:B------:R-:W-:Y:S02]  /*2870*/  ISETP.GE.AND P0, PT, R5, R12, PT ;  /* 0x0000000c0500720c */ /* 0x000fe40003f06270 */
[----:B------:R-:W-:-:S02]  /*2880*/  IADD3 R5, R3, 0x10, RZ ;  /* 0x0000001003057810 */ /* 0x000fc40007ffe0ff */
[----:B---3--:R-:W-:Y:S02]  /*2890*/  IADD3 R6, R3, 0x11, RZ ;  /* 0x0000001103067810 */ /* 0x008fe40007ffe0ff */
[----:B------:R-:W-:Y:S02]  /*28a0*/  FSEL R45, R50, -INF , !P4 ;  /* 0xff800000322d7808 */ /* 0x000fe40006000000 */
        /* <DEDUP_REMOVED lines=8> */
[----:B------:R-:W-:Y:S02]  /*2930*/  ISETP.GE.AND P3, PT, R6, R9, PT ;  /* 0x000000090600720c */ /* 0x000fe40003f66270 */
[----:B------:R-:W-:-:S02]  /*2940*/  IADD3 R5, R3, 0x18, RZ ;  /* 0x0000001803057810 */ /* 0x000fc40007ffe0ff */
[----:B-1----:R-:W-:Y:S02]  /*2950*/  FSEL R131, R14, -INF , !P2 ;  /* 0xff8000000e837808 */ /* 0x002fe40005000000 */
[----:B------:R-:W-:Y:S02]  /*2960*/  FSEL R27, R13, -INF , !P6 ;  /* 0xff8000000d1b7808 */ /* 0x000fe40007000000 */
[----:B------:R-:W-:Y:S02]  /*2970*/  FSEL R30, R8, -INF , !P5 ;  /* 0xff800000081e7808 */ /* 0x000fe40006800000 */
[----:B------:R-:W-:Y:S02]  /*2980*/  FSEL R118, R28, -INF , !P3 ;  /* 0xff8000001c767808 */ /* 0x000fe40005800000 */
[C---:B------:R-:W-:Y:S02]  /*2990*/  ISETP.GE.AND P2, PT, R5.reuse, R9, PT ;  /* 0x000000090500720c */ /* 0x040fe40003f46270 */
[----:B------:R-:W-:-:S02]  /*29a0*/  ISETP.GE.AND P6, PT, R5, R10, PT ;  /* 0x0000000a0500720c */ /* 0x000fc40003fc6270 */
[CC--:B------:R-:W-:Y:S02]  /*29b0*/  ISETP.GE.AND P5, PT, R5.reuse, R11.reuse, PT ;  /* 0x0000000b0500720c */ /* 0x0c0fe40003fa6270 */
[----:B------:R-:W-:Y:S01]  /*29c0*/  ISETP.GE.AND P3, PT, R5, R12, PT ;  /* 0x0000000c0500720c */ /* 0x000fe20003f66270 */
[----:B------:R-:W-:Y:S01]  /*29d0*/  FMUL.FTZ R5, R18, c[0x0][0x2ec] ;  /* 0x0000bb0012057a20 */ /* 0x000fe20000410000 */
[----:B------:R-:W-:Y:S02]  /*29e0*/  FSEL R23, R40, -INF , !P0 ;  /* 0xff80000028177808 */ /* 0x000fe40004000000 */
[----:B------:R-:W-:Y:S02]  /*29f0*/  ISETP.GE.AND P0, PT, R6, R11, PT ;  /* 0x0000000b0600720c */ /* 0x000fe40003f06270 */
[----:B------:R-:W-:Y:S01]  /*2a00*/  FSEL R119, R32, -INF , !P4 ;  /* 0xff80000020777808 */ /* 0x000fe20006000000 */
[----:B------:R-:W1:Y:S01]  /*2a10*/  MUFU.TANH R5, R5 ;  /* 0x0000000500057308 */ /* 0x000e620000002400 */
[----:B------:R-:W-:-:S02]  /*2a20*/  FSEL R25, R25, -INF , !P0 ;  /* 0xff80000019197808 */ /* 0x000fc40004000000 */
[-C--:B------:R-:W-:Y:S02]  /*2a30*/  ISETP.GE.AND P0, PT, R3, R10.reuse, PT ;  /* 0x0000000a0300720c */ /* 0x080fe40003f06270 */
[----:B------:R-:W-:Y:S02]  /*2a40*/  FSEL R20, R61, -INF , !P1 ;  /* 0xff8000003d147808 */ /* 0x000fe40004800000 */
[----:B------:R-:W-:Y:S02]  /*2a50*/  FSEL R32, R73, -INF , !P0 ;  /* 0xff80000049207808 */ /* 0x000fe40004000000 */
[----:B------:R-:W-:Y:S02]  /*2a60*/  PLOP3.LUT P0, PT, PT, PT, UP0, 0x80, 0x0 ;  /* 0x000000000000781c */ /* 0x000fe40003f0f008 */
[C---:B------:R-:W-:Y:S02]  /*2a70*/  ISETP.GE.AND P1, PT, R6.reuse, R10, PT ;  /* 0x0000000a0600720c */ /* 0x040fe40003f26270 */
[----:B------:R-:W-:-:S02]  /*2a80*/  ISETP.GE.AND P4, PT, R6, R12, PT ;  /* 0x0000000c0600720c */ /* 0x000fc40003f86270 */
[----:B------:R-:W-:Y:S02]  /*2a90*/  FSEL R130, R15, -INF , !P1 ;  /* 0xff8000000f827808 */ /* 0x000fe40004800000 */
[----:B--2---:R-:W-:Y:S02]  /*2aa0*/  FSEL R29, R29, -INF , !P4 ;  /* 0xff8000001d1d7808 */ /* 0x004fe40006000000 */
[----:B----4-:R-:W-:Y:S02]  /*2ab0*/  FSEL R117, R7, -INF , !P2 ;  /* 0xff80000007757808 */ /* 0x010fe40005000000 */
[C---:B------:R-:W-:Y:S02]  /*2ac0*/  ISETP.GE.AND P1, PT, R3.reuse, R9, PT ;  /* 0x000000090300720c */ /* 0x040fe40003f26270 */
[C---:B------:R-:W-:Y:S02]  /*2ad0*/  ISETP.GE.AND P4, PT, R3.reuse, R11, PT ;  /* 0x0000000b0300720c */ /* 0x040fe40003f86270 */
[----:B------:R-:W-:-:S02]  /*2ae0*/  ISETP.GE.AND P2, PT, R3, R12, PT ;  /* 0x0000000c0300720c */ /* 0x000fc40003f46270 */
[----:B------:R-:W-:Y:S02]  /*2af0*/  IADD3 R3, R3, 0x19, RZ ;  /* 0x0000001903037810 */ /* 0x000fe40007ffe0ff */
[----:B------:R-:W-:Y:S02]  /*2b00*/  FSEL R129, R38, -INF , !P6 ;  /* 0xff80000026817808 */ /* 0x000fe40007000000 */
[----:B------:R-:W-:Y:S02]  /*2b10*/  FSEL R18, R16, -INF , !P5 ;  /* 0xff80000010127808 */ /* 0x000fe40006800000 */
[----:B-1----:R-:W-:Y:S02]  /*2b20*/  FSEL R28, R5, -INF , !P3 ;  /* 0xff800000051c7808 */ /* 0x002fe40005800000 */
        /* <DEDUP_REMOVED lines=13> */
[----:B------:R-:W-:Y:S02]  /*2c00*/  IMAD.U32 R5, RZ, RZ, UR22 ;  /* 0x00000016ff057e24 */ /* 0x000fe4000f8e00ff */
[----:B------:R-:W-:Y:S01]  /*2c10*/  IMAD.U32 R8, RZ, RZ, UR21 ;  /* 0x00000015ff087e24 */ /* 0x000fe2000f8e00ff */
[----:B------:R-:W-:Y:S02]  /*2c20*/  USHF.R.S32.HI UR6, URZ, 0x1f, UR9 ;  /* 0x0000001f3f067899 */ /* 0x000fe40008011409 */
[----:B------:R-:W-:Y:S01]  /*2c30*/  UIMAD UR5, UR12, UR9, URZ ;  /* 0x000000090c0572a4 */ /* 0x000fe2000f8e023f */
[----:B------:R-:W-:-:S03]  /*2c40*/  IMAD.U32 R14, RZ, RZ, UR9 ;  /* 0x00000009ff0e7e24 */ /* 0x000fc6000f8e00ff */
[----:B------:R-:W-:Y:S01]  /*2c50*/  UIMAD UR5, UR6, UR20, UR5 ;  /* 0x00000014060572a4 */ /* 0x000fe2000f8e0205 */
[----:B------:R-:W-:-:S05]  /*2c60*/  IMAD.WIDE.U32 R14, R14, UR20, R122 ;  /* 0x000000140e0e7c25 */ /* 0x000fca000f8e007a */
        /* <DEDUP_REMOVED lines=13> */
.L_x_933:
        /* <DEDUP_REMOVED lines=15> */
[----:B-1----:R-:W1:Y:S03]  /*2e30*/  SHFL.BFLY PT, R6, R3, 0x2, 0x1f ;  /* 0x0c401f0003067f89 */ /* 0x002e6600000e0000 */
[-C--:B------:R-:W-:Y:S01]  /*2e40*/  LEA R215, R4, R213.reuse, 0x1 ;  /* 0x000000d504d77211 */ /* 0x080fe200078e08ff */
[----:B------:R-:W-:Y:S01]  /*2e50*/  LDSM.16.MT88.4 R48, [R213+0xa000] ;  /* 0x00a00000d530783b */ /* 0x000fe20000004200 */
[C---:B------:R-:W-:Y:S02]  /*2e60*/  LEA R218, R0.reuse, R213, 0x1 ;  /* 0x000000d500da7211 */ /* 0x040fe400078e08ff */
[----:B------:R-:W-:Y:S01]  /*2e70*/  LEA R217, R0, R215, 0x1 ;  /* 0x000000d700d97211 */ /* 0x000fe200078e08ff */
[----:B------:R-:W-:Y:S04]  /*2e80*/  LDSM.16.MT88.4 R36, [R215+0xa000] ;  /* 0x00a00000d724783b */ /* 0x000fe80000004200 */
[----:B------:R-:W-:Y:S04]  /*2e90*/  LDSM.16.MT88.4 R52, [R218+0xa000] ;  /* 0x00a00000da34783b */ /* 0x000fe80000004200 */
[----:B------:R-:W-:Y:S04]  /*2ea0*/  LDSM.16.MT88.4 R64, [R217+0xa000] ;  /* 0x00a00000d940783b */ /* 0x000fe80000004200 */
[----:B------:R-:W-:Y:S01]  /*2eb0*/  LDSM.16.MT88.4 R68, [R213+0xb000] ;  /* 0x00b00000d544783b */ /* 0x000fe20000004200 */
[----:B-1----:R-:W-:-:S03]  /*2ec0*/  FMNMX.FTZ R3, R6, R3, !PT ;  /* 0x0000000306037209 */ /* 0x002fc60007810000 */
[----:B------:R-:W-:Y:S04]  /*2ed0*/  LDSM.16.MT88.4 R80, [R218+0xb000] ;  /* 0x00b00000da50783b */ /* 0x000fe80000004200 */
[----:B------:R-:W1:Y:S04]  /*2ee0*/  SHFL.BFLY PT, R6, R5, 0x2, 0x1f ;  /* 0x0c401f0005067f89 */ /* 0x000e6800000e0000 */
[----:B------:R-:W2:Y:S04]  /*2ef0*/  SHFL.BFLY PT, R134, R3, 0x1, 0x1f ;  /* 0x0c201f0003867f89 */ /* 0x000ea800000e0000 */
[----:B------:R-:W-:Y:S04]  /*2f00*/  LDSM.16.MT88.4 R96, [R217+0xb000] ;  /* 0x00b00000d960783b */ /* 0x000fe80000004200 */
[----:B------:R-:W-:Y:S04]  /*2f10*/  LDSM.16.MT88.4 R140, [R213+0xb800] ;  /* 0x00b80000d58c783b */ /* 0x000fe80000004200 */
[----:B------:R-:W-:Y:S04]  /*2f20*/  LDSM.16.MT88.4 R156, [R213+0xa800] ;  /* 0x00a80000d59c783b */ /* 0x000fe80000004200 */
[----:B------:R-:W-:Y:S01]  /*2f30*/  LDSM.16.MT88.4 R172, [R215+0xa800] ;  /* 0x00a80000d7ac783b */ /* 0x000fe20000004200 */
[----:B-1----:R-:W-:-:S03]  /*2f40*/  FMNMX.FTZ R5, R6, R5, !PT ;  /* 0x0000000506057209 */ /* 0x002fc60007810000 */
[----:B------:R-:W-:Y:S01]  /*2f50*/  LDSM.16.MT88.4 R112, [R215+0xb800] ;  /* 0x00b80000d770783b */ /* 0x000fe20000004200 */
[----:B--2---:R-:W-:-:S03]  /*2f60*/  FMNMX.FTZ R134, R3, R134, !PT ;  /* 0x0000008603867209 */ /* 0x004fc60007810000 */
[----:B------:R-:W1:Y:S01]  /*2f70*/  SHFL.BFLY PT, R6, R5, 0x1, 0x1f ;  /* 0x0c201f0005067f89 */ /* 0x000e6200000e0000 */
[C---:B------:R-:W-:Y:S01]  /*2f80*/  FSETP.NEU.FTZ.AND P1, PT, R134.reuse, -INF , PT ;  /* 0xff8000008600780b */ /* 0x040fe20003f3d000 */
[----:B------:R-:W-:Y:S02]  /*2f90*/  FMUL.FTZ R8, R134, c[0x0][0x23c] ;  /* 0x00008f0086087a20 */ /* 0x000fe40000410000 */
[----:B------:R-:W-:Y:S03]  /*2fa0*/  LDSM.16.MT88.4 R180, [R218+0xb800] ;  /* 0x00b80000dab4783b */ /* 0x000fe60000004200 */
[----:B------:R-:W-:Y:S01]  /*2fb0*/  FSEL R8, R8, RZ, P1 ;  /* 0x000000ff08087208 */ /* 0x000fe20000800000 */
[----:B------:R-:W-:Y:S04]  /*2fc0*/  LDSM.16.MT88.4 R176, [R217+0xb800] ;  /* 0x00b80000d9b0783b */ /* 0x000fe80000004200 */
[----:B------:R-:W-:-:S02]  /*2fd0*/  FFMA.FTZ R3, R13, c[0x0][0x23c], -R8 ;  /* 0x00008f000d037a23 */ /* 0x000fc40000010808 */
[--C-:B------:R-:W-:Y:S02]  /*2fe0*/  FFMA.FTZ R13, R27, c[0x0][0x23c], -R8.reuse ;  /* 0x00008f001b0d7a23 */ /* 0x100fe40000010808 */
[----:B------:R2:W-:Y:S01]  /*2ff0*/  MUFU.EX2 R233, R3 ;  /* 0x0000000300e97308 */ /* 0x0005e20000000800 */
[----:B------:R-:W-:-:S07]  /*3000*/  FFMA.FTZ R14, R25, c[0x0][0x23c], -R8 ;  /* 0x00008f00190e7a23 */ /* 0x000fce0000010808 */
[----:B------:R-:W-:Y:S01]  /*3010*/  MUFU.EX2 R211, R13 ;  /* 0x0000000d00d37308 */ /* 0x000fe20000000800 */
[----:B--2---:R-:W-:-:S07]  /*3020*/  FFMA.FTZ R3, R22, c[0x0][0x23c], -R8 ;  /* 0x00008f0016037a23 */ /* 0x004fce0000010808 */
[----:B------:R2:W3:Y:S08]  /*3030*/  MUFU.EX2 R229, R14 ;  /* 0x0000000e00e57308 */ /* 0x0004f00000000800 */
[----:B------:R1:W-:Y:S01]  /*3040*/  MUFU.EX2 R232, R3 ;  /* 0x0000000300e87308 */ /* 0x0003e20000000800 */
[----:B--2---:R-:W-:Y:S01]  /*3050*/  FFMA.FTZ R14, R18, c[0x0][0x23c], -R8 ;  /* 0x00008f00120e7a23 */ /* 0x004fe20000010808 */
[----:B---3--:R-:W-:-:S06]  /*3060*/  F2FP.PACK_AB R124, R229, R211 ;  /* 0x000000d3e57c723e */ /* 0x008fcc00000000ff */
[----:B------:R2:W-:Y:S01]  /*3070*/  MUFU.EX2 R228, R14 ;  /* 0x0000000e00e47308 */ /* 0x0005e20000000800 */
[----:B-1----:R-:W-:Y:S01]  /*3080*/  FMNMX.FTZ R3, R5, R6, !PT ;  /* 0x0000000605037209 */ /* 0x002fe20007810000 */
[----:B------:R-:W-:-:S03]  /*3090*/  FFMA.FTZ R5, R21, c[0x0][0x23c], -R8 ;  /* 0x00008f0015057a23 */ /* 0x000fc60000010808 */
[C---:B------:R-:W-:Y:S01]  /*30a0*/  FSETP.NEU.FTZ.AND P1, PT, R3.reuse, -INF , PT ;  /* 0xff8000000300780b */ /* 0x040fe20003f3d000 */
[----:B------:R-:W-:Y:S02]  /*30b0*/  FMUL.FTZ R6, R3, c[0x0][0x23c] ;  /* 0x00008f0003067a20 */ /* 0x000fe40000410000 */
[----:B------:R1:W-:Y:S03]  /*30c0*/  MUFU.EX2 R231, R5 ;  /* 0x0000000500e77308 */ /* 0x0003e60000000800 */
[----:B------:R-:W-:-:S05]  /*30d0*/  FSEL R2, R6, RZ, P1 ;  /* 0x000000ff06027208 */ /* 0x000fca0000800000 */
[--C-:B------:R-:W-:Y:S02]  /*30e0*/  FFMA.FTZ R0, R26, c[0x0][0x23c], -R2.reuse ;  /* 0x00008f001a007a23 */ /* 0x100fe40000010802 */
[--C-:B--2---:R-:W-:Y:S02]  /*30f0*/  FFMA.FTZ R14, R30, c[0x0][0x23c], -R2.reuse ;  /* 0x00008f001e0e7a23 */ /* 0x104fe40000010802 */
[----:B------:R2:W-:Y:S01]  /*3100*/  MUFU.EX2 R208, R0 ;  /* 0x0000000000d07308 */ /* 0x0005e20000000800 */
[----:B------:R-:W-:Y:S02]  /*3110*/  FFMA.FTZ R4, R16, c[0x0][0x23c], -R2 ;  /* 0x00008f0010047a23 */ /* 0x000fe40000010802 */
[--C-:B-1----:R-:W-:Y:S02]  /*3120*/  FFMA.FTZ R5, R20, c[0x0][0x23c], -R8.reuse ;  /* 0x00008f0014057a23 */ /* 0x102fe40000010808 */
[----:B------:R-:W-:-:S03]  /*3130*/  FFMA.FTZ R8, R17, c[0x0][0x23c], -R8 ;  /* 0x00008f0011087a23 */ /* 0x000fc60000010808 */
[----:B------:R-:W-:Y:S01]  /*3140*/  MUFU.EX2 R205, R14 ;  /* 0x0000000e00cd7308 */ /* 0x000fe20000000800 */
[----:B--2---:R-:W-:-:S07]  /*3150*/  FFMA.FTZ R0, R24, c[0x0][0x23c], -R2 ;  /* 0x00008f0018007a23 */ /* 0x004fce0000010802 */
[----:B------:R-:W1:Y:S01]  /*3160*/  MUFU.EX2 R250, R8 ;  /* 0x0000000800fa7308 */ /* 0x000e620000000800 */
[----:B------:R-:W-:Y:S07]  /*3170*/  LDSM.16.MT88.4 R24, [R218+0xa800] ;  /* 0x00a80000da18783b */ /* 0x000fee0000004200 */
[----:B------:R2:W-:Y:S08]  /*3180*/  MUFU.EX2 R209, R0 ;  /* 0x0000000000d17308 */ /* 0x0005f00000000800 */
[----:B------:R-:W3:Y:S01]  /*3190*/  MUFU.EX2 R234, R5 ;  /* 0x0000000500ea7308 */ /* 0x000ee20000000800 */
[----:B-1----:R-:W-:Y:S01]  /*31a0*/  F2FP.PACK_AB R126, R250, R228 ;  /* 0x000000e4fa7e723e */ /* 0x002fe200000000ff */
[----:B--2---:R-:W-:-:S06]  /*31b0*/  FFMA.FTZ R0, R23, c[0x0][0x23c], -R2 ;  /* 0x00008f0017007a23 */ /* 0x004fcc0000010802 */
[----:B------:R1:W2:Y:S01]  /*31c0*/  MUFU.EX2 R210, R4 ;  /* 0x0000000400d27308 */ /* 0x0002a20000000800 */
[----:B------:R-:W4:Y:S01]  /*31d0*/  LDSM.16.MT88.4 R20, [R215+0xb000] ;  /* 0x00b00000d714783b */ /* 0x000f220000004200 */
[----:B---3--:R-:W-:-:S06]  /*31e0*/  F2FP.PACK_AB R6, R234, R231 ;  /* 0x000000e7ea06723e */ /* 0x008fcc00000000ff */
[----:B------:R3:W5:Y:S01]  /*31f0*/  MUFU.EX2 R230, R0 ;  /* 0x0000000000e67308 */ /* 0x0007620000000800 */
[----:B-1----:R-:W-:Y:S02]  /*3200*/  F2FP.PACK_AB R4, R232, R233 ;  /* 0x000000e9e804723e */ /* 0x002fe400000000ff */
[----:B--2---:R-:W-:Y:S02]  /*3210*/  F2FP.PACK_AB R5, R208, R210 ;  /* 0x000000d2d005723e */ /* 0x004fe400000000ff */
[----:B---3--:R-:W-:Y:S02]  /*3220*/  FMNMX.FTZ R0, R31, R33, !PT ;  /* 0x000000211f007209 */ /* 0x008fe40007810000 */
[----:B-----5:R-:W-:Y:S02]  /*3230*/  F2FP.PACK_AB R7, R230, R209 ;  /* 0x000000d1e607723e */ /* 0x020fe400000000ff */
[----:B------:R-:W-:-:S04]  /*3240*/  FMNMX.FTZ R0, R35, R0, !PT ;  /* 0x0000000023007209 */ /* 0x000fc80007810000 */
[----:B------:R-:W-:Y:S01]  /*3250*/  FMNMX.FTZ R0, R34, R0, !PT ;  /* 0x0000000022007209 */ /* 0x000fe20007810000 */
[----:B------:R-:W-:Y:S03]  /*3260*/  HMMA.16816.F32 R144, R4, R48, RZ ;  /* 0x000000300490723c */ /* 0x000fe600000018ff */
[----:B------:R-:W-:-:S04]  /*3270*/  FMNMX.FTZ R0, R119, R0, !PT ;  /* 0x0000000077007209 */ /* 0x000fc80007810000 */
[----:B------:R-:W-:Y:S01]  /*3280*/  FMNMX.FTZ R0, R118, R0, !PT ;  /* 0x0000000076007209 */ /* 0x000fe20007810000 */
[----:B------:R-:W-:Y:S03]  /*3290*/  HMMA.16816.F32 R164, R4, R36, RZ ;  /* 0x0000002404a4723c */ /* 0x000fe600000018ff */
[----:B------:R-:W-:-:S04]  /*32a0*/  FMNMX.FTZ R0, R117, R0, !PT ;  /* 0x0000000075007209 */ /* 0x000fc80007810000 */
[----:B------:R-:W-:Y:S01]  /*32b0*/  FMNMX.FTZ R13, R116, R0, !PT ;  /* 0x00000000740d7209 */ /* 0x000fe20007810000 */
[----:B------:R-:W-:Y:S01]  /*32c0*/  HMMA.16816.F32 R40, R4, R52, RZ ;  /* 0x000000340428723c */ /* 0x000fe200000018ff */
[----:B------:R-:W-:-:S03]  /*32d0*/  FMNMX.FTZ R0, R32, R46, !PT ;  /* 0x0000002e20007209 */ /* 0x000fc60007810000 */
[----:B------:R-:W1:Y:S01]  /*32e0*/  SHFL.BFLY PT, R15, R13, 0x2, 0x1f ;  /* 0x0c401f000d0f7f89 */ /* 0x000e6200000e0000 */
[----:B------:R-:W-:-:S03]  /*32f0*/  FMNMX.FTZ R0, R45, R0, !PT ;  /* 0x000000002d007209 */ /* 0x000fc60007810000 */
[----:B------:R-:W-:Y:S01]  /*3300*/  HMMA.16816.F32 R56, R4, R64, RZ ;  /* 0x000000400438723c */ /* 0x000fe200000018ff */
[----:B------:R-:W-:-:S04]  /*3310*/  FMNMX.FTZ R0, R44, R0, !PT ;  /* 0x000000002c007209 */ /* 0x000fc80007810000 */
[----:B------:R-:W-:-:S03]  /*3320*/  FMNMX.FTZ R0, R131, R0, !PT ;  /* 0x0000000083007209 */ /* 0x000fc60007810000 */
[----:B------:R-:W-:Y:S01]  /*3330*/  HMMA.16816.F32 R72, R4, R68, RZ ;  /* 0x000000440448723c */ /* 0x000fe200000018ff */
[----:B------:R-:W-:-:S04]  /*3340*/  FMNMX.FTZ R0, R130, R0, !PT ;  /* 0x0000000082007209 */ /* 0x000fc80007810000 */
[----:B------:R-:W-:-:S03]  /*3350*/  FMNMX.FTZ R0, R129, R0, !PT ;  /* 0x0000000081007209 */ /* 0x000fc60007810000 */
[C---:B----4-:R-:W-:Y:S01]  /*3360*/  HMMA.16816.F32 R88, R4.reuse, R20, RZ ;  /* 0x000000140458723c */ /* 0x050fe200000018ff */
[----:B------:R-:W-:Y:S02]  /*3370*/  FMNMX.FTZ R0, R128, R0, !PT ;  /* 0x0000000080007209 */ /* 0x000fe40007810000 */
[----:B-1----:R-:W-:Y:S01]  /*3380*/  FMNMX.FTZ R8, R13, R15, !PT ;  /* 0x0000000f0d087209 */ /* 0x002fe20007810000 */
[--C-:B------:R-:W-:Y:S02]  /*3390*/  FFMA.FTZ R13, R29, c[0x0][0x23c], -R2.reuse ;  /* 0x00008f001d0d7a23 */ /* 0x100fe40000010802 */
[----:B------:R-:W1:Y:S02]  /*33a0*/  SHFL.BFLY PT, R14, R0, 0x2, 0x1f ;  /* 0x0c401f00000e7f89 */ /* 0x000e6400000e0000 */
[C---:B------:R-:W-:Y:S01]  /*33b0*/  HMMA.16816.F32 R104, R4.reuse, R80, RZ ;  /* 0x000000500468723c */ /* 0x040fe200000018ff */
[----:B------:R2:W3:Y:S01]  /*33c0*/  MUFU.EX2 R206, R13 ;  /* 0x0000000d00ce7308 */ /* 0x0004e20000000800 */
[----:B------:R-:W4:Y:S06]  /*33d0*/  SHFL.BFLY PT, R15, R8, 0x1, 0x1f ;  /* 0x0c201f00080f7f89 */ /* 0x000f2c00000e0000 */
[C---:B------:R-:W-:Y:S08]  /*33e0*/  HMMA.16816.F32 R120, R4.reuse, R96, RZ ;  /* 0x000000600478723c */ /* 0x040ff000000018ff */
[----:B------:R-:W-:Y:S01]  /*33f0*/  HMMA.16816.F32 R152, R4, R50, RZ ;  /* 0x000000320498723c */ /* 0x000fe200000018ff */
[--C-:B--2---:R-:W-:Y:S01]  /*3400*/  FFMA.FTZ R13, R28, c[0x0][0x23c], -R2.reuse ;  /* 0x00008f001c0d7a23 */ /* 0x104fe20000010802 */
[----:B---3--:R-:W-:Y:S01]  /*3410*/  F2FP.PACK_AB R125, R206, R205 ;  /* 0x000000cdce7d723e */ /* 0x008fe200000000ff */
[----:B------:R-:W-:-:S02]  /*3420*/  FFMA.FTZ R2, R19, c[0x0][0x23c], -R2 ;  /* 0x00008f0013027a23 */ /* 0x000fc40000010802 */
[----:B------:R-:W-:Y:S01]  /*3430*/  LDSM.16.MT88.4 R16, [R217+0xa800] ;  /* 0x00a80000d910783b */ /* 0x000fe20000004200 */
[----:B-1----:R-:W-:Y:S01]  /*3440*/  FMNMX.FTZ R0, R14, R0, !PT ;  /* 0x000000000e007209 */ /* 0x002fe20007810000 */
[----:B------:R1:W-:Y:S01]  /*3450*/  MUFU.EX2 R249, R2 ;  /* 0x0000000200f97308 */ /* 0x0003e20000000800 */
[C---:B------:R-:W-:Y:S01]  /*3460*/  HMMA.16816.F32 R168, R4.reuse, R38, RZ ;  /* 0x0000002604a8723c */ /* 0x040fe200000018ff */
[----:B----4-:R-:W-:Y:S02]  /*3470*/  FMNMX.FTZ R136, R8, R15, !PT ;  /* 0x0000000f08887209 */ /* 0x010fe40007810000 */
[----:B------:R-:W2:Y:S02]  /*3480*/  SHFL.BFLY PT, R8, R0, 0x1, 0x1f ;  /* 0x0c201f0000087f89 */ /* 0x000ea400000e0000 */
[C---:B------:R-:W-:Y:S02]  /*3490*/  FSETP.NEU.FTZ.AND P1, PT, R136.reuse, -INF , PT ;  /* 0xff8000008800780b */ /* 0x040fe40003f3d000 */
[----:B------:R-:W3:Y:S01]  /*34a0*/  MUFU.EX2 R207, R13 ;  /* 0x0000000d00cf7308 */ /* 0x000ee20000000800 */
[----:B------:R-:W-:Y:S01]  /*34b0*/  HMMA.16816.F32 R76, R4, R54, RZ ;  /* 0x00000036044c723c */ /* 0x000fe200000018ff */
[----:B-1----:R-:W-:-:S07]  /*34c0*/  FMUL.FTZ R2, R136, c[0x0][0x23c] ;  /* 0x00008f0088027a20 */ /* 0x002fce0000410000 */
[----:B------:R-:W-:Y:S01]  /*34d0*/  HMMA.16816.F32 R60, R4, R66, RZ ;  /* 0x00000042043c723c */ /* 0x000fe200000018ff */
[----:B------:R-:W-:Y:S02]  /*34e0*/  FSEL R2, R2, RZ, P1 ;  /* 0x000000ff02027208 */ /* 0x000fe40000800000 */
[----:B---3--:R-:W-:-:S05]  /*34f0*/  F2FP.PACK_AB R127, R249, R207 ;  /* 0x000000cff97f723e */ /* 0x008fca00000000ff */
[----:B------:R-:W-:Y:S01]  /*3500*/  HMMA.16816.F32 R92, R4, R70, RZ ;  /* 0x00000046045c723c */ /* 0x000fe200000018ff */
[----:B--2---:R-:W-:Y:S01]  /*3510*/  FMNMX.FTZ R135, R0, R8, !PT ;  /* 0x0000000800877209 */ /* 0x004fe20007810000 */
[--C-:B------:R-:W-:Y:S02]  /*3520*/  FFMA.FTZ R0, R33, c[0x0][0x23c], -R2.reuse ;  /* 0x00008f0021007a23 */ /* 0x100fe40000010802 */
[----:B------:R-:W-:-:S04]  /*3530*/  FFMA.FTZ R8, R119, c[0x0][0x23c], -R2 ;  /* 0x00008f0077087a23 */ /* 0x000fc80000010802 */
[----:B------:R-:W-:Y:S01]  /*3540*/  HMMA.16816.F32 R100, R4, R22, RZ ;  /* 0x000000160464723c */ /* 0x000fe200000018ff */
[----:B------:R1:W-:Y:S01]  /*3550*/  MUFU.EX2 R201, R0 ;  /* 0x0000000000c97308 */ /* 0x0003e20000000800 */
[----:B------:R-:W-:-:S06]  /*3560*/  FSETP.NEU.FTZ.AND P1, PT, R135, -INF , PT ;  /* 0xff8000008700780b */ /* 0x000fcc0003f3d000 */
[C---:B------:R-:W-:Y:S01]  /*3570*/  HMMA.16816.F32 R108, R4.reuse, R82, RZ ;  /* 0x00000052046c723c */ /* 0x040fe200000018ff */
[----:B------:R2:W-:Y:S07]  /*3580*/  MUFU.EX2 R133, R8 ;  /* 0x0000000800857308 */ /* 0x0005ee0000000800 */
[----:B------:R-:W-:Y:S01]  /*3590*/  HMMA.16816.F32 R84, R4, R98, RZ ;  /* 0x000000620454723c */ /* 0x000fe200000018ff */
[----:B-1----:R-:W-:-:S05]  /*35a0*/  FMUL.FTZ R0, R135, c[0x0][0x23c] ;  /* 0x00008f0087007a20 */ /* 0x002fca0000410000 */
[----:B------:R-:W-:Y:S01]  /*35b0*/  FSEL R0, R0, RZ, P1 ;  /* 0x000000ff00007208 */ /* 0x000fe20000800000 */
[--C-:B------:R-:W-:Y:S01]  /*35c0*/  FFMA.FTZ R4, R31, c[0x0][0x23c], -R2.reuse ;  /* 0x00008f001f047a23 */ /* 0x100fe20000010802 */
[C---:B------:R-:W-:Y:S01]  /*35d0*/  HMMA.16816.F32 R144, R124.reuse, R156, R144 ;  /* 0x0000009c7c90723c */ /* 0x040fe20000001890 */
[--C-:B--2---:R-:W-:Y:S02]  /*35e0*/  FFMA.FTZ R8, R118, c[0x0][0x23c], -R2.reuse ;  /* 0x00008f0076087a23 */ /* 0x104fe40000010802 */
[----:B------:R1:W-:Y:S05]  /*35f0*/  MUFU.EX2 R204, R4 ;  /* 0x0000000400cc7308 */ /* 0x0003ea0000000800 */
[C---:B------:R-:W-:Y:S03]  /*3600*/  HMMA.16816.F32 R164, R124.reuse, R172, R164 ;  /* 0x000000ac7ca4723c */ /* 0x040fe600000018a4 */
[----:B------:R2:W-:Y:S05]  /*3610*/  MUFU.EX2 R132, R8 ;  /* 0x0000000800847308 */ /* 0x0005ea0000000800 */
[----:B------:R-:W-:Y:S01]  /*3620*/  HMMA.16816.F32 R40, R124, R24, R40 ;  /* 0x000000187c28723c */ /* 0x000fe20000001828 */
[----:B-1----:R-:W-:-:S04]  /*3630*/  FFMA.FTZ R4, R35, c[0x0][0x23c], -R2 ;  /* 0x00008f0023047a23 */ /* 0x002fc80000010802 */
[----:B------:R1:W-:Y:S03]  /*3640*/  MUFU.EX2 R202, R4 ;  /* 0x0000000400ca7308 */ /* 0x0003e60000000800 */
[----:B------:R-:W-:Y:S01]  /*3650*/  HMMA.16816.F32 R56, R124, R16, R56 ;  /* 0x000000107c38723c */ /* 0x000fe20000001838 */
[----:B--2---:R-:W-:-:S04]  /*3660*/  FFMA.FTZ R8, R117, c[0x0][0x23c], -R2 ;  /* 0x00008f0075087a23 */ /* 0x004fc80000010802 */
[----:B------:R-:W-:Y:S03]  /*3670*/  MUFU.EX2 R15, R8 ;  /* 0x00000008000f7308 */ /* 0x000fe60000000800 */
[----:B------:R-:W-:Y:S01]  /*3680*/  HMMA.16816.F32 R72, R124, R140, R72 ;  /* 0x0000008c7c48723c */ /* 0x000fe20000001848 */
[----:B-1----:R-:W-:-:S07]  /*3690*/  FFMA.FTZ R4, R34, c[0x0][0x23c], -R2 ;  /* 0x00008f0022047a23 */ /* 0x002fce0000010802 */
[C---:B------:R-:W-:Y:S01]  /*36a0*/  HMMA.16816.F32 R88, R124.reuse, R112, R88 ;  /* 0x000000707c58723c */ /* 0x040fe20000001858 */
[----:B------:R-:W-:Y:S01]  /*36b0*/  FFMA.FTZ R2, R116, c[0x0][0x23c], -R2 ;  /* 0x00008f0074027a23 */ /* 0x000fe20000010802 */
[----:B------:R1:W2:Y:S06]  /*36c0*/  MUFU.EX2 R203, R4 ;  /* 0x0000000400cb7308 */ /* 0x0002ac0000000800 */
[C---:B------:R-:W-:Y:S02]  /*36d0*/  HMMA.16816.F32 R104, R124.reuse, R180, R104 ;  /* 0x000000b47c68723c */ /* 0x040fe40000001868 */
[----:B------:R3:W4:Y:S06]  /*36e0*/  MUFU.EX2 R252, R2 ;  /* 0x0000000200fc7308 */ /* 0x00072c0000000800 */
        /* <DEDUP_REMOVED lines=12> */
[----:B------:R-:W-:Y:S01]  /*37b0*/  HMMA.16816.F32 R108, R124, R182, R108 ;  /* 0x000000b67c6c723c */ /* 0x000fe2000000186c */
[----:B----4-:R-:W-:Y:S01]  /*37c0*/  F2FP.PACK_AB R130, R252, R15 ;  /* 0x0000000ffc82723e */ /* 0x010fe200000000ff */
[----:B------:R2:W4:Y:S01]  /*37d0*/  MUFU.EX2 R13, R2 ;  /* 0x00000002000d7308 */ /* 0x0005220000000800 */
[----:B-1----:R-:W-:Y:S01]  /*37e0*/  FFMA.FTZ R4, R45, c[0x0][0x23c], -R0 ;  /* 0x00008f002d047a23 */ /* 0x002fe20000010800 */
[----:B---3--:R-:W-:-:S06]  /*37f0*/  F2FP.PACK_AB R5, R139, R200 ;  /* 0x000000c88b05723e */ /* 0x008fcc00000000ff */
[----:B------:R1:W3:Y:S01]  /*3800*/  MUFU.EX2 R137, R4 ;  /* 0x0000000400897308 */ /* 0x0002e20000000800 */
[----:B--2---:R-:W-:Y:S01]  /*3810*/  FFMA.FTZ R2, R129, c[0x0][0x23c], -R0 ;  /* 0x00008f0081027a23 */ /* 0x004fe20000010800 */
[----:B----4-:R-:W-:-:S06]  /*3820*/  F2FP.PACK_AB R129, R13, R14 ;  /* 0x0000000e0d81723e */ /* 0x010fcc00000000ff */
[----:B------:R2:W-:Y:S01]  /*3830*/  MUFU.EX2 R8, R2 ;  /* 0x0000000200087308 */ /* 0x0005e20000000800 */
[--C-:B-1----:R-:W-:Y:S02]  /*3840*/  FFMA.FTZ R4, R44, c[0x0][0x23c], -R0.reuse ;  /* 0x00008f002c047a23 */ /* 0x102fe40000010800 */
[----:B------:R-:W-:Y:S01]  /*3850*/  HMMA.16816.F32 R44, R124, R26, R76 ;  /* 0x0000001a7c2c723c */ /* 0x000fe2000000184c */
[----:B------:R-:W-:-:S04]  /*3860*/  FFMA.FTZ R0, R128, c[0x0][0x23c], -R0 ;  /* 0x00008f0080007a23 */ /* 0x000fc80000010800 */
[----:B------:R1:W4:Y:S01]  /*3870*/  MUFU.EX2 R138, R4 ;  /* 0x00000004008a7308 */ /* 0x0003220000000800 */
[----:B------:R-:W-:Y:S01]  /*3880*/  F2FP.PACK_AB R128, R132, R133 ;  /* 0x000000858480723e */ /* 0x000fe200000000ff */
[----:B--2---:R-:W-:Y:S01]  /*3890*/  FADD.FTZ R2, R200, R139 ;  /* 0x0000008bc8027221 */ /* 0x004fe20000010000 */
[C---:B------:R-:W-:Y:S05]  /*38a0*/  HMMA.16816.F32 R76, R124.reuse, R142, R92 ;  /* 0x0000008e7c4c723c */ /* 0x040fea000000185c */
[----:B------:R2:W5:Y:S01]  /*38b0*/  MUFU.EX2 R251, R0 ;  /* 0x0000000000fb7308 */ /* 0x0005620000000800 */
[----:B---3--:R-:W-:Y:S02]  /*38c0*/  FADD.FTZ R2, R137, R2 ;  /* 0x0000000289027221 */ /* 0x008fe40000010000 */
[----:B------:R-:W-:Y:S01]  /*38d0*/  HMMA.16816.F32 R92, R124, R114, R100 ;  /* 0x000000727c5c723c */ /* 0x000fe20000001864 */
[----:B-1----:R-:W-:-:S02]  /*38e0*/  F2FP.PACK_AB R4, R201, R204 ;  /* 0x000000ccc904723e */ /* 0x002fc400000000ff */
[----:B----4-:R-:W-:-:S05]  /*38f0*/  F2FP.PACK_AB R7, R138, R137 ;  /* 0x000000898a07723e */ /* 0x010fca00000000ff */
[----:B------:R-:W-:Y:S01]  /*3900*/  HMMA.16816.F32 R124, R124, R178, R84 ;  /* 0x000000b27c7c723c */ /* 0x000fe20000001854 */
[----:B--2---:R-:W-:Y:S01]  /*3910*/  FADD.FTZ R0, R204, R201 ;  /* 0x000000c9cc007221 */ /* 0x004fe20000010000 */
[----:B-----5:R-:W-:-:S03]  /*3920*/  F2FP.PACK_AB R131, R251, R8 ;  /* 0x00000008fb83723e */ /* 0x020fc600000000ff */
[----:B------:R-:W-:-:S03]  /*3930*/  FADD.FTZ R0, R202, R0 ;  /* 0x00000000ca007221 */ /* 0x000fc60000010000 */
        /* <DEDUP_REMOVED lines=15> */
[----:B------:R-:W-:Y:S07]  /*3a30*/  HMMA.16816.F32 R20, R4, R98, RZ ;  /* 0x000000620414723c */ /* 0x000fee00000018ff */
        /* <DEDUP_REMOVED lines=49> */
[----:B------:R-:W-:Y:S01]  /*3d50*/  UIMAD UR5, UR5, UR24, UR6 ;  /* 0x00000018050572a4 */ /* 0x000fe2000f8e0206 */
[----:B------:R-:W-:Y:S03]  /*3d60*/  BAR.SYNC.DEFER_BLOCKING 0x0 ;  /* 0x0000000000007b1d */ /* 0x000fe60000010000 */
[----:B------:R-:W-:-:S02]  /*3d70*/  LEA R32, P0, R4, c[0x0][0x170], 0x1 ;  /* 0x00005c0004207a11 */ /* 0x000fc400078008ff */
[----:B------:R-:W-:Y:S01]  /*3d80*/  IADD3 R0, R5, UR5, RZ ;  /* 0x0000000505007c10 */ /* 0x000fe2000fffe0ff */
[----:B------:R-:W-:-:S03]  /*3d90*/  IMAD.U32 R5, RZ, RZ, UR25 ;  /* 0x00000019ff057e24 */ /* 0x000fc6000f8e00ff */
[----:B------:R-:W-:Y:S01]  /*3da0*/  LEA.HI.X R33, R4, c[0x0][0x174], R0, 0x1, P0 ;  /* 0x00005d0004217a11 */ /* 0x000fe200000f0c00 */
[----:B------:R-:W-:Y:S01]  /*3db0*/  IMAD.U32 R0, RZ, RZ, UR25 ;  /* 0x00000019ff007e24 */ /* 0x000fe2000f8e00ff */
[----:B------:R-:W-:-:S04]  /*3dc0*/  LEA R4, P0, R5, R32, 0x1 ;  /* 0x0000002005047211 */ /* 0x000fc800078008ff */
        /* <DEDUP_REMOVED lines=11> */
[----:B------:R-:W-:Y:S04]  /*3e80*/  LDSM.16.M88.4 R180, [R223] ;  /* 0x00000000dfb4783b */ /* 0x000fe80000000200 */
[----:B------:R-:W-:Y:S04]  /*3e90*/  LDSM.16.M88.4 R20, [R216+0x2000] ;  /* 0x00200000d814783b */ /* 0x000fe80000000200 */
[----:B------:R-:W-:Y:S04]  /*3ea0*/  LDSM.16.M88.4 R176, [R226] ;  /* 0x00000000e2b0783b */ /* 0x000fe80000000200 */
[----:B--2---:R-:W2:Y:S04]  /*3eb0*/  LDSM.16.M88.4 R4, [R214+0x2000] ;  /* 0x00200000d604783b */ /* 0x004ea80000000200 */
[----:B------:R-:W-:Y:S04]  /*3ec0*/  LDSM.16.M88.4 R140, [R221+0x8000] ;  /* 0x00800000dd8c783b */ /* 0x000fe80000000200 */
[----:B------:R-:W0:Y:S01]  /*3ed0*/  LDGDEPBAR ;  /* 0x00000000000079af */ /* 0x000e220000000000 */
[C---:B---3--:R-:W-:Y:S08]  /*3ee0*/  HMMA.16816.F32 R208, R16.reuse, R24, RZ ;  /* 0x0000001810d0723c */ /* 0x048ff000000018ff */
[C---:B------:R-:W-:Y:S08]  /*3ef0*/  HMMA.16816.F32 R236, R16.reuse, R26, RZ ;  /* 0x0000001a10ec723c */ /* 0x040ff000000018ff */
[----:B----4-:R-:W-:Y:S08]  /*3f00*/  HMMA.16816.F32 R196, R16, R28, RZ ;  /* 0x0000001c10c4723c */ /* 0x010ff000000018ff */
[C---:B--2---:R-:W-:Y:S08]  /*3f10*/  HMMA.16816.F32 R204, R4.reuse, R24, RZ ;  /* 0x0000001804cc723c */ /* 0x044ff000000018ff */
[C---:B------:R-:W-:Y:S01]  /*3f20*/  HMMA.16816.F32 R200, R4.reuse, R26, RZ ;  /* 0x0000001a04c8723c */ /* 0x040fe200000018ff */
[----:B------:R-:W2:Y:S07]  /*3f30*/  LDSM.16.M88.4 R24, [R216] ;  /* 0x00000000d818783b */ /* 0x000eae0000000200 */
[C---:B------:R-:W-:Y:S08]  /*3f40*/  HMMA.16816.F32 R192, R4.reuse, R28, RZ ;  /* 0x0000001c04c0723c */ /* 0x040ff000000018ff */
[-C--:B------:R-:W-:Y:S01]  /*3f50*/  HMMA.16816.F32 R188, R4, R30.reuse, RZ ;  /* 0x0000001e04bc723c */ /* 0x080fe200000018ff */
[----:B------:R-:W3:Y:S07]  /*3f60*/  LDSM.16.M88.4 R4, [R222+0x2000] ;  /* 0x00200000de04783b */ /* 0x000eee0000000200 */
[----:B------:R-:W-:Y:S01]  /*3f70*/  HMMA.16816.F32 R184, R16, R30, RZ ;  /* 0x0000001e10b8723c */ /* 0x000fe200000018ff */
[----:B------:R-:W4:Y:S04]  /*3f80*/  LDSM.16.M88.4 R28, [R221+0x8800] ;  /* 0x00880000dd1c783b */ /* 0x000f280000000200 */
[----:B------:R-:W5:Y:S03]  /*3f90*/  LDSM.16.M88.4 R16, [R222] ;  /* 0x00000000de10783b */ /* 0x000f660000000200 */
[C---:B------:R-:W-:Y:S08]  /*3fa0*/  HMMA.16816.F32 R232, R20.reuse, R180, R204 ;  /* 0x000000b414e8723c */ /* 0x040ff000000018cc */
[C---:B------:R-:W-:Y:S08]  /*3fb0*/  HMMA.16816.F32 R244, R20.reuse, R182, R200 ;  /* 0x000000b614f4723c */ /* 0x040ff000000018c8 */
[C---:B------:R-:W-:Y:S08]  /*3fc0*/  HMMA.16816.F32 R240, R20.reuse, R176, R192 ;  /* 0x000000b014f0723c */ /* 0x040ff000000018c0 */
[----:B------:R-:W-:Y:S01]  /*3fd0*/  HMMA.16816.F32 R228, R20, R178, R188 ;  /* 0x000000b214e4723c */ /* 0x000fe200000018bc */
[----:B------:R-:W-:Y:S07]  /*3fe0*/  LDSM.16.M88.4 R20, [R220+0x2000] ;  /* 0x00200000dc14783b */ /* 0x000fee0000000200 */
[C---:B--2---:R-:W-:Y:S08]  /*3ff0*/  HMMA.16816.F32 R208, R24.reuse, R180, R208 ;  /* 0x000000b418d0723c */ /* 0x044ff000000018d0 */
[C---:B------:R-:W-:Y:S01]  /*4000*/  HMMA.16816.F32 R200, R24.reuse, R182, R236 ;  /* 0x000000b618c8723c */ /* 0x040fe200000018ec */
[----:B------:R-:W2:Y:S07]  /*4010*/  LDSM.16.M88.4 R180, [R219] ;  /* 0x00000000dbb4783b */ /* 0x000eae0000000200 */
[C---:B------:R-:W-:Y:S08]  /*4020*/  HMMA.16816.F32 R204, R24.reuse, R176, R196 ;  /* 0x000000b018cc723c */ /* 0x040ff000000018c4 */
[----:B------:R-:W-:Y:S01]  /*4030*/  HMMA.16816.F32 R196, R24, R178, R184 ;  /* 0x000000b218c4723c */ /* 0x000fe200000018b8 */
[----:B------:R-:W1:Y:S04]  /*4040*/  LDSM.16.M88.4 R176, [R219+0x800] ;  /* 0x00080000dbb0783b */ /* 0x000e680000000200 */
[----:B------:R-:W1:Y:S03]  /*4050*/  LDSM.16.M88.4 R24, [R220] ;  /* 0x00000000dc18783b */ /* 0x000e660000000200 */
[C---:B---3--:R-:W-:Y:S08]  /*4060*/  HMMA.16816.F32 R192, R4.reuse, R140, R232 ;  /* 0x0000008c04c0723c */ /* 0x048ff000000018e8 */
[C---:B------:R-:W-:Y:S08]  /*4070*/  HMMA.16816.F32 R188, R4.reuse, R142, R244 ;  /* 0x0000008e04bc723c */ /* 0x040ff000000018f4 */
[C---:B----4-:R-:W-:Y:S08]  /*4080*/  HMMA.16816.F32 R184, R4.reuse, R28, R240 ;  /* 0x0000001c04b8723c */ /* 0x050ff000000018f0 */
[----:B------:R-:W-:Y:S01]  /*4090*/  HMMA.16816.F32 R228, R4, R30, R228 ;  /* 0x0000001e04e4723c */ /* 0x000fe200000018e4 */
[----:B------:R-:W-:Y:S07]  /*40a0*/  LDSM.16.M88.4 R4, [R214+0x6000] ;  /* 0x00600000d604783b */ /* 0x000fee0000000200 */
[C---:B-----5:R-:W-:Y:S08]  /*40b0*/  HMMA.16816.F32 R240, R16.reuse, R140, R208 ;  /* 0x0000008c10f0723c */ /* 0x060ff000000018d0 */
[C---:B------:R-:W-:Y:S01]  /*40c0*/  HMMA.16816.F32 R236, R16.reuse, R142, R200 ;  /* 0x0000008e10ec723c */ /* 0x040fe200000018c8 */
[----:B------:R-:W-:Y:S07]  /*40d0*/  LDSM.16.M88.4 R140, [R212+0x9800] ;  /* 0x00980000d48c783b */ /* 0x000fee0000000200 */
[C---:B------:R-:W-:Y:S08]  /*40e0*/  HMMA.16816.F32 R208, R16.reuse, R28, R204 ;  /* 0x0000001c10d0723c */ /* 0x040ff000000018cc */
[----:B------:R-:W-:Y:S01]  /*40f0*/  HMMA.16816.F32 R200, R16, R30, R196 ;  /* 0x0000001e10c8723c */ /* 0x000fe200000018c4 */
[----:B------:R-:W3:Y:S04]  /*4100*/  LDSM.16.M88.4 R28, [R212+0x9000] ;  /* 0x00900000d41c783b */ /* 0x000ee80000000200 */
[----:B------:R-:W4:Y:S03]  /*4110*/  LDSM.16.M88.4 R16, [R214+0x4000] ;  /* 0x00400000d610783b */ /* 0x000f260000000200 */
[C---:B--2---:R-:W-:Y:S08]  /*4120*/  HMMA.16816.F32 R232, R20.reuse, R180, R192 ;  /* 0x000000b414e8723c */ /* 0x044ff000000018c0 */
[C---:B------:R-:W-:Y:S08]  /*4130*/  HMMA.16816.F32 R204, R20.reuse, R182, R188 ;  /* 0x000000b614cc723c */ /* 0x040ff000000018bc */
[C---:B-1----:R-:W-:Y:S08]  /*4140*/  HMMA.16816.F32 R192, R20.reuse, R176, R184 ;  /* 0x000000b014c0723c */ /* 0x042ff000000018b8 */
[----:B------:R-:W-:Y:S01]  /*4150*/  HMMA.16816.F32 R188, R20, R178, R228 ;  /* 0x000000b214bc723c */ /* 0x000fe200000018e4 */
[----:B------:R-:W-:Y:S07]  /*4160*/  LDSM.16.M88.4 R20, [R216+0x4000] ;  /* 0x00400000d814783b */ /* 0x000fee0000000200 */
[C---:B------:R-:W-:Y:S08]  /*4170*/  HMMA.16816.F32 R184, R24.reuse, R180, R240 ;  /* 0x000000b418b8723c */ /* 0x040ff000000018f0 */
[C---:B------:R-:W-:Y:S01]  /*4180*/  HMMA.16816.F32 R196, R24.reuse, R182, R236 ;  /* 0x000000b618c4723c */ /* 0x040fe200000018ec */
[----:B------:R-:W1:Y:S07]  /*4190*/  LDSM.16.M88.4 R180, [R225] ;  /* 0x00000000e1b4783b */ /* 0x000e6e0000000200 */
[C---:B------:R-:W-:Y:S08]  /*41a0*/  HMMA.16816.F32 R208, R24.reuse, R176, R208 ;  /* 0x000000b018d0723c */ /* 0x040ff000000018d0 */
[----:B------:R-:W-:Y:S08]  /*41b0*/  HMMA.16816.F32 R176, R24, R178, R200 ;  /* 0x000000b218b0723c */ /* 0x000ff000000018c8 */
[C---:B---3--:R-:W-:Y:S08]  /*41c0*/  HMMA.16816.F32 R232, R4.reuse, R28, R232 ;  /* 0x0000001c04e8723c */ /* 0x048ff000000018e8 */
[C---:B------:R-:W-:Y:S08]  /*41d0*/  HMMA.16816.F32 R204, R4.reuse, R30, R204 ;  /* 0x0000001e04cc723c */ /* 0x040ff000000018cc */
[C---:B------:R-:W-:Y:S08]  /*41e0*/  HMMA.16816.F32 R236, R4.reuse, R140, R192 ;  /* 0x0000008c04ec723c */ /* 0x040ff000000018c0 */
[----:B------:R-:W-:Y:S08]  /*41f0*/  HMMA.16816.F32 R240, R4, R142, R188 ;  /* 0x0000008e04f0723c */ /* 0x000ff000000018bc */
[C---:B----4-:R-:W-:Y:S01]  /*4200*/  HMMA.16816.F32 R4, R16.reuse, R28, R184 ;  /* 0x0000001c1004723c */ /* 0x050fe200000018b8 */
[----:B------:R-:W2:Y:S07]  /*4210*/  LDSM.16.M88.4 R184, [R224] ;  /* 0x00000000e0b8783b */ /* 0x000eae0000000200 */
[C---:B------:R-:W-:Y:S01]  /*4220*/  HMMA.16816.F32 R24, R16.reuse, R30, R196 ;  /* 0x0000001e1018723c */ /* 0x040fe200000018c4 */
[----:B------:R-:W3:Y:S07]  /*4230*/  LDSM.16.M88.4 R28, [R216+0x6000] ;  /* 0x00600000d81c783b */ /* 0x000eee0000000200 */
[C---:B------:R-:W-:Y:S08]  /*4240*/  HMMA.16816.F32 R188, R16.reuse, R140, R208 ;  /* 0x0000008c10bc723c */ /* 0x040ff000000018d0 */
[----:B------:R-:W-:Y:S01]  /*4250*/  HMMA.16816.F32 R140, R16, R142, R176 ;  /* 0x0000008e108c723c */ /* 0x000fe200000018b0 */
[----:B------:R-:W-:Y:S04]  /*4260*/  LDSM.16.M88.4 R176, [R221+0x9000] ;  /* 0x00900000ddb0783b */ /* 0x000fe80000000200 */
[----:B------:R-:W4:Y:S03]  /*4270*/  LDSM.16.M88.4 R16, [R222+0x4000] ;  /* 0x00400000de10783b */ /* 0x000f260000000200 */
[C---:B-1----:R-:W-:Y:S01]  /*4280*/  HMMA.16816.F32 R200, R20.reuse, R182, R24 ;  /* 0x000000b614c8723c */ /* 0x042fe20000001818 */
[----:B------:R-:W1:Y:S07]  /*4290*/  LDSM.16.M88.4 R24, [R222+0x6000] ;  /* 0x00600000de18783b */ /* 0x000e6e0000000200 */
[C---:B------:R-:W-:Y:S01]  /*42a0*/  HMMA.16816.F32 R192, R20.reuse, R180, R4 ;  /* 0x000000b414c0723c */ /* 0x040fe20000001804 */
[----:B------:R-:W-:Y:S07]  /*42b0*/  LDSM.16.M88.4 R4, [R220+0x4000] ;  /* 0x00400000dc04783b */ /* 0x000fee0000000200 */
[C---:B--2---:R-:W-:Y:S08]  /*42c0*/  HMMA.16816.F32 R208, R20.reuse, R184, R188 ;  /* 0x000000b814d0723c */ /* 0x044ff000000018bc */
[----:B------:R-:W-:Y:S01]  /*42d0*/  HMMA.16816.F32 R228, R20, R186, R140 ;  /* 0x000000ba14e4723c */ /* 0x000fe2000000188c */
[----:B------:R-:W2:Y:S07]  /*42e0*/  LDSM.16.M88.4 R140, [R219+0x1000] ;  /* 0x00100000db8c783b */ /* 0x000eae0000000200 */
[----:B---3--:R-:W-:Y:S08]  /*42f0*/  HMMA.16816.F32 R20, R28, R180, R232 ;  /* 0x000000b41c14723c */ /* 0x008ff000000018e8 */
[----:B----4-:R-:W-:Y:S08]  /*4300*/  HMMA.16816.F32 R192, R16, R176, R192 ;  /* 0x000000b010c0723c */ /* 0x010ff000000018c0 */
[----:B------:R-:W-:Y:S01]  /*4310*/  HMMA.16816.F32 R196, R28, R182, R204 ;  /* 0x000000b61cc4723c */ /* 0x000fe200000018cc */
[----:B------:R-:W3:Y:S07]  /*4320*/  LDSM.16.M88.4 R180, [R221+0x9800] ;  /* 0x00980000ddb4783b */ /* 0x000eee0000000200 */
[----:B-1----:R-:W-:Y:S01]  /*4330*/  HMMA.16816.F32 R188, R24, R176, R20 ;  /* 0x000000b018bc723c */ /* 0x002fe20000001814 */
[----:B------:R-:W1:Y:S07]  /*4340*/  LDSM.16.M88.4 R20, [R220+0x6000] ;  /* 0x00600000dc14783b */ /* 0x000e6e0000000200 */
[----:B------:R-:W-:Y:S08]  /*4350*/  HMMA.16816.F32 R200, R16, R178, R200 ;  /* 0x000000b210c8723c */ /* 0x000ff000000018c8 */
[----:B--2---:R-:W-:Y:S08]  /*4360*/  HMMA.16816.F32 R204, R4, R140, R192 ;  /* 0x0000008c04cc723c */ /* 0x004ff000000018c0 */
[----:B------:R-:W-:Y:S08]  /*4370*/  HMMA.16816.F32 R192, R24, R178, R196 ;  /* 0x000000b218c0723c */ /* 0x000ff000000018c4 */
[----:B------:R-:W-:Y:S08]  /*4380*/  HMMA.16816.F32 R232, R28, R184, R236 ;  /* 0x000000b81ce8723c */ /* 0x000ff000000018ec */
[----:B---3--:R-:W-:Y:S01]  /*4390*/  HMMA.16816.F32 R208, R16, R180, R208 ;  /* 0x000000b410d0723c */ /* 0x008fe200000018d0 */
[----:B------:R-:W-:-:S02]  /*43a0*/  FMUL.FTZ R205, R205, c[0x0][0x2ec] ;  /* 0x0000bb00cdcd7a20 */ /* 0x000fc40000410000 */
[----:B------:R-:W-:Y:S02]  /*43b0*/  FMUL.FTZ R207, R207, c[0x0][0x2ec] ;  /* 0x0000bb00cfcf7a20 */ /* 0x000fe40000410000 */
[----:B------:R-:W-:Y:S02]  /*43c0*/  FMUL.FTZ R206, R206, c[0x0][0x2ec] ;  /* 0x0000bb00cece7a20 */ /* 0x000fe40000410000 */
[----:B------:R-:W2:Y:S01]  /*43d0*/  MUFU.TANH R205, R205 ;  /* 0x000000cd00cd7308 */ /* 0x000ea20000002400 */
[----:B-1----:R-:W-:Y:S01]  /*43e0*/  HMMA.16816.F32 R176, R20, R140, R188 ;  /* 0x0000008c14b0723c */ /* 0x002fe200000018bc */
[----:B------:R-:W-:-:S06]  /*43f0*/  FMUL.FTZ R204, R204, c[0x0][0x2ec] ;  /* 0x0000bb00cccc7a20 */ /* 0x000fcc0000410000 */
[----:B------:R-:W1:Y:S01]  /*4400*/  MUFU.TANH R207, R207 ;  /* 0x000000cf00cf7308 */ /* 0x000e620000002400 */
[-C--:B------:R-:W-:Y:S07]  /*4410*/  HMMA.16816.F32 R188, R20, R142.reuse, R192 ;  /* 0x0000008e14bc723c */ /* 0x080fee00000018c0 */
[----:B------:R-:W-:Y:S01]  /*4420*/  MUFU.TANH R206, R206 ;  /* 0x000000ce00ce7308 */ /* 0x000fe20000002400 */
[----:B------:R-:W-:Y:S07]  /*4430*/  HMMA.16816.F32 R140, R4, R142, R200 ;  /* 0x0000008e048c723c */ /* 0x000fee00000018c8 */
[----:B------:R-:W-:Y:S01]  /*4440*/  MUFU.TANH R204, R204 ;  /* 0x000000cc00cc7308 */ /* 0x000fe20000002400 */
[----:B------:R-:W-:Y:S01]  /*4450*/  HMMA.16816.F32 R228, R16, R182, R228 ;  /* 0x000000b610e4723c */ /* 0x000fe200000018e4 */
[----:B------:R-:W3:Y:S01]  /*4460*/  LDSM.16.M88.4 R16, [R219+0x1800] ;  /* 0x00180000db10783b */ /* 0x000ee20000000200 */
[----:B------:R-:W-:Y:S01]  /*4470*/  FMUL.FTZ R176, R176, c[0x0][0x2ec] ;  /* 0x0000bb00b0b07a20 */ /* 0x000fe20000410000 */
[----:B------:R-:W-:-:S04]  /*4480*/  DEPBAR.LE SB0, 0x0 ;  /* 0x000080000000791a */ /* 0x000fc80000000000 */
[----:B------:R-:W-:Y:S01]  /*4490*/  FMUL.FTZ R177, R177, c[0x0][0x2ec] ;  /* 0x0000bb00b1b17a20 */ /* 0x000fe20000410000 */
[----:B------:R-:W-:Y:S01]  /*44a0*/  HMMA.16816.F32 R196, R24, R180, R232 ;  /* 0x000000b418c4723c */ /* 0x000fe200000018e8 */
[----:B------:R-:W-:Y:S01]  /*44b0*/  FMUL.FTZ R178, R178, c[0x0][0x2ec] ;  /* 0x0000bb00b2b27a20 */ /* 0x000fe20000410000 */
[----:B------:R-:W-:Y:S01]  /*44c0*/  MUFU.TANH R192, R176 ;  /* 0x000000b000c07308 */ /* 0x000fe20000002400 */
[----:B------:R-:W-:Y:S02]  /*44d0*/  FMUL.FTZ R179, R179, c[0x0][0x2ec] ;  /* 0x0000bb00b3b37a20 */ /* 0x000fe40000410000 */
[----:B------:R-:W-:Y:S02]  /*44e0*/  FMUL.FTZ R188, R188, c[0x0][0x2ec] ;  /* 0x0000bb00bcbc7a20 */ /* 0x000fe40000410000 */
[----:B------:R-:W-:Y:S02]  /*44f0*/  FMUL.FTZ R189, R189, c[0x0][0x2ec] ;  /* 0x0000bb00bdbd7a20 */ /* 0x000fe40000410000 */
[----:B------:R-:W-:Y:S01]  /*4500*/  FMUL.FTZ R140, R140, c[0x0][0x2ec] ;  /* 0x0000bb008c8c7a20 */ /* 0x000fe20000410000 */
[----:B------:R-:W4:Y:S01]  /*4510*/  MUFU.TANH R34, R177 ;  /* 0x000000b100227308 */ /* 0x000f220000002400 */
[----:B------:R-:W-:-:S02]  /*4520*/  FMUL.FTZ R141, R141, c[0x0][0x2ec] ;  /* 0x0000bb008d8d7a20 */ /* 0x000fc40000410000 */
[----:B------:R-:W-:Y:S02]  /*4530*/  FMUL.FTZ R142, R142, c[0x0][0x2ec] ;  /* 0x0000bb008e8e7a20 */ /* 0x000fe40000410000 */
[----:B------:R-:W-:Y:S02]  /*4540*/  FMUL.FTZ R143, R143, c[0x0][0x2ec] ;  /* 0x0000bb008f8f7a20 */ /* 0x000fe40000410000 */
[----:B------:R-:W-:Y:S01]  /*4550*/  FMUL.FTZ R190, R190, c[0x0][0x2ec] ;  /* 0x0000bb00bebe7a20 */ /* 0x000fe20000410000 */
[----:B------:R-:W-:Y:S01]  /*4560*/  MUFU.TANH R14, R140 ;  /* 0x0000008c000e7308 */ /* 0x000fe20000002400 */
[----:B------:R-:W-:-:S07]  /*4570*/  FMUL.FTZ R191, R191, c[0x0][0x2ec] ;  /* 0x0000bb00bfbf7a20 */ /* 0x000fce0000410000 */
[----:B------:R-:W-:Y:S08]  /*4580*/  MUFU.TANH R139, R141 ;  /* 0x0000008d008b7308 */ /* 0x000ff00000002400 */
[----:B------:R-:W-:Y:S08]  /*4590*/  MUFU.TANH R133, R142 ;  /* 0x0000008e00857308 */ /* 0x000ff00000002400 */
[----:B------:R5:W-:Y:S08]  /*45a0*/  MUFU.TANH R138, R143 ;  /* 0x0000008f008a7308 */ /* 0x000bf00000002400 */
[----:B------:R-:W-:Y:S01]  /*45b0*/  MUFU.TANH R180, R178 ;  /* 0x000000b200b47308 */ /* 0x000fe20000002400 */
[----:B-----5:R-:W-:Y:S07]  /*45c0*/  HMMA.16816.F32 R140, R28, R186, R240 ;  /* 0x000000ba1c8c723c */ /* 0x020fee00000018f0 */
[----:B------:R5:W1:Y:S01]  /*45d0*/  MUFU.TANH R15, R179 ;  /* 0x000000b3000f7308 */ /* 0x000a620000002400 */
[C---:B---3--:R-:W-:Y:S07]  /*45e0*/  HMMA.16816.F32 R28, R4.reuse, R18, R228 ;  /* 0x00000012041c723c */ /* 0x048fee00000018e4 */
[----:B------:R-:W3:Y:S01]  /*45f0*/  MUFU.TANH R13, R188 ;  /* 0x000000bc000d7308 */ /* 0x000ee20000002400 */
[----:B-----5:R-:W-:Y:S07]  /*4600*/  HMMA.16816.F32 R176, R4, R16, R208 ;  /* 0x0000001004b0723c */ /* 0x020fee00000018d0 */
[----:B------:R-:W-:Y:S01]  /*4610*/  MUFU.TANH R137, R189 ;  /* 0x000000bd00897308 */ /* 0x000fe20000002400 */
[----:B------:R-:W-:Y:S07]  /*4620*/  HMMA.16816.F32 R140, R24, R182, R140 ;  /* 0x000000b6188c723c */ /* 0x000fee000000188c */
[----:B------:R-:W5:Y:S01]  /*4630*/  MUFU.TANH R8, R190 ;  /* 0x000000be00087308 */ /* 0x000f620000002400 */
[----:B------:R-:W-:-:S07]  /*4640*/  FMUL.FTZ R30, R30, c[0x0][0x2ec] ;  /* 0x0000bb001e1e7a20 */ /* 0x000fce0000410000 */
[----:B------:R1:W1:Y:S01]  /*4650*/  MUFU.TANH R132, R191 ;  /* 0x000000bf00847308 */ /* 0x0002620000002400 */
[----:B------:R-:W-:Y:S02]  /*4660*/  FMUL.FTZ R29, R29, c[0x0][0x2ec] ;  /* 0x0000bb001d1d7a20 */ /* 0x000fe40000410000 */
[----:B------:R-:W-:Y:S02]  /*4670*/  FMUL.FTZ R31, R31, c[0x0][0x2ec] ;  /* 0x0000bb001f1f7a20 */ /* 0x000fe40000410000 */
[----:B------:R-:W-:-:S03]  /*4680*/  FMUL.FTZ R0, R177, c[0x0][0x2ec] ;  /* 0x0000bb00b1007a20 */ /* 0x000fc60000410000 */
[----:B------:R-:W-:Y:S01]  /*4690*/  MUFU.TANH R30, R30 ;  /* 0x0000001e001e7308 */ /* 0x000fe20000002400 */
[----:B------:R-:W-:Y:S02]  /*46a0*/  FMUL.FTZ R176, R176, c[0x0][0x2ec] ;  /* 0x0000bb00b0b07a20 */ /* 0x000fe40000410000 */
[----:B------:R-:W-:Y:S02]  /*46b0*/  FMUL.FTZ R178, R178, c[0x0][0x2ec] ;  /* 0x0000bb00b2b27a20 */ /* 0x000fe40000410000 */
[----:B------:R-:W-:Y:S01]  /*46c0*/  FMUL.FTZ R179, R179, c[0x0][0x2ec] ;  /* 0x0000bb00b3b37a20 */ /* 0x000fe20000410000 */
[C---:B------:R-:W-:Y:S02]  /*46d0*/  HMMA.16816.F32 R140, R20.reuse, R18, R140 ;  /* 0x00000012148c723c */ /* 0x040fe4000000188c */
[----:B------:R2:W-:Y:S06]  /*46e0*/  MUFU.TANH R35, R0 ;  /* 0x0000000000237308 */ /* 0x0005ec0000002400 */
[----:B-1----:R-:W-:Y:S02]  /*46f0*/  HMMA.16816.F32 R188, R20, R16, R196 ;  /* 0x0000001014bc723c */ /* 0x002fe400000018c4 */
[----:B------:R-:W1:Y:S01]  /*4700*/  MUFU.TANH R176, R176 ;  /* 0x000000b000b07308 */ /* 0x000e620000002400 */
[----:B--2---:R-:W-:-:S07]  /*4710*/  IMAD.U32 R0, RZ, RZ, UR7 ;  /* 0x00000007ff007e24 */ /* 0x004fce000f8e00ff */
[----:B------:R-:W2:Y:S01]  /*4720*/  MUFU.TANH R178, R178 ;  /* 0x000000b200b27308 */ /* 0x000ea20000002400 */
[----:B------:R-:W-:-:S05]  /*4730*/  IMAD R0, R0, 0x20, R248 ;  /* 0x0000002000007824 */ /* 0x000fca00078e02f8 */
[----:B------:R-:W-:Y:S01]  /*4740*/  FMUL.FTZ R140, R140, c[0x0][0x2ec] ;  /* 0x0000bb008c8c7a20 */ /* 0x000fe20000410000 */
[C---:B------:R-:W-:Y:S01]  /*4750*/  IADD3 R2, R0.reuse, 0x1, RZ ;  /* 0x0000000100027810 */ /* 0x040fe20007ffe0ff */
[----:B------:R-:W-:Y:S01]  /*4760*/  MUFU.TANH R179, R179 ;  /* 0x000000b300b37308 */ /* 0x000fe20000002400 */
[----:B------:R-:W-:Y:S01]  /*4770*/  IADD3 R4, R0, 0x8, RZ ;  /* 0x0000000800047810 */ /* 0x000fe20007ffe0ff */
[----:B------:R-:W-:Y:S01]  /*4780*/  FMUL.FTZ R142, R142, c[0x0][0x2ec] ;  /* 0x0000bb008e8e7a20 */ /* 0x000fe20000410000 */
[C---:B------:R-:W-:Y:S01]  /*4790*/  ISETP.GE.AND P6, PT, R2.reuse, R9, PT ;  /* 0x000000090200720c */ /* 0x040fe20003fc6270 */
[----:B------:R-:W-:Y:S01]  /*47a0*/  FMUL.FTZ R141, R141, c[0x0][0x2ec] ;  /* 0x0000bb008d8d7a20 */ /* 0x000fe20000410000 */
[----:B------:R-:W-:Y:S01]  /*47b0*/  ISETP.GE.AND P5, PT, R2, R10, PT ;  /* 0x0000000a0200720c */ /* 0x000fe20003fa6270 */
[----:B------:R-:W-:Y:S01]  /*47c0*/  FMUL.FTZ R188, R188, c[0x0][0x2ec] ;  /* 0x0000bb00bcbc7a20 */ /* 0x000fe20000410000 */
[----:B------:R-:W-:Y:S01]  /*47d0*/  ISETP.GE.AND P3, PT, R2, R11, PT ;  /* 0x0000000b0200720c */ /* 0x000fe20003f66270 */
[----:B------:R-:W-:Y:S01]  /*47e0*/  FMUL.FTZ R190, R190, c[0x0][0x2ec] ;  /* 0x0000bb00bebe7a20 */ /* 0x000fe20000410000 */
[----:B------:R-:W-:Y:S01]  /*47f0*/  ISETP.GE.AND P1, PT, R2, R12, PT ;  /* 0x0000000c0200720c */ /* 0x000fe20003f26270 */
[----:B------:R-:W-:Y:S01]  /*4800*/  FMUL.FTZ R189, R189, c[0x0][0x2ec] ;  /* 0x0000bb00bdbd7a20 */ /* 0x000fe20000410000 */
[----:B------:R-:W-:Y:S01]  /*4810*/  ISETP.GE.AND P0, PT, R4, R9, PT ;  /* 0x000000090400720c */ /* 0x000fe20003f06270 */
[----:B------:R-:W1:Y:S01]  /*4820*/  MUFU.TANH R188, R188 ;  /* 0x000000bc00bc7308 */ /* 0x000e620000002400 */
[----:B------:R-:W-:Y:S01]  /*4830*/  FSEL R25, R205, -INF , !P6 ;  /* 0xff800000cd197808 */ /* 0x000fe20007000000 */
[----:B------:R-:W-:Y:S01]  /*4840*/  FMUL.FTZ R191, R191, c[0x0][0x2ec] ;  /* 0x0000bb00bfbf7a20 */ /* 0x000fe20000410000 */
[----:B------:R-:W-:-:S02]  /*4850*/  IADD3 R2, R0, 0x9, RZ ;  /* 0x0000000900027810 */ /* 0x000fc40007ffe0ff */
[C---:B------:R-:W-:Y:S02]  /*4860*/  ISETP.GE.AND P4, PT, R4.reuse, R10, PT ;  /* 0x0000000a0400720c */ /* 0x040fe40003f86270 */
[C---:B------:R-:W-:Y:S01]  /*4870*/  ISETP.GE.AND P2, PT, R4.reuse, R11, PT ;  /* 0x0000000b0400720c */ /* 0x040fe20003f46270 */
[----:B------:R-:W1:Y:S01]  /*4880*/  MUFU.TANH R186, R190 ;  /* 0x000000be00ba7308 */ /* 0x000e620000002400 */
[----:B------:R-:W-:Y:S01]  /*4890*/  ISETP.GE.AND P6, PT, R4, R12, PT ;  /* 0x0000000c0400720c */ /* 0x000fe20003fc6270 */
[----:B------:R-:W-:Y:S01]  /*48a0*/  FMUL.FTZ R4, R28, c[0x0][0x2ec] ;  /* 0x0000bb001c047a20 */ /* 0x000fe20000410000 */
[----:B------:R-:W-:Y:S02]  /*48b0*/  FSEL R26, R207, -INF , !P5 ;  /* 0xff800000cf1a7808 */ /* 0x000fe40006800000 */
[----:B----4-:R-:W-:Y:S02]  /*48c0*/  FSEL R27, R34, -INF , !P3 ;  /* 0xff800000221b7808 */ /* 0x010fe40005800000 */
[----:B------:R-:W-:Y:S01]  /*48d0*/  FSEL R28, R15, -INF , !P1 ;  /* 0xff8000000f1c7808 */ /* 0x000fe20004800000 */
[----:B------:R-:W4:Y:S01]  /*48e0*/  MUFU.TANH R183, R189 ;  /* 0x000000bd00b77308 */ /* 0x000f220000002400 */
[----:B------:R-:W-:-:S02]  /*48f0*/  FSEL R24, R14, -INF , !P0 ;  /* 0xff8000000e187808 */ /* 0x000fc40004000000 */
[C---:B------:R-:W-:Y:S02]  /*4900*/  ISETP.GE.AND P5, PT, R2.reuse, R9, PT ;  /* 0x000000090200720c */ /* 0x040fe40003fa6270 */
[C---:B------:R-:W-:Y:S02]  /*4910*/  ISETP.GE.AND P3, PT, R2.reuse, R10, PT ;  /* 0x0000000a0200720c */ /* 0x040fe40003f66270 */
[C---:B------:R-:W-:Y:S01]  /*4920*/  ISETP.GE.AND P1, PT, R2.reuse, R11, PT ;  /* 0x0000000b0200720c */ /* 0x040fe20003f26270 */
[----:B------:R1:W-:Y:S01]  /*4930*/  MUFU.TANH R34, R4 ;  /* 0x0000000400227308 */ /* 0x0003e20000002400 */
[----:B------:R-:W-:Y:S02]  /*4940*/  ISETP.GE.AND P0, PT, R2, R12, PT ;  /* 0x0000000c0200720c */ /* 0x000fe40003f06270 */
[----:B------:R-:W-:Y:S02]  /*4950*/  IADD3 R2, R0, 0x10, RZ ;  /* 0x0000001000027810 */ /* 0x000fe40007ffe0ff */
[----:B------:R-:W-:-:S02]  /*4960*/  FSEL R19, R133, -INF , !P4 ;  /* 0xff80000085137808 */ /* 0x000fc40006000000 */
[----:B---3--:R-:W-:Y:S01]  /*4970*/  FSEL R22, R13, -INF , !P2 ;  /* 0xff8000000d167808 */ /* 0x008fe20005000000 */
[----:B------:R-:W3:Y:S01]  /*4980*/  MUFU.TANH R187, R191 ;  /* 0x000000bf00bb7308 */ /* 0x000ee20000002400 */
[----:B-----5:R-:W-:Y:S02]  /*4990*/  FSEL R23, R8, -INF , !P6 ;  /* 0xff80000008177808 */ /* 0x020fe40007000000 */
[----:B------:R-:W-:Y:S02]  /*49a0*/  FSEL R17, R139, -INF , !P5 ;  /* 0xff8000008b117808 */ /* 0x000fe40006800000 */
[C---:B------:R-:W-:Y:S02]  /*49b0*/  ISETP.GE.AND P4, PT, R2.reuse, R9, PT ;  /* 0x000000090200720c */ /* 0x040fe40003f86270 */
[----:B------:R-:W-:Y:S01]  /*49c0*/  ISETP.GE.AND P2, PT, R2, R10, PT ;  /* 0x0000000a0200720c */ /* 0x000fe20003f46270 */
[----:B------:R-:W5:Y:S01]  /*49d0*/  MUFU.TANH R184, R140 ;  /* 0x0000008c00b87308 */ /* 0x000f620000002400 */
[----:B-1----:R-:W-:-:S02]  /*49e0*/  IADD3 R4, R0, 0x11, RZ ;  /* 0x0000001100047810 */ /* 0x002fc40007ffe0ff */
[C---:B------:R-:W-:Y:S02]  /*49f0*/  ISETP.GE.AND P6, PT, R2.reuse, R11, PT ;  /* 0x0000000b0200720c */ /* 0x040fe40003fc6270 */
[----:B------:R-:W-:Y:S02]  /*4a00*/  ISETP.GE.AND P5, PT, R2, R12, PT ;  /* 0x0000000c0200720c */ /* 0x000fe40003fa6270 */
[----:B------:R-:W-:Y:S01]  /*4a10*/  FSEL R18, R138, -INF , !P3 ;  /* 0xff8000008a127808 */ /* 0x000fe20005800000 */
[----:B------:R-:W-:Y:S01]  /*4a20*/  MUFU.TANH R29, R29 ;  /* 0x0000001d001d7308 */ /* 0x000fe20000002400 */
[----:B------:R-:W-:Y:S02]  /*4a30*/  IADD3 R2, R0, 0x18, RZ ;  /* 0x0000001800027810 */ /* 0x000fe40007ffe0ff */
[----:B------:R-:W-:Y:S02]  /*4a40*/  ISETP.GE.AND P3, PT, R4, R9, PT ;  /* 0x000000090400720c */ /* 0x000fe40003f66270 */
[----:B------:R-:W-:-:S02]  /*4a50*/  FSEL R20, R132, -INF , !P0 ;  /* 0xff80000084147808 */ /* 0x000fc40004000000 */
[----:B------:R-:W-:Y:S01]  /*4a60*/  ISETP.GE.AND P0, PT, R4, R11, PT ;  /* 0x0000000b0400720c */ /* 0x000fe20003f06270 */
[----:B------:R-:W-:Y:S01]  /*4a70*/  MUFU.TANH R31, R31 ;  /* 0x0000001f001f7308 */ /* 0x000fe20000002400 */
[----:B------:R-:W-:Y:S02]  /*4a80*/  FSEL R21, R137, -INF , !P1 ;  /* 0xff80000089157808 */ /* 0x000fe40004800000 */
[----:B------:R-:W-:Y:S02]  /*4a90*/  FSEL R177, R176, -INF , !P4 ;  /* 0xff800000b0b17808 */ /* 0x000fe40006000000 */
[C---:B------:R-:W-:Y:S02]  /*4aa0*/  ISETP.GE.AND P1, PT, R4.reuse, R10, PT ;  /* 0x0000000a0400720c */ /* 0x040fe40003f26270 */
[----:B------:R-:W-:Y:S01]  /*4ab0*/  ISETP.GE.AND P4, PT, R4, R12, PT ;  /* 0x0000000c0400720c */ /* 0x000fe20003f86270 */
[----:B------:R-:W-:Y:S01]  /*4ac0*/  FMUL.FTZ R4, R143, c[0x0][0x2ec] ;  /* 0x0000bb008f047a20 */ /* 0x000fe20000410000 */
[----:B--2---:R-:W-:Y:S01]  /*4ad0*/  FSEL R181, R178, -INF , !P2 ;  /* 0xff800000b2b57808 */ /* 0x004fe20005000000 */
[----:B------:R-:W-:Y:S01]  /*4ae0*/  MUFU.TANH R185, R141 ;  /* 0x0000008d00b97308 */ /* 0x000fe20000002400 */
[----:B------:R-:W-:-:S02]  /*4af0*/  FSEL R182, R188, -INF , !P6 ;  /* 0xff800000bcb67808 */ /* 0x000fc40007000000 */
[----:B------:R-:W-:Y:S02]  /*4b00*/  FSEL R186, R186, -INF , !P5 ;  /* 0xff800000baba7808 */ /* 0x000fe40006800000 */
[----:B------:R-:W-:Y:S02]  /*4b10*/  FSEL R35, R35, -INF , !P3 ;  /* 0xff80000023237808 */ /* 0x000fe40005800000 */
[C---:B------:R-:W-:Y:S01]  /*4b20*/  ISETP.GE.AND P2, PT, R2.reuse, R9, PT ;  /* 0x000000090200720c */ /* 0x040fe20003f46270 */
[----:B------:R-:W-:Y:S01]  /*4b30*/  MUFU.TANH R4, R4 ;  /* 0x0000000400047308 */ /* 0x000fe20000002400 */
[----:B------:R-:W-:Y:S01]  /*4b40*/  BAR.SYNC.DEFER_BLOCKING 0x0 ;  /* 0x0000000000007b1d */ /* 0x000fe20000010000 */
[C---:B------:R-:W-:Y:S02]  /*4b50*/  ISETP.GE.AND P6, PT, R2.reuse, R10, PT ;  /* 0x0000000a0200720c */ /* 0x040fe40003fc6270 */
[C---:B------:R-:W-:Y:S02]  /*4b60*/  ISETP.GE.AND P5, PT, R2.reuse, R11, PT ;  /* 0x0000000b0200720c */ /* 0x040fe40003fa6270 */
[----:B------:R-:W-:-:S02]  /*4b70*/  ISETP.GE.AND P3, PT, R2, R12, PT ;  /* 0x0000000c0200720c */ /* 0x000fc40003f66270 */
[----:B------:R-:W1:Y:S01]  /*4b80*/  MUFU.TANH R2, R142 ;  /* 0x0000008e00027308 */ /* 0x000e620000002400 */
[----:B----4-:R-:W-:Y:S02]  /*4b90*/  FSEL R183, R183, -INF , !P0 ;  /* 0xff800000b7b77808 */ /* 0x010fe40004000000 */
[----:B------:R-:W-:Y:S02]  /*4ba0*/  ISETP.GE.AND P0, PT, R0, R10, PT ;  /* 0x0000000a0000720c */ /* 0x000fe40003f06270 */
[----:B------:R-:W-:Y:S02]  /*4bb0*/  FSEL R179, R179, -INF , !P1 ;  /* 0xff800000b3b37808 */ /* 0x000fe40004800000 */
[----:B------:R-:W-:Y:S02]  /*4bc0*/  FSEL R14, R206, -INF , !P0 ;  /* 0xff800000ce0e7808 */ /* 0x000fe40004000000 */
[----:B------:R-:W-:Y:S02]  /*4bd0*/  PLOP3.LUT P0, PT, PT, PT, UP0, 0x80, 0x0 ;  /* 0x000000000000781c */ /* 0x000fe40003f0f008 */
[----:B---3--:R-:W-:-:S02]  /*4be0*/  FSEL R187, R187, -INF , !P4 ;  /* 0xff800000bbbb7808 */ /* 0x008fc40006000000 */
[----:B------:R-:W-:Y:S02]  /*4bf0*/  FSEL R34, R34, -INF , !P2 ;  /* 0xff80000022227808 */ /* 0x000fe40005000000 */
[C---:B------:R-:W-:Y:S02]  /*4c00*/  ISETP.GE.AND P1, PT, R0.reuse, R9, PT ;  /* 0x000000090000720c */ /* 0x040fe40003f26270 */
[C---:B------:R-:W-:Y:S02]  /*4c10*/  ISETP.GE.AND P4, PT, R0.reuse, R11, PT ;  /* 0x0000000b0000720c */ /* 0x040fe40003f86270 */
[C---:B------:R-:W-:Y:S02]  /*4c20*/  ISETP.GE.AND P2, PT, R0.reuse, R12, PT ;  /* 0x0000000c0000720c */ /* 0x040fe40003f46270 */
[----:B------:R-:W-:Y:S02]  /*4c30*/  IADD3 R0, R0, 0x19, RZ ;  /* 0x0000001900007810 */ /* 0x000fe40007ffe0ff */
[----:B------:R-:W-:-:S02]  /*4c40*/  FSEL R178, R30, -INF , !P6 ;  /* 0xff8000001eb27808 */ /* 0x000fc40007000000 */
[----:B-----5:R-:W-:Y:S02]  /*4c50*/  FSEL R184, R184, -INF , !P5 ;  /* 0xff800000b8b87808 */ /* 0x020fe40006800000 */
[----:B-1----:R-:W-:Y:S02]  /*4c60*/  FSEL R189, R2, -INF , !P3 ;  /* 0xff80000002bd7808 */ /* 0x002fe40005800000 */
        /* <DEDUP_REMOVED lines=12> */
[----:B------:R-:W2:Y:S04]  /*4d30*/  LDL.64 R244, [R1+0x18] ;  /* 0x0000180001f47983 */ /* 0x000ea80000100a00 */
[----:B------:R-:W3:Y:S01]  /*4d40*/  LDL.64 R246, [R1+0x10] ;  /* 0x0000100001f67983 */ /* 0x000ee20000100a00 */
[----:B------:R-:W-:Y:S02]  /*4d50*/  UIADD3 UR9, UR8, -0x3, URZ ;  /* 0xfffffffd08097890 */ /* 0x000fe4000fffe03f */
[----:B------:R-:W-:Y:S02]  /*4d60*/  ULDC.64 UR4, c[0x0][0x198] ;  /* 0x0000660000047ab9 */ /* 0x000fe40000000a00 */
        /* <DEDUP_REMOVED lines=9> */
[----:B------:R-:W-:Y:S02]  /*4e00*/  LEA R4, P1, R0, c[0x0][0x168], 0x1 ;  /* 0x00005a0000047a11 */ /* 0x000fe400078208ff */
[----:B---3--:R-:W-:Y:S02]  /*4e10*/  LEA.HI.X R2, R5, R247, R2, 0x5, P0 ;  /* 0x000000f705027211 */ /* 0x008fe400000f2c02 */
        /* <DEDUP_REMOVED lines=11> */
.L_x_935:
[----:B------:R-:W-:Y:S01]  /*4ed0*/  FMNMX.FTZ R0, R136, R13, !PT ;  /* 0x0000000d88007209 */ /* 0x000fe20007810000 */
[----:B------:R-:W-:Y:S01]  /*4ee0*/  LDSM.16.MT88.4 R140, [R215+0xa000] ;  /* 0x00a00000d78c783b */ /* 0x000fe20000004200 */
[----:B------:R-:W-:Y:S01]  /*4ef0*/  FMNMX.FTZ R2, R135, R14, !PT ;  /* 0x0000000e87027209 */ /* 0x000fe20007810000 */
[----:B------:R-:W-:Y:S01]  /*4f00*/  UISETP.GE.AND UP0, UPT, UR8, 0x3, UPT ;  /* 0x000000030800788c */ /* 0x000fe2000bf06270 */
        /* <DEDUP_REMOVED lines=27> */
[----:B-1----:R-:W-:Y:S01]  /*50c0*/  FMNMX.FTZ R0, R0, R6, !PT ;  /* 0x0000000600007209 */ /* 0x002fe20007810000 */
[----:B------:R-:W-:Y:S04]  /*50d0*/  SHFL.BFLY PT, R30, R5, 0x2, 0x1f ;  /* 0x0c401f00051e7f89 */ /* 0x000fe800000e0000 */
[----:B------:R-:W1:Y:S04]  /*50e0*/  SHFL.BFLY PT, R7, R0, 0x1, 0x1f ;  /* 0x0c201f0000077f89 */ /* 0x000e6800000e0000 */
[----:B------:R-:W2:Y:S01]  /*50f0*/  SHFL.BFLY PT, R6, R2, 0x2, 0x1f ;  /* 0x0c401f0002067f89 */ /* 0x000ea200000e0000 */
[----:B-1----:R-:W-:-:S02]  /*5100*/  FMNMX.FTZ R231, R0, R7, !PT ;  /* 0x0000000700e77209 */ /* 0x002fc40007810000 */
[----:B------:R-:W-:Y:S02]  /*5110*/  FMNMX.FTZ R0, R186, R4, !PT ;  /* 0x00000004ba007209 */ /* 0x000fe40007810000 */
[----:B--2---:R-:W-:Y:S01]  /*5120*/  FMNMX.FTZ R2, R2, R6, !PT ;  /* 0x0000000602027209 */ /* 0x004fe20007810000 */
[----:B------:R-:W-:Y:S01]  /*5130*/  FMUL.FTZ R8, R231, c[0x0][0x23c] ;  /* 0x00008f00e7087a20 */ /* 0x000fe20000410000 */
[----:B------:R-:W-:Y:S02]  /*5140*/  FMNMX.FTZ R0, R187, R0, !PT ;  /* 0x00000000bb007209 */ /* 0x000fe40007810000 */
[----:B------:R-:W-:Y:S01]  /*5150*/  FSETP.NEU.FTZ.AND P3, PT, R231, -INF , PT ;  /* 0xff800000e700780b */ /* 0x000fe20003f7d000 */
[----:B------:R-:W1:Y:S01]  /*5160*/  SHFL.BFLY PT, R29, R2, 0x1, 0x1f ;  /* 0x0c201f00021d7f89 */ /* 0x000e6200000e0000 */
[----:B------:R-:W-:Y:S02]  /*5170*/  FMNMX.FTZ R0, R189, R0, !PT ;  /* 0x00000000bd007209 */ /* 0x000fe40007810000 */
[----:B------:R-:W-:-:S02]  /*5180*/  FSEL R8, R8, RZ, P3 ;  /* 0x000000ff08087208 */ /* 0x000fc40001800000 */
[----:B------:R-:W-:Y:S02]  /*5190*/  FMNMX.FTZ R4, R188, R0, !PT ;  /* 0x00000000bc047209 */ /* 0x000fe40007810000 */
[----:B------:R-:W-:Y:S01]  /*51a0*/  FMNMX.FTZ R0, R5, R30, !PT ;  /* 0x0000001e05007209 */ /* 0x000fe20007810000 */
[--C-:B------:R-:W-:Y:S02]  /*51b0*/  FFMA.FTZ R13, R13, c[0x0][0x23c], -R8.reuse ;  /* 0x00008f000d0d7a23 */ /* 0x100fe40000010808 */
[----:B------:R-:W2:Y:S01]  /*51c0*/  SHFL.BFLY PT, R6, R4, 0x2, 0x1f ;  /* 0x0c401f0004067f89 */ /* 0x000ea200000e0000 */
[--C-:B------:R-:W-:Y:S01]  /*51d0*/  FFMA.FTZ R25, R25, c[0x0][0x23c], -R8.reuse ;  /* 0x00008f0019197a23 */ /* 0x100fe20000010808 */
[----:B------:R3:W-:Y:S01]  /*51e0*/  MUFU.EX2 R139, R13 ;  /* 0x0000000d008b7308 */ /* 0x0007e20000000800 */
[--C-:B------:R-:W-:Y:S01]  /*51f0*/  FFMA.FTZ R24, R24, c[0x0][0x23c], -R8.reuse ;  /* 0x00008f0018187a23 */ /* 0x100fe20000010808 */
[----:B------:R-:W4:Y:S01]  /*5200*/  SHFL.BFLY PT, R7, R0, 0x1, 0x1f ;  /* 0x0c201f0000077f89 */ /* 0x000f2200000e0000 */
[----:B------:R-:W-:-:S05]  /*5210*/  FFMA.FTZ R17, R17, c[0x0][0x23c], -R8 ;  /* 0x00008f0011117a23 */ /* 0x000fca0000010808 */
[----:B------:R-:W-:Y:S01]  /*5220*/  MUFU.EX2 R138, R25 ;  /* 0x00000019008a7308 */ /* 0x000fe20000000800 */
[----:B-1----:R-:W-:-:S07]  /*5230*/  FMNMX.FTZ R230, R2, R29, !PT ;  /* 0x0000001d02e67209 */ /* 0x002fce0007810000 */
[----:B------:R-:W-:Y:S01]  /*5240*/  MUFU.EX2 R137, R24 ;  /* 0x0000001800897308 */ /* 0x000fe20000000800 */
[C---:B------:R-:W-:Y:S01]  /*5250*/  FMUL.FTZ R2, R230.reuse, c[0x0][0x23c] ;  /* 0x00008f00e6027a20 */ /* 0x040fe20000410000 */
[----:B------:R-:W-:Y:S02]  /*5260*/  FSETP.NEU.FTZ.AND P2, PT, R230, -INF , PT ;  /* 0xff800000e600780b */ /* 0x000fe40003f5d000 */
[----:B--2---:R-:W-:Y:S02]  /*5270*/  FMNMX.FTZ R4, R4, R6, !PT ;  /* 0x0000000604047209 */ /* 0x004fe40007810000 */
[----:B------:R-:W-:Y:S02]  /*5280*/  FSEL R2, R2, RZ, P2 ;  /* 0x000000ff02027208 */ /* 0x000fe40001000000 */
[----:B------:R-:W-:Y:S01]  /*5290*/  MUFU.EX2 R132, R17 ;  /* 0x0000001100847308 */ /* 0x000fe20000000800 */
[----:B----4-:R-:W-:Y:S01]  /*52a0*/  FMNMX.FTZ R229, R0, R7, !PT ;  /* 0x0000000700e57209 */ /* 0x010fe20007810000 */
[----:B------:R-:W1:Y:S01]  /*52b0*/  SHFL.BFLY PT, R5, R4, 0x1, 0x1f ;  /* 0x0c201f0004057f89 */ /* 0x000e6200000e0000 */
[----:B------:R-:W-:-:S02]  /*52c0*/  FFMA.FTZ R26, R26, c[0x0][0x23c], -R2 ;  /* 0x00008f001a1a7a23 */ /* 0x000fc40000010802 */
[C---:B------:R-:W-:Y:S01]  /*52d0*/  FSETP.NEU.FTZ.AND P1, PT, R229.reuse, -INF , PT ;  /* 0xff800000e500780b */ /* 0x040fe20003f3d000 */
[C---:B------:R-:W-:Y:S02]  /*52e0*/  FMUL.FTZ R0, R229.reuse, c[0x0][0x23c] ;  /* 0x00008f00e5007a20 */ /* 0x040fe40000410000 */
[----:B------:R-:W-:Y:S01]  /*52f0*/  MUFU.EX2 R247, R26 ;  /* 0x0000001a00f77308 */ /* 0x000fe20000000800 */
[----:B------:R-:W-:Y:S01]  /*5300*/  FSEL R6, R229, RZ, P1 ;  /* 0x000000ffe5067208 */ /* 0x000fe20000800000 */
[--C-:B------:R-:W-:Y:S01]  /*5310*/  FFMA.FTZ R14, R14, c[0x0][0x23c], -R2.reuse ;  /* 0x00008f000e0e7a23 */ /* 0x100fe20000010802 */
[----:B------:R-:W-:Y:S01]  /*5320*/  FSEL R0, R0, RZ, P1 ;  /* 0x000000ff00007208 */ /* 0x000fe20000800000 */
[--C-:B------:R-:W-:Y:S02]  /*5330*/  FFMA.FTZ R19, R19, c[0x0][0x23c], -R2.reuse ;  /* 0x00008f0013137a23 */ /* 0x100fe40000010802 */
[----:B------:R-:W-:Y:S02]  /*5340*/  FFMA.FTZ R18, R18, c[0x0][0x23c], -R2 ;  /* 0x00008f0012127a23 */ /* 0x000fe40000010802 */
[--C-:B------:R-:W-:Y:S01]  /*5350*/  FFMA.FTZ R27, R27, c[0x0][0x23c], -R0.reuse ;  /* 0x00008f001b1b7a23 */ /* 0x100fe20000010800 */
[----:B------:R-:W2:Y:S01]  /*5360*/  MUFU.EX2 R248, R14 ;  /* 0x0000000e00f87308 */ /* 0x000ea20000000800 */
[----:B------:R-:W-:-:S02]  /*5370*/  FFMA.FTZ R22, R22, c[0x0][0x23c], -R0 ;  /* 0x00008f0016167a23 */ /* 0x000fc40000010800 */
[--C-:B------:R-:W-:Y:S02]  /*5380*/  FFMA.FTZ R21, R21, c[0x0][0x23c], -R0.reuse ;  /* 0x00008f0015157a23 */ /* 0x100fe40000010800 */
[----:B------:R-:W-:-:S03]  /*5390*/  FFMA.FTZ R15, R15, c[0x0][0x23c], -R0 ;  /* 0x00008f000f0f7a23 */ /* 0x000fc60000010800 */
[----:B------:R4:W-:Y:S01]  /*53a0*/  MUFU.EX2 R243, R27 ;  /* 0x0000001b00f37308 */ /* 0x0009e20000000800 */
[----:B-1----:R-:W-:Y:S02]  /*53b0*/  FMNMX.FTZ R228, R4, R5, !PT ;  /* 0x0000000504e47209 */ /* 0x002fe40007810000 */
[----:B------:R-:W-:Y:S02]  /*53c0*/  FSEL R4, R231, RZ, P3 ;  /* 0x000000ffe7047208 */ /* 0x000fe40001800000 */
[C---:B------:R-:W-:Y:S01]  /*53d0*/  FSETP.NEU.FTZ.AND P0, PT, R228.reuse, -INF , PT ;  /* 0xff800000e400780b */ /* 0x040fe20003f1d000 */
[----:B---3--:R-:W-:Y:S02]  /*53e0*/  FMUL.FTZ R13, R228, c[0x0][0x23c] ;  /* 0x00008f00e40d7a20 */ /* 0x008fe40000410000 */
[----:B------:R-:W-:Y:S01]  /*53f0*/  FADD.FTZ R5, R136, -R4 ;  /* 0x8000000488057221 */ /* 0x000fe20000010000 */
[----:B------:R-:W-:Y:S01]  /*5400*/  FSEL R4, R230, RZ, P2 ;  /* 0x000000ffe6047208 */ /* 0x000fe20001000000 */
[----:B------:R1:W-:Y:S01]  /*5410*/  MUFU.EX2 R245, R22 ;  /* 0x0000001600f57308 */ /* 0x0003e20000000800 */
[----:B------:R-:W-:Y:S01]  /*5420*/  FSEL R13, R13, RZ, P0 ;  /* 0x000000ff0d0d7208 */ /* 0x000fe20000000000 */
[----:B------:R-:W-:Y:S01]  /*5430*/  FMUL.FTZ R5, R5, c[0x0][0x23c] ;  /* 0x00008f0005057a20 */ /* 0x000fe20000410000 */
[----:B--2---:R-:W-:Y:S01]  /*5440*/  F2FP.PACK_AB R17, R247, R248 ;  /* 0x000000f8f711723e */ /* 0x004fe200000000ff */
[----:B------:R-:W-:-:S02]  /*5450*/  FADD.FTZ R4, R135, -R4 ;  /* 0x8000000487047221 */ /* 0x000fc40000010000 */
[--C-:B------:R-:W-:Y:S01]  /*5460*/  FFMA.FTZ R23, R23, c[0x0][0x23c], -R13.reuse ;  /* 0x00008f0017177a23 */ /* 0x100fe2000001080d */
[----:B----4-:R-:W2:Y:S01]  /*5470*/  LDSM.16.MT88.4 R24, [R213+0xa000] ;  /* 0x00a00000d518783b */ /* 0x010ea20000004200 */
[----:B------:R3:W-:Y:S01]  /*5480*/  MUFU.EX2 R246, R21 ;  /* 0x0000001500f67308 */ /* 0x0007e20000000800 */
[--C-:B------:R-:W-:Y:S02]  /*5490*/  FFMA.FTZ R20, R20, c[0x0][0x23c], -R13.reuse ;  /* 0x00008f0014147a23 */ /* 0x100fe4000001080d */
[--C-:B------:R-:W-:Y:S02]  /*54a0*/  FFMA.FTZ R16, R16, c[0x0][0x23c], -R13.reuse ;  /* 0x00008f0010107a23 */ /* 0x100fe4000001080d */
[----:B------:R-:W-:-:S03]  /*54b0*/  FFMA.FTZ R28, R28, c[0x0][0x23c], -R13 ;  /* 0x00008f001c1c7a23 */ /* 0x000fc6000001080d */
[----:B------:R4:W-:Y:S01]  /*54c0*/  MUFU.EX2 R242, R23 ;  /* 0x0000001700f27308 */ /* 0x0009e20000000800 */
[----:B-1----:R-:W-:Y:S02]  /*54d0*/  MOV R22, R139 ;  /* 0x0000008b00167202 */ /* 0x002fe40000000f00 */
[----:B---3--:R-:W-:-:S05]  /*54e0*/  MOV R21, R138 ;  /* 0x0000008a00157202 */ /* 0x008fca0000000f00 */
[----:B------:R1:W3:Y:S01]  /*54f0*/  MUFU.EX2 R244, R15 ;  /* 0x0000000f00f47308 */ /* 0x0002e20000000800 */
[----:B----4-:R-:W-:-:S07]  /*5500*/  MOV R23, R137 ;  /* 0x0000008900177202 */ /* 0x010fce0000000f00 */
[----:B------:R-:W4:Y:S01]  /*5510*/  MUFU.EX2 R241, R20 ;  /* 0x0000001400f17308 */ /* 0x000f220000000800 */
[----:B------:R-:W5:Y:S01]  /*5520*/  LDSM.16.MT88.4 R136, [R218+0xa000] ;  /* 0x00a00000da88783b */ /* 0x000f620000004200 */
[----:B-1----:R-:W-:Y:S01]  /*5530*/  FMUL.FTZ R15, R4, c[0x0][0x23c] ;  /* 0x00008f00040f7a20 */ /* 0x002fe20000410000 */
[----:B------:R-:W-:-:S05]  /*5540*/  FSEL R4, R228, RZ, P0 ;  /* 0x000000ffe4047208 */ /* 0x000fca0000000000 */
[----:B------:R1:W1:Y:S01]  /*5550*/  MUFU.EX2 R20, R5 ;  /* 0x0000000500147308 */ /* 0x0002620000000800 */
[----:B------:R-:W-:Y:S01]  /*5560*/  PLOP3.LUT P0, PT, PT, PT, UP0, 0x80, 0x0 ;  /* 0x000000000000781c */ /* 0x000fe20003f0f008 */
[----:B------:R-:W-:Y:S01]  /*5570*/  FADD.FTZ R3, R3, -R4 ;  /* 0x8000000403037221 */ /* 0x000fe20000010000 */
[----:B---3--:R-:W-:Y:S02]  /*5580*/  F2FP.PACK_AB R4, R243, R244 ;  /* 0x000000f4f304723e */ /* 0x008fe400000000ff */
[----:B----4-:R-:W-:Y:S01]  /*5590*/  F2FP.PACK_AB R7, R241, R242 ;  /* 0x000000f2f107723e */ /* 0x010fe200000000ff */
[----:B------:R-:W-:Y:S02]  /*55a0*/  FMUL.FTZ R3, R3, c[0x0][0x23c] ;  /* 0x00008f0003037a20 */ /* 0x000fe40000410000 */
[----:B------:R-:W-:Y:S01]  /*55b0*/  MUFU.EX2 R133, R19 ;  /* 0x0000001300857308 */ /* 0x000fe20000000800 */
[----:B-1----:R-:W-:-:S07]  /*55c0*/  FADD.FTZ R5, R134, -R6 ;  /* 0x8000000686057221 */ /* 0x002fce0000010000 */
[----:B------:R1:W3:Y:S01]  /*55d0*/  MUFU.EX2 R31, R18 ;  /* 0x00000012001f7308 */ /* 0x0002e20000000800 */
[-C--:B------:R-:W-:Y:S01]  /*55e0*/  FMUL.FTZ R156, R156, R20.reuse ;  /* 0x000000149c9c7220 */ /* 0x080fe20000410000 */
[----:B------:R-:W-:Y:S01]  /*55f0*/  F2FP.PACK_AB R6, R246, R245 ;  /* 0x000000f5f606723e */ /* 0x000fe200000000ff */
[----:B------:R-:W-:Y:S02]  /*5600*/  FMUL.FTZ R5, R5, c[0x0][0x23c] ;  /* 0x00008f0005057a20 */ /* 0x000fe40000410000 */
[-C--:B------:R-:W-:Y:S02]  /*5610*/  FMUL.FTZ R157, R157, R20.reuse ;  /* 0x000000149d9d7220 */ /* 0x080fe40000410000 */
[-C--:B------:R-:W-:Y:S01]  /*5620*/  FMUL.FTZ R148, R148, R20.reuse ;  /* 0x0000001494947220 */ /* 0x080fe20000410000 */
[----:B------:R-:W4:Y:S01]  /*5630*/  MUFU.EX2 R15, R15 ;  /* 0x0000000f000f7308 */ /* 0x000f220000000800 */
[-C--:B------:R-:W-:Y:S02]  /*5640*/  FMUL.FTZ R149, R149, R20.reuse ;  /* 0x0000001495957220 */ /* 0x080fe40000410000 */
[----:B------:R-:W-:-:S02]  /*5650*/  FMUL.FTZ R116, R116, R20 ;  /* 0x0000001474747220 */ /* 0x000fc40000410000 */
[-C--:B------:R-:W-:Y:S02]  /*5660*/  FMUL.FTZ R117, R117, R20.reuse ;  /* 0x0000001475757220 */ /* 0x080fe40000410000 */
[-C--:B------:R-:W-:Y:S01]  /*5670*/  FMUL.FTZ R160, R160, R20.reuse ;  /* 0x00000014a0a07220 */ /* 0x080fe20000410000 */
[----:B------:R2:W-:Y:S01]  /*5680*/  MUFU.EX2 R239, R16 ;  /* 0x0000001000ef7308 */ /* 0x0005e20000000800 */
[----:B-1----:R-:W-:Y:S01]  /*5690*/  F2FP.PACK_AB R18, R132, R23 ;  /* 0x000000178412723e */ /* 0x002fe200000000ff */
[-C--:B------:R-:W-:Y:S01]  /*56a0*/  FMUL.FTZ R161, R161, R20.reuse ;  /* 0x00000014a1a17220 */ /* 0x080fe20000410000 */
[----:B---3--:R-:W-:Y:S01]  /*56b0*/  F2FP.PACK_AB R19, R31, R133 ;  /* 0x000000851f13723e */ /* 0x008fe200000000ff */
[-C--:B------:R-:W-:Y:S02]  /*56c0*/  FMUL.FTZ R172, R172, R20.reuse ;  /* 0x00000014acac7220 */ /* 0x080fe40000410000 */
[----:B------:R-:W-:Y:S02]  /*56d0*/  FMUL.FTZ R173, R173, R20 ;  /* 0x00000014adad7220 */ /* 0x000fe40000410000 */
[----:B------:R-:W1:Y:S01]  /*56e0*/  MUFU.EX2 R240, R28 ;  /* 0x0000001c00f07308 */ /* 0x000e620000000800 */
[----:B----4-:R-:W-:-:S02]  /*56f0*/  FMUL.FTZ R158, R158, R15 ;  /* 0x0000000f9e9e7220 */ /* 0x010fc40000410000 */
[-C--:B------:R-:W-:Y:S02]  /*5700*/  FMUL.FTZ R159, R159, R15.reuse ;  /* 0x0000000f9f9f7220 */ /* 0x080fe40000410000 */
[-C--:B------:R-:W-:Y:S02]  /*5710*/  FMUL.FTZ R150, R150, R15.reuse ;  /* 0x0000000f96967220 */ /* 0x080fe40000410000 */
[-C--:B------:R-:W-:Y:S01]  /*5720*/  FMUL.FTZ R151, R151, R15.reuse ;  /* 0x0000000f97977220 */ /* 0x080fe20000410000 */
[----:B------:R1:W3:Y:S01]  /*5730*/  MUFU.EX2 R14, R5 ;  /* 0x00000005000e7308 */ /* 0x0002e20000000800 */
[----:B--2---:R-:W-:Y:S01]  /*5740*/  F2FP.PACK_AB R16, R21, R22 ;  /* 0x000000161510723e */ /* 0x004fe200000000ff */
[-C--:B------:R-:W-:Y:S02]  /*5750*/  FMUL.FTZ R118, R118, R15.reuse ;  /* 0x0000000f76767220 */ /* 0x080fe40000410000 */
[-C--:B------:R-:W-:Y:S02]  /*5760*/  FMUL.FTZ R119, R119, R15.reuse ;  /* 0x0000000f77777220 */ /* 0x080fe40000410000 */
[----:B------:R-:W-:-:S02]  /*5770*/  FMUL.FTZ R162, R162, R15 ;  /* 0x0000000fa2a27220 */ /* 0x000fc40000410000 */
[----:B------:R-:W2:Y:S01]  /*5780*/  MUFU.EX2 R3, R3 ;  /* 0x0000000300037308 */ /* 0x000ea20000000800 */
[C---:B------:R-:W-:Y:S01]  /*5790*/  HMMA.16816.F32 R204, R16.reuse, R26, R156 ;  /* 0x0000001a10cc723c */ /* 0x040fe2000000189c */
[-C--:B------:R-:W-:Y:S02]  /*57a0*/  FMUL.FTZ R163, R163, R15.reuse ;  /* 0x0000000fa3a37220 */ /* 0x080fe40000410000 */
[-C--:B------:R-:W-:Y:S02]  /*57b0*/  FMUL.FTZ R174, R174, R15.reuse ;  /* 0x0000000faeae7220 */ /* 0x080fe40000410000 */
[----:B------:R-:W-:Y:S01]  /*57c0*/  FMUL.FTZ R175, R175, R15 ;  /* 0x0000000fafaf7220 */ /* 0x000fe20000410000 */
[----:B-1----:R-:W-:Y:S01]  /*57d0*/  F2FP.PACK_AB R5, R240, R239 ;  /* 0x000000eff005723e */ /* 0x002fe200000000ff */
[-C--:B---3--:R-:W-:Y:S01]  /*57e0*/  FMUL.FTZ R144, R144, R14.reuse ;  /* 0x0000000e90907220 */ /* 0x088fe20000410000 */
[C---:B------:R-:W-:Y:S01]  /*57f0*/  HMMA.16816.F32 R148, R16.reuse, R24, R148 ;  /* 0x000000181094723c */ /* 0x040fe20000001894 */
[-C--:B------:R-:W-:Y:S01]  /*5800*/  FMUL.FTZ R145, R145, R14.reuse ;  /* 0x0000000e91917220 */ /* 0x080fe20000410000 */
[----:B------:R-:W-:Y:S01]  /*5810*/  MOV R159, R133 ;  /* 0x00000085009f7202 */ /* 0x000fe20000000f00 */
[----:B------:R-:W-:Y:S01]  /*5820*/  FMUL.FTZ R152, R152, R14 ;  /* 0x0000000e98987220 */ /* 0x000fe20000410000 */
[----:B------:R-:W-:Y:S01]  /*5830*/  MOV R158, R132 ;  /* 0x00000084009e7202 */ /* 0x000fe20000000f00 */
[----:B------:R-:W-:Y:S01]  /*5840*/  FMUL.FTZ R153, R153, R14 ;  /* 0x0000000e99997220 */ /* 0x000fe20000410000 */
[----:B------:R-:W-:Y:S01]  /*5850*/  MOV R157, R31 ;  /* 0x0000001f009d7202 */ /* 0x000fe20000000f00 */
[-C--:B--2---:R-:W-:Y:S01]  /*5860*/  FMUL.FTZ R146, R146, R3.reuse ;  /* 0x0000000392927220 */ /* 0x084fe20000410000 */
[----:B------:R-:W1:Y:S01]  /*5870*/  LDSM.16.MT88.4 R132, [R217+0xa000] ;  /* 0x00a00000d984783b */ /* 0x000e620000004200 */
[-C--:B------:R-:W-:Y:S01]  /*5880*/  FMUL.FTZ R147, R147, R3.reuse ;  /* 0x0000000393937220 */ /* 0x080fe20000410000 */
[----:B------:R-:W-:Y:S01]  /*5890*/  HMMA.16816.F32 R160, R16, R140, R160 ;  /* 0x0000008c10a0723c */ /* 0x000fe200000018a0 */
[-C--:B------:R-:W-:Y:S01]  /*58a0*/  FMUL.FTZ R154, R154, R3.reuse ;  /* 0x000000039a9a7220 */ /* 0x080fe20000410000 */
[----:B------:R-:W2:Y:S01]  /*58b0*/  LDSM.16.MT88.4 R28, [R213+0xb000] ;  /* 0x00b00000d51c783b */ /* 0x000ea20000004200 */
        /* <DEDUP_REMOVED lines=9> */
[-C--:B------:R-:W-:Y:S01]  /*5950*/  FMUL.FTZ R46, R46, R3.reuse ;  /* 0x000000032e2e7220 */ /* 0x080fe20000410000 */
[----:B------:R-:W-:Y:S01]  /*5960*/  LDSM.16.MT88.4 R24, [R217+0xb000] ;  /* 0x00b00000d918783b */ /* 0x000fe20000004200 */
[----:B------:R-:W-:-:S02]  /*5970*/  FMUL.FTZ R47, R47, R3 ;  /* 0x000000032f2f7220 */ /* 0x000fc40000410000 */
[-C--:B------:R-:W-:Y:S02]  /*5980*/  FMUL.FTZ R164, R164, R14.reuse ;  /* 0x0000000ea4a47220 */ /* 0x080fe40000410000 */
[-C--:B------:R-:W-:Y:S01]  /*5990*/  FMUL.FTZ R165, R165, R14.reuse ;  /* 0x0000000ea5a57220 */ /* 0x080fe20000410000 */
[C---:B-----5:R-:W-:Y:S01]  /*59a0*/  HMMA.16816.F32 R232, R4.reuse, R136, R40 ;  /* 0x0000008804e8723c */ /* 0x060fe20000001828 */
[----:B------:R-:W3:Y:S01]  /*59b0*/  LDSM.16.MT88.4 R40, [R215+0xb000] ;  /* 0x00b00000d728783b */ /* 0x000ee20000004200 */
[-C--:B------:R-:W-:Y:S02]  /*59c0*/  FMUL.FTZ R166, R166, R3.reuse ;  /* 0x00000003a6a67220 */ /* 0x080fe40000410000 */
[----:B------:R-:W-:Y:S02]  /*59d0*/  FMUL.FTZ R167, R167, R3 ;  /* 0x00000003a7a77220 */ /* 0x000fe40000410000 */
[-C--:B------:R-:W-:Y:S02]  /*59e0*/  FMUL.FTZ R168, R168, R14.reuse ;  /* 0x0000000ea8a87220 */ /* 0x080fe40000410000 */
[----:B------:R-:W-:Y:S01]  /*59f0*/  HMMA.16816.F32 R208, R4, R138, R44 ;  /* 0x0000008a04d0723c */ /* 0x000fe2000000182c */
[----:B------:R-:W4:Y:S01]  /*5a00*/  LDSM.16.MT88.4 R44, [R218+0xb000] ;  /* 0x00b00000da2c783b */ /* 0x000f220000004200 */
        /* <DEDUP_REMOVED lines=34> */
[----:B---3--:R-:W-:Y:S01]  /*5c30*/  HMMA.16816.F32 R88, R4, R40, R88 ;  /* 0x000000280458723c */ /* 0x008fe20000001858 */
        /* <DEDUP_REMOVED lines=29> */
[----:B------:R-:W-:Y:S01]  /*5e10*/  HMMA.16816.F32 R116, R16, R24, R116 ;  /* 0x000000181074723c */ /* 0x000fe20000001874 */
[-C--:B------:R-:W-:Y:S02]  /*5e20*/  FMUL.FTZ R52, R52, R20.reuse ;  /* 0x0000001434347220 */ /* 0x080fe40000410000 */
[----:B------:R1:W-:Y:S01]  /*5e30*/  MUFU.EX2 R236, R4 ;  /* 0x0000000400ec7308 */ /* 0x0003e20000000800 */
[----:B------:R-:W-:Y:S02]  /*5e40*/  FMUL.FTZ R53, R53, R20 ;  /* 0x0000001435357220 */ /* 0x000fe40000410000 */
[----:B------:R-:W-:-:S02]  /*5e50*/  FMUL.FTZ R54, R54, R15 ;  /* 0x0000000f36367220 */ /* 0x000fc40000410000 */
[-C--:B------:R-:W-:Y:S01]  /*5e60*/  FMUL.FTZ R55, R55, R15.reuse ;  /* 0x0000000f37377220 */ /* 0x080fe20000410000 */
[C---:B------:R-:W-:Y:S01]  /*5e70*/  HMMA.16816.F32 R196, R16.reuse, R142, R172 ;  /* 0x0000008e10c4723c */ /* 0x040fe200000018ac */
[-C--:B------:R-:W-:Y:S01]  /*5e80*/  FMUL.FTZ R64, R64, R20.reuse ;  /* 0x0000001440407220 */ /* 0x080fe20000410000 */
[----:B------:R-:W2:Y:S01]  /*5e90*/  LDSM.16.MT88.4 R172, [R215+0xa800] ;  /* 0x00a80000d7ac783b */ /* 0x000ea20000004200 */
[-C--:B------:R-:W-:Y:S02]  /*5ea0*/  FMUL.FTZ R65, R65, R20.reuse ;  /* 0x0000001441417220 */ /* 0x080fe40000410000 */
[-C--:B------:R-:W-:Y:S02]  /*5eb0*/  FMUL.FTZ R66, R66, R15.reuse ;  /* 0x0000000f42427220 */ /* 0x080fe40000410000 */
[----:B------:R-:W-:Y:S01]  /*5ec0*/  FMUL.FTZ R67, R67, R15 ;  /* 0x0000000f43437220 */ /* 0x000fe20000410000 */
[----:B------:R-:W-:Y:S01]  /*5ed0*/  HMMA.16816.F32 R36, R16, R136, R36 ;  /* 0x000000881024723c */ /* 0x000fe20000001824 */
[----:B------:R-:W-:-:S02]  /*5ee0*/  FMUL.FTZ R68, R68, R20 ;  /* 0x0000001444447220 */ /* 0x000fc40000410000 */
[----:B-1----:R-:W-:Y:S02]  /*5ef0*/  FFMA.FTZ R4, R35, c[0x0][0x23c], -R8 ;  /* 0x00008f0023047a23 */ /* 0x002fe40000010808 */
[-C--:B------:R-:W-:Y:S02]  /*5f00*/  FMUL.FTZ R69, R69, R20.reuse ;  /* 0x0000001445457220 */ /* 0x080fe40000410000 */
[----:B------:R1:W3:Y:S01]  /*5f10*/  MUFU.EX2 R237, R4 ;  /* 0x0000000400ed7308 */ /* 0x0002e20000000800 */
[-C--:B------:R-:W-:Y:S01]  /*5f20*/  FMUL.FTZ R70, R70, R15.reuse ;  /* 0x0000000f46467220 */ /* 0x080fe20000410000 */
[----:B------:R-:W-:Y:S01]  /*5f30*/  HMMA.16816.F32 R192, R16, R138, R48 ;  /* 0x0000008a10c0723c */ /* 0x000fe20000001830 */
[----:B------:R-:W-:Y:S01]  /*5f40*/  FMUL.FTZ R71, R71, R15 ;  /* 0x0000000f47477220 */ /* 0x000fe20000410000 */
[----:B------:R-:W4:Y:S01]  /*5f50*/  LDSM.16.MT88.4 R48, [R218+0xa800] ;  /* 0x00a80000da30783b */ /* 0x000f220000004200 */
[-C--:B------:R-:W-:Y:S02]  /*5f60*/  FMUL.FTZ R80, R80, R20.reuse ;  /* 0x0000001450507220 */ /* 0x080fe40000410000 */
[----:B------:R-:W-:-:S02]  /*5f70*/  FMUL.FTZ R81, R81, R20 ;  /* 0x0000001451517220 */ /* 0x000fc40000410000 */
[-C--:B------:R-:W-:Y:S01]  /*5f80*/  FMUL.FTZ R82, R82, R15.reuse ;  /* 0x0000000f52527220 */ /* 0x080fe20000410000 */
[C---:B------:R-:W-:Y:S01]  /*5f90*/  HMMA.16816.F32 R52, R16.reuse, R132, R52 ;  /* 0x000000841034723c */ /* 0x040fe20000001834 */
[-C--:B------:R-:W-:Y:S02]  /*5fa0*/  FMUL.FTZ R83, R83, R15.reuse ;  /* 0x0000000f53537220 */ /* 0x080fe40000410000 */
[-C--:B------:R-:W-:Y:S02]  /*5fb0*/  FMUL.FTZ R96, R96, R20.reuse ;  /* 0x0000001460607220 */ /* 0x080fe40000410000 */
[----:B------:R-:W-:Y:S02]  /*5fc0*/  FMUL.FTZ R97, R97, R20 ;  /* 0x0000001461617220 */ /* 0x000fe40000410000 */
[----:B-1----:R-:W-:Y:S01]  /*5fd0*/  FFMA.FTZ R4, R34, c[0x0][0x23c], -R8 ;  /* 0x00008f0022047a23 */ /* 0x002fe20000010808 */
[----:B------:R-:W-:Y:S01]  /*5fe0*/  HMMA.16816.F32 R140, R16, R134, R64 ;  /* 0x00000086108c723c */ /* 0x000fe20000001840 */
[-C--:B------:R-:W-:Y:S01]  /*5ff0*/  FMUL.FTZ R98, R98, R15.reuse ;  /* 0x0000000f62627220 */ /* 0x080fe20000410000 */
[----:B------:R-:W1:Y:S01]  /*6000*/  LDSM.16.MT88.4 R64, [R217+0xa800] ;  /* 0x00a80000d940783b */ /* 0x000e620000004200 */
[----:B------:R5:W-:Y:S01]  /*6010*/  MUFU.EX2 R238, R4 ;  /* 0x0000000400ee7308 */ /* 0x000be20000000800 */
        /* <DEDUP_REMOVED lines=9> */
[----:B------:R-:W-:Y:S01]  /*60b0*/  LDSM.16.MT88.4 R80, [R213+0xb800] ;  /* 0x00b80000d550783b */ /* 0x000fe20000004200 */
[----:B-----5:R-:W-:Y:S01]  /*60c0*/  FFMA.FTZ R4, R176, c[0x0][0x23c], -R8 ;  /* 0x00008f00b0047a23 */ /* 0x020fe20000010808 */
[----:B------:R-:W-:Y:S01]  /*60d0*/  MOV R8, R22 ;  /* 0x0000001600087202 */ /* 0x000fe20000000f00 */
[----:B------:R-:W-:-:S02]  /*60e0*/  FMUL.FTZ R86, R86, R15 ;  /* 0x0000000f56567220 */ /* 0x000fc40000410000 */
[----:B------:R5:W1:Y:S01]  /*60f0*/  MUFU.EX2 R191, R4 ;  /* 0x0000000400bf7308 */ /* 0x000a620000000800 */
[-C--:B------:R-:W-:Y:S01]  /*6100*/  FMUL.FTZ R87, R87, R15.reuse ;  /* 0x0000000f57577220 */ /* 0x080fe20000410000 */
[C---:B------:R-:W-:Y:S01]  /*6110*/  HMMA.16816.F32 R132, R16.reuse, R42, R96 ;  /* 0x0000002a1084723c */ /* 0x040fe20000001860 */
[----:B------:R-:W-:Y:S01]  /*6120*/  LDSM.16.MT88.4 R96, [R215+0xb800] ;  /* 0x00b80000d760783b */ /* 0x000fe20000004200 */
[-C--:B------:R-:W-:Y:S02]  /*6130*/  FMUL.FTZ R100, R100, R20.reuse ;  /* 0x0000001464647220 */ /* 0x080fe40000410000 */
[----:B------:R-:W-:Y:S02]  /*6140*/  FMUL.FTZ R101, R101, R20 ;  /* 0x0000001465657220 */ /* 0x000fe40000410000 */
[-C--:B------:R-:W-:Y:S02]  /*6150*/  FMUL.FTZ R102, R102, R15.reuse ;  /* 0x0000000f66667220 */ /* 0x080fe40000410000 */
[----:B------:R-:W-:Y:S01]  /*6160*/  HMMA.16816.F32 R28, R16, R46, R112 ;  /* 0x0000002e101c723c */ /* 0x000fe20000001870 */
[----:B------:R-:W-:Y:S01]  /*6170*/  LDSM.16.MT88.4 R112, [R218+0xb800] ;  /* 0x00b80000da70783b */ /* 0x000fe20000004200 */
[----:B------:R-:W-:-:S02]  /*6180*/  FMUL.FTZ R103, R103, R15 ;  /* 0x0000000f67677220 */ /* 0x000fc40000410000 */
[-C--:B------:R-:W-:Y:S02]  /*6190*/  FMUL.FTZ R128, R128, R20.reuse ;  /* 0x0000001480807220 */ /* 0x080fe40000410000 */
[----:B-----5:R-:W-:Y:S02]  /*61a0*/  FFMA.FTZ R4, R181, c[0x0][0x23c], -R2 ;  /* 0x00008f00b5047a23 */ /* 0x020fe40000010802 */
[-C--:B------:R-:W-:Y:S01]  /*61b0*/  FMUL.FTZ R129, R129, R20.reuse ;  /* 0x0000001481817220 */ /* 0x080fe20000410000 */
[----:B------:R-:W-:Y:S01]  /*61c0*/  HMMA.16816.F32 R84, R16, R40, R84 ;  /* 0x000000281054723c */ /* 0x000fe20000001854 */
[----:B------:R5:W-:Y:S01]  /*61d0*/  MUFU.EX2 R181, R4 ;  /* 0x0000000400b57308 */ /* 0x000be20000000800 */
[-C--:B------:R-:W-:Y:S02]  /*61e0*/  FMUL.FTZ R130, R130, R15.reuse ;  /* 0x0000000f82827220 */ /* 0x080fe40000410000 */
[----:B------:R-:W-:Y:S02]  /*61f0*/  FMUL.FTZ R131, R131, R15 ;  /* 0x0000000f83837220 */ /* 0x000fe40000410000 */
[----:B------:R-:W-:-:S02]  /*6200*/  FFMA.FTZ R8, R252, R20, R8 ;  /* 0x00000014fc087223 */ /* 0x000fc40000010008 */
[----:B------:R-:W-:Y:S01]  /*6210*/  HMMA.16816.F32 R100, R16, R44, R100 ;  /* 0x0000002c1064723c */ /* 0x000fe20000001864 */
[----:B------:R-:W-:-:S07]  /*6220*/  FFMA.FTZ R3, R249, R3, R239 ;  /* 0x00000003f9037223 */ /* 0x000fce00000100ef */
[----:B------:R-:W-:Y:S01]  /*6230*/  HMMA.16816.F32 R16, R16, R26, R128 ;  /* 0x0000001a1010723c */ /* 0x000fe20000001880 */
[----:B-----5:R-:W-:-:S04]  /*6240*/  FFMA.FTZ R4, R179, c[0x0][0x23c], -R2 ;  /* 0x00008f00b3047a23 */ /* 0x020fc80000010802 */
[----:B------:R5:W2:Y:S02]  /*6250*/  MUFU.EX2 R179, R4 ;  /* 0x0000000400b37308 */ /* 0x000aa40000000800 */
[----:B---3--:R-:W-:Y:S02]  /*6260*/  F2FP.PACK_AB R128, R237, R236 ;  /* 0x000000eced80723e */ /* 0x008fe400000000ff */
[----:B-1----:R-:W-:Y:S01]  /*6270*/  F2FP.PACK_AB R130, R191, R238 ;  /* 0x000000eebf82723e */ /* 0x002fe200000000ff */
[--C-:B-----5:R-:W-:Y:S01]  /*6280*/  FFMA.FTZ R4, R178, c[0x0][0x23c], -R2.reuse ;  /* 0x00008f00b2047a23 */ /* 0x120fe20000010802 */
[----:B--2---:R-:W-:Y:S01]  /*6290*/  F2FP.PACK_AB R129, R179, R181 ;  /* 0x000000b5b381723e */ /* 0x004fe200000000ff */
[----:B------:R-:W-:Y:S01]  /*62a0*/  FFMA.FTZ R2, R180, c[0x0][0x23c], -R2 ;  /* 0x00008f00b4027a23 */ /* 0x000fe20000010802 */
[----:B------:R-:W-:Y:S01]  /*62b0*/  MOV R180, R157 ;  /* 0x0000009d00b47202 */ /* 0x000fe20000000f00 */
[----:B------:R1:W-:Y:S08]  /*62c0*/  MUFU.EX2 R190, R4 ;  /* 0x0000000400be7308 */ /* 0x0003f00000000800 */
[----:B------:R2:W3:Y:S01]  /*62d0*/  MUFU.EX2 R178, R2 ;  /* 0x0000000200b27308 */ /* 0x0004e20000000800 */
[----:B-1----:R-:W1:Y:S01]  /*62e0*/  LDSM.16.MT88.4 R4, [R217+0xb800] ;  /* 0x00b80000d904783b */ /* 0x002e620000004200 */
[----:B--2---:R-:W-:Y:S01]  /*62f0*/  FFMA.FTZ R2, R182, c[0x0][0x23c], -R0 ;  /* 0x00008f00b6027a23 */ /* 0x004fe20000010800 */
[----:B------:R-:W-:-:S02]  /*6300*/  MOV R182, R158 ;  /* 0x0000009e00b67202 */ /* 0x000fc40000000f00 */
[----:B---3--:R-:W-:-:S03]  /*6310*/  F2FP.PACK_AB R131, R178, R190 ;  /* 0x000000beb283723e */ /* 0x008fc600000000ff */
[----:B------:R2:W-:Y:S04]  /*6320*/  MUFU.EX2 R177, R2 ;  /* 0x0000000200b17308 */ /* 0x0005e80000000800 */
[C---:B------:R-:W-:Y:S08]  /*6330*/  HMMA.16816.F32 R160, R128.reuse, R172, R160 ;  /* 0x000000ac80a0723c */ /* 0x040ff000000018a0 */
[----:B----4-:R-:W-:Y:S01]  /*6340*/  HMMA.16816.F32 R36, R128, R48, R36 ;  /* 0x000000308024723c */ /* 0x010fe20000001824 */
[----:B--2---:R-:W-:Y:S01]  /*6350*/  FFMA.FTZ R2, R183, c[0x0][0x23c], -R0 ;  /* 0x00008f00b7027a23 */ /* 0x004fe20000010800 */
[----:B------:R-:W-:-:S02]  /*6360*/  MOV R183, R159 ;  /* 0x0000009f00b77202 */ /* 0x000fc40000000f00 */
[----:B------:R-:W2:Y:S01]  /*6370*/  LDSM.16.MT88.4 R156, [R213+0xa800] ;  /* 0x00a80000d59c783b */ /* 0x000ea20000004200 */
[----:B------:R3:W4:Y:S03]  /*6380*/  MUFU.EX2 R176, R2 ;  /* 0x0000000200b07308 */ /* 0x0007260000000800 */
[C---:B------:R-:W-:Y:S08]  /*6390*/  HMMA.16816.F32 R52, R128.reuse, R64, R52 ;  /* 0x000000408034723c */ /* 0x040ff00000001834 */
[----:B-1----:R-:W-:Y:S01]  /*63a0*/  HMMA.16816.F32 R116, R128, R4, R116 ;  /* 0x000000048074723c */ /* 0x002fe20000001874 */
[--C-:B---3--:R-:W-:Y:S01]  /*63b0*/  FFMA.FTZ R2, R184, c[0x0][0x23c], -R0.reuse ;  /* 0x00008f00b8027a23 */ /* 0x108fe20000010800 */
[----:B------:R-:W-:Y:S01]  /*63c0*/  MOV R184, R23 ;  /* 0x0000001700b87202 */ /* 0x000fe20000000f00 */
[----:B------:R-:W-:Y:S01]  /*63d0*/  FFMA.FTZ R0, R185, c[0x0][0x23c], -R0 ;  /* 0x00008f00b9007a23 */ /* 0x000fe20000010800 */
[----:B------:R-:W-:Y:S01]  /*63e0*/  MOV R185, R21 ;  /* 0x0000001500b97202 */ /* 0x000fe20000000f00 */
[----:B------:R1:W-:Y:S01]  /*63f0*/  MUFU.EX2 R35, R2 ;  /* 0x0000000200237308 */ /* 0x0003e20000000800 */
[----:B----4-:R-:W-:-:S02]  /*6400*/  F2FP.PACK_AB R124, R176, R177 ;  /* 0x000000b1b07c723e */ /* 0x010fc400000000ff */
[C---:B------:R-:W-:Y:S05]  /*6410*/  HMMA.16816.F32 R68, R128.reuse, R80, R68 ;  /* 0x000000508044723c */ /* 0x040fea0000001844 */
[----:B------:R3:W4:Y:S03]  /*6420*/  MUFU.EX2 R34, R0 ;  /* 0x0000000000227308 */ /* 0x0007260000000800 */
[----:B------:R-:W-:Y:S01]  /*6430*/  HMMA.16816.F32 R84, R128, R96, R84 ;  /* 0x000000608054723c */ /* 0x000fe20000001854 */
[----:B-1----:R-:W-:-:S07]  /*6440*/  FFMA.FTZ R2, R188, c[0x0][0x23c], -R13 ;  /* 0x00008f00bc027a23 */ /* 0x002fce000001080d */
[----:B------:R-:W-:Y:S01]  /*6450*/  HMMA.16816.F32 R100, R128, R112, R100 ;  /* 0x000000708064723c */ /* 0x000fe20000001864 */
[----:B---3--:R-:W-:Y:S01]  /*6460*/  FFMA.FTZ R0, R186, c[0x0][0x23c], -R13 ;  /* 0x00008f00ba007a23 */ /* 0x008fe2000001080d */
[----:B----4-:R-:W-:-:S06]  /*6470*/  F2FP.PACK_AB R126, R34, R35 ;  /* 0x00000023227e723e */ /* 0x010fcc00000000ff */
[----:B--2---:R-:W-:Y:S01]  /*6480*/  HMMA.16816.F32 R148, R128, R156, R148 ;  /* 0x0000009c8094723c */ /* 0x004fe20000001894 */
[----:B------:R1:W-:Y:S02]  /*6490*/  MUFU.EX2 R23, R0 ;  /* 0x0000000000177308 */ /* 0x0003e40000000800 */
[----:B-1----:R-:W-:-:S06]  /*64a0*/  FFMA.FTZ R0, R187, c[0x0][0x23c], -R13 ;  /* 0x00008f00bb007a23 */ /* 0x002fcc000001080d */
[----:B------:R1:W2:Y:S02]  /*64b0*/  MUFU.EX2 R22, R0 ;  /* 0x0000000000167308 */ /* 0x0002a40000000800 */
[----:B-1----:R-:W-:Y:S01]  /*64c0*/  FFMA.FTZ R0, R189, c[0x0][0x23c], -R13 ;  /* 0x00008f00bd007a23 */ /* 0x002fe2000001080d */
[----:B--2---:R-:W-:-:S05]  /*64d0*/  F2FP.PACK_AB R125, R22, R23 ;  /* 0x00000017167d723e */ /* 0x004fca00000000ff */
[----:B------:R1:W-:Y:S08]  /*64e0*/  MUFU.EX2 R13, R2 ;  /* 0x00000002000d7308 */ /* 0x0003f00000000800 */
[----:B------:R-:W2:Y:S01]  /*64f0*/  MUFU.EX2 R21, R0 ;  /* 0x0000000000157308 */ /* 0x000ea20000000800 */
[----:B-1----:R-:W-:Y:S01]  /*6500*/  FFMA.FTZ R2, R251, R15, R248 ;  /* 0x0000000ffb027223 */ /* 0x002fe200000100f8 */
[----:B--2---:R-:W-:Y:S01]  /*6510*/  F2FP.PACK_AB R127, R13, R21 ;  /* 0x000000150d7f723e */ /* 0x004fe200000000ff */
[----:B------:R-:W-:-:S06]  /*6520*/  FFMA.FTZ R0, R250, R14, R244 ;  /* 0x0000000efa007223 */ /* 0x000fcc00000100f4 */
[C---:B------:R-:W-:Y:S07]  /*6530*/  HMMA.16816.F32 R120, R124.reuse, R4, R120 ;  /* 0x000000047c78723c */ /* 0x040fee0000001878 */
[----:B------:R-:W-:Y:S01]  /*6540*/  FADD.FTZ R5, R247, R2 ;  /* 0x00000002f7057221 */ /* 0x000fe20000010000 */
[----:B------:R-:W-:Y:S01]  /*6550*/  HMMA.16816.F32 R144, R124, R156, R144 ;  /* 0x0000009c7c90723c */ /* 0x000fe20000001890 */
        /* <DEDUP_REMOVED lines=51> */
[-C--:B------:R-:W-:Y:S08]  /*6890*/  HMMA.16816.F32 R124, R124, R6.reuse, R200 ;  /* 0x000000067c7c723c */ /* 0x080ff000000018c8 */
[----:B------:R-:W-:Y:S01]  /*68a0*/  HMMA.16816.F32 R128, R128, R6, R16 ;  /* 0x000000068080723c */ /* 0x000fe20000001810 */
[----:B------:R-:W-:Y:S11]  /*68b0*/  @!P0 BRA `(.L_x_934) ;  /* 0x0000873000008947 */ /* 0x000ff60003800000 */
[----:B------:R-:W2:Y:S01]  /*68c0*/  LDL.64 R182, [R1+0x30] ;  /* 0x0000300001b67983 */ /* 0x000ea20000100a00 */
[----:B------:R-:W-:Y:S01]  /*68d0*/  UIADD3 UR4, UR8, -0x2, URZ ;  /* 0xfffffffe08047890 */ /* 0x000fe2000fffe03f */
[----:B------:R-:W-:-:S04]  /*68e0*/  DEPBAR.LE SB0, 0x0 ;  /* 0x000080000000791a */ /* 0x000fc80000000000 */
[----:B------:R-:W-:Y:S01]  /*68f0*/  UMOV UR9, 0x6 ;  /* 0x0000000600097882 */ /* 0x000fe20000000000 */
[----:B------:R-:W-:Y:S01]  /*6900*/  MOV R0, UR4 ;  /* 0x0000000400007c02 */ /* 0x000fe20008000f00 */
[----:B------:R-:W-:Y:S02]  /*6910*/  ULDC.64 UR4, c[0x0][0x1a0] ;  /* 0x0000680000047ab9 */ /* 0x000fe40000000a00 */
[----:B------:R-:W-:Y:S02]  /*6920*/  USHF.L.U32 UR6, UR4, 0x6, URZ ;  /* 0x0000000604067899 */ /* 0x000fe4000800063f */
[----:B------:R-:W-:Y:S02]  /*6930*/  USHF.L.U64.HI UR9, UR4, UR9, UR5 ;  /* 0x0000000904097299 */ /* 0x000fe40008010205 */
[----:B------:R-:W-:Y:S02]  /*6940*/  UISETP.NE.AND UP0, UPT, UR8, 0x3, UPT ;  /* 0x000000030800788c */ /* 0x000fe4000bf05270 */
[----:B------:R-:W-:Y:S01]  /*6950*/  MOV R248, UR6 ;  /* 0x0000000600f87c02 */ /* 0x000fe20008000f00 */
[----:B------:R-:W-:Y:S01]  /*6960*/  BAR.SYNC.DEFER_BLOCKING 0x0 ;  /* 0x0000000000007b1d */ /* 0x000fe20000010000 */
[----:B--2---:R-:W-:-:S05]  /*6970*/  MOV R2, R182 ;  /* 0x000000b600027202 */ /* 0x004fca0000000f00 */
[----:B------:R-:W-:Y:S01]  /*6980*/  IMAD R0, R0, UR24, R2 ;  /* 0x0000001800007c24 */ /* 0x000fe2000f8e0202 */
[----:B------:R-:W-:-:S04]  /*6990*/  MOV R2, UR9 ;  /* 0x0000000900027c02 */ /* 0x000fc80008000f00 */
[----:B------:R-:W-:-:S04]  /*69a0*/  LEA R0, R0, c[0x0][0x170], 0x1 ;  /* 0x00005c0000007a11 */ /* 0x000fc800078e08ff */
[----:B------:R-:W-:Y:S02]  /*69b0*/  IADD3 R232, P2, R0, -UR6, RZ ;  /* 0x8000000600e87c10 */ /* 0x000fe4000ff5e0ff */
[----:B------:R-:W-:Y:S02]  /*69c0*/  IADD3 R234, P1, P0, -R248, UR24, R0 ;  /* 0x00000018f8ea7c10 */ /* 0x000fe4000f83e100 */
[----:B------:R-:W-:Y:S02]  /*69d0*/  IADD3.X R233, R33, ~UR9, RZ, P2, !PT ;  /* 0x8000000921e97c10 */ /* 0x000fe400097fe4ff */
        /* <DEDUP_REMOVED lines=14> */
[----:B------:R-:W5:Y:S04]  /*6ac0*/  LDSM.16.M88.4 R4, [R216+0x2000] ;  /* 0x00200000d804783b */ /* 0x000f680000000200 */
[----:B------:R-:W1:Y:S04]  /*6ad0*/  LDSM.16.M88.4 R132, [R226] ;  /* 0x00000000e284783b */ /* 0x000e680000000200 */
[----:B------:R-:W1:Y:S04]  /*6ae0*/  LDSM.16.M88.4 R24, [R216] ;  /* 0x00000000d818783b */ /* 0x000e680000000200 */
[----:B------:R-:W0:Y:S01]  /*6af0*/  LDGDEPBAR ;  /* 0x00000000000079af */ /* 0x000e220000000000 */
[C---:B--2---:R-:W-:Y:S08]  /*6b00*/  HMMA.16816.F32 R180, R16.reuse, R32, RZ ;  /* 0x0000002010b4723c */ /* 0x044ff000000018ff */
[C---:B---3--:R-:W-:Y:S08]  /*6b10*/  HMMA.16816.F32 R140, R16.reuse, R28, RZ ;  /* 0x0000001c108c723c */ /* 0x048ff000000018ff */
[C---:B------:R-:W-:Y:S08]  /*6b20*/  HMMA.16816.F32 R176, R16.reuse, R34, RZ ;  /* 0x0000002210b0723c */ /* 0x040ff000000018ff */
[----:B------:R-:W-:Y:S08]  /*6b30*/  HMMA.16816.F32 R16, R16, R30, RZ ;  /* 0x0000001e1010723c */ /* 0x000ff000000018ff */
[C---:B----4-:R-:W-:Y:S08]  /*6b40*/  HMMA.16816.F32 R188, R20.reuse, R32, RZ ;  /* 0x0000002014bc723c */ /* 0x050ff000000018ff */
[----:B------:R-:W-:Y:S01]  /*6b50*/  HMMA.16816.F32 R200, R20, R34, RZ ;  /* 0x0000002214c8723c */ /* 0x000fe200000018ff */
[----:B------:R-:W-:Y:S07]  /*6b60*/  LDSM.16.M88.4 R32, [R221+0x8800] ;  /* 0x00880000dd20783b */ /* 0x000fee0000000200 */
[----:B-----5:R-:W-:Y:S08]  /*6b70*/  HMMA.16816.F32 R196, R4, R138, R176 ;  /* 0x0000008a04c4723c */ /* 0x020ff000000018b0 */
[C---:B------:R-:W-:Y:S08]  /*6b80*/  HMMA.16816.F32 R184, R20.reuse, R28, RZ ;  /* 0x0000001c14b8723c */ /* 0x040ff000000018ff */
[----:B------:R-:W-:Y:S01]  /*6b90*/  HMMA.16816.F32 R192, R20, R30, RZ ;  /* 0x0000001e14c0723c */ /* 0x000fe200000018ff */
[----:B------:R-:W-:Y:S07]  /*6ba0*/  LDSM.16.M88.4 R20, [R221+0x8000] ;  /* 0x00800000dd14783b */ /* 0x000fee0000000200 */
[C---:B------:R-:W-:Y:S08]  /*6bb0*/  HMMA.16816.F32 R208, R4.reuse, R136, R180 ;  /* 0x0000008804d0723c */ /* 0x040ff000000018b4 */
[C---:B-1----:R-:W-:Y:S08]  /*6bc0*/  HMMA.16816.F32 R204, R4.reuse, R132, R140 ;  /* 0x0000008404cc723c */ /* 0x042ff0000000188c */
[----:B------:R-:W-:Y:S01]  /*6bd0*/  HMMA.16816.F32 R176, R4, R134, R16 ;  /* 0x0000008604b0723c */ /* 0x000fe20000001810 */
[----:B------:R-:W1:Y:S04]  /*6be0*/  LDSM.16.M88.4 R4, [R222+0x2000] ;  /* 0x00200000de04783b */ /* 0x000e680000000200 */
[----:B------:R-:W2:Y:S03]  /*6bf0*/  LDSM.16.M88.4 R16, [R222] ;  /* 0x00000000de10783b */ /* 0x000ea60000000200 */
[C---:B------:R-:W-:Y:S08]  /*6c00*/  HMMA.16816.F32 R28, R24.reuse, R136, R188 ;  /* 0x00000088181c723c */ /* 0x040ff000000018bc */
[C---:B------:R-:W-:Y:S08]  /*6c10*/  HMMA.16816.F32 R140, R24.reuse, R138, R200 ;  /* 0x0000008a188c723c */ /* 0x040ff000000018c8 */
[C---:B------:R-:W-:Y:S08]  /*6c20*/  HMMA.16816.F32 R180, R24.reuse, R132, R184 ;  /* 0x0000008418b4723c */ /* 0x040ff000000018b8 */
[----:B------:R-:W-:Y:S01]  /*6c30*/  HMMA.16816.F32 R136, R24, R134, R192 ;  /* 0x000000861888723c */ /* 0x000fe200000018c0 */
[----:B------:R-:W-:Y:S04]  /*6c40*/  LDSM.16.M88.4 R24, [R220+0x2000] ;  /* 0x00200000dc18783b */ /* 0x000fe80000000200 */
[----:B------:R-:W3:Y:S03]  /*6c50*/  LDSM.16.M88.4 R132, [R219] ;  /* 0x00000000db84783b */ /* 0x000ee60000000200 */
[----:B-1----:R-:W-:Y:S08]  /*6c60*/  HMMA.16816.F32 R196, R4, R22, R196 ;  /* 0x0000001604c4723c */ /* 0x002ff000000018c4 */
[-C--:B--2---:R-:W-:Y:S01]  /*6c70*/  HMMA.16816.F32 R192, R16, R20.reuse, R28 ;  /* 0x0000001410c0723c */ /* 0x084fe2000000181c */
[----:B------:R-:W1:Y:S07]  /*6c80*/  LDSM.16.M88.4 R28, [R219+0x800] ;  /* 0x00080000db1c783b */ /* 0x000e6e0000000200 */
[C---:B------:R-:W-:Y:S08]  /*6c90*/  HMMA.16816.F32 R188, R4.reuse, R20, R208 ;  /* 0x0000001404bc723c */ /* 0x040ff000000018d0 */
[C---:B------:R-:W-:Y:S08]  /*6ca0*/  HMMA.16816.F32 R204, R4.reuse, R32, R204 ;  /* 0x0000002004cc723c */ /* 0x040ff000000018cc */
[----:B------:R-:W-:Y:S01]  /*6cb0*/  HMMA.16816.F32 R200, R4, R34, R176 ;  /* 0x0000002204c8723c */ /* 0x000fe200000018b0 */
[----:B------:R-:W2:Y:S04]  /*6cc0*/  LDSM.16.M88.4 R4, [R220] ;  /* 0x00000000dc04783b */ /* 0x000ea80000000200 */
[----:B------:R-:W-:Y:S03]  /*6cd0*/  LDSM.16.M88.4 R176, [R212+0x9000] ;  /* 0x00900000d4b0783b */ /* 0x000fe60000000200 */
[C---:B------:R-:W-:Y:S01]  /*6ce0*/  HMMA.16816.F32 R184, R16.reuse, R22, R140 ;  /* 0x0000001610b8723c */ /* 0x040fe2000000188c */
[----:B------:R-:W4:Y:S07]  /*6cf0*/  LDSM.16.M88.4 R20, [R214+0x6000] ;  /* 0x00600000d614783b */ /* 0x000f2e0000000200 */
[C---:B------:R-:W-:Y:S08]  /*6d00*/  HMMA.16816.F32 R180, R16.reuse, R32, R180 ;  /* 0x0000002010b4723c */ /* 0x040ff000000018b4 */
[----:B------:R-:W-:Y:S01]  /*6d10*/  HMMA.16816.F32 R140, R16, R34, R136 ;  /* 0x00000022108c723c */ /* 0x000fe20000001888 */
[----:B------:R-:W5:Y:S07]  /*6d20*/  LDSM.16.M88.4 R136, [R212+0x9800] ;  /* 0x00980000d488783b */ /* 0x000f6e0000000200 */
[C---:B---3--:R-:W-:Y:S08]  /*6d30*/  HMMA.16816.F32 R16, R24.reuse, R134, R196 ;  /* 0x000000861810723c */ /* 0x048ff000000018c4 */
[C---:B------:R-:W-:Y:S08]  /*6d40*/  HMMA.16816.F32 R32, R24.reuse, R132, R188 ;  /* 0x000000841820723c */ /* 0x040ff000000018bc */
[----:B-1----:R-:W-:Y:S08]  /*6d50*/  HMMA.16816.F32 R188, R24, R28, R204 ;  /* 0x0000001c18bc723c */ /* 0x002ff000000018cc */
[C---:B--2---:R-:W-:Y:S08]  /*6d60*/  HMMA.16816.F32 R208, R4.reuse, R132, R192 ;  /* 0x0000008404d0723c */ /* 0x044ff000000018c0 */
[----:B------:R-:W-:Y:S08]  /*6d70*/  HMMA.16816.F32 R204, R4, R134, R184 ;  /* 0x0000008604cc723c */ /* 0x000ff000000018b8 */
[----:B----4-:R-:W-:Y:S01]  /*6d80*/  HMMA.16816.F32 R132, R20, R178, R16 ;  /* 0x000000b21484723c */ /* 0x010fe20000001810 */
[----:B------:R-:W1:Y:S07]  /*6d90*/  LDSM.16.M88.4 R16, [R214+0x4000] ;  /* 0x00400000d610783b */ /* 0x000e6e0000000200 */
[C---:B------:R-:W-:Y:S08]  /*6da0*/  HMMA.16816.F32 R196, R4.reuse, R28, R180 ;  /* 0x0000001c04c4723c */ /* 0x040ff000000018b4 */
[-C--:B------:R-:W-:Y:S01]  /*6db0*/  HMMA.16816.F32 R192, R4, R30.reuse, R140 ;  /* 0x0000001e04c0723c */ /* 0x080fe2000000188c */
[----:B------:R-:W-:Y:S04]  /*6dc0*/  LDSM.16.M88.4 R4, [R216+0x6000] ;  /* 0x00600000d804783b */ /* 0x000fe80000000200 */
[----:B------:R-:W2:Y:S03]  /*6dd0*/  LDSM.16.M88.4 R140, [R224] ;  /* 0x00000000e08c783b */ /* 0x000ea60000000200 */
[----:B------:R-:W-:Y:S01]  /*6de0*/  HMMA.16816.F32 R200, R24, R30, R200 ;  /* 0x0000001e18c8723c */ /* 0x000fe200000018c8 */
[----:B------:R-:W-:Y:S07]  /*6df0*/  LDSM.16.M88.4 R28, [R216+0x4000] ;  /* 0x00400000d81c783b */ /* 0x000fee0000000200 */
[C---:B------:R-:W-:Y:S01]  /*6e00*/  HMMA.16816.F32 R184, R20.reuse, R176, R32 ;  /* 0x000000b014b8723c */ /* 0x040fe20000001820 */
[----:B------:R-:W3:Y:S07]  /*6e10*/  LDSM.16.M88.4 R32, [R225] ;  /* 0x00000000e120783b */ /* 0x000eee0000000200 */
[C---:B-----5:R-:W-:Y:S08]  /*6e20*/  HMMA.16816.F32 R24, R20.reuse, R136, R188 ;  /* 0x000000881418723c */ /* 0x060ff000000018bc */
[----:B------:R-:W-:Y:S08]  /*6e30*/  HMMA.16816.F32 R20, R20, R138, R200 ;  /* 0x0000008a1414723c */ /* 0x000ff000000018c8 */
[C---:B-1----:R-:W-:Y:S08]  /*6e40*/  HMMA.16816.F32 R180, R16.reuse, R176, R208 ;  /* 0x000000b010b4723c */ /* 0x042ff000000018d0 */
[C---:B------:R-:W-:Y:S08]  /*6e50*/  HMMA.16816.F32 R188, R16.reuse, R136, R196 ;  /* 0x0000008810bc723c */ /* 0x040ff000000018c4 */
[----:B------:R-:W-:Y:S01]  /*6e60*/  HMMA.16816.F32 R192, R16, R138, R192 ;  /* 0x0000008a10c0723c */ /* 0x000fe200000018c0 */
[----:B------:R-:W-:Y:S07]  /*6e70*/  LDSM.16.M88.4 R136, [R221+0x9000] ;  /* 0x00900000dd88783b */ /* 0x000fee0000000200 */
[----:B--2---:R-:W-:Y:S01]  /*6e80*/  HMMA.16816.F32 R200, R4, R140, R24 ;  /* 0x0000008c04c8723c */ /* 0x004fe20000001818 */
[----:B------:R-:W1:Y:S07]  /*6e90*/  LDSM.16.M88.4 R24, [R222+0x4000] ;  /* 0x00400000de18783b */ /* 0x000e6e0000000200 */
[----:B------:R-:W-:Y:S01]  /*6ea0*/  HMMA.16816.F32 R176, R16, R178, R204 ;  /* 0x000000b210b0723c */ /* 0x000fe200000018cc */
[----:B------:R-:W-:Y:S07]  /*6eb0*/  LDSM.16.M88.4 R16, [R220+0x4000] ;  /* 0x00400000dc10783b */ /* 0x000fee0000000200 */
[C---:B---3--:R-:W-:Y:S08]  /*6ec0*/  HMMA.16816.F32 R184, R4.reuse, R32, R184 ;  /* 0x0000002004b8723c */ /* 0x048ff000000018b8 */
[C---:B------:R-:W-:Y:S01]  /*6ed0*/  HMMA.16816.F32 R196, R4.reuse, R34, R132 ;  /* 0x0000002204c4723c */ /* 0x040fe20000001884 */
[----:B------:R-:W-:Y:S07]  /*6ee0*/  LDSM.16.M88.4 R132, [R219+0x1000] ;  /* 0x00100000db84783b */ /* 0x000fee0000000200 */
[----:B------:R-:W-:Y:S01]  /*6ef0*/  HMMA.16816.F32 R204, R4, R142, R20 ;  /* 0x0000008e04cc723c */ /* 0x000fe20000001814 */
[----:B------:R-:W2:Y:S07]  /*6f00*/  LDSM.16.M88.4 R20, [R222+0x6000] ;  /* 0x00600000de14783b */ /* 0x000eae0000000200 */
[C---:B------:R-:W-:Y:S08]  /*6f10*/  HMMA.16816.F32 R4, R28.reuse, R32, R180 ;  /* 0x000000201c04723c */ /* 0x040ff000000018b4 */
[C---:B------:R-:W-:Y:S01]  /*6f20*/  HMMA.16816.F32 R176, R28.reuse, R34, R176 ;  /* 0x000000221cb0723c */ /* 0x040fe200000018b0 */
[----:B------:R-:W-:Y:S07]  /*6f30*/  LDSM.16.M88.4 R32, [R221+0x9800] ;  /* 0x00980000dd20783b */ /* 0x000fee0000000200 */
[C---:B------:R-:W-:Y:S08]  /*6f40*/  HMMA.16816.F32 R180, R28.reuse, R140, R188 ;  /* 0x0000008c1cb4723c */ /* 0x040ff000000018bc */
[----:B------:R-:W-:Y:S08]  /*6f50*/  HMMA.16816.F32 R192, R28, R142, R192 ;  /* 0x0000008e1cc0723c */ /* 0x000ff000000018c0 */
[-C--:B-1----:R-:W-:Y:S01]  /*6f60*/  HMMA.16816.F32 R28, R24, R136.reuse, R4 ;  /* 0x00000088181c723c */ /* 0x082fe20000001804 */
[----:B------:R-:W1:Y:S07]  /*6f70*/  LDSM.16.M88.4 R4, [R220+0x6000] ;  /* 0x00600000dc04783b */ /* 0x000e6e0000000200 */
[C---:B--2---:R-:W-:Y:S08]  /*6f80*/  HMMA.16816.F32 R140, R20.reuse, R136, R184 ;  /* 0x00000088148c723c */ /* 0x044ff000000018b8 */
[----:B------:R-:W-:Y:S08]  /*6f90*/  HMMA.16816.F32 R184, R20, R138, R196 ;  /* 0x0000008a14b8723c */ /* 0x000ff000000018c4 */
[----:B------:R-:W-:Y:S08]  /*6fa0*/  HMMA.16816.F32 R28, R16, R132, R28 ;  /* 0x00000084101c723c */ /* 0x000ff0000000181c */
[----:B------:R-:W-:Y:S08]  /*6fb0*/  HMMA.16816.F32 R136, R24, R138, R176 ;  /* 0x0000008a1888723c */ /* 0x000ff000000018b0 */
[----:B-1----:R-:W-:Y:S08]  /*6fc0*/  HMMA.16816.F32 R176, R4, R132, R140 ;  /* 0x0000008404b0723c */ /* 0x002ff0000000188c */
[----:B------:R-:W-:Y:S01]  /*6fd0*/  FMUL.FTZ R30, R30, c[0x0][0x2ec] ;  /* 0x0000bb001e1e7a20 */ /* 0x000fe20000410000 */
[----:B------:R-:W-:Y:S01]  /*6fe0*/  HMMA.16816.F32 R140, R24, R32, R180 ;  /* 0x00000020188c723c */ /* 0x000fe200000018b4 */
[----:B------:R-:W-:-:S02]  /*6ff0*/  FMUL.FTZ R31, R31, c[0x0][0x2ec] ;  /* 0x0000bb001f1f7a20 */ /* 0x000fc40000410000 */
[----:B------:R-:W-:Y:S01]  /*7000*/  FMUL.FTZ R13, R28, c[0x0][0x2ec] ;  /* 0x0000bb001c0d7a20 */ /* 0x000fe20000410000 */
[----:B------:R-:W1:Y:S01]  /*7010*/  MUFU.TANH R189, R30 ;  /* 0x0000001e00bd7308 */ /* 0x000e620000002400 */
[----:B------:R-:W-:-:S03]  /*7020*/  FMUL.FTZ R14, R29, c[0x0][0x2ec] ;  /* 0x0000bb001d0e7a20 */ /* 0x000fc60000410000 */
[-C--:B------:R-:W-:Y:S04]  /*7030*/  HMMA.16816.F32 R136, R16, R134.reuse, R136 ;  /* 0x000000861088723c */ /* 0x080fe80000001888 */
[----:B------:R2:W3:Y:S04]  /*7040*/  MUFU.TANH R188, R31 ;  /* 0x0000001f00bc7308 */ /* 0x0004e80000002400 */
[----:B------:R-:W-:Y:S01]  /*7050*/  HMMA.16816.F32 R132, R4, R134, R184 ;  /* 0x000000860484723c */ /* 0x000fe200000018b8 */
[----:B------:R-:W-:Y:S02]  /*7060*/  FMUL.FTZ R176, R176, c[0x0][0x2ec] ;  /* 0x0000bb00b0b07a20 */ /* 0x000fe40000410000 */
[----:B------:R-:W-:Y:S01]  /*7070*/  FMUL.FTZ R177, R177, c[0x0][0x2ec] ;  /* 0x0000bb00b1b17a20 */ /* 0x000fe20000410000 */
[----:B------:R-:W4:Y:S01]  /*7080*/  MUFU.TANH R13, R13 ;  /* 0x0000000d000d7308 */ /* 0x000f220000002400 */
[----:B------:R-:W-:-:S02]  /*7090*/  FMUL.FTZ R178, R178, c[0x0][0x2ec] ;  /* 0x0000bb00b2b27a20 */ /* 0x000fc40000410000 */
[----:B------:R-:W-:Y:S01]  /*70a0*/  FMUL.FTZ R179, R179, c[0x0][0x2ec] ;  /* 0x0000bb00b3b37a20 */ /* 0x000fe20000410000 */
[----:B------:R-:W-:Y:S01]  /*70b0*/  HMMA.16816.F32 R180, R20, R32, R200 ;  /* 0x0000002014b4723c */ /* 0x000fe200000018c8 */
[----:B--2---:R-:W2:Y:S03]  /*70c0*/  LDSM.16.M88.4 R28, [R219+0x1800] ;  /* 0x00180000db1c783b */ /* 0x004ea60000000200 */
[----:B------:R-:W1:Y:S01]  /*70d0*/  MUFU.TANH R185, R176 ;  /* 0x000000b000b97308 */ /* 0x000e620000002400 */
[----:B------:R-:W-:-:S04]  /*70e0*/  DEPBAR.LE SB0, 0x0 ;  /* 0x000080000000791a */ /* 0x000fc80000000000 */
[-C--:B------:R-:W-:Y:S01]  /*70f0*/  HMMA.16816.F32 R24, R24, R34.reuse, R192 ;  /* 0x000000221818723c */ /* 0x080fe200000018c0 */
[----:B------:R-:W-:Y:S02]  /*7100*/  FMUL.FTZ R137, R137, c[0x0][0x2ec] ;  /* 0x0000bb0089897a20 */ /* 0x000fe40000410000 */
[----:B------:R-:W-:Y:S01]  /*7110*/  FMUL.FTZ R138, R138, c[0x0][0x2ec] ;  /* 0x0000bb008a8a7a20 */ /* 0x000fe20000410000 */
[----:B------:R-:W1:Y:S01]  /*7120*/  MUFU.TANH R184, R177 ;  /* 0x000000b100b87308 */ /* 0x000e620000002400 */
[----:B------:R-:W-:Y:S02]  /*7130*/  FMUL.FTZ R139, R139, c[0x0][0x2ec] ;  /* 0x0000bb008b8b7a20 */ /* 0x000fe40000410000 */
[----:B------:R-:W-:Y:S01]  /*7140*/  FMUL.FTZ R132, R132, c[0x0][0x2ec] ;  /* 0x0000bb0084847a20 */ /* 0x000fe20000410000 */
[----:B------:R-:W-:Y:S01]  /*7150*/  HMMA.16816.F32 R20, R20, R34, R204 ;  /* 0x000000221414723c */ /* 0x000fe200000018cc */
[----:B------:R-:W-:Y:S02]  /*7160*/  FMUL.FTZ R133, R133, c[0x0][0x2ec] ;  /* 0x0000bb0085857a20 */ /* 0x000fe40000410000 */
[----:B------:R-:W-:Y:S01]  /*7170*/  FMUL.FTZ R134, R134, c[0x0][0x2ec] ;  /* 0x0000bb0086867a20 */ /* 0x000fe20000410000 */
[----:B------:R-:W1:Y:S01]  /*7180*/  MUFU.TANH R186, R178 ;  /* 0x000000b200ba7308 */ /* 0x000e620000002400 */
[----:B------:R-:W-:-:S02]  /*7190*/  FMUL.FTZ R135, R135, c[0x0][0x2ec] ;  /* 0x0000bb0087877a20 */ /* 0x000fc40000410000 */
[----:B------:R-:W-:-:S05]  /*71a0*/  FMUL.FTZ R8, R136, c[0x0][0x2ec] ;  /* 0x0000bb0088087a20 */ /* 0x000fca0000410000 */
[----:B------:R-:W1:Y:S08]  /*71b0*/  MUFU.TANH R176, R137 ;  /* 0x0000008900b07308 */ /* 0x000e700000002400 */
[----:B------:R-:W1:Y:S08]  /*71c0*/  MUFU.TANH R177, R138 ;  /* 0x0000008a00b17308 */ /* 0x000e700000002400 */
[----:B------:R2:W1:Y:S08]  /*71d0*/  MUFU.TANH R178, R139 ;  /* 0x0000008b00b27308 */ /* 0x0004700000002400 */
[----:B------:R-:W1:Y:S01]  /*71e0*/  MUFU.TANH R14, R14 ;  /* 0x0000000e000e7308 */ /* 0x000e620000002400 */
[C---:B--2---:R-:W-:Y:S07]  /*71f0*/  HMMA.16816.F32 R136, R16.reuse, R28, R140 ;  /* 0x0000001c1088723c */ /* 0x044fee000000188c */
[----:B------:R-:W2:Y:S01]  /*7200*/  MUFU.TANH R140, R132 ;  /* 0x00000084008c7308 */ /* 0x000ea20000002400 */
[----:B------:R-:W-:Y:S07]  /*7210*/  HMMA.16816.F32 R16, R16, R30, R24 ;  /* 0x0000001e1010723c */ /* 0x000fee0000001818 */
[----:B------:R-:W1:Y:S08]  /*7220*/  MUFU.TANH R141, R133 ;  /* 0x00000085008d7308 */ /* 0x000e700000002400 */
[----:B------:R-:W1:Y:S01]  /*7230*/  MUFU.TANH R143, R134 ;  /* 0x00000086008f7308 */ /* 0x000e620000002400 */
[----:B------:R-:W-:-:S07]  /*7240*/  FMUL.FTZ R32, R137, c[0x0][0x2ec] ;  /* 0x0000bb0089207a20 */ /* 0x000fce0000410000 */
[----:B------:R5:W1:Y:S01]  /*7250*/  MUFU.TANH R142, R135 ;  /* 0x00000087008e7308 */ /* 0x000a620000002400 */
[----:B------:R-:W-:Y:S02]  /*7260*/  FMUL.FTZ R137, R138, c[0x0][0x2ec] ;  /* 0x0000bb008a897a20 */ /* 0x000fe40000410000 */
[----:B------:R-:W-:Y:S02]  /*7270*/  FMUL.FTZ R33, R139, c[0x0][0x2ec] ;  /* 0x0000bb008b217a20 */ /* 0x000fe40000410000 */
[----:B------:R-:W-:-:S03]  /*7280*/  FMUL.FTZ R15, R17, c[0x0][0x2ec] ;  /* 0x0000bb00110f7a20 */ /* 0x000fc60000410000 */
[----:B------:R1:W1:Y:S01]  /*7290*/  MUFU.TANH R187, R179 ;  /* 0x000000b300bb7308 */ /* 0x0002620000002400 */
[----:B------:R-:W-:Y:S02]  /*72a0*/  FMUL.FTZ R19, R19, c[0x0][0x2ec] ;  /* 0x0000bb0013137a20 */ /* 0x000fe40000410000 */
[----:B------:R-:W-:Y:S02]  /*72b0*/  FMUL.FTZ R16, R16, c[0x0][0x2ec] ;  /* 0x0000bb0010107a20 */ /* 0x000fe40000410000 */
[----:B------:R-:W-:Y:S01]  /*72c0*/  FMUL.FTZ R18, R18, c[0x0][0x2ec] ;  /* 0x0000bb0012127a20 */ /* 0x000fe20000410000 */
[C---:B-----5:R-:W-:Y:S02]  /*72d0*/  HMMA.16816.F32 R132, R4.reuse, R28, R180 ;  /* 0x0000001c0484723c */ /* 0x060fe400000018b4 */
[----:B------:R-:W1:Y:S05]  /*72e0*/  MUFU.TANH R8, R8 ;  /* 0x0000000800087308 */ /* 0x000e6a0000002400 */
[----:B------:R-:W-:Y:S01]  /*72f0*/  FMUL.FTZ R28, R136, c[0x0][0x2ec] ;  /* 0x0000bb00881c7a20 */ /* 0x000fe20000410000 */
[----:B------:R-:W-:Y:S02]  /*7300*/  HMMA.16816.F32 R4, R4, R30, R20 ;  /* 0x0000001e0404723c */ /* 0x000fe40000001814 */
[----:B------:R-:W1:Y:S08]  /*7310*/  MUFU.TANH R32, R32 ;  /* 0x0000002000207308 */ /* 0x000e700000002400 */
[----:B------:R-:W1:Y:S06]  /*7320*/  MUFU.TANH R28, R28 ;  /* 0x0000001c001c7308 */ /* 0x000e6c0000002400 */
[----:B------:R-:W-:-:S02]  /*7330*/  FMUL.FTZ R27, R132, c[0x0][0x2ec] ;  /* 0x0000bb00841b7a20 */ /* 0x000fc40000410000 */
[----:B------:R-:W1:Y:S01]  /*7340*/  MUFU.TANH R137, R137 ;  /* 0x0000008900897308 */ /* 0x000e620000002400 */
[----:B------:R-:W-:Y:S02]  /*7350*/  FMUL.FTZ R34, R133, c[0x0][0x2ec] ;  /* 0x0000bb0085227a20 */ /* 0x000fe40000410000 */
[----:B------:R-:W-:Y:S02]  /*7360*/  FMUL.FTZ R35, R134, c[0x0][0x2ec] ;  /* 0x0000bb0086237a20 */ /* 0x000fe40000410000 */
[----:B------:R-:W-:Y:S02]  /*7370*/  FMUL.FTZ R132, R135, c[0x0][0x2ec] ;  /* 0x0000bb0087847a20 */ /* 0x000fe40000410000 */
[----:B------:R-:W-:Y:S01]  /*7380*/  FMUL.FTZ R4, R4, c[0x0][0x2ec] ;  /* 0x0000bb0004047a20 */ /* 0x000fe20000410000 */
[----:B------:R-:W1:Y:S01]  /*7390*/  MUFU.TANH R33, R33 ;  /* 0x0000002100217308 */ /* 0x000e620000002400 */
[----:B------:R-:W-:Y:S02]  /*73a0*/  FMUL.FTZ R5, R5, c[0x0][0x2ec] ;  /* 0x0000bb0005057a20 */ /* 0x000fe40000410000 */
[----:B------:R-:W-:-:S02]  /*73b0*/  FMUL.FTZ R6, R6, c[0x0][0x2ec] ;  /* 0x0000bb0006067a20 */ /* 0x000fc40000410000 */
[----:B------:R-:W-:-:S03]  /*73c0*/  FMUL.FTZ R7, R7, c[0x0][0x2ec] ;  /* 0x0000bb0007077a20 */ /* 0x000fc60000410000 */
[----:B------:R-:W1:Y:S08]  /*73d0*/  MUFU.TANH R27, R27 ;  /* 0x0000001b001b7308 */ /* 0x000e700000002400 */
[----:B------:R-:W1:Y:S08]  /*73e0*/  MUFU.TANH R34, R34 ;  /* 0x0000002200227308 */ /* 0x000e700000002400 */
[----:B------:R-:W1:Y:S08]  /*73f0*/  MUFU.TANH R35, R35 ;  /* 0x0000002300237308 */ /* 0x000e700000002400 */
[----:B------:R-:W1:Y:S08]  /*7400*/  MUFU.TANH R132, R132 ;  /* 0x0000008400847308 */ /* 0x000e700000002400 */
[----:B------:R1:W1:Y:S08]  /*7410*/  MUFU.TANH R20, R16 ;  /* 0x0000001000147308 */ /* 0x0002700000002400 */
[----:B------:R-:W1:Y:S08]  /*7420*/  MUFU.TANH R15, R15 ;  /* 0x0000000f000f7308 */ /* 0x000e700000002400 */
[----:B------:R1:W1:Y:S08]  /*7430*/  MUFU.TANH R25, R18 ;  /* 0x0000001200197308 */ /* 0x0002700000002400 */
[----:B------:R-:W1:Y:S08]  /*7440*/  MUFU.TANH R19, R19 ;  /* 0x0000001300137308 */ /* 0x000e700000002400 */
[----:B------:R1:W1:Y:S08]  /*7450*/  MUFU.TANH R26, R4 ;  /* 0x00000004001a7308 */ /* 0x0002700000002400 */
[----:B------:R1:W1:Y:S08]  /*7460*/  MUFU.TANH R29, R5 ;  /* 0x00000005001d7308 */ /* 0x0002700000002400 */
[----:B------:R1:W1:Y:S08]  /*7470*/  MUFU.TANH R30, R6 ;  /* 0x00000006001e7308 */ /* 0x0002700000002400 */
[----:B------:R1:W1:Y:S01]  /*7480*/  MUFU.TANH R31, R7 ;  /* 0x00000007001f7308 */ /* 0x0002620000002400 */
[----:B------:R-:W-:Y:S06]  /*7490*/  BAR.SYNC.DEFER_BLOCKING 0x0 ;  /* 0x0000000000007b1d */ /* 0x000fec0000010000 */
[----:B------:R-:W-:Y:S05]  /*74a0*/  @!P0 BRA `(.L_x_936) ;  /* 0x000001a000008947 */ /* 0x000fea0003800000 */
[----:B--234-:R-:W2:Y:S04]  /*74b0*/  LDL.64 R242, [R1+0x18] ;  /* 0x0000180001f27983 */ /* 0x01cea80000100a00 */
        /* <DEDUP_REMOVED lines=8> */
[----:B-1----:R-:W-:Y:S01]  /*7540*/  IMAD.U32 R4, RZ, RZ, UR14 ;  /* 0x0000000eff047e24 */ /* 0x002fe2000f8e00ff */
        /* <DEDUP_REMOVED lines=16> */
.L_x_936:
[----:B-1234-:R-:W1:Y:S01]  /*7650*/  S2R R2, SR_TID.X ;  /* 0x0000000000027919 */ /* 0x01ee620000002100 */
[----:B------:R-:W-:-:S02]  /*7660*/  UIADD3 UR7, UR8, -0x3, URZ ;  /* 0xfffffffd08077890 */ /* 0x000fc4000fffe03f */
[----:B------:R-:W-:-:S04]  /*7670*/  UISETP.GE.AND UP0, UPT, UR8, 0x4, UPT ;  /* 0x000000040800788c */ /* 0x000fc8000bf06270 */
[----:B------:R-:W-:Y:S02]  /*7680*/  MOV R0, UR7 ;  /* 0x0000000700007c02 */ /* 0x000fe40008000f00 */
[----:B-1----:R-:W-:-:S04]  /*7690*/  SHF.L.U32 R2, R2, 0x1, RZ ;  /* 0x0000000102027819 */ /* 0x002fc800000006ff */
[----:B------:R-:W-:-:S04]  /*76a0*/  LOP3.LUT R2, R2, 0x6, RZ, 0xc0, !PT ;  /* 0x0000000602027812 */ /* 0x000fc800078ec0ff */
[----:B------:R-:W-:-:S04]  /*76b0*/  LEA R0, R0, R2, 0x5 ;  /* 0x0000000200007211 */ /* 0x000fc800078e28ff */
[C---:B------:R-:W-:Y:S02]  /*76c0*/  IADD3 R7, R0.reuse, 0x1, RZ ;  /* 0x0000000100077810 */ /* 0x040fe40007ffe0ff */
[CC--:B------:R-:W-:Y:S02]  /*76d0*/  ISETP.GE.AND P1, PT, R0.reuse, R9.reuse, PT ;  /* 0x000000090000720c */ /* 0x0c0fe40003f26270 */
[C---:B------:R-:W-:Y:S02]  /*76e0*/  IADD3 R6, R0.reuse, 0x8, RZ ;  /* 0x0000000800067810 */ /* 0x040fe40007ffe0ff */
[----:B------:R-:W-:Y:S02]  /*76f0*/  ISETP.GE.AND P0, PT, R7, R9, PT ;  /* 0x000000090700720c */ /* 0x000fe40003f06270 */
[----:B------:R-:W-:Y:S02]  /*7700*/  FSEL R13, R13, -INF , !P1 ;  /* 0xff8000000d0d7808 */ /* 0x000fe40004800000 */
[----:B------:R-:W-:-:S02]  /*7710*/  IADD3 R5, R0, 0x9, RZ ;  /* 0x0000000900057810 */ /* 0x000fc40007ffe0ff */
[----:B------:R-:W-:Y:S02]  /*7720*/  ISETP.GE.AND P1, PT, R6, R9, PT ;  /* 0x000000090600720c */ /* 0x000fe40003f26270 */
[----:B------:R-:W-:Y:S02]  /*7730*/  FSEL R14, R14, -INF , !P0 ;  /* 0xff8000000e0e7808 */ /* 0x000fe40004000000 */
[----:B------:R-:W-:Y:S02]  /*7740*/  FMNMX.FTZ R2, R231, R13, !PT ;  /* 0x0000000de7027209 */ /* 0x000fe40007810000 */
[----:B------:R-:W-:Y:S02]  /*7750*/  ISETP.GE.AND P0, PT, R5, R9, PT ;  /* 0x000000090500720c */ /* 0x000fe40003f06270 */
[----:B------:R-:W-:Y:S02]  /*7760*/  FSEL R17, R8, -INF , !P1 ;  /* 0xff80000008117808 */ /* 0x000fe40004800000 */
[----:B------:R-:W-:-:S02]  /*7770*/  FMNMX.FTZ R2, R14, R2, !PT ;  /* 0x000000020e027209 */ /* 0x000fc40007810000 */
[C---:B------:R-:W-:Y:S02]  /*7780*/  IADD3 R4, R0.reuse, 0x10, RZ ;  /* 0x0000001000047810 */ /* 0x040fe40007ffe0ff */
[----:B------:R-:W-:Y:S02]  /*7790*/  IADD3 R3, R0, 0x11, RZ ;  /* 0x0000001100037810 */ /* 0x000fe40007ffe0ff */
[----:B------:R-:W-:Y:S02]  /*77a0*/  FSEL R16, R176, -INF , !P0 ;  /* 0xff800000b0107808 */ /* 0x000fe40004000000 */
[----:B------:R-:W-:Y:S02]  /*77b0*/  FMNMX.FTZ R8, R17, R2, !PT ;  /* 0x0000000211087209 */ /* 0x000fe40007810000 */
[----:B------:R-:W-:Y:S02]  /*77c0*/  ISETP.GE.AND P1, PT, R4, R9, PT ;  /* 0x000000090400720c */ /* 0x000fe40003f26270 */
[----:B------:R-:W-:-:S02]  /*77d0*/  IADD3 R2, R0, 0x18, RZ ;  /* 0x0000001800027810 */ /* 0x000fc40007ffe0ff */
[-C--:B------:R-:W-:Y:S02]  /*77e0*/  ISETP.GE.AND P0, PT, R3, R9.reuse, PT ;  /* 0x000000090300720c */ /* 0x080fe40003f06270 */
[----:B------:R-:W-:Y:S02]  /*77f0*/  FMNMX.FTZ R136, R16, R8, !PT ;  /* 0x0000000810887209 */ /* 0x000fe40007810000 */
[----:B------:R-:W-:Y:S02]  /*7800*/  FSEL R181, R28, -INF , !P1 ;  /* 0xff8000001cb57808 */ /* 0x000fe40004800000 */
[----:B------:R-:W-:Y:S02]  /*7810*/  IADD3 R8, R0, 0x19, RZ ;  /* 0x0000001900087810 */ /* 0x000fe40007ffe0ff */
[----:B------:R-:W-:Y:S02]  /*7820*/  ISETP.GE.AND P1, PT, R2, R9, PT ;  /* 0x000000090200720c */ /* 0x000fe40003f26270 */
[----:B------:R-:W-:-:S02]  /*7830*/  FSEL R133, R32, -INF , !P0 ;  /* 0xff80000020857808 */ /* 0x000fc40004000000 */
[----:B------:R-:W-:Y:S02]  /*7840*/  ISETP.GE.AND P0, PT, R8, R9, PT ;  /* 0x000000090800720c */ /* 0x000fe40003f06270 */
[----:B------:R-:W-:Y:S02]  /*7850*/  FSEL R180, R20, -INF , !P1 ;  /* 0xff80000014b47808 */ /* 0x000fe40004800000 */
[-C--:B------:R-:W-:Y:S02]  /*7860*/  ISETP.GE.AND P1, PT, R0, R10.reuse, PT ;  /* 0x0000000a0000720c */ /* 0x080fe40003f26270 */
[----:B------:R-:W-:Y:S02]  /*7870*/  FSEL R183, R15, -INF , !P0 ;  /* 0xff8000000fb77808 */ /* 0x000fe40004000000 */
[C---:B------:R-:W-:Y:S02]  /*7880*/  ISETP.GE.AND P0, PT, R7.reuse, R10, PT ;  /* 0x0000000a0700720c */ /* 0x040fe40003f06270 */
[----:B------:R-:W-:-:S02]  /*7890*/  ISETP.GE.AND P4, PT, R7, R11, PT ;  /* 0x0000000b0700720c */ /* 0x000fc40003f86270 */
[-C--:B------:R-:W-:Y:S02]  /*78a0*/  ISETP.GE.AND P2, PT, R7, R12.reuse, PT ;  /* 0x0000000c0700720c */ /* 0x080fe40003f46270 */
[----:B------:R-:W-:Y:S02]  /*78b0*/  FSEL R7, R189, -INF , !P1 ;  /* 0xff800000bd077808 */ /* 0x000fe40004800000 */
[C---:B------:R-:W-:Y:S02]  /*78c0*/  ISETP.GE.AND P5, PT, R0.reuse, R11, PT ;  /* 0x0000000b0000720c */ /* 0x040fe40003fa6270 */
[----:B------:R-:W-:Y:S02]  /*78d0*/  ISETP.GE.AND P3, PT, R0, R12, PT ;  /* 0x0000000c0000720c */ /* 0x000fe40003f66270 */
[----:B------:R-:W-:Y:S02]  /*78e0*/  ISETP.GE.AND P6, PT, R6, R10, PT ;  /* 0x0000000a0600720c */ /* 0x000fe40003fc6270 */
[----:B------:R-:W-:-:S02]  /*78f0*/  FSEL R22, R188, -INF , !P0 ;  /* 0xff800000bc167808 */ /* 0x000fc40004000000 */
[----:B------:R-:W-:Y:S02]  /*7900*/  FMNMX.FTZ R0, R230, R7, !PT ;  /* 0x00000007e6007209 */ /* 0x000fe40007810000 */
[----:B------:R-:W-:Y:S02]  /*7910*/  FSEL R24, R184, -INF , !P4 ;  /* 0xff800000b8187808 */ /* 0x000fe40006000000 */
[----:B------:R-:W-:Y:S02]  /*7920*/  ISETP.GE.AND P4, PT, R5, R10, PT ;  /* 0x0000000a0500720c */ /* 0x000fe40003f86270 */
[----:B------:R-:W-:Y:S02]  /*7930*/  FSEL R15, R177, -INF , !P6 ;  /* 0xff800000b10f7808 */ /* 0x000fe40007000000 */
[----:B------:R-:W-:Y:S02]  /*7940*/  FMNMX.FTZ R0, R22, R0, !PT ;  /* 0x0000000016007209 */ /* 0x000fe40007810000 */
[----:B------:R-:W-:-:S02]  /*7950*/  FMNMX.FTZ R136, R181, R136, !PT ;  /* 0x00000088b5887209 */ /* 0x000fc40007810000 */
[----:B------:R-:W-:Y:S02]  /*7960*/  ISETP.GE.AND P0, PT, R6, R11, PT ;  /* 0x0000000b0600720c */ /* 0x000fe40003f06270 */
[----:B------:R-:W-:Y:S02]  /*7970*/  ISETP.GE.AND P6, PT, R4, R10, PT ;  /* 0x0000000a0400720c */ /* 0x000fe40003fc6270 */
[----:B------:R-:W-:Y:S02]  /*7980*/  FSEL R21, R178, -INF , !P4 ;  /* 0xff800000b2157808 */ /* 0x000fe40006000000 */
[----:B------:R-:W-:Y:S02]  /*7990*/  FMNMX.FTZ R0, R15, R0, !PT ;  /* 0x000000000f007209 */ /* 0x000fe40007810000 */
[----:B------:R-:W-:Y:S02]  /*79a0*/  FMNMX.FTZ R136, R133, R136, !PT ;  /* 0x0000008885887209 */ /* 0x000fe40007810000 */
[----:B------:R-:W-:-:S02]  /*79b0*/  FSEL R23, R140, -INF , !P0 ;  /* 0xff8000008c177808 */ /* 0x000fc40004000000 */
[----:B------:R-:W-:Y:S02]  /*79c0*/  ISETP.GE.AND P0, PT, R3, R10, PT ;  /* 0x0000000a0300720c */ /* 0x000fe40003f06270 */
[----:B------:R-:W-:Y:S02]  /*79d0*/  FSEL R177, R137, -INF , !P6 ;  /* 0xff80000089b17808 */ /* 0x000fe40007000000 */
[----:B------:R-:W-:Y:S02]  /*79e0*/  FMNMX.FTZ R0, R21, R0, !PT ;  /* 0x0000000015007209 */ /* 0x000fe40007810000 */
[----:B------:R-:W-:Y:S02]  /*79f0*/  FMNMX.FTZ R136, R180, R136, !PT ;  /* 0x00000088b4887209 */ /* 0x000fe40007810000 */
[----:B------:R-:W-:Y:S02]  /*7a00*/  ISETP.GE.AND P6, PT, R2, R10, PT ;  /* 0x0000000a0200720c */ /* 0x000fe40003fc6270 */
[----:B------:R-:W-:-:S02]  /*7a10*/  FSEL R176, R33, -INF , !P0 ;  /* 0xff80000021b07808 */ /* 0x000fc40004000000 */
[----:B------:R-:W-:Y:S02]  /*7a20*/  FMNMX.FTZ R0, R177, R0, !PT ;  /* 0x00000000b1007209 */ /* 0x000fe40007810000 */
[----:B------:R-:W-:Y:S02]  /*7a30*/  FMNMX.FTZ R136, R183, R136, !PT ;  /* 0x00000088b7887209 */ /* 0x000fe40007810000 */
[----:B------:R-:W-:Y:S02]  /*7a40*/  FSEL R139, R25, -INF , !P6 ;  /* 0xff800000198b7808 */ /* 0x000fe40007000000 */
[----:B------:R-:W-:Y:S01]  /*7a50*/  ISETP.GE.AND P6, PT, R8, R10, PT ;  /* 0x0000000a0800720c */ /* 0x000fe20003fc6270 */
[----:B------:R-:W1:Y:S01]  /*7a60*/  SHFL.BFLY PT, R18, R136, 0x2, 0x1f ;  /* 0x0c401f0088127f89 */ /* 0x000e6200000e0000 */
[----:B------:R-:W-:Y:S02]  /*7a70*/  FMNMX.FTZ R135, R176, R0, !PT ;  /* 0x00000000b0877209 */ /* 0x000fe40007810000 */
[----:B------:R-:W-:-:S02]  /*7a80*/  ISETP.GE.AND P4, PT, R5, R11, PT ;  /* 0x0000000b0500720c */ /* 0x000fc40003f86270 */
[----:B------:R-:W-:Y:S02]  /*7a90*/  ISETP.GE.AND P0, PT, R5, R12, PT ;  /* 0x0000000c0500720c */ /* 0x000fe40003f06270 */
[----:B------:R-:W-:Y:S02]  /*7aa0*/  FSEL R5, R185, -INF , !P5 ;  /* 0xff800000b9057808 */ /* 0x000fe40006800000 */
[----:B------:R-:W-:Y:S02]  /*7ab0*/  FSEL R178, R19, -INF , !P6 ;  /* 0xff80000013b27808 */ /* 0x000fe40007000000 */
[----:B------:R-:W-:Y:S02]  /*7ac0*/  FMNMX.FTZ R135, R139, R135, !PT ;  /* 0x000000878b877209 */ /* 0x000fe40007810000 */
[----:B------:R-:W-:Y:S02]  /*7ad0*/  FMNMX.FTZ R0, R229, R5, !PT ;  /* 0x00000005e5007209 */ /* 0x000fe40007810000 */
[----:B------:R-:W-:-:S02]  /*7ae0*/  ISETP.GE.AND P6, PT, R4, R11, PT ;  /* 0x0000000b0400720c */ /* 0x000fc40003fc6270 */
[----:B------:R-:W-:Y:S02]  /*7af0*/  FMNMX.FTZ R135, R178, R135, !PT ;  /* 0x00000087b2877209 */ /* 0x000fe40007810000 */
[----:B------:R-:W-:Y:S02]  /*7b00*/  FMNMX.FTZ R0, R24, R0, !PT ;  /* 0x0000000018007209 */ /* 0x000fe40007810000 */
[----:B------:R-:W-:Y:S02]  /*7b10*/  FSEL R138, R27, -INF , !P6 ;  /* 0xff8000001b8a7808 */ /* 0x000fe40007000000 */
[----:B------:R-:W2:Y:S01]  /*7b20*/  SHFL.BFLY PT, R27, R135, 0x2, 0x1f ;  /* 0x0c401f00871b7f89 */ /* 0x000ea200000e0000 */
[----:B------:R-:W-:Y:S02]  /*7b30*/  FSEL R20, R141, -INF , !P4 ;  /* 0xff8000008d147808 */ /* 0x000fe40006000000 */
[----:B------:R-:W-:Y:S02]  /*7b40*/  FMNMX.FTZ R0, R23, R0, !PT ;  /* 0x0000000017007209 */ /* 0x000fe40007810000 */
[----:B------:R-:W-:-:S02]  /*7b50*/  ISETP.GE.AND P1, PT, R6, R12, PT ;  /* 0x0000000c0600720c */ /* 0x000fc40003f26270 */
[-C--:B------:R-:W-:Y:S02]  /*7b60*/  ISETP.GE.AND P5, PT, R3, R11.reuse, PT ;  /* 0x0000000b0300720c */ /* 0x080fe40003fa6270 */
[----:B------:R-:W-:Y:S02]  /*7b70*/  FMNMX.FTZ R0, R20, R0, !PT ;  /* 0x0000000014007209 */ /* 0x000fe40007810000 */
[----:B------:R-:W-:Y:S02]  /*7b80*/  FSEL R6, R186, -INF , !P3 ;  /* 0xff800000ba067808 */ /* 0x000fe40005800000 */
[----:B------:R-:W-:Y:S02]  /*7b90*/  ISETP.GE.AND P4, PT, R2, R11, PT ;  /* 0x0000000b0200720c */ /* 0x000fe40003f86270 */
[----:B------:R-:W-:Y:S02]  /*7ba0*/  FSEL R179, R34, -INF , !P5 ;  /* 0xff80000022b37808 */ /* 0x000fe40006800000 */
[----:B------:R-:W-:-:S02]  /*7bb0*/  FMNMX.FTZ R0, R138, R0, !PT ;  /* 0x000000008a007209 */ /* 0x000fc40007810000 */
[----:B------:R-:W-:Y:S02]  /*7bc0*/  FSEL R19, R187, -INF , !P2 ;  /* 0xff800000bb137808 */ /* 0x000fe40005000000 */
[----:B------:R-:W-:Y:S02]  /*7bd0*/  FMNMX.FTZ R25, R228, R6, !PT ;  /* 0x00000006e4197209 */ /* 0x000fe40007810000 */
[----:B------:R-:W-:Y:S02]  /*7be0*/  FSEL R182, R26, -INF , !P4 ;  /* 0xff8000001ab67808 */ /* 0x000fe40006000000 */
[----:B-1----:R-:W-:Y:S02]  /*7bf0*/  FMNMX.FTZ R136, R136, R18, !PT ;  /* 0x0000001288887209 */ /* 0x002fe40007810000 */
[----:B------:R-:W-:Y:S02]  /*7c00*/  FMNMX.FTZ R26, R179, R0, !PT ;  /* 0x00000000b31a7209 */ /* 0x000fe40007810000 */
[----:B------:R-:W-:Y:S01]  /*7c10*/  FSEL R18, R143, -INF , !P1 ;  /* 0xff8000008f127808 */ /* 0x000fe20004800000 */
[----:B------:R-:W1:Y:S01]  /*7c20*/  SHFL.BFLY PT, R28, R136, 0x1, 0x1f ;  /* 0x0c201f00881c7f89 */ /* 0x000e6200000e0000 */
[----:B------:R-:W-:-:S02]  /*7c30*/  FMNMX.FTZ R0, R19, R25, !PT ;  /* 0x0000001913007209 */ /* 0x000fc40007810000 */
[----:B------:R-:W-:Y:S02]  /*7c40*/  ISETP.GE.AND P2, PT, R4, R12, PT ;  /* 0x0000000c0400720c */ /* 0x000fe40003f46270 */
[----:B------:R-:W-:Y:S02]  /*7c50*/  FSEL R4, R142, -INF , !P0 ;  /* 0xff8000008e047808 */ /* 0x000fe40004000000 */
[----:B------:R-:W-:Y:S01]  /*7c60*/  FMNMX.FTZ R0, R18, R0, !PT ;  /* 0x0000000012007209 */ /* 0x000fe20007810000 */
[----:B------:R-:W-:Y:S01]  /*7c70*/  LDSM.16.MT88.4 R140, [R218+0xa000] ;  /* 0x00a00000da8c783b */ /* 0x000fe20000004200 */
[----:B------:R-:W-:Y:S02]  /*7c80*/  ISETP.GE.AND P0, PT, R3, R12, PT ;  /* 0x0000000c0300720c */ /* 0x000fe40003f06270 */
[----:B------:R-:W-:Y:S02]  /*7c90*/  FSEL R188, R35, -INF , !P2 ;  /* 0xff80000023bc7808 */ /* 0x000fe40005000000 */
[----:B------:R-:W-:-:S02]  /*7ca0*/  FMNMX.FTZ R0, R4, R0, !PT ;  /* 0x0000000004007209 */ /* 0x000fc40007810000 */
[----:B--2---:R-:W-:Y:S02]  /*7cb0*/  FMNMX.FTZ R135, R27, R135, !PT ;  /* 0x000000871b877209 */ /* 0x004fe40007810000 */
[----:B------:R-:W-:Y:S02]  /*7cc0*/  ISETP.GE.AND P1, PT, R2, R12, PT ;  /* 0x0000000c0200720c */ /* 0x000fe40003f26270 */
[----:B------:R-:W-:Y:S01]  /*7cd0*/  FSEL R190, R132, -INF , !P0 ;  /* 0xff80000084be7808 */ /* 0x000fe20004000000 */
[----:B------:R-:W2:Y:S01]  /*7ce0*/  SHFL.BFLY PT, R2, R135, 0x1, 0x1f ;  /* 0x0c201f0087027f89 */ /* 0x000ea200000e0000 */
[----:B------:R-:W-:Y:S02]  /*7cf0*/  FMNMX.FTZ R0, R188, R0, !PT ;  /* 0x00000000bc007209 */ /* 0x000fe40007810000 */
[----:B------:R-:W-:Y:S02]  /*7d00*/  ISETP.GE.AND P0, PT, R8, R12, PT ;  /* 0x0000000c0800720c */ /* 0x000fe40003f06270 */
[----:B------:R-:W-:-:S02]  /*7d10*/  FSEL R192, R30, -INF , !P1 ;  /* 0xff8000001ec07808 */ /* 0x000fc40004800000 */
[----:B------:R-:W-:Y:S02]  /*7d20*/  FMNMX.FTZ R0, R190, R0, !PT ;  /* 0x00000000be007209 */ /* 0x000fe40007810000 */
[----:B------:R-:W-:Y:S02]  /*7d30*/  ISETP.GE.AND P3, PT, R8, R11, PT ;  /* 0x0000000b0800720c */ /* 0x000fe40003f66270 */
[----:B------:R-:W-:Y:S02]  /*7d40*/  FSEL R191, R31, -INF , !P0 ;  /* 0xff8000001fbf7808 */ /* 0x000fe40004000000 */
[----:B------:R-:W-:Y:S02]  /*7d50*/  FMNMX.FTZ R0, R192, R0, !PT ;  /* 0x00000000c0007209 */ /* 0x000fe40007810000 */
[----:B------:R-:W-:Y:S02]  /*7d60*/  FSEL R189, R29, -INF , !P3 ;  /* 0xff8000001dbd7808 */ /* 0x000fe40005800000 */
[----:B------:R-:W-:-:S02]  /*7d70*/  FMNMX.FTZ R26, R182, R26, !PT ;  /* 0x0000001ab61a7209 */ /* 0x000fc40007810000 */
[----:B------:R-:W-:Y:S02]  /*7d80*/  FMNMX.FTZ R0, R191, R0, !PT ;  /* 0x00000000bf007209 */ /* 0x000fe40007810000 */
[----:B------:R-:W-:Y:S02]  /*7d90*/  FMNMX.FTZ R134, R189, R26, !PT ;  /* 0x0000001abd867209 */ /* 0x000fe40007810000 */
[----:B-1----:R-:W-:Y:S01]  /*7da0*/  FMNMX.FTZ R136, R136, R28, !PT ;  /* 0x0000001c88887209 */ /* 0x002fe20007810000 */
[----:B------:R-:W1:Y:S01]  /*7db0*/  SHFL.BFLY PT, R3, R0, 0x2, 0x1f ;  /* 0x0c401f0000037f89 */ /* 0x000e6200000e0000 */
[----:B--2---:R-:W-:Y:S02]  /*7dc0*/  FMNMX.FTZ R135, R135, R2, !PT ;  /* 0x0000000287877209 */ /* 0x004fe40007810000 */
[C---:B------:R-:W-:Y:S01]  /*7dd0*/  FSETP.NEU.FTZ.AND P3, PT, R136.reuse, -INF , PT ;  /* 0xff8000008800780b */ /* 0x040fe20003f7d000 */
[----:B------:R-:W2:Y:S01]  /*7de0*/  SHFL.BFLY PT, R25, R134, 0x2, 0x1f ;  /* 0x0c401f0086197f89 */ /* 0x000ea200000e0000 */
[----:B------:R-:W-:Y:S01]  /*7df0*/  FMUL.FTZ R8, R136, c[0x0][0x23c] ;  /* 0x00008f0088087a20 */ /* 0x000fe20000410000 */
[C---:B------:R-:W-:Y:S01]  /*7e00*/  FSETP.NEU.FTZ.AND P2, PT, R135.reuse, -INF , PT ;  /* 0xff8000008700780b */ /* 0x040fe20003f5d000 */
[----:B------:R-:W-:Y:S01]  /*7e10*/  FMUL.FTZ R2, R135, c[0x0][0x23c] ;  /* 0x00008f0087027a20 */ /* 0x000fe20000410000 */
[----:B------:R-:W-:Y:S02]  /*7e20*/  LDSM.16.MT88.4 R28, [R215+0xa000] ;  /* 0x00a00000d71c783b */ /* 0x000fe40000004200 */
[----:B------:R-:W-:-:S02]  /*7e30*/  FSEL R8, R8, RZ, P3 ;  /* 0x000000ff08087208 */ /* 0x000fc40001800000 */
[----:B------:R-:W-:-:S03]  /*7e40*/  FSEL R2, R2, RZ, P2 ;  /* 0x000000ff02027208 */ /* 0x000fc60001000000 */
[----:B------:R-:W-:Y:S02]  /*7e50*/  FFMA.FTZ R13, R13, c[0x0][0x23c], -R8 ;  /* 0x00008f000d0d7a23 */ /* 0x000fe40000010808 */
[--C-:B------:R-:W-:Y:S02]  /*7e60*/  FFMA.FTZ R7, R7, c[0x0][0x23c], -R2.reuse ;  /* 0x00008f0007077a23 */ /* 0x100fe40000010802 */
[----:B------:R3:W-:Y:S01]  /*7e70*/  MUFU.EX2 R207, R13 ;  /* 0x0000000d00cf7308 */ /* 0x0007e20000000800 */
[----:B------:R-:W-:Y:S02]  /*7e80*/  FFMA.FTZ R21, R21, c[0x0][0x23c], -R2 ;  /* 0x00008f0015157a23 */ /* 0x000fe40000010802 */
[----:B------:R-:W-:Y:S01]  /*7e90*/  FFMA.FTZ R14, R14, c[0x0][0x23c], -R8 ;  /* 0x00008f000e0e7a23 */ /* 0x000fe20000010808 */
[----:B-1----:R-:W-:Y:S01]  /*7ea0*/  FMNMX.FTZ R3, R3, R0, !PT ;  /* 0x0000000003037209 */ /* 0x002fe20007810000 */
[----:B------:R-:W-:-:S03]  /*7eb0*/  FFMA.FTZ R15, R15, c[0x0][0x23c], -R2 ;  /* 0x00008f000f0f7a23 */ /* 0x000fc60000010802 */
[----:B------:R1:W-:Y:S01]  /*7ec0*/  MUFU.EX2 R202, R7 ;  /* 0x0000000700ca7308 */ /* 0x0003e20000000800 */
[----:B--2---:R-:W-:Y:S01]  /*7ed0*/  FMNMX.FTZ R134, R25, R134, !PT ;  /* 0x0000008619867209 */ /* 0x004fe20007810000 */
[--C-:B------:R-:W-:Y:S02]  /*7ee0*/  FFMA.FTZ R17, R17, c[0x0][0x23c], -R8.reuse ;  /* 0x00008f0011117a23 */ /* 0x100fe40000010808 */
[----:B------:R-:W-:Y:S02]  /*7ef0*/  FFMA.FTZ R16, R16, c[0x0][0x23c], -R8 ;  /* 0x00008f0010107a23 */ /* 0x000fe40000010808 */
[----:B------:R-:W-:Y:S01]  /*7f00*/  FFMA.FTZ R22, R22, c[0x0][0x23c], -R2 ;  /* 0x00008f0016167a23 */ /* 0x000fe20000010802 */
[----:B---3--:R-:W2:Y:S01]  /*7f10*/  SHFL.BFLY PT, R13, R134, 0x1, 0x1f ;  /* 0x0c201f00860d7f89 */ /* 0x008ea200000e0000 */
[----:B------:R-:W-:Y:S03]  /*7f20*/  MUFU.EX2 R204, R21 ;  /* 0x0000001500cc7308 */ /* 0x000fe60000000800 */
[----:B-1----:R-:W1:Y:S05]  /*7f30*/  SHFL.BFLY PT, R7, R3, 0x1, 0x1f ;  /* 0x0c201f0003077f89 */ /* 0x002e6a00000e0000 */
[----:B------:R-:W3:Y:S08]  /*7f40*/  MUFU.EX2 R206, R14 ;  /* 0x0000000e00ce7308 */ /* 0x000ef00000000800 */
[----:B------:R-:W-:Y:S01]  /*7f50*/  MUFU.EX2 R203, R15 ;  /* 0x0000000f00cb7308 */ /* 0x000fe20000000800 */
[----:B--2---:R-:W-:-:S07]  /*7f60*/  FMNMX.FTZ R134, R134, R13, !PT ;  /* 0x0000000d86867209 */ /* 0x004fce0007810000 */
[----:B------:R-:W-:Y:S01]  /*7f70*/  MUFU.EX2 R205, R17 ;  /* 0x0000001100cd7308 */ /* 0x000fe20000000800 */
[C---:B------:R-:W-:Y:S01]  /*7f80*/  FSETP.NEU.FTZ.AND P1, PT, R134.reuse, -INF , PT ;  /* 0xff8000008600780b */ /* 0x040fe20003f3d000 */
[----:B------:R-:W-:Y:S01]  /*7f90*/  FMUL.FTZ R0, R134, c[0x0][0x23c] ;  /* 0x00008f0086007a20 */ /* 0x000fe20000410000 */
[----:B-1----:R-:W-:-:S05]  /*7fa0*/  FMNMX.FTZ R3, R3, R7, !PT ;  /* 0x0000000703037209 */ /* 0x002fca0007810000 */
[----:B------:R3:W-:Y:S01]  /*7fb0*/  MUFU.EX2 R208, R16 ;  /* 0x0000001000d07308 */ /* 0x0007e20000000800 */
[----:B------:R-:W-:Y:S02]  /*7fc0*/  FSEL R0, R0, RZ, P1 ;  /* 0x000000ff00007208 */ /* 0x000fe40000800000 */
[C---:B------:R-:W-:Y:S01]  /*7fd0*/  FSETP.NEU.FTZ.AND P0, PT, R3.reuse, -INF , PT ;  /* 0xff8000000300780b */ /* 0x040fe20003f1d000 */
[----:B------:R-:W-:Y:S02]  /*7fe0*/  FMUL.FTZ R13, R3, c[0x0][0x23c] ;  /* 0x00008f00030d7a20 */ /* 0x000fe40000410000 */
[--C-:B------:R-:W-:Y:S02]  /*7ff0*/  FFMA.FTZ R5, R5, c[0x0][0x23c], -R0.reuse ;  /* 0x00008f0005057a23 */ /* 0x100fe40000010800 */
[--C-:B------:R-:W-:Y:S01]  /*8000*/  FFMA.FTZ R20, R20, c[0x0][0x23c], -R0.reuse ;  /* 0x00008f0014147a23 */ /* 0x100fe20000010800 */
[----:B------:R-:W-:Y:S01]  /*8010*/  FSEL R13, R13, RZ, P0 ;  /* 0x000000ff0d0d7208 */ /* 0x000fe20000000000 */
[----:B------:R1:W-:Y:S01]  /*8020*/  MUFU.EX2 R198, R5 ;  /* 0x0000000500c67308 */ /* 0x0003e20000000800 */
[----:B------:R-:W-:-:S02]  /*8030*/  FFMA.FTZ R24, R24, c[0x0][0x23c], -R0 ;  /* 0x00008f0018187a23 */ /* 0x000fc40000010800 */
[----:B------:R-:W-:Y:S02]  /*8040*/  FFMA.FTZ R23, R23, c[0x0][0x23c], -R0 ;  /* 0x00008f0017177a23 */ /* 0x000fe40000010800 */
[--C-:B------:R-:W-:Y:S01]  /*8050*/  FFMA.FTZ R4, R4, c[0x0][0x23c], -R13.reuse ;  /* 0x00008f0004047a23 */ /* 0x100fe2000001080d */
[----:B---3--:R-:W-:Y:S01]  /*8060*/  F2FP.PACK_AB R16, R206, R207 ;  /* 0x000000cfce10723e */ /* 0x008fe200000000ff */
[--C-:B------:R-:W-:Y:S01]  /*8070*/  FFMA.FTZ R6, R6, c[0x0][0x23c], -R13.reuse ;  /* 0x00008f0006067a23 */ /* 0x100fe2000001080d */
[----:B------:R-:W-:Y:S01]  /*8080*/  MUFU.EX2 R200, R20 ;  /* 0x0000001400c87308 */ /* 0x000fe20000000800 */
[--C-:B------:R-:W-:Y:S02]  /*8090*/  FFMA.FTZ R19, R19, c[0x0][0x23c], -R13.reuse ;  /* 0x00008f0013137a23 */ /* 0x100fe4000001080d */
[----:B------:R-:W-:-:S05]  /*80a0*/  FFMA.FTZ R18, R18, c[0x0][0x23c], -R13 ;  /* 0x00008f0012127a23 */ /* 0x000fca000001080d */
[----:B------:R2:W-:Y:S01]  /*80b0*/  MUFU.EX2 R195, R4 ;  /* 0x0000000400c37308 */ /* 0x0005e20000000800 */
[----:B-1----:R-:W-:-:S05]  /*80c0*/  FSEL R5, R136, RZ, P3 ;  /* 0x000000ff88057208 */ /* 0x002fca0001800000 */
[----:B------:R-:W-:Y:S02]  /*80d0*/  FADD.FTZ R5, R231, -R5 ;  /* 0x80000005e7057221 */ /* 0x000fe40000010000 */
[----:B------:R1:W-:Y:S02]  /*80e0*/  MUFU.EX2 R193, R6 ;  /* 0x0000000600c17308 */ /* 0x0003e40000000800 */
[----:B------:R-:W-:Y:S01]  /*80f0*/  FMUL.FTZ R5, R5, c[0x0][0x23c] ;  /* 0x00008f0005057a20 */ /* 0x000fe20000410000 */
[----:B--2---:R-:W-:-:S05]  /*8100*/  FSEL R4, R135, RZ, P2 ;  /* 0x000000ff87047208 */ /* 0x004fca0001000000 */
[----:B------:R2:W-:Y:S01]  /*8110*/  MUFU.EX2 R197, R24 ;  /* 0x0000001800c57308 */ /* 0x0005e20000000800 */
[----:B------:R-:W-:Y:S01]  /*8120*/  FADD.FTZ R4, R230, -R4 ;  /* 0x80000004e6047221 */ /* 0x000fe20000010000 */
[----:B-1----:R-:W-:-:S03]  /*8130*/  FSEL R6, R134, RZ, P1 ;  /* 0x000000ff86067208 */ /* 0x002fc60000800000 */
[----:B------:R-:W-:Y:S01]  /*8140*/  FMUL.FTZ R20, R4, c[0x0][0x23c] ;  /* 0x00008f0004147a20 */ /* 0x000fe20000410000 */
[----:B------:R-:W-:Y:S02]  /*8150*/  FSEL R4, R3, RZ, P0 ;  /* 0x000000ff03047208 */ /* 0x000fe40000000000 */
[----:B------:R1:W3:Y:S01]  /*8160*/  MUFU.EX2 R21, R5 ;  /* 0x0000000500157308 */ /* 0x0002e20000000800 */
[----:B------:R-:W-:Y:S02]  /*8170*/  PLOP3.LUT P0, PT, PT, PT, UP0, 0x80, 0x0 ;  /* 0x000000000000781c */ /* 0x000fe40003f0f008 */
[----:B------:R-:W-:Y:S01]  /*8180*/  FADD.FTZ R4, R228, -R4 ;  /* 0x80000004e4047221 */ /* 0x000fe20000010000 */
[----:B--2---:R-:W2:Y:S03]  /*8190*/  LDSM.16.MT88.4 R24, [R213+0xa000] ;  /* 0x00a00000d518783b */ /* 0x004ea60000004200 */
[----:B------:R-:W-:Y:S01]  /*81a0*/  FMUL.FTZ R4, R4, c[0x0][0x23c] ;  /* 0x00008f0004047a20 */ /* 0x000fe20000410000 */
[----:B------:R-:W4:Y:S01]  /*81b0*/  MUFU.EX2 R199, R23 ;  /* 0x0000001700c77308 */ /* 0x000f220000000800 */
[----:B-1----:R-:W-:-:S07]  /*81c0*/  FADD.FTZ R5, R229, -R6 ;  /* 0x80000006e5057221 */ /* 0x002fce0000010000 */
[----:B------:R1:W-:Y:S01]  /*81d0*/  MUFU.EX2 R194, R19 ;  /* 0x0000001300c27308 */ /* 0x0003e20000000800 */
[-C--:B---3--:R-:W-:Y:S02]  /*81e0*/  FMUL.FTZ R148, R148, R21.reuse ;  /* 0x0000001594947220 */ /* 0x088fe40000410000 */
[----:B------:R-:W-:Y:S02]  /*81f0*/  FMUL.FTZ R5, R5, c[0x0][0x23c] ;  /* 0x00008f0005057a20 */ /* 0x000fe40000410000 */
[-C--:B------:R-:W-:Y:S02]  /*8200*/  FMUL.FTZ R149, R149, R21.reuse ;  /* 0x0000001595957220 */ /* 0x080fe40000410000 */
[----:B------:R-:W-:Y:S01]  /*8210*/  FMUL.FTZ R156, R156, R21 ;  /* 0x000000159c9c7220 */ /* 0x000fe20000410000 */
[----:B------:R-:W3:Y:S01]  /*8220*/  MUFU.EX2 R196, R18 ;  /* 0x0000001200c47308 */ /* 0x000ee20000000800 */
[----:B----4-:R-:W-:Y:S01]  /*8230*/  F2FP.PACK_AB R6, R200, R199 ;  /* 0x000000c7c806723e */ /* 0x010fe200000000ff */
[----:B------:R-:W-:-:S02]  /*8240*/  FMUL.FTZ R157, R157, R21 ;  /* 0x000000159d9d7220 */ /* 0x000fc40000410000 */
[-C--:B------:R-:W-:Y:S02]  /*8250*/  FMUL.FTZ R160, R160, R21.reuse ;  /* 0x00000015a0a07220 */ /* 0x080fe40000410000 */
[----:B------:R-:W-:Y:S02]  /*8260*/  FMUL.FTZ R161, R161, R21 ;  /* 0x00000015a1a17220 */ /* 0x000fe40000410000 */
[----:B------:R4:W5:Y:S01]  /*8270*/  MUFU.EX2 R15, R5 ;  /* 0x00000005000f7308 */ /* 0x0009620000000800 */
[----:B-1----:R-:W-:Y:S01]  /*8280*/  F2FP.PACK_AB R19, R204, R203 ;  /* 0x000000cbcc13723e */ /* 0x002fe200000000ff */
[-C--:B------:R-:W-:Y:S02]  /*8290*/  FMUL.FTZ R172, R172, R21.reuse ;  /* 0x00000015acac7220 */ /* 0x080fe40000410000 */
[-C--:B------:R-:W-:Y:S02]  /*82a0*/  FMUL.FTZ R173, R173, R21.reuse ;  /* 0x00000015adad7220 */ /* 0x080fe40000410000 */
[----:B------:R-:W-:-:S02]  /*82b0*/  FMUL.FTZ R64, R64, R21 ;  /* 0x0000001540407220 */ /* 0x000fc40000410000 */
[----:B------:R1:W1:Y:S01]  /*82c0*/  MUFU.EX2 R14, R4 ;  /* 0x00000004000e7308 */ /* 0x0002620000000800 */
[----:B---3--:R-:W-:Y:S01]  /*82d0*/  F2FP.PACK_AB R7, R195, R196 ;  /* 0x000000c4c307723e */ /* 0x008fe200000000ff */
[----:B------:R-:W-:Y:S01]  /*82e0*/  FMUL.FTZ R65, R65, R21 ;  /* 0x0000001541417220 */ /* 0x000fe20000410000 */
[----:B------:R-:W-:Y:S01]  /*82f0*/  F2FP.PACK_AB R18, R208, R205 ;  /* 0x000000cdd012723e */ /* 0x000fe200000000ff */
[-C--:B------:R-:W-:Y:S02]  /*8300*/  FMUL.FTZ R52, R52, R21.reuse ;  /* 0x0000001534347220 */ /* 0x080fe40000410000 */
[----:B------:R-:W-:Y:S02]  /*8310*/  FMUL.FTZ R53, R53, R21 ;  /* 0x0000001535357220 */ /* 0x000fe40000410000 */
[----:B------:R-:W3:Y:S01]  /*8320*/  MUFU.EX2 R201, R22 ;  /* 0x0000001600c97308 */ /* 0x000ee20000000800 */
[----:B----4-:R-:W-:Y:S01]  /*8330*/  F2FP.PACK_AB R5, R194, R193 ;  /* 0x000000c1c205723e */ /* 0x010fe200000000ff */
[----:B-----5:R-:W-:-:S02]  /*8340*/  FMUL.FTZ R40, R40, R15 ;  /* 0x0000000f28287220 */ /* 0x020fc40000410000 */
[-C--:B------:R-:W-:Y:S02]  /*8350*/  FMUL.FTZ R41, R41, R15.reuse ;  /* 0x0000000f29297220 */ /* 0x080fe40000410000 */
[-C--:B------:R-:W-:Y:S02]  /*8360*/  FMUL.FTZ R144, R144, R15.reuse ;  /* 0x0000000f90907220 */ /* 0x080fe40000410000 */
[----:B------:R-:W4:Y:S01]  /*8370*/  MUFU.EX2 R20, R20 ;  /* 0x0000001400147308 */ /* 0x000f220000000800 */
[----:B-1----:R-:W-:Y:S01]  /*8380*/  F2FP.PACK_AB R4, R197, R198 ;  /* 0x000000c6c504723e */ /* 0x002fe200000000ff */
[-C--:B------:R-:W-:Y:S02]  /*8390*/  FMUL.FTZ R42, R42, R14.reuse ;  /* 0x0000000e2a2a7220 */ /* 0x080fe40000410000 */
[----:B------:R-:W-:Y:S02]  /*83a0*/  FMUL.FTZ R43, R43, R14 ;  /* 0x0000000e2b2b7220 */ /* 0x000fe40000410000 */
[----:B------:R-:W-:Y:S01]  /*83b0*/  FMUL.FTZ R145, R145, R15 ;  /* 0x0000000f91917220 */ /* 0x000fe20000410000 */
[----:B---3--:R-:W-:Y:S01]  /*83c0*/  F2FP.PACK_AB R17, R201, R202 ;  /* 0x000000cac911723e */ /* 0x008fe200000000ff */
[----:B------:R-:W-:-:S03]  /*83d0*/  FMUL.FTZ R146, R146, R14 ;  /* 0x0000000e92927220 */ /* 0x000fc60000410000 */
[C---:B------:R-:W-:Y:S01]  /*83e0*/  HMMA.16816.F32 R32, R4.reuse, R140, R40 ;  /* 0x0000008c0420723c */ /* 0x040fe20000001828 */
[----:B------:R-:W-:Y:S01]  /*83f0*/  FMUL.FTZ R147, R147, R14 ;  /* 0x0000000e93937220 */ /* 0x000fe20000410000 */
[----:B------:R-:W-:Y:S01]  /*8400*/  LDSM.16.MT88.4 R40, [R213+0xb000] ;  /* 0x00b00000d528783b */ /* 0x000fe20000004200 */
[-C--:B------:R-:W-:Y:S02]  /*8410*/  FMUL.FTZ R152, R152, R15.reuse ;  /* 0x0000000f98987220 */ /* 0x080fe40000410000 */
[-C--:B----4-:R-:W-:Y:S02]  /*8420*/  FMUL.FTZ R150, R150, R20.reuse ;  /* 0x0000001496967220 */ /* 0x090fe40000410000 */
[----:B------:R-:W-:Y:S01]  /*8430*/  FMUL.FTZ R151, R151, R20 ;  /* 0x0000001497977220 */ /* 0x000fe20000410000 */
[----:B--2---:R-:W-:Y:S01]  /*8440*/  HMMA.16816.F32 R144, R4, R24, R144 ;  /* 0x000000180490723c */ /* 0x004fe20000001890 */
[----:B------:R-:W-:Y:S02]  /*8450*/  FMUL.FTZ R153, R153, R15 ;  /* 0x0000000f99997220 */ /* 0x000fe40000410000 */
[----:B------:R-:W-:-:S02]  /*8460*/  FMUL.FTZ R154, R154, R14 ;  /* 0x0000000e9a9a7220 */ /* 0x000fc40000410000 */
[----:B------:R-:W-:Y:S02]  /*8470*/  FMUL.FTZ R155, R155, R14 ;  /* 0x0000000e9b9b7220 */ /* 0x000fe40000410000 */
[-C--:B------:R-:W-:Y:S01]  /*8480*/  FMUL.FTZ R158, R158, R20.reuse ;  /* 0x000000149e9e7220 */ /* 0x080fe20000410000 */
[----:B------:R-:W-:Y:S01]  /*8490*/  HMMA.16816.F32 R148, R16, R24, R148 ;  /* 0x000000181094723c */ /* 0x000fe20000001894 */
[----:B------:R-:W-:Y:S02]  /*84a0*/  FMUL.FTZ R159, R159, R20 ;  /* 0x000000149f9f7220 */ /* 0x000fe40000410000 */
[-C--:B------:R-:W-:Y:S02]  /*84b0*/  FMUL.FTZ R44, R44, R15.reuse ;  /* 0x0000000f2c2c7220 */ /* 0x080fe40000410000 */
[-C--:B------:R-:W-:Y:S02]  /*84c0*/  FMUL.FTZ R45, R45, R15.reuse ;  /* 0x0000000f2d2d7220 */ /* 0x080fe40000410000 */
[-C--:B------:R-:W-:Y:S01]  /*84d0*/  FMUL.FTZ R46, R46, R14.reuse ;  /* 0x0000000e2e2e7220 */ /* 0x080fe20000410000 */
[----:B------:R-:W-:Y:S01]  /*84e0*/  HMMA.16816.F32 R152, R4, R26, R152 ;  /* 0x0000001a0498723c */ /* 0x000fe20000001898 */
[----:B------:R-:W-:Y:S01]  /*84f0*/  FMUL.FTZ R47, R47, R14 ;  /* 0x0000000e2f2f7220 */ /* 0x000fe20000410000 */
[----:B------:R-:W-:Y:S01]  /*8500*/  MOV R210, R32 ;  /* 0x0000002000d27202 */ /* 0x000fe20000000f00 */
[----:B------:R-:W-:Y:S01]  /*8510*/  FMUL.FTZ R56, R56, R15 ;  /* 0x0000000f38387220 */ /* 0x000fe20000410000 */
[----:B------:R-:W-:Y:S01]  /*8520*/  MOV R209, R33 ;  /* 0x0000002100d17202 */ /* 0x000fe20000000f00 */
[----:B------:R-:W-:-:S02]  /*8530*/  FMUL.FTZ R57, R57, R15 ;  /* 0x0000000f39397220 */ /* 0x000fc40000410000 */
[-C--:B------:R-:W-:Y:S01]  /*8540*/  FMUL.FTZ R58, R58, R14.reuse ;  /* 0x0000000e3a3a7220 */ /* 0x080fe20000410000 */
[----:B------:R-:W-:Y:S01]  /*8550*/  HMMA.16816.F32 R236, R16, R26, R156 ;  /* 0x0000001a10ec723c */ /* 0x000fe2000000189c */
[----:B------:R-:W1:Y:S01]  /*8560*/  LDSM.16.MT88.4 R24, [R217+0xa000] ;  /* 0x00a00000d918783b */ /* 0x000e620000004200 */
[----:B------:R-:W-:Y:S02]  /*8570*/  FMUL.FTZ R59, R59, R14 ;  /* 0x0000000e3b3b7220 */ /* 0x000fe40000410000 */
[-C--:B------:R-:W-:Y:S02]  /*8580*/  FMUL.FTZ R162, R162, R20.reuse ;  /* 0x00000014a2a27220 */ /* 0x080fe40000410000 */
[----:B------:R-:W-:Y:S01]  /*8590*/  FMUL.FTZ R163, R163, R20 ;  /* 0x00000014a3a37220 */ /* 0x000fe20000410000 */
[----:B------:R-:W-:Y:S01]  /*85a0*/  MOV R159, R34 ;  /* 0x00000022009f7202 */ /* 0x000fe20000000f00 */
[----:B------:R-:W-:Y:S01]  /*85b0*/  FMUL.FTZ R164, R164, R15 ;  /* 0x0000000fa4a47220 */ /* 0x000fe20000410000 */
[----:B------:R-:W-:Y:S01]  /*85c0*/  MOV R158, R35 ;  /* 0x00000023009e7202 */ /* 0x000fe20000000f00 */
[----:B------:R-:W-:Y:S01]  /*85d0*/  FMUL.FTZ R165, R165, R15 ;  /* 0x0000000fa5a57220 */ /* 0x000fe20000410000 */
[----:B------:R-:W-:Y:S01]  /*85e0*/  HMMA.16816.F32 R32, R4, R142, R44 ;  /* 0x0000008e0420723c */ /* 0x000fe2000000182c */
[-C--:B------:R-:W-:Y:S01]  /*85f0*/  FMUL.FTZ R166, R166, R14.reuse ;  /* 0x0000000ea6a67220 */ /* 0x080fe20000410000 */
[----:B------:R-:W2:Y:S01]  /*8600*/  LDSM.16.MT88.4 R44, [R215+0xb000] ;  /* 0x00b00000d72c783b */ /* 0x000ea20000004200 */
[----:B------:R-:W-:-:S02]  /*8610*/  FMUL.FTZ R167, R167, R14 ;  /* 0x0000000ea7a77220 */ /* 0x000fc40000410000 */
[-C--:B------:R-:W-:Y:S02]  /*8620*/  FMUL.FTZ R168, R168, R15.reuse ;  /* 0x0000000fa8a87220 */ /* 0x080fe40000410000 */
[-C--:B------:R-:W-:Y:S01]  /*8630*/  FMUL.FTZ R169, R169, R15.reuse ;  /* 0x0000000fa9a97220 */ /* 0x080fe20000410000 */
[-C--:B------:R-:W-:Y:S01]  /*8640*/  HMMA.16816.F32 R160, R16, R28.reuse, R160 ;  /* 0x0000001c10a0723c */ /* 0x080fe200000018a0 */
[-C--:B------:R-:W-:Y:S02]  /*8650*/  FMUL.FTZ R170, R170, R14.reuse ;  /* 0x0000000eaaaa7220 */ /* 0x080fe40000410000 */
[----:B------:R-:W-:Y:S02]  /*8660*/  FMUL.FTZ R171, R171, R14 ;  /* 0x0000000eabab7220 */ /* 0x000fe40000410000 */
[-C--:B------:R-:W-:Y:S01]  /*8670*/  FMUL.FTZ R60, R60, R15.reuse ;  /* 0x0000000f3c3c7220 */ /* 0x080fe20000410000 */
[----:B------:R-:W-:Y:S01]  /*8680*/  MOV R157, R236 ;  /* 0x000000ec009d7202 */ /* 0x000fe20000000f00 */
        /* <DEDUP_REMOVED lines=15> */
[----:B------:R-:W-:Y:S01]  /*8780*/  MOV R211, R35 ;  /* 0x0000002300d37202 */ /* 0x000fe20000000f00 */
[-C--:B------:R-:W-:Y:S01]  /*8790*/  FMUL.FTZ R75, R75, R14.reuse ;  /* 0x0000000e4b4b7220 */ /* 0x080fe20000410000 */
[----:B-1----:R-:W-:Y:S01]  /*87a0*/  HMMA.16816.F32 R32, R4, R24, R56 ;  /* 0x000000180420723c */ /* 0x002fe20000001838 */
[----:B------:R-:W1:Y:S01]  /*87b0*/  LDSM.16.MT88.4 R56, [R218+0xb000] ;  /* 0x00b00000da38783b */ /* 0x000e620000004200 */
        /* <DEDUP_REMOVED lines=11> */
[----:B------:R-:W-:Y:S02]  /*8870*/  FMUL.FTZ R95, R95, R14 ;  /* 0x0000000e5f5f7220 */ /* 0x000fe40000410000 */
[----:B------:R-:W-:Y:S02]  /*8880*/  FMUL.FTZ R104, R104, R15 ;  /* 0x0000000f68687220 */ /* 0x000fe40000410000 */
        /* <DEDUP_REMOVED lines=8> */
[----:B------:R-:W3:Y:S01]  /*8910*/  LDSM.16.MT88.4 R32, [R217+0xb000] ;  /* 0x00b00000d920783b */ /* 0x000ee20000004200 */
        /* <DEDUP_REMOVED lines=13> */
[----:B------:R-:W-:Y:S02]  /*89f0*/  FMUL.FTZ R127, R127, R14 ;  /* 0x0000000e7f7f7220 */ /* 0x000fe40000410000 */
[-C--:B------:R-:W-:Y:S02]  /*8a00*/  FMUL.FTZ R174, R174, R20.reuse ;  /* 0x00000014aeae7220 */ /* 0x080fe40000410000 */
[-C--:B------:R-:W-:Y:S01]  /*8a10*/  FMUL.FTZ R175, R175, R20.reuse ;  /* 0x00000014afaf7220 */ /* 0x080fe20000410000 */
[----:B------:R-:W-:Y:S01]  /*8a20*/  HMMA.16816.F32 R92, R4, R46, R92 ;  /* 0x0000002e045c723c */ /* 0x000fe2000000185c */
[----:B------:R-:W-:-:S02]  /*8a30*/  FMUL.FTZ R66, R66, R20 ;  /* 0x0000001442427220 */ /* 0x000fc40000410000 */
[-C--:B------:R-:W-:Y:S02]  /*8a40*/  FMUL.FTZ R67, R67, R20.reuse ;  /* 0x0000001443437220 */ /* 0x080fe40000410000 */
[-C--:B------:R-:W-:Y:S02]  /*8a50*/  FMUL.FTZ R54, R54, R20.reuse ;  /* 0x0000001436367220 */ /* 0x080fe40000410000 */
[-C--:B------:R-:W-:Y:S01]  /*8a60*/  FMUL.FTZ R55, R55, R20.reuse ;  /* 0x0000001437377220 */ /* 0x080fe20000410000 */
[----:B-1----:R-:W-:Y:S01]  /*8a70*/  HMMA.16816.F32 R104, R4, R56, R104 ;  /* 0x000000380468723c */ /* 0x002fe20000001868 */
        /* <DEDUP_REMOVED lines=9> */
[----:B---3--:R-:W-:Y:S01]  /*8b10*/  HMMA.16816.F32 R120, R4, R32, R120 ;  /* 0x000000200478723c */ /* 0x008fe20000001878 */
        /* <DEDUP_REMOVED lines=8> */
[--C-:B------:R-:W-:Y:S01]  /*8ba0*/  FFMA.FTZ R4, R181, c[0x0][0x23c], -R8.reuse ;  /* 0x00008f00b5047a23 */ /* 0x100fe20000010808 */
[C---:B------:R-:W-:Y:S01]  /*8bb0*/  HMMA.16816.F32 R240, R16.reuse, R30, R172 ;  /* 0x0000001e10f0723c */ /* 0x040fe200000018ac */
[----:B------:R-:W-:Y:S01]  /*8bc0*/  MOV R6, R137 ;  /* 0x0000008900067202 */ /* 0x000fe20000000f00 */
[----:B------:R-:W-:Y:S01]  /*8bd0*/  FMUL.FTZ R99, R99, R20 ;  /* 0x0000001463637220 */ /* 0x000fe20000410000 */
[----:B------:R1:W-:Y:S01]  /*8be0*/  MUFU.EX2 R31, R4 ;  /* 0x00000004001f7308 */ /* 0x0003e20000000800 */
[----:B------:R-:W-:Y:S01]  /*8bf0*/  MOV R7, R132 ;  /* 0x0000008400077202 */ /* 0x000fe20000000f00 */
[----:B------:R-:W-:Y:S01]  /*8c00*/  FMUL.FTZ R116, R116, R21 ;  /* 0x0000001574747220 */ /* 0x000fe20000410000 */
[----:B------:R-:W-:Y:S01]  /*8c10*/  MOV R124, R29 ;  /* 0x0000001d007c7202 */ /* 0x000fe20000000f00 */
[----:B------:R-:W-:Y:S01]  /*8c20*/  FMUL.FTZ R117, R117, R21 ;  /* 0x0000001575757220 */ /* 0x000fe20000410000 */
[C---:B------:R-:W-:Y:S01]  /*8c30*/  HMMA.16816.F32 R228, R16.reuse, R26, R64 ;  /* 0x0000001a10e4723c */ /* 0x040fe20000001840 */
[----:B------:R-:W-:Y:S01]  /*8c40*/  MOV R5, R28 ;  /* 0x0000001c00057202 */ /* 0x000fe20000000f00 */
[----:B------:R-:W-:Y:S01]  /*8c50*/  FMUL.FTZ R118, R118, R20 ;  /* 0x0000001476767220 */ /* 0x000fe20000410000 */
[----:B------:R-:W-:Y:S01]  /*8c60*/  MOV R126, R186 ;  /* 0x000000ba007e7202 */ /* 0x000fe20000000f00 */
[----:B------:R-:W-:Y:S01]  /*8c70*/  FMUL.FTZ R119, R119, R20 ;  /* 0x0000001477777220 */ /* 0x000fe20000410000 */
[----:B------:R-:W-:Y:S01]  /*8c80*/  MOV R127, R185 ;  /* 0x000000b9007f7202 */ /* 0x000fe20000000f00 */
[-C--:B------:R-:W-:Y:S01]  /*8c90*/  FMUL.FTZ R128, R128, R21.reuse ;  /* 0x0000001580807220 */ /* 0x080fe20000410000 */
[----:B------:R-:W-:Y:S01]  /*8ca0*/  MOV R125, R184 ;  /* 0x000000b8007d7202 */ /* 0x000fe20000000f00 */
[----:B------:R-:W-:Y:S01]  /*8cb0*/  HMMA.16816.F32 R52, R16, R24, R52 ;  /* 0x000000181034723c */ /* 0x000fe20000001834 */
[----:B------:R-:W-:Y:S01]  /*8cc0*/  FMUL.FTZ R129, R129, R21 ;  /* 0x0000001581817220 */ /* 0x000fe20000410000 */
[----:B------:R-:W-:Y:S01]  /*8cd0*/  MOV R181, R6 ;  /* 0x0000000600b57202 */ /* 0x000fe20000000f00 */
[----:B-1----:R-:W-:Y:S01]  /*8ce0*/  FFMA.FTZ R4, R133, c[0x0][0x23c], -R8 ;  /* 0x00008f0085047a23 */ /* 0x002fe20000010808 */
[----:B------:R-:W-:Y:S01]  /*8cf0*/  LDSM.16.MT88.4 R172, [R215+0xa800] ;  /* 0x00a80000d7ac783b */ /* 0x000fe20000004200 */
[----:B------:R-:W-:-:S02]  /*8d00*/  FMUL.FTZ R130, R130, R20 ;  /* 0x0000001482827220 */ /* 0x000fc40000410000 */
[----:B------:R1:W2:Y:S01]  /*8d10*/  MUFU.EX2 R133, R4 ;  /* 0x0000000400857308 */ /* 0x0002a20000000800 */
[C---:B------:R-:W-:Y:S01]  /*8d20*/  HMMA.16816.F32 R236, R16.reuse, R142, R48 ;  /* 0x0000008e10ec723c */ /* 0x040fe20000001830 */
[----:B------:R-:W-:Y:S01]  /*8d30*/  FMUL.FTZ R131, R131, R20 ;  /* 0x0000001483837220 */ /* 0x000fe20000410000 */
[----:B------:R-:W-:Y:S01]  /*8d40*/  LDSM.16.MT88.4 R64, [R217+0xa800] ;  /* 0x00a80000d940783b */ /* 0x000fe20000004200 */
[-C--:B------:R-:W-:Y:S02]  /*8d50*/  FMUL.FTZ R36, R36, R21.reuse ;  /* 0x0000001524247220 */ /* 0x080fe40000410000 */
[----:B------:R-:W-:Y:S02]  /*8d60*/  FMUL.FTZ R37, R37, R21 ;  /* 0x0000001525257220 */ /* 0x000fe40000410000 */
        /* <DEDUP_REMOVED lines=9> */
[----:B-1----:R-:W-:Y:S01]  /*8e00*/  FFMA.FTZ R4, R180, c[0x0][0x23c], -R8 ;  /* 0x00008f00b4047a23 */ /* 0x002fe20000010808 */
[----:B------:R-:W-:Y:S01]  /*8e10*/  MOV R43, R158 ;  /* 0x0000009e002b7202 */ /* 0x000fe20000000f00 */
[C---:B------:R-:W-:Y:S01]  /*8e20*/  HMMA.16816.F32 R84, R16.reuse, R44, R84 ;  /* 0x0000002c1054723c */ /* 0x040fe20000001854 */
[----:B------:R-:W1:Y:S01]  /*8e30*/  LDSM.16.MT88.4 R156, [R213+0xa800] ;  /* 0x00a80000d59c783b */ /* 0x000e620000004200 */
[----:B------:R3:W-:Y:S01]  /*8e40*/  MUFU.EX2 R137, R4 ;  /* 0x0000000400897308 */ /* 0x0007e20000000800 */
[----:B------:R-:W-:Y:S01]  /*8e50*/  FMUL.FTZ R113, R113, R21 ;  /* 0x0000001571717220 */ /* 0x000fe20000410000 */
[----:B------:R-:W-:Y:S01]  /*8e60*/  MOV R180, R5 ;  /* 0x0000000500b47202 */ /* 0x000fe20000000f00 */
[----:B------:R-:W-:Y:S01]  /*8e70*/  FMUL.FTZ R114, R114, R20 ;  /* 0x0000001472727220 */ /* 0x000fe20000410000 */
[----:B------:R-:W4:Y:S01]  /*8e80*/  LDSM.16.MT88.4 R80, [R213+0xb800] ;  /* 0x00b80000d550783b */ /* 0x000f220000004200 */
[----:B------:R-:W-:Y:S01]  /*8e90*/  MOV R44, R125 ;  /* 0x0000007d002c7202 */ /* 0x000fe20000000f00 */
[----:B------:R-:W-:Y:S01]  /*8ea0*/  HMMA.16816.F32 R116, R16, R32, R116 ;  /* 0x000000201074723c */ /* 0x000fe20000001874 */
[----:B------:R-:W-:Y:S01]  /*8eb0*/  MOV R45, R126 ;  /* 0x0000007e002d7202 */ /* 0x000fe20000000f00 */
[----:B------:R-:W-:-:S02]  /*8ec0*/  FMUL.FTZ R115, R115, R20 ;  /* 0x0000001473737220 */ /* 0x000fc40000410000 */
[-C--:B------:R-:W-:Y:S02]  /*8ed0*/  FMUL.FTZ R68, R68, R21.reuse ;  /* 0x0000001544447220 */ /* 0x080fe40000410000 */
[----:B------:R-:W-:Y:S02]  /*8ee0*/  FMUL.FTZ R69, R69, R21 ;  /* 0x0000001545457220 */ /* 0x000fe40000410000 */
[C---:B------:R-:W-:Y:S01]  /*8ef0*/  HMMA.16816.F32 R32, R16.reuse, R34, R128 ;  /* 0x000000221020723c */ /* 0x040fe20000001880 */
[----:B------:R-:W-:Y:S02]  /*8f00*/  FMUL.FTZ R70, R70, R20 ;  /* 0x0000001446467220 */ /* 0x000fe40000410000 */
[----:B---3--:R-:W-:Y:S01]  /*8f10*/  FFMA.FTZ R4, R183, c[0x0][0x23c], -R8 ;  /* 0x00008f00b7047a23 */ /* 0x008fe20000010808 */
[----:B------:R-:W-:Y:S01]  /*8f20*/  MOV R183, R124 ;  /* 0x0000007c00b77202 */ /* 0x000fe20000000f00 */
[----:B------:R-:W-:Y:S02]  /*8f30*/  FMUL.FTZ R71, R71, R20 ;  /* 0x0000001447477220 */ /* 0x000fe40000410000 */
[----:B------:R3:W5:Y:S01]  /*8f40*/  MUFU.EX2 R132, R4 ;  /* 0x0000000400847308 */ /* 0x0007620000000800 */
[----:B--2---:R-:W-:Y:S01]  /*8f50*/  F2FP.PACK_AB R128, R133, R31 ;  /* 0x0000001f8580723e */ /* 0x004fe200000000ff */
[----:B------:R-:W-:Y:S01]  /*8f60*/  HMMA.16816.F32 R36, R16, R140, R36 ;  /* 0x0000008c1024723c */ /* 0x000fe20000001824 */
[----:B------:R-:W-:-:S02]  /*8f70*/  FMUL.FTZ R100, R100, R21 ;  /* 0x0000001564647220 */ /* 0x000fc40000410000 */
[----:B------:R-:W-:Y:S02]  /*8f80*/  FMUL.FTZ R101, R101, R21 ;  /* 0x0000001565657220 */ /* 0x000fe40000410000 */
[-C--:B------:R-:W-:Y:S02]  /*8f90*/  FMUL.FTZ R102, R102, R20.reuse ;  /* 0x0000001466667220 */ /* 0x080fe40000410000 */
[----:B------:R-:W-:Y:S01]  /*8fa0*/  FMUL.FTZ R103, R103, R20 ;  /* 0x0000001467677220 */ /* 0x000fe20000410000 */
[----:B------:R-:W-:Y:S01]  /*8fb0*/  HMMA.16816.F32 R140, R16, R58, R112 ;  /* 0x0000003a108c723c */ /* 0x000fe20000001870 */
[----:B------:R-:W2:Y:S01]  /*8fc0*/  LDSM.16.MT88.4 R112, [R218+0xb800] ;  /* 0x00b80000da70783b */ /* 0x000ea20000004200 */
[----:B---3--:R-:W-:Y:S01]  /*8fd0*/  FFMA.FTZ R4, R177, c[0x0][0x23c], -R2 ;  /* 0x00008f00b1047a23 */ /* 0x008fe20000010802 */
[----:B-----5:R-:W-:-:S05]  /*8fe0*/  F2FP.PACK_AB R130, R132, R137 ;  /* 0x000000898482723e */ /* 0x020fca00000000ff */
[C---:B------:R-:W-:Y:S01]  /*8ff0*/  HMMA.16816.F32 R68, R16.reuse, R40, R68 ;  /* 0x000000281044723c */ /* 0x040fe20000001844 */
[----:B------:R3:W-:Y:S06]  /*9000*/  MUFU.EX2 R27, R4 ;  /* 0x00000004001b7308 */ /* 0x0007ec0000000800 */
[----:B------:R-:W-:Y:S01]  /*9010*/  MOV R40, R210 ;  /* 0x000000d200287202 */ /* 0x000fe20000000f00 */
[----:B------:R-:W-:Y:S01]  /*9020*/  HMMA.16816.F32 R100, R16, R56, R100 ;  /* 0x000000381064723c */ /* 0x000fe20000001864 */
[----:B------:R-:W-:Y:S01]  /*9030*/  MOV R41, R209 ;  /* 0x000000d100297202 */ /* 0x000fe20000000f00 */
[----:B---3--:R-:W-:-:S04]  /*9040*/  FFMA.FTZ R4, R176, c[0x0][0x23c], -R2 ;  /* 0x00008f00b0047a23 */ /* 0x008fc80000010802 */
[----:B------:R3:W5:Y:S02]  /*9050*/  MUFU.EX2 R29, R4 ;  /* 0x00000004001d7308 */ /* 0x0007640000000800 */
[--C-:B---3--:R-:W-:Y:S01]  /*9060*/  FFMA.FTZ R4, R139, c[0x0][0x23c], -R2.reuse ;  /* 0x00008f008b047a23 */ /* 0x108fe20000010802 */
[----:B-----5:R-:W-:Y:S01]  /*9070*/  F2FP.PACK_AB R129, R29, R27 ;  /* 0x0000001b1d81723e */ /* 0x020fe200000000ff */
[----:B------:R-:W-:-:S04]  /*9080*/  FFMA.FTZ R2, R178, c[0x0][0x23c], -R2 ;  /* 0x00008f00b2027a23 */ /* 0x000fc80000010802 */
[----:B------:R-:W-:Y:S08]  /*9090*/  MUFU.EX2 R30, R4 ;  /* 0x00000004001e7308 */ /* 0x000ff00000000800 */
[----:B------:R3:W5:Y:S02]  /*90a0*/  MUFU.EX2 R28, R2 ;  /* 0x00000002001c7308 */ /* 0x0007640000000800 */
[----:B---3--:R-:W-:Y:S01]  /*90b0*/  FFMA.FTZ R2, R138, c[0x0][0x23c], -R0 ;  /* 0x00008f008a027a23 */ /* 0x008fe20000010800 */
[----:B-----5:R-:W-:-:S05]  /*90c0*/  F2FP.PACK_AB R131, R28, R30 ;  /* 0x0000001e1c83723e */ /* 0x020fca00000000ff */
[----:B------:R3:W-:Y:S02]  /*90d0*/  MUFU.EX2 R26, R2 ;  /* 0x00000002001a7308 */ /* 0x0007e40000000800 */
[C---:B-1----:R-:W-:Y:S08]  /*90e0*/  HMMA.16816.F32 R148, R128.reuse, R156, R148 ;  /* 0x0000009c8094723c */ /* 0x042ff00000001894 */
[----:B------:R-:W-:Y:S01]  /*90f0*/  HMMA.16816.F32 R160, R128, R172, R160 ;  /* 0x000000ac80a0723c */ /* 0x000fe200000018a0 */
[----:B---3--:R-:W-:-:S04]  /*9100*/  FFMA.FTZ R2, R179, c[0x0][0x23c], -R0 ;  /* 0x00008f00b3027a23 */ /* 0x008fc80000010800 */
[----:B------:R1:W3:Y:S03]  /*9110*/  MUFU.EX2 R25, R2 ;  /* 0x0000000200197308 */ /* 0x0002e60000000800 */
[----:B------:R-:W-:Y:S01]  /*9120*/  HMMA.16816.F32 R176, R16, R46, R96 ;  /* 0x0000002e10b0723c */ /* 0x000fe20000001860 */
[----:B------:R-:W5:Y:S06]  /*9130*/  LDSM.16.MT88.4 R96, [R215+0xb800] ;  /* 0x00b80000d760783b */ /* 0x000f6c0000004200 */
[----:B------:R-:W-:Y:S01]  /*9140*/  MOV R46, R127 ;  /* 0x0000007f002e7202 */ /* 0x000fe20000000f00 */
[----:B------:R-:W-:Y:S01]  /*9150*/  FFMA.FTZ R16, R252, R21, R207 ;  /* 0x00000015fc107223 */ /* 0x000fe200000100cf */
[----:B------:R-:W-:Y:S01]  /*9160*/  MOV R47, R211 ;  /* 0x000000d3002f7202 */ /* 0x000fe20000000f00 */
[----:B------:R-:W-:Y:S02]  /*9170*/  HMMA.16816.F32 R52, R128, R64, R52 ;  /* 0x000000408034723c */ /* 0x000fe40000001834 */
[----:B------:R-:W-:-:S02]  /*9180*/  FADD.FTZ R16, R206, R16 ;  /* 0x00000010ce107221 */ /* 0x000fc40000010000 */
[--C-:B-1----:R-:W-:Y:S01]  /*9190*/  FFMA.FTZ R2, R182, c[0x0][0x23c], -R0.reuse ;  /* 0x00008f00b6027a23 */ /* 0x102fe20000010800 */
[----:B---3--:R-:W-:Y:S01]  /*91a0*/  F2FP.PACK_AB R124, R25, R26 ;  /* 0x0000001a197c723e */ /* 0x008fe200000000ff */
[----:B------:R-:W-:Y:S01]  /*91b0*/  FFMA.FTZ R0, R189, c[0x0][0x23c], -R0 ;  /* 0x00008f00bd007a23 */ /* 0x000fe20000010800 */
[----:B------:R-:W-:Y:S01]  /*91c0*/  MOV R182, R7 ;  /* 0x0000000700b67202 */ /* 0x000fe20000000f00 */
[----:B------:R1:W-:Y:S01]  /*91d0*/  MUFU.EX2 R24, R2 ;  /* 0x0000000200187308 */ /* 0x0003e20000000800 */
[----:B------:R-:W3:Y:S01]  /*91e0*/  LDSM.16.MT88.4 R4, [R217+0xb800] ;  /* 0x00b80000d904783b */ /* 0x000ee20000004200 */
[C---:B----4-:R-:W-:Y:S06]  /*91f0*/  HMMA.16816.F32 R68, R128.reuse, R80, R68 ;  /* 0x000000508044723c */ /* 0x050fec0000001844 */
[----:B------:R4:W4:Y:S02]  /*9200*/  MUFU.EX2 R23, R0 ;  /* 0x0000000000177308 */ /* 0x0009240000000800 */
[----:B--2---:R-:W-:Y:S01]  /*9210*/  HMMA.16816.F32 R100, R128, R112, R100 ;  /* 0x000000708064723c */ /* 0x004fe20000001864 */
[----:B-1----:R-:W-:-:S06]  /*9220*/  FFMA.FTZ R2, R191, c[0x0][0x23c], -R13 ;  /* 0x00008f00bf027a23 */ /* 0x002fcc000001080d */
[----:B------:R-:W-:Y:S01]  /*9230*/  MUFU.EX2 R2, R2 ;  /* 0x0000000200027308 */ /* 0x000fe20000000800 */
[----:B-----5:R-:W-:Y:S01]  /*9240*/  HMMA.16816.F32 R84, R128, R96, R84 ;  /* 0x000000608054723c */ /* 0x020fe20000001854 */
[----:B----4-:R-:W-:Y:S01]  /*9250*/  FFMA.FTZ R0, R188, c[0x0][0x23c], -R13 ;  /* 0x00008f00bc007a23 */ /* 0x010fe2000001080d */
[----:B------:R-:W-:-:S05]  /*9260*/  F2FP.PACK_AB R126, R23, R24 ;  /* 0x00000018177e723e */ /* 0x000fca00000000ff */
[----:B------:R1:W-:Y:S01]  /*9270*/  MUFU.EX2 R22, R0 ;  /* 0x0000000000167308 */ /* 0x0003e20000000800 */
[----:B---3--:R-:W-:Y:S01]  /*9280*/  HMMA.16816.F32 R116, R128, R4, R116 ;  /* 0x000000048074723c */ /* 0x008fe20000001874 */
[----:B-1----:R-:W-:-:S06]  /*9290*/  FFMA.FTZ R0, R190, c[0x0][0x23c], -R13 ;  /* 0x00008f00be007a23 */ /* 0x002fcc000001080d */
[----:B------:R1:W2:Y:S02]  /*92a0*/  MUFU.EX2 R8, R0 ;  /* 0x0000000000087308 */ /* 0x0002a40000000800 */
[----:B-1----:R-:W-:Y:S01]  /*92b0*/  FFMA.FTZ R0, R192, c[0x0][0x23c], -R13 ;  /* 0x00008f00c0007a23 */ /* 0x002fe2000001080d */
[----:B--2---:R-:W-:Y:S01]  /*92c0*/  F2FP.PACK_AB R125, R8, R22 ;  /* 0x00000016087d723e */ /* 0x004fe200000000ff */
[----:B------:R-:W-:-:S04]  /*92d0*/  FFMA.FTZ R13, R251, R20, R202 ;  /* 0x00000014fb0d7223 */ /* 0x000fc800000100ca */
[----:B------:R-:W1:Y:S02]  /*92e0*/  MUFU.EX2 R0, R0 ;  /* 0x0000000000007308 */ /* 0x000e640000000800 */
[----:B-1----:R-:W-:-:S07]  /*92f0*/  F2FP.PACK_AB R127, R2, R0 ;  /* 0x00000000027f723e */ /* 0x002fce00000000ff */
[C---:B------:R-:W-:Y:S08]  /*9300*/  HMMA.16816.F32 R144, R124.reuse, R156, R144 ;  /* 0x0000009c7c90723c */ /* 0x040ff00000001890 */
[-C--:B------:R-:W-:Y:S08]  /*9310*/  HMMA.16816.F32 R152, R124, R158.reuse, R152 ;  /* 0x0000009e7c98723c */ /* 0x080ff00000001898 */
[----:B------:R-:W-:Y:S01]  /*9320*/  HMMA.16816.F32 R156, R128, R158, R48 ;  /* 0x0000009e809c723c */ /* 0x000fe20000001830 */
[----:B------:R-:W1:Y:S07]  /*9330*/  LDSM.16.MT88.4 R48, [R218+0xa800] ;  /* 0x00a80000da30783b */ /* 0x000e6e0000004200 */
[C---:B------:R-:W-:Y:S07]  /*9340*/  HMMA.16816.F32 R120, R124.reuse, R4, R120 ;  /* 0x000000047c78723c */ /* 0x040fee0000001878 */
[----:B------:R-:W-:Y:S01]  /*9350*/  FFMA.FTZ R5, R250, R15, R198 ;  /* 0x0000000ffa057223 */ /* 0x000fe200000100c6 */
[----:B------:R-:W-:Y:S01]  /*9360*/  HMMA.16816.F32 R164, R124, R172, R164 ;  /* 0x000000ac7ca4723c */ /* 0x000fe200000018a4 */
[----:B------:R-:W-:-:S02]  /*9370*/  FFMA.FTZ R4, R249, R14, R193 ;  /* 0x0000000ef9047223 */ /* 0x000fc400000100c1 */
[----:B------:R-:W-:Y:S02]  /*9380*/  FADD.FTZ R15, R201, R13 ;  /* 0x0000000dc90f7221 */ /* 0x000fe40000010000 */
[----:B------:R-:W-:Y:S02]  /*9390*/  FADD.FTZ R14, R197, R5 ;  /* 0x00000005c50e7221 */ /* 0x000fe40000010000 */
[----:B------:R-:W-:Y:S01]  /*93a0*/  FADD.FTZ R13, R194, R4 ;  /* 0x00000004c20d7221 */ /* 0x000fe20000010000 */
[----:B------:R-:W-:Y:S01]  /*93b0*/  HMMA.16816.F32 R168, R124, R174, R168 ;  /* 0x000000ae7ca8723c */ /* 0x000fe200000018a8 */
[----:B------:R-:W-:Y:S02]  /*93c0*/  FADD.FTZ R5, R203, R15 ;  /* 0x0000000fcb057221 */ /* 0x000fe40000010000 */
[----:B------:R-:W-:-:S05]  /*93d0*/  FADD.FTZ R4, R199, R14 ;  /* 0x0000000ec7047221 */ /* 0x000fca0000010000 */
[C---:B------:R-:W-:Y:S08]  /*93e0*/  HMMA.16816.F32 R56, R124.reuse, R64, R180 ;  /* 0x000000407c38723c */ /* 0x040ff000000018b4 */
[C---:B------:R-:W-:Y:S08]  /*93f0*/  HMMA.16816.F32 R60, R124.reuse, R66, R60 ;  /* 0x000000427c3c723c */ /* 0x040ff0000000183c */
        /* <DEDUP_REMOVED lines=39> */
[----:B------:R-:W-:Y:S05]  /*9670*/  @!P0 BRA `(.L_x_934) ;  /* 0x0000597000008947 */ /* 0x000fea0003800000 */
[----:B------:R-:W2:Y:S01]  /*9680*/  LDL.64 R210, [R1+0x30] ;  /* 0x0000300001d27983 */ /* 0x000ea20000100a00 */
[----:B------:R-:W-:Y:S01]  /*9690*/  UIADD3 UR4, UR8, -0x2, URZ ;  /* 0xfffffffe08047890 */ /* 0x000fe2000fffe03f */
[----:B------:R-:W-:-:S04]  /*96a0*/  DEPBAR.LE SB0, 0x0 ;  /* 0x000080000000791a */ /* 0x000fc80000000000 */
[----:B------:R-:W-:Y:S01]  /*96b0*/  UIADD3 UR5, UP0, -UR6, 0x80, URZ ;  /* 0x0000008006057890 */ /* 0x000fe2000ff1e13f */
[----:B------:R-:W-:-:S03]  /*96c0*/  MOV R0, UR4 ;  /* 0x0000000400007c02 */ /* 0x000fc60008000f00 */
[----:B------:R-:W-:Y:S02]  /*96d0*/  UIADD3.X UR4, URZ, ~UR9, URZ, UP0, !UPT ;  /* 0x800000093f047290 */ /* 0x000fe400087fe43f */
[----:B------:R-:W-:Y:S01]  /*96e0*/  UISETP.NE.AND UP0, UPT, UR8, 0x4, UPT ;  /* 0x000000040800788c */ /* 0x000fe2000bf05270 */
[----:B------:R-:W-:Y:S01]  /*96f0*/  BAR.SYNC.DEFER_BLOCKING 0x0 ;  /* 0x0000000000007b1d */ /* 0x000fe20000010000 */
[----:B--2---:R-:W-:-:S05]  /*9700*/  MOV R2, R210 ;  /* 0x000000d200027202 */ /* 0x004fca0000000f00 */
[----:B------:R-:W-:-:S05]  /*9710*/  IMAD R0, R0, UR24, R2 ;  /* 0x0000001800007c24 */ /* 0x000fca000f8e0202 */
[----:B------:R-:W-:-:S04]  /*9720*/  LEA R0, R0, c[0x0][0x170], 0x1 ;  /* 0x00005c0000007a11 */ /* 0x000fc800078e08ff */
[----:B------:R-:W-:Y:S02]  /*9730*/  IADD3 R4, -R248, UR24, R0 ;  /* 0x00000018f8047c10 */ /* 0x000fe4000fffe100 */
[----:B------:R-:W-:Y:S02]  /*9740*/  IADD3 R0, R0, -UR6, RZ ;  /* 0x8000000600007c10 */ /* 0x000fe4000fffe0ff */
[----:B------:R-:W-:Y:S02]  /*9750*/  IADD3 R236, P1, R4, -UR6, RZ ;  /* 0x8000000604ec7c10 */ /* 0x000fe4000ff3e0ff */
[C---:B------:R-:W-:Y:S02]  /*9760*/  IADD3 R238, P3, R0.reuse, -UR6, RZ ;  /* 0x8000000600ee7c10 */ /* 0x040fe4000ff7e0ff */
[----:B------:R-:W-:Y:S02]  /*9770*/  IADD3 R6, P2, R0, UR5, RZ ;  /* 0x0000000500067c10 */ /* 0x000fe4000ff5e0ff */
[----:B------:R-:W-:-:S02]  /*9780*/  IADD3 R4, P0, R4, UR5, RZ ;  /* 0x0000000504047c10 */ /* 0x000fc4000ff1e0ff */
[C---:B------:R-:W-:Y:S02]  /*9790*/  IADD3.X R239, R233.reuse, ~UR9, RZ, P3, !PT ;  /* 0x80000009e9ef7c10 */ /* 0x040fe40009ffe4ff */
[----:B------:R-:W-:Y:S02]  /*97a0*/  IADD3.X R7, R233, UR4, RZ, P2, !PT ;  /* 0x00000004e9077c10 */ /* 0x000fe400097fe4ff */
[C---:B------:R-:W-:Y:S01]  /*97b0*/  IADD3.X R237, R235.reuse, ~UR9, RZ, P1, !PT ;  /* 0x80000009ebed7c10 */ /* 0x040fe20008ffe4ff */
[----:B------:R-:W-:Y:S01]  /*97c0*/  @!PT LDS RZ, [RZ] ;  /* 0x00000000fffff984 */ /* 0x000fe20000000800 */
[----:B------:R-:W-:Y:S01]  /*97d0*/  @!PT LDS RZ, [RZ] ;  /* 0x00000000fffff984 */ /* 0x000fe20000000800 */
[----:B------:R-:W-:Y:S01]  /*97e0*/  @!PT LDS RZ, [RZ] ;  /* 0x00000000fffff984 */ /* 0x000fe20000000800 */
[----:B------:R1:W-:Y:S01]  /*97f0*/  LDGSTS.E.BYPASS.LTC128B.128 [R227+0xa000], [R238.64] ;  /* 0x0a000000eee37fae */ /* 0x0003e2000b901d52 */
[----:B------:R-:W-:Y:S02]  /*9800*/  IADD3.X R5, R235, UR4, RZ, P0, !PT ;  /* 0x00000004eb057c10 */ /* 0x000fe400087fe4ff */
[----:B------:R-:W-:Y:S01]  /*9810*/  PLOP3.LUT P0, PT, PT, PT, UP0, 0x80, 0x0 ;  /* 0x000000000000781c */ /* 0x000fe20003f0f008 */
[----:B------:R2:W-:Y:S04]  /*9820*/  LDGSTS.E.BYPASS.LTC128B.128 [R227+0xb000], [R6.64] ;  /* 0x0b00000006e37fae */ /* 0x0005e8000b901d52 */
[----:B------:R1:W-:Y:S04]  /*9830*/  LDGSTS.E.BYPASS.LTC128B.128 [R227+0xa800], [R236.64] ;  /* 0x0a800000ece37fae */ /* 0x0003e8000b901d52 */
[----:B------:R2:W-:Y:S04]  /*9840*/  LDGSTS.E.BYPASS.LTC128B.128 [R227+0xb800], [R4.64] ;  /* 0x0b80000004e37fae */ /* 0x0005e8000b901d52 */
[----:B------:R-:W-:Y:S04]  /*9850*/  LDSM.16.M88.4 R32, [R212+0x8000] ;  /* 0x00800000d420783b */ /* 0x000fe80000000200 */
[----:B------:R-:W3:Y:S04]  /*9860*/  LDSM.16.M88.4 R16, [R214+0x2000] ;  /* 0x00200000d610783b */ /* 0x000ee80000000200 */
[----:B------:R-:W4:Y:S04]  /*9870*/  LDSM.16.M88.4 R28, [R212+0x8800] ;  /* 0x00880000d41c783b */ /* 0x000f280000000200 */
[----:B------:R-:W5:Y:S04]  /*9880*/  LDSM.16.M88.4 R20, [R214] ;  /* 0x00000000d614783b */ /* 0x000f680000000200 */
[----:B------:R-:W-:Y:S04]  /*9890*/  LDSM.16.M88.4 R176, [R223] ;  /* 0x00000000dfb0783b */ /* 0x000fe80000000200 */
[----:B------:R-:W-:Y:S04]  /*98a0*/  LDSM.16.M88.4 R140, [R226] ;  /* 0x00000000e28c783b */ /* 0x000fe80000000200 */
[----:B--2---:R-:W2:Y:S04]  /*98b0*/  LDSM.16.M88.4 R4, [R216+0x2000] ;  /* 0x00200000d804783b */ /* 0x004ea80000000200 */
[----:B------:R-:W1:Y:S04]  /*98c0*/  LDSM.16.M88.4 R24, [R216] ;  /* 0x00000000d818783b */ /* 0x000e680000000200 */
[----:B------:R-:W0:Y:S01]  /*98d0*/  LDGDEPBAR ;  /* 0x00000000000079af */ /* 0x000e220000000000 */
[C---:B---3--:R-:W-:Y:S08]  /*98e0*/  HMMA.16816.F32 R188, R16.reuse, R32, RZ ;  /* 0x0000002010bc723c */ /* 0x048ff000000018ff */
[C---:B----4-:R-:W-:Y:S08]  /*98f0*/  HMMA.16816.F32 R180, R16.reuse, R28, RZ ;  /* 0x0000001c10b4723c */ /* 0x050ff000000018ff */
[C---:B------:R-:W-:Y:S08]  /*9900*/  HMMA.16816.F32 R184, R16.reuse, R34, RZ ;  /* 0x0000002210b8723c */ /* 0x040ff000000018ff */
[----:B------:R-:W-:Y:S08]  /*9910*/  HMMA.16816.F32 R16, R16, R30, RZ ;  /* 0x0000001e1010723c */ /* 0x000ff000000018ff */
[C---:B-----5:R-:W-:Y:S08]  /*9920*/  HMMA.16816.F32 R196, R20.reuse, R32, RZ ;  /* 0x0000002014c4723c */ /* 0x060ff000000018ff */
[----:B------:R-:W-:Y:S01]  /*9930*/  HMMA.16816.F32 R208, R20, R34, RZ ;  /* 0x0000002214d0723c */ /* 0x000fe200000018ff */
[----:B------:R-:W-:Y:S07]  /*9940*/  LDSM.16.M88.4 R32, [R221+0x8800] ;  /* 0x00880000dd20783b */ /* 0x000fee0000000200 */
[----:B--2---:R-:W-:Y:S08]  /*9950*/  HMMA.16816.F32 R204, R4, R178, R184 ;  /* 0x000000b204cc723c */ /* 0x004ff000000018b8 */
[C---:B------:R-:W-:Y:S08]  /*9960*/  HMMA.16816.F32 R192, R20.reuse, R28, RZ ;  /* 0x0000001c14c0723c */ /* 0x040ff000000018ff */
[----:B------:R-:W-:Y:S01]  /*9970*/  HMMA.16816.F32 R200, R20, R30, RZ ;  /* 0x0000001e14c8723c */ /* 0x000fe200000018ff */
[----:B------:R-:W-:Y:S07]  /*9980*/  LDSM.16.M88.4 R20, [R221+0x8000] ;  /* 0x00800000dd14783b */ /* 0x000fee0000000200 */
[C---:B------:R-:W-:Y:S08]  /*9990*/  HMMA.16816.F32 R232, R4.reuse, R176, R188 ;  /* 0x000000b004e8723c */ /* 0x040ff000000018bc */
[C---:B------:R-:W-:Y:S08]  /*99a0*/  HMMA.16816.F32 R228, R4.reuse, R140, R180 ;  /* 0x0000008c04e4723c */ /* 0x040ff000000018b4 */
[----:B------:R-:W-:Y:S01]  /*99b0*/  HMMA.16816.F32 R184, R4, R142, R16 ;  /* 0x0000008e04b8723c */ /* 0x000fe20000001810 */
[----:B------:R-:W2:Y:S04]  /*99c0*/  LDSM.16.M88.4 R4, [R222+0x2000] ;  /* 0x00200000de04783b */ /* 0x000ea80000000200 */
[----:B------:R-:W3:Y:S03]  /*99d0*/  LDSM.16.M88.4 R16, [R222] ;  /* 0x00000000de10783b */ /* 0x000ee60000000200 */
[C---:B-1----:R-:W-:Y:S08]  /*99e0*/  HMMA.16816.F32 R28, R24.reuse, R176, R196 ;  /* 0x000000b0181c723c */ /* 0x042ff000000018c4 */
[C---:B------:R-:W-:Y:S08]  /*99f0*/  HMMA.16816.F32 R180, R24.reuse, R178, R208 ;  /* 0x000000b218b4723c */ /* 0x040ff000000018d0 */
[C---:B------:R-:W-:Y:S08]  /*9a00*/  HMMA.16816.F32 R188, R24.reuse, R140, R192 ;  /* 0x0000008c18bc723c */ /* 0x040ff000000018c0 */
[----:B------:R-:W-:Y:S01]  /*9a10*/  HMMA.16816.F32 R176, R24, R142, R200 ;  /* 0x0000008e18b0723c */ /* 0x000fe200000018c8 */
[----:B------:R-:W-:Y:S04]  /*9a20*/  LDSM.16.M88.4 R24, [R220+0x2000] ;  /* 0x00200000dc18783b */ /* 0x000fe80000000200 */
[----:B------:R-:W1:Y:S03]  /*9a30*/  LDSM.16.M88.4 R140, [R219] ;  /* 0x00000000db8c783b */ /* 0x000e660000000200 */
[----:B--2---:R-:W-:Y:S08]  /*9a40*/  HMMA.16816.F32 R204, R4, R22, R204 ;  /* 0x0000001604cc723c */ /* 0x004ff000000018cc */
[-C--:B---3--:R-:W-:Y:S01]  /*9a50*/  HMMA.16816.F32 R200, R16, R20.reuse, R28 ;  /* 0x0000001410c8723c */ /* 0x088fe2000000181c */
[----:B------:R-:W2:Y:S07]  /*9a60*/  LDSM.16.M88.4 R28, [R219+0x800] ;  /* 0x00080000db1c783b */ /* 0x000eae0000000200 */
[C---:B------:R-:W-:Y:S08]  /*9a70*/  HMMA.16816.F32 R196, R4.reuse, R20, R232 ;  /* 0x0000001404c4723c */ /* 0x040ff000000018e8 */
[C---:B------:R-:W-:Y:S08]  /*9a80*/  HMMA.16816.F32 R228, R4.reuse, R32, R228 ;  /* 0x0000002004e4723c */ /* 0x040ff000000018e4 */
[----:B------:R-:W-:Y:S01]  /*9a90*/  HMMA.16816.F32 R208, R4, R34, R184 ;  /* 0x0000002204d0723c */ /* 0x000fe200000018b8 */
[----:B------:R-:W3:Y:S04]  /*9aa0*/  LDSM.16.M88.4 R4, [R220] ;  /* 0x00000000dc04783b */ /* 0x000ee80000000200 */
[----:B------:R-:W-:Y:S03]  /*9ab0*/  LDSM.16.M88.4 R184, [R212+0x9000] ;  /* 0x00900000d4b8783b */ /* 0x000fe60000000200 */
[C---:B------:R-:W-:Y:S01]  /*9ac0*/  HMMA.16816.F32 R192, R16.reuse, R22, R180 ;  /* 0x0000001610c0723c */ /* 0x040fe200000018b4 */
[----:B------:R-:W4:Y:S07]  /*9ad0*/  LDSM.16.M88.4 R20, [R214+0x6000] ;  /* 0x00600000d614783b */ /* 0x000f2e0000000200 */
[C---:B------:R-:W-:Y:S08]  /*9ae0*/  HMMA.16816.F32 R188, R16.reuse, R32, R188 ;  /* 0x0000002010bc723c */ /* 0x040ff000000018bc */
[----:B------:R-:W-:Y:S01]  /*9af0*/  HMMA.16816.F32 R180, R16, R34, R176 ;  /* 0x0000002210b4723c */ /* 0x000fe200000018b0 */
[----:B------:R-:W5:Y:S07]  /*9b00*/  LDSM.16.M88.4 R176, [R212+0x9800] ;  /* 0x00980000d4b0783b */ /* 0x000f6e0000000200 */
[C---:B-1----:R-:W-:Y:S08]  /*9b10*/  HMMA.16816.F32 R16, R24.reuse, R142, R204 ;  /* 0x0000008e1810723c */ /* 0x042ff000000018cc */
[C---:B------:R-:W-:Y:S08]  /*9b20*/  HMMA.16816.F32 R32, R24.reuse, R140, R196 ;  /* 0x0000008c1820723c */ /* 0x040ff000000018c4 */
[----:B--2---:R-:W-:Y:S08]  /*9b30*/  HMMA.16816.F32 R196, R24, R28, R228 ;  /* 0x0000001c18c4723c */ /* 0x004ff000000018e4 */
[C---:B---3--:R-:W-:Y:S08]  /*9b40*/  HMMA.16816.F32 R232, R4.reuse, R140, R200 ;  /* 0x0000008c04e8723c */ /* 0x048ff000000018c8 */
        /* <DEDUP_REMOVED lines=44> */
[----:B------:R-:W-:Y:S04]  /*9e10*/  HMMA.16816.F32 R176, R16, R142, R176 ;  /* 0x0000008e10b0723c */ /* 0x000fe800000018b0 */
[----:B------:R-:W2:Y:S04]  /*9e20*/  MUFU.TANH R198, R30 ;  /* 0x0000001e00c67308 */ /* 0x000ea80000002400 */
[----:B------:R-:W-:Y:S01]  /*9e30*/  HMMA.16816.F32 R24, R24, R34, R200 ;  /* 0x000000221818723c */ /* 0x000fe200000018c8 */
[----:B------:R-:W-:Y:S02]  /*9e40*/  FMUL.FTZ R184, R184, c[0x0][0x2ec] ;  /* 0x0000bb00b8b87a20 */ /* 0x000fe40000410000 */
[----:B------:R-:W-:Y:S01]  /*9e50*/  FMUL.FTZ R185, R185, c[0x0][0x2ec] ;  /* 0x0000bb00b9b97a20 */ /* 0x000fe20000410000 */
[----:B------:R3:W4:Y:S01]  /*9e60*/  MUFU.TANH R197, R31 ;  /* 0x0000001f00c57308 */ /* 0x0007220000002400 */
[----:B------:R-:W-:-:S02]  /*9e70*/  FMUL.FTZ R186, R186, c[0x0][0x2ec] ;  /* 0x0000bb00baba7a20 */ /* 0x000fc40000410000 */
[----:B------:R-:W-:Y:S01]  /*9e80*/  FMUL.FTZ R187, R187, c[0x0][0x2ec] ;  /* 0x0000bb00bbbb7a20 */ /* 0x000fe20000410000 */
[----:B------:R-:W-:Y:S04]  /*9e90*/  HMMA.16816.F32 R140, R4, R142, R192 ;  /* 0x0000008e048c723c */ /* 0x000fe800000018c0 */
[----:B------:R-:W1:Y:S04]  /*9ea0*/  MUFU.TANH R193, R184 ;  /* 0x000000b800c17308 */ /* 0x000e680000002400 */
[----:B------:R-:W-:Y:S01]  /*9eb0*/  HMMA.16816.F32 R188, R20, R32, R208 ;  /* 0x0000002014bc723c */ /* 0x000fe200000018d0 */
[----:B------:R-:W-:-:S02]  /*9ec0*/  FMUL.FTZ R177, R177, c[0x0][0x2ec] ;  /* 0x0000bb00b1b17a20 */ /* 0x000fc40000410000 */
[----:B------:R-:W-:Y:S01]  /*9ed0*/  FMUL.FTZ R178, R178, c[0x0][0x2ec] ;  /* 0x0000bb00b2b27a20 */ /* 0x000fe20000410000 */
[----:B---3--:R-:W3:Y:S01]  /*9ee0*/  LDSM.16.M88.4 R28, [R219+0x1800] ;  /* 0x00180000db1c783b */ /* 0x008ee20000000200 */
[----:B------:R-:W-:Y:S01]  /*9ef0*/  FMUL.FTZ R179, R179, c[0x0][0x2ec] ;  /* 0x0000bb00b3b37a20 */ /* 0x000fe20000410000 */
[----:B------:R-:W1:Y:S01]  /*9f00*/  MUFU.TANH R192, R185 ;  /* 0x000000b900c07308 */ /* 0x000e620000002400 */
[----:B------:R-:W-:Y:S01]  /*9f10*/  FMUL.FTZ R139, R176, c[0x0][0x2ec] ;  /* 0x0000bb00b08b7a20 */ /* 0x000fe20000410000 */
[----:B------:R-:W-:Y:S01]  /*9f20*/  HMMA.16816.F32 R20, R20, R34, R228 ;  /* 0x000000221414723c */ /* 0x000fe200000018e4 */
[----:B------:R-:W-:-:S05]  /*9f30*/  DEPBAR.LE SB0, 0x0 ;  /* 0x000080000000791a */ /* 0x000fca0000000000 */
[----:B------:R-:W1:Y:S02]  /*9f40*/  MUFU.TANH R194, R186 ;  /* 0x000000ba00c27308 */ /* 0x000e640000002400 */
[----:B------:R-:W-:Y:S02]  /*9f50*/  FMUL.FTZ R140, R140, c[0x0][0x2ec] ;  /* 0x0000bb008c8c7a20 */ /* 0x000fe40000410000 */
[----:B------:R-:W-:Y:S02]  /*9f60*/  FMUL.FTZ R141, R141, c[0x0][0x2ec] ;  /* 0x0000bb008d8d7a20 */ /* 0x000fe40000410000 */
[----:B------:R-:W-:Y:S02]  /*9f70*/  FMUL.FTZ R142, R142, c[0x0][0x2ec] ;  /* 0x0000bb008e8e7a20 */ /* 0x000fe40000410000 */
[----:B------:R-:W1:Y:S01]  /*9f80*/  MUFU.TANH R184, R177 ;  /* 0x000000b100b87308 */ /* 0x000e620000002400 */
[----:B------:R-:W-:-:S07]  /*9f90*/  FMUL.FTZ R143, R143, c[0x0][0x2ec] ;  /* 0x0000bb008f8f7a20 */ /* 0x000fce0000410000 */
[----:B------:R-:W1:Y:S08]  /*9fa0*/  MUFU.TANH R185, R178 ;  /* 0x000000b200b97308 */ /* 0x000e700000002400 */
[----:B------:R3:W1:Y:S08]  /*9fb0*/  MUFU.TANH R186, R179 ;  /* 0x000000b300ba7308 */ /* 0x0006700000002400 */
[----:B------:R-:W1:Y:S01]  /*9fc0*/  MUFU.TANH R195, R187 ;  /* 0x000000bb00c37308 */ /* 0x000e620000002400 */
[C---:B---3--:R-:W-:Y:S07]  /*9fd0*/  HMMA.16816.F32 R176, R16.reuse, R28, R180 ;  /* 0x0000001c10b0723c */ /* 0x048fee00000018b4 */
[----:B------:R-:W3:Y:S01]  /*9fe0*/  MUFU.TANH R180, R140 ;  /* 0x0000008c00b47308 */ /* 0x000ee20000002400 */
[----:B------:R-:W-:Y:S07]  /*9ff0*/  HMMA.16816.F32 R16, R16, R30, R24 ;  /* 0x0000001e1010723c */ /* 0x000fee0000001818 */
[----:B------:R-:W1:Y:S08]  /*a000*/  MUFU.TANH R182, R141 ;  /* 0x0000008d00b67308 */ /* 0x000e700000002400 */
[----:B------:R-:W1:Y:S01]  /*a010*/  MUFU.TANH R183, R142 ;  /* 0x0000008e00b77308 */ /* 0x000e620000002400 */
[----:B------:R-:W-:-:S07]  /*a020*/  FMUL.FTZ R14, R176, c[0x0][0x2ec] ;  /* 0x0000bb00b00e7a20 */ /* 0x000fce0000410000 */
[----:B------:R5:W1:Y:S01]  /*a030*/  MUFU.TANH R187, R143 ;  /* 0x0000008f00bb7308 */ /* 0x000a620000002400 */
[----:B------:R-:W-:Y:S02]  /*a040*/  FMUL.FTZ R33, R177, c[0x0][0x2ec] ;  /* 0x0000bb00b1217a20 */ /* 0x000fe40000410000 */
[----:B------:R-:W-:Y:S02]  /*a050*/  FMUL.FTZ R138, R178, c[0x0][0x2ec] ;  /* 0x0000bb00b28a7a20 */ /* 0x000fe40000410000 */
[----:B------:R-:W-:Y:S02]  /*a060*/  FMUL.FTZ R35, R179, c[0x0][0x2ec] ;  /* 0x0000bb00b3237a20 */ /* 0x000fe40000410000 */
[----:B------:R-:W-:Y:S01]  /*a070*/  FMUL.FTZ R16, R16, c[0x0][0x2ec] ;  /* 0x0000bb0010107a20 */ /* 0x000fe20000410000 */
[----:B------:R-:W1:Y:S01]  /*a080*/  MUFU.TANH R15, R15 ;  /* 0x0000000f000f7308 */ /* 0x000e620000002400 */
[C---:B-----5:R-:W-:Y:S07]  /*a090*/  HMMA.16816.F32 R140, R4.reuse, R28, R188 ;  /* 0x0000001c048c723c */ /* 0x060fee00000018bc */
[----:B------:R-:W1:Y:S01]  /*a0a0*/  MUFU.TANH R139, R139 ;  /* 0x0000008b008b7308 */ /* 0x000e620000002400 */
[----:B------:R-:W-:Y:S07]  /*a0b0*/  HMMA.16816.F32 R4, R4, R30, R20 ;  /* 0x0000001e0404723c */ /* 0x000fee0000001814 */
[----:B------:R5:W1:Y:S08]  /*a0c0*/  MUFU.TANH R20, R16 ;  /* 0x0000001000147308 */ /* 0x000a700000002400 */
[----:B------:R-:W1:Y:S01]  /*a0d0*/  MUFU.TANH R14, R14 ;  /* 0x0000000e000e7308 */ /* 0x000e620000002400 */
[----:B------:R-:W-:-:S07]  /*a0e0*/  FMUL.FTZ R133, R140, c[0x0][0x2ec] ;  /* 0x0000bb008c857a20 */ /* 0x000fce0000410000 */
[----:B------:R-:W1:Y:S01]  /*a0f0*/  MUFU.TANH R33, R33 ;  /* 0x0000002100217308 */ /* 0x000e620000002400 */
[----:B-----5:R-:W-:Y:S02]  /*a100*/  FMUL.FTZ R16, R17, c[0x0][0x2ec] ;  /* 0x0000bb0011107a20 */ /* 0x020fe40000410000 */
[----:B------:R-:W-:Y:S02]  /*a110*/  FMUL.FTZ R137, R141, c[0x0][0x2ec] ;  /* 0x0000bb008d897a20 */ /* 0x000fe40000410000 */
[----:B------:R-:W-:Y:S02]  /*a120*/  FMUL.FTZ R17, R18, c[0x0][0x2ec] ;  /* 0x0000bb0012117a20 */ /* 0x000fe40000410000 */
[----:B------:R-:W-:Y:S01]  /*a130*/  FMUL.FTZ R140, R142, c[0x0][0x2ec] ;  /* 0x0000bb008e8c7a20 */ /* 0x000fe20000410000 */
[----:B------:R-:W1:Y:S01]  /*a140*/  MUFU.TANH R138, R138 ;  /* 0x0000008a008a7308 */ /* 0x000e620000002400 */
[----:B------:R-:W-:Y:S02]  /*a150*/  FMUL.FTZ R141, R143, c[0x0][0x2ec] ;  /* 0x0000bb008f8d7a20 */ /* 0x000fe40000410000 */
[----:B------:R-:W-:-:S02]  /*a160*/  FMUL.FTZ R18, R19, c[0x0][0x2ec] ;  /* 0x0000bb0013127a20 */ /* 0x000fc40000410000 */
[----:B------:R-:W-:Y:S02]  /*a170*/  FMUL.FTZ R4, R4, c[0x0][0x2ec] ;  /* 0x0000bb0004047a20 */ /* 0x000fe40000410000 */
[----:B------:R-:W-:Y:S01]  /*a180*/  FMUL.FTZ R5, R5, c[0x0][0x2ec] ;  /* 0x0000bb0005057a20 */ /* 0x000fe20000410000 */
[----:B------:R-:W1:Y:S01]  /*a190*/  MUFU.TANH R35, R35 ;  /* 0x0000002300237308 */ /* 0x000e620000002400 */
[----:B------:R-:W-:Y:S02]  /*a1a0*/  FMUL.FTZ R6, R6, c[0x0][0x2ec] ;  /* 0x0000bb0006067a20 */ /* 0x000fe40000410000 */
[----:B------:R-:W-:-:S05]  /*a1b0*/  FMUL.FTZ R7, R7, c[0x0][0x2ec] ;  /* 0x0000bb0007077a20 */ /* 0x000fca0000410000 */
[----:B------:R-:W1:Y:S08]  /*a1c0*/  MUFU.TANH R133, R133 ;  /* 0x0000008500857308 */ /* 0x000e700000002400 */
[----:B------:R-:W1:Y:S08]  /*a1d0*/  MUFU.TANH R137, R137 ;  /* 0x0000008900897308 */ /* 0x000e700000002400 */
[----:B------:R-:W1:Y:S08]  /*a1e0*/  MUFU.TANH R140, R140 ;  /* 0x0000008c008c7308 */ /* 0x000e700000002400 */
[----:B------:R-:W1:Y:S08]  /*a1f0*/  MUFU.TANH R141, R141 ;  /* 0x0000008d008d7308 */ /* 0x000e700000002400 */
[----:B------:R-:W1:Y:S08]  /*a200*/  MUFU.TANH R16, R16 ;  /* 0x0000001000107308 */ /* 0x000e700000002400 */
[----:B------:R-:W1:Y:S08]  /*a210*/  MUFU.TANH R17, R17 ;  /* 0x0000001100117308 */ /* 0x000e700000002400 */
        /* <DEDUP_REMOVED lines=33> */
.L_x_937:
[----:B--234-:R-:W2:Y:S01]  /*a430*/  S2R R248, SR_TID.X ;  /* 0x0000000000f87919 */ /* 0x01cea20000002100 */
[----:B------:R-:W-:-:S02]  /*a440*/  UIADD3 UR7, UR8, -0x4, URZ ;  /* 0xfffffffc08077890 */ /* 0x000fc4000fffe03f */
[----:B------:R-:W-:-:S04]  /*a450*/  UISETP.GE.AND UP0, UPT, UR8, 0x5, UPT ;  /* 0x000000050800788c */ /* 0x000fc8000bf06270 */
[----:B------:R-:W-:Y:S02]  /*a460*/  MOV R0, UR7 ;  /* 0x0000000700007c02 */ /* 0x000fe40008000f00 */
[----:B--2---:R-:W-:-:S04]  /*a470*/  SHF.L.U32 R248, R248, 0x1, RZ ;  /* 0x00000001f8f87819 */ /* 0x004fc800000006ff */
[----:B------:R-:W-:-:S04]  /*a480*/  LOP3.LUT R248, R248, 0x6, RZ, 0xc0, !PT ;  /* 0x00000006f8f87812 */ /* 0x000fc800078ec0ff */
[----:B------:R-:W-:-:S04]  /*a490*/  LEA R0, R0, R248, 0x5 ;  /* 0x000000f800007211 */ /* 0x000fc800078e28ff */
[C---:B------:R-:W-:Y:S02]  /*a4a0*/  IADD3 R13, R0.reuse, 0x1, RZ ;  /* 0x00000001000d7810 */ /* 0x040fe40007ffe0ff */
[CC--:B------:R-:W-:Y:S02]  /*a4b0*/  ISETP.GE.AND P1, PT, R0.reuse, R9.reuse, PT ;  /* 0x000000090000720c */ /* 0x0c0fe40003f26270 */
[C---:B------:R-:W-:Y:S02]  /*a4c0*/  IADD3 R8, R0.reuse, 0x8, RZ ;  /* 0x0000000800087810 */ /* 0x040fe40007ffe0ff */
[----:B------:R-:W-:Y:S02]  /*a4d0*/  ISETP.GE.AND P0, PT, R13, R9, PT ;  /* 0x000000090d00720c */ /* 0x000fe40003f06270 */
[----:B-1----:R-:W-:Y:S02]  /*a4e0*/  FSEL R15, R15, -INF , !P1 ;  /* 0xff8000000f0f7808 */ /* 0x002fe40004800000 */
        /* <DEDUP_REMOVED lines=8> */
[----:B------:R-:W-:Y:S02]  /*a570*/  ISETP.GE.AND P1, PT, R6, R9, PT ;  /* 0x000000090600720c */ /* 0x000fe40003f26270 */
[----:B------:R-:W-:Y:S02]  /*a580*/  IADD3 R5, R0, 0x11, RZ ;  /* 0x0000001100057810 */ /* 0x000fe40007ffe0ff */
[----:B------:R-:W-:Y:S02]  /*a590*/  FSEL R26, R184, -INF , !P0 ;  /* 0xff800000b81a7808 */ /* 0x000fe40004000000 */
[----:B------:R-:W-:Y:S02]  /*a5a0*/  FMNMX.FTZ R2, R27, R2, !PT ;  /* 0x000000021b027209 */ /* 0x000fe40007810000 */
[----:B------:R-:W-:-:S02]  /*a5b0*/  FSEL R179, R14, -INF , !P1 ;  /* 0xff8000000eb37808 */ /* 0x000fc40004800000 */
[----:B------:R-:W-:Y:S02]  /*a5c0*/  IADD3 R4, R0, 0x18, RZ ;  /* 0x0000001800047810 */ /* 0x000fe40007ffe0ff */
[-C--:B------:R-:W-:Y:S02]  /*a5d0*/  ISETP.GE.AND P0, PT, R5, R9.reuse, PT ;  /* 0x000000090500720c */ /* 0x080fe40003f06270 */
        /* <DEDUP_REMOVED lines=10> */
[C---:B------:R-:W-:Y:S02]  /*a680*/  ISETP.GE.AND P1, PT, R0.reuse, R10, PT ;  /* 0x0000000a0000720c */ /* 0x040fe40003f26270 */
[C---:B------:R-:W-:Y:S02]  /*a690*/  ISETP.GE.AND P5, PT, R0.reuse, R11, PT ;  /* 0x0000000b0000720c */ /* 0x040fe40003fa6270 */
[----:B------:R-:W-:Y:S02]  /*a6a0*/  ISETP.GE.AND P3, PT, R0, R12, PT ;  /* 0x0000000c0000720c */ /* 0x000fe40003f66270 */
[----:B------:R-:W-:Y:S02]  /*a6b0*/  FMNMX.FTZ R0, R181, R14, !PT ;  /* 0x0000000eb5007209 */ /* 0x000fe40007810000 */
[----:B------:R-:W-:Y:S02]  /*a6c0*/  ISETP.GE.AND P0, PT, R13, R10, PT ;  /* 0x0000000a0d00720c */ /* 0x000fe40003f06270 */
[----:B------:R-:W-:Y:S01]  /*a6d0*/  FSEL R16, R198, -INF , !P1 ;  /* 0xff800000c6107808 */ /* 0x000fe20004800000 */
[----:B------:R-:W1:Y:S01]  /*a6e0*/  SHFL.BFLY PT, R14, R0, 0x2, 0x1f ;  /* 0x0c401f00000e7f89 */ /* 0x000e6200000e0000 */
[----:B------:R-:W-:-:S02]  /*a6f0*/  FSEL R25, R197, -INF , !P0 ;  /* 0xff800000c5197808 */ /* 0x000fc40004000000 */
[-C--:B------:R-:W-:Y:S02]  /*a700*/  ISETP.GE.AND P4, PT, R13, R11.reuse, PT ;  /* 0x0000000b0d00720c */ /* 0x080fe40003f86270 */
[C---:B------:R-:W-:Y:S02]  /*a710*/  ISETP.GE.AND P6, PT, R8.reuse, R10, PT ;  /* 0x0000000a0800720c */ /* 0x040fe40003fc6270 */
[C---:B------:R-:W-:Y:S02]  /*a720*/  ISETP.GE.AND P0, PT, R8.reuse, R11, PT ;  /* 0x0000000b0800720c */ /* 0x040fe40003f06270 */
[----:B------:R-:W-:Y:S02]  /*a730*/  ISETP.GE.AND P1, PT, R8, R12, PT ;  /* 0x0000000c0800720c */ /* 0x000fe40003f26270 */
[----:B------:R-:W-:Y:S02]  /*a740*/  FMNMX.FTZ R8, R135, R16, !PT ;  /* 0x0000001087087209 */ /* 0x000fe40007810000 */
[----:B------:R-:W-:-:S02]  /*a750*/  FSEL R23, R192, -INF , !P4 ;  /* 0xff800000c0177808 */ /* 0x000fc40006000000 */
[----:B------:R-:W-:Y:S02]  /*a760*/  ISETP.GE.AND P4, PT, R7, R10, PT ;  /* 0x0000000a0700720c */ /* 0x000fe40003f86270 */
[----:B------:R-:W-:Y:S02]  /*a770*/  FSEL R21, R185, -INF , !P6 ;  /* 0xff800000b9157808 */ /* 0x000fe40007000000 */
[----:B------:R-:W-:Y:S02]  /*a780*/  FMNMX.FTZ R8, R25, R8, !PT ;  /* 0x0000000819087209 */ /* 0x000fe40007810000 */
[----:B------:R-:W-:Y:S02]  /*a790*/  ISETP.GE.AND P6, PT, R6, R10, PT ;  /* 0x0000000a0600720c */ /* 0x000fe40003fc6270 */
[----:B------:R-:W-:Y:S02]  /*a7a0*/  FSEL R24, R186, -INF , !P4 ;  /* 0xff800000ba187808 */ /* 0x000fe40006000000 */
[----:B------:R-:W-:-:S02]  /*a7b0*/  FMNMX.FTZ R8, R21, R8, !PT ;  /* 0x0000000815087209 */ /* 0x000fc40007810000 */
[----:B------:R-:W-:Y:S02]  /*a7c0*/  FSEL R22, R180, -INF , !P0 ;  /* 0xff800000b4167808 */ /* 0x000fe40004000000 */
[----:B------:R-:W-:Y:S02]  /*a7d0*/  ISETP.GE.AND P0, PT, R5, R10, PT ;  /* 0x0000000a0500720c */ /* 0x000fe40003f06270 */
[----:B------:R-:W-:Y:S02]  /*a7e0*/  FSEL R143, R138, -INF , !P6 ;  /* 0xff8000008a8f7808 */ /* 0x000fe40007000000 */
[----:B------:R-:W-:Y:S02]  /*a7f0*/  FMNMX.FTZ R8, R24, R8, !PT ;  /* 0x0000000818087209 */ /* 0x000fe40007810000 */
[----:B------:R-:W-:Y:S02]  /*a800*/  FSEL R142, R35, -INF , !P0 ;  /* 0xff800000238e7808 */ /* 0x000fe40004000000 */
[----:B------:R-:W-:-:S02]  /*a810*/  ISETP.GE.AND P4, PT, R7, R11, PT ;  /* 0x0000000b0700720c */ /* 0x000fc40003f86270 */
[----:B------:R-:W-:Y:S02]  /*a820*/  ISETP.GE.AND P0, PT, R7, R12, PT ;  /* 0x0000000c0700720c */ /* 0x000fe40003f06270 */
[----:B------:R-:W-:Y:S02]  /*a830*/  ISETP.GE.AND P6, PT, R4, R10, PT ;  /* 0x0000000a0400720c */ /* 0x000fe40003fc6270 */
[----:B------:R-:W-:Y:S02]  /*a840*/  FMNMX.FTZ R7, R143, R8, !PT ;  /* 0x000000088f077209 */ /* 0x000fe40007810000 */
[----:B------:R-:W-:Y:S02]  /*a850*/  ISETP.GE.AND P2, PT, R13, R12, PT ;  /* 0x0000000c0d00720c */ /* 0x000fe40003f46270 */
[----:B------:R-:W-:Y:S02]  /*a860*/  FSEL R13, R193, -INF , !P5 ;  /* 0xff800000c10d7808 */ /* 0x000fe40006800000 */
[----:B------:R-:W-:-:S02]  /*a870*/  FSEL R139, R17, -INF , !P6 ;  /* 0xff800000118b7808 */ /* 0x000fc40007000000 */
[----:B------:R-:W-:Y:S02]  /*a880*/  FMNMX.FTZ R8, R142, R7, !PT ;  /* 0x000000078e087209 */ /* 0x000fe40007810000 */
[----:B------:R-:W-:Y:S02]  /*a890*/  ISETP.GE.AND P6, PT, R2, R10, PT ;  /* 0x0000000a0200720c */ /* 0x000fe40003fc6270 */
[----:B-1----:R-:W-:Y:S02]  /*a8a0*/  FMNMX.FTZ R7, R0, R14, !PT ;  /* 0x0000000e00077209 */ /* 0x002fe40007810000 */
[----:B------:R-:W-:Y:S02]  /*a8b0*/  FMNMX.FTZ R0, R134, R13, !PT ;  /* 0x0000000d86007209 */ /* 0x000fe40007810000 */
[----:B------:R-:W-:Y:S01]  /*a8c0*/  FSEL R176, R18, -INF , !P6 ;  /* 0xff80000012b07808 */ /* 0x000fe20007000000 */
[----:B------:R-:W1:Y:S01]  /*a8d0*/  SHFL.BFLY PT, R31, R7, 0x1, 0x1f ;  /* 0x0c201f00071f7f89 */ /* 0x000e6200000e0000 */
[----:B------:R-:W-:-:S02]  /*a8e0*/  FMNMX.FTZ R8, R139, R8, !PT ;  /* 0x000000088b087209 */ /* 0x000fc40007810000 */
[----:B------:R-:W-:Y:S02]  /*a8f0*/  FMNMX.FTZ R14, R23, R0, !PT ;  /* 0x00000000170e7209 */ /* 0x000fe40007810000 */
[----:B------:R-:W-:Y:S02]  /*a900*/  FMNMX.FTZ R0, R176, R8, !PT ;  /* 0x00000008b0007209 */ /* 0x000fe40007810000 */
[-C--:B------:R-:W-:Y:S02]  /*a910*/  ISETP.GE.AND P6, PT, R6, R11.reuse, PT ;  /* 0x0000000b0600720c */ /* 0x080fe40003fc6270 */
[----:B------:R-:W-:Y:S01]  /*a920*/  FSEL R20, R182, -INF , !P4 ;  /* 0xff800000b6147808 */ /* 0x000fe20006000000 */
[----:B------:R-:W2:Y:S01]  /*a930*/  SHFL.BFLY PT, R30, R0, 0x2, 0x1f ;  /* 0x0c401f00001e7f89 */ /* 0x000ea200000e0000 */
[----:B------:R-:W-:Y:S02]  /*a940*/  FMNMX.FTZ R8, R22, R14, !PT ;  /* 0x0000000e16087209 */ /* 0x000fe40007810000 */
[----:B------:R-:W-:-:S02]  /*a950*/  ISETP.GE.AND P5, PT, R5, R11, PT ;  /* 0x0000000b0500720c */ /* 0x000fc40003fa6270 */
[----:B------:R-:W-:Y:S02]  /*a960*/  FSEL R138, R133, -INF , !P6 ;  /* 0xff800000858a7808 */ /* 0x000fe40007000000 */
        /* <DEDUP_REMOVED lines=8> */
[----:B------:R-:W-:Y:S02]  /*a9f0*/  FMNMX.FTZ R29, R137, R8, !PT ;  /* 0x00000008891d7209 */ /* 0x000fe40007810000 */
        /* <DEDUP_REMOVED lines=14> */
[----:B------:R-:W-:Y:S02]  /*aae0*/  ISETP.GE.AND P0, PT, R2, R12, PT ;  /* 0x0000000c0200720c */ /* 0x000fe40003f06270 */
[----:B------:R-:W-:Y:S02]  /*aaf0*/  FSEL R186, R34, -INF , !P1 ;  /* 0xff80000022ba7808 */ /* 0x000fe40004800000 */
[----:B------:R-:W-:Y:S01]  /*ab00*/  FMNMX.FTZ R2, R184, R4, !PT ;  /* 0x00000004b8027209 */ /* 0x000fe20007810000 */
[----:B------:R-:W-:Y:S01]  /*ab10*/  LDSM.16.MT88.4 R32, [R217+0xa000] ;  /* 0x00a00000d920783b */ /* 0x000fe20000004200 */
[----:B------:R-:W-:Y:S02]  /*ab20*/  FMNMX.FTZ R6, R183, R29, !PT ;  /* 0x0000001db7067209 */ /* 0x000fe40007810000 */
[----:B------:R-:W-:Y:S02]  /*ab30*/  FSEL R185, R132, -INF , !P0 ;  /* 0xff80000084b97808 */ /* 0x000fe40004000000 */
[----:B------:R-:W-:Y:S01]  /*ab40*/  FMNMX.FTZ R2, R186, R2, !PT ;  /* 0x00000002ba027209 */ /* 0x000fe20007810000 */
[----:B------:R-:W3:Y:S01]  /*ab50*/  SHFL.BFLY PT, R5, R6, 0x2, 0x1f ;  /* 0x0c401f0006057f89 */ /* 0x000ee200000e0000 */
[----:B-1----:R-:W-:-:S02]  /*ab60*/  FMNMX.FTZ R235, R7, R31, !PT ;  /* 0x0000001f07eb7209 */ /* 0x002fc40007810000 */
[----:B------:R-:W-:Y:S02]  /*ab70*/  FMNMX.FTZ R4, R185, R2, !PT ;  /* 0x00000002b9047209 */ /* 0x000fe40007810000 */
[C---:B------:R-:W-:Y:S01]  /*ab80*/  FSETP.NEU.FTZ.AND P3, PT, R235.reuse, -INF , PT ;  /* 0xff800000eb00780b */ /* 0x040fe20003f7d000 */
[----:B------:R-:W-:Y:S01]  /*ab90*/  FMUL.FTZ R8, R235, c[0x0][0x23c] ;  /* 0x00008f00eb087a20 */ /* 0x000fe20000410000 */
[----:B--2---:R-:W-:Y:S01]  /*aba0*/  FMNMX.FTZ R0, R0, R30, !PT ;  /* 0x0000001e00007209 */ /* 0x004fe20007810000 */
[----:B------:R-:W1:Y:S03]  /*abb0*/  SHFL.BFLY PT, R7, R4, 0x2, 0x1f ;  /* 0x0c401f0004077f89 */ /* 0x000e6600000e0000 */
[----:B------:R-:W-:Y:S01]  /*abc0*/  FSEL R8, R8, RZ, P3 ;  /* 0x000000ff08087208 */ /* 0x000fe20001800000 */
[----:B------:R-:W2:Y:S04]  /*abd0*/  SHFL.BFLY PT, R29, R0, 0x1, 0x1f ;  /* 0x0c201f00001d7f89 */ /* 0x000ea800000e0000 */
[----:B------:R-:W-:-:S02]  /*abe0*/  FFMA.FTZ R15, R15, c[0x0][0x23c], -R8 ;  /* 0x00008f000f0f7a23 */ /* 0x000fc40000010808 */
[--C-:B------:R-:W-:Y:S02]  /*abf0*/  FFMA.FTZ R27, R27, c[0x0][0x23c], -R8.reuse ;  /* 0x00008f001b1b7a23 */ /* 0x100fe40000010808 */
[----:B------:R4:W-:Y:S01]  /*ac00*/  MUFU.EX2 R201, R15 ;  /* 0x0000000f00c97308 */ /* 0x0009e20000000800 */
[--C-:B------:R-:W-:Y:S02]  /*ac10*/  FFMA.FTZ R26, R26, c[0x0][0x23c], -R8.reuse ;  /* 0x00008f001a1a7a23 */ /* 0x100fe40000010808 */
[----:B------:R-:W-:Y:S01]  /*ac20*/  FFMA.FTZ R28, R28, c[0x0][0x23c], -R8 ;  /* 0x00008f001c1c7a23 */ /* 0x000fe20000010808 */
[----:B---3--:R-:W-:-:S04]  /*ac30*/  FMNMX.FTZ R5, R6, R5, !PT ;  /* 0x0000000506057209 */ /* 0x008fc80007810000 */
[----:B------:R-:W-:Y:S01]  /*ac40*/  MUFU.EX2 R199, R27 ;  /* 0x0000001b00c77308 */ /* 0x000fe20000000800 */
[----:B-1----:R-:W-:Y:S01]  /*ac50*/  FMNMX.FTZ R4, R4, R7, !PT ;  /* 0x0000000704047209 */ /* 0x002fe20007810000 */
[----:B----4-:R-:W1:Y:S01]  /*ac60*/  SHFL.BFLY PT, R15, R5, 0x1, 0x1f ;  /* 0x0c201f00050f7f89 */ /* 0x010e6200000e0000 */
[----:B--2---:R-:W-:-:S05]  /*ac70*/  FMNMX.FTZ R234, R0, R29, !PT ;  /* 0x0000001d00ea7209 */ /* 0x004fca0007810000 */
[----:B------:R-:W-:Y:S01]  /*ac80*/  MUFU.EX2 R202, R26 ;  /* 0x0000001a00ca7308 */ /* 0x000fe20000000800 */
[----:B------:R-:W2:Y:S01]  /*ac90*/  SHFL.BFLY PT, R6, R4, 0x1, 0x1f ;  /* 0x0c201f0004067f89 */ /* 0x000ea200000e0000 */
[C---:B------:R-:W-:Y:S01]  /*aca0*/  FSETP.NEU.FTZ.AND P2, PT, R234.reuse, -INF , PT ;  /* 0xff800000ea00780b */ /* 0x040fe20003f5d000 */
[----:B------:R-:W-:-:S05]  /*acb0*/  FMUL.FTZ R2, R234, c[0x0][0x23c] ;  /* 0x00008f00ea027a20 */ /* 0x000fca0000410000 */
[----:B------:R3:W4:Y:S01]  /*acc0*/  MUFU.EX2 R200, R28 ;  /* 0x0000001c00c87308 */ /* 0x0007220000000800 */
[----:B------:R-:W-:-:S05]  /*acd0*/  FSEL R2, R2, RZ, P2 ;  /* 0x000000ff02027208 */ /* 0x000fca0001000000 */
[--C-:B------:R-:W-:Y:S02]  /*ace0*/  FFMA.FTZ R25, R25, c[0x0][0x23c], -R2.reuse ;  /* 0x00008f0019197a23 */ /* 0x100fe40000010802 */
[--C-:B------:R-:W-:Y:S02]  /*acf0*/  FFMA.FTZ R24, R24, c[0x0][0x23c], -R2.reuse ;  /* 0x00008f0018187a23 */ /* 0x100fe40000010802 */
[----:B------:R-:W-:Y:S01]  /*ad00*/  MUFU.EX2 R195, R25 ;  /* 0x0000001900c37308 */ /* 0x000fe20000000800 */
[--C-:B------:R-:W-:Y:S02]  /*ad10*/  FFMA.FTZ R16, R16, c[0x0][0x23c], -R2.reuse ;  /* 0x00008f0010107a23 */ /* 0x100fe40000010802 */
[----:B------:R-:W-:Y:S01]  /*ad20*/  FFMA.FTZ R21, R21, c[0x0][0x23c], -R2 ;  /* 0x00008f0015157a23 */ /* 0x000fe20000010802 */
[----:B-1----:R-:W-:Y:S01]  /*ad30*/  FMNMX.FTZ R233, R5, R15, !PT ;  /* 0x0000000f05e97209 */ /* 0x002fe20007810000 */
[----:B---3--:R-:W-:Y:S03]  /*ad40*/  LDSM.16.MT88.4 R28, [R215+0xa000] ;  /* 0x00a00000d71c783b */ /* 0x008fe60000004200 */
[C---:B------:R-:W-:Y:S01]  /*ad50*/  FSETP.NEU.FTZ.AND P1, PT, R233.reuse, -INF , PT ;  /* 0xff800000e900780b */ /* 0x040fe20003f3d000 */
[----:B------:R-:W-:Y:S01]  /*ad60*/  FMUL.FTZ R0, R233, c[0x0][0x23c] ;  /* 0x00008f00e9007a20 */ /* 0x000fe20000410000 */
[----:B--2---:R-:W-:Y:S01]  /*ad70*/  FMNMX.FTZ R232, R4, R6, !PT ;  /* 0x0000000604e87209 */ /* 0x004fe20007810000 */
[----:B------:R1:W-:Y:S01]  /*ad80*/  MUFU.EX2 R198, R24 ;  /* 0x0000001800c67308 */ /* 0x0003e20000000800 */
[----:B------:R-:W-:-:S02]  /*ad90*/  FSEL R4, R235, RZ, P3 ;  /* 0x000000ffeb047208 */ /* 0x000fc40001800000 */
[----:B------:R-:W-:Y:S02]  /*ada0*/  FSEL R0, R0, RZ, P1 ;  /* 0x000000ff00007208 */ /* 0x000fe40000800000 */
[----:B------:R-:W-:Y:S01]  /*adb0*/  FSEL R6, R233, RZ, P1 ;  /* 0x000000ffe9067208 */ /* 0x000fe20000800000 */
[----:B------:R-:W-:Y:S01]  /*adc0*/  FADD.FTZ R5, R136, -R4 ;  /* 0x8000000488057221 */ /* 0x000fe20000010000 */
[----:B------:R-:W-:Y:S01]  /*add0*/  FSEL R4, R234, RZ, P2 ;  /* 0x000000ffea047208 */ /* 0x000fe20001000000 */
[--C-:B------:R-:W-:Y:S01]  /*ade0*/  FFMA.FTZ R20, R20, c[0x0][0x23c], -R0.reuse ;  /* 0x00008f0014147a23 */ /* 0x100fe20000010800 */
[----:B------:R-:W-:Y:S01]  /*adf0*/  FSETP.NEU.FTZ.AND P0, PT, R232, -INF , PT ;  /* 0xff800000e800780b */ /* 0x000fe20003f1d000 */
[----:B------:R-:W-:Y:S01]  /*ae00*/  FMUL.FTZ R5, R5, c[0x0][0x23c] ;  /* 0x00008f0005057a20 */ /* 0x000fe20000410000 */
[----:B------:R4:W-:Y:S01]  /*ae10*/  MUFU.EX2 R196, R16 ;  /* 0x0000001000c47308 */ /* 0x0009e20000000800 */
[----:B------:R-:W-:Y:S02]  /*ae20*/  FFMA.FTZ R13, R13, c[0x0][0x23c], -R0 ;  /* 0x00008f000d0d7a23 */ /* 0x000fe40000010800 */
[----:B------:R-:W-:Y:S01]  /*ae30*/  FADD.FTZ R4, R135, -R4 ;  /* 0x8000000487047221 */ /* 0x000fe20000010000 */
[----:B-1----:R-:W1:Y:S01]  /*ae40*/  LDSM.16.MT88.4 R24, [R213+0xa000] ;  /* 0x00a00000d518783b */ /* 0x002e620000004200 */
[----:B------:R-:W-:-:S03]  /*ae50*/  FFMA.FTZ R23, R23, c[0x0][0x23c], -R0 ;  /* 0x00008f0017177a23 */ /* 0x000fc60000010800 */
[----:B------:R-:W-:Y:S01]  /*ae60*/  MUFU.EX2 R194, R20 ;  /* 0x0000001400c27308 */ /* 0x000fe20000000800 */
[----:B------:R-:W-:Y:S01]  /*ae70*/  FMUL.FTZ R15, R4, c[0x0][0x23c] ;  /* 0x00008f00040f7a20 */ /* 0x000fe20000410000 */
[----:B------:R-:W-:Y:S01]  /*ae80*/  FSEL R4, R232, RZ, P0 ;  /* 0x000000ffe8047208 */ /* 0x000fe20000000000 */
[----:B------:R-:W-:-:S04]  /*ae90*/  FFMA.FTZ R22, R22, c[0x0][0x23c], -R0 ;  /* 0x00008f0016167a23 */ /* 0x000fc80000010800 */
[----:B------:R-:W-:Y:S01]  /*aea0*/  FADD.FTZ R3, R3, -R4 ;  /* 0x8000000403037221 */ /* 0x000fe20000010000 */
[----:B------:R2:W3:Y:S01]  /*aeb0*/  MUFU.EX2 R20, R5 ;  /* 0x0000000500147308 */ /* 0x0004e20000000800 */
[----:B----4-:R-:W-:Y:S02]  /*aec0*/  F2FP.PACK_AB R16, R200, R201 ;  /* 0x000000c9c810723e */ /* 0x010fe400000000ff */
[----:B------:R-:W-:-:S05]  /*aed0*/  FMUL.FTZ R3, R3, c[0x0][0x23c] ;  /* 0x00008f0003037a20 */ /* 0x000fca0000410000 */
[----:B------:R4:W-:Y:S01]  /*aee0*/  MUFU.EX2 R192, R13 ;  /* 0x0000000d00c07308 */ /* 0x0009e20000000800 */
[----:B--2---:R-:W-:-:S07]  /*aef0*/  FADD.FTZ R5, R134, -R6 ;  /* 0x8000000686057221 */ /* 0x004fce0000010000 */
[----:B------:R-:W-:Y:S01]  /*af00*/  MUFU.EX2 R197, R21 ;  /* 0x0000001500c57308 */ /* 0x000fe20000000800 */
[----:B------:R-:W2:Y:S01]  /*af10*/  LDSM.16.MT88.4 R132, [R218+0xa000] ;  /* 0x00a00000da84783b */ /* 0x000ea20000004200 */
[-C--:B---3--:R-:W-:Y:S02]  /*af20*/  FMUL.FTZ R148, R148, R20.reuse ;  /* 0x0000001494947220 */ /* 0x088fe40000410000 */
[----:B------:R-:W-:Y:S02]  /*af30*/  FMUL.FTZ R5, R5, c[0x0][0x23c] ;  /* 0x00008f0005057a20 */ /* 0x000fe40000410000 */
[-C--:B------:R-:W-:Y:S02]  /*af40*/  FMUL.FTZ R149, R149, R20.reuse ;  /* 0x0000001495957220 */ /* 0x080fe40000410000 */
[----:B----4-:R-:W-:Y:S01]  /*af50*/  FMUL.FTZ R13, R232, c[0x0][0x23c] ;  /* 0x00008f00e80d7a20 */ /* 0x010fe20000410000 */
[----:B------:R-:W3:Y:S01]  /*af60*/  MUFU.EX2 R191, R23 ;  /* 0x0000001700bf7308 */ /* 0x000ee20000000800 */
[----:B------:R-:W-:-:S02]  /*af70*/  FMUL.FTZ R156, R156, R20 ;  /* 0x000000149c9c7220 */ /* 0x000fc40000410000 */
[-C--:B------:R-:W-:Y:S01]  /*af80*/  FMUL.FTZ R157, R157, R20.reuse ;  /* 0x000000149d9d7220 */ /* 0x080fe20000410000 */
[----:B------:R-:W-:Y:S01]  /*af90*/  FSEL R13, R13, RZ, P0 ;  /* 0x000000ff0d0d7208 */ /* 0x000fe20000000000 */
[-C--:B------:R-:W-:Y:S01]  /*afa0*/  FMUL.FTZ R160, R160, R20.reuse ;  /* 0x00000014a0a07220 */ /* 0x080fe20000410000 */
[----:B------:R-:W-:Y:S01]  /*afb0*/  PLOP3.LUT P0, PT, PT, PT, UP0, 0x80, 0x0 ;  /* 0x000000000000781c */ /* 0x000fe20003f0f008 */
[----:B------:R-:W-:Y:S01]  /*afc0*/  FMUL.FTZ R161, R161, R20 ;  /* 0x00000014a1a17220 */ /* 0x000fe20000410000 */
[----:B------:R-:W4:Y:S01]  /*afd0*/  MUFU.EX2 R193, R22 ;  /* 0x0000001600c17308 */ /* 0x000f220000000800 */
[--C-:B------:R-:W-:Y:S02]  /*afe0*/  FFMA.FTZ R14, R14, c[0x0][0x23c], -R13.reuse ;  /* 0x00008f000e0e7a23 */ /* 0x100fe4000001080d */
[--C-:B------:R-:W-:Y:S02]  /*aff0*/  FFMA.FTZ R19, R19, c[0x0][0x23c], -R13.reuse ;  /* 0x00008f0013137a23 */ /* 0x100fe4000001080d */
[----:B------:R-:W-:-:S02]  /*b000*/  FFMA.FTZ R18, R18, c[0x0][0x23c], -R13 ;  /* 0x00008f0012127a23 */ /* 0x000fc4000001080d */
[----:B------:R-:W-:Y:S01]  /*b010*/  FFMA.FTZ R17, R17, c[0x0][0x23c], -R13 ;  /* 0x00008f0011117a23 */ /* 0x000fe2000001080d */
[----:B------:R-:W-:Y:S01]  /*b020*/  MUFU.EX2 R187, R14 ;  /* 0x0000000e00bb7308 */ /* 0x000fe20000000800 */
[----:B---3--:R-:W-:Y:S01]  /*b030*/  F2FP.PACK_AB R4, R191, R192 ;  /* 0x000000c0bf04723e */ /* 0x008fe200000000ff */
[-C--:B------:R-:W-:Y:S02]  /*b040*/  FMUL.FTZ R64, R64, R20.reuse ;  /* 0x0000001440407220 */ /* 0x080fe40000410000 */
[-C--:B------:R-:W-:Y:S02]  /*b050*/  FMUL.FTZ R65, R65, R20.reuse ;  /* 0x0000001441417220 */ /* 0x080fe40000410000 */
[-C--:B------:R-:W-:Y:S02]  /*b060*/  FMUL.FTZ R36, R36, R20.reuse ;  /* 0x0000001424247220 */ /* 0x080fe40000410000 */
[----:B------:R3:W-:Y:S01]  /*b070*/  MUFU.EX2 R188, R19 ;  /* 0x0000001300bc7308 */ /* 0x0007e20000000800 */
[----:B----4-:R-:W-:Y:S01]  /*b080*/  F2FP.PACK_AB R6, R194, R193 ;  /* 0x000000c1c206723e */ /* 0x010fe200000000ff */
[----:B------:R-:W-:-:S02]  /*b090*/  FMUL.FTZ R37, R37, R20 ;  /* 0x0000001425257220 */ /* 0x000fc40000410000 */
[-C--:B------:R-:W-:Y:S02]  /*b0a0*/  FMUL.FTZ R172, R172, R20.reuse ;  /* 0x00000014acac7220 */ /* 0x080fe40000410000 */
[-C--:B------:R-:W-:Y:S02]  /*b0b0*/  FMUL.FTZ R173, R173, R20.reuse ;  /* 0x00000014adad7220 */ /* 0x080fe40000410000 */
[----:B------:R4:W-:Y:S01]  /*b0c0*/  MUFU.EX2 R190, R18 ;  /* 0x0000001200be7308 */ /* 0x0009e20000000800 */
[-C--:B------:R-:W-:Y:S02]  /*b0d0*/  FMUL.FTZ R52, R52, R20.reuse ;  /* 0x0000001434347220 */ /* 0x080fe40000410000 */
[-C--:B------:R-:W-:Y:S02]  /*b0e0*/  FMUL.FTZ R53, R53, R20.reuse ;  /* 0x0000001435357220 */ /* 0x080fe40000410000 */
[-C--:B------:R-:W-:Y:S02]  /*b0f0*/  FMUL.FTZ R68, R68, R20.reuse ;  /* 0x0000001444447220 */ /* 0x080fe40000410000 */
[-C--:B------:R-:W-:Y:S01]  /*b100*/  FMUL.FTZ R69, R69, R20.reuse ;  /* 0x0000001445457220 */ /* 0x080fe20000410000 */
[----:B------:R5:W1:Y:S01]  /*b110*/  MUFU.EX2 R189, R17 ;  /* 0x0000001100bd7308 */ /* 0x000a620000000800 */
[----:B---3--:R-:W-:Y:S01]  /*b120*/  F2FP.PACK_AB R19, R198, R197 ;  /* 0x000000c5c613723e */ /* 0x008fe200000000ff */
[----:B------:R-:W-:-:S02]  /*b130*/  FMUL.FTZ R80, R80, R20 ;  /* 0x0000001450507220 */ /* 0x000fc40000410000 */
[-C--:B------:R-:W-:Y:S02]  /*b140*/  FMUL.FTZ R81, R81, R20.reuse ;  /* 0x0000001451517220 */ /* 0x080fe40000410000 */
[-C--:B------:R-:W-:Y:S02]  /*b150*/  FMUL.FTZ R48, R48, R20.reuse ;  /* 0x0000001430307220 */ /* 0x080fe40000410000 */
[----:B------:R-:W3:Y:S01]  /*b160*/  MUFU.EX2 R15, R15 ;  /* 0x0000000f000f7308 */ /* 0x000ee20000000800 */
[----:B----4-:R-:W-:Y:S01]  /*b170*/  F2FP.PACK_AB R18, R202, R199 ;  /* 0x000000c7ca12723e */ /* 0x010fe200000000ff */
[-C--:B------:R-:W-:Y:S02]  /*b180*/  FMUL.FTZ R49, R49, R20.reuse ;  /* 0x0000001431317220 */ /* 0x080fe40000410000 */
[-C--:B------:R-:W-:Y:S02]  /*b190*/  FMUL.FTZ R84, R84, R20.reuse ;  /* 0x0000001454547220 */ /* 0x080fe40000410000 */
[----:B------:R-:W-:-:S02]  /*b1a0*/  FMUL.FTZ R85, R85, R20 ;  /* 0x0000001455557220 */ /* 0x000fc40000410000 */
[----:B------:R4:W2:Y:S01]  /*b1b0*/  MUFU.EX2 R14, R5 ;  /* 0x00000005000e7308 */ /* 0x0008a20000000800 */
[----:B-----5:R-:W-:Y:S01]  /*b1c0*/  F2FP.PACK_AB R17, R195, R196 ;  /* 0x000000c4c311723e */ /* 0x020fe200000000ff */
[----:B------:R-:W-:Y:S01]  /*b1d0*/  FMUL.FTZ R96, R96, R20 ;  /* 0x0000001460607220 */ /* 0x000fe20000410000 */
[----:B-1----:R-:W-:Y:S01]  /*b1e0*/  F2FP.PACK_AB R7, R189, R190 ;  /* 0x000000bebd07723e */ /* 0x002fe200000000ff */
[-C--:B------:R-:W-:Y:S02]  /*b1f0*/  FMUL.FTZ R97, R97, R20.reuse ;  /* 0x0000001461617220 */ /* 0x080fe40000410000 */
[----:B------:R-:W-:Y:S02]  /*b200*/  FMUL.FTZ R116, R116, R20 ;  /* 0x0000001474747220 */ /* 0x000fe40000410000 */
[----:B------:R-:W1:Y:S01]  /*b210*/  MUFU.EX2 R3, R3 ;  /* 0x0000000300037308 */ /* 0x000e620000000800 */
[-C--:B---3--:R-:W-:Y:S02]  /*b220*/  FMUL.FTZ R150, R150, R15.reuse ;  /* 0x0000000f96967220 */ /* 0x088fe40000410000 */
[----:B------:R-:W-:-:S02]  /*b230*/  FMUL.FTZ R151, R151, R15 ;  /* 0x0000000f97977220 */ /* 0x000fc40000410000 */
[-C--:B------:R-:W-:Y:S02]  /*b240*/  FMUL.FTZ R158, R158, R15.reuse ;  /* 0x0000000f9e9e7220 */ /* 0x080fe40000410000 */
[----:B------:R-:W-:Y:S01]  /*b250*/  FMUL.FTZ R159, R159, R15 ;  /* 0x0000000f9f9f7220 */ /* 0x000fe20000410000 */
[----:B----4-:R-:W-:Y:S01]  /*b260*/  F2FP.PACK_AB R5, R188, R187 ;  /* 0x000000bbbc05723e */ /* 0x010fe200000000ff */
[-C--:B--2---:R-:W-:Y:S01]  /*b270*/  FMUL.FTZ R144, R144, R14.reuse ;  /* 0x0000000e90907220 */ /* 0x084fe20000410000 */
[----:B------:R-:W-:Y:S01]  /*b280*/  HMMA.16816.F32 R148, R16, R24, R148 ;  /* 0x000000181094723c */ /* 0x000fe20000001894 */
[-C--:B------:R-:W-:Y:S02]  /*b290*/  FMUL.FTZ R145, R145, R14.reuse ;  /* 0x0000000e91917220 */ /* 0x080fe40000410000 */
[-C--:B------:R-:W-:Y:S02]  /*b2a0*/  FMUL.FTZ R152, R152, R14.reuse ;  /* 0x0000000e98987220 */ /* 0x080fe40000410000 */
[----:B------:R-:W-:-:S02]  /*b2b0*/  FMUL.FTZ R153, R153, R14 ;  /* 0x0000000e99997220 */ /* 0x000fc40000410000 */
        /* <DEDUP_REMOVED lines=18> */
[----:B------:R-:W1:Y:S01]  /*b3e0*/  LDSM.16.MT88.4 R40, [R213+0xb000] ;  /* 0x00b00000d528783b */ /* 0x000e620000004200 */
[----:B------:R-:W-:Y:S01]  /*b3f0*/  FMUL.FTZ R164, R164, R14 ;  /* 0x0000000ea4a47220 */ /* 0x000fe20000410000 */
[----:B------:R-:W-:Y:S01]  /*b400*/  MOV R136, R204 ;  /* 0x000000cc00887202 */ /* 0x000fe20000000f00 */
[----:B------:R-:W-:Y:S01]  /*b410*/  FMUL.FTZ R165, R165, R14 ;  /* 0x0000000ea5a57220 */ /* 0x000fe20000410000 */
[----:B------:R-:W-:Y:S01]  /*b420*/  MOV R23, R205 ;  /* 0x000000cd00177202 */ /* 0x000fe20000000f00 */
[-C--:B------:R-:W-:Y:S01]  /*b430*/  FMUL.FTZ R166, R166, R3.reuse ;  /* 0x00000003a6a67220 */ /* 0x080fe20000410000 */
[----:B------:R-:W-:Y:S01]  /*b440*/  HMMA.16816.F32 R160, R16, R28, R160 ;  /* 0x0000001c10a0723c */ /* 0x000fe200000018a0 */
[----:B------:R-:W-:Y:S01]  /*b450*/  FMUL.FTZ R167, R167, R3 ;  /* 0x00000003a7a77220 */ /* 0x000fe20000410000 */
[----:B------:R-:W-:Y:S01]  /*b460*/  MOV R22, R206 ;  /* 0x000000ce00167202 */ /* 0x000fe20000000f00 */
[-C--:B------:R-:W-:Y:S01]  /*b470*/  FMUL.FTZ R56, R56, R14.reuse ;  /* 0x0000000e38387220 */ /* 0x080fe20000410000 */
[----:B------:R-:W-:Y:S01]  /*b480*/  MOV R21, R207 ;  /* 0x000000cf00157202 */ /* 0x000fe20000000f00 */
[----:B------:R-:W-:-:S02]  /*b490*/  FMUL.FTZ R57, R57, R14 ;  /* 0x0000000e39397220 */ /* 0x000fc40000410000 */
[-C--:B------:R-:W-:Y:S01]  /*b4a0*/  FMUL.FTZ R58, R58, R3.reuse ;  /* 0x000000033a3a7220 */ /* 0x080fe20000410000 */
[C---:B------:R-:W-:Y:S01]  /*b4b0*/  HMMA.16816.F32 R164, R4.reuse, R28, R164 ;  /* 0x0000001c04a4723c */ /* 0x040fe200000018a4 */
[-C--:B------:R-:W-:Y:S02]  /*b4c0*/  FMUL.FTZ R59, R59, R3.reuse ;  /* 0x000000033b3b7220 */ /* 0x080fe40000410000 */
[-C--:B------:R-:W-:Y:S02]  /*b4d0*/  FMUL.FTZ R168, R168, R14.reuse ;  /* 0x0000000ea8a87220 */ /* 0x080fe40000410000 */
[----:B------:R-:W-:Y:S02]  /*b4e0*/  FMUL.FTZ R169, R169, R14 ;  /* 0x0000000ea9a97220 */ /* 0x000fe40000410000 */
[----:B------:R-:W-:Y:S01]  /*b4f0*/  FMUL.FTZ R170, R170, R3 ;  /* 0x00000003aaaa7220 */ /* 0x000fe20000410000 */
[----:B------:R-:W-:Y:S01]  /*b500*/  MOV R159, R24 ;  /* 0x00000018009f7202 */ /* 0x000fe20000000f00 */
[----:B------:R-:W-:Y:S01]  /*b510*/  HMMA.16816.F32 R244, R4, R32, R56 ;  /* 0x0000002004f4723c */ /* 0x000fe20000001838 */
[----:B------:R-:W-:Y:S01]  /*b520*/  MOV R158, R25 ;  /* 0x00000019009e7202 */ /* 0x000fe20000000f00 */
[----:B------:R-:W-:Y:S01]  /*b530*/  LDSM.16.MT88.4 R56, [R218+0xb000] ;  /* 0x00b00000da38783b */ /* 0x000fe20000004200 */
[----:B------:R-:W-:Y:S01]  /*b540*/  MOV R157, R26 ;  /* 0x0000001a009d7202 */ /* 0x000fe20000000f00 */
[----:B------:R-:W-:Y:S01]  /*b550*/  FMUL.FTZ R171, R171, R3 ;  /* 0x00000003abab7220 */ /* 0x000fe20000410000 */
[----:B------:R-:W-:Y:S01]  /*b560*/  MOV R156, R27 ;  /* 0x0000001b009c7202 */ /* 0x000fe20000000f00 */
[----:B------:R-:W-:-:S02]  /*b570*/  FMUL.FTZ R60, R60, R14 ;  /* 0x0000000e3c3c7220 */ /* 0x000fc40000410000 */
[C---:B------:R-:W-:Y:S01]  /*b580*/  HMMA.16816.F32 R24, R4.reuse, R134, R44 ;  /* 0x000000860418723c */ /* 0x040fe2000000182c */
[----:B------:R-:W2:Y:S01]  /*b590*/  LDSM.16.MT88.4 R44, [R215+0xb000] ;  /* 0x00b00000d72c783b */ /* 0x000ea20000004200 */
[-C--:B------:R-:W-:Y:S02]  /*b5a0*/  FMUL.FTZ R61, R61, R14.reuse ;  /* 0x0000000e3d3d7220 */ /* 0x080fe40000410000 */
[-C--:B------:R-:W-:Y:S02]  /*b5b0*/  FMUL.FTZ R72, R72, R14.reuse ;  /* 0x0000000e48487220 */ /* 0x080fe40000410000 */
        /* <DEDUP_REMOVED lines=12> */
[----:B------:R-:W-:Y:S01]  /*b680*/  FMUL.FTZ R88, R88, R14 ;  /* 0x0000000e58587220 */ /* 0x000fe20000410000 */
[----:B------:R-:W-:Y:S01]  /*b690*/  MOV R29, R26 ;  /* 0x0000001a001d7202 */ /* 0x000fe20000000f00 */
[----:B------:R-:W-:Y:S01]  /*b6a0*/  FMUL.FTZ R89, R89, R14 ;  /* 0x0000000e59597220 */ /* 0x000fe20000410000 */
[----:B------:R-:W-:Y:S01]  /*b6b0*/  MOV R28, R24 ;  /* 0x00000018001c7202 */ /* 0x000fe20000000f00 */
[----:B------:R-:W-:Y:S01]  /*b6c0*/  FMUL.FTZ R90, R90, R3 ;  /* 0x000000035a5a7220 */ /* 0x000fe20000410000 */
[----:B------:R-:W-:Y:S01]  /*b6d0*/  MOV R203, R27 ;  /* 0x0000001b00cb7202 */ /* 0x000fe20000000f00 */
[----:B------:R-:W-:Y:S01]  /*b6e0*/  FMUL.FTZ R91, R91, R3 ;  /* 0x000000035b5b7220 */ /* 0x000fe20000410000 */
[----:B------:R-:W3:Y:S01]  /*b6f0*/  LDSM.16.MT88.4 R24, [R217+0xb000] ;  /* 0x00b00000d918783b */ /* 0x000ee20000004200 */
        /* <DEDUP_REMOVED lines=30> */
[-C--:B------:R-:W-:Y:S01]  /*b8e0*/  FMUL.FTZ R174, R174, R15.reuse ;  /* 0x0000000faeae7220 */ /* 0x080fe20000410000 */
[----:B---3--:R-:W-:Y:S01]  /*b8f0*/  HMMA.16816.F32 R120, R4, R24, R120 ;  /* 0x000000180478723c */ /* 0x008fe20000001878 */
        /* <DEDUP_REMOVED lines=8> */
[----:B------:R-:W-:Y:S01]  /*b980*/  FFMA.FTZ R4, R179, c[0x0][0x23c], -R8 ;  /* 0x00008f00b3047a23 */ /* 0x000fe20000010808 */
[C---:B------:R-:W-:Y:S01]  /*b990*/  HMMA.16816.F32 R204, R16.reuse, R34, R64 ;  /* 0x0000002210cc723c */ /* 0x040fe20000001840 */
[----:B------:R-:W-:Y:S01]  /*b9a0*/  MOV R127, R29 ;  /* 0x0000001d007f7202 */ /* 0x000fe20000000f00 */
[-C--:B------:R-:W-:Y:S01]  /*b9b0*/  FMUL.FTZ R50, R50, R15.reuse ;  /* 0x0000000f32327220 */ /* 0x080fe20000410000 */
[----:B------:R1:W-:Y:S01]  /*b9c0*/  MUFU.EX2 R34, R4 ;  /* 0x0000000400227308 */ /* 0x0003e20000000800 */
[-C--:B------:R-:W-:Y:S01]  /*b9d0*/  FMUL.FTZ R51, R51, R15.reuse ;  /* 0x0000000f33337220 */ /* 0x080fe20000410000 */
[----:B------:R-:W-:Y:S01]  /*b9e0*/  MOV R125, R28 ;  /* 0x0000001c007d7202 */ /* 0x000fe20000000f00 */
[-C--:B------:R-:W-:Y:S01]  /*b9f0*/  FMUL.FTZ R86, R86, R15.reuse ;  /* 0x0000000f56567220 */ /* 0x080fe20000410000 */
[----:B------:R-:W-:Y:S01]  /*ba00*/  MOV R126, R140 ;  /* 0x0000008c007e7202 */ /* 0x000fe20000000f00 */
[----:B------:R-:W-:Y:S01]  /*ba10*/  HMMA.16816.F32 R36, R16, R132, R36 ;  /* 0x000000841024723c */ /* 0x000fe20000001824 */
[-C--:B------:R-:W-:Y:S01]  /*ba20*/  FMUL.FTZ R87, R87, R15.reuse ;  /* 0x0000000f57577220 */ /* 0x080fe20000410000 */
[----:B------:R-:W-:Y:S01]  /*ba30*/  LDSM.16.MT88.4 R64, [R217+0xa800] ;  /* 0x00a80000d940783b */ /* 0x000fe20000004200 */
[----:B------:R-:W-:-:S02]  /*ba40*/  FMUL.FTZ R98, R98, R15 ;  /* 0x0000000f62627220 */ /* 0x000fc40000410000 */
[-C--:B------:R-:W-:Y:S02]  /*ba50*/  FMUL.FTZ R99, R99, R15.reuse ;  /* 0x0000000f63637220 */ /* 0x080fe40000410000 */
[-C--:B------:R-:W-:Y:S01]  /*ba60*/  FMUL.FTZ R117, R117, R20.reuse ;  /* 0x0000001475757220 */ /* 0x080fe20000410000 */
[C---:B------:R-:W-:Y:S01]  /*ba70*/  HMMA.16816.F32 R228, R16.reuse, R30, R172 ;  /* 0x0000001e10e4723c */ /* 0x040fe200000018ac */
[-C--:B------:R-:W-:Y:S01]  /*ba80*/  FMUL.FTZ R118, R118, R15.reuse ;  /* 0x0000000f76767220 */ /* 0x080fe20000410000 */
[----:B------:R-:W2:Y:S01]  /*ba90*/  LDSM.16.MT88.4 R172, [R215+0xa800] ;  /* 0x00a80000d7ac783b */ /* 0x000ea20000004200 */
[----:B-1----:R-:W-:Y:S02]  /*baa0*/  FFMA.FTZ R4, R178, c[0x0][0x23c], -R8 ;  /* 0x00008f00b2047a23 */ /* 0x002fe40000010808 */
[----:B------:R-:W-:Y:S02]  /*bab0*/  FMUL.FTZ R119, R119, R15 ;  /* 0x0000000f77777220 */ /* 0x000fe40000410000 */
[----:B------:R1:W3:Y:S01]  /*bac0*/  MUFU.EX2 R132, R4 ;  /* 0x0000000400847308 */ /* 0x0002e20000000800 */
        /* <DEDUP_REMOVED lines=9> */
[--C-:B-1----:R-:W-:Y:S01]  /*bb60*/  FFMA.FTZ R4, R177, c[0x0][0x23c], -R8.reuse ;  /* 0x00008f00b1047a23 */ /* 0x102fe20000010808 */
[----:B------:R-:W-:Y:S01]  /*bb70*/  MOV R40, R159 ;  /* 0x0000009f00287202 */ /* 0x000fe20000000f00 */
[C---:B------:R-:W-:Y:S01]  /*bb80*/  HMMA.16816.F32 R208, R16.reuse, R134, R48 ;  /* 0x0000008610d0723c */ /* 0x040fe20000001830 */
[----:B------:R-:W-:Y:S01]  /*bb90*/  MOV R41, R158 ;  /* 0x0000009e00297202 */ /* 0x000fe20000000f00 */
[----:B------:R1:W-:Y:S01]  /*bba0*/  MUFU.EX2 R133, R4 ;  /* 0x0000000400857308 */ /* 0x0003e20000000800 */
[----:B------:R-:W-:Y:S02]  /*bbb0*/  FMUL.FTZ R115, R115, R15 ;  /* 0x0000000f73737220 */ /* 0x000fe40000410000 */
[----:B------:R-:W-:Y:S02]  /*bbc0*/  FMUL.FTZ R100, R100, R20 ;  /* 0x0000001464647220 */ /* 0x000fe40000410000 */
        /* <DEDUP_REMOVED lines=9> */
[C---:B------:R-:W-:Y:S01]  /*bc60*/  HMMA.16816.F32 R116, R16.reuse, R24, R116 ;  /* 0x000000181074723c */ /* 0x040fe20000001874 */
[----:B------:R-:W-:Y:S01]  /*bc70*/  MOV R45, R126 ;  /* 0x0000007e002d7202 */ /* 0x000fe20000000f00 */
[----:B-1----:R-:W-:Y:S01]  /*bc80*/  FFMA.FTZ R4, R181, c[0x0][0x23c], -R8 ;  /* 0x00008f00b5047a23 */ /* 0x002fe20000010808 */
[----:B------:R-:W-:Y:S01]  /*bc90*/  MOV R135, R234 ;  /* 0x000000ea00877202 */ /* 0x000fe20000000f00 */
[----:B------:R-:W-:Y:S01]  /*bca0*/  FFMA.FTZ R3, R249, R3, R187 ;  /* 0x00000003f9037223 */ /* 0x000fe200000100bb */
[----:B------:R-:W-:Y:S01]  /*bcb0*/  MOV R134, R233 ;  /* 0x000000e900867202 */ /* 0x000fe20000000f00 */
[----:B------:R1:W4:Y:S02]  /*bcc0*/  MUFU.EX2 R35, R4 ;  /* 0x0000000400237308 */ /* 0x0003240000000800 */
[C---:B------:R-:W-:Y:S07]  /*bcd0*/  HMMA.16816.F32 R24, R16.reuse, R26, R128 ;  /* 0x0000001a1018723c */ /* 0x040fee0000001880 */
[----:B---3--:R-:W-:Y:S01]  /*bce0*/  F2FP.PACK_AB R128, R132, R34 ;  /* 0x000000228480723e */ /* 0x008fe200000000ff */
[----:B------:R-:W-:Y:S01]  /*bcf0*/  HMMA.16816.F32 R100, R16, R56, R100 ;  /* 0x000000381064723c */ /* 0x000fe20000001864 */
[----:B-1----:R-:W-:Y:S01]  /*bd00*/  FFMA.FTZ R4, R143, c[0x0][0x23c], -R2 ;  /* 0x00008f008f047a23 */ /* 0x002fe20000010802 */
[----:B----4-:R-:W-:-:S03]  /*bd10*/  F2FP.PACK_AB R130, R35, R133 ;  /* 0x000000852382723e */ /* 0x010fc600000000ff */
[----:B------:R1:W-:Y:S02]  /*bd20*/  MUFU.EX2 R30, R4 ;  /* 0x00000004001e7308 */ /* 0x0003e40000000800 */
[----:B-1----:R-:W-:Y:S02]  /*bd30*/  FFMA.FTZ R4, R142, c[0x0][0x23c], -R2 ;  /* 0x00008f008e047a23 */ /* 0x002fe40000010802 */
[----:B------:R-:W-:Y:S01]  /*bd40*/  HMMA.16816.F32 R140, R16, R46, R96 ;  /* 0x0000002e108c723c */ /* 0x000fe20000001860 */
[----:B------:R-:W-:Y:S03]  /*bd50*/  LDSM.16.MT88.4 R96, [R215+0xb800] ;  /* 0x00b80000d760783b */ /* 0x000fe60000004200 */
[----:B------:R1:W3:Y:S03]  /*bd60*/  MUFU.EX2 R32, R4 ;  /* 0x0000000400207308 */ /* 0x0002e60000000800 */
[----:B------:R-:W-:-:S02]  /*bd70*/  MOV R46, R127 ;  /* 0x0000007f002e7202 */ /* 0x000fc40000000f00 */
[----:B------:R-:W-:Y:S01]  /*bd80*/  MOV R47, R203 ;  /* 0x000000cb002f7202 */ /* 0x000fe20000000f00 */
[--C-:B-1----:R-:W-:Y:S01]  /*bd90*/  FFMA.FTZ R4, R139, c[0x0][0x23c], -R2.reuse ;  /* 0x00008f008b047a23 */ /* 0x102fe20000010802 */
[----:B---3--:R-:W-:Y:S01]  /*bda0*/  F2FP.PACK_AB R129, R32, R30 ;  /* 0x0000001e2081723e */ /* 0x008fe200000000ff */
[----:B------:R-:W-:Y:S02]  /*bdb0*/  FFMA.FTZ R2, R176, c[0x0][0x23c], -R2 ;  /* 0x00008f00b0027a23 */ /* 0x000fe40000010802 */
[----:B------:R-:W-:Y:S01]  /*bdc0*/  HMMA.16816.F32 R176, R16, R42, R80 ;  /* 0x0000002a10b0723c */ /* 0x000fe20000001850 */
[----:B------:R1:W-:Y:S01]  /*bdd0*/  MUFU.EX2 R33, R4 ;  /* 0x0000000400217308 */ /* 0x0003e20000000800 */
[----:B------:R-:W-:Y:S05]  /*bde0*/  LDSM.16.MT88.4 R80, [R213+0xb800] ;  /* 0x00b80000d550783b */ /* 0x000fea0000004200 */
[----:B------:R-:W-:-:S02]  /*bdf0*/  MOV R42, R157 ;  /* 0x0000009d002a7202 */ /* 0x000fc40000000f00 */
[----:B------:R3:W4:Y:S01]  /*be00*/  MUFU.EX2 R31, R2 ;  /* 0x00000002001f7308 */ /* 0x0007220000000800 */
[----:B------:R-:W-:Y:S02]  /*be10*/  MOV R43, R156 ;  /* 0x0000009c002b7202 */ /* 0x000fe40000000f00 */
[----:B------:R-:W5:Y:S04]  /*be20*/  LDSM.16.MT88.4 R156, [R213+0xa800] ;  /* 0x00a80000d59c783b */ /* 0x000f680000004200 */
[----:B-1----:R-:W1:Y:S01]  /*be30*/  LDSM.16.MT88.4 R4, [R217+0xb800] ;  /* 0x00b80000d904783b */ /* 0x002e620000004200 */
[----:B---3--:R-:W-:Y:S01]  /*be40*/  FFMA.FTZ R2, R138, c[0x0][0x23c], -R0 ;  /* 0x00008f008a027a23 */ /* 0x008fe20000010800 */
[----:B----4-:R-:W-:-:S03]  /*be50*/  F2FP.PACK_AB R131, R31, R33 ;  /* 0x000000211f83723e */ /* 0x010fc600000000ff */
[----:B------:R3:W-:Y:S04]  /*be60*/  MUFU.EX2 R29, R2 ;  /* 0x00000002001d7308 */ /* 0x0007e80000000800 */
[C---:B--2---:R-:W-:Y:S08]  /*be70*/  HMMA.16816.F32 R160, R128.reuse, R172, R160 ;  /* 0x000000ac80a0723c */ /* 0x044ff000000018a0 */
[----:B------:R-:W-:Y:S01]  /*be80*/  HMMA.16816.F32 R52, R128, R64, R52 ;  /* 0x000000408034723c */ /* 0x000fe20000001834 */
[----:B---3--:R-:W-:-:S04]  /*be90*/  FFMA.FTZ R2, R137, c[0x0][0x23c], -R0 ;  /* 0x00008f0089027a23 */ /* 0x008fc80000010800 */
[----:B------:R2:W3:Y:S03]  /*bea0*/  MUFU.EX2 R28, R2 ;  /* 0x00000002001c7308 */ /* 0x0004e60000000800 */
[----:B------:R-:W-:Y:S01]  /*beb0*/  HMMA.16816.F32 R136, R16, R58, R112 ;  /* 0x0000003a1088723c */ /* 0x000fe20000001870 */
[----:B------:R-:W4:Y:S06]  /*bec0*/  LDSM.16.MT88.4 R112, [R218+0xb800] ;  /* 0x00b80000da70783b */ /* 0x000f2c0000004200 */
[----:B------:R-:W-:Y:S01]  /*bed0*/  FFMA.FTZ R16, R252, R20, R201 ;  /* 0x00000014fc107223 */ /* 0x000fe200000100c9 */
[----:B-----5:R-:W-:Y:S01]  /*bee0*/  HMMA.16816.F32 R148, R128, R156, R148 ;  /* 0x0000009c8094723c */ /* 0x020fe20000001894 */
[--C-:B--2---:R-:W-:Y:S01]  /*bef0*/  FFMA.FTZ R2, R180, c[0x0][0x23c], -R0.reuse ;  /* 0x00008f00b4027a23 */ /* 0x104fe20000010800 */
[----:B---3--:R-:W-:Y:S01]  /*bf00*/  F2FP.PACK_AB R124, R28, R29 ;  /* 0x0000001d1c7c723e */ /* 0x008fe200000000ff */
[----:B------:R-:W-:-:S05]  /*bf10*/  FFMA.FTZ R0, R183, c[0x0][0x23c], -R0 ;  /* 0x00008f00b7007a23 */ /* 0x000fca0000010800 */
[C---:B-1----:R-:W-:Y:S01]  /*bf20*/  HMMA.16816.F32 R116, R128.reuse, R4, R116 ;  /* 0x000000048074723c */ /* 0x042fe20000001874 */
[----:B------:R1:W-:Y:S07]  /*bf30*/  MUFU.EX2 R23, R2 ;  /* 0x0000000200177308 */ /* 0x0003ee0000000800 */
[C---:B------:R-:W-:Y:S01]  /*bf40*/  HMMA.16816.F32 R68, R128.reuse, R80, R68 ;  /* 0x000000508044723c */ /* 0x040fe20000001844 */
[----:B------:R2:W3:Y:S07]  /*bf50*/  MUFU.EX2 R22, R0 ;  /* 0x0000000000167308 */ /* 0x0004ee0000000800 */
[----:B------:R-:W-:Y:S01]  /*bf60*/  HMMA.16816.F32 R84, R128, R96, R84 ;  /* 0x000000608054723c */ /* 0x000fe20000001854 */
[----:B-1----:R-:W-:-:S06]  /*bf70*/  FFMA.FTZ R2, R185, c[0x0][0x23c], -R13 ;  /* 0x00008f00b9027a23 */ /* 0x002fcc000001080d */
[----:B------:R-:W-:Y:S01]  /*bf80*/  MUFU.EX2 R2, R2 ;  /* 0x0000000200027308 */ /* 0x000fe20000000800 */
[----:B----4-:R-:W-:Y:S01]  /*bf90*/  HMMA.16816.F32 R100, R128, R112, R100 ;  /* 0x000000708064723c */ /* 0x010fe20000001864 */
[----:B--2---:R-:W-:Y:S01]  /*bfa0*/  FFMA.FTZ R0, R182, c[0x0][0x23c], -R13 ;  /* 0x00008f00b6007a23 */ /* 0x004fe2000001080d */
[----:B---3--:R-:W-:-:S05]  /*bfb0*/  F2FP.PACK_AB R126, R22, R23 ;  /* 0x00000017167e723e */ /* 0x008fca00000000ff */
[----:B------:R1:W-:Y:S02]  /*bfc0*/  MUFU.EX2 R21, R0 ;  /* 0x0000000000157308 */ /* 0x0003e40000000800 */
[----:B-1----:R-:W-:-:S06]  /*bfd0*/  FFMA.FTZ R0, R184, c[0x0][0x23c], -R13 ;  /* 0x00008f00b8007a23 */ /* 0x002fcc000001080d */
[----:B------:R1:W2:Y:S02]  /*bfe0*/  MUFU.EX2 R8, R0 ;  /* 0x0000000000087308 */ /* 0x0002a40000000800 */
[----:B-1----:R-:W-:Y:S01]  /*bff0*/  FFMA.FTZ R0, R186, c[0x0][0x23c], -R13 ;  /* 0x00008f00ba007a23 */ /* 0x002fe2000001080d */
[----:B--2---:R-:W-:-:S05]  /*c000*/  F2FP.PACK_AB R125, R8, R21 ;  /* 0x00000015087d723e */ /* 0x004fca00000000ff */
[----:B------:R-:W1:Y:S02]  /*c010*/  MUFU.EX2 R13, R0 ;  /* 0x00000000000d7308 */ /* 0x000e640000000800 */
[----:B-1----:R-:W-:Y:S01]  /*c020*/  F2FP.PACK_AB R127, R2, R13 ;  /* 0x0000000d027f723e */ /* 0x002fe200000000ff */
[----:B------:R-:W-:-:S04]  /*c030*/  FFMA.FTZ R0, R250, R14, R192 ;  /* 0x0000000efa007223 */ /* 0x000fc800000100c0 */
[----:B------:R-:W-:Y:S02]  /*c040*/  FADD.FTZ R0, R191, R0 ;  /* 0x00000000bf007221 */ /* 0x000fe40000010000 */
[----:B------:R-:W-:Y:S02]  /*c050*/  HMMA.16816.F32 R144, R124, R156, R144 ;  /* 0x0000009c7c90723c */ /* 0x000fe40000001890 */
[----:B------:R-:W-:-:S06]  /*c060*/  FADD.FTZ R0, R193, R0 ;  /* 0x00000000c1007221 */ /* 0x000fcc0000010000 */
[-C--:B------:R-:W-:Y:S08]  /*c070*/  HMMA.16816.F32 R152, R124, R158.reuse, R152 ;  /* 0x0000009e7c98723c */ /* 0x080ff00000001898 */
[----:B------:R-:W-:Y:S01]  /*c080*/  HMMA.16816.F32 R156, R128, R158, R48 ;  /* 0x0000009e809c723c */ /* 0x000fe20000001830 */
[----:B------:R-:W1:Y:S07]  /*c090*/  LDSM.16.MT88.4 R48, [R218+0xa800] ;  /* 0x00a80000da30783b */ /* 0x000e6e0000004200 */
[C---:B------:R-:W-:Y:S07]  /*c0a0*/  HMMA.16816.F32 R120, R124.reuse, R4, R120 ;  /* 0x000000047c78723c */ /* 0x040fee0000001878 */
[----:B------:R-:W-:Y:S01]  /*c0b0*/  FFMA.FTZ R4, R251, R15, R196 ;  /* 0x0000000ffb047223 */ /* 0x000fe200000100c4 */
        /* <DEDUP_REMOVED lines=28> */
[----:B------:R-:W-:Y:S01]  /*c280*/  FADD.FTZ R250, R22, R3 ;  /* 0x0000000316fa7221 */ /* 0x000fe20000010000 */
[----:B------:R-:W-:Y:S01]  /*c290*/  MOV R3, R232 ;  /* 0x000000e800037202 */ /* 0x000fe20000000f00 */
        /* <DEDUP_REMOVED lines=16> */
[----:B------:R-:W-:Y:S01]  /*c3a0*/  MOV R136, R235 ;  /* 0x000000eb00887202 */ /* 0x000fe20000000f00 */
[-C--:B------:R-:W-:Y:S08]  /*c3b0*/  HMMA.16816.F32 R124, R124, R6.reuse, R240 ;  /* 0x000000067c7c723c */ /* 0x080ff000000018f0 */
[----:B------:R-:W-:Y:S01]  /*c3c0*/  HMMA.16816.F32 R128, R128, R6, R24 ;  /* 0x000000068080723c */ /* 0x000fe20000001818 */
[----:B------:R-:W-:Y:S11]  /*c3d0*/  @!P0 BRA `(.L_x_934) ;  /* 0x00002c1000008947 */ /* 0x000ff60003800000 */
[----:B------:R-:W2:Y:S01]  /*c3e0*/  LDL.64 R180, [R1+0x30] ;  /* 0x0000300001b47983 */ /* 0x000ea20000100a00 */
[----:B------:R-:W-:Y:S01]  /*c3f0*/  UIADD3 UR4, UR8, -0x2, URZ ;  /* 0xfffffffe08047890 */ /* 0x000fe2000fffe03f */
[----:B------:R-:W-:-:S04]  /*c400*/  DEPBAR.LE SB0, 0x0 ;  /* 0x000080000000791a */ /* 0x000fc80000000000 */
[----:B------:R-:W-:Y:S01]  /*c410*/  UMOV UR13, 0x6 ;  /* 0x00000006000d7882 */ /* 0x000fe20000000000 */
[----:B------:R-:W-:Y:S01]  /*c420*/  IMAD.U32 R0, RZ, RZ, UR4 ;  /* 0x00000004ff007e24 */ /* 0x000fe2000f8e00ff */
[----:B------:R-:W-:Y:S01]  /*c430*/  ULDC.64 UR4, c[0x0][0x1a0] ;  /* 0x0000680000047ab9 */ /* 0x000fe20000000a00 */
[----:B------:R-:W-:Y:S01]  /*c440*/  BAR.SYNC.DEFER_BLOCKING 0x0 ;  /* 0x0000000000007b1d */ /* 0x000fe20000010000 */
[----:B------:R-:W-:Y:S01]  /*c450*/  USHF.L.U32 UR7, UR4, 0x6, URZ ;  /* 0x0000000604077899 */ /* 0x000fe2000800063f */
[----:B------:R-:W-:Y:S01]  /*c460*/  IADD3 R4, P1, R236, -UR6, RZ ;  /* 0x80000006ec047c10 */ /* 0x000fe2000ff3e0ff */
[----:B------:R-:W-:Y:S02]  /*c470*/  USHF.L.U64.HI UR5, UR4, UR13, UR5 ;  /* 0x0000000d04057299 */ /* 0x000fe40008010205 */
[----:B------:R-:W-:Y:S01]  /*c480*/  UIADD3 UR7, UP0, -UR7, 0x80, URZ ;  /* 0x0000008007077890 */ /* 0x000fe2000ff1e13f */
[----:B------:R-:W-:-:S03]  /*c490*/  IADD3.X R5, R237, ~UR9, RZ, P1, !PT ;  /* 0x80000009ed057c10 */ /* 0x000fc60008ffe4ff */
[----:B------:R-:W-:Y:S02]  /*c4a0*/  UIADD3.X UR5, URZ, ~UR5, URZ, UP0, !UPT ;  /* 0x800000053f057290 */ /* 0x000fe400087fe43f */
[----:B------:R-:W-:Y:S01]  /*c4b0*/  UISETP.NE.AND UP0, UPT, UR8, 0x5, UPT ;  /* 0x000000050800788c */ /* 0x000fe2000bf05270 */
[----:B--2---:R-:W-:-:S04]  /*c4c0*/  IMAD.MOV.U32 R2, RZ, RZ, R180 ;  /* 0x000000ffff027224 */ /* 0x004fc800078e00b4 */
[----:B------:R-:W-:Y:S01]  /*c4d0*/  IMAD R0, R0, UR24, R2 ;  /* 0x0000001800007c24 */ /* 0x000fe2000f8e0202 */
[----:B------:R-:W-:-:S04]  /*c4e0*/  IADD3 R2, P0, R236, UR7, RZ ;  /* 0x00000007ec027c10 */ /* 0x000fc8000ff1e0ff */
[----:B------:R-:W-:Y:S02]  /*c4f0*/  LEA R6, R0, c[0x0][0x170], 0x1 ;  /* 0x00005c0000067a11 */ /* 0x000fe400078e08ff */
[----:B------:R-:W-:Y:S02]  /*c500*/  IADD3.X R3, R237, UR5, RZ, P0, !PT ;  /* 0x00000005ed037c10 */ /* 0x000fe400087fe4ff */
[----:B------:R-:W-:-:S04]  /*c510*/  IADD3 R6, R6, -UR6, RZ ;  /* 0x8000000606067c10 */ /* 0x000fc8000fffe0ff */
[----:B------:R-:W-:-:S04]  /*c520*/  IADD3 R6, R6, -UR6, RZ ;  /* 0x8000000606067c10 */ /* 0x000fc8000fffe0ff */
[C---:B------:R-:W-:Y:S02]  /*c530*/  IADD3 R14, P3, R6.reuse, -UR6, RZ ;  /* 0x80000006060e7c10 */ /* 0x040fe4000ff7e0ff */
[----:B------:R-:W-:Y:S01]  /*c540*/  IADD3 R6, P2, R6, UR7, RZ ;  /* 0x0000000706067c10 */ /* 0x000fe2000ff5e0ff */
[----:B------:R-:W-:Y:S01]  /*c550*/  UIADD3 UR7, UR8, -0x5, URZ ;  /* 0xfffffffb08077890 */ /* 0x000fe2000fffe03f */
[C---:B------:R-:W-:Y:S02]  /*c560*/  IADD3.X R15, R239.reuse, ~UR9, RZ, P3, !PT ;  /* 0x80000009ef0f7c10 */ /* 0x040fe40009ffe4ff */
[----:B------:R-:W-:-:S03]  /*c570*/  IADD3.X R7, R239, UR5, RZ, P2, !PT ;  /* 0x00000005ef077c10 */ /* 0x000fc600097fe4ff */
        /* <DEDUP_REMOVED lines=8> */
[----:B------:R-:W4:Y:S04]  /*c600*/  LDSM.16.M88.4 R24, [R214+0x2000] ;  /* 0x00200000d618783b */ /* 0x000f280000000200 */
[----:B------:R-:W5:Y:S04]  /*c610*/  LDSM.16.M88.4 R16, [R214] ;  /* 0x00000000d610783b */ /* 0x000f680000000200 */
[----:B------:R-:W1:Y:S04]  /*c620*/  LDSM.16.M88.4 R180, [R212+0x8800] ;  /* 0x00880000d4b4783b */ /* 0x000e680000000200 */
[----:B------:R-:W-:Y:S04]  /*c630*/  LDSM.16.M88.4 R132, [R223] ;  /* 0x00000000df84783b */ /* 0x000fe80000000200 */
[----:B------:R-:W1:Y:S04]  /*c640*/  LDSM.16.M88.4 R28, [R216+0x2000] ;  /* 0x00200000d81c783b */ /* 0x000e680000000200 */
[----:B--2---:R-:W2:Y:S04]  /*c650*/  LDSM.16.M88.4 R4, [R216] ;  /* 0x00000000d804783b */ /* 0x004ea80000000200 */
[----:B------:R-:W2:Y:S04]  /*c660*/  LDSM.16.M88.4 R188, [R226] ;  /* 0x00000000e2bc783b */ /* 0x000ea80000000200 */
[----:B------:R-:W-:Y:S04]  /*c670*/  LDSM.16.M88.4 R176, [R221+0x8000] ;  /* 0x00800000ddb0783b */ /* 0x000fe80000000200 */
[----:B------:R-:W2:Y:S04]  /*c680*/  LDSM.16.M88.4 R20, [R222] ;  /* 0x00000000de14783b */ /* 0x000ea80000000200 */
[----:B------:R-:W2:Y:S01]  /*c690*/  LDSM.16.M88.4 R136, [R222+0x2000] ;  /* 0x00200000de88783b */ /* 0x000ea20000000200 */
[-C--:B----4-:R-:W-:Y:S03]  /*c6a0*/  HMMA.16816.F32 R140, R24, R32.reuse, RZ ;  /* 0x00000020188c723c */ /* 0x090fe600000018ff */
[----:B------:R-:W0:Y:S05]  /*c6b0*/  LDGDEPBAR ;  /* 0x00000000000079af */ /* 0x000e2a0000000000 */
[C---:B-----5:R-:W-:Y:S08]  /*c6c0*/  HMMA.16816.F32 R192, R16.reuse, R32, RZ ;  /* 0x0000002010c0723c */ /* 0x060ff000000018ff */
[C---:B-1----:R-:W-:Y:S08]  /*c6d0*/  HMMA.16816.F32 R196, R16.reuse, R180, RZ ;  /* 0x000000b410c4723c */ /* 0x042ff000000018ff */
[C---:B------:R-:W-:Y:S08]  /*c6e0*/  HMMA.16816.F32 R200, R16.reuse, R34, RZ ;  /* 0x0000002210c8723c */ /* 0x040ff000000018ff */
[----:B------:R-:W-:Y:S08]  /*c6f0*/  HMMA.16816.F32 R184, R16, R182, RZ ;  /* 0x000000b610b8723c */ /* 0x000ff000000018ff */
[----:B------:R-:W-:Y:S08]  /*c700*/  HMMA.16816.F32 R16, R28, R132, R140 ;  /* 0x000000841c10723c */ /* 0x000ff0000000188c */
[----:B------:R-:W-:Y:S08]  /*c710*/  HMMA.16816.F32 R32, R24, R34, RZ ;  /* 0x000000221820723c */ /* 0x000ff000000018ff */
[C---:B--2---:R-:W-:Y:S08]  /*c720*/  HMMA.16816.F32 R140, R4.reuse, R132, R192 ;  /* 0x00000084048c723c */ /* 0x044ff000000018c0 */
[C---:B------:R-:W-:Y:S08]  /*c730*/  HMMA.16816.F32 R204, R4.reuse, R134, R200 ;  /* 0x0000008604cc723c */ /* 0x040ff000000018c8 */
[----:B------:R-:W-:Y:S01]  /*c740*/  HMMA.16816.F32 R192, R4, R190, R184 ;  /* 0x000000be04c0723c */ /* 0x000fe200000018b8 */
[----:B------:R-:W1:Y:S07]  /*c750*/  LDSM.16.M88.4 R184, [R221+0x8800] ;  /* 0x00880000ddb8783b */ /* 0x000e6e0000000200 */
[----:B------:R-:W-:Y:S01]  /*c760*/  HMMA.16816.F32 R200, R28, R134, R32 ;  /* 0x000000861cc8723c */ /* 0x000fe20000001820 */
[----:B------:R-:W-:Y:S07]  /*c770*/  LDSM.16.M88.4 R132, [R220+0x2000] ;  /* 0x00200000dc84783b */ /* 0x000fee0000000200 */
[----:B------:R-:W-:Y:S01]  /*c780*/  HMMA.16816.F32 R208, R4, R188, R196 ;  /* 0x000000bc04d0723c */ /* 0x000fe200000018c4 */
[----:B------:R-:W-:Y:S07]  /*c790*/  LDSM.16.M88.4 R4, [R220] ;  /* 0x00000000dc04783b */ /* 0x000fee0000000200 */
[-C--:B------:R-:W-:Y:S01]  /*c7a0*/  HMMA.16816.F32 R32, R20, R176.reuse, R140 ;  /* 0x000000b01420723c */ /* 0x080fe2000000188c */
[----:B------:R-:W2:Y:S07]  /*c7b0*/  LDSM.16.M88.4 R140, [R219] ;  /* 0x00000000db8c783b */ /* 0x000eae0000000200 */
[----:B------:R-:W-:Y:S08]  /*c7c0*/  HMMA.16816.F32 R196, R136, R176, R16 ;  /* 0x000000b088c4723c */ /* 0x000ff00000001810 */
[----:B------:R-:W-:Y:S08]  /*c7d0*/  HMMA.16816.F32 R16, R24, R180, RZ ;  /* 0x000000b41810723c */ /* 0x000ff000000018ff */
[----:B------:R-:W-:Y:S08]  /*c7e0*/  HMMA.16816.F32 R236, R20, R178, R204 ;  /* 0x000000b214ec723c */ /* 0x000ff000000018cc */
[----:B------:R-:W-:Y:S01]  /*c7f0*/  HMMA.16816.F32 R204, R24, R182, RZ ;  /* 0x000000b618cc723c */ /* 0x000fe200000018ff */
[----:B------:R-:W4:Y:S07]  /*c800*/  LDSM.16.M88.4 R180, [R219+0x800] ;  /* 0x00080000dbb4783b */ /* 0x000f2e0000000200 */
[----:B-1----:R-:W-:Y:S08]  /*c810*/  HMMA.16816.F32 R228, R20, R186, R192 ;  /* 0x000000ba14e4723c */ /* 0x002ff000000018c0 */
[----:B------:R-:W-:Y:S01]  /*c820*/  HMMA.16816.F32 R192, R28, R188, R16 ;  /* 0x000000bc1cc0723c */ /* 0x000fe20000001810 */
[----:B------:R-:W-:Y:S07]  /*c830*/  LDSM.16.M88.4 R16, [R214+0x4000] ;  /* 0x00400000d610783b */ /* 0x000fee0000000200 */
[----:B------:R-:W-:Y:S01]  /*c840*/  HMMA.16816.F32 R240, R20, R184, R208 ;  /* 0x000000b814f0723c */ /* 0x000fe200000018d0 */
[----:B------:R-:W-:Y:S07]  /*c850*/  LDSM.16.M88.4 R20, [R212+0x9000] ;  /* 0x00900000d414783b */ /* 0x000fee0000000200 */
[----:B------:R-:W-:Y:S08]  /*c860*/  HMMA.16816.F32 R176, R136, R178, R200 ;  /* 0x000000b288b0723c */ /* 0x000ff000000018c8 */
[-C--:B--2---:R-:W-:Y:S01]  /*c870*/  HMMA.16816.F32 R24, R4, R140.reuse, R32 ;  /* 0x0000008c0418723c */ /* 0x084fe20000001820 */
[----:B------:R-:W1:Y:S07]  /*c880*/  LDSM.16.M88.4 R32, [R214+0x6000] ;  /* 0x00600000d620783b */ /* 0x000e6e0000000200 */
[----:B------:R-:W-:Y:S08]  /*c890*/  HMMA.16816.F32 R196, R132, R140, R196 ;  /* 0x0000008c84c4723c */ /* 0x000ff000000018c4 */
[----:B------:R-:W-:Y:S01]  /*c8a0*/  HMMA.16816.F32 R208, R28, R190, R204 ;  /* 0x000000be1cd0723c */ /* 0x000fe200000018cc */
[----:B------:R-:W-:Y:S04]  /*c8b0*/  LDSM.16.M88.4 R28, [R216+0x6000] ;  /* 0x00600000d81c783b */ /* 0x000fe80000000200 */
[----:B------:R-:W-:Y:S03]  /*c8c0*/  LDSM.16.M88.4 R188, [R212+0x9800] ;  /* 0x00980000d4bc783b */ /* 0x000fe60000000200 */
[----:B------:R-:W-:Y:S08]  /*c8d0*/  HMMA.16816.F32 R200, R136, R184, R192 ;  /* 0x000000b888c8723c */ /* 0x000ff000000018c0 */
[-C--:B------:R-:W-:Y:S08]  /*c8e0*/  HMMA.16816.F32 R204, R4, R142.reuse, R236 ;  /* 0x0000008e04cc723c */ /* 0x080ff000000018ec */
[----:B------:R-:W-:Y:S01]  /*c8f0*/  HMMA.16816.F32 R192, R132, R142, R176 ;  /* 0x0000008e84c0723c */ /* 0x000fe200000018b0 */
[----:B------:R-:W2:Y:S07]  /*c900*/  LDSM.16.M88.4 R140, [R225] ;  /* 0x00000000e18c783b */ /* 0x000eae0000000200 */
[C---:B----4-:R-:W-:Y:S08]  /*c910*/  HMMA.16816.F32 R240, R4.reuse, R180, R240 ;  /* 0x000000b404f0723c */ /* 0x050ff000000018f0 */
[----:B------:R-:W-:Y:S01]  /*c920*/  HMMA.16816.F32 R228, R4, R182, R228 ;  /* 0x000000b604e4723c */ /* 0x000fe200000018e4 */
[----:B------:R-:W4:Y:S07]  /*c930*/  LDSM.16.M88.4 R4, [R216+0x4000] ;  /* 0x00400000d804783b */ /* 0x000f2e0000000200 */
[-C--:B-1----:R-:W-:Y:S08]  /*c940*/  HMMA.16816.F32 R176, R32, R20.reuse, R196 ;  /* 0x0000001420b0723c */ /* 0x082ff000000018c4 */
[----:B------:R-:W-:Y:S08]  /*c950*/  HMMA.16816.F32 R24, R16, R20, R24 ;  /* 0x000000141018723c */ /* 0x000ff00000001818 */
[----:B------:R-:W-:Y:S08]  /*c960*/  HMMA.16816.F32 R196, R32, R22, R192 ;  /* 0x0000001620c4723c */ /* 0x000ff000000018c0 */
[----:B--2---:R-:W-:Y:S01]  /*c970*/  HMMA.16816.F32 R192, R28, R140, R176 ;  /* 0x0000008c1cc0723c */ /* 0x004fe200000018b0 */
[----:B------:R-:W1:Y:S07]  /*c980*/  LDSM.16.M88.4 R176, [R224] ;  /* 0x00000000e0b0783b */ /* 0x000e6e0000000200 */
[----:B------:R-:W-:Y:S08]  /*c990*/  HMMA.16816.F32 R236, R136, R186, R208 ;  /* 0x000000ba88ec723c */ /* 0x000ff000000018d0 */
[C---:B------:R-:W-:Y:S01]  /*c9a0*/  HMMA.16816.F32 R184, R16.reuse, R22, R204 ;  /* 0x0000001610b8723c */ /* 0x040fe200000018cc */
[----:B------:R-:W-:Y:S07]  /*c9b0*/  LDSM.16.M88.4 R20, [R222+0x6000] ;  /* 0x00600000de14783b */ /* 0x000fee0000000200 */
[C---:B------:R-:W-:Y:S08]  /*c9c0*/  HMMA.16816.F32 R208, R16.reuse, R188, R240 ;  /* 0x000000bc10d0723c */ /* 0x040ff000000018f0 */
[----:B------:R-:W-:Y:S01]  /*c9d0*/  HMMA.16816.F32 R204, R16, R190, R228 ;  /* 0x000000be10cc723c */ /* 0x000fe200000018e4 */
[----:B------:R-:W-:Y:S07]  /*c9e0*/  LDSM.16.M88.4 R16, [R221+0x9000] ;  /* 0x00900000dd10783b */ /* 0x000fee0000000200 */
[----:B----4-:R-:W-:Y:S01]  /*c9f0*/  HMMA.16816.F32 R136, R4, R140, R24 ;  /* 0x0000008c0488723c */ /* 0x010fe20000001818 */
[----:B------:R-:W2:Y:S07]  /*ca00*/  LDSM.16.M88.4 R24, [R222+0x4000] ;  /* 0x00400000de18783b */ /* 0x000eae0000000200 */
[----:B------:R-:W-:Y:S08]  /*ca10*/  HMMA.16816.F32 R244, R132, R180, R200 ;  /* 0x000000b484f4723c */ /* 0x000ff000000018c8 */
[-C--:B------:R-:W-:Y:S08]  /*ca20*/  HMMA.16816.F32 R184, R4, R142.reuse, R184 ;  /* 0x0000008e04b8723c */ /* 0x080ff000000018b8 */
[----:B------:R-:W-:Y:S08]  /*ca30*/  HMMA.16816.F32 R140, R28, R142, R196 ;  /* 0x0000008e1c8c723c */ /* 0x000ff000000018c4 */
[----:B------:R-:W-:Y:S01]  /*ca40*/  IMAD.MOV.U32 R8, RZ, RZ, R244 ;  /* 0x000000ffff087224 */ /* 0x000fe200078e00f4 */
[----:B-1----:R-:W-:Y:S01]  /*ca50*/  HMMA.16816.F32 R240, R4, R176, R208 ;  /* 0x000000b004f0723c */ /* 0x002fe200000018d0 */
[----:B---3--:R-:W-:-:S02]  /*ca60*/  IMAD.MOV.U32 R3, RZ, RZ, R245 ;  /* 0x000000ffff037224 */ /* 0x008fc400078e00f5 */
[----:B------:R-:W-:Y:S02]  /*ca70*/  IMAD.MOV.U32 R2, RZ, RZ, R246 ;  /* 0x000000ffff027224 */ /* 0x000fe400078e00f6 */
[----:B------:R-:W-:Y:S02]  /*ca80*/  IMAD.MOV.U32 R0, RZ, RZ, R247 ;  /* 0x000000ffff007224 */ /* 0x000fe400078e00f7 */
[----:B------:R-:W-:Y:S01]  /*ca90*/  IMAD.MOV.U32 R208, RZ, RZ, R8 ;  /* 0x000000ffffd07224 */ /* 0x000fe200078e0008 */
[----:B------:R-:W-:Y:S01]  /*caa0*/  HMMA.16816.F32 R244, R132, R182, R236 ;  /* 0x000000b684f4723c */ /* 0x000fe200000018ec */
[----:B------:R-:W-:Y:S01]  /*cab0*/  LDSM.16.M88.4 R132, [R219+0x1000] ;  /* 0x00100000db84783b */ /* 0x000fe20000000200 */
[----:B------:R-:W-:Y:S02]  /*cac0*/  IMAD.MOV.U32 R209, RZ, RZ, R3 ;  /* 0x000000ffffd17224 */ /* 0x000fe400078e0003 */
[----:B------:R-:W-:Y:S02]  /*cad0*/  IMAD.MOV.U32 R210, RZ, RZ, R2 ;  /* 0x000000ffffd27224 */ /* 0x000fe400078e0002 */
[----:B------:R-:W-:-:S02]  /*cae0*/  IMAD.MOV.U32 R211, RZ, RZ, R0 ;  /* 0x000000ffffd37224 */ /* 0x000fc400078e0000 */
[----:B------:R-:W-:Y:S01]  /*caf0*/  HMMA.16816.F32 R236, R4, R178, R204 ;  /* 0x000000b204ec723c */ /* 0x000fe200000018cc */
[----:B------:R-:W1:Y:S01]  /*cb00*/  LDSM.16.M88.4 R4, [R220+0x4000] ;  /* 0x00400000dc04783b */ /* 0x000e620000000200 */
[----:B------:R-:W-:-:S04]  /*cb10*/  IMAD.U32 R0, RZ, RZ, UR7 ;  /* 0x00000007ff007e24 */ /* 0x000fc8000f8e00ff */
[----:B------:R-:W-:Y:S02]  /*cb20*/  IMAD R0, R0, 0x20, R248 ;  /* 0x0000002000007824 */ /* 0x000fe400078e02f8 */
[-C--:B--2---:R-:W-:Y:S01]  /*cb30*/  HMMA.16816.F32 R180, R24, R16.reuse, R136 ;  /* 0x0000001018b4723c */ /* 0x084fe20000001888 */
[----:B------:R-:W2:Y:S02]  /*cb40*/  LDSM.16.M88.4 R136, [R221+0x9800] ;  /* 0x00980000dd88783b */ /* 0x000ea40000000200 */
[C---:B------:R-:W-:Y:S02]  /*cb50*/  IADD3 R2, R0.reuse, 0x1, RZ ;  /* 0x0000000100027810 */ /* 0x040fe40007ffe0ff */
[-C--:B------:R-:W-:Y:S02]  /*cb60*/  ISETP.GE.AND P6, PT, R0, R9.reuse, PT ;  /* 0x000000090000720c */ /* 0x080fe40003fc6270 */
[C---:B------:R-:W-:Y:S01]  /*cb70*/  ISETP.GE.AND P4, PT, R2.reuse, R9, PT ;  /* 0x000000090200720c */ /* 0x040fe20003f86270 */
[----:B------:R-:W-:Y:S01]  /*cb80*/  HMMA.16816.F32 R204, R20, R16, R192 ;  /* 0x0000001014cc723c */ /* 0x000fe200000018c0 */
[----:B------:R-:W-:-:S02]  /*cb90*/  ISETP.GE.AND P5, PT, R2, R10, PT ;  /* 0x0000000a0200720c */ /* 0x000fc40003fa6270 */
[C---:B------:R-:W-:Y:S02]  /*cba0*/  ISETP.GE.AND P2, PT, R2.reuse, R11, PT ;  /* 0x0000000b0200720c */ /* 0x040fe40003f46270 */
[----:B------:R-:W-:Y:S02]  /*cbb0*/  ISETP.GE.AND P3, PT, R2, R12, PT ;  /* 0x0000000c0200720c */ /* 0x000fe40003f66270 */
[C---:B------:R-:W-:Y:S01]  /*cbc0*/  IADD3 R3, R0.reuse, 0x8, RZ ;  /* 0x0000000800037810 */ /* 0x040fe20007ffe0ff */
[----:B------:R-:W-:Y:S01]  /*cbd0*/  HMMA.16816.F32 R228, R20, R18, R140 ;  /* 0x0000001214e4723c */ /* 0x000fe2000000188c */
[C---:B------:R-:W-:Y:S02]  /*cbe0*/  IADD3 R2, R0.reuse, 0x9, RZ ;  /* 0x0000000900027810 */ /* 0x040fe40007ffe0ff */
[----:B------:R-:W-:Y:S02]  /*cbf0*/  ISETP.GE.AND P0, PT, R0, R10, PT ;  /* 0x0000000a0000720c */ /* 0x000fe40003f06270 */
[----:B------:R-:W-:-:S03]  /*cc00*/  ISETP.GE.AND P1, PT, R3, R9, PT ;  /* 0x000000090300720c */ /* 0x000fc60003f26270 */
[----:B------:R-:W-:Y:S01]  /*cc10*/  HMMA.16816.F32 R200, R24, R18, R184 ;  /* 0x0000001218c8723c */ /* 0x000fe200000018b8 */
[----:B------:R-:W3:Y:S07]  /*cc20*/  LDSM.16.M88.4 R16, [R220+0x6000] ;  /* 0x00600000dc10783b */ /* 0x000eee0000000200 */
[----:B-1----:R-:W-:Y:S08]  /*cc30*/  HMMA.16816.F32 R184, R4, R132, R180 ;  /* 0x0000008404b8723c */ /* 0x002ff000000018b4 */
[----:B------:R-:W-:Y:S08]  /*cc40*/  HMMA.16816.F32 R180, R32, R188, R208 ;  /* 0x000000bc20b4723c */ /* 0x000ff000000018d0 */
[C---:B--2---:R-:W-:Y:S08]  /*cc50*/  HMMA.16816.F32 R196, R24.reuse, R136, R240 ;  /* 0x0000008818c4723c */ /* 0x044ff000000018f0 */
[----:B------:R-:W-:Y:S01]  /*cc60*/  HMMA.16816.F32 R192, R24, R138, R236 ;  /* 0x0000008a18c0723c */ /* 0x000fe200000018ec */
[----:B------:R-:W1:Y:S01]  /*cc70*/  LDSM.16.M88.4 R24, [R219+0x1800] ;  /* 0x00180000db18783b */ /* 0x000e620000000200 */
[----:B------:R-:W-:Y:S01]  /*cc80*/  FMUL.FTZ R184, R184, c[0x0][0x2ec] ;  /* 0x0000bb00b8b87a20 */ /* 0x000fe20000410000 */
[----:B------:R-:W-:-:S04]  /*cc90*/  DEPBAR.LE SB0, 0x0 ;  /* 0x000080000000791a */ /* 0x000fc80000000000 */
[----:B------:R-:W-:Y:S01]  /*cca0*/  FMUL.FTZ R185, R185, c[0x0][0x2ec] ;  /* 0x0000bb00b9b97a20 */ /* 0x000fe20000410000 */
[----:B------:R-:W-:Y:S01]  /*ccb0*/  HMMA.16816.F32 R208, R32, R190, R244 ;  /* 0x000000be20d0723c */ /* 0x000fe200000018f4 */
[----:B------:R-:W-:Y:S02]  /*ccc0*/  FMUL.FTZ R187, R187, c[0x0][0x2ec] ;  /* 0x0000bb00bbbb7a20 */ /* 0x000fe40000410000 */
[----:B------:R-:W-:Y:S02]  /*ccd0*/  FMUL.FTZ R186, R186, c[0x0][0x2ec] ;  /* 0x0000bb00baba7a20 */ /* 0x000fe40000410000 */
[----:B------:R-:W-:Y:S03]  /*cce0*/  MUFU.TANH R185, R185 ;  /* 0x000000b900b97308 */ /* 0x000fe60000002400 */
[----:B---3--:R-:W-:Y:S05]  /*ccf0*/  HMMA.16816.F32 R140, R16, R132, R204 ;  /* 0x00000084108c723c */ /* 0x008fea00000018cc */
[----:B------:R-:W-:Y:S03]  /*cd00*/  MUFU.TANH R204, R184 ;  /* 0x000000b800cc7308 */ /* 0x000fe60000002400 */
[----:B------:R-:W-:Y:S05]  /*cd10*/  HMMA.16816.F32 R32, R4, R134, R200 ;  /* 0x000000860420723c */ /* 0x000fea00000018c8 */
[----:B------:R-:W-:Y:S03]  /*cd20*/  MUFU.TANH R187, R187 ;  /* 0x000000bb00bb7308 */ /* 0x000fe60000002400 */
[C---:B------:R-:W-:Y:S05]  /*cd30*/  HMMA.16816.F32 R188, R28.reuse, R176, R180 ;  /* 0x000000b01cbc723c */ /* 0x040fea00000018b4 */
[----:B------:R-:W-:Y:S03]  /*cd40*/  MUFU.TANH R186, R186 ;  /* 0x000000ba00ba7308 */ /* 0x000fe60000002400 */
[----:B------:R-:W-:Y:S01]  /*cd50*/  HMMA.16816.F32 R28, R28, R178, R208 ;  /* 0x000000b21c1c723c */ /* 0x000fe200000018d0 */
[----:B------:R-:W-:-:S02]  /*cd60*/  FMUL.FTZ R140, R140, c[0x0][0x2ec] ;  /* 0x0000bb008c8c7a20 */ /* 0x000fc40000410000 */
[----:B------:R-:W-:Y:S02]  /*cd70*/  FMUL.FTZ R141, R141, c[0x0][0x2ec] ;  /* 0x0000bb008d8d7a20 */ /* 0x000fe40000410000 */
[----:B------:R-:W-:Y:S01]  /*cd80*/  MUFU.TANH R177, R140 ;  /* 0x0000008c00b17308 */ /* 0x000fe20000002400 */
[----:B------:R-:W-:Y:S02]  /*cd90*/  FMUL.FTZ R143, R143, c[0x0][0x2ec] ;  /* 0x0000bb008f8f7a20 */ /* 0x000fe40000410000 */
[----:B------:R-:W-:Y:S01]  /*cda0*/  FMUL.FTZ R32, R32, c[0x0][0x2ec] ;  /* 0x0000bb0020207a20 */ /* 0x000fe20000410000 */
[----:B-1----:R-:W-:Y:S01]  /*cdb0*/  HMMA.16816.F32 R180, R4, R24, R196 ;  /* 0x0000001804b4723c */ /* 0x002fe200000018c4 */
[----:B------:R-:W-:Y:S02]  /*cdc0*/  FMUL.FTZ R33, R33, c[0x0][0x2ec] ;  /* 0x0000bb0021217a20 */ /* 0x000fe40000410000 */
[----:B------:R-:W-:Y:S01]  /*cdd0*/  FMUL.FTZ R34, R34, c[0x0][0x2ec] ;  /* 0x0000bb0022227a20 */ /* 0x000fe20000410000 */
[----:B------:R-:W-:Y:S01]  /*cde0*/  MUFU.TANH R184, R141 ;  /* 0x0000008d00b87308 */ /* 0x000fe20000002400 */
[----:B------:R-:W-:-:S02]  /*cdf0*/  FMUL.FTZ R35, R35, c[0x0][0x2ec] ;  /* 0x0000bb0023237a20 */ /* 0x000fc40000410000 */
[----:B------:R-:W-:Y:S01]  /*ce00*/  FMUL.FTZ R142, R142, c[0x0][0x2ec] ;  /* 0x0000bb008e8e7a20 */ /* 0x000fe20000410000 */
[----:B------:R-:W-:Y:S04]  /*ce10*/  HMMA.16816.F32 R132, R16, R134, R228 ;  /* 0x000000861084723c */ /* 0x000fe800000018e4 */
[----:B------:R-:W1:Y:S08]  /*ce20*/  MUFU.TANH R15, R32 ;  /* 0x00000020000f7308 */ /* 0x000e700000002400 */
[----:B------:R-:W-:Y:S04]  /*ce30*/  MUFU.TANH R8, R33 ;  /* 0x0000002100087308 */ /* 0x000fe80000002400 */
[----:B------:R-:W-:-:S02]  /*ce40*/  FMUL.FTZ R182, R182, c[0x0][0x2ec] ;  /* 0x0000bb00b6b67a20 */ /* 0x000fc40000410000 */
[----:B------:R-:W-:Y:S02]  /*ce50*/  FMUL.FTZ R180, R180, c[0x0][0x2ec] ;  /* 0x0000bb00b4b47a20 */ /* 0x000fe40000410000 */
[----:B------:R-:W-:Y:S01]  /*ce60*/  MUFU.TANH R141, R34 ;  /* 0x00000022008d7308 */ /* 0x000fe20000002400 */
[----:B------:R-:W-:Y:S02]  /*ce70*/  FMUL.FTZ R181, R181, c[0x0][0x2ec] ;  /* 0x0000bb00b5b57a20 */ /* 0x000fe40000410000 */
[----:B------:R-:W-:Y:S02]  /*ce80*/  FMUL.FTZ R183, R183, c[0x0][0x2ec] ;  /* 0x0000bb00b7b77a20 */ /* 0x000fe40000410000 */
[----:B------:R-:W-:Y:S02]  /*ce90*/  FMUL.FTZ R132, R132, c[0x0][0x2ec] ;  /* 0x0000bb0084847a20 */ /* 0x000fe40000410000 */
[----:B------:R-:W-:Y:S01]  /*cea0*/  FMUL.FTZ R133, R133, c[0x0][0x2ec] ;  /* 0x0000bb0085857a20 */ /* 0x000fe20000410000 */
[----:B------:R2:W-:Y:S01]  /*ceb0*/  MUFU.TANH R140, R35 ;  /* 0x00000023008c7308 */ /* 0x0005e20000002400 */
[----:B------:R-:W-:-:S02]  /*cec0*/  FMUL.FTZ R134, R134, c[0x0][0x2ec] ;  /* 0x0000bb0086867a20 */ /* 0x000fc40000410000 */
[----:B------:R-:W-:-:S05]  /*ced0*/  FMUL.FTZ R135, R135, c[0x0][0x2ec] ;  /* 0x0000bb0087877a20 */ /* 0x000fca0000410000 */
[----:B------:R-:W-:Y:S01]  /*cee0*/  MUFU.TANH R200, R142 ;  /* 0x0000008e00c87308 */ /* 0x000fe20000002400 */
[----:B--2---:R-:W-:Y:S07]  /*cef0*/  HMMA.16816.F32 R32, R4, R26, R192 ;  /* 0x0000001a0420723c */ /* 0x004fee00000018c0 */
[----:B------:R-:W2:Y:S01]  /*cf00*/  MUFU.TANH R143, R143 ;  /* 0x0000008f008f7308 */ /* 0x000ea20000002400 */
[C---:B------:R-:W-:Y:S07]  /*cf10*/  HMMA.16816.F32 R4, R20.reuse, R136, R188 ;  /* 0x000000881404723c */ /* 0x040fee00000018bc */
[----:B------:R3:W-:Y:S01]  /*cf20*/  MUFU.TANH R176, R132 ;  /* 0x0000008400b07308 */ /* 0x0007e20000002400 */
[----:B-1----:R-:W-:Y:S01]  /*cf30*/  FSEL R137, R15, -INF , !P1 ;  /* 0xff8000000f897808 */ /* 0x002fe20004800000 */
[----:B------:R-:W-:Y:S06]  /*cf40*/  HMMA.16816.F32 R20, R20, R138, R28 ;  /* 0x0000008a1414723c */ /* 0x000fec000000181c */
[----:B------:R1:W-:Y:S01]  /*cf50*/  MUFU.TANH R142, R133 ;  /* 0x00000085008e7308 */ /* 0x0003e20000002400 */
[----:B------:R-:W-:-:S02]  /*cf60*/  ISETP.GE.AND P1, PT, R3, R11, PT ;  /* 0x0000000b0300720c */ /* 0x000fc40003f26270 */
[----:B--2---:R-:W-:Y:S02]  /*cf70*/  FSEL R15, R143, -INF , !P3 ;  /* 0xff8000008f0f7808 */ /* 0x004fe40005800000 */
[----:B------:R-:W-:Y:S01]  /*cf80*/  FSEL R138, R185, -INF , !P4 ;  /* 0xff800000b98a7808 */ /* 0x000fe20006000000 */
[----:B------:R-:W-:Y:S02]  /*cf90*/  FMUL.FTZ R33, R33, c[0x0][0x2ec] ;  /* 0x0000bb0021217a20 */ /* 0x000fe40000410000 */
[----:B------:R-:W-:Y:S01]  /*cfa0*/  MUFU.TANH R14, R134 ;  /* 0x00000086000e7308 */ /* 0x000fe20000002400 */
[----:B------:R-:W-:Y:S01]  /*cfb0*/  FMUL.FTZ R32, R32, c[0x0][0x2ec] ;  /* 0x0000bb0020207a20 */ /* 0x000fe20000410000 */
[----:B---3--:R-:W-:Y:S01]  /*cfc0*/  FSEL R132, R204, -INF , !P6 ;  /* 0xff800000cc847808 */ /* 0x008fe20007000000 */
[----:B------:R-:W-:Y:S01]  /*cfd0*/  FMUL.FTZ R34, R34, c[0x0][0x2ec] ;  /* 0x0000bb0022227a20 */ /* 0x000fe20000410000 */
[----:B------:R-:W-:Y:S01]  /*cfe0*/  FSEL R139, R187, -INF , !P5 ;  /* 0xff800000bb8b7808 */ /* 0x000fe20006800000 */
[----:B------:R-:W-:Y:S01]  /*cff0*/  FMUL.FTZ R35, R35, c[0x0][0x2ec] ;  /* 0x0000bb0023237a20 */ /* 0x000fe20000410000 */
[----:B------:R-:W-:Y:S01]  /*d000*/  ISETP.GE.AND P6, PT, R2, R9, PT ;  /* 0x000000090200720c */ /* 0x000fe20003fc6270 */
[----:B------:R-:W-:Y:S01]  /*d010*/  HMMA.16816.F32 R28, R16, R24, R4 ;  /* 0x00000018101c723c */ /* 0x000fe20000001804 */
[----:B------:R-:W-:Y:S01]  /*d020*/  MUFU.TANH R33, R33 ;  /* 0x0000002100217308 */ /* 0x000fe20000002400 */
[----:B------:R-:W-:-:S02]  /*d030*/  ISETP.GE.AND P4, PT, R3, R10, PT ;  /* 0x0000000a0300720c */ /* 0x000fc40003f86270 */
[----:B-1----:R-:W-:Y:S02]  /*d040*/  FSEL R133, R186, -INF , !P0 ;  /* 0xff800000ba857808 */ /* 0x002fe40004000000 */
[----:B------:R-:W-:Y:S02]  /*d050*/  ISETP.GE.AND P5, PT, R2, R10, PT ;  /* 0x0000000a0200720c */ /* 0x000fe40003fa6270 */
[----:B------:R-:W-:Y:S01]  /*d060*/  HMMA.16816.F32 R16, R16, R26, R20 ;  /* 0x0000001a1010723c */ /* 0x000fe20000001814 */
[----:B------:R1:W2:Y:S01]  /*d070*/  MUFU.TANH R202, R182 ;  /* 0x000000b600ca7308 */ /* 0x0002a20000002400 */
[C---:B------:R-:W-:Y:S02]  /*d080*/  ISETP.GE.AND P0, PT, R0.reuse, R11, PT ;  /* 0x0000000b0000720c */ /* 0x040fe40003f06270 */
[----:B------:R-:W-:Y:S02]  /*d090*/  IADD3 R4, R0, 0x10, RZ ;  /* 0x0000001000047810 */ /* 0x000fe40007ffe0ff */
[----:B------:R-:W-:-:S02]  /*d0a0*/  FSEL R6, R177, -INF , !P0 ;  /* 0xff800000b1067808 */ /* 0x000fc40004000000 */
[----:B------:R-:W-:Y:S01]  /*d0b0*/  ISETP.GE.AND P0, PT, R0, R12, PT ;  /* 0x0000000c0000720c */ /* 0x000fe20003f06270 */
[----:B------:R3:W-:Y:S01]  /*d0c0*/  MUFU.TANH R134, R180 ;  /* 0x000000b400867308 */ /* 0x0007e20000002400 */
[----:B------:R-:W-:Y:S02]  /*d0d0*/  ISETP.GE.AND P3, PT, R4, R10, PT ;  /* 0x0000000a0400720c */ /* 0x000fe40003f66270 */
[----:B------:R-:W-:-:S04]  /*d0e0*/  FSEL R7, R200, -INF , !P0 ;  /* 0xff800000c8077808 */ /* 0x000fc80004000000 */
[----:B------:R-:W-:Y:S01]  /*d0f0*/  FMUL.FTZ R29, R29, c[0x0][0x2ec] ;  /* 0x0000bb001d1d7a20 */ /* 0x000fe20000410000 */
[----:B------:R4:W5:Y:S01]  /*d100*/  MUFU.TANH R192, R181 ;  /* 0x000000b500c07308 */ /* 0x0009620000002400 */
[----:B-1----:R-:W-:Y:S01]  /*d110*/  FSEL R182, R140, -INF , !P5 ;  /* 0xff8000008cb67808 */ /* 0x002fe20006800000 */
[----:B------:R-:W-:Y:S01]  /*d120*/  FMUL.FTZ R28, R28, c[0x0][0x2ec] ;  /* 0x0000bb001c1c7a20 */ /* 0x000fe20000410000 */
[-C--:B------:R-:W-:Y:S01]  /*d130*/  ISETP.GE.AND P5, PT, R2, R12.reuse, PT ;  /* 0x0000000c0200720c */ /* 0x080fe20003fa6270 */
[----:B------:R-:W-:Y:S01]  /*d140*/  FMUL.FTZ R30, R30, c[0x0][0x2ec] ;  /* 0x0000bb001e1e7a20 */ /* 0x000fe20000410000 */
[----:B--2---:R-:W-:Y:S01]  /*d150*/  FSEL R202, R202, -INF , !P3 ;  /* 0xff800000caca7808 */ /* 0x004fe20005800000 */
[----:B------:R-:W-:Y:S01]  /*d160*/  FMUL.FTZ R31, R31, c[0x0][0x2ec] ;  /* 0x0000bb001f1f7a20 */ /* 0x000fe20000410000 */
[----:B---3--:R-:W-:Y:S01]  /*d170*/  FSEL R180, R8, -INF , !P6 ;  /* 0xff80000008b47808 */ /* 0x008fe20007000000 */
[----:B------:R-:W-:Y:S01]  /*d180*/  MUFU.TANH R32, R32 ;  /* 0x0000002000207308 */ /* 0x000fe20000002400 */
[----:B------:R-:W-:Y:S01]  /*d190*/  ISETP.GE.AND P6, PT, R3, R12, PT ;  /* 0x0000000c0300720c */ /* 0x000fe20003fc6270 */
[----:B------:R-:W-:Y:S01]  /*d1a0*/  FMUL.FTZ R17, R17, c[0x0][0x2ec] ;  /* 0x0000bb0011117a20 */ /* 0x000fe20000410000 */
[----:B------:R-:W-:Y:S01]  /*d1b0*/  IADD3 R3, R0, 0x11, RZ ;  /* 0x0000001100037810 */ /* 0x000fe20007ffe0ff */
[----:B------:R-:W-:Y:S01]  /*d1c0*/  FMUL.FTZ R16, R16, c[0x0][0x2ec] ;  /* 0x0000bb0010107a20 */ /* 0x000fe20000410000 */
[----:B------:R-:W-:Y:S01]  /*d1d0*/  FSEL R8, R176, -INF , !P1 ;  /* 0xff800000b0087808 */ /* 0x000fe20004800000 */
[----:B------:R-:W-:Y:S01]  /*d1e0*/  FMUL.FTZ R18, R18, c[0x0][0x2ec] ;  /* 0x0000bb0012127a20 */ /* 0x000fe20000410000 */
[----:B----4-:R-:W-:Y:S01]  /*d1f0*/  FSEL R181, R141, -INF , !P4 ;  /* 0xff8000008db57808 */ /* 0x010fe20006000000 */
[----:B------:R-:W-:Y:S01]  /*d200*/  MUFU.TANH R29, R29 ;  /* 0x0000001d001d7308 */ /* 0x000fe20000002400 */
[----:B------:R-:W-:-:S02]  /*d210*/  ISETP.GE.AND P4, PT, R2, R11, PT ;  /* 0x0000000b0200720c */ /* 0x000fc40003f86270 */
[C---:B------:R-:W-:Y:S02]  /*d220*/  IADD3 R2, R0.reuse, 0x18, RZ ;  /* 0x0000001800027810 */ /* 0x040fe40007ffe0ff */
[----:B------:R-:W-:Y:S02]  /*d230*/  IADD3 R0, R0, 0x19, RZ ;  /* 0x0000001900007810 */ /* 0x000fe40007ffe0ff */
[----:B------:R-:W-:Y:S01]  /*d240*/  FSEL R14, R14, -INF , !P6 ;  /* 0xff8000000e0e7808 */ /* 0x000fe20007000000 */
[----:B------:R-:W1:Y:S01]  /*d250*/  MUFU.TANH R13, R135 ;  /* 0x00000087000d7308 */ /* 0x000e620000002400 */
[-C--:B------:R-:W-:Y:S02]  /*d260*/  ISETP.GE.AND P0, PT, R0, R9.reuse, PT ;  /* 0x000000090000720c */ /* 0x080fe40003f06270 */
[----:B------:R-:W-:Y:S02]  /*d270*/  ISETP.GE.AND P1, PT, R3, R9, PT ;  /* 0x000000090300720c */ /* 0x000fe40003f26270 */
[----:B------:R-:W-:-:S02]  /*d280*/  FSEL R193, R33, -INF , !P0 ;  /* 0xff80000021c17808 */ /* 0x000fc40004000000 */
[C---:B------:R-:W-:Y:S01]  /*d290*/  ISETP.GE.AND P6, PT, R3.reuse, R10, PT ;  /* 0x0000000a0300720c */ /* 0x040fe20003fc6270 */
[----:B------:R2:W-:Y:S01]  /*d2a0*/  MUFU.TANH R186, R17 ;  /* 0x0000001100ba7308 */ /* 0x0005e20000002400 */
[CC--:B------:R-:W-:Y:S02]  /*d2b0*/  ISETP.GE.AND P0, PT, R3.reuse, R11.reuse, PT ;  /* 0x0000000b0300720c */ /* 0x0c0fe40003f06270 */
[----:B------:R-:W-:Y:S01]  /*d2c0*/  ISETP.GE.AND P3, PT, R3, R12, PT ;  /* 0x0000000c0300720c */ /* 0x000fe20003f66270 */
[----:B------:R-:W-:Y:S01]  /*d2d0*/  FMUL.FTZ R3, R19, c[0x0][0x2ec] ;  /* 0x0000bb0013037a20 */ /* 0x000fe20000410000 */
[----:B-----5:R-:W-:Y:S02]  /*d2e0*/  FSEL R192, R192, -INF , !P1 ;  /* 0xff800000c0c07808 */ /* 0x020fe40004800000 */
[----:B------:R-:W-:Y:S01]  /*d2f0*/  ISETP.GE.AND P1, PT, R4, R11, PT ;  /* 0x0000000b0400720c */ /* 0x000fe20003f26270 */
[----:B------:R-:W3:Y:S01]  /*d300*/  MUFU.TANH R183, R183 ;  /* 0x000000b700b77308 */ /* 0x000ee20000002400 */
[----:B-1----:R-:W-:-:S02]  /*d310*/  FSEL R13, R13, -INF , !P5 ;  /* 0xff8000000d0d7808 */ /* 0x002fc40006800000 */
[----:B------:R-:W-:Y:S02]  /*d320*/  ISETP.GE.AND P5, PT, R2, R10, PT ;  /* 0x0000000a0200720c */ /* 0x000fe40003fa6270 */
[----:B--2---:R-:W-:-:S03]  /*d330*/  FSEL R17, R142, -INF , !P4 ;  /* 0xff8000008e117808 */ /* 0x004fc60006000000 */
[----:B------:R-:W1:Y:S01]  /*d340*/  MUFU.TANH R34, R34 ;  /* 0x0000002200227308 */ /* 0x000e620000002400 */
[----:B------:R-:W-:-:S04]  /*d350*/  ISETP.GE.AND P4, PT, R2, R9, PT ;  /* 0x000000090200720c */ /* 0x000fc80003f86270 */
[----:B------:R-:W-:Y:S02]  /*d360*/  FSEL R194, R32, -INF , !P4 ;  /* 0xff80000020c27808 */ /* 0x000fe40006000000 */
[----:B------:R-:W-:Y:S01]  /*d370*/  ISETP.GE.AND P4, PT, R4, R12, PT ;  /* 0x0000000c0400720c */ /* 0x000fe20003f86270 */
[----:B------:R-:W-:Y:S01]  /*d380*/  MUFU.TANH R35, R35 ;  /* 0x0000002300237308 */ /* 0x000fe20000002400 */
[----:B---3--:R-:W-:Y:S01]  /*d390*/  FSEL R201, R183, -INF , !P6 ;  /* 0xff800000b7c97808 */ /* 0x008fe20007000000 */
[----:B------:R-:W-:Y:S01]  /*d3a0*/  BAR.SYNC.DEFER_BLOCKING 0x0 ;  /* 0x0000000000007b1d */ /* 0x000fe20000010000 */
[----:B------:R-:W-:-:S05]  /*d3b0*/  ISETP.GE.AND P6, PT, R2, R11, PT ;  /* 0x0000000b0200720c */ /* 0x000fca0003fc6270 */
[----:B------:R-:W2:Y:S01]  /*d3c0*/  MUFU.TANH R28, R28 ;  /* 0x0000001c001c7308 */ /* 0x000ea20000002400 */
[----:B-1----:R-:W-:Y:S02]  /*d3d0*/  FSEL R200, R34, -INF , !P5 ;  /* 0xff80000022c87808 */ /* 0x002fe40006800000 */
[----:B------:R-:W-:-:S04]  /*d3e0*/  ISETP.GE.AND P5, PT, R0, R11, PT ;  /* 0x0000000b0000720c */ /* 0x000fc80003fa6270 */
[----:B------:R-:W-:Y:S01]  /*d3f0*/  FSEL R186, R186, -INF , !P5 ;  /* 0xff800000baba7808 */ /* 0x000fe20006800000 */
[----:B------:R1:W3:Y:S08]  /*d400*/  MUFU.TANH R185, R16 ;  /* 0x0000001000b97308 */ /* 0x0002f00000002400 */
[----:B------:R-:W4:Y:S01]  /*d410*/  MUFU.TANH R187, R30 ;  /* 0x0000001e00bb7308 */ /* 0x000f220000002400 */
[----:B--2---:R-:W-:-:S02]  /*d420*/  FSEL R183, R28, -INF , !P1 ;  /* 0xff8000001cb77808 */ /* 0x004fc40004800000 */
[----:B------:R-:W-:Y:S02]  /*d430*/  ISETP.GE.AND P1, PT, R0, R12, PT ;  /* 0x0000000c0000720c */ /* 0x000fe40003f26270 */
[----:B-1----:R-:W-:-:S03]  /*d440*/  FSEL R16, R184, -INF , !P2 ;  /* 0xff800000b8107808 */ /* 0x002fc60005000000 */
[----:B------:R-:W1:Y:S01]  /*d450*/  MUFU.TANH R188, R31 ;  /* 0x0000001f00bc7308 */ /* 0x000e620000002400 */
[----:B------:R-:W-:Y:S02]  /*d460*/  ISETP.GE.AND P2, PT, R4, R9, PT ;  /* 0x000000090400720c */ /* 0x000fe40003f46270 */
[----:B------:R-:W-:Y:S02]  /*d470*/  FSEL R184, R29, -INF , !P0 ;  /* 0xff8000001db87808 */ /* 0x000fe40004000000 */
[----:B------:R-:W-:Y:S02]  /*d480*/  PLOP3.LUT P0, PT, PT, PT, UP0, 0x80, 0x0 ;  /* 0x000000000000781c */ /* 0x000fe40003f0f008 */
[----:B------:R-:W-:Y:S01]  /*d490*/  FSEL R191, R134, -INF , !P2 ;  /* 0xff80000086bf7808 */ /* 0x000fe20005000000 */
[----:B------:R-:W2:Y:S01]  /*d4a0*/  MUFU.TANH R4, R18 ;  /* 0x0000001200047308 */ /* 0x000ea20000002400 */
[----:B------:R-:W-:Y:S02]  /*d4b0*/  ISETP.GE.AND P2, PT, R0, R10, PT ;  /* 0x0000000a0000720c */ /* 0x000fe40003f46270 */
[----:B---3--:R-:W-:-:S02]  /*d4c0*/  FSEL R185, R185, -INF , !P6 ;  /* 0xff800000b9b97808 */ /* 0x008fc40007000000 */
[----:B------:R-:W-:Y:S02]  /*d4d0*/  FSEL R195, R35, -INF , !P2 ;  /* 0xff80000023c37808 */ /* 0x000fe40005000000 */
[----:B------:R-:W-:Y:S01]  /*d4e0*/  ISETP.GE.AND P2, PT, R2, R12, PT ;  /* 0x0000000c0200720c */ /* 0x000fe20003f46270 */
[----:B------:R-:W3:Y:S01]  /*d4f0*/  MUFU.TANH R3, R3 ;  /* 0x0000000300037308 */ /* 0x000ee20000002400 */
[----:B----4-:R-:W-:Y:S02]  /*d500*/  FSEL R187, R187, -INF , !P4 ;  /* 0xff800000bbbb7808 */ /* 0x010fe40006000000 */
        /* <DEDUP_REMOVED lines=30> */
.L_x_938:
[----:B------:R-:W-:Y:S01]  /*d6f0*/  FMNMX.FTZ R0, R233, R6, !PT ;  /* 0x00000006e9007209 */ /* 0x000fe20007810000 */
[----:B------:R-:W-:Y:S01]  /*d700*/  LDSM.16.MT88.4 R32, [R213+0xa000] ;  /* 0x00a00000d520783b */ /* 0x000fe20000004200 */
[----:B------:R-:W-:-:S02]  /*d710*/  UISETP.GE.AND UP0, UPT, UR8, 0x6, UPT ;  /* 0x000000060800788c */ /* 0x000fc4000bf06270 */
[----:B------:R-:W-:Y:S01]  /*d720*/  FMNMX.FTZ R0, R16, R0, !PT ;  /* 0x0000000010007209 */ /* 0x000fe20007810000 */
[----:B------:R-:W-:Y:S03]  /*d730*/  LDSM.16.MT88.4 R140, [R215+0xa000] ;  /* 0x00a00000d78c783b */ /* 0x000fe60000004200 */
[----:B------:R-:W-:Y:S01]  /*d740*/  FMNMX.FTZ R0, R8, R0, !PT ;  /* 0x0000000008007209 */ /* 0x000fe20007810000 */
[----:B------:R-:W-:Y:S03]  /*d750*/  LDSM.16.MT88.4 R176, [R218+0xa000] ;  /* 0x00a00000dab0783b */ /* 0x000fe60000004200 */
[----:B------:R-:W-:Y:S01]  /*d760*/  FMNMX.FTZ R0, R17, R0, !PT ;  /* 0x0000000011007209 */ /* 0x000fe20007810000 */
[----:B------:R-:W-:Y:S01]  /*d770*/  LDSM.16.MT88.4 R28, [R213+0xb000] ;  /* 0x00b00000d51c783b */ /* 0x000fe20000004200 */
[----:B------:R-:W-:-:S02]  /*d780*/  @UP0 UIADD3 UR8, UR8, -0x6, URZ ;  /* 0xfffffffa08080890 */ /* 0x000fc4000fffe03f */
[----:B-1----:R-:W-:Y:S01]  /*d790*/  FMNMX.FTZ R2, R183, R0, !PT ;  /* 0x00000000b7027209 */ /* 0x002fe20007810000 */
        /* <DEDUP_REMOVED lines=27> */
[--C-:B------:R-:W-:Y:S02]  /*d950*/  FFMA.FTZ R16, R16, c[0x0][0x23c], -R9.reuse ;  /* 0x00008f0010107a23 */ /* 0x100fe40000010809 */
[C---:B------:R-:W-:Y:S01]  /*d960*/  FSETP.NEU.FTZ.AND P0, PT, R3.reuse, -INF , PT ;  /* 0xff8000000300780b */ /* 0x040fe20003f1d000 */
[----:B------:R-:W-:Y:S02]  /*d970*/  FMUL.FTZ R0, R3, c[0x0][0x23c] ;  /* 0x00008f0003007a20 */ /* 0x000fe40000410000 */
[----:B------:R-:W-:Y:S01]  /*d980*/  FFMA.FTZ R17, R17, c[0x0][0x23c], -R9 ;  /* 0x00008f0011117a23 */ /* 0x000fe20000010809 */
[----:B------:R-:W-:Y:S01]  /*d990*/  FSEL R2, R3, RZ, P0 ;  /* 0x000000ff03027208 */ /* 0x000fe20000000000 */
[----:B------:R-:W-:Y:S01]  /*d9a0*/  MUFU.EX2 R244, R6 ;  /* 0x0000000600f47308 */ /* 0x000fe20000000800 */
[----:B-1----:R-:W-:-:S07]  /*d9b0*/  FSEL R8, R0, RZ, P0 ;  /* 0x000000ff00087208 */ /* 0x002fce0000000000 */
[----:B------:R-:W-:Y:S01]  /*d9c0*/  MUFU.EX2 R243, R16 ;  /* 0x0000001000f37308 */ /* 0x000fe20000000800 */
[----:B------:R-:W-:Y:S01]  /*d9d0*/  FSEL R0, R134, RZ, P1 ;  /* 0x000000ff86007208 */ /* 0x000fe20000800000 */
[----:B------:R-:W-:-:S04]  /*d9e0*/  FFMA.FTZ R7, R7, c[0x0][0x23c], -R8 ;  /* 0x00008f0007077a23 */ /* 0x000fc80000010808 */
[----:B------:R-:W-:Y:S02]  /*d9f0*/  FADD.FTZ R4, R233, -R0 ;  /* 0x80000000e9047221 */ /* 0x000fe40000010000 */
[--C-:B------:R-:W-:Y:S01]  /*da00*/  FFMA.FTZ R0, R13, c[0x0][0x23c], -R8.reuse ;  /* 0x00008f000d007a23 */ /* 0x100fe20000010808 */
[----:B------:R-:W1:Y:S01]  /*da10*/  MUFU.EX2 R246, R17 ;  /* 0x0000001100f67308 */ /* 0x000e620000000800 */
[--C-:B------:R-:W-:Y:S02]  /*da20*/  FFMA.FTZ R15, R15, c[0x0][0x23c], -R8.reuse ;  /* 0x00008f000f0f7a23 */ /* 0x100fe40000010808 */
[----:B------:R-:W-:Y:S02]  /*da30*/  FFMA.FTZ R14, R14, c[0x0][0x23c], -R8 ;  /* 0x00008f000e0e7a23 */ /* 0x000fe40000010808 */
[----:B------:R-:W-:-:S03]  /*da40*/  FMUL.FTZ R4, R4, c[0x0][0x23c] ;  /* 0x00008f0004047a20 */ /* 0x000fc60000410000 */
[----:B------:R2:W-:Y:S08]  /*da50*/  MUFU.EX2 R241, R0 ;  /* 0x0000000000f17308 */ /* 0x0005f00000000800 */
[----:B------:R-:W-:Y:S01]  /*da60*/  MUFU.EX2 R239, R7 ;  /* 0x0000000700ef7308 */ /* 0x000fe20000000800 */
[----:B-1----:R-:W-:Y:S01]  /*da70*/  F2FP.PACK_AB R6, R246, R245 ;  /* 0x000000f5f606723e */ /* 0x002fe200000000ff */
[----:B------:R-:W-:Y:S01]  /*da80*/  LDSM.16.MT88.4 R16, [R215+0xb000] ;  /* 0x00b00000d710783b */ /* 0x000fe20000004200 */
[----:B--2---:R-:W-:Y:S01]  /*da90*/  FADD.FTZ R0, R232, -R2 ;  /* 0x80000002e8007221 */ /* 0x004fe20000010000 */
[----:B------:R-:W-:-:S04]  /*daa0*/  FMNMX.FTZ R2, R235, R132, !PT ;  /* 0x00000084eb027209 */ /* 0x000fc80007810000 */
[----:B------:R-:W1:Y:S01]  /*dab0*/  MUFU.EX2 R240, R15 ;  /* 0x0000000f00f07308 */ /* 0x000e620000000800 */
[----:B------:R-:W-:Y:S01]  /*dac0*/  FMUL.FTZ R0, R0, c[0x0][0x23c] ;  /* 0x00008f0000007a20 */ /* 0x000fe20000410000 */
[----:B------:R-:W-:-:S04]  /*dad0*/  FMNMX.FTZ R2, R138, R2, !PT ;  /* 0x000000028a027209 */ /* 0x000fc80007810000 */
[----:B------:R-:W-:Y:S02]  /*dae0*/  FMNMX.FTZ R2, R137, R2, !PT ;  /* 0x0000000289027209 */ /* 0x000fe40007810000 */
[----:B------:R2:W3:Y:S02]  /*daf0*/  MUFU.EX2 R12, R0 ;  /* 0x00000000000c7308 */ /* 0x0004e40000000800 */
[----:B------:R-:W-:-:S04]  /*db00*/  FMNMX.FTZ R2, R180, R2, !PT ;  /* 0x00000002b4027209 */ /* 0x000fc80007810000 */
[----:B------:R-:W-:Y:S02]  /*db10*/  FMNMX.FTZ R2, R191, R2, !PT ;  /* 0x00000002bf027209 */ /* 0x000fe40007810000 */
[----:B------:R-:W4:Y:S01]  /*db20*/  MUFU.EX2 R242, R14 ;  /* 0x0000000e00f27308 */ /* 0x000f220000000800 */
[----:B-1----:R-:W-:Y:S02]  /*db30*/  F2FP.PACK_AB R5, R240, R239 ;  /* 0x000000eff005723e */ /* 0x002fe400000000ff */
[----:B------:R-:W-:-:S04]  /*db40*/  FMNMX.FTZ R2, R192, R2, !PT ;  /* 0x00000002c0027209 */ /* 0x000fc80007810000 */
[----:B------:R-:W-:Y:S01]  /*db50*/  FMNMX.FTZ R2, R194, R2, !PT ;  /* 0x00000002c2027209 */ /* 0x000fe20007810000 */
[----:B------:R1:W5:Y:S01]  /*db60*/  MUFU.EX2 R13, R4 ;  /* 0x00000004000d7308 */ /* 0x0003620000000800 */
[----:B--2---:R-:W-:Y:S01]  /*db70*/  FMNMX.FTZ R0, R234, R133, !PT ;  /* 0x00000085ea007209 */ /* 0x004fe20007810000 */
[-C--:B---3--:R-:W-:Y:S02]  /*db80*/  FMUL.FTZ R146, R146, R12.reuse ;  /* 0x0000000c92927220 */ /* 0x088fe40000410000 */
[----:B------:R-:W-:Y:S01]  /*db90*/  FMUL.FTZ R147, R147, R12 ;  /* 0x0000000c93937220 */ /* 0x000fe20000410000 */
[----:B------:R-:W-:Y:S01]  /*dba0*/  FMNMX.FTZ R0, R139, R0, !PT ;  /* 0x000000008b007209 */ /* 0x000fe20007810000 */
[----:B------:R-:W-:Y:S01]  /*dbb0*/  FMUL.FTZ R154, R154, R12 ;  /* 0x0000000c9a9a7220 */ /* 0x000fe20000410000 */
[----:B----4-:R-:W-:Y:S01]  /*dbc0*/  F2FP.PACK_AB R7, R241, R242 ;  /* 0x000000f2f107723e */ /* 0x010fe200000000ff */
[----:B------:R-:W-:Y:S01]  /*dbd0*/  FMUL.FTZ R155, R155, R12 ;  /* 0x0000000c9b9b7220 */ /* 0x000fe20000410000 */
[----:B------:R-:W-:Y:S01]  /*dbe0*/  FMNMX.FTZ R0, R181, R0, !PT ;  /* 0x00000000b5007209 */ /* 0x000fe20007810000 */
[----:B------:R-:W-:-:S02]  /*dbf0*/  FMUL.FTZ R166, R166, R12 ;  /* 0x0000000ca6a67220 */ /* 0x000fc40000410000 */
[----:B------:R-:W-:Y:S01]  /*dc00*/  FMUL.FTZ R167, R167, R12 ;  /* 0x0000000ca7a77220 */ /* 0x000fe20000410000 */
[----:B------:R-:W-:Y:S01]  /*dc10*/  FMNMX.FTZ R0, R182, R0, !PT ;  /* 0x00000000b6007209 */ /* 0x000fe20007810000 */
[----:B------:R-:W-:Y:S01]  /*dc20*/  FMUL.FTZ R170, R170, R12 ;  /* 0x0000000caaaa7220 */ /* 0x000fe20000410000 */
[----:B-1----:R-:W-:Y:S01]  /*dc30*/  F2FP.PACK_AB R4, R243, R244 ;  /* 0x000000f4f304723e */ /* 0x002fe200000000ff */
[-C--:B-----5:R-:W-:Y:S01]  /*dc40*/  FMUL.FTZ R144, R144, R13.reuse ;  /* 0x0000000d90907220 */ /* 0x0a0fe20000410000 */
[----:B------:R-:W-:Y:S01]  /*dc50*/  FMNMX.FTZ R0, R202, R0, !PT ;  /* 0x00000000ca007209 */ /* 0x000fe20007810000 */
[-C--:B------:R-:W-:Y:S02]  /*dc60*/  FMUL.FTZ R145, R145, R13.reuse ;  /* 0x0000000d91917220 */ /* 0x080fe40000410000 */
[-C--:B------:R-:W-:Y:S01]  /*dc70*/  FMUL.FTZ R152, R152, R13.reuse ;  /* 0x0000000d98987220 */ /* 0x080fe20000410000 */
[----:B------:R-:W-:Y:S01]  /*dc80*/  FMNMX.FTZ R10, R201, R0, !PT ;  /* 0x00000000c90a7209 */ /* 0x000fe20007810000 */
[-C--:B------:R-:W-:Y:S01]  /*dc90*/  FMUL.FTZ R153, R153, R13.reuse ;  /* 0x0000000d99997220 */ /* 0x080fe20000410000 */
[----:B------:R-:W-:Y:S01]  /*dca0*/  FMNMX.FTZ R0, R193, R2, !PT ;  /* 0x00000002c1007209 */ /* 0x000fe20007810000 */
[-C--:B------:R-:W-:Y:S01]  /*dcb0*/  FMUL.FTZ R164, R164, R13.reuse ;  /* 0x0000000da4a47220 */ /* 0x080fe20000410000 */
[----:B------:R-:W-:Y:S01]  /*dcc0*/  HMMA.16816.F32 R208, R4, R32, R144 ;  /* 0x0000002004d0723c */ /* 0x000fe20000001890 */
[----:B------:R-:W-:Y:S01]  /*dcd0*/  LDSM.16.MT88.4 R144, [R217+0xa000] ;  /* 0x00a00000d990783b */ /* 0x000fe20000004200 */
[----:B------:R-:W-:-:S02]  /*dce0*/  FMUL.FTZ R165, R165, R13 ;  /* 0x0000000da5a57220 */ /* 0x000fc40000410000 */
[-C--:B------:R-:W-:Y:S01]  /*dcf0*/  FMUL.FTZ R168, R168, R13.reuse ;  /* 0x0000000da8a87220 */ /* 0x080fe20000410000 */
[----:B------:R-:W1:Y:S01]  /*dd00*/  SHFL.BFLY PT, R2, R0, 0x2, 0x1f ;  /* 0x0c401f0000027f89 */ /* 0x000e6200000e0000 */
        /* <DEDUP_REMOVED lines=14> */
[-C--:B------:R-:W-:Y:S01]  /*ddf0*/  FMUL.FTZ R57, R57, R13.reuse ;  /* 0x0000000d39397220 */ /* 0x080fe20000410000 */
[----:B-1----:R-:W-:Y:S01]  /*de00*/  FMNMX.FTZ R0, R0, R2, !PT ;  /* 0x0000000200007209 */ /* 0x002fe20007810000 */
[----:B------:R-:W-:Y:S01]  /*de10*/  FMUL.FTZ R58, R58, R12 ;  /* 0x0000000c3a3a7220 */ /* 0x000fe20000410000 */
[----:B------:R-:W-:Y:S01]  /*de20*/  FMNMX.FTZ R2, R200, R10, !PT ;  /* 0x0000000ac8027209 */ /* 0x000fe20007810000 */
[----:B------:R-:W-:Y:S01]  /*de30*/  FMUL.FTZ R59, R59, R12 ;  /* 0x0000000c3b3b7220 */ /* 0x000fe20000410000 */
[----:B------:R-:W-:Y:S01]  /*de40*/  HMMA.16816.F32 R40, R4, R176, R40 ;  /* 0x000000b00428723c */ /* 0x000fe20000001828 */
[----:B------:R-:W1:Y:S01]  /*de50*/  SHFL.BFLY PT, R10, R0, 0x1, 0x1f ;  /* 0x0c201f00000a7f89 */ /* 0x000e6200000e0000 */
[----:B------:R-:W-:Y:S01]  /*de60*/  FMNMX.FTZ R2, R195, R2, !PT ;  /* 0x00000002c3027209 */ /* 0x000fe20007810000 */
[-C--:B------:R-:W-:Y:S02]  /*de70*/  FMUL.FTZ R60, R60, R13.reuse ;  /* 0x0000000d3c3c7220 */ /* 0x080fe40000410000 */
[----:B------:R-:W-:-:S02]  /*de80*/  FMUL.FTZ R61, R61, R13 ;  /* 0x0000000d3d3d7220 */ /* 0x000fc40000410000 */
[----:B------:R-:W2:Y:S01]  /*de90*/  SHFL.BFLY PT, R11, R2, 0x2, 0x1f ;  /* 0x0c401f00020b7f89 */ /* 0x000ea200000e0000 */
        /* <DEDUP_REMOVED lines=11> */
[C---:B------:R-:W-:Y:S01]  /*df50*/  HMMA.16816.F32 R60, R4.reuse, R146, R60 ;  /* 0x00000092043c723c */ /* 0x040fe2000000183c */
[----:B------:R-:W-:Y:S01]  /*df60*/  FMUL.FTZ R78, R78, R12 ;  /* 0x0000000c4e4e7220 */ /* 0x000fe20000410000 */
[----:B-1----:R-:W-:Y:S01]  /*df70*/  FMNMX.FTZ R136, R0, R10, !PT ;  /* 0x0000000a00887209 */ /* 0x002fe20007810000 */
[----:B------:R-:W-:Y:S02]  /*df80*/  FMUL.FTZ R79, R79, R12 ;  /* 0x0000000c4f4f7220 */ /* 0x000fe40000410000 */
[-C--:B------:R-:W-:Y:S01]  /*df90*/  FMUL.FTZ R89, R89, R13.reuse ;  /* 0x0000000d59597220 */ /* 0x080fe20000410000 */
[----:B--2---:R-:W-:Y:S01]  /*dfa0*/  FMNMX.FTZ R2, R11, R2, !PT ;  /* 0x000000020b027209 */ /* 0x004fe20007810000 */
        /* <DEDUP_REMOVED lines=29> */
[----:B------:R-:W-:Y:S02]  /*e180*/  FMUL.FTZ R0, R136, c[0x0][0x23c] ;  /* 0x00008f0088007a20 */ /* 0x000fe40000410000 */
[----:B------:R-:W-:-:S03]  /*e190*/  FFMA.FTZ R14, R183, c[0x0][0x23c], -R9 ;  /* 0x00008f00b70e7a23 */ /* 0x000fc60000010809 */
[C---:B------:R-:W-:Y:S01]  /*e1a0*/  HMMA.16816.F32 R120, R4.reuse, R24, R120 ;  /* 0x000000180478723c */ /* 0x040fe20000001878 */
[----:B------:R-:W-:Y:S01]  /*e1b0*/  FSEL R0, R0, RZ, P1 ;  /* 0x000000ff00007208 */ /* 0x000fe20000800000 */
[----:B------:R1:W-:Y:S06]  /*e1c0*/  MUFU.EX2 R228, R14 ;  /* 0x0000000e00e47308 */ /* 0x0003ec0000000800 */
[----:B------:R-:W-:Y:S01]  /*e1d0*/  HMMA.16816.F32 R204, R4, R26, R124 ;  /* 0x0000001a04cc723c */ /* 0x000fe2000000187c */
[----:B------:R-:W2:Y:S06]  /*e1e0*/  SHFL.BFLY PT, R5, R2, 0x1, 0x1f ;  /* 0x0c201f0002057f89 */ /* 0x000eac00000e0000 */
[----:B------:R-:W-:-:S02]  /*e1f0*/  FFMA.FTZ R4, R132, c[0x0][0x23c], -R0 ;  /* 0x00008f0084047a23 */ /* 0x000fc40000010800 */
[----:B-1----:R-:W-:Y:S02]  /*e200*/  FFMA.FTZ R14, R184, c[0x0][0x23c], -R9 ;  /* 0x00008f00b80e7a23 */ /* 0x002fe40000010809 */
[----:B------:R1:W-:Y:S08]  /*e210*/  MUFU.EX2 R236, R4 ;  /* 0x0000000400ec7308 */ /* 0x0003f00000000800 */
[----:B------:R3:W4:Y:S01]  /*e220*/  MUFU.EX2 R203, R14 ;  /* 0x0000000e00cb7308 */ /* 0x0007220000000800 */
[----:B--2---:R-:W-:Y:S01]  /*e230*/  FMNMX.FTZ R135, R2, R5, !PT ;  /* 0x0000000502877209 */ /* 0x004fe20007810000 */
[--C-:B------:R-:W-:Y:S01]  /*e240*/  FFMA.FTZ R2, R138, c[0x0][0x23c], -R0.reuse ;  /* 0x00008f008a027a23 */ /* 0x100fe20000010800 */
[----:B------:R-:W-:Y:S01]  /*e250*/  FSEL R5, R136, RZ, P1 ;  /* 0x000000ff88057208 */ /* 0x000fe20000800000 */
[----:B-1----:R-:W-:Y:S01]  /*e260*/  FFMA.FTZ R4, R137, c[0x0][0x23c], -R0 ;  /* 0x00008f0089047a23 */ /* 0x002fe20000010800 */
[----:B------:R-:W-:-:S03]  /*e270*/  FSETP.NEU.FTZ.AND P0, PT, R135, -INF , PT ;  /* 0xff8000008700780b */ /* 0x000fc60003f1d000 */
[----:B------:R1:W-:Y:S01]  /*e280*/  MUFU.EX2 R233, R2 ;  /* 0x0000000200e97308 */ /* 0x0003e20000000800 */
[----:B------:R-:W-:Y:S01]  /*e290*/  FADD.FTZ R6, R235, -R5 ;  /* 0x80000005eb067221 */ /* 0x000fe20000010000 */
[----:B------:R-:W-:Y:S01]  /*e2a0*/  FSEL R5, R135, RZ, P0 ;  /* 0x000000ff87057208 */ /* 0x000fe20000000000 */
[----:B---3--:R-:W-:Y:S01]  /*e2b0*/  FFMA.FTZ R14, R185, c[0x0][0x23c], -R9 ;  /* 0x00008f00b90e7a23 */ /* 0x008fe20000010809 */
[----:B----4-:R-:W-:Y:S01]  /*e2c0*/  F2FP.PACK_AB R124, R203, R228 ;  /* 0x000000e4cb7c723e */ /* 0x010fe200000000ff */
[----:B------:R-:W-:-:S03]  /*e2d0*/  FMUL.FTZ R6, R6, c[0x0][0x23c] ;  /* 0x00008f0006067a20 */ /* 0x000fc60000410000 */
[----:B------:R2:W-:Y:S01]  /*e2e0*/  MUFU.EX2 R237, R4 ;  /* 0x0000000400ed7308 */ /* 0x0005e20000000800 */
[----:B------:R-:W-:Y:S02]  /*e2f0*/  FFMA.FTZ R9, R186, c[0x0][0x23c], -R9 ;  /* 0x00008f00ba097a23 */ /* 0x000fe40000010809 */
[----:B-1----:R-:W-:-:S05]  /*e300*/  FMUL.FTZ R2, R135, c[0x0][0x23c] ;  /* 0x00008f0087027a20 */ /* 0x002fca0000410000 */
[----:B------:R-:W1:Y:S01]  /*e310*/  MUFU.EX2 R11, R6 ;  /* 0x00000006000b7308 */ /* 0x000e620000000800 */
[----:B------:R-:W-:Y:S02]  /*e320*/  FSEL R2, R2, RZ, P0 ;  /* 0x000000ff02027208 */ /* 0x000fe40000000000 */
[----:B------:R-:W-:Y:S01]  /*e330*/  PLOP3.LUT P0, PT, PT, PT, UP0, 0x80, 0x0 ;  /* 0x000000000000781c */ /* 0x000fe20003f0f008 */
[----:B--2---:R-:W-:-:S04]  /*e340*/  FFMA.FTZ R4, R180, c[0x0][0x23c], -R0 ;  /* 0x00008f00b4047a23 */ /* 0x004fc80000010800 */
[----:B------:R-:W-:Y:S08]  /*e350*/  MUFU.EX2 R183, R9 ;  /* 0x0000000900b77308 */ /* 0x000ff00000000800 */
[----:B------:R-:W2:Y:S01]  /*e360*/  MUFU.EX2 R238, R4 ;  /* 0x0000000400ee7308 */ /* 0x000ea20000000800 */
[-C--:B-1----:R-:W-:Y:S02]  /*e370*/  FMUL.FTZ R148, R148, R11.reuse ;  /* 0x0000000b94947220 */ /* 0x082fe40000410000 */
[----:B------:R-:W-:-:S02]  /*e380*/  FMUL.FTZ R149, R149, R11 ;  /* 0x0000000b95957220 */ /* 0x000fc40000410000 */
[-C--:B------:R-:W-:Y:S02]  /*e390*/  FMUL.FTZ R156, R156, R11.reuse ;  /* 0x0000000b9c9c7220 */ /* 0x080fe40000410000 */
[-C--:B------:R-:W-:Y:S01]  /*e3a0*/  FMUL.FTZ R157, R157, R11.reuse ;  /* 0x0000000b9d9d7220 */ /* 0x080fe20000410000 */
[----:B------:R-:W1:Y:S01]  /*e3b0*/  MUFU.EX2 R184, R14 ;  /* 0x0000000e00b87308 */ /* 0x000e620000000800 */
[-C--:B------:R-:W-:Y:S02]  /*e3c0*/  FMUL.FTZ R160, R160, R11.reuse ;  /* 0x0000000ba0a07220 */ /* 0x080fe40000410000 */
[-C--:B------:R-:W-:Y:S02]  /*e3d0*/  FMUL.FTZ R161, R161, R11.reuse ;  /* 0x0000000ba1a17220 */ /* 0x080fe40000410000 */
[-C--:B------:R-:W-:Y:S02]  /*e3e0*/  FMUL.FTZ R36, R36, R11.reuse ;  /* 0x0000000b24247220 */ /* 0x080fe40000410000 */
[----:B------:R-:W-:Y:S01]  /*e3f0*/  FMUL.FTZ R37, R37, R11 ;  /* 0x0000000b25257220 */ /* 0x000fe20000410000 */
[----:B--2---:R-:W-:Y:S01]  /*e400*/  F2FP.PACK_AB R6, R238, R237 ;  /* 0x000000edee06723e */ /* 0x004fe200000000ff */
[----:B------:R-:W-:-:S02]  /*e410*/  FFMA.FTZ R4, R133, c[0x0][0x23c], -R2 ;  /* 0x00008f0085047a23 */ /* 0x000fc40000010802 */
[-C--:B------:R-:W-:Y:S02]  /*e420*/  FMUL.FTZ R68, R68, R11.reuse ;  /* 0x0000000b44447220 */ /* 0x080fe40000410000 */
[----:B------:R2:W-:Y:S01]  /*e430*/  MUFU.EX2 R230, R4 ;  /* 0x0000000400e67308 */ /* 0x0005e20000000800 */
[-C--:B------:R-:W-:Y:S02]  /*e440*/  FMUL.FTZ R69, R69, R11.reuse ;  /* 0x0000000b45457220 */ /* 0x080fe40000410000 */
[-C--:B------:R-:W-:Y:S01]  /*e450*/  FMUL.FTZ R84, R84, R11.reuse ;  /* 0x0000000b54547220 */ /* 0x080fe20000410000 */
[----:B-1----:R-:W-:Y:S01]  /*e460*/  F2FP.PACK_AB R126, R183, R184 ;  /* 0x000000b8b77e723e */ /* 0x002fe200000000ff */
[-C--:B------:R-:W-:Y:S02]  /*e470*/  FMUL.FTZ R85, R85, R11.reuse ;  /* 0x0000000b55557220 */ /* 0x080fe40000410000 */
[-C--:B------:R-:W-:Y:S02]  /*e480*/  FMUL.FTZ R100, R100, R11.reuse ;  /* 0x0000000b64647220 */ /* 0x080fe40000410000 */
[----:B------:R-:W-:-:S02]  /*e490*/  FMUL.FTZ R101, R101, R11 ;  /* 0x0000000b65657220 */ /* 0x000fc40000410000 */
[-C--:B------:R-:W-:Y:S02]  /*e4a0*/  FMUL.FTZ R116, R116, R11.reuse ;  /* 0x0000000b74747220 */ /* 0x080fe40000410000 */
[-C--:B------:R-:W-:Y:S02]  /*e4b0*/  FMUL.FTZ R117, R117, R11.reuse ;  /* 0x0000000b75757220 */ /* 0x080fe40000410000 */
[-C--:B------:R-:W-:Y:S02]  /*e4c0*/  FMUL.FTZ R172, R172, R11.reuse ;  /* 0x0000000bacac7220 */ /* 0x080fe40000410000 */
[----:B--2---:R-:W-:Y:S02]  /*e4d0*/  FFMA.FTZ R4, R139, c[0x0][0x23c], -R2 ;  /* 0x00008f008b047a23 */ /* 0x004fe40000010802 */
[-C--:B------:R-:W-:Y:S02]  /*e4e0*/  FMUL.FTZ R173, R173, R11.reuse ;  /* 0x0000000badad7220 */ /* 0x080fe40000410000 */
        /* <DEDUP_REMOVED lines=17> */
[----:B------:R-:W-:Y:S02]  /*e600*/  FFMA.FTZ R9, R187, c[0x0][0x23c], -R8 ;  /* 0x00008f00bb097a23 */ /* 0x000fe40000010808 */
[----:B------:R-:W-:Y:S02]  /*e610*/  FFMA.FTZ R11, R252, R11, R236 ;  /* 0x0000000bfc0b7223 */ /* 0x000fe400000100ec */
[----:B------:R3:W-:Y:S01]  /*e620*/  MUFU.EX2 R181, R9 ;  /* 0x0000000900b57308 */ /* 0x0007e20000000800 */
[----:B-1----:R-:W-:Y:S01]  /*e630*/  FADD.FTZ R4, R234, -R5 ;  /* 0x80000005ea047221 */ /* 0x002fe20000010000 */
[----:B--2---:R-:W-:-:S03]  /*e640*/  F2FP.PACK_AB R5, R232, R230 ;  /* 0x000000e6e805723e */ /* 0x004fc600000000ff */
[----:B------:R-:W-:-:S04]  /*e650*/  FMUL.FTZ R4, R4, c[0x0][0x23c] ;  /* 0x00008f0004047a20 */ /* 0x000fc80000410000 */
[----:B------:R1:W2:Y:S01]  /*e660*/  MUFU.EX2 R10, R4 ;  /* 0x00000004000a7308 */ /* 0x0002a20000000800 */
[----:B---3--:R-:W-:Y:S02]  /*e670*/  FFMA.FTZ R9, R188, c[0x0][0x23c], -R8 ;  /* 0x00008f00bc097a23 */ /* 0x008fe40000010808 */
[----:B-1----:R-:W-:Y:S02]  /*e680*/  FFMA.FTZ R4, R182, c[0x0][0x23c], -R2 ;  /* 0x00008f00b6047a23 */ /* 0x002fe40000010802 */
[----:B--2---:R-:W-:-:S03]  /*e690*/  FMUL.FTZ R150, R150, R10 ;  /* 0x0000000a96967220 */ /* 0x004fc60000410000 */
[----:B------:R-:W1:Y:S01]  /*e6a0*/  MUFU.EX2 R182, R9 ;  /* 0x0000000900b67308 */ /* 0x000e620000000800 */
[-C--:B------:R-:W-:Y:S02]  /*e6b0*/  FMUL.FTZ R151, R151, R10.reuse ;  /* 0x0000000a97977220 */ /* 0x080fe40000410000 */
[-C--:B------:R-:W-:Y:S02]  /*e6c0*/  FMUL.FTZ R158, R158, R10.reuse ;  /* 0x0000000a9e9e7220 */ /* 0x080fe40000410000 */
[-C--:B------:R-:W-:Y:S02]  /*e6d0*/  FMUL.FTZ R159, R159, R10.reuse ;  /* 0x0000000a9f9f7220 */ /* 0x080fe40000410000 */
[-C--:B------:R-:W-:Y:S01]  /*e6e0*/  FMUL.FTZ R162, R162, R10.reuse ;  /* 0x0000000aa2a27220 */ /* 0x080fe20000410000 */
[----:B------:R2:W3:Y:S01]  /*e6f0*/  MUFU.EX2 R229, R4 ;  /* 0x0000000400e57308 */ /* 0x0004e20000000800 */
[-C--:B------:R-:W-:Y:S02]  /*e700*/  FMUL.FTZ R163, R163, R10.reuse ;  /* 0x0000000aa3a37220 */ /* 0x080fe40000410000 */
[----:B------:R-:W-:-:S02]  /*e710*/  FMUL.FTZ R38, R38, R10 ;  /* 0x0000000a26267220 */ /* 0x000fc40000410000 */
[-C--:B------:R-:W-:Y:S02]  /*e720*/  FMUL.FTZ R39, R39, R10.reuse ;  /* 0x0000000a27277220 */ /* 0x080fe40000410000 */
[-C--:B------:R-:W-:Y:S01]  /*e730*/  FMUL.FTZ R70, R70, R10.reuse ;  /* 0x0000000a46467220 */ /* 0x080fe20000410000 */
[----:B-1----:R-:W-:Y:S01]  /*e740*/  F2FP.PACK_AB R125, R182, R181 ;  /* 0x000000b5b67d723e */ /* 0x002fe200000000ff */
[-C--:B------:R-:W-:Y:S02]  /*e750*/  FMUL.FTZ R71, R71, R10.reuse ;  /* 0x0000000a47477220 */ /* 0x080fe40000410000 */
[-C--:B------:R-:W-:Y:S02]  /*e760*/  FMUL.FTZ R86, R86, R10.reuse ;  /* 0x0000000a56567220 */ /* 0x080fe40000410000 */
[-C--:B------:R-:W-:Y:S02]  /*e770*/  FMUL.FTZ R87, R87, R10.reuse ;  /* 0x0000000a57577220 */ /* 0x080fe40000410000 */
[----:B------:R-:W-:Y:S01]  /*e780*/  FMUL.FTZ R102, R102, R10 ;  /* 0x0000000a66667220 */ /* 0x000fe20000410000 */
[----:B--2---:R-:W-:Y:S01]  /*e790*/  F2FP.PACK_AB R4, R233, R236 ;  /* 0x000000ece904723e */ /* 0x004fe200000000ff */
[-C--:B------:R-:W-:Y:S01]  /*e7a0*/  FMUL.FTZ R103, R103, R10.reuse ;  /* 0x0000000a67677220 */ /* 0x080fe20000410000 */
[----:B---3--:R-:W-:Y:S01]  /*e7b0*/  F2FP.PACK_AB R7, R229, R231 ;  /* 0x000000e7e507723e */ /* 0x008fe200000000ff */
        /* <DEDUP_REMOVED lines=10> */
[-C--:B------:R-:W-:Y:S01]  /*e860*/  FMUL.FTZ R66, R66, R10.reuse ;  /* 0x0000000a42427220 */ /* 0x080fe20000410000 */
[----:B------:R-:W1:Y:S01]  /*e870*/  LDSM.16.MT88.4 R156, [R213+0xa800] ;  /* 0x00a80000d59c783b */ /* 0x000e620000004200 */
        /* <DEDUP_REMOVED lines=11> */
[----:B------:R-:W-:-:S02]  /*e930*/  FFMA.FTZ R9, R189, c[0x0][0x23c], -R8 ;  /* 0x00008f00bd097a23 */ /* 0x000fc40000010808 */
[----:B------:R-:W-:Y:S01]  /*e940*/  FFMA.FTZ R8, R190, c[0x0][0x23c], -R8 ;  /* 0x00008f00be087a23 */ /* 0x000fe20000010808 */
[C---:B------:R-:W-:Y:S01]  /*e950*/  HMMA.16816.F32 R68, R4.reuse, R28, R68 ;  /* 0x0000001c0444723c */ /* 0x040fe20000001844 */
[----:B------:R-:W-:Y:S07]  /*e960*/  MUFU.EX2 R180, R9 ;  /* 0x0000000900b47308 */ /* 0x000fee0000000800 */
[C---:B------:R-:W-:Y:S01]  /*e970*/  HMMA.16816.F32 R84, R4.reuse, R16, R84 ;  /* 0x000000100454723c */ /* 0x040fe20000001854 */
[----:B------:R-:W2:Y:S07]  /*e980*/  MUFU.EX2 R139, R8 ;  /* 0x00000008008b7308 */ /* 0x000eae0000000800 */
[C---:B------:R-:W-:Y:S08]  /*e990*/  HMMA.16816.F32 R100, R4.reuse, R20, R100 ;  /* 0x000000140464723c */ /* 0x040ff00000001864 */
[----:B------:R-:W-:Y:S01]  /*e9a0*/  HMMA.16816.F32 R116, R4, R24, R116 ;  /* 0x000000180474723c */ /* 0x000fe20000001874 */
[----:B--2---:R-:W-:-:S07]  /*e9b0*/  F2FP.PACK_AB R127, R139, R180 ;  /* 0x000000b48b7f723e */ /* 0x004fce00000000ff */
[C---:B------:R-:W-:Y:S01]  /*e9c0*/  HMMA.16816.F32 R140, R4.reuse, R142, R172 ;  /* 0x0000008e048c723c */ /* 0x040fe200000018ac */
[----:B------:R-:W2:Y:S07]  /*e9d0*/  LDSM.16.MT88.4 R172, [R215+0xa800] ;  /* 0x00a80000d7ac783b */ /* 0x000eae0000004200 */
[C---:B------:R-:W-:Y:S01]  /*e9e0*/  HMMA.16816.F32 R176, R4.reuse, R178, R48 ;  /* 0x000000b204b0723c */ /* 0x040fe20000001830 */
[----:B------:R-:W3:Y:S07]  /*e9f0*/  LDSM.16.MT88.4 R48, [R218+0xa800] ;  /* 0x00a80000da30783b */ /* 0x000eee0000004200 */
[C---:B------:R-:W-:Y:S08]  /*ea00*/  HMMA.16816.F32 R52, R4.reuse, R144, R52 ;  /* 0x000000900434723c */ /* 0x040ff00000001834 */
[C---:B------:R-:W-:Y:S01]  /*ea10*/  HMMA.16816.F32 R32, R4.reuse, R146, R64 ;  /* 0x000000920420723c */ /* 0x040fe20000001840 */
[----:B------:R-:W4:Y:S07]  /*ea20*/  LDSM.16.MT88.4 R64, [R217+0xa800] ;  /* 0x00a80000d940783b */ /* 0x000f2e0000004200 */
[C---:B------:R-:W-:Y:S01]  /*ea30*/  HMMA.16816.F32 R28, R4.reuse, R30, R80 ;  /* 0x0000001e041c723c */ /* 0x040fe20000001850 */
[----:B------:R-:W5:Y:S07]  /*ea40*/  LDSM.16.MT88.4 R80, [R213+0xb800] ;  /* 0x00b80000d550783b */ /* 0x000f6e0000004200 */
[C---:B------:R-:W-:Y:S01]  /*ea50*/  HMMA.16816.F32 R16, R4.reuse, R18, R96 ;  /* 0x000000120410723c */ /* 0x040fe20000001860 */
[----:B------:R-:W3:Y:S07]  /*ea60*/  LDSM.16.MT88.4 R96, [R215+0xb800] ;  /* 0x00b80000d760783b */ /* 0x000eee0000004200 */
[C---:B------:R-:W-:Y:S01]  /*ea70*/  HMMA.16816.F32 R20, R4.reuse, R22, R112 ;  /* 0x000000160414723c */ /* 0x040fe20000001870 */
[----:B------:R-:W3:Y:S07]  /*ea80*/  LDSM.16.MT88.4 R112, [R218+0xb800] ;  /* 0x00b80000da70783b */ /* 0x000eee0000004200 */
[----:B------:R-:W-:Y:S07]  /*ea90*/  HMMA.16816.F32 R24, R4, R26, R128 ;  /* 0x0000001a0418723c */ /* 0x000fee0000001880 */
[--C-:B------:R-:W-:Y:S01]  /*eaa0*/  FFMA.FTZ R4, R191, c[0x0][0x23c], -R0.reuse ;  /* 0x00008f00bf047a23 */ /* 0x100fe20000010800 */
[C---:B-1----:R-:W-:Y:S03]  /*eab0*/  HMMA.16816.F32 R144, R124.reuse, R156, R208 ;  /* 0x0000009c7c90723c */ /* 0x042fe600000018d0 */
[----:B------:R1:W-:Y:S05]  /*eac0*/  MUFU.EX2 R138, R4 ;  /* 0x00000004008a7308 */ /* 0x0003ea0000000800 */
[C---:B------:R-:W-:Y:S08]  /*ead0*/  HMMA.16816.F32 R152, R124.reuse, R158, R152 ;  /* 0x0000009e7c98723c */ /* 0x040ff00000001898 */
[----:B--2---:R-:W-:Y:S01]  /*eae0*/  HMMA.16816.F32 R164, R124, R172, R164 ;  /* 0x000000ac7ca4723c */ /* 0x004fe200000018a4 */
[----:B-1----:R-:W-:-:S04]  /*eaf0*/  FFMA.FTZ R4, R192, c[0x0][0x23c], -R0 ;  /* 0x00008f00c0047a23 */ /* 0x002fc80000010800 */
[----:B------:R1:W2:Y:S03]  /*eb00*/  MUFU.EX2 R137, R4 ;  /* 0x0000000400897308 */ /* 0x0002a60000000800 */
[C---:B------:R-:W-:Y:S08]  /*eb10*/  HMMA.16816.F32 R168, R124.reuse, R174, R168 ;  /* 0x000000ae7ca8723c */ /* 0x040ff000000018a8 */
[----:B---3--:R-:W-:Y:S01]  /*eb20*/  HMMA.16816.F32 R40, R124, R48, R40 ;  /* 0x000000307c28723c */ /* 0x008fe20000001828 */
[--C-:B-1----:R-:W-:Y:S01]  /*eb30*/  FFMA.FTZ R4, R194, c[0x0][0x23c], -R0.reuse ;  /* 0x00008f00c2047a23 */ /* 0x102fe20000010800 */
[----:B--2---:R-:W-:Y:S01]  /*eb40*/  F2FP.PACK_AB R128, R137, R138 ;  /* 0x0000008a8980723e */ /* 0x004fe200000000ff */
        /* <DEDUP_REMOVED lines=18> */
[--C-:B--2---:R-:W-:Y:S01]  /*ec70*/  FFMA.FTZ R0, R200, c[0x0][0x23c], -R2.reuse ;  /* 0x00008f00c8007a23 */ /* 0x104fe20000010802 */
[----:B---3--:R-:W-:Y:S01]  /*ec80*/  F2FP.PACK_AB R129, R14, R15 ;  /* 0x0000000f0e81723e */ /* 0x008fe200000000ff */
[----:B------:R-:W-:-:S02]  /*ec90*/  FFMA.FTZ R2, R195, c[0x0][0x23c], -R2 ;  /* 0x00008f00c3027a23 */ /* 0x000fc40000010802 */
[----:B------:R1:W-:Y:S03]  /*eca0*/  MUFU.EX2 R9, R0 ;  /* 0x0000000000097308 */ /* 0x0003e60000000800 */
[C---:B------:R-:W-:Y:S05]  /*ecb0*/  HMMA.16816.F32 R108, R124.reuse, R114, R108 ;  /* 0x000000727c6c723c */ /* 0x040fea000000186c */
[----:B------:R-:W2:Y:S03]  /*ecc0*/  MUFU.EX2 R8, R2 ;  /* 0x0000000200087308 */ /* 0x000ea60000000800 */
[----:B------:R-:W-:Y:S01]  /*ecd0*/  HMMA.16816.F32 R124, R124, R6, R204 ;  /* 0x000000067c7c723c */ /* 0x000fe200000018cc */
[----:B-1----:R-:W-:-:S04]  /*ece0*/  FFMA.FTZ R0, R249, R12, R239 ;  /* 0x0000000cf9007223 */ /* 0x002fc800000100ef */
[----:B------:R-:W-:Y:S01]  /*ecf0*/  FADD.FTZ R0, R240, R0 ;  /* 0x00000000f0007221 */ /* 0x000fe20000010000 */
[----:B--2---:R-:W-:Y:S01]  /*ed00*/  F2FP.PACK_AB R131, R8, R9 ;  /* 0x000000090883723e */ /* 0x004fe200000000ff */
[----:B------:R-:W-:Y:S02]  /*ed10*/  FFMA.FTZ R2, R250, R13, R244 ;  /* 0x0000000dfa027223 */ /* 0x000fe400000100f4 */
[----:B------:R-:W-:Y:S02]  /*ed20*/  FADD.FTZ R0, R242, R0 ;  /* 0x00000000f2007221 */ /* 0x000fe40000010000 */
[----:B------:R-:W-:Y:S02]  /*ed30*/  FADD.FTZ R2, R243, R2 ;  /* 0x00000002f3027221 */ /* 0x000fe40000010000 */
        /* <DEDUP_REMOVED lines=43> */
.L_x_934:
[----:B------:R-:W-:-:S12]  /*eff0*/  UIADD3 UR8, UR7, -0x1, URZ ;  /* 0xffffffff07087890 */ /* 0x000fd8000fffe03f */
.L_x_939:
[----:B------:R-:W-:-:S13]  /*f000*/  ISETP.LE.AND P0, PT, RZ, UR8, PT ;  /* 0x00000008ff007c0c */ /* 0x000fda000bf03270 */
[----:B------:R-:W-:Y:S05]  /*f010*/  @!P0 BRA `(.L_x_940) ;  /* 0x0000272000008947 */ /* 0x000fea0003800000 */
[----:B------:R-:W2:Y:S01]  /*f020*/  LDL.LU.64 R6, [R1+0x38] ;  /* 0x0000380001067983 */ /* 0x000ea20000300a00 */
[----:B------:R-:W-:Y:S01]  /*f030*/  MOV R139, R3 ;  /* 0x00000003008b7202 */ /* 0x000fe20000000f00 */
[----:B------:R-:W-:Y:S01]  /*f040*/  UMOV UR6, 0x4 ;  /* 0x0000000400067882 */ /* 0x000fe20000000000 */
[----:B------:R-:W-:Y:S01]  /*f050*/  IMAD.MOV.U32 R137, RZ, RZ, R135 ;  /* 0x000000ffff897224 */ /* 0x000fe200078e0087 */
[----:B------:R-:W3:Y:S01]  /*f060*/  LDL.LU.64 R4, [R1+0x30] ;  /* 0x0000300001047983 */ /* 0x000ee20000300a00 */
[----:B------:R-:W-:Y:S01]  /*f070*/  ULDC.64 UR4, c[0x0][0x1a0] ;  /* 0x0000680000047ab9 */ /* 0x000fe20000000a00 */
[----:B------:R-:W-:Y:S01]  /*f080*/  IMAD.MOV.U32 R132, RZ, RZ, R136 ;  /* 0x000000ffff847224 */ /* 0x000fe200078e0088 */
[----:B------:R-:W-:Y:S01]  /*f090*/  USHF.L.U64.HI UR5, UR4, UR6, UR5 ;  /* 0x0000000604057299 */ /* 0x000fe20008010205 */
[----:B------:R-:W-:Y:S01]  /*f0a0*/  IMAD.MOV.U32 R138, RZ, RZ, R134 ;  /* 0x000000ffff8a7224 */ /* 0x000fe200078e0086 */
[----:B------:R-:W-:-:S04]  /*f0b0*/  USHF.L.U32 UR4, UR4, 0x4, URZ ;  /* 0x0000000404047899 */ /* 0x000fc8000800063f */
[----:B------:R-:W-:Y:S02]  /*f0c0*/  USHF.L.U64.HI UR7, UR4, 0x1, UR5 ;  /* 0x0000000104077899 */ /* 0x000fe40008010205 */
[----:B------:R-:W-:Y:S01]  /*f0d0*/  USHF.L.U32 UR9, UR4, 0x1, URZ ;  /* 0x0000000104097899 */ /* 0x000fe2000800063f */
[----:B--2---:R-:W-:Y:S02]  /*f0e0*/  MOV R3, R7 ;  /* 0x0000000700037202 */ /* 0x004fe40000000f00 */
[----:B---3--:R-:W-:-:S05]  /*f0f0*/  MOV R2, R4 ;  /* 0x0000000400027202 */ /* 0x008fca0000000f00 */
[----:B------:R1:W-:Y:S01]  /*f100*/  STL.64 [R1], R2 ;  /* 0x0000000201007387 */ /* 0x0003e20000100a00 */
[----:B------:R-:W-:Y:S05]  /*f110*/  BRA `(.L_x_941) ;  /* 0x000001b000007947 */ /* 0x000fea0003800000 */
.L_x_943:
        /* <DEDUP_REMOVED lines=27> */
.L_x_941:
[----:B-1----:R-:W2:Y:S01]  /*f2d0*/  LDL.64 R2, [R1] ;  /* 0x0000000001027983 */ /* 0x002ea20000100a00 */
[----:B------:R-:W-:Y:S04]  /*f2e0*/  DEPBAR.LE SB0, 0x0 ;  /* 0x000080000000791a */ /* 0x000fe80000000000 */
[----:B------:R-:W-:Y:S01]  /*f2f0*/  MOV R4, UR8 ;  /* 0x0000000800047c02 */ /* 0x000fe20008000f00 */
        /* <DEDUP_REMOVED lines=14> */
[----:B------:R-:W-:Y:S05]  /*f3e0*/  ISETP.LT.AND P0, PT, RZ, UR8, PT ;  /* 0x00000008ff007c0c */ /* 0x000fea000bf01270 */
[----:B------:R1:W-:Y:S08]  /*f3f0*/  LDGSTS.E.BYPASS.LTC128B.128 [R227+0xb000], [R2.64+0x80] ;  /* 0x0b00008002e37fae */ /* 0x0003f0000b901d52 */
[----:B------:R2:W-:Y:S08]  /*f400*/  LDGSTS.E.BYPASS.LTC128B.128 [R227+0xa800], [R4.64] ;  /* 0x0a80000004e37fae */ /* 0x0005f0000b901d52 */
[----:B------:R2:W-:Y:S08]  /*f410*/  LDGSTS.E.BYPASS.LTC128B.128 [R227+0xb800], [R4.64+0x80] ;  /* 0x0b80008004e37fae */ /* 0x0005f0000b901d52 */
[----:B------:R-:W-:Y:S08]  /*f420*/  LDSM.16.M88.4 R32, [R214] ;  /* 0x00000000d620783b */ /* 0x000ff00000000200 */
[----:B------:R-:W2:Y:S08]  /*f430*/  LDSM.16.M88.4 R16, [R212+0x8000] ;  /* 0x00800000d410783b */ /* 0x000eb00000000200 */
        /* <DEDUP_REMOVED lines=13> */
[----:B------:R-:W4:Y:S01]  /*f510*/  LDSM.16.M88.4 R196, [R221+0x8000] ;  /* 0x00800000ddc4783b */ /* 0x000f220000000200 */
        /* <DEDUP_REMOVED lines=148> */
.L_x_942:
[----:B------:R-:W-:Y:S01]  /*fe60*/  FMNMX.FTZ R0, R142, R132, !PT ;  /* 0x000000848e007209 */ /* 0x000fe20007810000 */
[----:B------:R-:W-:Y:S01]  /*fe70*/  LDSM.16.MT88.4 R20, [R213+0xa000] ;  /* 0x00a00000d514783b */ /* 0x000fe20000004200 */
[----:B------:R-:W-:Y:S02]  /*fe80*/  UIADD3 UR8, UR8, -0x1, URZ ;  /* 0xffffffff08087890 */ /* 0x000fe4000fffe03f */
        /* <DEDUP_REMOVED lines=86> */
[----:B------:R-:W-:Y:S01]  /*103f0*/  LDSM.16.MT88.4 R156, [R217+0xa000] ;  /* 0x00a00000d99c783b */ /* 0x000fe20000004200 */
[C---:B------:R-:W-:Y:S02]  /*10400*/  FMUL.FTZ R34, R132.reuse, R174 ;  /* 0x000000ae84227220 */ /* 0x040fe40000410000 */
[C---:B------:R-:W-:Y:S02]  /*10410*/  FMUL.FTZ R35, R132.reuse, R175 ;  /* 0x000000af84237220 */ /* 0x040fe40000410000 */
[----:B------:R4:W-:Y:S01]  /*10420*/  MUFU.EX2 R232, R143 ;  /* 0x0000008f00e87308 */ /* 0x0009e20000000800 */
[----:B------:R-:W-:Y:S02]  /*10430*/  FMUL.FTZ R38, R132, R38 ;  /* 0x0000002684267220 */ /* 0x000fe40000410000 */
[----:B------:R-:W-:Y:S01]  /*10440*/  LDSM.16.MT88.4 R172, [R215+0xa800] ;  /* 0x00a80000d7ac783b */ /* 0x000fe20000004200 */
[----:B-1----:R-:W-:Y:S02]  /*10450*/  FADD.FTZ R0, -R3, R139 ;  /* 0x0000008b03007221 */ /* 0x002fe40000010100 */
[----:B------:R-:W-:Y:S02]  /*10460*/  FMUL.FTZ R139, R134, c[0x0][0x23c] ;  /* 0x00008f00868b7a20 */ /* 0x000fe40000410000 */
[----:B------:R-:W-:Y:S02]  /*10470*/  FMUL.FTZ R0, R0, c[0x0][0x23c] ;  /* 0x00008f0000007a20 */ /* 0x000fe40000410000 */
[----:B------:R1:W-:Y:S01]  /*10480*/  MUFU.EX2 R243, R5 ;  /* 0x0000000500f37308 */ /* 0x0003e20000000800 */
[----:B------:R-:W-:Y:S01]  /*10490*/  FSEL R139, R139, RZ, P1 ;  /* 0x000000ff8b8b7208 */ /* 0x000fe20000800000 */
[----:B------:R-:W-:Y:S01]  /*104a0*/  FMUL.FTZ R39, R132, R39 ;  /* 0x0000002784277220 */ /* 0x000fe20000410000 */
[----:B------:R-:W-:Y:S01]  /*104b0*/  FSETP.NEU.FTZ.AND P1, PT, R3, -INF , PT ;  /* 0xff8000000300780b */ /* 0x000fe20003f3d000 */
[--C-:B---3--:R-:W-:Y:S02]  /*104c0*/  FFMA.FTZ R4, R183, c[0x0][0x23c], -R138.reuse ;  /* 0x00008f00b7047a23 */ /* 0x108fe4000001088a */
[----:B--2---:R-:W-:Y:S01]  /*104d0*/  FMUL.FTZ R40, R2, R40 ;  /* 0x0000002802287220 */ /* 0x004fe20000410000 */
[----:B------:R-:W-:Y:S01]  /*104e0*/  FSEL R142, R142, RZ, P1 ;  /* 0x000000ff8e8e7208 */ /* 0x000fe20000800000 */
[C---:B------:R-:W-:Y:S02]  /*104f0*/  FMUL.FTZ R41, R2.reuse, R41 ;  /* 0x0000002902297220 */ /* 0x040fe40000410000 */
[----:B------:R-:W2:Y:S01]  /*10500*/  MUFU.EX2 R244, R4 ;  /* 0x0000000400f47308 */ /* 0x000ea20000000800 */
[C---:B------:R-:W-:Y:S02]  /*10510*/  FMUL.FTZ R44, R2.reuse, R44 ;  /* 0x0000002c022c7220 */ /* 0x040fe40000410000 */
[----:B------:R-:W-:Y:S02]  /*10520*/  FMUL.FTZ R45, R2, R45 ;  /* 0x0000002d022d7220 */ /* 0x000fe40000410000 */
[--C-:B----4-:R-:W-:Y:S02]  /*10530*/  FFMA.FTZ R143, R193, c[0x0][0x23c], -R137.reuse ;  /* 0x00008f00c18f7a23 */ /* 0x110fe40000010889 */
[C---:B------:R-:W-:Y:S02]  /*10540*/  FMUL.FTZ R50, R132.reuse, R50 ;  /* 0x0000003284327220 */ /* 0x040fe40000410000 */
[C---:B------:R-:W-:Y:S01]  /*10550*/  FMUL.FTZ R51, R132.reuse, R51 ;  /* 0x0000003384337220 */ /* 0x040fe20000410000 */
[----:B------:R-:W3:Y:S01]  /*10560*/  MUFU.EX2 R0, R0 ;  /* 0x0000000000007308 */ /* 0x000ee20000000800 */
[C---:B------:R-:W-:Y:S02]  /*10570*/  FMUL.FTZ R53, R133.reuse, R53 ;  /* 0x0000003585357220 */ /* 0x040fe40000410000 */
[C---:B------:R-:W-:Y:S02]  /*10580*/  FMUL.FTZ R54, R132.reuse, R54 ;  /* 0x0000003684367220 */ /* 0x040fe40000410000 */
[C---:B-1----:R-:W-:Y:S02]  /*10590*/  FMUL.FTZ R5, R133.reuse, R149 ;  /* 0x0000009585057220 */ /* 0x042fe40000410000 */
[----:B------:R-:W-:Y:S02]  /*105a0*/  FMUL.FTZ R55, R132, R55 ;  /* 0x0000003784377220 */ /* 0x000fe40000410000 */
[C---:B------:R-:W-:Y:S01]  /*105b0*/  FMUL.FTZ R56, R2.reuse, R56 ;  /* 0x0000003802387220 */ /* 0x040fe20000410000 */
[----:B------:R1:W-:Y:S01]  /*105c0*/  MUFU.EX2 R231, R143 ;  /* 0x0000008f00e77308 */ /* 0x0003e20000000800 */
[C---:B------:R-:W-:Y:S02]  /*105d0*/  FMUL.FTZ R57, R2.reuse, R57 ;  /* 0x0000003902397220 */ /* 0x040fe40000410000 */
[----:B------:R-:W-:Y:S01]  /*105e0*/  FMUL.FTZ R60, R2, R60 ;  /* 0x0000003c023c7220 */ /* 0x000fe20000410000 */
[----:B--2---:R-:W-:Y:S01]  /*105f0*/  F2FP.PACK_AB R149, R244, R242 ;  /* 0x000000f2f495723e */ /* 0x004fe200000000ff */
[--C-:B------:R-:W-:Y:S02]  /*10600*/  FFMA.FTZ R4, R10, c[0x0][0x23c], -R137.reuse ;  /* 0x00008f000a047a23 */ /* 0x100fe40000010889 */
[----:B------:R-:W-:Y:S02]  /*10610*/  FMUL.FTZ R61, R2, R61 ;  /* 0x0000003d023d7220 */ /* 0x000fe40000410000 */
[C---:B------:R-:W-:Y:S01]  /*10620*/  FMUL.FTZ R64, R133.reuse, R64 ;  /* 0x0000004085407220 */ /* 0x040fe20000410000 */
[----:B------:R2:W-:Y:S01]  /*10630*/  MUFU.EX2 R245, R4 ;  /* 0x0000000400f57308 */ /* 0x0005e20000000800 */
[----:B------:R-:W-:Y:S02]  /*10640*/  FMUL.FTZ R65, R133, R65 ;  /* 0x0000004185417220 */ /* 0x000fe40000410000 */
        /* <DEDUP_REMOVED lines=17> */
[----:B------:R-:W-:Y:S02]  /*10760*/  FMUL.FTZ R63, R0, R63 ;  /* 0x0000003f003f7220 */ /* 0x000fe40000410000 */
[C---:B------:R-:W-:Y:S02]  /*10770*/  FMUL.FTZ R67, R132.reuse, R67 ;  /* 0x0000004384437220 */ /* 0x040fe40000410000 */
[C---:B------:R-:W-:Y:S01]  /*10780*/  FMUL.FTZ R68, R133.reuse, R68 ;  /* 0x0000004485447220 */ /* 0x040fe20000410000 */
[----:B------:R3:W-:Y:S01]  /*10790*/  MUFU.EX2 R239, R9 ;  /* 0x0000000900ef7308 */ /* 0x0007e20000000800 */
[----:B------:R-:W-:Y:S02]  /*107a0*/  FMUL.FTZ R69, R133, R69 ;  /* 0x0000004585457220 */ /* 0x000fe40000410000 */
[C---:B------:R-:W-:Y:S02]  /*107b0*/  FMUL.FTZ R70, R132.reuse, R70 ;  /* 0x0000004684467220 */ /* 0x040fe40000410000 */
[--C-:B-1----:R-:W-:Y:S02]  /*107c0*/  FFMA.FTZ R143, R195, c[0x0][0x23c], -R138.reuse ;  /* 0x00008f00c38f7a23 */ /* 0x102fe4000001088a */
[----:B------:R-:W-:Y:S01]  /*107d0*/  LDSM.16.MT88.4 R192, [R215+0xb800] ;  /* 0x00b80000d7c0783b */ /* 0x000fe20000004200 */
[----:B------:R-:W-:Y:S02]  /*107e0*/  FMUL.FTZ R71, R132, R71 ;  /* 0x0000004784477220 */ /* 0x000fe40000410000 */
[----:B------:R1:W-:Y:S01]  /*107f0*/  MUFU.EX2 R229, R143 ;  /* 0x0000008f00e57308 */ /* 0x0003e20000000800 */
[C---:B------:R-:W-:Y:S02]  /*10800*/  FMUL.FTZ R72, R2.reuse, R72 ;  /* 0x0000004802487220 */ /* 0x040fe40000410000 */
[----:B------:R-:W-:Y:S01]  /*10810*/  FMUL.FTZ R73, R2, R73 ;  /* 0x0000004902497220 */ /* 0x000fe20000410000 */
[----:B--2---:R-:W-:Y:S01]  /*10820*/  F2FP.PACK_AB R150, R247, R245 ;  /* 0x000000f5f796723e */ /* 0x004fe200000000ff */
[--C-:B------:R-:W-:Y:S02]  /*10830*/  FFMA.FTZ R4, R8, c[0x0][0x23c], -R138.reuse ;  /* 0x00008f0008047a23 */ /* 0x100fe4000001088a */
[----:B------:R-:W-:Y:S02]  /*10840*/  FMUL.FTZ R8, R2, R144 ;  /* 0x0000009002087220 */ /* 0x000fe40000410000 */
[C---:B------:R-:W-:Y:S01]  /*10850*/  FMUL.FTZ R74, R0.reuse, R74 ;  /* 0x0000004a004a7220 */ /* 0x040fe20000410000 */
[----:B------:R-:W2:Y:S01]  /*10860*/  MUFU.EX2 R241, R4 ;  /* 0x0000000400f17308 */ /* 0x000ea20000000800 */
[----:B------:R-:W-:Y:S02]  /*10870*/  FMUL.FTZ R75, R0, R75 ;  /* 0x0000004b004b7220 */ /* 0x000fe40000410000 */
[C---:B------:R-:W-:Y:S02]  /*10880*/  FMUL.FTZ R76, R2.reuse, R76 ;  /* 0x0000004c024c7220 */ /* 0x040fe40000410000 */
[C---:B---3--:R-:W-:Y:S02]  /*10890*/  FMUL.FTZ R9, R2.reuse, R145 ;  /* 0x0000009102097220 */ /* 0x048fe40000410000 */
[----:B------:R-:W-:Y:S02]  /*108a0*/  FMUL.FTZ R77, R2, R77 ;  /* 0x0000004d024d7220 */ /* 0x000fe40000410000 */
[C---:B------:R-:W-:Y:S02]  /*108b0*/  FMUL.FTZ R78, R0.reuse, R78 ;  /* 0x0000004e004e7220 */ /* 0x040fe40000410000 */
[----:B------:R-:W-:Y:S02]  /*108c0*/  FMUL.FTZ R79, R0, R79 ;  /* 0x0000004f004f7220 */ /* 0x000fe40000410000 */
[----:B------:R-:W-:Y:S02]  /*108d0*/  FMUL.FTZ R80, R133, R80 ;  /* 0x0000005085507220 */ /* 0x000fe40000410000 */
[--C-:B-1----:R-:W-:Y:S02]  /*108e0*/  FFMA.FTZ R143, R188, c[0x0][0x23c], -R137.reuse ;  /* 0x00008f00bc8f7a23 */ /* 0x102fe40000010889 */
[----:B------:R-:W-:Y:S02]  /*108f0*/  FFMA.FTZ R137, R189, c[0x0][0x23c], -R137 ;  /* 0x00008f00bd897a23 */ /* 0x000fe40000010889 */
[----:B------:R-:W-:Y:S01]  /*10900*/  FMUL.FTZ R81, R133, R81 ;  /* 0x0000005185517220 */ /* 0x000fe20000410000 */
[----:B------:R-:W-:Y:S01]  /*10910*/  MUFU.EX2 R228, R143 ;  /* 0x0000008f00e47308 */ /* 0x000fe20000000800 */
[C---:B------:R-:W-:Y:S02]  /*10920*/  FMUL.FTZ R82, R132.reuse, R82 ;  /* 0x0000005284527220 */ /* 0x040fe40000410000 */
[----:B------:R-:W-:Y:S01]  /*10930*/  FMUL.FTZ R83, R132, R83 ;  /* 0x0000005384537220 */ /* 0x000fe20000410000 */
[----:B--2---:R-:W-:Y:S01]  /*10940*/  F2FP.PACK_AB R151, R243, R241 ;  /* 0x000000f1f397723e */ /* 0x004fe200000000ff */
[--C-:B------:R-:W-:Y:S02]  /*10950*/  FFMA.FTZ R4, R182, c[0x0][0x23c], -R139.reuse ;  /* 0x00008f00b6047a23 */ /* 0x100fe4000001088b */
[C---:B------:R-:W-:Y:S02]  /*10960*/  FMUL.FTZ R84, R133.reuse, R84 ;  /* 0x0000005485547220 */ /* 0x040fe40000410000 */
[C---:B------:R-:W-:Y:S01]  /*10970*/  FMUL.FTZ R85, R133.reuse, R85 ;  /* 0x0000005585557220 */ /* 0x040fe20000410000 */
        /* <DEDUP_REMOVED lines=14> */
[--C-:B-1----:R-:W-:Y:S02]  /*10a60*/  FFMA.FTZ R4, R185, c[0x0][0x23c], -R139.reuse ;  /* 0x00008f00b9047a23 */ /* 0x102fe4000001088b */
[C---:B------:R-:W-:Y:S02]  /*10a70*/  FMUL.FTZ R98, R132.reuse, R98 ;  /* 0x0000006284627220 */ /* 0x040fe40000410000 */
[----:B------:R-:W1:Y:S01]  /*10a80*/  MUFU.EX2 R240, R4 ;  /* 0x0000000400f07308 */ /* 0x000e620000000800 */
[----:B------:R-:W-:Y:S02]  /*10a90*/  FMUL.FTZ R99, R132, R99 ;  /* 0x0000006384637220 */ /* 0x000fe40000410000 */
[----:B------:R-:W-:Y:S02]  /*10aa0*/  FMUL.FTZ R28, R2, R168 ;  /* 0x000000a8021c7220 */ /* 0x000fe40000410000 */
[--C-:B--2---:R-:W-:Y:S02]  /*10ab0*/  FFMA.FTZ R137, R190, c[0x0][0x23c], -R138.reuse ;  /* 0x00008f00be897a23 */ /* 0x104fe4000001088a */
[----:B------:R-:W-:Y:S02]  /*10ac0*/  FFMA.FTZ R138, R191, c[0x0][0x23c], -R138 ;  /* 0x00008f00bf8a7a23 */ /* 0x000fe4000001088a */
[----:B------:R-:W-:Y:S01]  /*10ad0*/  LDSM.16.MT88.4 R188, [R213+0xb800] ;  /* 0x00b80000d5bc783b */ /* 0x000fe20000004200 */
[----:B------:R2:W-:Y:S01]  /*10ae0*/  MUFU.EX2 R210, R137 ;  /* 0x0000008900d27308 */ /* 0x0005e20000000800 */
        /* <DEDUP_REMOVED lines=8> */
[----:B-1----:R-:W-:Y:S01]  /*10b70*/  F2FP.PACK_AB R144, R240, R238 ;  /* 0x000000eef090723e */ /* 0x002fe200000000ff */
[--C-:B------:R-:W-:Y:S02]  /*10b80*/  FFMA.FTZ R4, R180, c[0x0][0x23c], -R142.reuse ;  /* 0x00008f00b4047a23 */ /* 0x100fe4000001088e */
[----:B------:R-:W-:Y:S01]  /*10b90*/  LDSM.16.MT88.4 R180, [R218+0xa800] ;  /* 0x00a80000dab4783b */ /* 0x000fe20000004200 */
[C---:B------:R-:W-:Y:S02]  /*10ba0*/  FMUL.FTZ R100, R133.reuse, R100 ;  /* 0x0000006485647220 */ /* 0x040fe40000410000 */
[----:B------:R1:W-:Y:S01]  /*10bb0*/  MUFU.EX2 R234, R4 ;  /* 0x0000000400ea7308 */ /* 0x0003e20000000800 */
[----:B------:R-:W-:Y:S02]  /*10bc0*/  FMUL.FTZ R101, R133, R101 ;  /* 0x0000006585657220 */ /* 0x000fe40000410000 */
[----:B------:R-:W-:Y:S02]  /*10bd0*/  FMUL.FTZ R102, R132, R102 ;  /* 0x0000006684667220 */ /* 0x000fe40000410000 */
[--C-:B--2---:R-:W-:Y:S02]  /*10be0*/  FFMA.FTZ R137, R196, c[0x0][0x23c], -R139.reuse ;  /* 0x00008f00c4897a23 */ /* 0x104fe4000001088b */
[----:B------:R-:W-:Y:S02]  /*10bf0*/  FMUL.FTZ R103, R132, R103 ;  /* 0x0000006784677220 */ /* 0x000fe40000410000 */
[C---:B------:R-:W-:Y:S01]  /*10c00*/  FMUL.FTZ R104, R2.reuse, R104 ;  /* 0x0000006802687220 */ /* 0x040fe20000410000 */
[----:B------:R2:W-:Y:S01]  /*10c10*/  MUFU.EX2 R208, R137 ;  /* 0x0000008900d07308 */ /* 0x0005e20000000800 */
[----:B------:R-:W-:Y:S02]  /*10c20*/  FMUL.FTZ R105, R2, R105 ;  /* 0x0000006902697220 */ /* 0x000fe40000410000 */
[C---:B------:R-:W-:Y:S01]  /*10c30*/  FMUL.FTZ R106, R0.reuse, R106 ;  /* 0x0000006a006a7220 */ /* 0x040fe20000410000 */
[----:B---3--:R-:W-:Y:S01]  /*10c40*/  F2FP.PACK_AB R143, R209, R210 ;  /* 0x000000d2d18f723e */ /* 0x008fe200000000ff */
[----:B------:R-:W-:Y:S02]  /*10c50*/  FMUL.FTZ R107, R0, R107 ;  /* 0x0000006b006b7220 */ /* 0x000fe40000410000 */
[C---:B------:R-:W-:Y:S02]  /*10c60*/  FMUL.FTZ R108, R2.reuse, R108 ;  /* 0x0000006c026c7220 */ /* 0x040fe40000410000 */
[----:B------:R-:W-:Y:S02]  /*10c70*/  FMUL.FTZ R109, R2, R109 ;  /* 0x0000006d026d7220 */ /* 0x000fe40000410000 */
[C---:B------:R-:W-:Y:S02]  /*10c80*/  FMUL.FTZ R110, R0.reuse, R110 ;  /* 0x0000006e006e7220 */ /* 0x040fe40000410000 */
[----:B------:R-:W-:Y:S02]  /*10c90*/  FMUL.FTZ R111, R0, R111 ;  /* 0x0000006f006f7220 */ /* 0x000fe40000410000 */
[--C-:B-1----:R-:W-:Y:S02]  /*10ca0*/  FFMA.FTZ R4, R187, c[0x0][0x23c], -R142.reuse ;  /* 0x00008f00bb047a23 */ /* 0x102fe4000001088e */
[C---:B------:R-:W-:Y:S02]  /*10cb0*/  FMUL.FTZ R112, R133.reuse, R112 ;  /* 0x0000007085707220 */ /* 0x040fe40000410000 */
[----:B------:R1:W3:Y:S01]  /*10cc0*/  MUFU.EX2 R236, R4 ;  /* 0x0000000400ec7308 */ /* 0x0002e20000000800 */
[----:B------:R-:W-:Y:S02]  /*10cd0*/  FMUL.FTZ R113, R133, R113 ;  /* 0x0000007185717220 */ /* 0x000fe40000410000 */
[C---:B------:R-:W-:Y:S02]  /*10ce0*/  FMUL.FTZ R114, R132.reuse, R114 ;  /* 0x0000007284727220 */ /* 0x040fe40000410000 */
[--C-:B--2---:R-:W-:Y:S02]  /*10cf0*/  FFMA.FTZ R137, R197, c[0x0][0x23c], -R139.reuse ;  /* 0x00008f00c5897a23 */ /* 0x104fe4000001088b */
[C---:B------:R-:W-:Y:S02]  /*10d00*/  FMUL.FTZ R115, R132.reuse, R115 ;  /* 0x0000007384737220 */ /* 0x040fe40000410000 */
[C---:B------:R-:W-:Y:S01]  /*10d10*/  FMUL.FTZ R116, R133.reuse, R116 ;  /* 0x0000007485747220 */ /* 0x040fe20000410000 */
[----:B------:R2:W-:Y:S01]  /*10d20*/  MUFU.EX2 R207, R137 ;  /* 0x0000008900cf7308 */ /* 0x0005e20000000800 */
[C---:B------:R-:W-:Y:S02]  /*10d30*/  FMUL.FTZ R117, R133.reuse, R117 ;  /* 0x0000007585757220 */ /* 0x040fe40000410000 */
[C---:B------:R-:W-:Y:S02]  /*10d40*/  FMUL.FTZ R118, R132.reuse, R118 ;  /* 0x0000007684767220 */ /* 0x040fe40000410000 */
[----:B------:R-:W-:Y:S02]  /*10d50*/  FMUL.FTZ R119, R132, R119 ;  /* 0x0000007784777220 */ /* 0x000fe40000410000 */
[--C-:B------:R-:W-:Y:S02]  /*10d60*/  FFMA.FTZ R140, R140, c[0x0][0x23c], -R142.reuse ;  /* 0x00008f008c8c7a23 */ /* 0x100fe4000001088e */
[C---:B------:R-:W-:Y:S02]  /*10d70*/  FMUL.FTZ R120, R2.reuse, R120 ;  /* 0x0000007802787220 */ /* 0x040fe40000410000 */
[----:B------:R4:W-:Y:S01]  /*10d80*/  MUFU.EX2 R138, R140 ;  /* 0x0000008c008a7308 */ /* 0x0009e20000000800 */
[----:B------:R-:W-:Y:S02]  /*10d90*/  FMUL.FTZ R121, R2, R121 ;  /* 0x0000007902797220 */ /* 0x000fe40000410000 */
[--C-:B-1----:R-:W-:Y:S01]  /*10da0*/  FFMA.FTZ R4, R186, c[0x0][0x23c], -R139.reuse ;  /* 0x00008f00ba047a23 */ /* 0x102fe2000001088b */
[----:B---3--:R-:W-:Y:S01]  /*10db0*/  F2FP.PACK_AB R145, R236, R234 ;  /* 0x000000eaec91723e */ /* 0x008fe200000000ff */
[----:B------:R-:W-:Y:S01]  /*10dc0*/  LDSM.16.MT88.4 R184, [R217+0xa800] ;  /* 0x00a80000d9b8783b */ /* 0x000fe20000004200 */
[C---:B------:R-:W-:Y:S02]  /*10dd0*/  FMUL.FTZ R122, R0.reuse, R122 ;  /* 0x0000007a007a7220 */ /* 0x040fe40000410000 */
[----:B------:R-:W-:Y:S02]  /*10de0*/  FMUL.FTZ R123, R0, R123 ;  /* 0x0000007b007b7220 */ /* 0x000fe40000410000 */
[----:B------:R-:W1:Y:S01]  /*10df0*/  MUFU.EX2 R237, R4 ;  /* 0x0000000400ed7308 */ /* 0x000e620000000800 */
[----:B------:R-:W-:Y:S02]  /*10e00*/  FMUL.FTZ R124, R2, R124 ;  /* 0x0000007c027c7220 */ /* 0x000fe40000410000 */
[----:B--2---:R-:W-:Y:S02]  /*10e10*/  FFMA.FTZ R137, R198, c[0x0][0x23c], -R142 ;  /* 0x00008f00c6897a23 */ /* 0x004fe4000001088e */
[----:B------:R-:W-:Y:S02]  /*10e20*/  FMUL.FTZ R125, R2, R125 ;  /* 0x0000007d027d7220 */ /* 0x000fe40000410000 */
[C---:B------:R-:W-:Y:S02]  /*10e30*/  FMUL.FTZ R126, R0.reuse, R126 ;  /* 0x0000007e007e7220 */ /* 0x040fe40000410000 */
[----:B------:R-:W-:Y:S01]  /*10e40*/  FMUL.FTZ R127, R0, R127 ;  /* 0x0000007f007f7220 */ /* 0x000fe20000410000 */
[----:B------:R2:W-:Y:S01]  /*10e50*/  MUFU.EX2 R206, R137 ;  /* 0x0000008900ce7308 */ /* 0x0005e20000000800 */
[C---:B------:R-:W-:Y:S02]  /*10e60*/  FMUL.FTZ R128, R133.reuse, R128 ;  /* 0x0000008085807220 */ /* 0x040fe40000410000 */
[----:B------:R-:W-:Y:S01]  /*10e70*/  FMUL.FTZ R129, R133, R129 ;  /* 0x0000008185817220 */ /* 0x000fe20000410000 */
[----:B----4-:R-:W-:Y:S01]  /*10e80*/  F2FP.PACK_AB R140, R231, R232 ;  /* 0x000000e8e78c723e */ /* 0x010fe200000000ff */
[C---:B------:R-:W-:Y:S02]  /*10e90*/  FMUL.FTZ R130, R132.reuse, R130 ;  /* 0x0000008284827220 */ /* 0x040fe40000410000 */
[----:B------:R-:W-:Y:S02]  /*10ea0*/  FMUL.FTZ R131, R132, R131 ;  /* 0x0000008384837220 */ /* 0x000fe40000410000 */
[----:B------:R-:W-:Y:S04]  /*10eb0*/  FFMA.FTZ R0, R0, R249, R234 ;  /* 0x000000f900007223 */ /* 0x000fe800000100ea */
[----:B------:R-:W-:Y:S01]  /*10ec0*/  FADD.FTZ R0, R236, R0 ;  /* 0x00000000ec007221 */ /* 0x000fe20000010000 */
[----:B-1----:R-:W-:Y:S01]  /*10ed0*/  F2FP.PACK_AB R146, R239, R237 ;  /* 0x000000edef92723e */ /* 0x002fe200000000ff */
[--C-:B------:R-:W-:Y:S02]  /*10ee0*/  FFMA.FTZ R4, R13, c[0x0][0x23c], -R142.reuse ;  /* 0x00008f000d047a23 */ /* 0x100fe4000001088e */
[----:B------:R-:W-:Y:S02]  /*10ef0*/  FMUL.FTZ R13, R2, R153 ;  /* 0x00000099020d7220 */ /* 0x000fe40000410000 */
[----:B------:R1:W3:Y:S01]  /*10f00*/  MUFU.EX2 R233, R4 ;  /* 0x0000000400e97308 */ /* 0x0002e20000000800 */
[--C-:B--2---:R-:W-:Y:S02]  /*10f10*/  FFMA.FTZ R137, R199, c[0x0][0x23c], -R142.reuse ;  /* 0x00008f00c7897a23 */ /* 0x104fe4000001088e */
[----:B------:R-:W-:Y:S07]  /*10f20*/  LDSM.16.MT88.4 R196, [R218+0xb800] ;  /* 0x00b80000dac4783b */ /* 0x000fee0000004200 */
[----:B------:R2:W-:Y:S01]  /*10f30*/  MUFU.EX2 R205, R137 ;  /* 0x0000008900cd7308 */ /* 0x0005e20000000800 */
[--C-:B-1----:R-:W-:Y:S02]  /*10f40*/  FFMA.FTZ R4, R12, c[0x0][0x23c], -R142.reuse ;  /* 0x00008f000c047a23 */ /* 0x102fe4000001088e */
[C---:B------:R-:W-:Y:S07]  /*10f50*/  FMUL.FTZ R12, R2.reuse, R152 ;  /* 0x00000098020c7220 */ /* 0x040fee0000410000 */
[----:B------:R1:W4:Y:S01]  /*10f60*/  MUFU.EX2 R235, R4 ;  /* 0x0000000400eb7308 */ /* 0x0003220000000800 */
[----:B------:R-:W5:Y:S01]  /*10f70*/  LDSM.16.MT88.4 R152, [R218+0xa000] ;  /* 0x00a00000da98783b */ /* 0x000f620000004200 */
[----:B------:R-:W-:Y:S01]  /*10f80*/  FFMA.FTZ R142, R141, c[0x0][0x23c], -R142 ;  /* 0x00008f008d8e7a23 */ /* 0x000fe2000001088e */
[----:B------:R-:W-:Y:S01]  /*10f90*/  F2FP.PACK_AB R141, R229, R230 ;  /* 0x000000e6e58d723e */ /* 0x000fe200000000ff */
[----:B------:R-:W-:Y:S02]  /*10fa0*/  FFMA.FTZ R2, R2, R250, R238 ;  /* 0x000000fa02027223 */ /* 0x000fe400000100ee */
[--C-:B--2---:R-:W-:Y:S02]  /*10fb0*/  FFMA.FTZ R137, R200, c[0x0][0x23c], -R139.reuse ;  /* 0x00008f00c8897a23 */ /* 0x104fe4000001088b */
[----:B------:R-:W-:Y:S02]  /*10fc0*/  FFMA.FTZ R139, R201, c[0x0][0x23c], -R139 ;  /* 0x00008f00c98b7a23 */ /* 0x000fe4000001088b */
[----:B------:R-:W-:Y:S01]  /*10fd0*/  LDSM.16.MT88.4 R200, [R217+0xb800] ;  /* 0x00b80000d9c8783b */ /* 0x000fe20000004200 */
[----:B------:R-:W-:Y:S01]  /*10fe0*/  MUFU.EX2 R204, R137 ;  /* 0x0000008900cc7308 */ /* 0x000fe20000000800 */
[----:B---3--:R-:W-:Y:S09]  /*10ff0*/  FADD.FTZ R0, R233, R0 ;  /* 0x00000000e9007221 */ /* 0x008ff20000010000 */
[----:B------:R2:W-:Y:S01]  /*11000*/  MUFU.EX2 R137, R142 ;  /* 0x0000008e00897308 */ /* 0x0005e20000000800 */
[----:B-1----:R-:W-:Y:S01]  /*11010*/  FMUL.FTZ R4, R133, R148 ;  /* 0x0000009485047220 */ /* 0x002fe20000410000 */
[C---:B------:R-:W-:Y:S01]  /*11020*/  F2FP.PACK_AB R148, R248.reuse, R246 ;  /* 0x000000f6f894723e */ /* 0x040fe200000000ff */
        /* <DEDUP_REMOVED lines=8> */
[C---:B------:R-:W-:Y:S02]  /*110b0*/  FMUL.FTZ R21, R133.reuse, R161 ;  /* 0x000000a185157220 */ /* 0x040fe40000410000 */
[----:B------:R-:W-:Y:S02]  /*110c0*/  FFMA.FTZ R133, R133, R252, R246 ;  /* 0x000000fc85857223 */ /* 0x000fe400000100f6 */
[C---:B------:R-:W-:Y:S04]  /*110d0*/  HMMA.16816.F32 R16, R148.reuse, R22, R16 ;  /* 0x000000169410723c */ /* 0x040fe80000001810 */
[----:B------:R-:W-:Y:S03]  /*110e0*/  FADD.FTZ R133, R248, R133 ;  /* 0x00000085f8857221 */ /* 0x000fe60000010000 */
        /* <DEDUP_REMOVED lines=40> */
[-C--:B------:R-:W-:Y:S07]  /*11370*/  HMMA.16816.F32 R148, R140, R160.reuse, R4 ;  /* 0x000000a08c94723c */ /* 0x080fee0000001804 */
        /* <DEDUP_REMOVED lines=30> */
[----:B------:R-:W-:Y:S01]  /*11560*/  FADD.FTZ R0, R138, R4 ;  /* 0x000000048a007221 */ /* 0x000fe20000010000 */
[----:B------:R-:W-:Y:S01]  /*11570*/  MOV R138, R134 ;  /* 0x00000086008a7202 */ /* 0x000fe20000000f00 */
[----:B------:R-:W-:Y:S02]  /*11580*/  FADD.FTZ R252, R211, R6 ;  /* 0x00000006d3fc7221 */ /* 0x000fe40000010000 */
[C---:B------:R-:W-:Y:S04]  /*11590*/  HMMA.16816.F32 R48, R140.reuse, R182, R48 ;  /* 0x000000b68c30723c */ /* 0x040fe80000001830 */
[----:B------:R-:W-:Y:S02]  /*115a0*/  FADD.FTZ R251, R209, R5 ;  /* 0x00000005d1fb7221 */ /* 0x000fe40000010000 */
[----:B------:R-:W-:Y:S01]  /*115b0*/  FADD.FTZ R250, R139, R2 ;  /* 0x000000028bfa7221 */ /* 0x000fe20000010000 */
[----:B------:R-:W-:Y:S01]  /*115c0*/  MOV R139, R3 ;  /* 0x00000003008b7202 */ /* 0x000fe20000000f00 */
[-C--:B------:R-:W-:Y:S04]  /*115d0*/  HMMA.16816.F32 R52, R140, R184.reuse, R52 ;  /* 0x000000b88c34723c */ /* 0x080fe80000001834 */
[----:B------:R-:W-:Y:S01]  /*115e0*/  FADD.FTZ R249, R137, R0 ;  /* 0x0000000089f97221 */ /* 0x000fe20000010000 */
[----:B------:R-:W-:Y:S03]  /*115f0*/  MOV R137, R135 ;  /* 0x0000008700897202 */ /* 0x000fe60000000f00 */
        /* <DEDUP_REMOVED lines=18> */
[----:B------:R-:W-:Y:S01]  /*11720*/  HMMA.16816.F32 R128, R140, R202, R128 ;  /* 0x000000ca8c80723c */ /* 0x000fe20000001880 */
[----:B------:R-:W-:-:S07]  /*11730*/  @P0 BRA `(.L_x_941) ;  /* 0xffffdb9000000947 */ /* 0x000fce000383ffff */
.L_x_940:
[----:B------:R-:W1:Y:S01]  /*11740*/  SHFL.BFLY PT, R0, R252, 0x2, 0x1f ;  /* 0x0c401f00fc007f89 */ /* 0x000e6200000e0000 */
[----:B------:R-:W2:Y:S01]  /*11750*/  S2UR UR6, SR_CTAID.Y ;  /* 0x00000000000679c3 */ /* 0x000ea20000002600 */
[----:B------:R-:W-:Y:S01]  /*11760*/  UISETP.NE.AND UP0, UPT, UR10, -0x1, UPT ;  /* 0xffffffff0a00788c */ /* 0x000fe2000bf05270 */
[----:B------:R-:W-:Y:S01]  /*11770*/  BSSY B0, `(.L_x_944) ;  /* 0x00001b1000007945 */ /* 0x000fe20003800000 */
[----:B------:R-:W3:Y:S01]  /*11780*/  SHFL.BFLY PT, R4, R251, 0x2, 0x1f ;  /* 0x0c401f00fb047f89 */ /* 0x000ee200000e0000 */
[----:B------:R-:W-:-:S02]  /*11790*/  ULDC.64 UR4, c[0x0][0x1e8] ;  /* 0x00007a0000047ab9 */ /* 0x000fc40000000a00 */
[----:B------:R-:W-:Y:S01]  /*117a0*/  ULDC UR8, c[0x0][0x214] ;  /* 0x0000850000087ab9 */ /* 0x000fe20000000800 */
[----:B------:R-:W4:Y:S01]  /*117b0*/  SHFL.BFLY PT, R2, R250, 0x2, 0x1f ;  /* 0x0c401f00fa027f89 */ /* 0x000f2200000e0000 */
[----:B------:R-:W5:Y:S01]  /*117c0*/  S2UR UR9, SR_CTAID.X ;  /* 0x00000000000979c3 */ /* 0x000f620000002500 */
[----:B------:R-:W-:Y:S02]  /*117d0*/  UMOV UR24, URZ ;  /* 0x0000003f00187c82 */ /* 0x000fe40008000000 */
[----:B------:R-:W5:Y:S01]  /*117e0*/  SHFL.BFLY PT, R5, R249, 0x2, 0x1f ;  /* 0x0c401f00f9057f89 */ /* 0x000f6200000e0000 */
[----:B------:R-:W-:Y:S02]  /*117f0*/  @UP0 UIMAD.WIDE.U32 UR14, UR10, UR4, URZ ;  /* 0x000000040a0e02a5 */ /* 0x000fe4000f8e003f */
[----:B------:R-:W-:Y:S02]  /*11800*/  UMOV UR25, URZ ;  /* 0x0000003f00197c82 */ /* 0x000fe40008000000 */
[----:B------:R-:W-:Y:S01]  /*11810*/  @UP0 UIMAD UR7, UR10, UR5, UR15 ;  /* 0x000000050a0702a4 */ /* 0x000fe2000f8e020f */
[----:B------:R-:W5:Y:S02]  /*11820*/  S2UR UR12, SR_CTAID.Z ;  /* 0x00000000000c79c3 */ /* 0x000f640000002700 */
[----:B------:R-:W-:Y:S01]  /*11830*/  ULDC.64 UR4, c[0x0][0x1e0] ;  /* 0x0000780000047ab9 */ /* 0x000fe20000000a00 */
[----:B-1----:R-:W-:Y:S01]  /*11840*/  FADD.FTZ R252, R0, R252 ;  /* 0x000000fc00fc7221 */ /* 0x002fe20000010000 */
[----:B--2---:R-:W-:-:S02]  /*11850*/  @!UP0 USHF.R.S32.HI UR13, URZ, 0x1f, UR6 ;  /* 0x0000001f3f0d8899 */ /* 0x004fc40008011406 */
[----:B------:R-:W-:Y:S01]  /*11860*/  @!UP0 UIMAD.WIDE.U32 UR22, UR6, UR4, URZ ;  /* 0x00000004061682a5 */ /* 0x000fe2000f8e003f */
[----:B---3--:R-:W-:Y:S01]  /*11870*/  FADD.FTZ R251, R4, R251 ;  /* 0x000000fb04fb7221 */ /* 0x008fe20000010000 */
[----:B------:R-:W1:Y:S01]  /*11880*/  SHFL.BFLY PT, R0, R252, 0x1, 0x1f ;  /* 0x0c201f00fc007f89 */ /* 0x000e6200000e0000 */
[----:B------:R-:W-:Y:S01]  /*11890*/  @!UP0 UIMAD UR13, UR13, UR4, URZ ;  /* 0x000000040d0d82a4 */ /* 0x000fe2000f8e023f */
[----:B----4-:R-:W-:Y:S02]  /*118a0*/  FADD.FTZ R250, R2, R250 ;  /* 0x000000fa02fa7221 */ /* 0x010fe40000010000 */
[----:B------:R-:W2:Y:S01]  /*118b0*/  SHFL.BFLY PT, R4, R251, 0x1, 0x1f ;  /* 0x0c201f00fb047f89 */ /* 0x000ea200000e0000 */
[----:B------:R-:W-:Y:S01]  /*118c0*/  ULDC.U8 UR4, c[0x0][0x329] ;  /* 0x0000ca4000047ab9 */ /* 0x000fe20000000000 */
[----:B-----5:R-:W-:Y:S01]  /*118d0*/  FADD.FTZ R249, R5, R249 ;  /* 0x000000f905f97221 */ /* 0x020fe20000010000 */
[----:B------:R-:W-:Y:S01]  /*118e0*/  UISETP.NE.AND UP1, UPT, UR4, URZ, UPT ;  /* 0x0000003f0400728c */ /* 0x000fe2000bf25270 */
[----:B------:R-:W3:Y:S01]  /*118f0*/  SHFL.BFLY PT, R5, R250, 0x1, 0x1f ;  /* 0x0c201f00fa057f89 */ /* 0x000ee200000e0000 */
[----:B------:R-:W-:-:S02]  /*11900*/  @!UP0 UIMAD UR13, UR6, UR5, UR13 ;  /* 0x00000005060d82a4 */ /* 0x000fc4000f8e020d */
[----:B------:R-:W-:Y:S01]  /*11910*/  @!UP0 UMOV UR14, UR22 ;  /* 0x00000016000e8c82 */ /* 0x000fe20008000000 */
[----:B------:R-:W4:Y:S01]  /*11920*/  SHFL.BFLY PT, R2, R249, 0x1, 0x1f ;  /* 0x0c201f00f9027f89 */ /* 0x000f2200000e0000 */
[----:B------:R-:W-:Y:S02]  /*11930*/  ULDC.U8 UR5, c[0x0][0x328] ;  /* 0x0000ca0000057ab9 */ /* 0x000fe40000000000 */
[----:B------:R-:W-:Y:S02]  /*11940*/  UISETP.NE.AND UP2, UPT, UR5, URZ, UPT ;  /* 0x0000003f0500728c */ /* 0x000fe4000bf45270 */
[----:B------:R-:W-:Y:S02]  /*11950*/  @!UP0 UIADD3 UR7, UR23, UR13, URZ ;  /* 0x0000000d17078290 */ /* 0x000fe4000fffe03f */
[----:B------:R-:W-:Y:S02]  /*11960*/  UISETP.NE.OR UP3, UPT, UR4, URZ, !UP2 ;  /* 0x0000003f0400728c */ /* 0x000fe4000d765670 */
[----:B------:R-:W-:Y:S01]  /*11970*/  @UP1 ULDC UR15, c[0x0][0x210] ;  /* 0x00008400000f1ab9 */ /* 0x000fe20000000800 */
[----:B-1----:R-:W-:Y:S01]  /*11980*/  FADD.FTZ R252, R252, R0 ;  /* 0x00000000fcfc7221 */ /* 0x002fe20000010000 */
[----:B------:R-:W-:Y:S01]  /*11990*/  MOV R0, 0x3f800000 ;  /* 0x3f80000000007802 */ /* 0x000fe20000000f00 */
[----:B------:R-:W-:Y:S01]  /*119a0*/  ULDC UR5, c[0x0][0x234] ;  /* 0x00008d0000057ab9 */ /* 0x000fe20000000800 */
[----:B--2---:R-:W-:-:S02]  /*119b0*/  FADD.FTZ R251, R251, R4 ;  /* 0x00000004fbfb7221 */ /* 0x004fc40000010000 */
[----:B------:R-:W-:Y:S01]  /*119c0*/  FSETP.NE.FTZ.AND P5, PT, R252, RZ, PT ;  /* 0x000000fffc00720b */ /* 0x000fe20003fb5000 */
[----:B------:R-:W-:Y:S01]  /*119d0*/  @UP1 UIMAD UR15, UR15, UR8, URZ ;  /* 0x000000080f0f12a4 */ /* 0x000fe2000f8e023f */
[----:B------:R-:W-:Y:S01]  /*119e0*/  MOV R4, 0x3f800000 ;  /* 0x3f80000000047802 */ /* 0x000fe20000000f00 */
[----:B------:R-:W-:Y:S01]  /*119f0*/  @!UP1 USEL UR15, UR8, UR5, !UP2 ;  /* 0x00000005080f9287 */ /* 0x000fe2000d000000 */
[----:B------:R-:W-:Y:S01]  /*11a00*/  FSETP.NE.FTZ.AND P4, PT, R251, RZ, PT ;  /* 0x000000fffb00720b */ /* 0x000fe20003f95000 */
[----:B---3--:R-:W-:Y:S01]  /*11a10*/  FADD.FTZ R250, R250, R5 ;  /* 0x00000005fafa7221 */ /* 0x008fe20000010000 */
[----:B------:R-:W-:Y:S01]  /*11a20*/  ULDC UR4, c[0x0][0x1c0] ;  /* 0x0000700000047ab9 */ /* 0x000fe20000000800 */
[----:B----4-:R-:W-:Y:S01]  /*11a30*/  FADD.FTZ R249, R249, R2 ;  /* 0x00000002f9f97221 */ /* 0x010fe20000010000 */
[----:B------:R-:W-:Y:S01]  /*11a40*/  MOV R2, 0x3f800000 ;  /* 0x3f80000000027802 */ /* 0x000fe20000000f00 */
[----:B------:R-:W-:Y:S01]  /*11a50*/  @UP1 UMOV UR16, 0x1 ;  /* 0x0000000100101882 */ /* 0x000fe20000000000 */
[----:B------:R-:W-:Y:S01]  /*11a60*/  FSETP.NE.FTZ.AND P3, PT, R250, RZ, PT ;  /* 0x000000fffa00720b */ /* 0x000fe20003f75000 */
[----:B------:R-:W-:-:S02]  /*11a70*/  @!UP1 UIMAD UR16, UR15, UR4, URZ ;  /* 0x000000040f1092a4 */ /* 0x000fc4000f8e023f */
[----:B------:R-:W1:Y:S01]  /*11a80*/  @P5 MUFU.RCP R0, R252 ;  /* 0x000000fc00005308 */ /* 0x000e620000001000 */
[----:B------:R-:W-:Y:S01]  /*11a90*/  FSETP.NE.FTZ.AND P0, PT, R249, RZ, PT ;  /* 0x000000fff900720b */ /* 0x000fe20003f15000 */
[----:B------:R-:W-:Y:S02]  /*11aa0*/  @!UP3 UIMAD UR20, UR6, UR8, URZ ;  /* 0x000000080614b2a4 */ /* 0x000fe4000f8e023f */
[----:B------:R-:W-:Y:S02]  /*11ab0*/  @UP1 ULDC UR17, c[0x0][0x210] ;  /* 0x0000840000111ab9 */ /* 0x000fe40000000800 */
[----:B------:R-:W-:Y:S02]  /*11ac0*/  UIMAD UR4, UR6, UR16, URZ ;  /* 0x00000010060472a4 */ /* 0x000fe4000f8e023f */
[----:B------:R-:W2:Y:S01]  /*11ad0*/  @P4 MUFU.RCP R4, R251 ;  /* 0x000000fb00044308 */ /* 0x000ea20000001000 */
[----:B------:R-:W-:Y:S02]  /*11ae0*/  @!UP1 UMOV UR17, 0x1 ;  /* 0x0000000100119882 */ /* 0x000fe40000000000 */
[----:B------:R-:W-:-:S02]  /*11af0*/  @!UP3 USEL UR20, UR20, UR10, !UP0 ;  /* 0x0000000a1414b287 */ /* 0x000fc4000c000000 */
[----:B------:R-:W-:Y:S02]  /*11b00*/  UIMAD UR9, UR9, UR17, URZ ;  /* 0x00000011090972a4 */ /* 0x000fe4000f8e023f */
[----:B------:R-:W-:Y:S01]  /*11b10*/  USEL UR4, UR4, URZ, UP3 ;  /* 0x0000003f04047287 */ /* 0x000fe20009800000 */
[C---:B-1----:R-:W-:Y:S01]  /*11b20*/  FMUL.FTZ R132, R0.reuse, R49 ;  /* 0x0000003100847220 */ /* 0x042fe20000410000 */
[----:B------:R-:W1:Y:S01]  /*11b30*/  @P3 MUFU.RCP R2, R250 ;  /* 0x000000fa00023308 */ /* 0x000e620000001000 */
[C---:B------:R-:W-:Y:S01]  /*11b40*/  FMUL.FTZ R148, R0.reuse, R148 ;  /* 0x0000009400947220 */ /* 0x040fe20000410000 */
[----:B------:R-:W-:Y:S01]  /*11b50*/  USHF.L.U32 UR9, UR9, 0x7, URZ ;  /* 0x0000000709097899 */ /* 0x000fe2000800063f */
[C---:B------:R-:W-:Y:S01]  /*11b60*/  FMUL.FTZ R7, R0.reuse, R149 ;  /* 0x0000009500077220 */ /* 0x040fe20000410000 */
[----:B------:R-:W-:Y:S01]  /*11b70*/  UIMAD UR15, UR12, UR15, UR4 ;  /* 0x0000000f0c0f72a4 */ /* 0x000fe2000f8e0204 */
[----:B------:R-:W-:Y:S01]  /*11b80*/  FMUL.FTZ R156, R0, R156 ;  /* 0x0000009c009c7220 */ /* 0x000fe20000410000 */
[----:B------:R-:W-:Y:S01]  /*11b90*/  @!UP3 UMOV UR24, UR20 ;  /* 0x000000140018bc82 */ /* 0x000fe20008000000 */
[----:B--2---:R-:W-:Y:S01]  /*11ba0*/  FMUL.FTZ R49, R4, R87 ;  /* 0x0000005704317220 */ /* 0x004fe20000410000 */
[----:B------:R-:W-:Y:S01]  /*11bb0*/  F2FP.PACK_AB R7, R7, R148 ;  /* 0x000000940707723e */ /* 0x000fe200000000ff */
[----:B------:R-:W2:Y:S01]  /*11bc0*/  S2R R87, SR_TID.X ;  /* 0x0000000000577919 */ /* 0x000ea20000002100 */
[C---:B------:R-:W-:Y:S01]  /*11bd0*/  FMUL.FTZ R5, R0.reuse, R157 ;  /* 0x0000009d00057220 */ /* 0x040fe20000410000 */
[----:B------:R-:W-:Y:S01]  /*11be0*/  USHF.R.S32.HI UR4, URZ, 0x1f, UR9 ;  /* 0x0000001f3f047899 */ /* 0x000fe20008011409 */
[C---:B------:R-:W-:Y:S01]  /*11bf0*/  FMUL.FTZ R160, R0.reuse, R160 ;  /* 0x000000a000a07220 */ /* 0x040fe20000410000 */
[----:B------:R-:W-:Y:S01]  /*11c00*/  @!UP3 USHF.R.S32.HI UR25, URZ, 0x1f, UR20 ;  /* 0x0000001f3f19b899 */ /* 0x000fe20008011414 */
[C---:B------:R-:W-:Y:S01]  /*11c10*/  FMUL.FTZ R13, R0.reuse, R161 ;  /* 0x000000a1000d7220 */ /* 0x040fe20000410000 */
[----:B------:R-:W-:Y:S01]  /*11c20*/  F2FP.PACK_AB R5, R5, R156 ;  /* 0x0000009c0505723e */ /* 0x000fe200000000ff */
[C---:B------:R-:W-:Y:S01]  /*11c30*/  FMUL.FTZ R172, R0.reuse, R172 ;  /* 0x000000ac00ac7220 */ /* 0x040fe20000410000 */
[----:B------:R-:W-:Y:S01]  /*11c40*/  USHF.R.S32.HI UR5, URZ, 0x1f, UR15 ;  /* 0x0000001f3f057899 */ /* 0x000fe2000801140f */
[C---:B------:R-:W-:Y:S01]  /*11c50*/  FMUL.FTZ R16, R0.reuse, R173 ;  /* 0x000000ad00107220 */ /* 0x040fe20000410000 */
[----:B------:R-:W-:Y:S01]  /*11c60*/  F2FP.PACK_AB R13, R13, R160 ;  /* 0x000000a00d0d723e */ /* 0x000fe200000000ff */
[C---:B------:R-:W-:Y:S01]  /*11c70*/  FMUL.FTZ R20, R0.reuse, R36 ;  /* 0x0000002400147220 */ /* 0x040fe20000410000 */
[----:B------:R-:W-:Y:S01]  /*11c80*/  UIADD3 UR9, UP2, UP1, UR9, UR24, UR15 ;  /* 0x0000001809097290 */ /* 0x000fe2000f95e00f */
[----:B------:R-:W-:Y:S01]  /*11c90*/  FMUL.FTZ R23, R0, R37 ;  /* 0x0000002500177220 */ /* 0x000fe20000410000 */
[----:B------:R-:W-:Y:S01]  /*11ca0*/  F2FP.PACK_AB R16, R16, R172 ;  /* 0x000000ac1010723e */ /* 0x000fe200000000ff */
[C---:B------:R-:W-:Y:S01]  /*11cb0*/  FMUL.FTZ R133, R0.reuse, R48 ;  /* 0x0000003000857220 */ /* 0x040fe20000410000 */
[----:B------:R-:W-:Y:S01]  /*11cc0*/  UIADD3.X UR4, UR4, UR25, UR5, UP2, UP1 ;  /* 0x0000001904047290 */ /* 0x000fe200097e2405 */
[C---:B------:R-:W-:Y:S01]  /*11cd0*/  FMUL.FTZ R138, R0.reuse, R52 ;  /* 0x00000034008a7220 */ /* 0x040fe20000410000 */
[----:B------:R-:W-:Y:S01]  /*11ce0*/  F2FP.PACK_AB R23, R23, R20 ;  /* 0x000000141717723e */ /* 0x000fe200000000ff */
[----:B------:R-:W-:Y:S01]  /*11cf0*/  FMUL.FTZ R137, R0, R53 ;  /* 0x0000003500897220 */ /* 0x000fe20000410000 */
[----:B------:R-:W-:Y:S01]  /*11d00*/  F2FP.PACK_AB R20, R132, R133 ;  /* 0x000000858414723e */ /* 0x000fe200000000ff */
        /* <DEDUP_REMOVED lines=17> */
[----:B------:R-:W-:Y:S01]  /*11e20*/  FMUL.FTZ R129, R0, R129 ;  /* 0x0000008100817220 */ /* 0x000fe20000410000 */
[----:B------:R-:W-:Y:S01]  /*11e30*/  MOV R0, 0x3f800000 ;  /* 0x3f80000000007802 */ /* 0x000fe20000000f00 */
[C---:B-1----:R-:W-:Y:S01]  /*11e40*/  FMUL.FTZ R52, R2.reuse, R77 ;  /* 0x0000004d02347220 */ /* 0x042fe20000410000 */
[----:B--2---:R-:W-:Y:S01]  /*11e50*/  SHF.R.S32.HI R77, RZ, 0x1f, R87 ;  /* 0x0000001fff4d7819 */ /* 0x004fe20000011457 */
[----:B------:R-:W-:-:S02]  /*11e60*/  FMUL.FTZ R29, R2, R60 ;  /* 0x0000003c021d7220 */ /* 0x000fc40000410000 */
[C---:B------:R-:W-:Y:S01]  /*11e70*/  FMUL.FTZ R150, R4.reuse, R150 ;  /* 0x0000009604967220 */ /* 0x040fe20000410000 */
[----:B------:R-:W1:Y:S01]  /*11e80*/  @P0 MUFU.RCP R0, R249 ;  /* 0x000000f900000308 */ /* 0x000e620000001000 */
[----:B------:R-:W-:Y:S01]  /*11e90*/  LEA.HI R30, R77, R87, RZ, 0x2 ;  /* 0x000000574d1e7211 */ /* 0x000fe200078f10ff */
        /* <DEDUP_REMOVED lines=23> */
[----:B------:R-:W-:Y:S01]  /*12010*/  LEA.HI R84, R77, R87, RZ, 0x5 ;  /* 0x000000574d547211 */ /* 0x000fe200078f28ff */
[C---:B------:R-:W-:Y:S01]  /*12020*/  FMUL.FTZ R70, R4.reuse, R70 ;  /* 0x0000004604467220 */ /* 0x040fe20000410000 */
[----:B------:R-:W-:Y:S01]  /*12030*/  F2FP.PACK_AB R66, R137, R138 ;  /* 0x0000008a8942723e */ /* 0x000fe200000000ff */
[C---:B------:R-:W-:Y:S01]  /*12040*/  FMUL.FTZ R71, R4.reuse, R71 ;  /* 0x0000004704477220 */ /* 0x040fe20000410000 */
[----:B------:R-:W-:Y:S01]  /*12050*/  F2FP.PACK_AB R65, R65, R54 ;  /* 0x000000364141723e */ /* 0x000fe200000000ff */
[C---:B------:R-:W-:Y:S01]  /*12060*/  FMUL.FTZ R82, R4.reuse, R82 ;  /* 0x0000005204527220 */ /* 0x040fe20000410000 */
[----:B------:R-:W-:Y:S01]  /*12070*/  F2FP.PACK_AB R54, R81, R80 ;  /* 0x000000505136723e */ /* 0x000fe200000000ff */
[----:B------:R-:W-:-:S02]  /*12080*/  FMUL.FTZ R53, R4, R83 ;  /* 0x0000005304357220 */ /* 0x000fc40000410000 */
[C---:B------:R-:W-:Y:S02]  /*12090*/  FMUL.FTZ R86, R4.reuse, R86 ;  /* 0x0000005604567220 */ /* 0x040fe40000410000 */
[C---:B------:R-:W-:Y:S01]  /*120a0*/  FMUL.FTZ R98, R4.reuse, R98 ;  /* 0x0000006204627220 */ /* 0x040fe20000410000 */
[----:B------:R-:W-:Y:S01]  /*120b0*/  F2FP.PACK_AB R53, R53, R82 ;  /* 0x000000523535723e */ /* 0x000fe200000000ff */
[C---:B------:R-:W-:Y:S01]  /*120c0*/  FMUL.FTZ R99, R4.reuse, R99 ;  /* 0x0000006304637220 */ /* 0x040fe20000410000 */
[----:B------:R-:W-:Y:S01]  /*120d0*/  F2FP.PACK_AB R49, R49, R86 ;  /* 0x000000563131723e */ /* 0x000fe200000000ff */
[C---:B------:R-:W-:Y:S02]  /*120e0*/  FMUL.FTZ R102, R4.reuse, R102 ;  /* 0x0000006604667220 */ /* 0x040fe40000410000 */
[C---:B------:R-:W-:Y:S02]  /*120f0*/  FMUL.FTZ R103, R4.reuse, R103 ;  /* 0x0000006704677220 */ /* 0x040fe40000410000 */
[----:B------:R-:W-:-:S02]  /*12100*/  FMUL.FTZ R114, R4, R114 ;  /* 0x0000007204727220 */ /* 0x000fc40000410000 */
[C---:B------:R-:W-:Y:S02]  /*12110*/  FMUL.FTZ R37, R4.reuse, R115 ;  /* 0x0000007304257220 */ /* 0x040fe40000410000 */
[C---:B------:R-:W-:Y:S02]  /*12120*/  FMUL.FTZ R118, R4.reuse, R118 ;  /* 0x0000007604767220 */ /* 0x040fe40000410000 */
[C---:B------:R-:W-:Y:S01]  /*12130*/  FMUL.FTZ R119, R4.reuse, R119 ;  /* 0x0000007704777220 */ /* 0x040fe20000410000 */
[----:B------:R-:W-:Y:S01]  /*12140*/  F2FP.PACK_AB R37, R37, R114 ;  /* 0x000000722525723e */ /* 0x000fe200000000ff */
[C---:B------:R-:W-:Y:S02]  /*12150*/  FMUL.FTZ R130, R4.reuse, R130 ;  /* 0x0000008204827220 */ /* 0x040fe40000410000 */
[----:B------:R-:W-:Y:S01]  /*12160*/  FMUL.FTZ R131, R4, R131 ;  /* 0x0000008304837220 */ /* 0x000fe20000410000 */
[----:B------:R-:W-:Y:S01]  /*12170*/  SHF.R.S32.HI R4, RZ, 0x1f, R30 ;  /* 0x0000001fff047819 */ /* 0x000fe2000001141e */
[----:B------:R-:W-:-:S02]  /*12180*/  FMUL.FTZ R144, R2, R144 ;  /* 0x0000009002907220 */ /* 0x000fc40000410000 */
[C---:B------:R-:W-:Y:S02]  /*12190*/  FMUL.FTZ R10, R2.reuse, R145 ;  /* 0x00000091020a7220 */ /* 0x040fe40000410000 */
        /* <DEDUP_REMOVED lines=61> */
[----:B------:R-:W-:Y:S01]  /*12570*/  FMUL.FTZ R155, R0, R155 ;  /* 0x0000009b009b7220 */ /* 0x000fe20000410000 */
[----:B------:R-:W-:Y:S01]  /*12580*/  F2FP.PACK_AB R59, R28, R26 ;  /* 0x0000001a1c3b723e */ /* 0x000fe200000000ff */
[----:B------:R-:W-:Y:S01]  /*12590*/  FMUL.FTZ R14, R0, R154 ;  /* 0x0000009a000e7220 */ /* 0x000fe20000410000 */
[----:B------:R-:W-:Y:S01]  /*125a0*/  SHF.L.U32 R2, R4, 0x6, RZ ;  /* 0x0000000604027819 */ /* 0x000fe200000006ff */
[C---:B------:R-:W-:Y:S01]  /*125b0*/  FMUL.FTZ R167, R0.reuse, R167 ;  /* 0x000000a700a77220 */ /* 0x040fe20000410000 */
[----:B------:R-:W-:Y:S01]  /*125c0*/  SHF.R.S32.HI R26, RZ, 0x5, R84 ;  /* 0x00000005ff1a7819 */ /* 0x000fe20000011454 */
        /* <DEDUP_REMOVED lines=39> */
[----:B------:R-:W-:Y:S02]  /*12840*/  LOP3.LUT R0, R30, 0x3ffffffc, RZ, 0xc0, !PT ;  /* 0x3ffffffc1e007812 */ /* 0x000fe400078ec0ff */
[----:B------:R-:W-:-:S02]  /*12850*/  F2FP.PACK_AB R30, R129, R128 ;  /* 0x00000080811e723e */ /* 0x000fc400000000ff */
[----:B------:R-:W-:Y:S02]  /*12860*/  IADD3 R28, -R0, R87, RZ ;  /* 0x00000057001c7210 */ /* 0x000fe40007ffe1ff */
[----:B------:R-:W-:Y:S02]  /*12870*/  LOP3.LUT R0, R2, 0x1c0, RZ, 0xc0, !PT ;  /* 0x000001c002007812 */ /* 0x000fe400078ec0ff */
[----:B------:R-:W-:Y:S02]  /*12880*/  LOP3.LUT R2, R4, 0x1, RZ, 0xc0, !PT ;  /* 0x0000000104027812 */ /* 0x000fe400078ec0ff */
[----:B------:R-:W-:Y:S02]  /*12890*/  LEA R28, R26, R28, 0x9 ;  /* 0x0000001c1a1c7211 */ /* 0x000fe400078e48ff */
[----:B------:R-:W-:Y:S02]  /*128a0*/  LEA.HI R0, R0, R0, RZ, 0x1d ;  /* 0x0000000000007211 */ /* 0x000fe400078fe8ff */
[----:B------:R-:W-:-:S02]  /*128b0*/  ISETP.NE.U32.AND P1, PT, R2, 0x1, PT ;  /* 0x000000010200780c */ /* 0x000fc40003f25070 */
[----:B------:R-:W-:Y:S02]  /*128c0*/  LEA R0, R28, R0, 0x1 ;  /* 0x000000001c007211 */ /* 0x000fe400078e08ff */
[----:B------:R-:W-:Y:S02]  /*128d0*/  F2FP.PACK_AB R31, R123, R31 ;  /* 0x0000001f7b1f723e */ /* 0x000fe400000000ff */
[----:B------:R-:W-:Y:S02]  /*128e0*/  SHF.L.U32 R0, R0, 0x1, RZ ;  /* 0x0000000100007819 */ /* 0x000fe400000006ff */
[----:B------:R-:W-:Y:S02]  /*128f0*/  F2FP.PACK_AB R28, R125, R124 ;  /* 0x0000007c7d1c723e */ /* 0x000fe400000000ff */
[----:B------:R-:W-:Y:S01]  /*12900*/  IADD3 R2, R0, -0x10, RZ ;  /* 0xfffffff000027810 */ /* 0x000fe20007ffe0ff */
[----:B------:R1:W-:Y:S01]  /*12910*/  STS [R0+0x400], R6 ;  /* 0x0004000600007388 */ /* 0x0003e20000000800 */
[----:B------:R-:W-:-:S02]  /*12920*/  F2FP.PACK_AB R69, R127, R69 ;  /* 0x000000457f45723e */ /* 0x000fc400000000ff */
[----:B------:R-:W-:Y:S01]  /*12930*/  @P1 IADD3 R2, R0, 0x10, RZ ;  /* 0x0000001000021810 */ /* 0x000fe20007ffe0ff */
[----:B------:R-:W-:Y:S01]  /*12940*/  STS [R0], R7 ;  /* 0x0000000700007388 */ /* 0x000fe20000000800 */
[----:B------:R-:W-:Y:S02]  /*12950*/  R2P PR, R4, 0x6 ;  /* 0x0000000604007804 */ /* 0x000fe40000000000 */
        /* <DEDUP_REMOVED lines=146> */
.L_x_945:
[----:B--234-:R-:W-:Y:S05]  /*13280*/  BSYNC B0 ;  /* 0x0000000000007941 */ /* 0x01cfea0003800000 */
.L_x_944:
[----:B------:R-:W2:Y:S04]  /*13290*/  LDL.LU.64 R12, [R1+0x28] ;  /* 0x00002800010c7983 */ /* 0x000ea80000300a00 */
[----:B------:R-:W3:Y:S01]  /*132a0*/  S2R R8, SR_CTAID.Z ;  /* 0x0000000000087919 */ /* 0x000ee20000002700 */
[----:B------:R-:W-:Y:S02]  /*132b0*/  USHF.R.S32.HI UR6, URZ, 0x1f, UR12 ;  /* 0x0000001f3f067899 */ /* 0x000fe4000801140c */
[----:B------:R-:W-:Y:S01]  /*132c0*/  ULDC.64 UR4, c[0x0][0x1f0] ;  /* 0x00007c0000047ab9 */ /* 0x000fe20000000a00 */
[----:B------:R-:W4:Y:S04]  /*132d0*/  LDL.LU.64 R4, [R1+0x20] ;  /* 0x0000200001047983 */ /* 0x000f280000300a00 */
[----:B------:R1:W5:Y:S01]  /*132e0*/  LDL.64 R10, [R1+0x8] ;  /* 0x00000800010a7983 */ /* 0x0003620000100a00 */
[----:B------:R-:W-:Y:S01]  /*132f0*/  UIMAD UR4, UR6, UR4, URZ ;  /* 0x00000004060472a4 */ /* 0x000fe2000f8e023f */
[----:B------:R-:W-:Y:S03]  /*13300*/  BSSY B0, `(.L_x_946) ;  /* 0x0000011000007945 */ /* 0x000fe60003800000 */
[----:B------:R-:W-:Y:S01]  /*13310*/  UIMAD UR4, UR12, UR5, UR4 ;  /* 0x000000050c0472a4 */ /* 0x000fe2000f8e0204 */
[----:B--2---:R-:W-:-:S04]  /*13320*/  IADD3 R2, P0, R12, UR14, RZ ;  /* 0x0000000e0c027c10 */ /* 0x004fc8000ff1e0ff */
[----:B------:R-:W-:Y:S02]  /*13330*/  IADD3.X R3, R13, UR7, RZ, P0, !PT ;  /* 0x000000070d037c10 */ /* 0x000fe400087fe4ff */
[----:B----4-:R-:W-:-:S03]  /*13340*/  ISETP.GE.AND P0, PT, R4, UR11, PT ;  /* 0x0000000b04007c0c */ /* 0x010fc6000bf06270 */
[----:B---3--:R-:W-:-:S05]  /*13350*/  IMAD.WIDE.U32 R8, R8, c[0x0][0x1f0], R2 ;  /* 0x00007c0008087a25 */ /* 0x008fca00078e0002 */
        /* <DEDUP_REMOVED lines=11> */
.L_x_947:
[----:B-1----:R-:W-:Y:S05]  /*13410*/  BSYNC B0 ;  /* 0x0000000000007941 */ /* 0x002fea0003800000 */
.L_x_946:
[----:B------:R-:W2:Y:S01]  /*13420*/  LDL.LU R0, [R1+0x40] ;  /* 0x0000400001007983 */ /* 0x000ea20000300800 */
[----:B------:R-:W-:Y:S01]  /*13430*/  BSSY B0, `(.L_x_948) ;  /* 0x000000f000007945 */ /* 0x000fe20003800000 */
[----:B--2---:R-:W-:-:S13]  /*13440*/  ISETP.GE.AND P0, PT, R0, UR11, PT ;  /* 0x0000000b00007c0c */ /* 0x004fda000bf06270 */
        /* <DEDUP_REMOVED lines=13> */
.L_x_949:
[----:B------:R-:W-:Y:S05]  /*13520*/  BSYNC B0 ;  /* 0x0000000000007941 */ /* 0x000fea0003800000 */
.L_x_948:
        /* <DEDUP_REMOVED lines=16> */
.L_x_951:
[----:B------:R-:W-:Y:S05]  /*13630*/  BSYNC B0 ;  /* 0x0000000000007941 */ /* 0x000fea0003800000 */
.L_x_950:
        /* <DEDUP_REMOVED lines=16> */
.L_x_953:
[----:B------:R-:W-:Y:S05]  /*13740*/  BSYNC B0 ;  /* 0x0000000000007941 */ /* 0x000fea0003800000 */
.L_x_952:
        /* <DEDUP_REMOVED lines=16> */
.L_x_955:
[----:B------:R-:W-:Y:S05]  /*13850*/  BSYNC B0 ;  /* 0x0000000000007941 */ /* 0x000fea0003800000 */
.L_x_954:
        /* <DEDUP_REMOVED lines=16> */
.L_x_957:
[----:B------:R-:W-:Y:S05]  /*13960*/  BSYNC B0 ;  /* 0x0000000000007941 */ /* 0x000fea0003800000 */
.L_x_956:
        /* <DEDUP_REMOVED lines=16> */
.L_x_959:
[----:B------:R-:W-:Y:S05]  /*13a70*/  BSYNC B0 ;  /* 0x0000000000007941 */ /* 0x000fea0003800000 */
.L_x_958:
        /* <DEDUP_REMOVED lines=16> */
.L_x_930:
[----:B-1----:R-:W-:Y:S01]  /*13b80*/  UISETP.NE.AND UP4, UPT, UR10, -0x1, UPT ;  /* 0xffffffff0a00788c */ /* 0x002fe2000bf85270 */
[----:B------:R-:W-:Y:S01]  /*13b90*/  SHF.R.S32.HI R8, RZ, 0x1f, R120 ;  /* 0x0000001fff087819 */ /* 0x000fe20000011478 */
[----:B------:R-:W-:Y:S01]  /*13ba0*/  ULDC.U8 UR17, c[0x0][0x329] ;  /* 0x0000ca4000117ab9 */ /* 0x000fe20000000000 */
[----:B------:R-:W1:Y:S01]  /*13bb0*/  S2R R12, SR_CTAID.Z ;  /* 0x00000000000c7919 */ /* 0x000e620000002700 */
[----:B------:R-:W-:Y:S01]  /*13bc0*/  UISETP.NE.AND UP1, UPT, UR17, URZ, UPT ;  /* 0x0000003f1100728c */ /* 0x000fe2000bf25270 */
[----:B------:R-:W-:Y:S01]  /*13bd0*/  LEA.HI R8, R8, R120, RZ, 0x3 ;  /* 0x0000007808087211 */ /* 0x000fe200078f18ff */
[----:B------:R-:W-:Y:S01]  /*13be0*/  ULDC.64 UR4, c[0x0][0x1e0] ;  /* 0x0000780000047ab9 */ /* 0x000fe20000000a00 */
[----:B------:R-:W2:Y:S01]  /*13bf0*/  S2R R6, SR_CTAID.X ;  /* 0x0000000000067919 */ /* 0x000ea20000002500 */
[----:B------:R-:W-:Y:S01]  /*13c00*/  ULDC.64 UR6, c[0x0][0x1e8] ;  /* 0x00007a0000067ab9 */ /* 0x000fe20000000a00 */
[----:B------:R-:W-:Y:S01]  /*13c10*/  LOP3.LUT R0, R8, 0x1ffffff8, RZ, 0xc0, !PT ;  /* 0x1ffffff808007812 */ /* 0x000fe200078ec0ff */
[----:B------:R-:W-:Y:S01]  /*13c20*/  ULDC.U8 UR20, c[0x0][0x328] ;  /* 0x0000ca0000147ab9 */ /* 0x000fe20000000000 */
[----:B------:R-:W-:Y:S01]  /*13c30*/  SHF.R.S32.HI R8, RZ, 0x3, R8 ;  /* 0x00000003ff087819 */ /* 0x000fe20000011408 */
[----:B------:R-:W-:Y:S01]  /*13c40*/  @!UP4 USHF.R.S32.HI UR21, URZ, 0x1f, UR11 ;  /* 0x0000001f3f15c899 */ /* 0x000fe2000801140b */
[----:B------:R-:W-:Y:S01]  /*13c50*/  BSSY B0, `(.L_x_960) ;  /* 0x000003a000007945 */ /* 0x000fe20003800000 */
[----:B------:R-:W-:Y:S01]  /*13c60*/  USHF.R.S32.HI UR15, URZ, 0x1f, UR12 ;  /* 0x0000001f3f0f7899 */ /* 0x000fe2000801140c */
[----:B------:R-:W-:Y:S01]  /*13c70*/  IMAD.IADD R0, R120, 0x1, -R0 ;  /* 0x0000000178007824 */ /* 0x000fe200078e0a00 */
[----:B------:R-:W-:Y:S01]  /*13c80*/  @!UP4 UIMAD UR21, UR21, UR4, URZ ;  /* 0x000000041515c2a4 */ /* 0x000fe2000f8e023f */
[----:B------:R-:W-:Y:S01]  /*13c90*/  SHF.R.S32.HI R9, RZ, 0x1f, R8 ;  /* 0x0000001fff097819 */ /* 0x000fe20000011408 */
[----:B------:R-:W-:Y:S01]  /*13ca0*/  @UP4 UIMAD.WIDE.U32 UR8, UR10, UR6, URZ ;  /* 0x000000060a0842a5 */ /* 0x000fe2000f8e003f */
[----:B------:R-:W-:Y:S01]  /*13cb0*/  IMAD.SHL.U32 R0, R0, 0x8, RZ ;  /* 0x0000000800007824 */ /* 0x000fe200078e00ff */
[----:B------:R-:W-:-:S02]  /*13cc0*/  UISETP.NE.AND UP3, UPT, UR20, URZ, UPT ;  /* 0x0000003f1400728c */ /* 0x000fc4000bf65270 */
[----:B------:R-:W-:Y:S02]  /*13cd0*/  @!UP4 UIMAD.WIDE.U32 UR22, UR11, UR4, URZ ;  /* 0x000000040b16c2a5 */ /* 0x000fe4000f8e003f */
[----:B------:R-:W-:Y:S02]  /*13ce0*/  @!UP4 UIMAD UR21, UR11, UR5, UR21 ;  /* 0x000000050b15c2a4 */ /* 0x000fe4000f8e0215 */
[----:B------:R-:W-:Y:S02]  /*13cf0*/  UISETP.NE.OR UP2, UPT, UR17, URZ, !UP3 ;  /* 0x0000003f1100728c */ /* 0x000fe4000df45670 */
[----:B------:R-:W-:Y:S02]  /*13d00*/  ULDC.64 UR4, c[0x0][0x1f0] ;  /* 0x00007c0000047ab9 */ /* 0x000fe40000000a00 */
[----:B------:R-:W-:Y:S01]  /*13d10*/  UIMAD UR4, UR15, UR4, URZ ;  /* 0x000000040f0472a4 */ /* 0x000fe2000f8e023f */
[----:B--2---:R-:W-:Y:S01]  /*13d20*/  IMAD.WIDE R6, R6, 0x80, R8 ;  /* 0x0000008006067825 */ /* 0x004fe200078e0208 */
[----:B------:R-:W-:-:S02]  /*13d30*/  @UP4 UIMAD UR7, UR10, UR7, UR9 ;  /* 0x000000070a0742a4 */ /* 0x000fc4000f8e0209 */
        /* <DEDUP_REMOVED lines=43> */
.L_x_961:
[----:B------:R-:W-:Y:S05]  /*13ff0*/  BSYNC B0 ;  /* 0x0000000000007941 */ /* 0x000fea0003800000 */
.L_x_960:
        /* <DEDUP_REMOVED lines=16> */
.L_x_963:
[----:B------:R-:W-:Y:S05]  /*14100*/  BSYNC B0 ;  /* 0x0000000000007941 */ /* 0x000fea0003800000 */
.L_x_962:
        /* <DEDUP_REMOVED lines=16> */
.L_x_965:
[----:B------:R-:W-:Y:S05]  /*14210*/  BSYNC B0 ;  /* 0x0000000000007941 */ /* 0x000fea0003800000 */
.L_x_964:
        /* <DEDUP_REMOVED lines=16> */
.L_x_967:
[----:B------:R-:W-:Y:S05]  /*14320*/  BSYNC B0 ;  /* 0x0000000000007941 */ /* 0x000fea0003800000 */
.L_x_966:
        /* <DEDUP_REMOVED lines=16> */
.L_x_969:
[----:B------:R-:W-:Y:S05]  /*14430*/  BSYNC B0 ;  /* 0x0000000000007941 */ /* 0x000fea0003800000 */
.L_x_968:
        /* <DEDUP_REMOVED lines=16> */
.L_x_971:
[----:B------:R-:W-:Y:S05]  /*14540*/  BSYNC B0 ;  /* 0x0000000000007941 */ /* 0x000fea0003800000 */
.L_x_970:
        /* <DEDUP_REMOVED lines=16> */
.L_x_973:
[----:B------:R-:W-:Y:S05]  /*14650*/  BSYNC B0 ;  /* 0x0000000000007941 */ /* 0x000fea0003800000 */
.L_x_972:
        /* <DEDUP_REMOVED lines=16> */
.L_x_975:
[----:B------:R-:W-:Y:S05]  /*14760*/  BSYNC B0 ;  /* 0x0000000000007941 */ /* 0x000fea0003800000 */
.L_x_974:
        /* <DEDUP_REMOVED lines=67> */
.L_x_976:
        /* <DEDUP_REMOVED lines=14> */
.L_x_1412:


//--------------------- .text._ZN5flash16flash_fwd_kernelI23Flash_fwd_kernel_traitsILi128ELi128ELi32ELi4ELb0ELb0EN7cutlass6half_tE19Flash_kernel_traitsILi128ELi128ELi32ELi4ES3_EELb1ELb1ELb0ELb1ELb0ELb0ELb0ELb0EEEvNS_16Flash_fwd_paramsE --------------------------
	.section	.text._ZN5flash16flash_fwd_kernelI23Flash_fwd_kernel_traitsILi128ELi128ELi32ELi4ELb0ELb0EN7cutlass6half_tE19Flash_kernel_traitsILi128ELi128ELi32ELi4ES3_EELb1ELb1ELb0ELb1ELb0ELb0ELb0ELb0EEEvNS_16Flash_fwd_paramsE,"ax",@progbits
	.sectioninfo	@"SHI_REGISTERS=255"
	.align	128
        .global         _ZN5flash16flash_fwd_kernelI23Flash_fwd_kernel_traitsILi128ELi128ELi32ELi4ELb0ELb0EN7cutlass6half_tE19Flash_kernel_traitsILi128ELi128ELi32ELi4ES3_EELb1ELb1ELb0ELb1ELb0ELb0ELb0ELb0EEEvNS_16Flash_fwd_paramsE
        .type           _ZN5flash16flash_fwd_kernelI23Flash_fwd_kernel_traitsILi128ELi128ELi32ELi4ELb0ELb0EN7cutlass6half_tE19Flash_kernel_traitsILi128ELi128ELi32ELi4ES3_EELb1ELb1ELb0ELb1ELb0ELb0ELb0ELb0EEEvNS_16Flash_fwd_paramsE,@function
        .size           _ZN5flash16flash_fwd_kernelI23Flash_fwd_kernel_traitsILi128ELi128ELi32ELi4ELb0ELb0EN7cutlass6half_tE19Flash_kernel_traitsILi128ELi128ELi32ELi4ES3_EELb1ELb1ELb0ELb1ELb0ELb0ELb0ELb0EEEvNS_16Flash_fwd_paramsE,(.L_x_1413 - _ZN5flash16flash_fwd_kernelI23Flash_fwd_kernel_traitsILi128ELi128ELi32ELi4ELb0ELb0EN7cutlass6half_tE19Flash_kernel_traitsILi128ELi128ELi32ELi4ES3_EELb1ELb1ELb0ELb1ELb0ELb0ELb0ELb0EEEvNS_16Flash_fwd_paramsE)
        .other          _ZN5flash16flash_fwd_kernelI23Flash_fwd_kernel_traitsILi128ELi128ELi32ELi4ELb0ELb0EN7cutlass6half_tE19Flash_kernel_traitsILi128ELi128ELi32ELi4ES3_EELb1ELb1ELb0ELb1ELb0ELb0ELb0ELb0EEEvNS_16Flash_fwd_paramsE,@"STO_CUDA_ENTRY STV_DEFAULT"
_ZN5flash16flash_fwd_kernelI23Flash_fwd_kernel_traitsILi128ELi128ELi32ELi4ELb0ELb0EN7cutlass6half_tE19Flash_kernel_traitsILi128ELi128ELi32ELi4ES3_EELb1ELb1ELb0ELb1ELb0ELb0ELb0ELb0EEEvNS_16Flash_fwd_paramsE:
.text._ZN5flash16flash_fwd_kernelI23Flash_fwd_kernel_traitsILi128ELi128ELi32ELi4ELb0ELb0EN7cutlass6half_tE19Flash_kernel_traitsILi128ELi128ELi32ELi4ES3_EELb1ELb1ELb0ELb1ELb0ELb0ELb0ELb0EEEvNS_16Flash_fwd_paramsE:
        /* <DEDUP_REMOVED lines=70> */
[----:B-1----:R-:W-:-:S04]  /*0460*/  SHF.R.S32.HI R5, RZ, 0x1f, R22 ;  /* 0x0000001fff057819 */ /* 0x002fc80000011416 */
[----:B------:R-:W-:Y:S01]  /*0470*/  LEA.HI R17, R5, R22, RZ, 0x5 ;  /* 0x0000001605117211 */ /* 0x000fe200078f28ff */
[----:B---3--:R-:W1:Y:S08]  /*0480*/  @P0 R2UR UR26, R9 ;  /* 0x00000000091a03c2 */ /* 0x008e7000000e0000 */
[----:B----4-:R-:W1:Y:S08]  /*0490*/  @P0 R2UR UR11, R6 ;  /* 0x00000000060b03c2 */ /* 0x010e7000000e0000 */
[----:B--2---:R2:W3:Y:S01]  /*04a0*/  @P1 R2UR UR15, R4 ;  /* 0x00000000040f13c2 */ /* 0x0044e200000e0000 */
[----:B-1----:R-:W-:-:S07]  /*04b0*/  @UP2 UIADD3 UR11, UR11, -UR26, URZ ;  /* 0x8000001a0b0b2290 */ /* 0x002fce000fffe03f */
[----:B-----5:R1:W4:Y:S01]  /*04c0*/  @!P2 R2UR UR16, R0 ;  /* 0x000000000010a3c2 */ /* 0x02032200000e0000 */
[----:B------:R-:W-:Y:S01]  /*04d0*/  ISETP.NE.U32.AND P2, PT, RZ, c[0x0][0x248], PT ;  /* 0x00009200ff007a0c */ /* 0x000fe20003f45070 */
[----:B------:R-:W-:-:S03]  /*04e0*/  @!UP2 ULDC UR11, c[0x0][0x214] ;  /* 0x00008500000baab9 */ /* 0x000fc60000000800 */
[----:B------:R-:W-:Y:S02]  /*04f0*/  ISETP.NE.AND.EX P2, PT, RZ, c[0x0][0x24c], PT, P2 ;  /* 0x00009300ff007a0c */ /* 0x000fe40003f45320 */
[----:B-1----:R-:W-:-:S05]  /*0500*/  LOP3.LUT R0, R17, 0xffffffe0, RZ, 0xc0, !PT ;  /* 0xffffffe011007812 */ /* 0x002fca00078ec0ff */
[----:B------:R-:W-:-:S05]  /*0510*/  IMAD.IADD R16, R22, 0x1, -R0 ;  /* 0x0000000116107824 */ /* 0x000fca00078e0a00 */
[--C-:B------:R-:W-:Y:S02]  /*0520*/  IADD3 R94, P1, P0, R7, UR5, R16.reuse ;  /* 0x00000005075e7c10 */ /* 0x100fe4000f83e010 */
[----:B------:R-:W-:-:S03]  /*0530*/  SHF.R.S32.HI R0, RZ, 0x1f, R16 ;  /* 0x0000001fff007819 */ /* 0x000fc60000011410 */
[----:B------:R2:W-:Y:S01]  /*0540*/  STL [R1+0x48], R94 ;  /* 0x0000485e01007387 */ /* 0x0005e20000100800 */
[----:B------:R-:W-:Y:S01]  /*0550*/  IADD3.X R92, R8, UR4, R0, P1, P0 ;  /* 0x00000004085c7c10 */ /* 0x000fe20008fe0400 */
[----:B--234-:R-:W-:Y:S05]  /*0560*/  @!P2 BRA `(.L_x_977) ;  /* 0x000000700000a947 */ /* 0x01cfea0003800000 */
[----:B------:R-:W-:-:S13]  /*0570*/  PLOP3.LUT P0, PT, PT, PT, UP3, 0x80, 0x0 ;  /* 0x000000000000781c */ /* 0x000fda0003f0f038 */
[----:B------:R-:W2:Y:S04]  /*0580*/  @P0 LDG.E R0, [R2.64+0x4] ;  /* 0x0000041c02000981 */ /* 0x000ea8000c1e1900 */
[----:B------:R-:W3:Y:S01]  /*0590*/  @!P0 LDG.E R2, [R2.64] ;  /* 0x0000001c02028981 */ /* 0x000ee2000c1e1900 */
[----:B--2---:R-:W1:Y:S02]  /*05a0*/  @P0 R2UR UR7, R0 ;  /* 0x00000000000703c2 */ /* 0x004e6400000e0000 */
[----:B-1----:R-:W-:-:S11]  /*05b0*/  @UP3 UIADD3 UR7, UR7, -UR16, URZ ;  /* 0x8000001007073290 */ /* 0x002fd6000fffe03f */
[----:B---3--:R1:W2:Y:S02]  /*05c0*/  @!P0 R2UR UR7, R2 ;  /* 0x00000000020783c2 */ /* 0x0082a400000e0000 */
[----:B-12---:R-:W-:Y:S05]  /*05d0*/  BRA `(.L_x_978) ;  /* 0x0000001000007947 */ /* 0x006fea0003800000 */
.L_x_977:
[----:B------:R-:W-:Y:S02]  /*05e0*/  ULDC UR7, c[0x0][0x218] ;  /* 0x0000860000077ab9 */ /* 0x000fe40000000800 */
.L_x_978:
        /* <DEDUP_REMOVED lines=42> */
[----:B------:R-:W-:Y:S02]  /*0890*/  @UP1 UIMAD.WIDE.U32 UR18, UR26, UR4, URZ ;  /* 0x000000041a1212a5 */ /* 0x000fe4000f8e003f */
[----:B------:R-:W-:Y:S02]  /*08a0*/  @!UP1 USHF.R.S32.HI UR17, URZ, 0x1f, UR13 ;  /* 0x0000001f3f119899 */ /* 0x000fe4000801140d */
[----:B------:R-:W-:Y:S02]  /*08b0*/  @UP1 UIMAD UR12, UR26, UR5, UR19 ;  /* 0x000000051a0c12a4 */ /* 0x000fe4000f8e0213 */
[----:B------:R-:W-:Y:S02]  /*08c0*/  @UP0 UIADD3 UR19, UR15, UR16, URZ ;  /* 0x000000100f130290 */ /* 0x000fe4000fffe03f */
[----:B------:R-:W-:Y:S02]  /*08d0*/  ULDC.64 UR4, c[0x0][0x198] ;  /* 0x0000660000047ab9 */ /* 0x000fe40000000a00 */
[----:B------:R-:W-:-:S02]  /*08e0*/  @!UP1 UIMAD UR17, UR17, UR6, URZ ;  /* 0x00000006111192a4 */ /* 0x000fc4000f8e023f */
[----:B------:R-:W-:Y:S02]  /*08f0*/  @UP0 UIMAD.WIDE.U32 UR20, UR19, UR4, URZ ;  /* 0x00000004131402a5 */ /* 0x000fe4000f8e003f */
[----:B------:R-:W-:Y:S02]  /*0900*/  @!UP1 UIMAD.WIDE.U32 UR22, UR13, UR6, URZ ;  /* 0x000000060d1692a5 */ /* 0x000fe4000f8e003f */
[----:B------:R-:W-:Y:S02]  /*0910*/  @!UP1 UIMAD UR4, UR13, UR7, UR17 ;  /* 0x000000070d0492a4 */ /* 0x000fe4000f8e0211 */
[----:B------:R-:W-:Y:S02]  /*0920*/  @UP1 UMOV UR6, UR18 ;  /* 0x0000001200061c82 */ /* 0x000fe40008000000 */
[----:B------:R-:W-:Y:S02]  /*0930*/  @UP0 UIMAD UR7, UR19, UR5, UR21 ;  /* 0x00000005130702a4 */ /* 0x000fe4000f8e0215 */
[----:B------:R-:W-:-:S02]  /*0940*/  USHF.R.S32.HI UR17, URZ, 0x1f, UR14 ;  /* 0x0000001f3f117899 */ /* 0x000fc4000801140e */
[----:B------:R-:W-:Y:S02]  /*0950*/  @!UP1 UIADD3 UR12, UR23, UR4, URZ ;  /* 0x00000004170c9290 */ /* 0x000fe4000fffe03f */
[----:B------:R-:W-:Y:S02]  /*0960*/  @!UP1 UMOV UR6, UR22 ;  /* 0x0000001600069c82 */ /* 0x000fe40008000000 */
[----:B------:R-:W-:Y:S01]  /*0970*/  @UP0 UMOV UR18, UR20 ;  /* 0x0000001400120c82 */ /* 0x000fe20008000000 */
[----:B------:R-:W-:Y:S05]  /*0980*/  @P0 BRA `(.L_x_980) ;  /* 0x000000d000000947 */ /* 0x000fea0003800000 */
[----:B-1----:R-:W-:Y:S02]  /*0990*/  USHF.R.S32.HI UR18, URZ, 0x1f, UR15 ;  /* 0x0000001f3f127899 */ /* 0x002fe4000801140f */
[----:B------:R-:W-:Y:S02]  /*09a0*/  ULDC.64 UR4, c[0x0][0x198] ;  /* 0x0000660000047ab9 */ /* 0x000fe40000000a00 */
[----:B------:R-:W-:Y:S02]  /*09b0*/  UIMAD UR18, UR18, UR4, URZ ;  /* 0x00000004121272a4 */ /* 0x000fe4000f8e023f */
[----:B------:R-:W-:-:S02]  /*09c0*/  UIMAD.WIDE.U32 UR20, UR15, UR4, URZ ;  /* 0x000000040f1472a5 */ /* 0x000fc4000f8e003f */
[----:B------:R-:W-:Y:S02]  /*09d0*/  UIMAD UR18, UR15, UR5, UR18 ;  /* 0x000000050f1272a4 */ /* 0x000fe4000f8e0212 */
[----:B------:R-:W-:Y:S02]  /*09e0*/  USHF.R.S32.HI UR7, URZ, 0x1f, UR13 ;  /* 0x0000001f3f077899 */ /* 0x000fe4000801140d */
[----:B------:R-:W-:Y:S02]  /*09f0*/  ULDC.64 UR4, c[0x0][0x180] ;  /* 0x0000600000047ab9 */ /* 0x000fe40000000a00 */
[----:B------:R-:W-:Y:S02]  /*0a00*/  UIADD3 UR19, UR21, UR18, URZ ;  /* 0x0000001215137290 */ /* 0x000fe4000fffe03f */
[----:B------:R-:W-:Y:S02]  /*0a10*/  UIMAD UR7, UR7, UR4, URZ ;  /* 0x00000004070772a4 */ /* 0x000fe4000f8e023f */
[----:B------:R-:W-:-:S02]  /*0a20*/  UMOV UR18, UR20 ;  /* 0x0000001400127c82 */ /* 0x000fc40008000000 */
[----:B------:R-:W-:Y:S02]  /*0a30*/  UIMAD UR7, UR13, UR5, UR7 ;  /* 0x000000050d0772a4 */ /* 0x000fe4000f8e0207 */
[----:B------:R-:W-:-:S04]  /*0a40*/  UIMAD.WIDE.U32 UR18, UR13, UR4, UR18 ;  /* 0x000000040d1272a5 */ /* 0x000fc8000f8e0012 */
[----:B------:R-:W-:Y:S02]  /*0a50*/  UIADD3 UR7, UR19, UR7, URZ ;  /* 0x0000000713077290 */ /* 0x000fe4000fffe03f */
.L_x_980:
        /* <DEDUP_REMOVED lines=10> */
[----:B--2---:R-:W2:Y:S02]  /*0b00*/  MUFU.RCP R2, R2 ;  /* 0x0000000200027308 */ /* 0x004ea40000001000 */
        /* <DEDUP_REMOVED lines=35> */
.L_x_981:
        /* <DEDUP_REMOVED lines=91> */
.L_x_983:
[----:B------:R-:W-:Y:S05]  /*12f0*/  BSYNC B0 ;  /* 0x0000000000007941 */ /* 0x000fea0003800000 */
.L_x_982:
        /* <DEDUP_REMOVED lines=29> */
.L_x_985:
[----:B------:R-:W-:Y:S05]  /*14d0*/  BSYNC B0 ;  /* 0x0000000000007941 */ /* 0x000fea0003800000 */
.L_x_984:
        /* <DEDUP_REMOVED lines=29> */
.L_x_987:
[----:B------:R-:W-:Y:S05]  /*16b0*/  BSYNC B0 ;  /* 0x0000000000007941 */ /* 0x000fea0003800000 */
.L_x_986:
        /* <DEDUP_REMOVED lines=29> */
.L_x_989:
[----:B------:R-:W-:Y:S05]  /*1890*/  BSYNC B0 ;  /* 0x0000000000007941 */ /* 0x000fea0003800000 */
.L_x_988:
[----:B------:R-:W-:Y:S01]  /*18a0*/  IADD3 R0, R12, 0x40, RZ ;  /* 0x000000400c007810 */ /* 0x000fe20007ffe0ff */
[----:B------:R-:W-:Y:S03]  /*18b0*/  BSSY B0, `(.L_x_990) ;  /* 0x000001d000007945 */ /* 0x000fe60003800000 */
[----:B------:R-:W-:Y:S01]  /*18c0*/  ISETP.GE.AND P0, PT, R0, UR19, PT ;  /* 0x0000001300007c0c */ /* 0x000fe2000bf06270 */
[----:B------:R3:W-:-:S12]  /*18d0*/  STL [R1+0x5c], R0 ;  /* 0x00005c0001007387 */ /* 0x0007d80000100800 */
        /* <DEDUP_REMOVED lines=26> */
.L_x_991:
[----:B------:R-:W-:Y:S05]  /*1a80*/  BSYNC B0 ;  /* 0x0000000000007941 */ /* 0x000fea0003800000 */
.L_x_990:
[----:B---3--:R-:W-:Y:S01]  /*1a90*/  IADD3 R0, R12, 0x50, RZ ;  /* 0x000000500c007810 */ /* 0x008fe20007ffe0ff */
        /* <DEDUP_REMOVED lines=29> */
.L_x_993:
[----:B------:R-:W-:Y:S05]  /*1c70*/  BSYNC B0 ;  /* 0x0000000000007941 */ /* 0x000fea0003800000 */
.L_x_992:
        /* <DEDUP_REMOVED lines=30> */
.L_x_995:
[----:B------:R-:W-:Y:S05]  /*1e60*/  BSYNC B0 ;  /* 0x0000000000007941 */ /* 0x000fea0003800000 */
.L_x_994:
        /* <DEDUP_REMOVED lines=34> */
.L_x_997:
[----:B------:R-:W-:Y:S05]  /*2090*/  BSYNC B0 ;  /* 0x0000000000007941 */ /* 0x000fea0003800000 */
.L_x_996:
        /* <DEDUP_REMOVED lines=32> */
.L_x_999:
[----:B------:R-:W-:Y:S05]  /*22a0*/  BSYNC B0 ;  /* 0x0000000000007941 */ /* 0x000fea0003800000 */
.L_x_998:
[----:B------:R-:W-:Y:S01]  /*22b0*/  ISETP.GE.AND P0, PT, R5, UR12, PT ;  /* 0x0000000c05007c0c */ /* 0x000fe2000bf06270 */
[----:B------:R-:W-:Y:S01]  /*22c0*/  ULDC UR4, c[0x0][0x19c] ;  /* 0x0000670000047ab9 */ /* 0x000fe20000000800 */
[----:B------:R-:W-:Y:S01]  /*22d0*/  BSSY B0, `(.L_x_1000) ;  /* 0x0000017000007945 */ /* 0x000fe20003800000 */
[----:B------:R-:W-:Y:S02]  /*22e0*/  USHF.L.U32 UR21, UR20, 0x4, URZ ;  /* 0x0000000414157899 */ /* 0x000fe4000800063f */
[----:B------:R-:W-:-:S08]  /*22f0*/  USHF.L.U64.HI UR20, UR20, UR9, UR4 ;  /* 0x0000000914147299 */ /* 0x000fd00008010204 */
        /* <DEDUP_REMOVED lines=20> */
.L_x_1001:
[----:B------:R-:W-:Y:S05]  /*2440*/  BSYNC B0 ;  /* 0x0000000000007941 */ /* 0x000fea0003800000 */
.L_x_1000:
[----:B------:R-:W-:Y:S01]  /*2450*/  ULDC.64 UR4, c[0x0][0x318] ;  /* 0x0000c60000047ab9 */ /* 0x000fe20000000a00 */
[----:B------:R-:W0:Y:S01]  /*2460*/  LDGDEPBAR ;  /* 0x00000000000079af */ /* 0x000e220000000000 */
[----:B------:R-:W-:Y:S01]  /*2470*/  UISETP.NE.U32.AND UP1, UPT, URZ, UR4, UPT ;  /* 0x000000043f00728c */ /* 0x000fe2000bf25070 */
[----:B-1----:R-:W-:Y:S02]  /*2480*/  IMAD.MOV.U32 R8, RZ, RZ, R26 ;  /* 0x000000ffff087224 */ /* 0x002fe400078e001a */
        /* <DEDUP_REMOVED lines=9> */
[----:B------:R-:W-:-:S04]  /*2520*/  DEPBAR.LE SB0, 0x0 ;  /* 0x000080000000791a */ /* 0x000fc80000000000 */
[----:B------:R-:W-:Y:S02]  /*2530*/  @UP1 UIMAD UR5, UR13, UR5, UR16 ;  /* 0x000000050d0512a4 */ /* 0x000fe4000f8e0210 */
[----:B------:R-:W-:Y:S02]  /*2540*/  ULDC UR4, c[0x0][0x318] ;  /* 0x0000c60000047ab9 */ /* 0x000fe40000000800 */
[----:B------:R-:W-:Y:S02]  /*2550*/  @UP1 ULEA UR16, UP0, UR24, UR4, 0x2 ;  /* 0x0000000418101291 */ /* 0x000fe4000f80103f */
[----:B------:R-:W-:Y:S02]  /*2560*/  @UP1 UIADD3 UR5, UR25, UR5, URZ ;  /* 0x0000000519051290 */ /* 0x000fe4000fffe03f */
[----:B------:R-:W-:Y:S02]  /*2570*/  ULDC UR4, c[0x0][0x31c] ;  /* 0x0000c70000047ab9 */ /* 0x000fe40000000800 */
[----:B------:R-:W-:Y:S01]  /*2580*/  @UP1 ULEA.HI.X UR17, UR24, UR4, UR5, 0x2, UP0 ;  /* 0x0000000418111291 */ /* 0x000fe200080f1405 */
[----:B---3--:R-:W-:Y:S01]  /*2590*/  MOV R6, UR16 ;  /* 0x0000001000067c02 */ /* 0x008fe20008000f00 */
[----:B------:R-:W1:Y:S01]  /*25a0*/  @P0 MUFU.RCP R3, c[0x0][0x238] ;  /* 0x00008e0000030b08 */ /* 0x000e620000001000 */
[----:B------:R-:W-:Y:S01]  /*25b0*/  ISETP.GE.AND P1, PT, R12, UR12, PT ;  /* 0x0000000c0c007c0c */ /* 0x000fe2000bf26270 */
[----:B------:R-:W-:Y:S01]  /*25c0*/  IMAD.MOV.U32 R8, RZ, RZ, R24 ;  /* 0x000000ffff087224 */ /* 0x000fe200078e0018 */
[----:B------:R-:W-:Y:S01]  /*25d0*/  LEA R243, R23, R17, 0x3 ;  /* 0x0000001117f37211 */ /* 0x000fe200078e18ff */
[----:B------:R-:W-:Y:S01]  /*25e0*/  IMAD.U32 R7, RZ, RZ, UR17 ;  /* 0x00000011ff077e24 */ /* 0x000fe2000f8e00ff */
[----:B------:R-:W-:-:S04]  /*25f0*/  ULDC.64 UR24, c[0x0][0x1a0] ;  /* 0x0000680000187ab9 */ /* 0x000fc80000000a00 */
[----:B------:R3:W1:Y:S01]  /*2600*/  @P0 LDG.E R0, [R6.64] ;  /* 0x0000001c06000981 */ /* 0x000662000c1e1900 */
[----:B------:R-:W-:Y:S01]  /*2610*/  USHF.L.U64.HI UR22, UR24, UR22, UR25 ;  /* 0x0000001618167299 */ /* 0x000fe20008010219 */
[----:B------:R-:W-:Y:S01]  /*2620*/  SHF.L.U32 R22, R22, 0x1, RZ ;  /* 0x0000000116167819 */ /* 0x000fe200000006ff */
[----:B------:R-:W-:Y:S01]  /*2630*/  USHF.L.U32 UR23, UR24, 0x5, URZ ;  /* 0x0000000518177899 */ /* 0x000fe2000800063f */
[----:B------:R-:W-:Y:S01]  /*2640*/  BAR.SYNC.DEFER_BLOCKING 0x0 ;  /* 0x0000000000007b1d */ /* 0x000fe20000010000 */
[----:B------:R-:W-:Y:S01]  /*2650*/  UIMAD UR4, UR22, UR32, URZ ;  /* 0x00000020160472a4 */ /* 0x000fe2000f8e023f */
[----:B------:R-:W-:-:S03]  /*2660*/  LOP3.LUT R95, R22, 0x6, RZ, 0xc0, !PT ;  /* 0x00000006165f7812 */ /* 0x000fc600078ec0ff */
[----:B------:R-:W-:Y:S01]  /*2670*/  UIMAD UR15, UR15, UR23, UR4 ;  /* 0x000000170f0f72a4 */ /* 0x000fe2000f8e0204 */
[----:B------:R2:W-:Y:S01]  /*2680*/  STL.64 [R1+0x30], R8 ;  /* 0x0000300801007387 */ /* 0x0005e20000100a00 */
[----:B------:R-:W-:Y:S01]  /*2690*/  BSSY B0, `(.L_x_1002) ;  /* 0x0000021000007945 */ /* 0x000fe20003800000 */
[----:B------:R-:W-:Y:S02]  /*26a0*/  UMOV UR4, URZ ;  /* 0x0000003f00047c82 */ /* 0x000fe40008000000 */
[----:B------:R2:W-:Y:S01]  /*26b0*/  STL [R1+0x28], R243 ;  /* 0x000028f301007387 */ /* 0x0005e20000100800 */
[----:B---3--:R-:W-:-:S03]  /*26c0*/  IMAD.U32 R6, RZ, RZ, UR32 ;  /* 0x00000020ff067e24 */ /* 0x008fc6000f8e00ff */
[----:B------:R2:W-:Y:S01]  /*26d0*/  @P1 STS.128 [R219+0xa000], RZ ;  /* 0x00a000ffdb001388 */ /* 0x0005e20000000c00 */
[----:B------:R-:W-:-:S03]  /*26e0*/  IMAD.WIDE.U32 R6, R6, UR23, R8 ;  /* 0x0000001706067c25 */ /* 0x000fc6000f8e0008 */
[----:B------:R2:W-:Y:S01]  /*26f0*/  @P1 STS.128 [R219+0xb000], RZ ;  /* 0x00b000ffdb001388 */ /* 0x0005e20000000c00 */
[----:B-1----:R-:W-:Y:S01]  /*2700*/  @P0 FMUL.FTZ R0, R0, R3 ;  /* 0x0000000300000220 */ /* 0x002fe20000410000 */
[----:B------:R-:W-:-:S03]  /*2710*/  IADD3 R3, R7, UR15, RZ ;  /* 0x0000000f07037c10 */ /* 0x000fc6000fffe0ff */
[----:B------:R1:W3:Y:S02]  /*2720*/  @P0 R2UR UR5, R0 ;  /* 0x00000000000503c2 */ /* 0x0002e400000e0000 */
[----:B-1----:R-:W-:Y:S01]  /*2730*/  SHF.R.S32.HI R0, RZ, 0x1f, R16 ;  /* 0x0000001fff007819 */ /* 0x002fe20000011410 */
[----:B---3--:R-:W-:-:S03]  /*2740*/  @UP1 UMOV UR4, UR5 ;  /* 0x0000000500041c82 */ /* 0x008fc60008000000 */
[----:B------:R-:W-:-:S04]  /*2750*/  LEA.HI R0, R0, R16, RZ, 0x2 ;  /* 0x0000001000007211 */ /* 0x000fc800078f10ff */
[----:B------:R-:W-:-:S05]  /*2760*/  SHF.R.S32.HI R10, RZ, 0x2, R0 ;  /* 0x00000002ff0a7819 */ /* 0x000fca0000011400 */
[----:B------:R2:W-:Y:S01]  /*2770*/  STL [R1+0x60], R10 ;  /* 0x0000600a01007387 */ /* 0x0005e20000100800 */
[----:B------:R-:W-:Y:S05]  /*2780*/  @P1 BRA `(.L_x_1003) ;  /* 0x0000011000001947 */ /* 0x000fea0003800000 */
[----:B------:R-:W-:Y:S02]  /*2790*/  ISETP.GE.AND P1, PT, R98, c[0x0][0x220], PT ;  /* 0x0000880062007a0c */ /* 0x000fe40003f26270 */
[----:B------:R-:W-:-:S11]  /*27a0*/  ISETP.GE.AND P0, PT, R252, c[0x0][0x220], PT ;  /* 0x00008800fc007a0c */ /* 0x000fd60003f06270 */
        /* <DEDUP_REMOVED lines=15> */
.L_x_1003:
[----:B------:R-:W-:Y:S05]  /*28a0*/  BSYNC B0 ;  /* 0x0000000000007941 */ /* 0x000fea0003800000 */
.L_x_1002:
        /* <DEDUP_REMOVED lines=32> */
.L_x_1005:
[----:B------:R-:W-:Y:S05]  /*2ab0*/  BSYNC B0 ;  /* 0x0000000000007941 */ /* 0x000fea0003800000 */
.L_x_1004:
        /* <DEDUP_REMOVED lines=22> */
[----:B------:R-:W-:-:S03]  /*2c20*/  LOP3.LUT R89, R6, R5, RZ, 0x3c, !PT ;  /* 0x0000000506597212 */ /* 0x000fc600078e3cff */
        /* <DEDUP_REMOVED lines=29> */
[----:B------:R-:W-:Y:S01]  /*2e00*/  LDSM.16.M88.4 R44, [R213+0x8000] ;  /* 0x00800000d52c783b */ /* 0x000fe20000000200 */
[----:B------:R-:W-:-:S03]  /*2e10*/  IADD3 R5, R0, 0x1, RZ ;  /* 0x0000000100057810 */ /* 0x000fc60007ffe0ff */
[----:B------:R-:W3:Y:S01]  /*2e20*/  LDSM.16.M88.4 R20, [R214+0x2000] ;  /* 0x00200000d614783b */ /* 0x000ee20000000200 */
[----:B------:R-:W3:Y:S03]  /*2e30*/  I2F R6, R5 ;  /* 0x0000000500067306 */ /* 0x000ee60000201400 */
[----:B------:R-:W3:Y:S01]  /*2e40*/  LDSM.16.M88.4 R64, [R213+0x8800] ;  /* 0x00880000d540783b */ /* 0x000ee20000000200 */
[C---:B-1----:R-:W-:Y:S08]  /*2e50*/  HMMA.16816.F32 R56, R8.reuse, R28, RZ ;  /* 0x0000001c0838723c */ /* 0x042ff000000018ff */
[C---:B--2---:R-:W-:Y:S08]  /*2e60*/  HMMA.16816.F32 R52, R8.reuse, R32, RZ ;  /* 0x000000200834723c */ /* 0x044ff000000018ff */
[C---:B------:R-:W-:Y:S08]  /*2e70*/  HMMA.16816.F32 R60, R8.reuse, R30, RZ ;  /* 0x0000001e083c723c */ /* 0x040ff000000018ff */
[----:B------:R-:W-:Y:S08]  /*2e80*/  HMMA.16816.F32 R48, R8, R34, RZ ;  /* 0x000000220830723c */ /* 0x000ff000000018ff */
[C---:B-----5:R-:W-:Y:S08]  /*2e90*/  HMMA.16816.F32 R68, R16.reuse, R28, RZ ;  /* 0x0000001c1044723c */ /* 0x060ff000000018ff */
[C---:B------:R-:W-:Y:S08]  /*2ea0*/  HMMA.16816.F32 R8, R16.reuse, R32, RZ ;  /* 0x000000201008723c */ /* 0x040ff000000018ff */
[C---:B------:R-:W-:Y:S08]  /*2eb0*/  HMMA.16816.F32 R28, R16.reuse, R30, RZ ;  /* 0x0000001e101c723c */ /* 0x040ff000000018ff */
[----:B------:R-:W-:Y:S01]  /*2ec0*/  HMMA.16816.F32 R76, R16, R34, RZ ;  /* 0x00000022104c723c */ /* 0x000fe200000018ff */
[----:B------:R-:W1:Y:S04]  /*2ed0*/  LDSM.16.M88.4 R16, [R214] ;  /* 0x00000000d610783b */ /* 0x000e680000000200 */
[----:B------:R-:W-:Y:S03]  /*2ee0*/  LDSM.16.M88.4 R32, [R211] ;  /* 0x00000000d320783b */ /* 0x000fe60000000200 */
[C---:B---3--:R-:W-:Y:S08]  /*2ef0*/  HMMA.16816.F32 R72, R12.reuse, R36, R56 ;  /* 0x000000240c48723c */ /* 0x048ff00000001838 */
[C---:B----4-:R-:W-:Y:S08]  /*2f00*/  HMMA.16816.F32 R56, R12.reuse, R40, R52 ;  /* 0x000000280c38723c */ /* 0x050ff00000001834 */
[C---:B------:R-:W-:Y:S08]  /*2f10*/  HMMA.16816.F32 R60, R12.reuse, R38, R60 ;  /* 0x000000260c3c723c */ /* 0x040ff0000000183c */
[----:B------:R-:W-:Y:S08]  /*2f20*/  HMMA.16816.F32 R52, R12, R42, R48 ;  /* 0x0000002a0c34723c */ /* 0x000ff00000001830 */
[C---:B------:R-:W-:Y:S08]  /*2f30*/  HMMA.16816.F32 R12, R24.reuse, R36, R68 ;  /* 0x00000024180c723c */ /* 0x040ff00000001844 */
[C---:B------:R-:W-:Y:S01]  /*2f40*/  HMMA.16816.F32 R84, R24.reuse, R40, R8 ;  /* 0x000000281854723c */ /* 0x040fe20000001808 */
[----:B------:R-:W2:Y:S07]  /*2f50*/  LDSM.16.M88.4 R8, [R212+0x2000] ;  /* 0x00200000d408783b */ /* 0x000eae0000000200 */
[C---:B------:R-:W-:Y:S01]  /*2f60*/  HMMA.16816.F32 R36, R24.reuse, R38, R28 ;  /* 0x000000261824723c */ /* 0x040fe2000000181c */
[----:B------:R-:W3:Y:S07]  /*2f70*/  LDSM.16.M88.4 R28, [R211+0x800] ;  /* 0x00080000d31c783b */ /* 0x000eee0000000200 */
[----:B------:R-:W-:Y:S01]  /*2f80*/  HMMA.16816.F32 R40, R24, R42, R76 ;  /* 0x0000002a1828723c */ /* 0x000fe2000000184c */
[----:B------:R-:W4:Y:S07]  /*2f90*/  LDSM.16.M88.4 R24, [R212] ;  /* 0x00000000d418783b */ /* 0x000f2e0000000200 */
[C---:B------:R-:W-:Y:S08]  /*2fa0*/  HMMA.16816.F32 R48, R20.reuse, R44, R72 ;  /* 0x0000002c1430723c */ /* 0x040ff00000001848 */
[C---:B------:R-:W-:Y:S08]  /*2fb0*/  HMMA.16816.F32 R60, R20.reuse, R46, R60 ;  /* 0x0000002e143c723c */ /* 0x040ff0000000183c */
[C---:B------:R-:W-:Y:S01]  /*2fc0*/  HMMA.16816.F32 R68, R20.reuse, R64, R56 ;  /* 0x000000401444723c */ /* 0x040fe20000001838 */
[----:B------:R-:W-:Y:S07]  /*2fd0*/  LDSM.16.M88.4 R56, [R204+0x9000] ;  /* 0x00900000cc38783b */ /* 0x000fee0000000200 */
[----:B------:R-:W-:Y:S08]  /*2fe0*/  HMMA.16816.F32 R52, R20, R66, R52 ;  /* 0x000000421434723c */ /* 0x000ff00000001834 */
[C---:B-1----:R-:W-:Y:S01]  /*2ff0*/  HMMA.16816.F32 R72, R16.reuse, R44, R12 ;  /* 0x0000002c1048723c */ /* 0x042fe2000000180c */
[----:B------:R-:W1:Y:S07]  /*3000*/  LDSM.16.M88.4 R12, [R206+0x6000] ;  /* 0x00600000ce0c783b */ /* 0x000e6e0000000200 */
[C---:B------:R-:W-:Y:S01]  /*3010*/  HMMA.16816.F32 R80, R16.reuse, R46, R36 ;  /* 0x0000002e1050723c */ /* 0x040fe20000001824 */
[----:B------:R-:W5:Y:S07]  /*3020*/  LDSM.16.M88.4 R44, [R204+0x9800] ;  /* 0x00980000cc2c783b */ /* 0x000f6e0000000200 */
[C---:B------:R-:W-:Y:S08]  /*3030*/  HMMA.16816.F32 R84, R16.reuse, R64, R84 ;  /* 0x000000401054723c */ /* 0x040ff00000001854 */
[----:B------:R-:W-:Y:S01]  /*3040*/  HMMA.16816.F32 R20, R16, R66, R40 ;  /* 0x000000421014723c */ /* 0x000fe20000001828 */
[----:B------:R-:W1:Y:S04]  /*3050*/  LDSM.16.M88.4 R16, [R206+0x4000] ;  /* 0x00400000ce10783b */ /* 0x000e680000000200 */
[----:B------:R-:W-:Y:S03]  /*3060*/  LDSM.16.M88.4 R64, [R215+0x1800] ;  /* 0x00180000d740783b */ /* 0x000fe60000000200 */
[C---:B--2---:R-:W-:Y:S01]  /*3070*/  HMMA.16816.F32 R36, R8.reuse, R32, R48 ;  /* 0x000000200824723c */ /* 0x044fe20000001830 */
[----:B------:R-:W-:Y:S07]  /*3080*/  LDSM.16.M88.4 R48, [R215+0x1000] ;  /* 0x00100000d730783b */ /* 0x000fee0000000200 */
[C---:B------:R-:W-:Y:S08]  /*3090*/  HMMA.16816.F32 R40, R8.reuse, R34, R60 ;  /* 0x000000220828723c */ /* 0x040ff0000000183c */
[C---:B---3--:R-:W-:Y:S08]  /*30a0*/  HMMA.16816.F32 R76, R8.reuse, R28, R68 ;  /* 0x0000001c084c723c */ /* 0x048ff00000001844 */
[----:B------:R-:W-:Y:S01]  /*30b0*/  HMMA.16816.F32 R52, R8, R30, R52 ;  /* 0x0000001e0834723c */ /* 0x000fe20000001834 */
[----:B------:R-:W2:Y:S07]  /*30c0*/  LDSM.16.M88.4 R8, [R208+0x6000] ;  /* 0x00600000d008783b */ /* 0x000eae0000000200 */
[C---:B----4-:R-:W-:Y:S08]  /*30d0*/  HMMA.16816.F32 R60, R24.reuse, R32, R72 ;  /* 0x00000020183c723c */ /* 0x050ff00000001848 */
[C---:B------:R-:W-:Y:S08]  /*30e0*/  HMMA.16816.F32 R68, R24.reuse, R34, R80 ;  /* 0x000000221844723c */ /* 0x040ff00000001850 */
[C---:B------:R-:W-:Y:S08]  /*30f0*/  HMMA.16816.F32 R72, R24.reuse, R28, R84 ;  /* 0x0000001c1848723c */ /* 0x040ff00000001854 */
[----:B------:R-:W-:Y:S01]  /*3100*/  HMMA.16816.F32 R32, R24, R30, R20 ;  /* 0x0000001e1820723c */ /* 0x000fe20000001814 */
[----:B------:R-:W3:Y:S07]  /*3110*/  LDSM.16.M88.4 R24, [R208+0x4000] ;  /* 0x00400000d018783b */ /* 0x000eee0000000200 */
[C---:B-1----:R-:W-:Y:S08]  /*3120*/  HMMA.16816.F32 R28, R12.reuse, R56, R36 ;  /* 0x000000380c1c723c */ /* 0x042ff00000001824 */
[C---:B------:R-:W-:Y:S08]  /*3130*/  HMMA.16816.F32 R20, R12.reuse, R58, R40 ;  /* 0x0000003a0c14723c */ /* 0x040ff00000001828 */
[C---:B-----5:R-:W-:Y:S08]  /*3140*/  HMMA.16816.F32 R40, R12.reuse, R44, R76 ;  /* 0x0000002c0c28723c */ /* 0x060ff0000000184c */
[----:B------:R-:W-:Y:S01]  /*3150*/  HMMA.16816.F32 R36, R12, R46, R52 ;  /* 0x0000002e0c24723c */ /* 0x000fe20000001834 */
[----:B------:R-:W-:Y:S07]  /*3160*/  LDSM.16.M88.4 R12, [R214+0x4000] ;  /* 0x00400000d60c783b */ /* 0x000fee0000000200 */
[C---:B------:R-:W-:Y:S08]  /*3170*/  HMMA.16816.F32 R52, R16.reuse, R56, R60 ;  /* 0x000000381034723c */ /* 0x040ff0000000183c */
[C---:B------:R-:W-:Y:S08]  /*3180*/  HMMA.16816.F32 R60, R16.reuse, R58, R68 ;  /* 0x0000003a103c723c */ /* 0x040ff00000001844 */
[C---:B------:R-:W-:Y:S08]  /*3190*/  HMMA.16816.F32 R68, R16.reuse, R44, R72 ;  /* 0x0000002c1044723c */ /* 0x040ff00000001848 */
[----:B------:R-:W-:Y:S01]  /*31a0*/  HMMA.16816.F32 R16, R16, R46, R32 ;  /* 0x0000002e1010723c */ /* 0x000fe20000001820 */
[----:B------:R-:W1:Y:S07]  /*31b0*/  LDSM.16.M88.4 R32, [R213+0x9000] ;  /* 0x00900000d520783b */ /* 0x000e6e0000000200 */
[C---:B--2---:R-:W-:Y:S01]  /*31c0*/  HMMA.16816.F32 R80, R8.reuse, R48, R28 ;  /* 0x000000300850723c */ /* 0x044fe2000000181c */
[----:B------:R-:W-:Y:S07]  /*31d0*/  LDSM.16.M88.4 R28, [R213+0x9800] ;  /* 0x00980000d51c783b */ /* 0x000fee0000000200 */
[C---:B------:R-:W-:Y:S01]  /*31e0*/  HMMA.16816.F32 R76, R8.reuse, R50, R20 ;  /* 0x00000032084c723c */ /* 0x040fe20000001814 */
[----:B------:R-:W-:Y:S07]  /*31f0*/  LDSM.16.M88.4 R20, [R212+0x4000] ;  /* 0x00400000d414783b */ /* 0x000fee0000000200 */
[C---:B------:R-:W-:Y:S08]  /*3200*/  HMMA.16816.F32 R72, R8.reuse, R64, R40 ;  /* 0x000000400848723c */ /* 0x040ff00000001828 */
[----:B------:R-:W-:Y:S01]  /*3210*/  HMMA.16816.F32 R56, R8, R66, R36 ;  /* 0x000000420838723c */ /* 0x000fe20000001824 */
[----:B------:R-:W2:Y:S04]  /*3220*/  LDSM.16.M88.4 R8, [R214+0x6000] ;  /* 0x00600000d608783b */ /* 0x000ea80000000200 */
[----:B------:R-:W4:Y:S03]  /*3230*/  LDSM.16.M88.4 R36, [R211+0x1000] ;  /* 0x00100000d324783b */ /* 0x000f260000000200 */
[C---:B---3--:R-:W-:Y:S08]  /*3240*/  HMMA.16816.F32 R44, R24.reuse, R48, R52 ;  /* 0x00000030182c723c */ /* 0x048ff00000001834 */
[C---:B------:R-:W-:Y:S08]  /*3250*/  HMMA.16816.F32 R40, R24.reuse, R50, R60 ;  /* 0x000000321828723c */ /* 0x040ff0000000183c */
[C---:B------:R-:W-:Y:S08]  /*3260*/  HMMA.16816.F32 R52, R24.reuse, R64, R68 ;  /* 0x000000401834723c */ /* 0x040ff00000001844 */
[----:B------:R-:W-:Y:S01]  /*3270*/  HMMA.16816.F32 R24, R24, R66, R16 ;  /* 0x000000421818723c */ /* 0x000fe20000001810 */
[----:B------:R-:W3:Y:S07]  /*3280*/  LDSM.16.M88.4 R16, [R212+0x6000] ;  /* 0x00600000d410783b */ /* 0x000eee0000000200 */
[-C--:B-1----:R-:W-:Y:S08]  /*3290*/  HMMA.16816.F32 R48, R12, R32.reuse, R44 ;  /* 0x000000200c30723c */ /* 0x082ff0000000182c */
[----:B--2---:R-:W-:Y:S08]  /*32a0*/  HMMA.16816.F32 R44, R8, R32, R80 ;  /* 0x00000020082c723c */ /* 0x004ff00000001850 */
[-C--:B------:R-:W-:Y:S08]  /*32b0*/  HMMA.16816.F32 R40, R12, R34.reuse, R40 ;  /* 0x000000220c28723c */ /* 0x080ff00000001828 */
[----:B------:R-:W-:Y:S08]  /*32c0*/  HMMA.16816.F32 R60, R8, R34, R76 ;  /* 0x00000022083c723c */ /* 0x000ff0000000184c */
[----:B------:R-:W-:Y:S08]  /*32d0*/  HMMA.16816.F32 R32, R12, R28, R52 ;  /* 0x0000001c0c20723c */ /* 0x000ff00000001834 */
[----:B----4-:R-:W-:Y:S08]  /*32e0*/  HMMA.16816.F32 R48, R20, R36, R48 ;  /* 0x000000241430723c */ /* 0x010ff00000001830 */
[----:B------:R-:W-:Y:S01]  /*32f0*/  HMMA.16816.F32 R52, R12, R30, R24 ;  /* 0x0000001e0c34723c */ /* 0x000fe20000001818 */
[----:B------:R-:W1:Y:S01]  /*3300*/  LDSM.16.M88.4 R24, [R211+0x1800] ;  /* 0x00180000d318783b */ /* 0x000e620000000200 */
[----:B------:R-:W-:-:S05]  /*3310*/  DEPBAR.LE SB0, 0x0 ;  /* 0x000080000000791a */ /* 0x000fca0000000000 */
[----:B------:R-:W-:Y:S01]  /*3320*/  IMNMX R12, R7, UR8, PT ;  /* 0x00000008070c7c17 */ /* 0x000fe2000b800200 */
[----:B---3--:R-:W-:Y:S01]  /*3330*/  HMMA.16816.F32 R44, R16, R36, R44 ;  /* 0x00000024102c723c */ /* 0x008fe2000000182c */
[----:B------:R-:W-:Y:S02]  /*3340*/  BAR.SYNC.DEFER_BLOCKING 0x0 ;  /* 0x0000000000007b1d */ /* 0x000fe40000010000 */
[----:B------:R-:W-:-:S05]  /*3350*/  ISETP.GE.AND P3, PT, R5, R12, PT ;  /* 0x0000000c0500720c */ /* 0x000fca0003f66270 */
[C---:B------:R-:W-:Y:S08]  /*3360*/  HMMA.16816.F32 R72, R8.reuse, R28, R72 ;  /* 0x0000001c0848723c */ /* 0x040ff00000001848 */
[----:B------:R-:W-:Y:S07]  /*3370*/  HMMA.16816.F32 R56, R8, R30, R56 ;  /* 0x0000001e0838723c */ /* 0x000fee0000001838 */
[----:B------:R-:W-:Y:S01]  /*3380*/  IADD3 R11, R88, 0x48, RZ ;  /* 0x00000048580b7810 */ /* 0x000fe20007ffe0ff */
[----:B------:R-:W-:Y:S01]  /*3390*/  HMMA.16816.F32 R40, R20, R38, R40 ;  /* 0x000000261428723c */ /* 0x000fe20000001828 */
[----:B------:R-:W-:Y:S01]  /*33a0*/  IMNMX R10, R3, UR8, PT ;  /* 0x00000008030a7c17 */ /* 0x000fe2000b800200 */
[----:B------:R-:W-:Y:S01]  /*33b0*/  FFMA.FTZ R8, R6, UR4, R51 ;  /* 0x0000000406087c23 */ /* 0x000fe20008010033 */
[----:B------:R-:W-:Y:S01]  /*33c0*/  IMNMX R9, R88, UR8, PT ;  /* 0x0000000858097c17 */ /* 0x000fe2000b800200 */
[----:B------:R-:W-:Y:S01]  /*33d0*/  FFMA.FTZ R13, R6, UR4, R45 ;  /* 0x00000004060d7c23 */ /* 0x000fe2000801002d */
[----:B------:R-:W-:-:S02]  /*33e0*/  IMNMX R11, R11, UR8, PT ;  /* 0x000000080b0b7c17 */ /* 0x000fc4000b800200 */
[----:B------:R-:W-:Y:S01]  /*33f0*/  IADD3 R3, R0, 0x8, RZ ;  /* 0x0000000800037810 */ /* 0x000fe20007ffe0ff */
[----:B------:R-:W-:Y:S01]  /*3400*/  HMMA.16816.F32 R36, R16, R38, R60 ;  /* 0x000000261024723c */ /* 0x000fe2000000183c */
[C---:B------:R-:W-:Y:S02]  /*3410*/  ISETP.GE.AND P6, PT, R5.reuse, R9, PT ;  /* 0x000000090500720c */ /* 0x040fe40003fc6270 */
[CC--:B------:R-:W-:Y:S01]  /*3420*/  ISETP.GE.AND P5, PT, R5.reuse, R10.reuse, PT ;  /* 0x0000000a0500720c */ /* 0x0c0fe20003fa6270 */
[----:B------:R-:W2:Y:S01]  /*3430*/  I2F R7, R3 ;  /* 0x0000000300077306 */ /* 0x000ea20000201400 */
[----:B------:R-:W-:Y:S01]  /*3440*/  ISETP.GE.AND P1, PT, R5, R11, PT ;  /* 0x0000000b0500720c */ /* 0x000fe20003f26270 */
[C---:B------:R-:W-:Y:S01]  /*3450*/  FFMA.FTZ R5, R6.reuse, UR4, R49 ;  /* 0x0000000406057c23 */ /* 0x040fe20008010031 */
[C---:B------:R-:W-:Y:S01]  /*3460*/  ISETP.GE.AND P0, PT, R3.reuse, R9, PT ;  /* 0x000000090300720c */ /* 0x040fe20003f06270 */
[----:B------:R-:W-:Y:S01]  /*3470*/  FFMA.FTZ R6, R6, UR4, R47 ;  /* 0x0000000406067c23 */ /* 0x000fe2000801002f */
[----:B------:R-:W-:Y:S01]  /*3480*/  ISETP.GE.AND P4, PT, R3, R10, PT ;  /* 0x0000000a0300720c */ /* 0x000fe20003f86270 */
[----:B-1----:R-:W-:Y:S01]  /*3490*/  HMMA.16816.F32 R32, R20, R24, R32 ;  /* 0x000000181420723c */ /* 0x002fe20000001820 */
[----:B------:R-:W-:-:S02]  /*34a0*/  FSEL R49, R5, -INF , !P6 ;  /* 0xff80000005317808 */ /* 0x000fc40007000000 */
[C---:B------:R-:W-:Y:S02]  /*34b0*/  ISETP.GE.AND P2, PT, R3.reuse, R12, PT ;  /* 0x0000000c0300720c */ /* 0x040fe40003f46270 */
[----:B------:R-:W-:Y:S02]  /*34c0*/  ISETP.GE.AND P6, PT, R3, R11, PT ;  /* 0x0000000b0300720c */ /* 0x000fe40003fc6270 */
[----:B------:R-:W-:Y:S01]  /*34d0*/  FSEL R45, R8, -INF , !P5 ;  /* 0xff800000082d7808 */ /* 0x000fe20006800000 */
[----:B------:R-:W-:Y:S01]  /*34e0*/  HMMA.16816.F32 R28, R16, R24, R72 ;  /* 0x00000018101c723c */ /* 0x000fe20000001848 */
[----:B------:R-:W-:Y:S01]  /*34f0*/  FSEL R60, R13, -INF , !P3 ;  /* 0xff8000000d3c7808 */ /* 0x000fe20005800000 */
[C---:B--2---:R-:W-:Y:S01]  /*3500*/  FFMA.FTZ R8, R7.reuse, UR4, R40 ;  /* 0x0000000407087c23 */ /* 0x044fe20008010028 */
[----:B------:R-:W-:Y:S02]  /*3510*/  IADD3 R3, R0, 0x9, RZ ;  /* 0x0000000900037810 */ /* 0x000fe40007ffe0ff */
[----:B------:R-:W-:Y:S01]  /*3520*/  FSEL R124, R6, -INF , !P1 ;  /* 0xff800000067c7808 */ /* 0x000fe20004800000 */
[C---:B------:R-:W-:Y:S01]  /*3530*/  FFMA.FTZ R13, R7.reuse, UR4, R36 ;  /* 0x00000004070d7c23 */ /* 0x040fe20008010024 */
[----:B------:R-:W1:Y:S01]  /*3540*/  I2F R5, R3 ;  /* 0x0000000300057306 */ /* 0x000e620000201400 */
[----:B------:R-:W-:Y:S01]  /*3550*/  FSEL R40, R8, -INF , !P0 ;  /* 0xff80000008287808 */ /* 0x000fe20004000000 */
[----:B------:R-:W-:Y:S01]  /*3560*/  FFMA.FTZ R8, R7, UR4, R42 ;  /* 0x0000000407087c23 */ /* 0x000fe2000801002a */
[----:B------:R-:W-:Y:S01]  /*3570*/  ISETP.GE.AND P5, PT, R3, R9, PT ;  /* 0x000000090300720c */ /* 0x000fe20003fa6270 */
[----:B------:R-:W-:Y:S01]  /*3580*/  FFMA.FTZ R6, R7, UR4, R38 ;  /* 0x0000000407067c23 */ /* 0x000fe20008010026 */
[C---:B------:R-:W-:Y:S01]  /*3590*/  ISETP.GE.AND P3, PT, R3.reuse, R10, PT ;  /* 0x0000000a0300720c */ /* 0x040fe20003f66270 */
[----:B------:R-:W-:Y:S01]  /*35a0*/  HMMA.16816.F32 R20, R20, R26, R52 ;  /* 0x0000001a1414723c */ /* 0x000fe20000001834 */
[----:B------:R-:W-:-:S02]  /*35b0*/  ISETP.GE.AND P1, PT, R3, R12, PT ;  /* 0x0000000c0300720c */ /* 0x000fc40003f26270 */
[----:B------:R-:W-:Y:S02]  /*35c0*/  ISETP.GE.AND P0, PT, R3, R11, PT ;  /* 0x0000000b0300720c */ /* 0x000fe40003f06270 */
[----:B------:R-:W-:Y:S02]  /*35d0*/  FSEL R36, R8, -INF , !P4 ;  /* 0xff80000008247808 */ /* 0x000fe40006000000 */
[----:B------:R-:W-:Y:S01]  /*35e0*/  FSEL R63, R6, -INF , !P6 ;  /* 0xff800000063f7808 */ /* 0x000fe20007000000 */
[----:B------:R-:W-:Y:S01]  /*35f0*/  HMMA.16816.F32 R16, R16, R26, R56 ;  /* 0x0000001a1010723c */ /* 0x000fe20000001838 */
[----:B------:R-:W-:Y:S01]  /*3600*/  FSEL R61, R13, -INF , !P2 ;  /* 0xff8000000d3d7808 */ /* 0x000fe20005000000 */
[C---:B-1----:R-:W-:Y:S01]  /*3610*/  FFMA.FTZ R8, R5.reuse, UR4, R41 ;  /* 0x0000000405087c23 */ /* 0x042fe20008010029 */
[----:B------:R-:W-:Y:S01]  /*3620*/  IADD3 R3, R0, 0x10, RZ ;  /* 0x0000001000037810 */ /* 0x000fe20007ffe0ff */
[C---:B------:R-:W-:Y:S02]  /*3630*/  FFMA.FTZ R6, R5.reuse, UR4, R43 ;  /* 0x0000000405067c23 */ /* 0x040fe4000801002b */
[C---:B------:R-:W-:Y:S01]  /*3640*/  FFMA.FTZ R13, R5.reuse, UR4, R37 ;  /* 0x00000004050d7c23 */ /* 0x040fe20008010025 */
[----:B------:R-:W1:Y:S01]  /*3650*/  I2F R7, R3 ;  /* 0x0000000300077306 */ /* 0x000e620000201400 */
[----:B------:R-:W-:Y:S01]  /*3660*/  FSEL R24, R8, -INF , !P5 ;  /* 0xff80000008187808 */ /* 0x000fe20006800000 */
[----:B------:R-:W-:Y:S01]  /*3670*/  FFMA.FTZ R5, R5, UR4, R39 ;  /* 0x0000000405057c23 */ /* 0x000fe20008010027 */
[----:B------:R-:W-:-:S02]  /*3680*/  ISETP.GE.AND P4, PT, R3, R9, PT ;  /* 0x000000090300720c */ /* 0x000fc40003f86270 */
[C---:B------:R-:W-:Y:S02]  /*3690*/  ISETP.GE.AND P2, PT, R3.reuse, R10, PT ;  /* 0x0000000a0300720c */ /* 0x040fe40003f46270 */
[C---:B------:R-:W-:Y:S02]  /*36a0*/  ISETP.GE.AND P6, PT, R3.reuse, R12, PT ;  /* 0x0000000c0300720c */ /* 0x040fe40003fc6270 */
[----:B------:R-:W-:Y:S02]  /*36b0*/  ISETP.GE.AND P5, PT, R3, R11, PT ;  /* 0x0000000b0300720c */ /* 0x000fe40003fa6270 */
[----:B------:R-:W-:Y:S02]  /*36c0*/  FSEL R25, R6, -INF , !P3 ;  /* 0xff80000006197808 */ /* 0x000fe40005800000 */
[----:B------:R-:W-:Y:S02]  /*36d0*/  FSEL R62, R5, -INF , !P0 ;  /* 0xff800000053e7808 */ /* 0x000fe40004000000 */
[C---:B------:R-:W-:Y:S01]  /*36e0*/  IADD3 R5, R0.reuse, 0x18, RZ ;  /* 0x0000001800057810 */ /* 0x040fe20007ffe0ff */
[----:B-1----:R-:W-:Y:S01]  /*36f0*/  FFMA.FTZ R8, R7, UR4, R32 ;  /* 0x0000000407087c23 */ /* 0x002fe20008010020 */
[----:B------:R-:W-:-:S02]  /*3700*/  IADD3 R3, R0, 0x11, RZ ;  /* 0x0000001100037810 */ /* 0x000fc40007ffe0ff */
[----:B------:R-:W-:Y:S01]  /*3710*/  FSEL R47, R13, -INF , !P1 ;  /* 0xff8000000d2f7808 */ /* 0x000fe20004800000 */
[C---:B------:R-:W-:Y:S01]  /*3720*/  FFMA.FTZ R13, R7.reuse, UR4, R28 ;  /* 0x00000004070d7c23 */ /* 0x040fe2000801001c */
[----:B------:R-:W1:Y:S01]  /*3730*/  I2F R6, R3 ;  /* 0x0000000300067306 */ /* 0x000e620000201400 */
[----:B------:R-:W-:Y:S01]  /*3740*/  FSEL R41, R8, -INF , !P4 ;  /* 0xff80000008297808 */ /* 0x000fe20006000000 */
[----:B------:R-:W-:Y:S01]  /*3750*/  FFMA.FTZ R8, R7, UR4, R34 ;  /* 0x0000000407087c23 */ /* 0x000fe20008010022 */
[----:B------:R-:W-:Y:S01]  /*3760*/  ISETP.GE.AND P3, PT, R3, R9, PT ;  /* 0x000000090300720c */ /* 0x000fe20003f66270 */
[----:B------:R-:W-:Y:S01]  /*3770*/  FFMA.FTZ R7, R7, UR4, R30 ;  /* 0x0000000407077c23 */ /* 0x000fe2000801001e */
[C---:B------:R-:W-:Y:S02]  /*3780*/  ISETP.GE.AND P1, PT, R3.reuse, R10, PT ;  /* 0x0000000a0300720c */ /* 0x040fe40003f26270 */
[C---:B------:R-:W-:Y:S02]  /*3790*/  ISETP.GE.AND P0, PT, R3.reuse, R12, PT ;  /* 0x0000000c0300720c */ /* 0x040fe40003f06270 */
[----:B------:R-:W-:-:S02]  /*37a0*/  ISETP.GE.AND P4, PT, R3, R11, PT ;  /* 0x0000000b0300720c */ /* 0x000fc40003f86270 */
[----:B------:R2:W3:Y:S01]  /*37b0*/  I2F R3, R5 ;  /* 0x0000000500037306 */ /* 0x0004e20000201400 */
[----:B------:R-:W-:Y:S02]  /*37c0*/  FSEL R32, R8, -INF , !P2 ;  /* 0xff80000008207808 */ /* 0x000fe40005000000 */
[----:B------:R-:W-:Y:S01]  /*37d0*/  FSEL R34, R13, -INF , !P6 ;  /* 0xff8000000d227808 */ /* 0x000fe20007000000 */
[C---:B-1----:R-:W-:Y:S01]  /*37e0*/  FFMA.FTZ R8, R6.reuse, UR4, R33 ;  /* 0x0000000406087c23 */ /* 0x042fe20008010021 */
[----:B------:R-:W-:Y:S01]  /*37f0*/  FSEL R57, R7, -INF , !P5 ;  /* 0xff80000007397808 */ /* 0x000fe20006800000 */
[----:B------:R-:W-:Y:S01]  /*3800*/  FFMA.FTZ R7, R6, UR4, R29 ;  /* 0x0000000406077c23 */ /* 0x000fe2000801001d */
[C---:B------:R-:W-:Y:S02]  /*3810*/  ISETP.GE.AND P2, PT, R5.reuse, R9, PT ;  /* 0x000000090500720c */ /* 0x040fe40003f46270 */
[----:B------:R-:W-:Y:S02]  /*3820*/  FSEL R30, R8, -INF , !P3 ;  /* 0xff800000081e7808 */ /* 0x000fe40005800000 */
[C---:B------:R-:W-:Y:S01]  /*3830*/  ISETP.GE.AND P6, PT, R5.reuse, R10, PT ;  /* 0x0000000a0500720c */ /* 0x040fe20003fc6270 */
[----:B------:R-:W1:Y:S01]  /*3840*/  I2F R8, R0 ;  /* 0x0000000000087306 */ /* 0x000e620000201400 */
[----:B------:R-:W-:-:S02]  /*3850*/  ISETP.GE.AND P5, PT, R5, R12, PT ;  /* 0x0000000c0500720c */ /* 0x000fc40003fa6270 */
[----:B------:R-:W-:Y:S01]  /*3860*/  ISETP.GE.AND P3, PT, R5, R11, PT ;  /* 0x0000000b0500720c */ /* 0x000fe20003f66270 */
[C---:B--2---:R-:W-:Y:S01]  /*3870*/  FFMA.FTZ R5, R6.reuse, UR4, R35 ;  /* 0x0000000406057c23 */ /* 0x044fe20008010023 */
[----:B------:R-:W-:Y:S01]  /*3880*/  FSEL R35, R7, -INF , !P0 ;  /* 0xff80000007237808 */ /* 0x000fe20004000000 */
[----:B------:R-:W-:Y:S01]  /*3890*/  FFMA.FTZ R6, R6, UR4, R31 ;  /* 0x0000000406067c23 */ /* 0x000fe2000801001f */
[----:B------:R-:W-:Y:S01]  /*38a0*/  ISETP.GE.AND P0, PT, R0, R10, PT ;  /* 0x0000000a0000720c */ /* 0x000fe20003f06270 */
[----:B---3--:R-:W-:Y:S01]  /*38b0*/  FFMA.FTZ R7, R3, UR4, R16 ;  /* 0x0000000403077c23 */ /* 0x008fe20008010010 */
[----:B------:R-:W-:Y:S01]  /*38c0*/  FSEL R29, R5, -INF , !P1 ;  /* 0xff800000051d7808 */ /* 0x000fe20004800000 */
[C---:B------:R-:W-:Y:S01]  /*38d0*/  FFMA.FTZ R5, R3.reuse, UR4, R20 ;  /* 0x0000000403057c23 */ /* 0x040fe20008010014 */
[----:B------:R-:W-:Y:S01]  /*38e0*/  FSEL R58, R6, -INF , !P4 ;  /* 0xff800000063a7808 */ /* 0x000fe20006000000 */
[----:B------:R-:W-:Y:S01]  /*38f0*/  FFMA.FTZ R6, R3, UR4, R22 ;  /* 0x0000000403067c23 */ /* 0x000fe20008010016 */
[----:B------:R-:W-:-:S02]  /*3900*/  ISETP.GE.AND P1, PT, R0, R9, PT ;  /* 0x000000090000720c */ /* 0x000fc40003f26270 */
[----:B------:R-:W-:Y:S01]  /*3910*/  FSEL R27, R5, -INF , !P2 ;  /* 0xff800000051b7808 */ /* 0x000fe20005000000 */
[----:B------:R-:W-:Y:S01]  /*3920*/  FFMA.FTZ R5, R3, UR4, R18 ;  /* 0x0000000403057c23 */ /* 0x000fe20008010012 */
[----:B------:R-:W-:Y:S01]  /*3930*/  ISETP.GE.AND P4, PT, R0, R12, PT ;  /* 0x0000000c0000720c */ /* 0x000fe20003f86270 */
[----:B-1----:R-:W-:Y:S01]  /*3940*/  FFMA.FTZ R14, R8, UR4, R44 ;  /* 0x00000004080e7c23 */ /* 0x002fe2000801002c */
[C---:B------:R-:W-:Y:S02]  /*3950*/  ISETP.GE.AND P2, PT, R0.reuse, R11, PT ;  /* 0x0000000b0000720c */ /* 0x040fe40003f46270 */
[----:B------:R-:W-:Y:S02]  /*3960*/  IADD3 R0, R0, 0x19, RZ ;  /* 0x0000001900007810 */ /* 0x000fe40007ffe0ff */
[----:B------:R-:W-:Y:S01]  /*3970*/  FSEL R56, R5, -INF , !P3 ;  /* 0xff80000005387808 */ /* 0x000fe20005800000 */
[----:B------:R-:W-:Y:S01]  /*3980*/  FFMA.FTZ R5, R8, UR4, R50 ;  /* 0x0000000408057c23 */ /* 0x000fe20008010032 */
[----:B------:R-:W1:Y:S01]  /*3990*/  I2F R3, R0 ;  /* 0x0000000000037306 */ /* 0x000e620000201400 */
[----:B------:R-:W-:Y:S01]  /*39a0*/  FSEL R28, R6, -INF , !P6 ;  /* 0xff800000061c7808 */ /* 0x000fe20007000000 */
[----:B------:R-:W-:Y:S01]  /*39b0*/  FFMA.FTZ R6, R8, UR4, R48 ;  /* 0x0000000408067c23 */ /* 0x000fe20008010030 */
[----:B------:R-:W-:-:S02]  /*39c0*/  FSEL R43, R7, -INF , !P5 ;  /* 0xff800000072b7808 */ /* 0x000fc40006800000 */
[----:B------:R-:W-:Y:S02]  /*39d0*/  FSEL R22, R5, -INF , !P0 ;  /* 0xff80000005167808 */ /* 0x000fe40004000000 */
[----:B------:R-:W-:Y:S02]  /*39e0*/  PLOP3.LUT P0, PT, PT, PT, UP0, 0x80, 0x0 ;  /* 0x000000000000781c */ /* 0x000fe40003f0f008 */
[----:B------:R-:W-:Y:S01]  /*39f0*/  FSEL R20, R6, -INF , !P1 ;  /* 0xff80000006147808 */ /* 0x000fe20004800000 */
[----:B------:R-:W-:Y:S01]  /*3a00*/  FFMA.FTZ R6, R8, UR4, R46 ;  /* 0x0000000408067c23 */ /* 0x000fe2000801002e */
[C---:B------:R-:W-:Y:S02]  /*3a10*/  ISETP.GE.AND P6, PT, R0.reuse, R9, PT ;  /* 0x000000090000720c */ /* 0x040fe40003fc6270 */
[C---:B------:R-:W-:Y:S02]  /*3a20*/  ISETP.GE.AND P5, PT, R0.reuse, R10, PT ;  /* 0x0000000a0000720c */ /* 0x040fe40003fa6270 */
[C---:B------:R-:W-:Y:S01]  /*3a30*/  ISETP.GE.AND P3, PT, R0.reuse, R12, PT ;  /* 0x0000000c0000720c */ /* 0x040fe20003f66270 */
[C---:B-1----:R-:W-:Y:S01]  /*3a40*/  FFMA.FTZ R13, R3.reuse, UR4, R21 ;  /* 0x00000004030d7c23 */ /* 0x042fe20008010015 */
[----:B------:R-:W-:Y:S01]  /*3a50*/  ISETP.GE.AND P1, PT, R0, R11, PT ;  /* 0x0000000b0000720c */ /* 0x000fe20003f26270 */
[----:B------:R-:W-:Y:S01]  /*3a60*/  FFMA.FTZ R8, R3, UR4, R23 ;  /* 0x0000000403087c23 */ /* 0x000fe20008010017 */
[----:B------:R-:W-:Y:S01]  /*3a70*/  LOP3.LUT R0, R89, R90, RZ, 0xfc, !PT ;  /* 0x0000005a59007212 */ /* 0x000fe200078efcff */
[C---:B------:R-:W-:Y:S01]  /*3a80*/  FFMA.FTZ R7, R3.reuse, UR4, R17 ;  /* 0x0000000403077c23 */ /* 0x040fe20008010011 */
[----:B------:R-:W-:Y:S01]  /*3a90*/  FSEL R31, R14, -INF , !P4 ;  /* 0xff8000000e1f7808 */ /* 0x000fe20006000000 */
[----:B------:R-:W-:Y:S01]  /*3aa0*/  FFMA.FTZ R3, R3, UR4, R19 ;  /* 0x0000000403037c23 */ /* 0x000fe20008010013 */
[----:B------:R-:W-:-:S02]  /*3ab0*/  FSEL R33, R6, -INF , !P2 ;  /* 0xff80000006217808 */ /* 0x000fc40005000000 */
        /* <DEDUP_REMOVED lines=45> */
.L_x_1008:
[----:B------:R-:W-:Y:S05]  /*3d90*/  BSYNC B0 ;  /* 0x0000000000007941 */ /* 0x000fea0003800000 */
.L_x_1007:
[----:B------:R-:W0:Y:S02]  /*3da0*/  LDGDEPBAR ;  /* 0x00000000000079af */ /* 0x000e240000000000 */
.L_x_1006:
[----:B------:R-:W-:Y:S01]  /*3db0*/  FMNMX.FTZ R136, R20, R49, !PT ;  /* 0x0000003114887209 */ /* 0x000fe20007810000 */
[----:B-1----:R-:W-:Y:S01]  /*3dc0*/  IMAD.WIDE.U32 R14, R243, -0x326172a9, RZ ;  /* 0xcd9e8d57f30e7825 */ /* 0x002fe200078e00ff */
[----:B------:R-:W-:Y:S01]  /*3dd0*/  FMNMX.FTZ R3, R22, R45, !PT ;  /* 0x0000002d16037209 */ /* 0x000fe20007810000 */
[----:B------:R-:W-:Y:S01]  /*3de0*/  UIADD3 UR15, UR31, -0x4498517b, URZ ;  /* 0xbb67ae851f0f7890 */ /* 0x000fe2000fffe03f */
[----:B------:R-:W-:Y:S01]  /*3df0*/  FMNMX.FTZ R136, R40, R136, !PT ;  /* 0x0000008828887209 */ /* 0x000fe20007810000 */
[----:B--2---:R-:W-:Y:S01]  /*3e00*/  IMAD.U32 R7, RZ, RZ, UR31 ;  /* 0x0000001fff077e24 */ /* 0x004fe2000f8e00ff */
        /* <DEDUP_REMOVED lines=19> */
[----:B------:R-:W-:Y:S01]  /*3f40*/  IMAD.SHL.U32 R205, R0, 0x2, RZ ;  /* 0x0000000200cd7824 */ /* 0x000fe200078e00ff */
[----:B------:R-:W-:Y:S01]  /*3f50*/  FMNMX.FTZ R3, R26, R3, !PT ;  /* 0x000000031a037209 */ /* 0x000fe20007810000 */
[----:B------:R-:W-:Y:S01]  /*3f60*/  UIADD3 UR17, UR30, -0x4ab325aa, URZ ;  /* 0xb54cda561e117890 */ /* 0x000fe2000fffe03f */
[----:B------:R-:W-:Y:S01]  /*3f70*/  LOP3.LUT R46, R92, UR30, RZ, 0x3c, !PT ;  /* 0x0000001e5c2e7c12 */ /* 0x000fe2000f8e3cff */
[----:B------:R-:W1:Y:S01]  /*3f80*/  SHFL.BFLY PT, R5, R136, 0x2, 0x1f ;  /* 0x0c401f0088057f89 */ /* 0x000e6200000e0000 */
[--C-:B------:R-:W-:Y:S01]  /*3f90*/  IMAD R207, R4, 0x2, R205.reuse ;  /* 0x0000000204cf7824 */ /* 0x100fe200078e02cd */
[----:B------:R-:W-:Y:S01]  /*3fa0*/  UIADD3 UR8, UR30, 0x1715609d, URZ ;  /* 0x1715609d1e087890 */ /* 0x000fe2000fffe03f */
[C---:B------:R-:W-:Y:S01]  /*3fb0*/  IMAD R210, R2.reuse, 0x2, R205 ;  /* 0x0000000202d27824 */ /* 0x040fe200078e02cd */
[----:B------:R-:W2:Y:S01]  /*3fc0*/  SHFL.BFLY PT, R6, R3, 0x2, 0x1f ;  /* 0x0c401f0003067f89 */ /* 0x000ea200000e0000 */
[----:B------:R-:W-:Y:S01]  /*3fd0*/  IMAD R209, R2, 0x2, R207 ;  /* 0x0000000202d17824 */ /* 0x000fe200078e02cf */
[----:B------:R-:W-:-:S02]  /*3fe0*/  IADD3 R59, R243, 0x4, RZ ;  /* 0x00000004f33b7810 */ /* 0x000fc40007ffe0ff */
[----:B------:R-:W-:Y:S03]  /*3ff0*/  LDSM.16.MT88.4 R148, [R205+0xa000] ;  /* 0x00a00000cd94783b */ /* 0x000fe60000004200 */
[----:B------:R-:W-:Y:S01]  /*4000*/  IMAD.WIDE.U32 R238, R59, -0x326172a9, RZ ;  /* 0xcd9e8d573bee7825 */ /* 0x000fe200078e00ff */
[----:B------:R-:W-:Y:S04]  /*4010*/  LDSM.16.MT88.4 R76, [R207+0xa000] ;  /* 0x00a00000cf4c783b */ /* 0x000fe80000004200 */
[----:B------:R-:W-:Y:S04]  /*4020*/  LDSM.16.MT88.4 R92, [R210+0xa000] ;  /* 0x00a00000d25c783b */ /* 0x000fe80000004200 */
[----:B------:R-:W-:Y:S01]  /*4030*/  LDSM.16.MT88.4 R104, [R205+0xb000] ;  /* 0x00b00000cd68783b */ /* 0x000fe20000004200 */
[----:B-1----:R-:W-:-:S03]  /*4040*/  FMNMX.FTZ R136, R136, R5, !PT ;  /* 0x0000000588887209 */ /* 0x002fc60007810000 */
[----:B------:R-:W-:Y:S01]  /*4050*/  LDSM.16.MT88.4 R200, [R207+0xb000] ;  /* 0x00b00000cfc8783b */ /* 0x000fe20000004200 */
[----:B------:R-:W-:Y:S02]  /*4060*/  LOP3.LUT R5, R15, R46, RZ, 0x3c, !PT ;  /* 0x0000002e0f057212 */ /* 0x000fe400078e3cff */
[----:B--2---:R-:W-:Y:S01]  /*4070*/  FMNMX.FTZ R3, R6, R3, !PT ;  /* 0x0000000306037209 */ /* 0x004fe20007810000 */
[----:B------:R-:W1:Y:S01]  /*4080*/  SHFL.BFLY PT, R8, R136, 0x1, 0x1f ;  /* 0x0c201f0088087f89 */ /* 0x000e6200000e0000 */
[----:B------:R-:W-:Y:S01]  /*4090*/  LOP3.LUT R6, R237, UR32, R7, 0x96, !PT ;  /* 0x00000020ed067c12 */ /* 0x000fe2000f8e9607 */
[----:B------:R-:W-:Y:S02]  /*40a0*/  IMAD.WIDE.U32 R246, R5, -0x2daee0ad, RZ ;  /* 0xd2511f5305f67825 */ /* 0x000fe400078e00ff */
[----:B------:R-:W2:Y:S02]  /*40b0*/  SHFL.BFLY PT, R135, R3, 0x1, 0x1f ;  /* 0x0c201f0003877f89 */ /* 0x000ea400000e0000 */
[----:B------:R-:W-:Y:S01]  /*40c0*/  IMAD.WIDE.U32 R72, R6, -0x326172a9, RZ ;  /* 0xcd9e8d5706487825 */ /* 0x000fe200078e00ff */
[----:B------:R-:W-:Y:S01]  /*40d0*/  LOP3.LUT R5, R247, UR15, R236, 0x96, !PT ;  /* 0x0000000ff7057c12 */ /* 0x000fe2000f8e96ec */
[----:B------:R-:W-:Y:S04]  /*40e0*/  LDSM.16.MT88.4 R116, [R210+0xb000] ;  /* 0x00b00000d274783b */ /* 0x000fe80000004200 */
[----:B------:R-:W-:Y:S01]  /*40f0*/  IMAD.WIDE.U32 R244, R5, -0x326172a9, RZ ;  /* 0xcd9e8d5705f47825 */ /* 0x000fe200078e00ff */
[----:B------:R-:W-:Y:S01]  /*4100*/  LOP3.LUT R5, R73, UR16, R14, 0x96, !PT ;  /* 0x0000001049057c12 */ /* 0x000fe2000f8e960e */
[----:B------:R-:W-:Y:S03]  /*4110*/  LDSM.16.MT88.4 R220, [R209+0xb000] ;  /* 0x00b00000d1dc783b */ /* 0x000fe60000004200 */
[----:B------:R-:W-:Y:S01]  /*4120*/  LOP3.LUT R14, R245, UR14, R72, 0x96, !PT ;  /* 0x0000000ef50e7c12 */ /* 0x000fe2000f8e9648 */
[----:B------:R-:W-:Y:S01]  /*4130*/  IMAD.WIDE.U32 R16, R5, -0x2daee0ad, RZ ;  /* 0xd2511f5305107825 */ /* 0x000fe200078e00ff */
[----:B------:R-:W-:Y:S03]  /*4140*/  LDSM.16.MT88.4 R184, [R205+0xa800] ;  /* 0x00a80000cdb8783b */ /* 0x000fe60000004200 */
[----:B------:R-:W-:Y:S01]  /*4150*/  IMAD.WIDE.U32 R14, R14, -0x2daee0ad, RZ ;  /* 0xd2511f530e0e7825 */ /* 0x000fe200078e00ff */
[----:B------:R-:W-:Y:S01]  /*4160*/  LOP3.LUT R6, R17, UR13, R246, 0x96, !PT ;  /* 0x0000000d11067c12 */ /* 0x000fe2000f8e96f6 */
[----:B------:R-:W-:Y:S01]  /*4170*/  LDSM.16.MT88.4 R176, [R207+0xa800] ;  /* 0x00a80000cfb0783b */ /* 0x000fe20000004200 */
[----:B-1----:R-:W-:-:S02]  /*4180*/  FMNMX.FTZ R136, R136, R8, !PT ;  /* 0x0000000888887209 */ /* 0x002fc40007810000 */
[----:B--2---:R-:W-:Y:S01]  /*4190*/  FMNMX.FTZ R135, R3, R135, !PT ;  /* 0x0000008703877209 */ /* 0x004fe20007810000 */
[----:B------:R-:W-:Y:S02]  /*41a0*/  LDSM.16.MT88.4 R180, [R210+0xa800] ;  /* 0x00a80000d2b4783b */ /* 0x000fe40000004200 */
[C---:B------:R-:W-:Y:S01]  /*41b0*/  FMUL.FTZ R8, R136.reuse, c[0x0][0x23c] ;  /* 0x00008f0088087a20 */ /* 0x040fe20000410000 */
[----:B------:R-:W-:Y:S01]  /*41c0*/  FSETP.NEU.FTZ.AND P1, PT, R136, -INF , PT ;  /* 0xff8000008800780b */ /* 0x000fe20003f3d000 */
[----:B------:R-:W-:Y:S03]  /*41d0*/  LDSM.16.MT88.4 R172, [R209+0xa800] ;  /* 0x00a80000d1ac783b */ /* 0x000fe60000004200 */
[----:B------:R-:W-:Y:S02]  /*41e0*/  FSEL R8, R8, RZ, P1 ;  /* 0x000000ff08087208 */ /* 0x000fe40000800000 */
[----:B------:R-:W-:Y:S01]  /*41f0*/  FSETP.NEU.FTZ.AND P1, PT, R135, -INF , PT ;  /* 0xff8000008700780b */ /* 0x000fe20003f3d000 */
[----:B------:R-:W-:Y:S02]  /*4200*/  LDSM.16.MT88.4 R196, [R205+0xb800] ;  /* 0x00b80000cdc4783b */ /* 0x000fe40000004200 */
[----:B------:R-:W-:-:S02]  /*4210*/  FFMA.FTZ R5, R20, c[0x0][0x23c], -R8 ;  /* 0x00008f0014057a23 */ /* 0x000fc40000010808 */
[----:B------:R-:W-:Y:S01]  /*4220*/  FFMA.FTZ R3, R40, c[0x0][0x23c], -R8 ;  /* 0x00008f0028037a23 */ /* 0x000fe20000010808 */
[----:B------:R-:W-:Y:S01]  /*4230*/  LDSM.16.MT88.4 R188, [R207+0xb800] ;  /* 0x00b80000cfbc783b */ /* 0x000fe20000004200 */
[----:B------:R1:W-:Y:S03]  /*4240*/  MUFU.EX2 R242, R5 ;  /* 0x0000000500f27308 */ /* 0x0003e60000000800 */
[----:B------:R-:W-:Y:S04]  /*4250*/  LDSM.16.MT88.4 R192, [R210+0xb800] ;  /* 0x00b80000d2c0783b */ /* 0x000fe80000004200 */
[----:B------:R-:W-:Y:S01]  /*4260*/  STL [R1+0x2c], R46 ;  /* 0x00002c2e01007387 */ /* 0x000fe20000100800 */
[----:B------:R2:W-:Y:S03]  /*4270*/  MUFU.EX2 R241, R3 ;  /* 0x0000000300f17308 */ /* 0x0005e60000000800 */
[----:B------:R-:W-:Y:S04]  /*4280*/  STL.64 [R1+0x38], R246 ;  /* 0x000038f601007387 */ /* 0x000fe80000100a00 */
[----:B------:R-:W-:Y:S01]  /*4290*/  STL.64 [R1+0x20], R244 ;  /* 0x000020f401007387 */ /* 0x000fe20000100a00 */
[----:B-1----:R-:W-:Y:S01]  /*42a0*/  LOP3.LUT R5, R15, UR11, R16, 0x96, !PT ;  /* 0x0000000b0f057c12 */ /* 0x002fe2000f8e9610 */
[----:B------:R-:W-:-:S02]  /*42b0*/  IMAD.WIDE.U32 R16, R6, -0x326172a9, RZ ;  /* 0xcd9e8d5706107825 */ /* 0x000fc400078e00ff */
[----:B------:R-:W-:Y:S02]  /*42c0*/  STL [R1+0x4c], R59 ;  /* 0x00004c3b01007387 */ /* 0x000fe40000100800 */
[----:B------:R-:W-:Y:S02]  /*42d0*/  FFMA.FTZ R6, R49, c[0x0][0x23c], -R8 ;  /* 0x00008f0031067a23 */ /* 0x000fe40000010808 */
[----:B------:R-:W-:Y:S02]  /*42e0*/  IMAD.WIDE.U32 R18, R5, -0x326172a9, RZ ;  /* 0xcd9e8d5705127825 */ /* 0x000fe400078e00ff */
[----:B------:R1:W-:Y:S02]  /*42f0*/  MUFU.EX2 R235, R6 ;  /* 0x0000000600eb7308 */ /* 0x0003e40000000800 */
[----:B--2---:R-:W-:Y:S01]  /*4300*/  FMUL.FTZ R3, R135, c[0x0][0x23c] ;  /* 0x00008f0087037a20 */ /* 0x004fe20000410000 */
[----:B------:R-:W-:-:S04]  /*4310*/  LOP3.LUT R5, R19, UR10, R16, 0x96, !PT ;  /* 0x0000000a13057c12 */ /* 0x000fc8000f8e9610 */
[----:B------:R-:W-:Y:S01]  /*4320*/  FSEL R3, R3, RZ, P1 ;  /* 0x000000ff03037208 */ /* 0x000fe20000800000 */
[----:B------:R-:W-:-:S04]  /*4330*/  IMAD.WIDE.U32 R20, R5, -0x2daee0ad, RZ ;  /* 0xd2511f5305147825 */ /* 0x000fc800078e00ff */
[----:B------:R-:W-:Y:S02]  /*4340*/  FFMA.FTZ R5, R24, c[0x0][0x23c], -R8 ;  /* 0x00008f0018057a23 */ /* 0x000fe40000010808 */
[--C-:B------:R-:W-:Y:S01]  /*4350*/  FFMA.FTZ R13, R36, c[0x0][0x23c], -R3.reuse ;  /* 0x00008f00240d7a23 */ /* 0x100fe20000010803 */
[----:B-1----:R-:W-:Y:S01]  /*4360*/  LOP3.LUT R6, R17, UR12, R244, 0x96, !PT ;  /* 0x0000000c11067c12 */ /* 0x002fe2000f8e96f4 */
[----:B------:R1:W2:Y:S01]  /*4370*/  MUFU.EX2 R240, R5 ;  /* 0x0000000500f07308 */ /* 0x0002a20000000800 */
[--C-:B------:R-:W-:Y:S02]  /*4380*/  FFMA.FTZ R4, R25, c[0x0][0x23c], -R3.reuse ;  /* 0x00008f0019047a23 */ /* 0x100fe40000010803 */
[----:B------:R-:W-:Y:S02]  /*4390*/  FFMA.FTZ R19, R29, c[0x0][0x23c], -R3 ;  /* 0x00008f001d137a23 */ /* 0x000fe40000010803 */
[----:B------:R-:W-:-:S03]  /*43a0*/  IMAD.WIDE.U32 R16, R6, -0x2daee0ad, RZ ;  /* 0xd2511f5306107825 */ /* 0x000fc600078e00ff */
[----:B------:R-:W-:Y:S02]  /*43b0*/  MUFU.EX2 R232, R13 ;  /* 0x0000000d00e87308 */ /* 0x000fe40000000800 */
[----:B------:R-:W-:Y:S02]  /*43c0*/  LOP3.LUT R6, R21, UR5, R16, 0x96, !PT ;  /* 0x0000000515067c12 */ /* 0x000fe4000f8e9610 */
[----:B------:R-:W-:-:S03]  /*43d0*/  LOP3.LUT R14, R17, UR9, R14, 0x96, !PT ;  /* 0x00000009110e7c12 */ /* 0x000fc6000f8e960e */
[----:B------:R-:W-:Y:S01]  /*43e0*/  IMAD.WIDE.U32 R6, R6, -0x326172a9, RZ ;  /* 0xcd9e8d5706067825 */ /* 0x000fe200078e00ff */
[----:B------:R-:W3:Y:S03]  /*43f0*/  MUFU.EX2 R231, R4 ;  /* 0x0000000400e77308 */ /* 0x000ee60000000800 */
[--C-:B-1----:R-:W-:Y:S01]  /*4400*/  FFMA.FTZ R5, R22, c[0x0][0x23c], -R3.reuse ;  /* 0x00008f0016057a23 */ /* 0x102fe20000010803 */
[----:B------:R-:W-:Y:S01]  /*4410*/  LOP3.LUT R0, R6, 0xffff, RZ, 0xc0, !PT ;  /* 0x0000ffff06007812 */ /* 0x000fe200078ec0ff */
[----:B------:R-:W-:Y:S01]  /*4420*/  IMAD.WIDE.U32 R16, R14, -0x326172a9, RZ ;  /* 0xcd9e8d570e107825 */ /* 0x000fe200078e00ff */
[----:B------:R-:W-:Y:S02]  /*4430*/  LOP3.LUT R14, R6, 0xff, RZ, 0xc0, !PT ;  /* 0x000000ff060e7812 */ /* 0x000fe400078ec0ff */
[----:B------:R1:W-:Y:S08]  /*4440*/  MUFU.EX2 R234, R5 ;  /* 0x0000000500ea7308 */ /* 0x0003f00000000800 */
[----:B------:R-:W-:Y:S01]  /*4450*/  MUFU.EX2 R225, R19 ;  /* 0x0000001300e17308 */ /* 0x000fe20000000800 */
[----:B-1----:R-:W-:-:S02]  /*4460*/  FFMA.FTZ R5, R45, c[0x0][0x23c], -R3 ;  /* 0x00008f002d057a23 */ /* 0x002fc40000010803 */
[----:B------:R-:W-:-:S05]  /*4470*/  IMAD R45, R91, 0x10000, R91 ;  /* 0x000100005b2d7824 */ /* 0x000fca00078e025b */
[----:B------:R1:W4:Y:S01]  /*4480*/  MUFU.EX2 R233, R5 ;  /* 0x0000000500e97308 */ /* 0x0003220000000800 */
[----:B------:R-:W5:Y:S01]  /*4490*/  LDSM.16.MT88.4 R88, [R209+0xa000] ;  /* 0x00a00000d158783b */ /* 0x000f620000004200 */
[----:B-1----:R-:W-:Y:S02]  /*44a0*/  SHF.R.U32.HI R5, RZ, 0x8, R0 ;  /* 0x00000008ff057819 */ /* 0x002fe40000011600 */
[----:B------:R-:W-:Y:S02]  /*44b0*/  LOP3.LUT R0, R7, UR17, R16, 0x96, !PT ;  /* 0x0000001107007c12 */ /* 0x000fe4000f8e9610 */
[----:B------:R-:W-:Y:S02]  /*44c0*/  SHF.R.U32.HI R7, RZ, 0x10, R6 ;  /* 0x00000010ff077819 */ /* 0x000fe40000011606 */
[----:B------:R-:W-:Y:S02]  /*44d0*/  PRMT R15, R14, 0x5410, R5 ;  /* 0x000054100e0f7816 */ /* 0x000fe40000000005 */
[----:B------:R-:W-:-:S02]  /*44e0*/  LOP3.LUT R2, R0, 0xffff, RZ, 0xc0, !PT ;  /* 0x0000ffff00027812 */ /* 0x000fc400078ec0ff */
[----:B------:R-:W-:Y:S02]  /*44f0*/  SHF.R.U32.HI R4, RZ, 0x10, R0 ;  /* 0x00000010ff047819 */ /* 0x000fe40000011600 */
[----:B------:R-:W-:Y:S02]  /*4500*/  SHF.R.U32.HI R16, RZ, 0x18, R6 ;  /* 0x00000018ff107819 */ /* 0x000fe40000011606 */
[----:B------:R-:W-:Y:S02]  /*4510*/  LOP3.LUT R7, R7, 0xff, RZ, 0xc0, !PT ;  /* 0x000000ff07077812 */ /* 0x000fe400078ec0ff */
[----:B------:R-:W-:Y:S02]  /*4520*/  LOP3.LUT R14, R0, 0xff, RZ, 0xc0, !PT ;  /* 0x000000ff000e7812 */ /* 0x000fe400078ec0ff */
[----:B------:R-:W-:Y:S01]  /*4530*/  SHF.R.U32.HI R6, RZ, 0x18, R0 ;  /* 0x00000018ff067819 */ /* 0x000fe20000011600 */
[----:B------:R-:W-:Y:S01]  /*4540*/  HSET2.LE.AND R0, R15, R45, PT ;  /* 0x0000002d0f007233 */ /* 0x000fe20003803000 */
[----:B------:R-:W-:-:S02]  /*4550*/  SHF.R.U32.HI R5, RZ, 0x8, R2 ;  /* 0x00000008ff057819 */ /* 0x000fc40000011602 */
[----:B------:R-:W-:Y:S02]  /*4560*/  LOP3.LUT R4, R4, 0xff, RZ, 0xc0, !PT ;  /* 0x000000ff04047812 */ /* 0x000fe400078ec0ff */
[----:B--2---:R-:W-:Y:S02]  /*4570*/  F2FP.PACK_AB R2, R240, R241 ;  /* 0x000000f1f002723e */ /* 0x004fe400000000ff */
[----:B------:R-:W-:Y:S02]  /*4580*/  PRMT R7, R7, 0x5410, R16 ;  /* 0x0000541007077816 */ /* 0x000fe40000000010 */
[----:B------:R-:W-:Y:S02]  /*4590*/  PRMT R13, R4, 0x5410, R6 ;  /* 0x00005410040d7816 */ /* 0x000fe40000000006 */
[----:B------:R-:W-:Y:S01]  /*45a0*/  LOP3.LUT R6, R0, R2, RZ, 0xc0, !PT ;  /* 0x0000000200067212 */ /* 0x000fe200078ec0ff */
[--C-:B------:R-:W-:Y:S01]  /*45b0*/  HSET2.LE.AND R0, R7, R45.reuse, PT ;  /* 0x0000002d07007233 */ /* 0x100fe20003803000 */
[----:B---3--:R-:W-:Y:S01]  /*45c0*/  F2FP.PACK_AB R2, R231, R232 ;  /* 0x000000e8e702723e */ /* 0x008fe200000000ff */
[----:B------:R-:W-:Y:S01]  /*45d0*/  HSET2.LE.AND R13, R13, R45, PT ;  /* 0x0000002d0d0d7233 */ /* 0x000fe20003803000 */
[----:B------:R-:W-:-:S02]  /*45e0*/  PRMT R14, R14, 0x5410, R5 ;  /* 0x000054100e0e7816 */ /* 0x000fc40000000005 */
[----:B------:R-:W-:Y:S01]  /*45f0*/  LOP3.LUT R7, R0, R2, RZ, 0xc0, !PT ;  /* 0x0000000200077212 */ /* 0x000fe200078ec0ff */
[----:B------:R-:W-:Y:S01]  /*4600*/  FFMA.FTZ R2, R41, c[0x0][0x23c], -R8 ;  /* 0x00008f0029027a23 */ /* 0x000fe20000010808 */
[----:B------:R-:W-:Y:S01]  /*4610*/  FMNMX.FTZ R0, R31, R60, !PT ;  /* 0x0000003c1f007209 */ /* 0x000fe20007810000 */
[----:B------:R-:W-:Y:S01]  /*4620*/  HSET2.LE.AND R4, R14, R45, PT ;  /* 0x0000002d0e047233 */ /* 0x000fe20003803000 */
[----:B------:R-:W-:Y:S01]  /*4630*/  F2FP.PACK_AB R5, R235, R242 ;  /* 0x000000f2eb05723e */ /* 0x000fe200000000ff */
[----:B------:R1:W-:Y:S01]  /*4640*/  MUFU.EX2 R229, R2 ;  /* 0x0000000200e57308 */ /* 0x0003e20000000800 */
[----:B------:R-:W-:Y:S02]  /*4650*/  FMNMX.FTZ R0, R61, R0, !PT ;  /* 0x000000003d007209 */ /* 0x000fe40007810000 */
[----:B----4-:R-:W-:Y:S02]  /*4660*/  F2FP.PACK_AB R14, R233, R234 ;  /* 0x000000eae90e723e */ /* 0x010fe400000000ff */
[----:B------:R-:W-:-:S02]  /*4670*/  FMNMX.FTZ R0, R47, R0, !PT ;  /* 0x000000002f007209 */ /* 0x000fc40007810000 */
[----:B------:R-:W-:Y:S02]  /*4680*/  LOP3.LUT R4, R4, R5, RZ, 0xc0, !PT ;  /* 0x0000000504047212 */ /* 0x000fe400078ec0ff */
[----:B------:R-:W-:Y:S02]  /*4690*/  FMNMX.FTZ R0, R34, R0, !PT ;  /* 0x0000000022007209 */ /* 0x000fe40007810000 */
[----:B------:R-:W-:Y:S01]  /*46a0*/  LOP3.LUT R5, R13, R14, RZ, 0xc0, !PT ;  /* 0x0000000e0d057212 */ /* 0x000fe200078ec0ff */
[--C-:B------:R-:W-:Y:S01]  /*46b0*/  FFMA.FTZ R13, R27, c[0x0][0x23c], -R8.reuse ;  /* 0x00008f001b0d7a23 */ /* 0x100fe20000010808 */
[----:B------:R-:W-:Y:S01]  /*46c0*/  FMNMX.FTZ R0, R35, R0, !PT ;  /* 0x0000000023007209 */ /* 0x000fe20007810000 */
[----:B-1----:R-:W-:-:S03]  /*46d0*/  FFMA.FTZ R2, R30, c[0x0][0x23c], -R8 ;  /* 0x00008f001e027a23 */ /* 0x002fc60000010808 */
[----:B------:R-:W-:Y:S01]  /*46e0*/  FMNMX.FTZ R0, R43, R0, !PT ;  /* 0x000000002b007209 */ /* 0x000fe20007810000 */
[----:B------:R-:W-:Y:S01]  /*46f0*/  MUFU.EX2 R228, R13 ;  /* 0x0000000d00e47308 */ /* 0x000fe20000000800 */
[----:B------:R-:W-:Y:S02]  /*4700*/  HMMA.16816.F32 R140, R4, R148, RZ ;  /* 0x00000094048c723c */ /* 0x000fe400000018ff */
[----:B------:R-:W-:-:S05]  /*4710*/  FMNMX.FTZ R0, R42, R0, !PT ;  /* 0x000000002a007209 */ /* 0x000fca0007810000 */
[----:B------:R-:W1:Y:S01]  /*4720*/  SHFL.BFLY PT, R16, R0, 0x2, 0x1f ;  /* 0x0c401f0000107f89 */ /* 0x000e6200000e0000 */
[----:B------:R2:W-:Y:S01]  /*4730*/  MUFU.EX2 R230, R2 ;  /* 0x0000000200e67308 */ /* 0x0005e20000000800 */
[C---:B------:R-:W-:Y:S08]  /*4740*/  HMMA.16816.F32 R36, R4.reuse, R76, RZ ;  /* 0x0000004c0424723c */ /* 0x040ff000000018ff */
[----:B------:R-:W-:Y:S01]  /*4750*/  HMMA.16816.F32 R52, R4, R92, RZ ;  /* 0x0000005c0434723c */ /* 0x000fe200000018ff */
[----:B--2---:R-:W-:-:S07]  /*4760*/  LOP3.LUT R2, R17, UR8, R18, 0x96, !PT ;  /* 0x0000000811027c12 */ /* 0x004fce000f8e9612 */
[----:B-----5:R-:W-:Y:S01]  /*4770*/  HMMA.16816.F32 R68, R4, R88, RZ ;  /* 0x000000580444723c */ /* 0x020fe200000018ff */
[----:B------:R-:W-:Y:S01]  /*4780*/  IMAD.WIDE.U32 R14, R2, -0x2daee0ad, RZ ;  /* 0xd2511f53020e7825 */ /* 0x000fe200078e00ff */
[----:B-1----:R-:W-:-:S03]  /*4790*/  FMNMX.FTZ R18, R16, R0, !PT ;  /* 0x0000000010127209 */ /* 0x002fc60007810000 */
[----:B------:R-:W-:Y:S01]  /*47a0*/  FFMA.FTZ R2, R23, c[0x0][0x23c], -R8 ;  /* 0x00008f0017027a23 */ /* 0x000fe20000010808 */
[----:B------:R-:W-:Y:S01]  /*47b0*/  LOP3.LUT R0, R15, UR18, R20, 0x96, !PT ;  /* 0x000000120f007c12 */ /* 0x000fe2000f8e9614 */
[----:B------:R-:W-:Y:S01]  /*47c0*/  FFMA.FTZ R20, R32, c[0x0][0x23c], -R3 ;  /* 0x00008f0020147a23 */ /* 0x000fe20000010803 */
[C---:B------:R-:W-:Y:S01]  /*47d0*/  LOP3.LUT R8, R14.reuse, 0xffff, RZ, 0xc0, !PT ;  /* 0x0000ffff0e087812 */ /* 0x040fe200078ec0ff */
[----:B------:R1:W2:Y:S01]  /*47e0*/  MUFU.EX2 R248, R2 ;  /* 0x0000000200f87308 */ /* 0x0002a20000000800 */
[----:B------:R-:W-:Y:S01]  /*47f0*/  SHF.R.U32.HI R15, RZ, 0x10, R14 ;  /* 0x00000010ff0f7819 */ /* 0x000fe2000001160e */
[C---:B------:R-:W-:Y:S01]  /*4800*/  HMMA.16816.F32 R84, R4.reuse, R104, RZ ;  /* 0x000000680454723c */ /* 0x040fe200000018ff */
[----:B------:R-:W-:Y:S02]  /*4810*/  LOP3.LUT R16, R14, 0xff, RZ, 0xc0, !PT ;  /* 0x000000ff0e107812 */ /* 0x000fe400078ec0ff */
[----:B------:R-:W-:Y:S02]  /*4820*/  SHF.R.U32.HI R13, RZ, 0x8, R8 ;  /* 0x00000008ff0d7819 */ /* 0x000fe40000011608 */
[----:B------:R-:W-:Y:S01]  /*4830*/  SHF.R.U32.HI R14, RZ, 0x18, R14 ;  /* 0x00000018ff0e7819 */ /* 0x000fe2000001160e */
[----:B------:R3:W-:Y:S01]  /*4840*/  MUFU.EX2 R226, R20 ;  /* 0x0000001400e27308 */ /* 0x0007e20000000800 */
[----:B------:R-:W-:Y:S01]  /*4850*/  LOP3.LUT R8, R15, 0xff, RZ, 0xc0, !PT ;  /* 0x000000ff0f087812 */ /* 0x000fe200078ec0ff */
[----:B------:R-:W-:Y:S01]  /*4860*/  HMMA.16816.F32 R100, R4, R200, RZ ;  /* 0x000000c80464723c */ /* 0x000fe200000018ff */
[----:B------:R-:W-:-:S02]  /*4870*/  PRMT R17, R16, 0x5410, R13 ;  /* 0x0000541010117816 */ /* 0x000fc4000000000d */
[----:B------:R-:W-:Y:S02]  /*4880*/  PRMT R16, R8, 0x5410, R14 ;  /* 0x0000541008107816 */ /* 0x000fe4000000000e */
[----:B------:R-:W-:Y:S01]  /*4890*/  FMNMX.FTZ R14, R33, R124, !PT ;  /* 0x0000007c210e7209 */ /* 0x000fe20007810000 */
[--C-:B-1----:R-:W-:Y:S01]  /*48a0*/  FFMA.FTZ R2, R28, c[0x0][0x23c], -R3.reuse ;  /* 0x00008f001c027a23 */ /* 0x102fe20000010803 */
[----:B------:R-:W-:Y:S01]  /*48b0*/  LOP3.LUT R15, R0, 0xff, RZ, 0xc0, !PT ;  /* 0x000000ff000f7812 */ /* 0x000fe200078ec0ff */
[----:B------:R-:W-:Y:S01]  /*48c0*/  FFMA.FTZ R3, R26, c[0x0][0x23c], -R3 ;  /* 0x00008f001a037a23 */ /* 0x000fe20000010803 */
[----:B------:R-:W-:Y:S01]  /*48d0*/  SHF.R.U32.HI R13, RZ, 0x18, R0 ;  /* 0x00000018ff0d7819 */ /* 0x000fe20000011600 */
[----:B------:R1:W-:Y:S01]  /*48e0*/  MUFU.EX2 R227, R2 ;  /* 0x0000000200e37308 */ /* 0x0003e20000000800 */
[C---:B------:R-:W-:Y:S01]  /*48f0*/  HMMA.16816.F32 R112, R4.reuse, R116, RZ ;  /* 0x000000740470723c */ /* 0x040fe200000018ff */
[----:B---3--:R-:W3:Y:S06]  /*4900*/  SHFL.BFLY PT, R20, R18, 0x1, 0x1f ;  /* 0x0c201f0012147f89 */ /* 0x008eec00000e0000 */
[----:B------:R4:W5:Y:S01]  /*4910*/  MUFU.EX2 R249, R3 ;  /* 0x0000000300f97308 */ /* 0x0009620000000800 */
[----:B------:R-:W-:Y:S01]  /*4920*/  HMMA.16816.F32 R164, R4, R220, RZ ;  /* 0x000000dc04a4723c */ /* 0x000fe200000018ff */
[----:B-1----:R-:W-:-:S07]  /*4930*/  LOP3.LUT R2, R0, 0xffff, RZ, 0xc0, !PT ;  /* 0x0000ffff00027812 */ /* 0x002fce00078ec0ff */
[----:B------:R-:W-:Y:S01]  /*4940*/  HMMA.16816.F32 R152, R4, R150, RZ ;  /* 0x000000960498723c */ /* 0x000fe200000018ff */
[----:B------:R-:W-:Y:S02]  /*4950*/  SHF.R.U32.HI R8, RZ, 0x8, R2 ;  /* 0x00000008ff087819 */ /* 0x000fe40000011602 */
[----:B----4-:R-:W-:-:S05]  /*4960*/  SHF.R.U32.HI R3, RZ, 0x10, R0 ;  /* 0x00000010ff037819 */ /* 0x010fca0000011600 */
[C---:B------:R-:W-:Y:S01]  /*4970*/  HMMA.16816.F32 R48, R4.reuse, R78, RZ ;  /* 0x0000004e0430723c */ /* 0x040fe200000018ff */
[----:B------:R-:W-:Y:S02]  /*4980*/  FMNMX.FTZ R0, R63, R14, !PT ;  /* 0x0000000e3f007209 */ /* 0x000fe40007810000 */
[----:B------:R-:W-:Y:S01]  /*4990*/  LOP3.LUT R2, R3, 0xff, RZ, 0xc0, !PT ;  /* 0x000000ff03027812 */ /* 0x000fe200078ec0ff */
[--C-:B------:R-:W-:Y:S01]  /*49a0*/  HSET2.LE.AND R3, R16, R45.reuse, PT ;  /* 0x0000002d10037233 */ /* 0x100fe20003803000 */
[----:B------:R-:W-:Y:S02]  /*49b0*/  FMNMX.FTZ R0, R62, R0, !PT ;  /* 0x000000003e007209 */ /* 0x000fe40007810000 */
[----:B------:R-:W-:Y:S01]  /*49c0*/  PRMT R14, R2, 0x5410, R13 ;  /* 0x00005410020e7816 */ /* 0x000fe2000000000d */
[----:B------:R-:W-:Y:S01]  /*49d0*/  HMMA.16816.F32 R64, R4, R94, RZ ;  /* 0x0000005e0440723c */ /* 0x000fe200000018ff */
[----:B------:R-:W-:Y:S01]  /*49e0*/  FMNMX.FTZ R13, R57, R0, !PT ;  /* 0x00000000390d7209 */ /* 0x000fe20007810000 */
[----:B------:R-:W-:Y:S01]  /*49f0*/  HSET2.LE.AND R0, R17, R45, PT ;  /* 0x0000002d11007233 */ /* 0x000fe20003803000 */
[----:B------:R-:W-:-:S02]  /*4a00*/  PRMT R15, R15, 0x5410, R8 ;  /* 0x000054100f0f7816 */ /* 0x000fc40000000008 */
[----:B--2---:R-:W-:Y:S02]  /*4a10*/  F2FP.PACK_AB R2, R248, R228 ;  /* 0x000000e4f802723e */ /* 0x004fe400000000ff */
[----:B------:R-:W-:Y:S01]  /*4a20*/  FMNMX.FTZ R13, R58, R13, !PT ;  /* 0x0000000d3a0d7209 */ /* 0x000fe20007810000 */
[C---:B------:R-:W-:Y:S01]  /*4a30*/  HMMA.16816.F32 R80, R4.reuse, R90, RZ ;  /* 0x0000005a0450723c */ /* 0x040fe200000018ff */
[----:B------:R-:W-:Y:S01]  /*4a40*/  LOP3.LUT R170, R0, R2, RZ, 0xc0, !PT ;  /* 0x0000000200aa7212 */ /* 0x000fe200078ec0ff */
[----:B------:R-:W-:Y:S01]  /*4a50*/  HSET2.LE.AND R0, R15, R45, PT ;  /* 0x0000002d0f007233 */ /* 0x000fe20003803000 */
[----:B------:R-:W-:Y:S02]  /*4a60*/  F2FP.PACK_AB R2, R230, R229 ;  /* 0x000000e5e602723e */ /* 0x000fe400000000ff */
[----:B------:R-:W-:Y:S02]  /*4a70*/  FMNMX.FTZ R13, R56, R13, !PT ;  /* 0x0000000d380d7209 */ /* 0x000fe40007810000 */
[----:B------:R-:W-:Y:S01]  /*4a80*/  LOP3.LUT R168, R0, R2, RZ, 0xc0, !PT ;  /* 0x0000000200a87212 */ /* 0x000fe200078ec0ff */
[----:B------:R-:W-:Y:S01]  /*4a90*/  HMMA.16816.F32 R96, R4, R106, RZ ;  /* 0x0000006a0460723c */ /* 0x000fe200000018ff */
[----:B------:R-:W-:-:S02]  /*4aa0*/  FMNMX.FTZ R2, R44, R13, !PT ;  /* 0x0000000d2c027209 */ /* 0x000fc40007810000 */
[----:B-----5:R-:W-:Y:S02]  /*4ab0*/  F2FP.PACK_AB R8, R249, R227 ;  /* 0x000000e3f908723e */ /* 0x020fe400000000ff */
[----:B---3--:R-:W-:Y:S02]  /*4ac0*/  FMNMX.FTZ R134, R18, R20, !PT ;  /* 0x0000001412867209 */ /* 0x008fe40007810000 */
[----:B------:R-:W-:Y:S01]  /*4ad0*/  LOP3.LUT R171, R3, R8, RZ, 0xc0, !PT ;  /* 0x0000000803ab7212 */ /* 0x000fe200078ec0ff */
[----:B------:R-:W-:Y:S01]  /*4ae0*/  HMMA.16816.F32 R108, R4, R202, RZ ;  /* 0x000000ca046c723c */ /* 0x000fe200000018ff */
[----:B------:R-:W-:Y:S01]  /*4af0*/  HSET2.LE.AND R3, R14, R45, PT ;  /* 0x0000002d0e037233 */ /* 0x000fe20003803000 */
[----:B------:R-:W-:Y:S01]  /*4b00*/  F2FP.PACK_AB R8, R225, R226 ;  /* 0x000000e2e108723e */ /* 0x000fe200000000ff */
[C---:B------:R-:W-:Y:S01]  /*4b10*/  FMUL.FTZ R0, R134.reuse, c[0x0][0x23c] ;  /* 0x00008f0086007a20 */ /* 0x040fe20000410000 */
[----:B------:R-:W-:Y:S02]  /*4b20*/  FSETP.NEU.FTZ.AND P1, PT, R134, -INF , PT ;  /* 0xff8000008600780b */ /* 0x000fe40003f3d000 */
[----:B------:R-:W-:-:S02]  /*4b30*/  LOP3.LUT R169, R3, R8, RZ, 0xc0, !PT ;  /* 0x0000000803a97212 */ /* 0x000fc400078ec0ff */
[----:B------:R-:W-:Y:S01]  /*4b40*/  HMMA.16816.F32 R120, R4, R118, RZ ;  /* 0x000000760478723c */ /* 0x000fe200000018ff */
[----:B------:R-:W-:Y:S02]  /*4b50*/  LOP3.LUT R3, R239, R46, RZ, 0x3c, !PT ;  /* 0x0000002eef037212 */ /* 0x000fe400078e3cff */
[----:B------:R-:W-:-:S05]  /*4b60*/  FSEL R0, R0, RZ, P1 ;  /* 0x000000ff00007208 */ /* 0x000fca0000800000 */
[----:B------:R-:W-:Y:S01]  /*4b70*/  HMMA.16816.F32 R24, R4, R222, RZ ;  /* 0x000000de0418723c */ /* 0x000fe200000018ff */
[----:B------:R-:W1:Y:S01]  /*4b80*/  SHFL.BFLY PT, R6, R2, 0x2, 0x1f ;  /* 0x0c401f0002067f89 */ /* 0x000e6200000e0000 */
[----:B------:R-:W-:-:S04]  /*4b90*/  FFMA.FTZ R8, R61, c[0x0][0x23c], -R0 ;  /* 0x00008f003d087a23 */ /* 0x000fc80000010800 */
[----:B------:R-:W-:Y:S01]  /*4ba0*/  MUFU.EX2 R138, R8 ;  /* 0x00000008008a7308 */ /* 0x000fe20000000800 */
[----:B------:R-:W-:Y:S01]  /*4bb0*/  IMAD.WIDE.U32 R4, R3, -0x2daee0ad, RZ ;  /* 0xd2511f5303047825 */ /* 0x000fe200078e00ff */
[C---:B------:R-:W-:Y:S03]  /*4bc0*/  HMMA.16816.F32 R140, R168.reuse, R184, R140 ;  /* 0x000000b8a88c723c */ /* 0x040fe6000000188c */
[----:B------:R-:W-:Y:S02]  /*4bd0*/  FFMA.FTZ R3, R31, c[0x0][0x23c], -R0 ;  /* 0x00008f001f037a23 */ /* 0x000fe40000010800 */
[----:B------:R-:W-:Y:S02]  /*4be0*/  LDSM.16.MT88.4 R28, [R209+0xb800] ;  /* 0x00b80000d11c783b */ /* 0x000fe40000004200 */
[----:B------:R2:W-:Y:S01]  /*4bf0*/  MUFU.EX2 R224, R3 ;  /* 0x0000000300e07308 */ /* 0x0005e20000000800 */
[C---:B------:R-:W-:Y:S08]  /*4c00*/  HMMA.16816.F32 R36, R168.reuse, R176, R36 ;  /* 0x000000b0a824723c */ /* 0x040ff00000001824 */
[----:B------:R-:W-:Y:S01]  /*4c10*/  HMMA.16816.F32 R52, R168, R180, R52 ;  /* 0x000000b4a834723c */ /* 0x000fe20000001834 */
[----:B-1----:R-:W-:-:S05]  /*4c20*/  FMNMX.FTZ R2, R6, R2, !PT ;  /* 0x0000000206027209 */ /* 0x002fca0007810000 */
[----:B------:R-:W1:Y:S01]  /*4c30*/  SHFL.BFLY PT, R13, R2, 0x1, 0x1f ;  /* 0x0c201f00020d7f89 */ /* 0x000e6200000e0000 */
[----:B--2---:R-:W-:Y:S01]  /*4c40*/  LOP3.LUT R3, R5, UR15, R236, 0x96, !PT ;  /* 0x0000000f05037c12 */ /* 0x004fe2000f8e96ec */
[----:B------:R-:W-:Y:S01]  /*4c50*/  FFMA.FTZ R5, R60, c[0x0][0x23c], -R0 ;  /* 0x00008f003c057a23 */ /* 0x000fe20000010800 */
[C---:B------:R-:W-:Y:S03]  /*4c60*/  HMMA.16816.F32 R68, R168.reuse, R172, R68 ;  /* 0x000000aca844723c */ /* 0x040fe60000001844 */
[----:B------:R-:W-:Y:S01]  /*4c70*/  IMAD.WIDE.U32 R6, R3, -0x326172a9, RZ ;  /* 0xcd9e8d5703067825 */ /* 0x000fe200078e00ff */
[----:B------:R2:W-:Y:S04]  /*4c80*/  MUFU.EX2 R139, R5 ;  /* 0x00000005008b7308 */ /* 0x0005e80000000800 */
[----:B------:R-:W-:Y:S01]  /*4c90*/  LOP3.LUT R3, R7, UR14, R72, 0x96, !PT ;  /* 0x0000000e07037c12 */ /* 0x000fe2000f8e9648 */
[----:B------:R-:W-:Y:S04]  /*4ca0*/  HMMA.16816.F32 R84, R168, R196, R84 ;  /* 0x000000c4a854723c */ /* 0x000fe80000001854 */
[----:B------:R-:W-:-:S04]  /*4cb0*/  IMAD.WIDE.U32 R14, R3, -0x2daee0ad, RZ ;  /* 0xd2511f53030e7825 */ /* 0x000fc800078e00ff */
[----:B------:R-:W-:Y:S01]  /*4cc0*/  FFMA.FTZ R3, R47, c[0x0][0x23c], -R0 ;  /* 0x00008f002f037a23 */ /* 0x000fe20000010800 */
[C---:B------:R-:W-:Y:S01]  /*4cd0*/  HMMA.16816.F32 R100, R168.reuse, R188, R100 ;  /* 0x000000bca864723c */ /* 0x040fe20000001864 */
[----:B--2---:R-:W-:Y:S02]  /*4ce0*/  LOP3.LUT R5, R73, UR16, R238, 0x96, !PT ;  /* 0x0000001049057c12 */ /* 0x004fe4000f8e96ee */
[----:B------:R2:W3:Y:S01]  /*4cf0*/  MUFU.EX2 R137, R3 ;  /* 0x0000000300897308 */ /* 0x0004e20000000800 */
[----:B-1----:R-:W-:Y:S02]  /*4d00*/  FMNMX.FTZ R2, R2, R13, !PT ;  /* 0x0000000d02027209 */ /* 0x002fe40007810000 */
[----:B------:R-:W-:Y:S02]  /*4d10*/  IMAD.WIDE.U32 R16, R5, -0x2daee0ad, RZ ;  /* 0xd2511f5305107825 */ /* 0x000fe400078e00ff */
[----:B------:R-:W-:Y:S01]  /*4d20*/  FSETP.NEU.FTZ.AND P1, PT, R2, -INF , PT ;  /* 0xff8000000200780b */ /* 0x000fe20003f3d000 */
[----:B------:R-:W-:Y:S01]  /*4d30*/  HMMA.16816.F32 R112, R168, R192, R112 ;  /* 0x000000c0a870723c */ /* 0x000fe20000001870 */
[----:B------:R-:W-:Y:S01]  /*4d40*/  FFMA.FTZ R5, R34, c[0x0][0x23c], -R0 ;  /* 0x00008f0022057a23 */ /* 0x000fe20000010800 */
[----:B------:R-:W-:Y:S01]  /*4d50*/  LOP3.LUT R4, R17, UR13, R4, 0x96, !PT ;  /* 0x0000000d11047c12 */ /* 0x000fe2000f8e9604 */
[----:B------:R-:W-:-:S02]  /*4d60*/  FMUL.FTZ R7, R2, c[0x0][0x23c] ;  /* 0x00008f0002077a20 */ /* 0x000fc40000410000 */
[----:B------:R-:W-:Y:S03]  /*4d70*/  MUFU.EX2 R133, R5 ;  /* 0x0000000500857308 */ /* 0x000fe60000000800 */
[----:B------:R-:W-:Y:S01]  /*4d80*/  HMMA.16816.F32 R164, R168, R28, R164 ;  /* 0x0000001ca8a4723c */ /* 0x000fe200000018a4 */
[----:B--2---:R-:W-:Y:S01]  /*4d90*/  LOP3.LUT R3, R15, UR11, R16, 0x96, !PT ;  /* 0x0000000b0f037c12 */ /* 0x004fe2000f8e9610 */
[----:B------:R-:W-:-:S04]  /*4da0*/  IMAD.WIDE.U32 R16, R4, -0x326172a9, RZ ;  /* 0xcd9e8d5704107825 */ /* 0x000fc800078e00ff */
[----:B------:R-:W-:Y:S01]  /*4db0*/  IMAD.WIDE.U32 R18, R3, -0x326172a9, RZ ;  /* 0xcd9e8d5703127825 */ /* 0x000fe200078e00ff */
[----:B------:R-:W-:Y:S01]  /*4dc0*/  LOP3.LUT R3, R17, UR12, R6, 0x96, !PT ;  /* 0x0000000c11037c12 */ /* 0x000fe2000f8e9606 */
[----:B------:R-:W-:Y:S02]  /*4dd0*/  HMMA.16816.F32 R152, R168, R186, R152 ;  /* 0x000000baa898723c */ /* 0x000fe40000001898 */
[----:B------:R-:W-:Y:S01]  /*4de0*/  FFMA.FTZ R4, R35, c[0x0][0x23c], -R0 ;  /* 0x00008f0023047a23 */ /* 0x000fe20000010800 */
[----:B------:R-:W-:-:S03]  /*4df0*/  LOP3.LUT R6, R19, UR10, R16, 0x96, !PT ;  /* 0x0000000a13067c12 */ /* 0x000fc6000f8e9610 */
[----:B------:R1:W-:Y:S02]  /*4e00*/  MUFU.EX2 R132, R4 ;  /* 0x0000000400847308 */ /* 0x0003e40000000800 */
[----:B------:R-:W-:Y:S01]  /*4e10*/  IMAD.WIDE.U32 R16, R6, -0x2daee0ad, RZ ;  /* 0xd2511f5306107825 */ /* 0x000fe200078e00ff */
[----:B------:R-:W-:Y:S03]  /*4e20*/  HMMA.16816.F32 R48, R168, R178, R48 ;  /* 0x000000b2a830723c */ /* 0x000fe60000001830 */
[----:B------:R-:W-:-:S04]  /*4e30*/  FFMA.FTZ R6, R43, c[0x0][0x23c], -R0 ;  /* 0x00008f002b067a23 */ /* 0x000fc80000010800 */
[----:B------:R2:W-:Y:S01]  /*4e40*/  MUFU.EX2 R35, R6 ;  /* 0x0000000600237308 */ /* 0x0005e20000000800 */
[----:B------:R-:W-:Y:S01]  /*4e50*/  HMMA.16816.F32 R64, R168, R182, R64 ;  /* 0x000000b6a840723c */ /* 0x000fe20000001840 */
[----:B-1----:R-:W-:Y:S01]  /*4e60*/  IMAD.WIDE.U32 R4, R3, -0x2daee0ad, RZ ;  /* 0xd2511f5303047825 */ /* 0x002fe200078e00ff */
[----:B------:R-:W-:-:S06]  /*4e70*/  FSEL R3, R7, RZ, P1 ;  /* 0x000000ff07037208 */ /* 0x000fcc0000800000 */
[C---:B------:R-:W-:Y:S01]  /*4e80*/  HMMA.16816.F32 R80, R168.reuse, R174, R80 ;  /* 0x000000aea850723c */ /* 0x040fe20000001850 */
[----:B------:R-:W-:Y:S01]  /*4e90*/  LOP3.LUT R4, R17, UR5, R4, 0x96, !PT ;  /* 0x0000000511047c12 */ /* 0x000fe2000f8e9604 */
[----:B------:R-:W-:Y:S02]  /*4ea0*/  FFMA.FTZ R7, R33, c[0x0][0x23c], -R3 ;  /* 0x00008f0021077a23 */ /* 0x000fe40000010803 */
[----:B------:R-:W-:Y:S01]  /*4eb0*/  FFMA.FTZ R17, R42, c[0x0][0x23c], -R0 ;  /* 0x00008f002a117a23 */ /* 0x000fe20000010800 */
[----:B--2---:R-:W-:Y:S01]  /*4ec0*/  LOP3.LUT R6, R5, UR9, R14, 0x96, !PT ;  /* 0x0000000905067c12 */ /* 0x004fe2000f8e960e */
[----:B------:R-:W-:Y:S01]  /*4ed0*/  IMAD.WIDE.U32 R4, R4, -0x326172a9, RZ ;  /* 0xcd9e8d5704047825 */ /* 0x000fe200078e00ff */
[----:B------:R1:W-:Y:S01]  /*4ee0*/  MUFU.EX2 R34, R7 ;  /* 0x0000000700227308 */ /* 0x0003e20000000800 */
[----:B------:R-:W-:Y:S02]  /*4ef0*/  HMMA.16816.F32 R96, R168, R198, R96 ;  /* 0x000000c6a860723c */ /* 0x000fe40000001860 */
[----:B------:R-:W-:Y:S01]  /*4f00*/  IMAD.WIDE.U32 R20, R6, -0x326172a9, RZ ;  /* 0xcd9e8d5706147825 */ /* 0x000fe200078e00ff */
[----:B------:R-:W-:-:S02]  /*4f10*/  LOP3.LUT R6, R4, 0xffff, RZ, 0xc0, !PT ;  /* 0x0000ffff04067812 */ /* 0x000fc400078ec0ff */
[----:B------:R-:W-:Y:S02]  /*4f20*/  LOP3.LUT R8, R4, 0xff, RZ, 0xc0, !PT ;  /* 0x000000ff04087812 */ /* 0x000fe400078ec0ff */
[----:B------:R-:W-:Y:S01]  /*4f30*/  LOP3.LUT R0, R5, UR17, R20, 0x96, !PT ;  /* 0x0000001105007c12 */ /* 0x000fe2000f8e9614 */
[--C-:B------:R-:W-:Y:S01]  /*4f40*/  FFMA.FTZ R5, R62, c[0x0][0x23c], -R3.reuse ;  /* 0x00008f003e057a23 */ /* 0x100fe20000010803 */
[----:B------:R-:W-:Y:S01]  /*4f50*/  SHF.R.U32.HI R6, RZ, 0x8, R6 ;  /* 0x00000008ff067819 */ /* 0x000fe20000011606 */
[----:B------:R-:W-:Y:S01]  /*4f60*/  MUFU.EX2 R251, R17 ;  /* 0x0000001100fb7308 */ /* 0x000fe20000000800 */
[----:B------:R-:W-:Y:S01]  /*4f70*/  SHF.R.U32.HI R13, RZ, 0x18, R4 ;  /* 0x00000018ff0d7819 */ /* 0x000fe20000011604 */
[----:B------:R-:W-:Y:S01]  /*4f80*/  HMMA.16816.F32 R108, R168, R190, R108 ;  /* 0x000000bea86c723c */ /* 0x000fe2000000186c */
[----:B------:R-:W-:Y:S01]  /*4f90*/  PRMT R14, R8, 0x5410, R6 ;  /* 0x00005410080e7816 */ /* 0x000fe20000000006 */
[----:B-1----:R-:W-:Y:S01]  /*4fa0*/  FFMA.FTZ R7, R63, c[0x0][0x23c], -R3 ;  /* 0x00008f003f077a23 */ /* 0x002fe20000010803 */
[----:B------:R-:W-:-:S03]  /*4fb0*/  LOP3.LUT R8, R0, 0xff, RZ, 0xc0, !PT ;  /* 0x000000ff00087812 */ /* 0x000fc600078ec0ff */
[----:B------:R-:W-:Y:S02]  /*4fc0*/  MUFU.EX2 R32, R5 ;  /* 0x0000000500207308 */ /* 0x000fe40000000800 */
[C---:B------:R-:W-:Y:S06]  /*4fd0*/  HMMA.16816.F32 R120, R168.reuse, R194, R120 ;  /* 0x000000c2a878723c */ /* 0x040fec0000001878 */
[----:B------:R1:W2:Y:S02]  /*4fe0*/  MUFU.EX2 R33, R7 ;  /* 0x0000000700217308 */ /* 0x0002a40000000800 */
[----:B------:R-:W-:Y:S01]  /*4ff0*/  HMMA.16816.F32 R168, R168, R30, R24 ;  /* 0x0000001ea8a8723c */ /* 0x000fe20000001818 */
[----:B-1----:R-:W-:-:S02]  /*5000*/  SHF.R.U32.HI R7, RZ, 0x10, R4 ;  /* 0x00000010ff077819 */ /* 0x002fc40000011604 */
[----:B------:R-:W-:Y:S02]  /*5010*/  LOP3.LUT R4, R0, 0xffff, RZ, 0xc0, !PT ;  /* 0x0000ffff00047812 */ /* 0x000fe400078ec0ff */
[----:B------:R-:W-:Y:S01]  /*5020*/  LOP3.LUT R5, R7, 0xff, RZ, 0xc0, !PT ;  /* 0x000000ff07057812 */ /* 0x000fe200078ec0ff */
[----:B------:R-:W-:Y:S01]  /*5030*/  FFMA.FTZ R7, R124, c[0x0][0x23c], -R3 ;  /* 0x00008f007c077a23 */ /* 0x000fe20000010803 */
[----:B------:R-:W-:Y:S02]  /*5040*/  SHF.R.U32.HI R6, RZ, 0x8, R4 ;  /* 0x00000008ff067819 */ /* 0x000fe40000011604 */
[----:B------:R-:W-:Y:S01]  /*5050*/  SHF.R.U32.HI R4, RZ, 0x10, R0 ;  /* 0x00000010ff047819 */ /* 0x000fe20000011600 */
[----:B------:R1:W4:Y:S01]  /*5060*/  MUFU.EX2 R23, R7 ;  /* 0x0000000700177308 */ /* 0x0003220000000800 */
[----:B------:R-:W-:Y:S02]  /*5070*/  PRMT R13, R5, 0x5410, R13 ;  /* 0x00005410050d7816 */ /* 0x000fe4000000000d */
[----:B------:R-:W-:-:S02]  /*5080*/  PRMT R15, R8, 0x5410, R6 ;  /* 0x00005410080f7816 */ /* 0x000fc40000000006 */
[----:B------:R-:W-:Y:S01]  /*5090*/  SHF.R.U32.HI R8, RZ, 0x18, R0 ;  /* 0x00000018ff087819 */ /* 0x000fe20000011600 */
[--C-:B------:R-:W-:Y:S01]  /*50a0*/  HSET2.LE.AND R0, R14, R45.reuse, PT ;  /* 0x0000002d0e007233 */ /* 0x100fe20003803000 */
[----:B------:R-:W-:Y:S02]  /*50b0*/  LOP3.LUT R5, R4, 0xff, RZ, 0xc0, !PT ;  /* 0x000000ff04057812 */ /* 0x000fe400078ec0ff */
[----:B---3--:R-:W-:Y:S02]  /*50c0*/  F2FP.PACK_AB R6, R137, R138 ;  /* 0x0000008a8906723e */ /* 0x008fe400000000ff */
[----:B------:R-:W-:Y:S02]  /*50d0*/  PRMT R5, R5, 0x5410, R8 ;  /* 0x0000541005057816 */ /* 0x000fe40000000008 */
[----:B--2---:R-:W-:Y:S02]  /*50e0*/  F2FP.PACK_AB R4, R32, R33 ;  /* 0x000000212004723e */ /* 0x004fe400000000ff */
[----:B------:R-:W-:Y:S01]  /*50f0*/  LOP3.LUT R6, R0, R6, RZ, 0xc0, !PT ;  /* 0x0000000600067212 */ /* 0x000fe200078ec0ff */
[--C-:B-1----:R-:W-:Y:S01]  /*5100*/  HSET2.LE.AND R7, R13, R45.reuse, PT ;  /* 0x0000002d0d077233 */ /* 0x102fe20003803000 */
[----:B----4-:R-:W-:Y:S01]  /*5110*/  F2FP.PACK_AB R8, R23, R34 ;  /* 0x000000221708723e */ /* 0x010fe200000000ff */
[--C-:B------:R-:W-:Y:S01]  /*5120*/  HSET2.LE.AND R0, R15, R45.reuse, PT ;  /* 0x0000002d0f007233 */ /* 0x100fe20003803000 */
[----:B------:R-:W-:Y:S01]  /*5130*/  FFMA.FTZ R13, R57, c[0x0][0x23c], -R3 ;  /* 0x00008f00390d7a23 */ /* 0x000fe20000010803 */
[----:B------:R-:W-:Y:S01]  /*5140*/  HSET2.LE.AND R5, R5, R45, PT ;  /* 0x0000002d05057233 */ /* 0x000fe20003803000 */
[----:B------:R-:W-:-:S02]  /*5150*/  LOP3.LUT R7, R7, R4, RZ, 0xc0, !PT ;  /* 0x0000000407077212 */ /* 0x000fc400078ec0ff */
[----:B------:R-:W-:Y:S01]  /*5160*/  F2FP.PACK_AB R4, R139, R224 ;  /* 0x000000e08b04723e */ /* 0x000fe200000000ff */
[----:B------:R1:W-:Y:S01]  /*5170*/  MUFU.EX2 R22, R13 ;  /* 0x0000000d00167308 */ /* 0x0003e20000000800 */
[----:B------:R-:W-:Y:S01]  /*5180*/  LOP3.LUT R5, R5, R8, RZ, 0xc0, !PT ;  /* 0x0000000805057212 */ /* 0x000fe200078ec0ff */
[----:B------:R-:W-:Y:S01]  /*5190*/  FFMA.FTZ R8, R58, c[0x0][0x23c], -R3 ;  /* 0x00008f003a087a23 */ /* 0x000fe20000010803 */
[----:B------:R-:W-:Y:S02]  /*51a0*/  LOP3.LUT R4, R0, R4, RZ, 0xc0, !PT ;  /* 0x0000000400047212 */ /* 0x000fe400078ec0ff */
[----:B------:R-:W-:-:S03]  /*51b0*/  LOP3.LUT R0, R21, UR8, R18, 0x96, !PT ;  /* 0x0000000815007c12 */ /* 0x000fc6000f8e9612 */
[----:B------:R2:W3:Y:S02]  /*51c0*/  MUFU.EX2 R21, R8 ;  /* 0x0000000800157308 */ /* 0x0004e40000000800 */
[----:B------:R-:W-:Y:S01]  /*51d0*/  IMAD.WIDE.U32 R14, R0, -0x2daee0ad, RZ ;  /* 0xd2511f53000e7825 */ /* 0x000fe200078e00ff */
[C---:B------:R-:W-:Y:S04]  /*51e0*/  HMMA.16816.F32 R40, R4.reuse, R76, RZ ;  /* 0x0000004c0428723c */ /* 0x040fe800000018ff */
[----:B------:R-:W-:Y:S02]  /*51f0*/  LOP3.LUT R0, R15, UR18, R16, 0x96, !PT ;  /* 0x000000120f007c12 */ /* 0x000fe4000f8e9610 */
[----:B-1----:R-:W-:Y:S02]  /*5200*/  SHF.R.U32.HI R13, RZ, 0x10, R14 ;  /* 0x00000010ff0d7819 */ /* 0x002fe4000001160e */
[----:B------:R-:W-:Y:S01]  /*5210*/  LOP3.LUT R19, R14, 0xff, RZ, 0xc0, !PT ;  /* 0x000000ff0e137812 */ /* 0x000fe200078ec0ff */
[----:B------:R-:W-:Y:S01]  /*5220*/  HMMA.16816.F32 R72, R4, R88, RZ ;  /* 0x000000580448723c */ /* 0x000fe200000018ff */
[----:B------:R-:W-:-:S02]  /*5230*/  LOP3.LUT R17, R13, 0xff, RZ, 0xc0, !PT ;  /* 0x000000ff0d117812 */ /* 0x000fc400078ec0ff */
[----:B------:R-:W-:Y:S01]  /*5240*/  SHF.R.U32.HI R18, RZ, 0x18, R14 ;  /* 0x00000018ff127819 */ /* 0x000fe2000001160e */
[--C-:B--2---:R-:W-:Y:S02]  /*5250*/  FFMA.FTZ R8, R56, c[0x0][0x23c], -R3.reuse ;  /* 0x00008f0038087a23 */ /* 0x104fe40000010803 */
[----:B------:R-:W-:Y:S02]  /*5260*/  FFMA.FTZ R3, R44, c[0x0][0x23c], -R3 ;  /* 0x00008f002c037a23 */ /* 0x000fe40000010803 */
[----:B------:R1:W-:Y:S01]  /*5270*/  MUFU.EX2 R20, R8 ;  /* 0x0000000800147308 */ /* 0x0003e20000000800 */
[C---:B------:R-:W-:Y:S07]  /*5280*/  HMMA.16816.F32 R56, R4.reuse, R92, RZ ;  /* 0x0000005c0438723c */ /* 0x040fee00000018ff */
[----:B------:R2:W4:Y:S01]  /*5290*/  MUFU.EX2 R250, R3 ;  /* 0x0000000300fa7308 */ /* 0x0005220000000800 */
[----:B------:R-:W-:Y:S01]  /*52a0*/  HMMA.16816.F32 R60, R4, R94, RZ ;  /* 0x0000005e043c723c */ /* 0x000fe200000018ff */
[----:B-1----:R-:W-:-:S07]  /*52b0*/  LOP3.LUT R8, R14, 0xffff, RZ, 0xc0, !PT ;  /* 0x0000ffff0e087812 */ /* 0x002fce00078ec0ff */
[C---:B------:R-:W-:Y:S01]  /*52c0*/  HMMA.16816.F32 R144, R4.reuse, R148, RZ ;  /* 0x000000940490723c */ /* 0x040fe200000018ff */
[----:B------:R-:W-:Y:S02]  /*52d0*/  SHF.R.U32.HI R14, RZ, 0x18, R0 ;  /* 0x00000018ff0e7819 */ /* 0x000fe40000011600 */
[----:B------:R-:W-:Y:S02]  /*52e0*/  SHF.R.U32.HI R16, RZ, 0x8, R8 ;  /* 0x00000008ff107819 */ /* 0x000fe40000011608 */
[----:B------:R-:W-:Y:S02]  /*52f0*/  SHF.R.U32.HI R8, RZ, 0x10, R0 ;  /* 0x00000010ff087819 */ /* 0x000fe40000011600 */
[C---:B--2---:R-:W-:Y:S01]  /*5300*/  LOP3.LUT R3, R0.reuse, 0xffff, RZ, 0xc0, !PT ;  /* 0x0000ffff00037812 */ /* 0x044fe200078ec0ff */
[----:B------:R-:W-:Y:S01]  /*5310*/  HMMA.16816.F32 R92, R4, R106, RZ ;  /* 0x0000006a045c723c */ /* 0x000fe200000018ff */
[----:B------:R-:W-:Y:S02]  /*5320*/  LOP3.LUT R15, R0, 0xff, RZ, 0xc0, !PT ;  /* 0x000000ff000f7812 */ /* 0x000fe400078ec0ff */
[----:B------:R-:W-:-:S02]  /*5330*/  SHF.R.U32.HI R13, RZ, 0x8, R3 ;  /* 0x00000008ff0d7819 */ /* 0x000fc40000011603 */
[----:B------:R-:W-:Y:S02]  /*5340*/  LOP3.LUT R3, R8, 0xff, RZ, 0xc0, !PT ;  /* 0x000000ff08037812 */ /* 0x000fe400078ec0ff */
[----:B------:R-:W-:Y:S01]  /*5350*/  PRMT R0, R19, 0x5410, R16 ;  /* 0x0000541013007816 */ /* 0x000fe20000000010 */
[C---:B------:R-:W-:Y:S01]  /*5360*/  HMMA.16816.F32 R160, R4.reuse, R116, RZ ;  /* 0x0000007404a0723c */ /* 0x040fe200000018ff */
[----:B------:R-:W-:Y:S02]  /*5370*/  PRMT R3, R3, 0x5410, R14 ;  /* 0x0000541003037816 */ /* 0x000fe4000000000e */
[----:B------:R-:W-:Y:S01]  /*5380*/  PRMT R8, R17, 0x5410, R18 ;  /* 0x0000541011087816 */ /* 0x000fe20000000012 */
[--C-:B------:R-:W-:Y:S01]  /*5390*/  HSET2.LE.AND R0, R0, R45.reuse, PT ;  /* 0x0000002d00007233 */ /* 0x100fe20003803000 */
[----:B------:R-:W-:Y:S01]  /*53a0*/  PRMT R13, R15, 0x5410, R13 ;  /* 0x000054100f0d7816 */ /* 0x000fe2000000000d */
[--C-:B------:R-:W-:Y:S01]  /*53b0*/  HSET2.LE.AND R16, R3, R45.reuse, PT ;  /* 0x0000002d03107233 */ /* 0x100fe20003803000 */
[----:B------:R-:W-:Y:S01]  /*53c0*/  F2FP.PACK_AB R3, R251, R35 ;  /* 0x00000023fb03723e */ /* 0x000fe200000000ff */
[--C-:B------:R-:W-:Y:S01]  /*53d0*/  HSET2.LE.AND R8, R8, R45.reuse, PT ;  /* 0x0000002d08087233 */ /* 0x100fe20003803000 */
[----:B---3--:R-:W-:Y:S01]  /*53e0*/  F2FP.PACK_AB R17, R21, R22 ;  /* 0x000000161511723e */ /* 0x008fe200000000ff */
[----:B------:R-:W-:Y:S01]  /*53f0*/  HSET2.LE.AND R14, R13, R45, PT ;  /* 0x0000002d0d0e7233 */ /* 0x000fe20003803000 */
[----:B------:R-:W-:Y:S01]  /*5400*/  LOP3.LUT R130, R0, R3, RZ, 0xc0, !PT ;  /* 0x0000000300827212 */ /* 0x000fe200078ec0ff */
[C---:B------:R-:W-:Y:S01]  /*5410*/  HMMA.16816.F32 R44, R4.reuse, R78, RZ ;  /* 0x0000004e042c723c */ /* 0x040fe200000018ff */
[----:B------:R-:W-:Y:S01]  /*5420*/  LOP3.LUT R129, R16, R17, RZ, 0xc0, !PT ;  /* 0x0000001110817212 */ /* 0x000fe200078ec0ff */
[----:B------:R-:W-:Y:S01]  /*5430*/  FADD.FTZ R0, R242, R235 ;  /* 0x000000ebf2007221 */ /* 0x000fe20000010000 */
[----:B----4-:R-:W-:Y:S01]  /*5440*/  F2FP.PACK_AB R13, R250, R20 ;  /* 0x00000014fa0d723e */ /* 0x010fe200000000ff */
[----:B------:R-:W-:Y:S01]  /*5450*/  FADD.FTZ R3, R234, R233 ;  /* 0x000000e9ea037221 */ /* 0x000fe20000010000 */
[----:B------:R-:W-:Y:S01]  /*5460*/  F2FP.PACK_AB R15, R132, R133 ;  /* 0x00000085840f723e */ /* 0x000fe200000000ff */
[----:B------:R-:W-:Y:S01]  /*5470*/  FADD.FTZ R0, R241, R0 ;  /* 0x00000000f1007221 */ /* 0x000fe20000010000 */
[----:B------:R-:W-:Y:S01]  /*5480*/  LOP3.LUT R131, R8, R13, RZ, 0xc0, !PT ;  /* 0x0000000d08837212 */ /* 0x000fe200078ec0ff */
[----:B------:R-:W-:Y:S01]  /*5490*/  HMMA.16816.F32 R76, R4, R90, RZ ;  /* 0x0000005a044c723c */ /* 0x000fe200000018ff */
[----:B------:R-:W-:Y:S01]  /*54a0*/  FADD.FTZ R3, R232, R3 ;  /* 0x00000003e8037221 */ /* 0x000fe20000010000 */
[----:B------:R-:W-:Y:S01]  /*54b0*/  LOP3.LUT R128, R14, R15, RZ, 0xc0, !PT ;  /* 0x0000000f0e807212 */ /* 0x000fe200078ec0ff */
[----:B------:R-:W-:-:S02]  /*54c0*/  FADD.FTZ R0, R240, R0 ;  /* 0x00000000f0007221 */ /* 0x000fc40000010000 */
[----:B------:R-:W-:-:S03]  /*54d0*/  FADD.FTZ R3, R231, R3 ;  /* 0x00000003e7037221 */ /* 0x000fc60000010000 */
[----:B------:R-:W-:Y:S01]  /*54e0*/  HMMA.16816.F32 R88, R4, R104, RZ ;  /* 0x000000680458723c */ /* 0x000fe200000018ff */
[----:B------:R-:W-:-:S04]  /*54f0*/  FADD.FTZ R3, R226, R3 ;  /* 0x00000003e2037221 */ /* 0x000fc80000010000 */
[----:B------:R-:W-:-:S03]  /*5500*/  FADD.FTZ R3, R225, R3 ;  /* 0x00000003e1037221 */ /* 0x000fc60000010000 */
        /* <DEDUP_REMOVED lines=52> */
[----:B------:R-:W1:Y:S01]  /*5850*/  S2R R13, SR_TID.X ;  /* 0x00000000000d7919 */ /* 0x000e620000002100 */
[----:B------:R-:W-:Y:S02]  /*5860*/  UISETP.GE.AND UP0, UPT, UR27, 0x3, UPT ;  /* 0x000000031b00788c */ /* 0x000fe4000bf06270 */
[----:B------:R-:W-:Y:S01]  /*5870*/  UIMAD UR6, UR7, UR23, UR6 ;  /* 0x00000017070672a4 */ /* 0x000fe2000f8e0206 */
[----:B-1----:R-:W-:-:S05]  /*5880*/  IMAD.SHL.U32 R13, R13, 0x2, RZ ;  /* 0x000000020d0d7824 */ /* 0x002fca00078e00ff */
[----:B------:R-:W-:Y:S02]  /*5890*/  LOP3.LUT R13, R13, 0x6, RZ, 0xc0, !PT ;  /* 0x000000060d0d7812 */ /* 0x000fe400078ec0ff */
        /* <DEDUP_REMOVED lines=31> */
[C---:B------:R-:W-:Y:S02]  /*5a90*/  ISETP.GE.AND P4, PT, R3.reuse, R9, PT ;  /* 0x000000090300720c */ /* 0x040fe40003f86270 */
[----:B------:R-:W-:Y:S01]  /*5aa0*/  @P2 STS.128 [R219+0xb800], RZ ;  /* 0x00b800ffdb002388 */ /* 0x000fe20000000c00 */
[C---:B------:R-:W-:Y:S02]  /*5ab0*/  ISETP.GE.AND P1, PT, R3.reuse, R10, PT ;  /* 0x0000000a0300720c */ /* 0x040fe40003f26270 */
[C---:B------:R-:W-:Y:S01]  /*5ac0*/  ISETP.GE.AND P0, PT, R3.reuse, R12, PT ;  /* 0x0000000c0300720c */ /* 0x040fe20003f06270 */
[----:B------:R-:W-:Y:S01]  /*5ad0*/  @!PT LDS RZ, [RZ] ;  /* 0x00000000fffff984 */ /* 0x000fe20000000800 */
[----:B------:R-:W-:Y:S01]  /*5ae0*/  @!PT LDS RZ, [RZ] ;  /* 0x00000000fffff984 */ /* 0x000fe20000000800 */
[----:B------:R-:W-:Y:S01]  /*5af0*/  @!PT LDS RZ, [RZ] ;  /* 0x00000000fffff984 */ /* 0x000fe20000000800 */
[----:B------:R3:W-:Y:S01]  /*5b00*/  @!P2 LDGSTS.E.BYPASS.LTC128B.128 [R219+0xb800], [R6.64+0x80] ;  /* 0x0b80008006dbafae */ /* 0x0007e2000b901d5c */
[----:B------:R-:W-:-:S03]  /*5b10*/  ISETP.GE.AND P6, PT, R3, R11, PT ;  /* 0x0000000b0300720c */ /* 0x000fc60003fc6270 */
        /* <DEDUP_REMOVED lines=14> */
[C---:B---3--:R-:W-:Y:S08]  /*5c00*/  HMMA.16816.F32 R192, R4.reuse, R176, R188 ;  /* 0x000000b004c0723c */ /* 0x048ff000000018bc */
[C---:B------:R-:W-:Y:S08]  /*5c10*/  HMMA.16816.F32 R188, R4.reuse, R172, R180 ;  /* 0x000000ac04bc723c */ /* 0x040ff000000018b4 */
[C---:B------:R-:W-:Y:S08]  /*5c20*/  HMMA.16816.F32 R184, R4.reuse, R178, R184 ;  /* 0x000000b204b8723c */ /* 0x040ff000000018b8 */
[----:B------:R-:W-:Y:S01]  /*5c30*/  HMMA.16816.F32 R180, R4, R174, R32 ;  /* 0x000000ae04b4723c */ /* 0x000fe20000001820 */
[----:B------:R-:W-:Y:S04]  /*5c40*/  LDSM.16.M88.4 R4, [R214+0x2000] ;  /* 0x00200000d604783b */ /* 0x000fe80000000200 */
[----:B------:R-:W3:Y:S03]  /*5c50*/  LDSM.16.M88.4 R32, [R213+0x8800] ;  /* 0x00880000d520783b */ /* 0x000ee60000000200 */
[C---:B------:R-:W-:Y:S08]  /*5c60*/  HMMA.16816.F32 R224, R20.reuse, R30, RZ ;  /* 0x0000001e14e0723c */ /* 0x040ff000000018ff */
[C---:B------:R-:W-:Y:S08]  /*5c70*/  HMMA.16816.F32 R200, R20.reuse, R24, RZ ;  /* 0x0000001814c8723c */ /* 0x040ff000000018ff */
[----:B------:R-:W-:Y:S01]  /*5c80*/  HMMA.16816.F32 R196, R20, R26, RZ ;  /* 0x0000001a14c4723c */ /* 0x000fe200000018ff */
[----:B------:R-:W4:Y:S04]  /*5c90*/  LDSM.16.M88.4 R24, [R213+0x8000] ;  /* 0x00800000d518783b */ /* 0x000f280000000200 */
[----:B------:R-:W5:Y:S03]  /*5ca0*/  LDSM.16.M88.4 R20, [R214] ;  /* 0x00000000d614783b */ /* 0x000f660000000200 */
[C---:B-1----:R-:W-:Y:S08]  /*5cb0*/  HMMA.16816.F32 R28, R16.reuse, R176, R220 ;  /* 0x000000b0101c723c */ /* 0x042ff000000018dc */
[C---:B------:R-:W-:Y:S08]  /*5cc0*/  HMMA.16816.F32 R176, R16.reuse, R178, R224 ;  /* 0x000000b210b0723c */ /* 0x040ff000000018e0 */
[C---:B------:R-:W-:Y:S08]  /*5cd0*/  HMMA.16816.F32 R228, R16.reuse, R172, R200 ;  /* 0x000000ac10e4723c */ /* 0x040ff000000018c8 */
[----:B------:R-:W-:Y:S01]  /*5ce0*/  HMMA.16816.F32 R220, R16, R174, R196 ;  /* 0x000000ae10dc723c */ /* 0x000fe200000018c4 */
[----:B------:R-:W-:Y:S04]  /*5cf0*/  LDSM.16.M88.4 R172, [R211+0x800] ;  /* 0x00080000d3ac783b */ /* 0x000fe80000000200 */
[----:B------:R-:W-:Y:S03]  /*5d00*/  LDSM.16.M88.4 R16, [R212] ;  /* 0x00000000d410783b */ /* 0x000fe60000000200 */
[C---:B---3--:R-:W-:Y:S08]  /*5d10*/  HMMA.16816.F32 R200, R4.reuse, R32, R188 ;  /* 0x0000002004c8723c */ /* 0x048ff000000018bc */
[C---:B----4-:R-:W-:Y:S08]  /*5d20*/  HMMA.16816.F32 R192, R4.reuse, R24, R192 ;  /* 0x0000001804c0723c */ /* 0x050ff000000018c0 */
[C---:B------:R-:W-:Y:S08]  /*5d30*/  HMMA.16816.F32 R196, R4.reuse, R26, R184 ;  /* 0x0000001a04c4723c */ /* 0x040ff000000018b8 */
[----:B------:R-:W-:Y:S01]  /*5d40*/  HMMA.16816.F32 R180, R4, R34, R180 ;  /* 0x0000002204b4723c */ /* 0x000fe200000018b4 */
[----:B------:R-:W1:Y:S07]  /*5d50*/  LDSM.16.M88.4 R4, [R212+0x2000] ;  /* 0x00200000d404783b */ /* 0x000e6e0000000200 */
[C---:B-----5:R-:W-:Y:S01]  /*5d60*/  HMMA.16816.F32 R188, R20.reuse, R24, R28 ;  /* 0x0000001814bc723c */ /* 0x060fe2000000181c */
[----:B------:R-:W3:Y:S07]  /*5d70*/  LDSM.16.M88.4 R28, [R211] ;  /* 0x00000000d31c783b */ /* 0x000eee0000000200 */
[C---:B------:R-:W-:Y:S08]  /*5d80*/  HMMA.16816.F32 R184, R20.reuse, R26, R176 ;  /* 0x0000001a14b8723c */ /* 0x040ff000000018b0 */
[C---:B------:R-:W-:Y:S08]  /*5d90*/  HMMA.16816.F32 R24, R20.reuse, R32, R228 ;  /* 0x000000201418723c */ /* 0x040ff000000018e4 */
[----:B------:R-:W-:Y:S01]  /*5da0*/  HMMA.16816.F32 R176, R20, R34, R220 ;  /* 0x0000002214b0723c */ /* 0x000fe200000018dc */
[----:B------:R-:W-:Y:S04]  /*5db0*/  LDSM.16.M88.4 R20, [R206+0x6000] ;  /* 0x00600000ce14783b */ /* 0x000fe80000000200 */
[----:B------:R-:W4:Y:S03]  /*5dc0*/  LDSM.16.M88.4 R32, [R204+0x9000] ;  /* 0x00900000cc20783b */ /* 0x000f260000000200 */
[C---:B-1----:R-:W-:Y:S08]  /*5dd0*/  HMMA.16816.F32 R228, R4.reuse, R172, R200 ;  /* 0x000000ac04e4723c */ /* 0x042ff000000018c8 */
[----:B---3--:R-:W-:Y:S08]  /*5de0*/  HMMA.16816.F32 R232, R4, R30, R196 ;  /* 0x0000001e04e8723c */ /* 0x008ff000000018c4 */
[----:B------:R-:W-:Y:S01]  /*5df0*/  HMMA.16816.F32 R196, R16, R172, R24 ;  /* 0x000000ac10c4723c */ /* 0x000fe20000001818 */
[----:B------:R-:W1:Y:S07]  /*5e00*/  LDSM.16.M88.4 R24, [R204+0x9800] ;  /* 0x00980000cc18783b */ /* 0x000e6e0000000200 */
[C---:B------:R-:W-:Y:S08]  /*5e10*/  HMMA.16816.F32 R192, R4.reuse, R28, R192 ;  /* 0x0000001c04c0723c */ /* 0x040ff000000018c0 */
[----:B------:R-:W-:Y:S01]  /*5e20*/  HMMA.16816.F32 R224, R4, R174, R180 ;  /* 0x000000ae04e0723c */ /* 0x000fe200000018b4 */
[----:B------:R-:W-:Y:S07]  /*5e30*/  LDSM.16.M88.4 R4, [R208+0x6000] ;  /* 0x00600000d004783b */ /* 0x000fee0000000200 */
[C---:B------:R-:W-:Y:S08]  /*5e40*/  HMMA.16816.F32 R220, R16.reuse, R28, R188 ;  /* 0x0000001c10dc723c */ /* 0x040ff000000018bc */
[C---:B------:R-:W-:Y:S08]  /*5e50*/  HMMA.16816.F32 R200, R16.reuse, R30, R184 ;  /* 0x0000001e10c8723c */ /* 0x040ff000000018b8 */
[----:B------:R-:W-:Y:S01]  /*5e60*/  HMMA.16816.F32 R180, R16, R174, R176 ;  /* 0x000000ae10b4723c */ /* 0x000fe200000018b0 */
[----:B------:R-:W3:Y:S04]  /*5e70*/  LDSM.16.M88.4 R16, [R206+0x4000] ;  /* 0x00400000ce10783b */ /* 0x000ee80000000200 */
[----:B------:R-:W5:Y:S03]  /*5e80*/  LDSM.16.M88.4 R176, [R217] ;  /* 0x00000000d9b0783b */ /* 0x000f660000000200 */
[C---:B----4-:R-:W-:Y:S01]  /*5e90*/  HMMA.16816.F32 R192, R20.reuse, R32, R192 ;  /* 0x0000002014c0723c */ /* 0x050fe200000018c0 */
[----:B------:R-:W4:Y:S07]  /*5ea0*/  LDSM.16.M88.4 R172, [R216] ;  /* 0x00000000d8ac783b */ /* 0x000f2e0000000200 */
[C---:B------:R-:W-:Y:S08]  /*5eb0*/  HMMA.16816.F32 R188, R20.reuse, R34, R232 ;  /* 0x0000002214bc723c */ /* 0x040ff000000018e8 */
[C---:B-1----:R-:W-:Y:S08]  /*5ec0*/  HMMA.16816.F32 R184, R20.reuse, R24, R228 ;  /* 0x0000001814b8723c */ /* 0x042ff000000018e4 */
[----:B------:R-:W-:Y:S01]  /*5ed0*/  HMMA.16816.F32 R28, R20, R26, R224 ;  /* 0x0000001a141c723c */ /* 0x000fe200000018e0 */
[----:B------:R-:W1:Y:S07]  /*5ee0*/  LDSM.16.M88.4 R20, [R208+0x4000] ;  /* 0x00400000d014783b */ /* 0x000e6e0000000200 */
[C---:B---3--:R-:W-:Y:S08]  /*5ef0*/  HMMA.16816.F32 R228, R16.reuse, R32, R220 ;  /* 0x0000002010e4723c */ /* 0x048ff000000018dc */
[C---:B------:R-:W-:Y:S01]  /*5f00*/  HMMA.16816.F32 R224, R16.reuse, R34, R200 ;  /* 0x0000002210e0723c */ /* 0x040fe200000018c8 */
[----:B------:R-:W-:Y:S07]  /*5f10*/  LDSM.16.M88.4 R32, [R213+0x9800] ;  /* 0x00980000d520783b */ /* 0x000fee0000000200 */
[C---:B------:R-:W-:Y:S08]  /*5f20*/  HMMA.16816.F32 R220, R16.reuse, R24, R196 ;  /* 0x0000001810dc723c */ /* 0x040ff000000018c4 */
[----:B------:R-:W-:Y:S01]  /*5f30*/  HMMA.16816.F32 R200, R16, R26, R180 ;  /* 0x0000001a10c8723c */ /* 0x000fe200000018b4 */
[----:B------:R-:W-:Y:S07]  /*5f40*/  LDSM.16.M88.4 R16, [R214+0x4000] ;  /* 0x00400000d610783b */ /* 0x000fee0000000200 */
[C---:B-----5:R-:W-:Y:S08]  /*5f50*/  HMMA.16816.F32 R196, R4.reuse, R176, R192 ;  /* 0x000000b004c4723c */ /* 0x060ff000000018c0 */
[C---:B------:R-:W-:Y:S08]  /*5f60*/  HMMA.16816.F32 R192, R4.reuse, R178, R188 ;  /* 0x000000b204c0723c */ /* 0x040ff000000018bc */
[C---:B----4-:R-:W-:Y:S08]  /*5f70*/  HMMA.16816.F32 R184, R4.reuse, R172, R184 ;  /* 0x000000ac04b8723c */ /* 0x050ff000000018b8 */
[----:B------:R-:W-:Y:S01]  /*5f80*/  HMMA.16816.F32 R24, R4, R174, R28 ;  /* 0x000000ae0418723c */ /* 0x000fe2000000181c */
[----:B------:R-:W3:Y:S04]  /*5f90*/  LDSM.16.M88.4 R4, [R214+0x6000] ;  /* 0x00600000d604783b */ /* 0x000ee80000000200 */
[----:B------:R-:W4:Y:S03]  /*5fa0*/  LDSM.16.M88.4 R28, [R213+0x9000] ;  /* 0x00900000d51c783b */ /* 0x000f260000000200 */
[C---:B-1----:R-:W-:Y:S08]  /*5fb0*/  HMMA.16816.F32 R180, R20.reuse, R176, R228 ;  /* 0x000000b014b4723c */ /* 0x042ff000000018e4 */
[C---:B------:R-:W-:Y:S08]  /*5fc0*/  HMMA.16816.F32 R176, R20.reuse, R178, R224 ;  /* 0x000000b214b0723c */ /* 0x040ff000000018e0 */
[C---:B------:R-:W-:Y:S08]  /*5fd0*/  HMMA.16816.F32 R188, R20.reuse, R174, R200 ;  /* 0x000000ae14bc723c */ /* 0x040ff000000018c8 */
[----:B------:R-:W-:Y:S01]  /*5fe0*/  HMMA.16816.F32 R220, R20, R172, R220 ;  /* 0x000000ac14dc723c */ /* 0x000fe200000018dc */
[----:B------:R-:W-:Y:S07]  /*5ff0*/  LDSM.16.M88.4 R20, [R212+0x6000] ;  /* 0x00600000d414783b */ /* 0x000fee0000000200 */
[C---:B---3--:R-:W-:Y:S08]  /*6000*/  HMMA.16816.F32 R200, R4.reuse, R32, R184 ;  /* 0x0000002004c8723c */ /* 0x048ff000000018b8 */
[C---:B----4-:R-:W-:Y:S08]  /*6010*/  HMMA.16816.F32 R196, R4.reuse, R28, R196 ;  /* 0x0000001c04c4723c */ /* 0x050ff000000018c4 */
[C---:B------:R-:W-:Y:S08]  /*6020*/  HMMA.16816.F32 R192, R4.reuse, R30, R192 ;  /* 0x0000001e04c0723c */ /* 0x040ff000000018c0 */
[----:B------:R-:W-:Y:S01]  /*6030*/  HMMA.16816.F32 R224, R4, R34, R24 ;  /* 0x0000002204e0723c */ /* 0x000fe20000001818 */
[----:B------:R-:W1:Y:S04]  /*6040*/  LDSM.16.M88.4 R4, [R211+0x1000] ;  /* 0x00100000d304783b */ /* 0x000e680000000200 */
[----:B------:R-:W3:Y:S03]  /*6050*/  LDSM.16.M88.4 R24, [R212+0x4000] ;  /* 0x00400000d418783b */ /* 0x000ee60000000200 */
[C---:B------:R-:W-:Y:S08]  /*6060*/  HMMA.16816.F32 R172, R16.reuse, R28, R180 ;  /* 0x0000001c10ac723c */ /* 0x040ff000000018b4 */
[C---:B------:R-:W-:Y:S08]  /*6070*/  HMMA.16816.F32 R28, R16.reuse, R30, R176 ;  /* 0x0000001e101c723c */ /* 0x040ff000000018b0 */
[C---:B------:R-:W-:Y:S08]  /*6080*/  HMMA.16816.F32 R176, R16.reuse, R32, R220 ;  /* 0x0000002010b0723c */ /* 0x040ff000000018dc */
[----:B------:R-:W-:Y:S01]  /*6090*/  HMMA.16816.F32 R188, R16, R34, R188 ;  /* 0x0000002210bc723c */ /* 0x000fe200000018bc */
[----:B------:R-:W4:Y:S01]  /*60a0*/  LDSM.16.M88.4 R16, [R211+0x1800] ;  /* 0x00180000d310783b */ /* 0x000f220000000200 */
[----:B------:R-:W-:-:S06]  /*60b0*/  DEPBAR.LE SB0, 0x0 ;  /* 0x000080000000791a */ /* 0x000fcc0000000000 */
[-C--:B-1----:R-:W-:Y:S08]  /*60c0*/  HMMA.16816.F32 R184, R20, R4.reuse, R196 ;  /* 0x0000000414b8723c */ /* 0x082ff000000018c4 */
[C---:B---3--:R-:W-:Y:S01]  /*60d0*/  HMMA.16816.F32 R180, R24.reuse, R4, R172 ;  /* 0x0000000418b4723c */ /* 0x048fe200000018ac */
[----:B------:R1:W3:Y:S06]  /*60e0*/  I2F R5, R3 ;  /* 0x0000000300057306 */ /* 0x0002ec0000201400 */
[----:B------:R-:W-:Y:S01]  /*60f0*/  IADD3 R4, R0, 0x8, RZ ;  /* 0x0000000800047810 */ /* 0x000fe20007ffe0ff */
[----:B------:R-:W-:Y:S01]  /*6100*/  HMMA.16816.F32 R28, R24, R6, R28 ;  /* 0x00000006181c723c */ /* 0x000fe2000000181c */
[----:B------:R-:W-:Y:S02]  /*6110*/  BAR.SYNC.DEFER_BLOCKING 0x0 ;  /* 0x0000000000007b1d */ /* 0x000fe40000010000 */
[----:B------:R-:W-:-:S05]  /*6120*/  ISETP.GE.AND P5, PT, R4, R9, PT ;  /* 0x000000090400720c */ /* 0x000fca0003fa6270 */
[----:B------:R-:W-:Y:S01]  /*6130*/  HMMA.16816.F32 R32, R20, R6, R192 ;  /* 0x000000061420723c */ /* 0x000fe200000018c0 */
[----:B------:R-:W5:Y:S01]  /*6140*/  I2F R7, R4 ;  /* 0x0000000400077306 */ /* 0x000f620000201400 */
[----:B-1----:R-:W-:-:S05]  /*6150*/  IADD3 R3, R0, 0x9, RZ ;  /* 0x0000000900037810 */ /* 0x002fca0007ffe0ff */
[C---:B---3--:R-:W-:Y:S01]  /*6160*/  FFMA.FTZ R6, R5.reuse, UR4, R185 ;  /* 0x0000000405067c23 */ /* 0x048fe200080100b9 */
[-C--:B----4-:R-:W-:Y:S01]  /*6170*/  HMMA.16816.F32 R176, R24, R16.reuse, R176 ;  /* 0x0000001018b0723c */ /* 0x090fe200000018b0 */
[C---:B------:R-:W-:Y:S02]  /*6180*/  FFMA.FTZ R13, R5.reuse, UR4, R181 ;  /* 0x00000004050d7c23 */ /* 0x040fe400080100b5 */
[----:B------:R-:W-:Y:S01]  /*6190*/  FFMA.FTZ R8, R5, UR4, R183 ;  /* 0x0000000405087c23 */ /* 0x000fe200080100b7 */
[----:B------:R-:W-:Y:S02]  /*61a0*/  FSEL R185, R6, -INF , !P0 ;  /* 0xff80000006b97808 */ /* 0x000fe40004000000 */
[----:B------:R-:W-:Y:S01]  /*61b0*/  FSEL R132, R13, -INF , !P4 ;  /* 0xff8000000d847808 */ /* 0x000fe20006000000 */
[----:B------:R-:W1:Y:S01]  /*61c0*/  I2F R6, R3 ;  /* 0x0000000300067306 */ /* 0x000e620000201400 */
[----:B------:R-:W-:Y:S01]  /*61d0*/  FSEL R138, R8, -INF , !P1 ;  /* 0xff800000088a7808 */ /* 0x000fe20004800000 */
[C---:B-----5:R-:W-:Y:S01]  /*61e0*/  FFMA.FTZ R13, R7.reuse, UR4, R28 ;  /* 0x00000004070d7c23 */ /* 0x060fe2000801001c */
[C---:B------:R-:W-:Y:S01]  /*61f0*/  ISETP.GE.AND P4, PT, R4.reuse, R10, PT ;  /* 0x0000000a0400720c */ /* 0x040fe20003f86270 */
[----:B------:R-:W-:Y:S01]  /*6200*/  FFMA.FTZ R8, R7, UR4, R30 ;  /* 0x0000000407087c23 */ /* 0x000fe2000801001e */
[C---:B------:R-:W-:Y:S01]  /*6210*/  ISETP.GE.AND P1, PT, R4.reuse, R12, PT ;  /* 0x0000000c0400720c */ /* 0x040fe20003f26270 */
[----:B------:R-:W-:Y:S01]  /*6220*/  HMMA.16816.F32 R172, R20, R16, R200 ;  /* 0x0000001014ac723c */ /* 0x000fe200000018c8 */
[----:B------:R-:W-:Y:S01]  /*6230*/  ISETP.GE.AND P0, PT, R4, R11, PT ;  /* 0x0000000b0400720c */ /* 0x000fe20003f06270 */
[----:B------:R-:W-:Y:S01]  /*6240*/  FFMA.FTZ R4, R5, UR4, R187 ;  /* 0x0000000405047c23 */ /* 0x000fe200080100bb */
[----:B------:R-:W-:-:S02]  /*6250*/  IADD3 R5, R0, 0x10, RZ ;  /* 0x0000001000057810 */ /* 0x000fc40007ffe0ff */
[----:B------:R-:W-:Y:S02]  /*6260*/  FSEL R30, R13, -INF , !P5 ;  /* 0xff8000000d1e7808 */ /* 0x000fe40006800000 */
[----:B------:R-:W-:Y:S01]  /*6270*/  FSEL R183, R4, -INF , !P6 ;  /* 0xff80000004b77808 */ /* 0x000fe20007000000 */
[----:B------:R-:W-:Y:S01]  /*6280*/  FFMA.FTZ R4, R7, UR4, R32 ;  /* 0x0000000407047c23 */ /* 0x000fe20008010020 */
[----:B------:R-:W-:Y:S01]  /*6290*/  FSEL R133, R8, -INF , !P4 ;  /* 0xff80000008857808 */ /* 0x000fe20006000000 */
[C---:B-1----:R-:W-:Y:S01]  /*62a0*/  FFMA.FTZ R13, R6.reuse, UR4, R29 ;  /* 0x00000004060d7c23 */ /* 0x042fe2000801001d */
[C---:B------:R-:W-:Y:S01]  /*62b0*/  ISETP.GE.AND P6, PT, R3.reuse, R9, PT ;  /* 0x000000090300720c */ /* 0x040fe20003fc6270 */
[----:B------:R-:W-:Y:S01]  /*62c0*/  FFMA.FTZ R8, R6, UR4, R31 ;  /* 0x0000000406087c23 */ /* 0x000fe2000801001f */
[----:B------:R-:W-:Y:S01]  /*62d0*/  FSEL R139, R4, -INF , !P1 ;  /* 0xff800000048b7808 */ /* 0x000fe20004800000 */
[----:B------:R-:W-:Y:S01]  /*62e0*/  HMMA.16816.F32 R20, R20, R18, R224 ;  /* 0x000000121414723c */ /* 0x000fe200000018e0 */
[----:B------:R-:W-:-:S02]  /*62f0*/  ISETP.GE.AND P5, PT, R3, R10, PT ;  /* 0x0000000a0300720c */ /* 0x000fc40003fa6270 */
[C---:B------:R-:W-:Y:S02]  /*6300*/  ISETP.GE.AND P4, PT, R3.reuse, R12, PT ;  /* 0x0000000c0300720c */ /* 0x040fe40003f86270 */
[----:B------:R-:W-:Y:S01]  /*6310*/  ISETP.GE.AND P1, PT, R3, R11, PT ;  /* 0x0000000b0300720c */ /* 0x000fe20003f26270 */
[----:B------:R-:W-:Y:S01]  /*6320*/  FFMA.FTZ R3, R7, UR4, R34 ;  /* 0x0000000407037c23 */ /* 0x000fe20008010022 */
[----:B------:R-:W-:Y:S01]  /*6330*/  IADD3 R4, R0, 0x11, RZ ;  /* 0x0000001100047810 */ /* 0x000fe20007ffe0ff */
[----:B------:R-:W1:Y:S01]  /*6340*/  I2F R7, R5 ;  /* 0x0000000500077306 */ /* 0x000e620000201400 */
[----:B------:R-:W-:Y:S01]  /*6350*/  FSEL R28, R13, -INF , !P6 ;  /* 0xff8000000d1c7808 */ /* 0x000fe20007000000 */
[----:B------:R-:W-:Y:S01]  /*6360*/  HMMA.16816.F32 R24, R24, R18, R188 ;  /* 0x000000121818723c */ /* 0x000fe200000018bc */
[----:B------:R-:W-:Y:S01]  /*6370*/  FSEL R181, R3, -INF , !P0 ;  /* 0xff80000003b57808 */ /* 0x000fe20004000000 */
[----:B------:R-:W-:Y:S01]  /*6380*/  FFMA.FTZ R3, R6, UR4, R33 ;  /* 0x0000000406037c23 */ /* 0x000fe20008010021 */
[----:B------:R-:W-:Y:S01]  /*6390*/  FSEL R29, R8, -INF , !P5 ;  /* 0xff800000081d7808 */ /* 0x000fe20006800000 */
[----:B------:R-:W-:Y:S01]  /*63a0*/  FFMA.FTZ R13, R6, UR4, R35 ;  /* 0x00000004060d7c23 */ /* 0x000fe20008010023 */
[----:B------:R-:W-:-:S02]  /*63b0*/  ISETP.GE.AND P0, PT, R5, R9, PT ;  /* 0x000000090500720c */ /* 0x000fc40003f06270 */
[----:B------:R-:W-:Y:S02]  /*63c0*/  FSEL R137, R3, -INF , !P4 ;  /* 0xff80000003897808 */ /* 0x000fe40006000000 */
[C---:B------:R-:W-:Y:S02]  /*63d0*/  ISETP.GE.AND P6, PT, R5.reuse, R10, PT ;  /* 0x0000000a0500720c */ /* 0x040fe40003fc6270 */
[C---:B------:R-:W-:Y:S02]  /*63e0*/  ISETP.GE.AND P5, PT, R5.reuse, R12, PT ;  /* 0x0000000c0500720c */ /* 0x040fe40003fa6270 */
[----:B------:R-:W-:Y:S01]  /*63f0*/  ISETP.GE.AND P4, PT, R5, R11, PT ;  /* 0x0000000b0500720c */ /* 0x000fe20003f86270 */
[C---:B-1----:R-:W-:Y:S01]  /*6400*/  FFMA.FTZ R6, R7.reuse, UR4, R178 ;  /* 0x0000000407067c23 */ /* 0x042fe200080100b2 */
[----:B------:R-:W2:Y:S01]  /*6410*/  I2F R5, R4 ;  /* 0x0000000400057306 */ /* 0x000ea20000201400 */
[----:B------:R-:W-:Y:S01]  /*6420*/  IADD3 R3, R0, 0x18, RZ ;  /* 0x0000001800037810 */ /* 0x000fe20007ffe0ff */
[----:B------:R-:W-:Y:S01]  /*6430*/  FFMA.FTZ R8, R7, UR4, R176 ;  /* 0x0000000407087c23 */ /* 0x000fe200080100b0 */
[----:B------:R-:W-:Y:S01]  /*6440*/  FSEL R34, R13, -INF , !P1 ;  /* 0xff8000000d227808 */ /* 0x000fe20004800000 */
[C---:B------:R-:W-:Y:S01]  /*6450*/  FFMA.FTZ R13, R7.reuse, UR4, R172 ;  /* 0x00000004070d7c23 */ /* 0x040fe200080100ac */
[----:B------:R-:W-:Y:S01]  /*6460*/  FSEL R192, R6, -INF , !P6 ;  /* 0xff80000006c07808 */ /* 0x000fe20007000000 */
[----:B------:R-:W-:Y:S01]  /*6470*/  FFMA.FTZ R7, R7, UR4, R174 ;  /* 0x0000000407077c23 */ /* 0x000fe200080100ae */
[----:B------:R-:W-:Y:S01]  /*6480*/  FSEL R191, R8, -INF , !P0 ;  /* 0xff80000008bf7808 */ /* 0x000fe20004000000 */
[----:B------:R-:W1:Y:S01]  /*6490*/  I2F R6, R3 ;  /* 0x0000000300067306 */ /* 0x000e620000201400 */
[----:B------:R-:W-:-:S02]  /*64a0*/  FSEL R197, R13, -INF , !P5 ;  /* 0xff8000000dc57808 */ /* 0x000fc40006800000 */
[CC--:B------:R-:W-:Y:S02]  /*64b0*/  ISETP.GE.AND P1, PT, R4.reuse, R9.reuse, PT ;  /* 0x000000090400720c */ /* 0x0c0fe40003f26270 */
[C---:B------:R-:W-:Y:S02]  /*64c0*/  ISETP.GE.AND P0, PT, R4.reuse, R10, PT ;  /* 0x0000000a0400720c */ /* 0x040fe40003f06270 */
[----:B------:R-:W-:Y:S01]  /*64d0*/  ISETP.GE.AND P6, PT, R4, R12, PT ;  /* 0x0000000c0400720c */ /* 0x000fe20003fc6270 */
[----:B--2---:R-:W-:Y:S01]  /*64e0*/  FFMA.FTZ R14, R5, UR4, R177 ;  /* 0x00000004050e7c23 */ /* 0x004fe200080100b1 */
[----:B------:R-:W-:Y:S01]  /*64f0*/  FSEL R198, R7, -INF , !P4 ;  /* 0xff80000007c67808 */ /* 0x000fe20006000000 */
[----:B------:R-:W-:Y:S01]  /*6500*/  FFMA.FTZ R13, R5, UR4, R179 ;  /* 0x00000004050d7c23 */ /* 0x000fe200080100b3 */
[----:B------:R-:W-:Y:S01]  /*6510*/  ISETP.GE.AND P4, PT, R3, R9, PT ;  /* 0x000000090300720c */ /* 0x000fe20003f86270 */
[C---:B------:R-:W-:Y:S01]  /*6520*/  FFMA.FTZ R8, R5.reuse, UR4, R173 ;  /* 0x0000000405087c23 */ /* 0x040fe200080100ad */
[----:B------:R-:W-:Y:S01]  /*6530*/  FSEL R188, R14, -INF , !P1 ;  /* 0xff8000000ebc7808 */ /* 0x000fe20004800000 */
[----:B------:R-:W-:Y:S01]  /*6540*/  FFMA.FTZ R15, R5, UR4, R175 ;  /* 0x00000004050f7c23 */ /* 0x000fe200080100af */
[----:B------:R-:W-:Y:S01]  /*6550*/  FSEL R190, R13, -INF , !P0 ;  /* 0xff8000000dbe7808 */ /* 0x000fe20004000000 */
[----:B-1----:R-:W-:Y:S01]  /*6560*/  FFMA.FTZ R7, R6, UR4, R24 ;  /* 0x0000000406077c23 */ /* 0x002fe20008010018 */
[----:B------:R-:W-:Y:S01]  /*6570*/  FSEL R195, R8, -INF , !P6 ;  /* 0xff80000008c37808 */ /* 0x000fe20007000000 */
[----:B------:R-:W-:Y:S01]  /*6580*/  FFMA.FTZ R5, R6, UR4, R26 ;  /* 0x0000000406057c23 */ /* 0x000fe2000801001a */
[----:B------:R-:W-:-:S02]  /*6590*/  ISETP.GE.AND P1, PT, R3, R10, PT ;  /* 0x0000000a0300720c */ /* 0x000fc40003f26270 */
[C---:B------:R-:W-:Y:S02]  /*65a0*/  ISETP.GE.AND P0, PT, R3.reuse, R12, PT ;  /* 0x0000000c0300720c */ /* 0x040fe40003f06270 */
[-C--:B------:R-:W-:Y:S01]  /*65b0*/  ISETP.GE.AND P6, PT, R3, R11.reuse, PT ;  /* 0x0000000b0300720c */ /* 0x080fe20003fc6270 */
[----:B------:R-:W-:Y:S01]  /*65c0*/  FFMA.FTZ R3, R6, UR4, R20 ;  /* 0x0000000406037c23 */ /* 0x000fe20008010014 */
[----:B------:R-:W-:Y:S01]  /*65d0*/  ISETP.GE.AND P5, PT, R4, R11, PT ;  /* 0x0000000b0400720c */ /* 0x000fe20003fa6270 */
[----:B------:R-:W-:Y:S01]  /*65e0*/  FFMA.FTZ R6, R6, UR4, R22 ;  /* 0x0000000406067c23 */ /* 0x000fe20008010016 */
[----:B------:R-:W-:Y:S01]  /*65f0*/  FSEL R187, R7, -INF , !P4 ;  /* 0xff80000007bb7808 */ /* 0x000fe20006000000 */
[----:B------:R-:W1:Y:S01]  /*6600*/  I2F R4, R0 ;  /* 0x0000000000047306 */ /* 0x000e620000201400 */
[----:B------:R-:W-:Y:S02]  /*6610*/  FSEL R196, R15, -INF , !P5 ;  /* 0xff8000000fc47808 */ /* 0x000fe40006800000 */
[----:B------:R-:W-:-:S02]  /*6620*/  FSEL R189, R5, -INF , !P1 ;  /* 0xff80000005bd7808 */ /* 0x000fc40004800000 */
[----:B------:R-:W-:Y:S02]  /*6630*/  FSEL R194, R3, -INF , !P0 ;  /* 0xff80000003c27808 */ /* 0x000fe40004000000 */
[C---:B------:R-:W-:Y:S02]  /*6640*/  ISETP.GE.AND P5, PT, R0.reuse, R9, PT ;  /* 0x000000090000720c */ /* 0x040fe40003fa6270 */
[C---:B------:R-:W-:Y:S02]  /*6650*/  ISETP.GE.AND P4, PT, R0.reuse, R10, PT ;  /* 0x0000000a0000720c */ /* 0x040fe40003f86270 */
[C---:B------:R-:W-:Y:S02]  /*6660*/  ISETP.GE.AND P1, PT, R0.reuse, R12, PT ;  /* 0x0000000c0000720c */ /* 0x040fe40003f26270 */
[----:B------:R-:W-:Y:S02]  /*6670*/  ISETP.GE.AND P0, PT, R0, R11, PT ;  /* 0x0000000b0000720c */ /* 0x000fe40003f06270 */
[----:B------:R-:W-:Y:S01]  /*6680*/  FSEL R193, R6, -INF , !P6 ;  /* 0xff80000006c17808 */ /* 0x000fe20007000000 */
[----:B-1----:R-:W-:Y:S01]  /*6690*/  FFMA.FTZ R14, R4, UR4, R186 ;  /* 0x00000004040e7c23 */ /* 0x002fe200080100ba */
[----:B------:R-:W-:Y:S01]  /*66a0*/  IADD3 R0, R0, 0x19, RZ ;  /* 0x0000001900007810 */ /* 0x000fe20007ffe0ff */
[----:B------:R-:W-:-:S02]  /*66b0*/  FFMA.FTZ R5, R4, UR4, R180 ;  /* 0x0000000404057c23 */ /* 0x000fc400080100b4 */
[C---:B------:R-:W-:Y:S01]  /*66c0*/  FFMA.FTZ R8, R4.reuse, UR4, R182 ;  /* 0x0000000404087c23 */ /* 0x040fe200080100b6 */
[----:B------:R-:W1:Y:S01]  /*66d0*/  I2F R3, R0 ;  /* 0x0000000000037306 */ /* 0x000e620000201400 */
[----:B------:R-:W-:Y:S01]  /*66e0*/  FFMA.FTZ R7, R4, UR4, R184 ;  /* 0x0000000404077c23 */ /* 0x000fe200080100b8 */
[----:B------:R-:W-:Y:S02]  /*66f0*/  FSEL R13, R5, -INF , !P5 ;  /* 0xff800000050d7808 */ /* 0x000fe40006800000 */
[----:B------:R-:W-:Y:S02]  /*6700*/  FSEL R19, R8, -INF , !P4 ;  /* 0xff80000008137808 */ /* 0x000fe40006000000 */
[----:B------:R-:W-:Y:S02]  /*6710*/  FSEL R26, R7, -INF , !P1 ;  /* 0xff800000071a7808 */ /* 0x000fe40004800000 */
[C---:B------:R-:W-:Y:S02]  /*6720*/  ISETP.GE.AND P6, PT, R0.reuse, R9, PT ;  /* 0x000000090000720c */ /* 0x040fe40003fc6270 */
[----:B------:R-:W-:-:S02]  /*6730*/  ISETP.GE.AND P5, PT, R0, R10, PT ;  /* 0x0000000a0000720c */ /* 0x000fc40003fa6270 */
[C---:B------:R-:W-:Y:S02]  /*6740*/  ISETP.GE.AND P4, PT, R0.reuse, R12, PT ;  /* 0x0000000c0000720c */ /* 0x040fe40003f86270 */
[----:B------:R-:W-:Y:S01]  /*6750*/  ISETP.GE.AND P1, PT, R0, R11, PT ;  /* 0x0000000b0000720c */ /* 0x000fe20003f26270 */
[C---:B-1----:R-:W-:Y:S01]  /*6760*/  FFMA.FTZ R4, R3.reuse, UR4, R27 ;  /* 0x0000000403047c23 */ /* 0x042fe2000801001b */
[----:B------:R-:W-:Y:S01]  /*6770*/  FSEL R27, R14, -INF , !P0 ;  /* 0xff8000000e1b7808 */ /* 0x000fe20004000000 */
[C---:B------:R-:W-:Y:S01]  /*6780*/  FFMA.FTZ R5, R3.reuse, UR4, R25 ;  /* 0x0000000403057c23 */ /* 0x040fe20008010019 */
[----:B------:R-:W-:Y:S01]  /*6790*/  PLOP3.LUT P0, PT, PT, PT, UP0, 0x80, 0x0 ;  /* 0x000000000000781c */ /* 0x000fe20003f0f008 */
[C---:B------:R-:W-:Y:S01]  /*67a0*/  FFMA.FTZ R0, R3.reuse, UR4, R21 ;  /* 0x0000000403007c23 */ /* 0x040fe20008010015 */
[----:B------:R-:W-:Y:S01]  /*67b0*/  FSEL R182, R4, -INF , !P5 ;  /* 0xff80000004b67808 */ /* 0x000fe20006800000 */
[----:B------:R-:W-:Y:S01]  /*67c0*/  FFMA.FTZ R3, R3, UR4, R23 ;  /* 0x0000000403037c23 */ /* 0x000fe20008010017 */
[----:B------:R-:W-:-:S02]  /*67d0*/  FSEL R180, R5, -INF , !P6 ;  /* 0xff80000005b47808 */ /* 0x000fc40007000000 */
[----:B------:R-:W-:Y:S02]  /*67e0*/  FSEL R184, R0, -INF , !P4 ;  /* 0xff80000000b87808 */ /* 0x000fe40006000000 */
[----:B------:R-:W-:-:S05]  /*67f0*/  FSEL R186, R3, -INF , !P1 ;  /* 0xff80000003ba7808 */ /* 0x000fca0004800000 */
[----:B------:R-:W-:Y:S05]  /*6800*/  @!P0 BRA `(.L_x_1010) ;  /* 0x0000030000008947 */ /* 0x000fea0003800000 */
[----:B------:R-:W2:Y:S04]  /*6810*/  LDL.64 R234, [R1+0x18] ;  /* 0x0000180001ea7983 */ /* 0x000ea80000100a00 */
[----:B------:R-:W3:Y:S01]  /*6820*/  LDL.64 R240, [R1+0x10] ;  /* 0x0000100001f07983 */ /* 0x000ee20000100a00 */
[----:B------:R-:W-:Y:S01]  /*6830*/  UIADD3 UR34, UR27, -0x3, URZ ;  /* 0xfffffffd1b227890 */ /* 0x000fe2000fffe03f */
[----:B------:R-:W-:Y:S01]  /*6840*/  BSSY B0, `(.L_x_1011) ;  /* 0x000002b000007945 */ /* 0x000fe20003800000 */
[----:B------:R-:W-:Y:S01]  /*6850*/  ULDC.64 UR6, c[0x0][0x198] ;  /* 0x0000660000067ab9 */ /* 0x000fe20000000a00 */
[----:B------:R1:W-:Y:S01]  /*6860*/  @P3 STS.128 [R219+0x8000], RZ ;  /* 0x008000ffdb003388 */ /* 0x0003e20000000c00 */
[----:B------:R-:W-:Y:S02]  /*6870*/  USHF.R.S32.HI UR33, URZ, 0x1f, UR34 ;  /* 0x0000001f3f217899 */ /* 0x000fe40008011422 */
[----:B------:R-:W-:-:S02]  /*6880*/  UIMAD.WIDE.U32 UR36, UR34, UR6, URZ ;  /* 0x00000006222472a5 */ /* 0x000fc4000f8e003f */
        /* <DEDUP_REMOVED lines=38> */
.L_x_1012:
[----:B------:R-:W-:Y:S05]  /*6af0*/  BSYNC B0 ;  /* 0x0000000000007941 */ /* 0x000fea0003800000 */
.L_x_1011:
[----:B------:R-:W0:Y:S02]  /*6b00*/  LDGDEPBAR ;  /* 0x00000000000079af */ /* 0x000e240000000000 */
.L_x_1010:
[----:B--2---:R-:W2:Y:S01]  /*6b10*/  LDL R5, [R1+0x2c] ;  /* 0x00002c0001057983 */ /* 0x004ea20000100800 */
[----:B------:R-:W-:Y:S01]  /*6b20*/  FMNMX.FTZ R0, R136, R13, !PT ;  /* 0x0000000d88007209 */ /* 0x000fe20007810000 */
[----:B-1----:R-:W-:-:S03]  /*6b30*/  IMAD R14, R243, -0x326172a9, RZ ;  /* 0xcd9e8d57f30e7824 */ /* 0x002fc600078e02ff */
        /* <DEDUP_REMOVED lines=13> */
[----:B------:R-:W-:-:S04]  /*6c10*/  FMNMX.FTZ R3, R190, R3, !PT ;  /* 0x00000003be037209 */ /* 0x000fc80007810000 */
[----:B------:R-:W-:-:S04]  /*6c20*/  FMNMX.FTZ R3, R189, R3, !PT ;  /* 0x00000003bd037209 */ /* 0x000fc80007810000 */
[----:B------:R-:W-:-:S05]  /*6c30*/  FMNMX.FTZ R3, R182, R3, !PT ;  /* 0x00000003b6037209 */ /* 0x000fca0007810000 */
[----:B------:R-:W-:Y:S01]  /*6c40*/  SHFL.BFLY PT, R20, R3, 0x2, 0x1f ;  /* 0x0c401f0003147f89 */ /* 0x000fe200000e0000 */
[----:B-1----:R-:W-:-:S05]  /*6c50*/  FMNMX.FTZ R0, R0, R15, !PT ;  /* 0x0000000f00007209 */ /* 0x002fca0007810000 */
[----:B------:R-:W1:Y:S02]  /*6c60*/  SHFL.BFLY PT, R21, R0, 0x1, 0x1f ;  /* 0x0c201f0000157f89 */ /* 0x000e6400000e0000 */
[----:B-1----:R-:W-:-:S04]  /*6c70*/  FMNMX.FTZ R227, R0, R21, !PT ;  /* 0x0000001500e37209 */ /* 0x002fc80007810000 */
[----:B------:R-:W-:Y:S02]  /*6c80*/  FSETP.NEU.FTZ.AND P6, PT, R227, -INF , PT ;  /* 0xff800000e300780b */ /* 0x000fe40003fdd000 */
[----:B--2---:R-:W-:Y:S02]  /*6c90*/  LOP3.LUT R6, R239, R5, RZ, 0x3c, !PT ;  /* 0x00000005ef067212 */ /* 0x004fe400078e3cff */
[----:B------:R-:W-:-:S03]  /*6ca0*/  MOV R5, UR31 ;  /* 0x0000001f00057c02 */ /* 0x000fc60008000f00 */
[----:B------:R-:W-:Y:S01]  /*6cb0*/  IMAD.WIDE.U32 R6, R6, -0x2daee0ad, RZ ;  /* 0xd2511f5306067825 */ /* 0x000fe200078e00ff */
[----:B------:R-:W-:-:S04]  /*6cc0*/  LOP3.LUT R5, R237, UR32, R5, 0x96, !PT ;  /* 0x00000020ed057c12 */ /* 0x000fc8000f8e9605 */
[----:B------:R-:W-:Y:S01]  /*6cd0*/  LOP3.LUT R4, R7, UR15, R236, 0x96, !PT ;  /* 0x0000000f07047c12 */ /* 0x000fe2000f8e96ec */
[----:B------:R-:W-:-:S04]  /*6ce0*/  IMAD.WIDE.U32 R16, R5, -0x326172a9, RZ ;  /* 0xcd9e8d5705107825 */ /* 0x000fc800078e00ff */
[----:B------:R-:W-:Y:S01]  /*6cf0*/  IMAD.WIDE.U32 R4, R4, -0x326172a9, RZ ;  /* 0xcd9e8d5704047825 */ /* 0x000fe200078e00ff */
[----:B------:R-:W-:Y:S02]  /*6d00*/  LOP3.LUT R7, R17, UR16, R238, 0x96, !PT ;  /* 0x0000001011077c12 */ /* 0x000fe4000f8e96ee */
[--C-:B------:R-:W-:Y:S02]  /*6d10*/  LOP3.LUT R8, R245, UR14, R16.reuse, 0x96, !PT ;  /* 0x0000000ef5087c12 */ /* 0x100fe4000f8e9610 */
[----:B------:R-:W-:Y:S01]  /*6d20*/  LOP3.LUT R16, R5, UR14, R16, 0x96, !PT ;  /* 0x0000000e05107c12 */ /* 0x000fe2000f8e9610 */
        /* <DEDUP_REMOVED lines=8> */
[----:B------:R-:W-:Y:S01]  /*6db0*/  FMNMX.FTZ R8, R3, R20, !PT ;  /* 0x0000001403087209 */ /* 0x000fe20007810000 */
        /* <DEDUP_REMOVED lines=8> */
[----:B------:R-:W-:Y:S02]  /*6e40*/  LOP3.LUT R6, R23, UR12, R244, 0x96, !PT ;  /* 0x0000000c17067c12 */ /* 0x000fe4000f8e96f4 */
[----:B------:R-:W-:Y:S01]  /*6e50*/  FMNMX.FTZ R3, R185, R15, !PT ;  /* 0x0000000fb9037209 */ /* 0x000fe20007810000 */
        /* <DEDUP_REMOVED lines=17> */
[----:B------:R-:W-:Y:S01]  /*6f70*/  FMNMX.FTZ R14, R195, R3, !PT ;  /* 0x00000003c30e7209 */ /* 0x000fe20007810000 */
[----:B------:R-:W-:Y:S01]  /*6f80*/  IMAD.WIDE.U32 R6, R6, -0x326172a9, RZ ;  /* 0xcd9e8d5706067825 */ /* 0x000fe200078e00ff */
[----:B------:R-:W-:Y:S02]  /*6f90*/  FMNMX.FTZ R0, R181, R0, !PT ;  /* 0x00000000b5007209 */ /* 0x000fe40007810000 */
[----:B------:R-:W-:-:S02]  /*6fa0*/  FMNMX.FTZ R14, R194, R14, !PT ;  /* 0x0000000ec20e7209 */ /* 0x000fc40007810000 */
[----:B------:R-:W-:Y:S02]  /*6fb0*/  LOP3.LUT R173, R5, UR8, R32, 0x96, !PT ;  /* 0x0000000805ad7c12 */ /* 0x000fe4000f8e9620 */
[----:B------:R-:W-:Y:S01]  /*6fc0*/  LOP3.LUT R3, R7, UR17, R4, 0x96, !PT ;  /* 0x0000001107037c12 */ /* 0x000fe2000f8e9604 */
[----:B------:R-:W-:Y:S01]  /*6fd0*/  IMAD.WIDE.U32 R4, R15, -0x326172a9, RZ ;  /* 0xcd9e8d570f047825 */ /* 0x000fe200078e00ff */
[----:B------:R-:W-:Y:S02]  /*6fe0*/  FMNMX.FTZ R0, R34, R0, !PT ;  /* 0x0000000022007209 */ /* 0x000fe40007810000 */
[----:B------:R-:W-:Y:S02]  /*6ff0*/  LOP3.LUT R15, R6, 0xffff, RZ, 0xc0, !PT ;  /* 0x0000ffff060f7812 */ /* 0x000fe400078ec0ff */
[----:B------:R-:W-:Y:S02]  /*7000*/  FMNMX.FTZ R7, R184, R14, !PT ;  /* 0x0000000eb8077209 */ /* 0x000fe40007810000 */
[----:B------:R-:W-:Y:S01]  /*7010*/  LOP3.LUT R17, R6, 0xff, RZ, 0xc0, !PT ;  /* 0x000000ff06117812 */ /* 0x000fe200078ec0ff */
[----:B------:R-:W1:Y:S01]  /*7020*/  SHFL.BFLY PT, R14, R8, 0x1, 0x1f ;  /* 0x0c201f00080e7f89 */ /* 0x000e6200000e0000 */
[----:B------:R-:W-:-:S02]  /*7030*/  SHF.R.U32.HI R22, RZ, 0x10, R6 ;  /* 0x00000010ff167819 */ /* 0x000fc40000011606 */
[----:B------:R-:W-:Y:S02]  /*7040*/  SHF.R.U32.HI R23, RZ, 0x18, R6 ;  /* 0x00000018ff177819 */ /* 0x000fe40000011606 */
[----:B------:R-:W-:Y:S02]  /*7050*/  FMNMX.FTZ R0, R198, R0, !PT ;  /* 0x00000000c6007209 */ /* 0x000fe40007810000 */
[----:B------:R-:W-:Y:S02]  /*7060*/  LOP3.LUT R6, R5, UR17, R16, 0x96, !PT ;  /* 0x0000001105067c12 */ /* 0x000fe4000f8e9610 */
[C---:B------:R-:W-:Y:S02]  /*7070*/  LOP3.LUT R16, R4.reuse, 0xffff, RZ, 0xc0, !PT ;  /* 0x0000ffff04107812 */ /* 0x040fe400078ec0ff */
[----:B------:R-:W-:Y:S01]  /*7080*/  LOP3.LUT R21, R4, 0xff, RZ, 0xc0, !PT ;  /* 0x000000ff04157812 */ /* 0x000fe200078ec0ff */
[----:B------:R-:W2:Y:S01]  /*7090*/  SHFL.BFLY PT, R5, R7, 0x2, 0x1f ;  /* 0x0c401f0007057f89 */ /* 0x000ea200000e0000 */
[----:B------:R-:W-:-:S02]  /*70a0*/  SHF.R.U32.HI R18, RZ, 0x10, R4 ;  /* 0x00000010ff127819 */ /* 0x000fc40000011604 */
[----:B------:R-:W-:Y:S02]  /*70b0*/  SHF.R.U32.HI R20, RZ, 0x18, R4 ;  /* 0x00000018ff147819 */ /* 0x000fe40000011604 */
[----:B------:R-:W-:Y:S01]  /*70c0*/  FMNMX.FTZ R4, R196, R0, !PT ;  /* 0x00000000c4047209 */ /* 0x000fe20007810000 */
[----:B------:R-:W-:Y:S01]  /*70d0*/  FMUL.FTZ R0, R227, c[0x0][0x23c] ;  /* 0x00008f00e3007a20 */ /* 0x000fe20000410000 */
[----:B------:R-:W-:Y:S02]  /*70e0*/  SHF.R.U32.HI R15, RZ, 0x8, R15 ;  /* 0x00000008ff0f7819 */ /* 0x000fe4000001160f */
[----:B------:R-:W-:Y:S02]  /*70f0*/  FMNMX.FTZ R4, R193, R4, !PT ;  /* 0x00000004c1047209 */ /* 0x000fe40007810000 */
[----:B------:R-:W-:Y:S02]  /*7100*/  PRMT R31, R17, 0x5410, R15 ;  /* 0x00005410111f7816 */ /* 0x000fe4000000000f */
[----:B------:R-:W-:-:S02]  /*7110*/  FMNMX.FTZ R4, R186, R4, !PT ;  /* 0x00000004ba047209 */ /* 0x000fc40007810000 */
[----:B------:R-:W-:Y:S02]  /*7120*/  FSEL R0, R0, RZ, P6 ;  /* 0x000000ff00007208 */ /* 0x000fe40003000000 */
[----:B-1----:R-:W-:Y:S01]  /*7130*/  FMNMX.FTZ R226, R8, R14, !PT ;  /* 0x0000000e08e27209 */ /* 0x002fe20007810000 */
[----:B------:R-:W1:Y:S01]  /*7140*/  SHFL.BFLY PT, R15, R4, 0x2, 0x1f ;  /* 0x0c401f00040f7f89 */ /* 0x000e6200000e0000 */
[----:B------:R-:W-:Y:S01]  /*7150*/  LOP3.LUT R14, R18, 0xff, RZ, 0xc0, !PT ;  /* 0x000000ff120e7812 */ /* 0x000fe200078ec0ff */
[----:B------:R-:W-:Y:S01]  /*7160*/  FFMA.FTZ R13, R13, c[0x0][0x23c], -R0 ;  /* 0x00008f000d0d7a23 */ /* 0x000fe20000010800 */
[C---:B------:R-:W-:Y:S01]  /*7170*/  FSETP.NEU.FTZ.AND P5, PT, R226.reuse, -INF , PT ;  /* 0xff800000e200780b */ /* 0x040fe20003fbd000 */
[----:B------:R-:W-:Y:S01]  /*7180*/  FMUL.FTZ R8, R226, c[0x0][0x23c] ;  /* 0x00008f00e2087a20 */ /* 0x000fe20000410000 */
[----:B------:R-:W-:Y:S01]  /*7190*/  PRMT R24, R14, 0x5410, R20 ;  /* 0x000054100e187816 */ /* 0x000fe20000000014 */
[----:B------:R3:W-:Y:S01]  /*71a0*/  MUFU.EX2 R178, R13 ;  /* 0x0000000d00b27308 */ /* 0x0007e20000000800 */
[----:B--2---:R-:W-:Y:S01]  /*71b0*/  FMNMX.FTZ R5, R7, R5, !PT ;  /* 0x0000000507057209 */ /* 0x004fe20007810000 */
[----:B------:R-:W-:Y:S01]  /*71c0*/  FFMA.FTZ R7, R30, c[0x0][0x23c], -R0 ;  /* 0x00008f001e077a23 */ /* 0x000fe20000010800 */
[----:B------:R-:W-:-:S02]  /*71d0*/  FSEL R8, R8, RZ, P5 ;  /* 0x000000ff08087208 */ /* 0x000fc40002800000 */
[----:B------:R-:W-:Y:S01]  /*71e0*/  LOP3.LUT R14, R3, 0xff, RZ, 0xc0, !PT ;  /* 0x000000ff030e7812 */ /* 0x000fe200078ec0ff */
[----:B------:R-:W2:Y:S02]  /*71f0*/  SHFL.BFLY PT, R17, R5, 0x1, 0x1f ;  /* 0x0c201f0005117f89 */ /* 0x000ea400000e0000 */
[----:B------:R4:W-:Y:S01]  /*7200*/  MUFU.EX2 R222, R7 ;  /* 0x0000000700de7308 */ /* 0x0009e20000000800 */
[----:B---3--:R-:W-:Y:S01]  /*7210*/  FFMA.FTZ R13, R132, c[0x0][0x23c], -R0 ;  /* 0x00008f00840d7a23 */ /* 0x008fe20000010800 */
[----:B-1----:R-:W-:-:S06]  /*7220*/  FMNMX.FTZ R4, R4, R15, !PT ;  /* 0x0000000f04047209 */ /* 0x002fcc0007810000 */
[----:B------:R1:W3:Y:S01]  /*7230*/  MUFU.EX2 R35, R13 ;  /* 0x0000000d00237308 */ /* 0x0002e20000000800 */
[----:B----4-:R-:W-:-:S07]  /*7240*/  FFMA.FTZ R7, R28, c[0x0][0x23c], -R0 ;  /* 0x00008f001c077a23 */ /* 0x010fce0000010800 */
[----:B------:R4:W-:Y:S01]  /*7250*/  MUFU.EX2 R202, R7 ;  /* 0x0000000700ca7308 */ /* 0x0009e20000000800 */
[----:B--2---:R-:W-:Y:S02]  /*7260*/  FMNMX.FTZ R225, R5, R17, !PT ;  /* 0x0000001105e17209 */ /* 0x004fe40007810000 */
[----:B------:R-:W-:Y:S02]  /*7270*/  LOP3.LUT R5, R6, 0xffff, RZ, 0xc0, !PT ;  /* 0x0000ffff06057812 */ /* 0x000fe400078ec0ff */
[----:B------:R-:W-:Y:S02]  /*7280*/  FSETP.NEU.FTZ.AND P4, PT, R225, -INF , PT ;  /* 0xff800000e100780b */ /* 0x000fe40003f9d000 */
[----:B-1----:R-:W-:Y:S02]  /*7290*/  LOP3.LUT R13, R22, 0xff, RZ, 0xc0, !PT ;  /* 0x000000ff160d7812 */ /* 0x002fe400078ec0ff */
[----:B------:R-:W-:Y:S02]  /*72a0*/  SHF.R.U32.HI R5, RZ, 0x8, R5 ;  /* 0x00000008ff057819 */ /* 0x000fe40000011605 */
[----:B------:R-:W-:-:S02]  /*72b0*/  PRMT R25, R13, 0x5410, R23 ;  /* 0x000054100d197816 */ /* 0x000fc40000000017 */
[----:B------:R-:W-:Y:S02]  /*72c0*/  SHF.R.U32.HI R13, RZ, 0x8, R16 ;  /* 0x00000008ff0d7819 */ /* 0x000fe40000011610 */
[----:B----4-:R-:W-:Y:S02]  /*72d0*/  LOP3.LUT R7, R3, 0xffff, RZ, 0xc0, !PT ;  /* 0x0000ffff03077812 */ /* 0x010fe400078ec0ff */
[----:B------:R-:W-:Y:S01]  /*72e0*/  PRMT R21, R21, 0x5410, R13 ;  /* 0x0000541015157816 */ /* 0x000fe2000000000d */
[----:B------:R-:W-:Y:S01]  /*72f0*/  FFMA.FTZ R13, R19, c[0x0][0x23c], -R8 ;  /* 0x00008f00130d7a23 */ /* 0x000fe20000010808 */
[----:B------:R-:W-:Y:S02]  /*7300*/  SHF.R.U32.HI R15, RZ, 0x8, R7 ;  /* 0x00000008ff0f7819 */ /* 0x000fe40000011607 */
[----:B------:R-:W-:Y:S01]  /*7310*/  SHF.R.U32.HI R16, RZ, 0x10, R3 ;  /* 0x00000010ff107819 */ /* 0x000fe20000011603 */
[----:B------:R1:W-:Y:S01]  /*7320*/  MUFU.EX2 R179, R13 ;  /* 0x0000000d00b37308 */ /* 0x0003e20000000800 */
[----:B------:R-:W-:-:S02]  /*7330*/  PRMT R19, R14, 0x5410, R15 ;  /* 0x000054100e137816 */ /* 0x000fc4000000000f */
[----:B------:R-:W2:Y:S01]  /*7340*/  SHFL.BFLY PT, R14, R4, 0x1, 0x1f ;  /* 0x0c201f00040e7f89 */ /* 0x000ea200000e0000 */
[----:B------:R-:W-:Y:S02]  /*7350*/  SHF.R.U32.HI R7, RZ, 0x18, R3 ;  /* 0x00000018ff077819 */ /* 0x000fe40000011603 */
[----:B------:R-:W-:-:S04]  /*7360*/  LOP3.LUT R3, R16, 0xff, RZ, 0xc0, !PT ;  /* 0x000000ff10037812 */ /* 0x000fc800078ec0ff */
[----:B------:R-:W-:Y:S01]  /*7370*/  PRMT R20, R3, 0x5410, R7 ;  /* 0x0000541003147816 */ /* 0x000fe20000000007 */
[--C-:B------:R-:W-:Y:S02]  /*7380*/  FFMA.FTZ R3, R133, c[0x0][0x23c], -R8.reuse ;  /* 0x00008f0085037a23 */ /* 0x100fe40000010808 */
[--C-:B------:R-:W-:Y:S02]  /*7390*/  FFMA.FTZ R7, R29, c[0x0][0x23c], -R8.reuse ;  /* 0x00008f001d077a23 */ /* 0x100fe40000010808 */
[----:B------:R4:W-:Y:S01]  /*73a0*/  MUFU.EX2 R223, R3 ;  /* 0x0000000300df7308 */ /* 0x0009e20000000800 */
[----:B-1----:R-:W-:Y:S01]  /*73b0*/  FFMA.FTZ R13, R138, c[0x0][0x23c], -R8 ;  /* 0x00008f008a0d7a23 */ /* 0x002fe20000010808 */
[----:B---3--:R-:W-:-:S06]  /*73c0*/  MOV R138, R35 ;  /* 0x00000023008a7202 */ /* 0x008fcc0000000f00 */
[----:B------:R-:W1:Y:S01]  /*73d0*/  MUFU.EX2 R18, R13 ;  /* 0x0000000d00127308 */ /* 0x000e620000000800 */
[----:B--2---:R-:W-:Y:S02]  /*73e0*/  FMNMX.FTZ R224, R4, R14, !PT ;  /* 0x0000000e04e07209 */ /* 0x004fe40007810000 */
[----:B------:R-:W-:Y:S02]  /*73f0*/  FSEL R4, R227, RZ, P6 ;  /* 0x000000ffe3047208 */ /* 0x000fe40003000000 */
[----:B----4-:R-:W-:Y:S01]  /*7400*/  LOP3.LUT R3, R6, 0xff, RZ, 0xc0, !PT ;  /* 0x000000ff06037812 */ /* 0x010fe200078ec0ff */
[C---:B------:R-:W-:Y:S01]  /*7410*/  FMUL.FTZ R14, R224.reuse, c[0x0][0x23c] ;  /* 0x00008f00e00e7a20 */ /* 0x040fe20000410000 */
[----:B------:R-:W-:Y:S01]  /*7420*/  FSETP.NEU.FTZ.AND P1, PT, R224, -INF , PT ;  /* 0xff800000e000780b */ /* 0x000fe20003f3d000 */
[----:B------:R-:W-:Y:S01]  /*7430*/  FADD.FTZ R15, R136, -R4 ;  /* 0x80000004880f7221 */ /* 0x000fe20000010000 */
[----:B------:R-:W-:Y:S01]  /*7440*/  PRMT R16, R3, 0x5410, R5 ;  /* 0x0000541003107816 */ /* 0x000fe20000000005 */
[----:B------:R2:W-:Y:S01]  /*7450*/  MUFU.EX2 R203, R7 ;  /* 0x0000000700cb7308 */ /* 0x0005e20000000800 */
[----:B------:R-:W-:Y:S01]  /*7460*/  FSEL R14, R14, RZ, P1 ;  /* 0x000000ff0e0e7208 */ /* 0x000fe20000800000 */
[----:B------:R-:W-:Y:S01]  /*7470*/  FMUL.FTZ R15, R15, c[0x0][0x23c] ;  /* 0x00008f000f0f7a20 */ /* 0x000fe20000410000 */
[----:B-1----:R-:W-:Y:S01]  /*7480*/  MOV R133, R18 ;  /* 0x0000001200857202 */ /* 0x002fe20000000f00 */
[C---:B------:R-:W-:Y:S01]  /*7490*/  FMUL.FTZ R13, R225.reuse, c[0x0][0x23c] ;  /* 0x00008f00e10d7a20 */ /* 0x040fe20000410000 */
[----:B------:R-:W1:Y:S01]  /*74a0*/  LDC.U8 R18, c[0x0][0x2d8] ;  /* 0x0000b600ff127b82 */ /* 0x000e620000000000 */
[----:B------:R-:W-:-:S02]  /*74b0*/  FSEL R4, R225, RZ, P4 ;  /* 0x000000ffe1047208 */ /* 0x000fc40002000000 */
[--C-:B------:R-:W-:Y:S01]  /*74c0*/  SHF.R.U32.HI R5, RZ, 0x10, R6.reuse ;  /* 0x00000010ff057819 */ /* 0x100fe20000011606 */
[----:B------:R-:W3:Y:S01]  /*74d0*/  MUFU.EX2 R29, R15 ;  /* 0x0000000f001d7308 */ /* 0x000ee20000000800 */
[----:B------:R-:W-:Y:S02]  /*74e0*/  FSEL R13, R13, RZ, P4 ;  /* 0x000000ff0d0d7208 */ /* 0x000fe40002000000 */
[----:B------:R-:W-:Y:S02]  /*74f0*/  SHF.R.U32.HI R6, RZ, 0x18, R6 ;  /* 0x00000018ff067819 */ /* 0x000fe40000011606 */
[----:B------:R-:W-:Y:S01]  /*7500*/  LOP3.LUT R5, R5, 0xff, RZ, 0xc0, !PT ;  /* 0x000000ff05057812 */ /* 0x000fe200078ec0ff */
[----:B------:R-:W-:Y:S02]  /*7510*/  FFMA.FTZ R3, R26, c[0x0][0x23c], -R13 ;  /* 0x00008f001a037a23 */ /* 0x000fe4000001080d */
[----:B--2---:R-:W-:Y:S01]  /*7520*/  FADD.FTZ R7, R134, -R4 ;  /* 0x8000000486077221 */ /* 0x004fe20000010000 */
[----:B------:R-:W-:Y:S01]  /*7530*/  FSEL R4, R224, RZ, P1 ;  /* 0x000000ffe0047208 */ /* 0x000fe20000800000 */
[----:B------:R2:W-:Y:S01]  /*7540*/  MUFU.EX2 R199, R3 ;  /* 0x0000000300c77308 */ /* 0x0005e20000000800 */
[----:B------:R-:W-:Y:S01]  /*7550*/  PRMT R6, R5, 0x5410, R6 ;  /* 0x0000541005067816 */ /* 0x000fe20000000006 */
[----:B------:R-:W-:Y:S01]  /*7560*/  FMUL.FTZ R7, R7, c[0x0][0x23c] ;  /* 0x00008f0007077a20 */ /* 0x000fe20000410000 */
[----:B------:R-:W-:Y:S01]  /*7570*/  FSEL R5, R226, RZ, P5 ;  /* 0x000000ffe2057208 */ /* 0x000fe20002800000 */
[----:B---3--:R-:W-:-:S04]  /*7580*/  FMUL.FTZ R140, R140, R29 ;  /* 0x0000001d8c8c7220 */ /* 0x008fc80000410000 */
[----:B------:R-:W-:Y:S01]  /*7590*/  FADD.FTZ R17, R135, -R5 ;  /* 0x8000000587117221 */ /* 0x000fe20000010000 */
[----:B-1----:R-:W-:Y:S01]  /*75a0*/  PRMT R30, R18, 0x7054, R18 ;  /* 0x00007054121e7816 */ /* 0x002fe20000000012 */
[----:B------:R-:W-:Y:S02]  /*75b0*/  FADD.FTZ R18, R2, -R4 ;  /* 0x8000000402127221 */ /* 0x000fe40000010000 */
[----:B------:R-:W-:Y:S02]  /*75c0*/  FMUL.FTZ R17, R17, c[0x0][0x23c] ;  /* 0x00008f0011117a20 */ /* 0x000fe40000410000 */
[--C-:B------:R-:W-:Y:S01]  /*75d0*/  HSET2.LE.AND R4, R16, R30.reuse, PT ;  /* 0x0000001e10047233 */ /* 0x100fe20003803000 */
[----:B--2---:R-:W-:Y:S01]  /*75e0*/  FFMA.FTZ R3, R185, c[0x0][0x23c], -R13 ;  /* 0x00008f00b9037a23 */ /* 0x004fe2000001080d */
[--C-:B------:R-:W-:Y:S01]  /*75f0*/  HSET2.LE.AND R5, R6, R30.reuse, PT ;  /* 0x0000001e06057233 */ /* 0x100fe20003803000 */
[----:B------:R-:W-:Y:S01]  /*7600*/  FMUL.FTZ R26, R18, c[0x0][0x23c] ;  /* 0x00008f00121a7a20 */ /* 0x000fe20000410000 */
[--C-:B------:R-:W-:Y:S01]  /*7610*/  HSET2.LE.AND R6, R21, R30.reuse, PT ;  /* 0x0000001e15067233 */ /* 0x100fe20003803000 */
[----:B------:R-:W1:Y:S01]  /*7620*/  MUFU.EX2 R220, R3 ;  /* 0x0000000300dc7308 */ /* 0x000e620000000800 */
[----:B------:R-:W-:Y:S01]  /*7630*/  HSET2.LE.AND R16, R19, R30, PT ;  /* 0x0000001e13107233 */ /* 0x000fe20003803000 */
[----:B------:R-:W-:-:S02]  /*7640*/  FMUL.FTZ R141, R141, R29 ;  /* 0x0000001d8d8d7220 */ /* 0x000fc40000410000 */
[-C--:B------:R-:W-:Y:S02]  /*7650*/  FMUL.FTZ R152, R152, R29.reuse ;  /* 0x0000001d98987220 */ /* 0x080fe40000410000 */
[-C--:B------:R-:W-:Y:S02]  /*7660*/  FMUL.FTZ R153, R153, R29.reuse ;  /* 0x0000001d99997220 */ /* 0x080fe40000410000 */
[----:B------:R-:W2:Y:S01]  /*7670*/  MUFU.EX2 R28, R17 ;  /* 0x00000011001c7308 */ /* 0x000ea20000000800 */
[-C--:B------:R-:W-:Y:S02]  /*7680*/  FMUL.FTZ R48, R48, R29.reuse ;  /* 0x0000001d30307220 */ /* 0x080fe40000410000 */
[-C--:B------:R-:W-:Y:S02]  /*7690*/  FMUL.FTZ R49, R49, R29.reuse ;  /* 0x0000001d31317220 */ /* 0x080fe40000410000 */
[-C--:B------:R-:W-:Y:S02]  /*76a0*/  FMUL.FTZ R36, R36, R29.reuse ;  /* 0x0000001d24247220 */ /* 0x080fe40000410000 */
[----:B------:R-:W-:Y:S01]  /*76b0*/  FMUL.FTZ R37, R37, R29 ;  /* 0x0000001d25257220 */ /* 0x000fe20000410000 */
[----:B-1----:R-:W-:Y:S01]  /*76c0*/  F2FP.PACK_AB R2, R220, R199 ;  /* 0x000000c7dc02723e */ /* 0x002fe200000000ff */
[----:B------:R-:W-:Y:S01]  /*76d0*/  FFMA.FTZ R3, R139, c[0x0][0x23c], -R13 ;  /* 0x00008f008b037a23 */ /* 0x000fe2000001080d */
[----:B------:R-:W1:Y:S01]  /*76e0*/  MUFU.EX2 R26, R26 ;  /* 0x0000001a001a7308 */ /* 0x000e620000000800 */
[-C--:B------:R-:W-:Y:S01]  /*76f0*/  FMUL.FTZ R52, R52, R29.reuse ;  /* 0x0000001d34347220 */ /* 0x080fe20000410000 */
[----:B------:R-:W-:Y:S01]  /*7700*/  LOP3.LUT R4, R4, R2, RZ, 0xc0, !PT ;  /* 0x0000000204047212 */ /* 0x000fe200078ec0ff */
[----:B------:R-:W-:-:S02]  /*7710*/  FMUL.FTZ R53, R53, R29 ;  /* 0x0000001d35357220 */ /* 0x000fc40000410000 */
[----:B------:R-:W-:Y:S02]  /*7720*/  FMUL.FTZ R64, R64, R29 ;  /* 0x0000001d40407220 */ /* 0x000fe40000410000 */
[-C--:B--2---:R-:W-:Y:S01]  /*7730*/  FMUL.FTZ R142, R142, R28.reuse ;  /* 0x0000001c8e8e7220 */ /* 0x084fe20000410000 */
[----:B------:R2:W-:Y:S01]  /*7740*/  MUFU.EX2 R200, R3 ;  /* 0x0000000300c87308 */ /* 0x0005e20000000800 */
[-C--:B------:R-:W-:Y:S02]  /*7750*/  FMUL.FTZ R143, R143, R28.reuse ;  /* 0x0000001c8f8f7220 */ /* 0x080fe40000410000 */
[-C--:B------:R-:W-:Y:S02]  /*7760*/  FMUL.FTZ R154, R154, R28.reuse ;  /* 0x0000001c9a9a7220 */ /* 0x080fe40000410000 */
[-C--:B------:R-:W-:Y:S02]  /*7770*/  FMUL.FTZ R155, R155, R28.reuse ;  /* 0x0000001c9b9b7220 */ /* 0x080fe40000410000 */
[----:B------:R-:W-:-:S02]  /*7780*/  FMUL.FTZ R50, R50, R28 ;  /* 0x0000001c32327220 */ /* 0x000fc40000410000 */
[-C--:B-1----:R-:W-:Y:S02]  /*7790*/  FMUL.FTZ R146, R146, R26.reuse ;  /* 0x0000001a92927220 */ /* 0x082fe40000410000 */
[-C--:B------:R-:W-:Y:S02]  /*77a0*/  FMUL.FTZ R147, R147, R26.reuse ;  /* 0x0000001a93937220 */ /* 0x080fe40000410000 */
[-C--:B------:R-:W-:Y:S02]  /*77b0*/  FMUL.FTZ R150, R150, R26.reuse ;  /* 0x0000001a96967220 */ /* 0x080fe40000410000 */
[----:B------:R-:W-:Y:S02]  /*77c0*/  FMUL.FTZ R151, R151, R26 ;  /* 0x0000001a97977220 */ /* 0x000fe40000410000 */
[----:B--2---:R-:W-:Y:S02]  /*77d0*/  FFMA.FTZ R3, R27, c[0x0][0x23c], -R14 ;  /* 0x00008f001b037a23 */ /* 0x004fe4000001080e */
[----:B------:R-:W1:Y:S01]  /*77e0*/  MUFU.EX2 R27, R7 ;  /* 0x00000007001b7308 */ /* 0x000e620000000800 */
[----:B------:R-:W-:-:S02]  /*77f0*/  FMUL.FTZ R51, R51, R28 ;  /* 0x0000001c33337220 */ /* 0x000fc40000410000 */
[-C--:B------:R-:W-:Y:S02]  /*7800*/  FMUL.FTZ R38, R38, R28.reuse ;  /* 0x0000001c26267220 */ /* 0x080fe40000410000 */
[----:B------:R-:W-:Y:S02]  /*7810*/  FMUL.FTZ R39, R39, R28 ;  /* 0x0000001c27277220 */ /* 0x000fe40000410000 */
[-C--:B------:R-:W-:Y:S01]  /*7820*/  FMUL.FTZ R42, R42, R26.reuse ;  /* 0x0000001a2a2a7220 */ /* 0x080fe20000410000 */
[----:B------:R2:W-:Y:S01]  /*7830*/  MUFU.EX2 R132, R3 ;  /* 0x0000000300847308 */ /* 0x0005e20000000800 */
[-C--:B------:R-:W-:Y:S02]  /*7840*/  FMUL.FTZ R43, R43, R26.reuse ;  /* 0x0000001a2b2b7220 */ /* 0x080fe40000410000 */
[-C--:B------:R-:W-:Y:S02]  /*7850*/  FMUL.FTZ R46, R46, R26.reuse ;  /* 0x0000001a2e2e7220 */ /* 0x080fe40000410000 */
[----:B------:R-:W-:-:S02]  /*7860*/  FMUL.FTZ R47, R47, R26 ;  /* 0x0000001a2f2f7220 */ /* 0x000fc40000410000 */
[----:B------:R-:W-:Y:S02]  /*7870*/  FMUL.FTZ R54, R54, R28 ;  /* 0x0000001c36367220 */ /* 0x000fe40000410000 */
[-C--:B-1----:R-:W-:Y:S02]  /*7880*/  FMUL.FTZ R144, R144, R27.reuse ;  /* 0x0000001b90907220 */ /* 0x082fe40000410000 */
[-C--:B------:R-:W-:Y:S02]  /*7890*/  FMUL.FTZ R145, R145, R27.reuse ;  /* 0x0000001b91917220 */ /* 0x080fe40000410000 */
[-C--:B------:R-:W-:Y:S02]  /*78a0*/  FMUL.FTZ R148, R148, R27.reuse ;  /* 0x0000001b94947220 */ /* 0x080fe40000410000 */
[----:B------:R-:W-:Y:S02]  /*78b0*/  FMUL.FTZ R149, R149, R27 ;  /* 0x0000001b95957220 */ /* 0x000fe40000410000 */
[----:B--2---:R-:W-:-:S02]  /*78c0*/  FFMA.FTZ R3, R183, c[0x0][0x23c], -R14 ;  /* 0x00008f00b7037a23 */ /* 0x004fc4000001080e */
[-C--:B------:R-:W-:Y:S02]  /*78d0*/  FMUL.FTZ R40, R40, R27.reuse ;  /* 0x0000001b28287220 */ /* 0x080fe40000410000 */
[----:B------:R-:W1:Y:S01]  /*78e0*/  MUFU.EX2 R221, R3 ;  /* 0x0000000300dd7308 */ /* 0x000e620000000800 */
[-C--:B------:R-:W-:Y:S02]  /*78f0*/  FMUL.FTZ R41, R41, R27.reuse ;  /* 0x0000001b29297220 */ /* 0x080fe40000410000 */
[-C--:B------:R-:W-:Y:S02]  /*7900*/  FMUL.FTZ R44, R44, R27.reuse ;  /* 0x0000001b2c2c7220 */ /* 0x080fe40000410000 */
[-C--:B------:R-:W-:Y:S02]  /*7910*/  FMUL.FTZ R45, R45, R27.reuse ;  /* 0x0000001b2d2d7220 */ /* 0x080fe40000410000 */
[----:B------:R-:W-:Y:S02]  /*7920*/  FMUL.FTZ R55, R55, R28 ;  /* 0x0000001c37377220 */ /* 0x000fe40000410000 */
[----:B------:R-:W-:-:S02]  /*7930*/  FMUL.FTZ R56, R56, R27 ;  /* 0x0000001b38387220 */ /* 0x000fc40000410000 */
[-C--:B------:R-:W-:Y:S02]  /*7940*/  FMUL.FTZ R57, R57, R27.reuse ;  /* 0x0000001b39397220 */ /* 0x080fe40000410000 */
[-C--:B------:R-:W-:Y:S02]  /*7950*/  FMUL.FTZ R58, R58, R26.reuse ;  /* 0x0000001a3a3a7220 */ /* 0x080fe40000410000 */
[----:B------:R-:W-:Y:S01]  /*7960*/  FMUL.FTZ R59, R59, R26 ;  /* 0x0000001a3b3b7220 */ /* 0x000fe20000410000 */
[----:B-1----:R-:W-:Y:S01]  /*7970*/  F2FP.PACK_AB R2, R221, R132 ;  /* 0x00000084dd02723e */ /* 0x002fe200000000ff */
[----:B------:R-:W-:Y:S02]  /*7980*/  FFMA.FTZ R3, R137, c[0x0][0x23c], -R13 ;  /* 0x00008f0089037a23 */ /* 0x000fe4000001080d */
[-C--:B------:R-:W-:Y:S01]  /*7990*/  FMUL.FTZ R60, R60, R27.reuse ;  /* 0x0000001b3c3c7220 */ /* 0x080fe20000410000 */
[----:B------:R-:W-:Y:S01]  /*79a0*/  LOP3.LUT R5, R5, R2, RZ, 0xc0, !PT ;  /* 0x0000000205057212 */ /* 0x000fe200078ec0ff */
[----:B------:R-:W1:Y:S01]  /*79b0*/  MUFU.EX2 R32, R3 ;  /* 0x0000000300207308 */ /* 0x000e620000000800 */
[----:B------:R-:W-:-:S02]  /*79c0*/  FMUL.FTZ R61, R61, R27 ;  /* 0x0000001b3d3d7220 */ /* 0x000fc40000410000 */
[-C--:B------:R-:W-:Y:S02]  /*79d0*/  FMUL.FTZ R62, R62, R26.reuse ;  /* 0x0000001a3e3e7220 */ /* 0x080fe40000410000 */
[----:B------:R-:W-:Y:S02]  /*79e0*/  FMUL.FTZ R63, R63, R26 ;  /* 0x0000001a3f3f7220 */ /* 0x000fe40000410000 */
[----:B------:R-:W-:Y:S02]  /*79f0*/  FMUL.FTZ R65, R65, R29 ;  /* 0x0000001d41417220 */ /* 0x000fe40000410000 */
[-C--:B------:R-:W-:Y:S02]  /*7a00*/  FMUL.FTZ R66, R66, R28.reuse ;  /* 0x0000001c42427220 */ /* 0x080fe40000410000 */
[----:B------:R-:W-:Y:S02]  /*7a10*/  FMUL.FTZ R67, R67, R28 ;  /* 0x0000001c43437220 */ /* 0x000fe40000410000 */
[----:B------:R-:W-:-:S02]  /*7a20*/  FMUL.FTZ R72, R72, R27 ;  /* 0x0000001b48487220 */ /* 0x000fc40000410000 */
[-C--:B------:R-:W-:Y:S01]  /*7a30*/  FMUL.FTZ R73, R73, R27.reuse ;  /* 0x0000001b49497220 */ /* 0x080fe20000410000 */
[----:B-1----:R-:W-:Y:S01]  /*7a40*/  F2FP.PACK_AB R2, R32, R200 ;  /* 0x000000c82002723e */ /* 0x002fe200000000ff */
[----:B------:R-:W-:Y:S02]  /*7a50*/  FFMA.FTZ R3, R181, c[0x0][0x23c], -R14 ;  /* 0x00008f00b5037a23 */ /* 0x000fe4000001080e */
[----:B------:R-:W-:Y:S01]  /*7a60*/  FMUL.FTZ R74, R74, R26 ;  /* 0x0000001a4a4a7220 */ /* 0x000fe20000410000 */
[----:B------:R-:W-:Y:S01]  /*7a70*/  LOP3.LUT R6, R6, R2, RZ, 0xc0, !PT ;  /* 0x0000000206067212 */ /* 0x000fe200078ec0ff */
[----:B------:R1:W-:Y:S01]  /*7a80*/  MUFU.EX2 R201, R3 ;  /* 0x0000000300c97308 */ /* 0x0003e20000000800 */
[----:B------:R-:W-:Y:S01]  /*7a90*/  F2FP.PACK_AB R2, R138, R178 ;  /* 0x000000b28a02723e */ /* 0x000fe200000000ff */
[----:B------:R-:W-:Y:S02]  /*7aa0*/  FMUL.FTZ R75, R75, R26 ;  /* 0x0000001a4b4b7220 */ /* 0x000fe40000410000 */
[-C--:B------:R-:W-:Y:S01]  /*7ab0*/  FMUL.FTZ R76, R76, R27.reuse ;  /* 0x0000001b4c4c7220 */ /* 0x080fe20000410000 */
[----:B------:R-:W-:Y:S01]  /*7ac0*/  LOP3.LUT R16, R16, R2, RZ, 0xc0, !PT ;  /* 0x0000000210107212 */ /* 0x000fe200078ec0ff */
[----:B------:R-:W-:Y:S01]  /*7ad0*/  HSET2.LE.AND R2, R20, R30, PT ;  /* 0x0000001e14027233 */ /* 0x000fe20003803000 */
[-C--:B------:R-:W-:Y:S01]  /*7ae0*/  FMUL.FTZ R77, R77, R27.reuse ;  /* 0x0000001b4d4d7220 */ /* 0x080fe20000410000 */
[----:B------:R-:W2:Y:S01]  /*7af0*/  LDSM.16.MT88.4 R20, [R205+0xa000] ;  /* 0x00a00000cd14783b */ /* 0x000ea20000004200 */
[----:B------:R-:W-:-:S02]  /*7b00*/  FMUL.FTZ R88, R88, R27 ;  /* 0x0000001b58587220 */ /* 0x000fc40000410000 */
[-C--:B------:R-:W-:Y:S02]  /*7b10*/  FMUL.FTZ R78, R78, R26.reuse ;  /* 0x0000001a4e4e7220 */ /* 0x080fe40000410000 */
[----:B------:R-:W-:Y:S02]  /*7b20*/  FMUL.FTZ R79, R79, R26 ;  /* 0x0000001a4f4f7220 */ /* 0x000fe40000410000 */
[-C--:B------:R-:W-:Y:S02]  /*7b30*/  FMUL.FTZ R89, R89, R27.reuse ;  /* 0x0000001b59597220 */ /* 0x080fe40000410000 */
[----:B-1----:R-:W-:Y:S02]  /*7b40*/  FFMA.FTZ R3, R34, c[0x0][0x23c], -R14 ;  /* 0x00008f0022037a23 */ /* 0x002fe4000001080e */
[-C--:B------:R-:W-:Y:S02]  /*7b50*/  FMUL.FTZ R92, R92, R27.reuse ;  /* 0x0000001b5c5c7220 */ /* 0x080fe40000410000 */
[----:B------:R1:W3:Y:S01]  /*7b60*/  MUFU.EX2 R33, R3 ;  /* 0x0000000300217308 */ /* 0x0002e20000000800 */
        /* <DEDUP_REMOVED lines=8> */
[----:B-1----:R-:W-:Y:S01]  /*7bf0*/  F2FP.PACK_AB R3, R133, R179 ;  /* 0x000000b38503723e */ /* 0x002fe200000000ff */
[----:B------:R-:W-:Y:S02]  /*7c00*/  FMUL.FTZ R159, R159, R26 ;  /* 0x0000001a9f9f7220 */ /* 0x000fe40000410000 */
[----:B------:R-:W-:Y:S01]  /*7c10*/  FMUL.FTZ R104, R104, R27 ;  /* 0x0000001b68687220 */ /* 0x000fe20000410000 */
[----:B------:R-:W-:Y:S01]  /*7c20*/  LOP3.LUT R17, R2, R3, RZ, 0xc0, !PT ;  /* 0x0000000302117212 */ /* 0x000fe200078ec0ff */
[--C-:B------:R-:W-:Y:S01]  /*7c30*/  HSET2.LE.AND R2, R31, R30.reuse, PT ;  /* 0x0000001e1f027233 */ /* 0x100fe20003803000 */
[----:B------:R-:W-:Y:S01]  /*7c40*/  F2FP.PACK_AB R3, R202, R222 ;  /* 0x000000deca03723e */ /* 0x000fe200000000ff */
[----:B------:R-:W-:Y:S01]  /*7c50*/  FMUL.FTZ R105, R105, R27 ;  /* 0x0000001b69697220 */ /* 0x000fe20000410000 */
[----:B---3--:R-:W-:Y:S01]  /*7c60*/  MOV R31, R33 ;  /* 0x00000021001f7202 */ /* 0x008fe20000000f00 */
[-C--:B------:R-:W-:Y:S01]  /*7c70*/  FMUL.FTZ R106, R106, R26.reuse ;  /* 0x0000001a6a6a7220 */ /* 0x080fe20000410000 */
[----:B------:R-:W-:Y:S01]  /*7c80*/  LOP3.LUT R18, R2, R3, RZ, 0xc0, !PT ;  /* 0x0000000302127212 */ /* 0x000fe200078ec0ff */
[--C-:B------:R-:W-:Y:S01]  /*7c90*/  HSET2.LE.AND R2, R25, R30.reuse, PT ;  /* 0x0000001e19027233 */ /* 0x100fe20003803000 */
[----:B------:R-:W-:Y:S01]  /*7ca0*/  F2FP.PACK_AB R3, R203, R223 ;  /* 0x000000dfcb03723e */ /* 0x000fe200000000ff */
[----:B------:R-:W-:Y:S01]  /*7cb0*/  FMUL.FTZ R107, R107, R26 ;  /* 0x0000001a6b6b7220 */ /* 0x000fe20000410000 */
[----:B------:R-:W-:Y:S01]  /*7cc0*/  MOV R25, R32 ;  /* 0x0000002000197202 */ /* 0x000fe20000000f00 */
[----:B------:R-:W-:Y:S01]  /*7cd0*/  FMUL.FTZ R160, R160, R27 ;  /* 0x0000001ba0a07220 */ /* 0x000fe20000410000 */
[----:B------:R-:W-:Y:S01]  /*7ce0*/  LOP3.LUT R19, R2, R3, RZ, 0xc0, !PT ;  /* 0x0000000302137212 */ /* 0x000fe200078ec0ff */
[----:B------:R-:W-:Y:S01]  /*7cf0*/  HSET2.LE.AND R3, R24, R30, PT ;  /* 0x0000001e18037233 */ /* 0x000fe20003803000 */
[----:B------:R-:W-:Y:S01]  /*7d00*/  F2FP.PACK_AB R2, R31, R201 ;  /* 0x000000c91f02723e */ /* 0x000fe200000000ff */
[----:B------:R-:W1:Y:S01]  /*7d10*/  LDSM.16.MT88.4 R32, [R207+0xa000] ;  /* 0x00a00000cf20783b */ /* 0x000e620000004200 */
[----:B------:R-:W-:-:S02]  /*7d20*/  FMUL.FTZ R161, R161, R27 ;  /* 0x0000001ba1a17220 */ /* 0x000fc40000410000 */
[----:B------:R-:W-:Y:S01]  /*7d30*/  LOP3.LUT R7, R3, R2, RZ, 0xc0, !PT ;  /* 0x0000000203077212 */ /* 0x000fe200078ec0ff */
[-C--:B--2---:R-:W-:Y:S01]  /*7d40*/  HMMA.16816.F32 R140, R16, R20.reuse, R140 ;  /* 0x00000014108c723c */ /* 0x084fe2000000188c */
[----:B------:R-:W-:Y:S02]  /*7d50*/  FFMA.FTZ R2, R191, c[0x0][0x23c], -R0 ;  /* 0x00008f00bf027a23 */ /* 0x000fe40000010800 */
        /* <DEDUP_REMOVED lines=11> */
[----:B--2---:R-:W-:-:S02]  /*7e10*/  FFMA.FTZ R2, R188, c[0x0][0x23c], -R0 ;  /* 0x00008f00bc027a23 */ /* 0x004fc40000010800 */
[-C--:B------:R-:W-:Y:S01]  /*7e20*/  FMUL.FTZ R128, R128, R27.reuse ;  /* 0x0000001b80807220 */ /* 0x080fe20000410000 */
[C---:B------:R-:W-:Y:S01]  /*7e30*/  HMMA.16816.F32 R244, R16.reuse, R22, R152 ;  /* 0x0000001610f4723c */ /* 0x040fe20000001898 */
[----:B------:R-:W2:Y:S01]  /*7e40*/  LDSM.16.MT88.4 R20, [R210+0xa000] ;  /* 0x00a00000d214783b */ /* 0x000ea20000004200 */
[----:B------:R3:W-:Y:S01]  /*7e50*/  MUFU.EX2 R188, R2 ;  /* 0x0000000200bc7308 */ /* 0x0007e20000000800 */
[----:B------:R-:W-:Y:S02]  /*7e60*/  FMUL.FTZ R129, R129, R27 ;  /* 0x0000001b81817220 */ /* 0x000fe40000410000 */
[-C--:B------:R-:W-:Y:S02]  /*7e70*/  FMUL.FTZ R126, R126, R26.reuse ;  /* 0x0000001a7e7e7220 */ /* 0x080fe40000410000 */
[----:B------:R-:W-:Y:S01]  /*7e80*/  MOV R155, R203 ;  /* 0x000000cb009b7202 */ /* 0x000fe20000000f00 */
[----:B------:R-:W-:Y:S01]  /*7e90*/  FMUL.FTZ R127, R127, R26 ;  /* 0x0000001a7f7f7220 */ /* 0x000fe20000410000 */
[----:B------:R-:W-:Y:S01]  /*7ea0*/  MOV R154, R202 ;  /* 0x000000ca009a7202 */ /* 0x000fe20000000f00 */
[----:B------:R-:W-:Y:S01]  /*7eb0*/  FMUL.FTZ R130, R130, R26 ;  /* 0x0000001a82827220 */ /* 0x000fe20000410000 */
[----:B------:R-:W-:Y:S01]  /*7ec0*/  MOV R153, R201 ;  /* 0x000000c900997202 */ /* 0x000fe20000000f00 */
[----:B-1----:R-:W-:Y:S01]  /*7ed0*/  HMMA.16816.F32 R228, R16, R34, R48 ;  /* 0x0000002210e4723c */ /* 0x002fe20000001830 */
[----:B------:R-:W-:Y:S01]  /*7ee0*/  MOV R152, R200 ;  /* 0x000000c800987202 */ /* 0x000fe20000000f00 */
[----:B------:R-:W-:-:S02]  /*7ef0*/  FMUL.FTZ R131, R131, R26 ;  /* 0x0000001a83837220 */ /* 0x000fc40000410000 */
[----:B------:R-:W-:Y:S02]  /*7f00*/  FMUL.FTZ R84, R84, R29 ;  /* 0x0000001d54547220 */ /* 0x000fe40000410000 */
[--C-:B---3--:R-:W-:Y:S01]  /*7f10*/  FFMA.FTZ R2, R187, c[0x0][0x23c], -R0.reuse ;  /* 0x00008f00bb027a23 */ /* 0x108fe20000010800 */
[----:B------:R-:W-:Y:S01]  /*7f20*/  MOV R51, R223 ;  /* 0x000000df00337202 */ /* 0x000fe20000000f00 */
[----:B------:R-:W-:Y:S01]  /*7f30*/  HMMA.16816.F32 R236, R16, R32, R36 ;  /* 0x0000002010ec723c */ /* 0x000fe20000001824 */
[----:B------:R-:W-:Y:S01]  /*7f40*/  MOV R50, R222 ;  /* 0x000000de00327202 */ /* 0x000fe20000000f00 */
[----:B------:R-:W1:Y:S01]  /*7f50*/  LDSM.16.MT88.4 R36, [R209+0xa000] ;  /* 0x00a00000d124783b */ /* 0x000e620000004200 */
[----:B------:R-:W-:Y:S01]  /*7f60*/  MOV R49, R221 ;  /* 0x000000dd00317202 */ /* 0x000fe20000000f00 */
[----:B------:R-:W-:Y:S01]  /*7f70*/  FFMA.FTZ R0, R180, c[0x0][0x23c], -R0 ;  /* 0x00008f00b4007a23 */ /* 0x000fe20000010800 */
[----:B------:R-:W-:Y:S01]  /*7f80*/  MOV R48, R220 ;  /* 0x000000dc00307202 */ /* 0x000fe20000000f00 */
[----:B------:R-:W-:-:S02]  /*7f90*/  FMUL.FTZ R85, R85, R29 ;  /* 0x0000001d55557220 */ /* 0x000fc40000410000 */
[C---:B------:R-:W-:Y:S01]  /*7fa0*/  HMMA.16816.F32 R232, R4.reuse, R32, R40 ;  /* 0x0000002004e8723c */ /* 0x040fe20000001828 */
[----:B------:R-:W-:Y:S01]  /*7fb0*/  LDSM.16.MT88.4 R40, [R210+0xb000] ;  /* 0x00b00000d228783b */ /* 0x000fe20000004200 */
[----:B------:R3:W-:Y:S01]  /*7fc0*/  MUFU.EX2 R187, R0 ;  /* 0x0000000000bb7308 */ /* 0x0007e20000000800 */
[-C--:B------:R-:W-:Y:S02]  /*7fd0*/  FMUL.FTZ R86, R86, R28.reuse ;  /* 0x0000001c56567220 */ /* 0x080fe40000410000 */
[----:B------:R-:W-:Y:S02]  /*7fe0*/  FMUL.FTZ R87, R87, R28 ;  /* 0x0000001c57577220 */ /* 0x000fe40000410000 */
[-C--:B------:R-:W-:Y:S01]  /*7ff0*/  FMUL.FTZ R68, R68, R29.reuse ;  /* 0x0000001d44447220 */ /* 0x080fe20000410000 */
[----:B------:R-:W-:Y:S01]  /*8000*/  HMMA.16816.F32 R200, R4, R34, R44 ;  /* 0x0000002204c8723c */ /* 0x000fe2000000182c */
[----:B------:R-:W4:Y:S01]  /*8010*/  LDSM.16.MT88.4 R32, [R207+0xb000] ;  /* 0x00b00000cf20783b */ /* 0x000f220000004200 */
[----:B------:R-:W-:-:S02]  /*8020*/  FMUL.FTZ R69, R69, R29 ;  /* 0x0000001d45457220 */ /* 0x000fc40000410000 */
[-C--:B------:R-:W-:Y:S01]  /*8030*/  FMUL.FTZ R70, R70, R28.reuse ;  /* 0x0000001c46467220 */ /* 0x080fe20000410000 */
[----:B------:R-:W-:Y:S01]  /*8040*/  LDSM.16.MT88.4 R44, [R209+0xb000] ;  /* 0x00b00000d12c783b */ /* 0x000fe20000004200 */
[-C--:B------:R-:W-:Y:S02]  /*8050*/  FMUL.FTZ R71, R71, R28.reuse ;  /* 0x0000001c47477220 */ /* 0x080fe40000410000 */
[-C--:B--2---:R-:W-:Y:S01]  /*8060*/  HMMA.16816.F32 R240, R16, R20.reuse, R52 ;  /* 0x0000001410f0723c */ /* 0x084fe20000001834 */
[-C--:B------:R-:W-:Y:S02]  /*8070*/  FMUL.FTZ R96, R96, R29.reuse ;  /* 0x0000001d60607220 */ /* 0x080fe40000410000 */
[----:B---3--:R-:W-:Y:S02]  /*8080*/  FFMA.FTZ R0, R192, c[0x0][0x23c], -R8 ;  /* 0x00008f00c0007a23 */ /* 0x008fe40000010808 */
[----:B------:R-:W-:Y:S02]  /*8090*/  FMUL.FTZ R97, R97, R29 ;  /* 0x0000001d61617220 */ /* 0x000fe40000410000 */
[----:B------:R2:W-:Y:S01]  /*80a0*/  MUFU.EX2 R181, R0 ;  /* 0x0000000000b57308 */ /* 0x0005e20000000800 */
        /* <DEDUP_REMOVED lines=10> */
[----:B------:R-:W-:Y:S01]  /*8150*/  HMMA.16816.F32 R220, R16, R22, R64 ;  /* 0x0000001610dc723c */ /* 0x000fe20000001840 */
[----:B------:R-:W2:Y:S01]  /*8160*/  LDSM.16.MT88.4 R20, [R205+0xb000] ;  /* 0x00b00000cd14783b */ /* 0x000ea20000004200 */
[----:B------:R-:W-:Y:S01]  /*8170*/  FMUL.FTZ R109, R109, R29 ;  /* 0x0000001d6d6d7220 */ /* 0x000fe20000410000 */
[----:B------:R3:W-:Y:S01]  /*8180*/  MUFU.EX2 R183, R0 ;  /* 0x0000000000b77308 */ /* 0x0007e20000000800 */
[-C--:B------:R-:W-:Y:S02]  /*8190*/  FMUL.FTZ R110, R110, R28.reuse ;  /* 0x0000001c6e6e7220 */ /* 0x080fe40000410000 */
[----:B------:R-:W-:Y:S01]  /*81a0*/  FMUL.FTZ R111, R111, R28 ;  /* 0x0000001c6f6f7220 */ /* 0x000fe20000410000 */
[----:B------:R-:W-:Y:S01]  /*81b0*/  MOV R65, R199 ;  /* 0x000000c700417202 */ /* 0x000fe20000000f00 */
[C---:B-1----:R-:W-:Y:S01]  /*81c0*/  HMMA.16816.F32 R72, R4.reuse, R36, R72 ;  /* 0x000000240448723c */ /* 0x042fe20000001848 */
[-C--:B------:R-:W-:Y:S01]  /*81d0*/  FMUL.FTZ R80, R80, R29.reuse ;  /* 0x0000001d50507220 */ /* 0x080fe20000410000 */
[----:B------:R-:W-:Y:S01]  /*81e0*/  MOV R64, R132 ;  /* 0x0000008400407202 */ /* 0x000fe20000000f00 */
[----:B------:R1:W-:Y:S01]  /*81f0*/  MUFU.EX2 R199, R2 ;  /* 0x0000000200c77308 */ /* 0x0003e20000000800 */
[----:B------:R-:W-:Y:S01]  /*8200*/  FMUL.FTZ R81, R81, R29 ;  /* 0x0000001d51517220 */ /* 0x000fe20000410000 */
[----:B------:R-:W-:Y:S01]  /*8210*/  MOV R66, R179 ;  /* 0x000000b300427202 */ /* 0x000fe20000000f00 */
[----:B------:R-:W-:Y:S01]  /*8220*/  FMUL.FTZ R82, R82, R28 ;  /* 0x0000001c52527220 */ /* 0x000fe20000410000 */
[----:B------:R-:W-:Y:S01]  /*8230*/  MOV R67, R178 ;  /* 0x000000b200437202 */ /* 0x000fe20000000f00 */
[----:B------:R-:W-:Y:S01]  /*8240*/  HMMA.16816.F32 R76, R4, R38, R76 ;  /* 0x00000026044c723c */ /* 0x000fe2000000184c */
[----:B------:R-:W-:-:S02]  /*8250*/  FMUL.FTZ R83, R83, R28 ;  /* 0x0000001c53537220 */ /* 0x000fc40000410000 */
[----:B---3--:R-:W-:Y:S02]  /*8260*/  FFMA.FTZ R0, R189, c[0x0][0x23c], -R8 ;  /* 0x00008f00bd007a23 */ /* 0x008fe40000010808 */
[-C--:B------:R-:W-:Y:S02]  /*8270*/  FMUL.FTZ R112, R112, R29.reuse ;  /* 0x0000001d70707220 */ /* 0x080fe40000410000 */
[----:B------:R3:W-:Y:S01]  /*8280*/  MUFU.EX2 R185, R0 ;  /* 0x0000000000b97308 */ /* 0x0007e20000000800 */
[----:B----4-:R-:W-:Y:S01]  /*8290*/  HMMA.16816.F32 R156, R4, R32, R156 ;  /* 0x00000020049c723c */ /* 0x010fe2000000189c */
[----:B------:R-:W-:Y:S02]  /*82a0*/  FMUL.FTZ R113, R113, R29 ;  /* 0x0000001d71717220 */ /* 0x000fe40000410000 */
[----:B-1----:R-:W-:-:S04]  /*82b0*/  IMAD.WIDE.U32 R2, R172, -0x2daee0ad, RZ ;  /* 0xd2511f53ac027825 */ /* 0x002fc800078e00ff */
[-C--:B------:R-:W-:Y:S01]  /*82c0*/  FMUL.FTZ R114, R114, R28.reuse ;  /* 0x0000001c72727220 */ /* 0x080fe20000410000 */
[C---:B------:R-:W-:Y:S01]  /*82d0*/  HMMA.16816.F32 R104, R4.reuse, R34, R104 ;  /* 0x000000220468723c */ /* 0x040fe20000001868 */
[--C-:B------:R-:W-:Y:S01]  /*82e0*/  SHF.R.U32.HI R15, RZ, 0x10, R2.reuse ;  /* 0x00000010ff0f7819 */ /* 0x100fe20000011602 */
[----:B------:R-:W-:Y:S01]  /*82f0*/  FMUL.FTZ R115, R115, R28 ;  /* 0x0000001c73737220 */ /* 0x000fe20000410000 */
[----:B------:R-:W-:Y:S01]  /*8300*/  SHF.R.U32.HI R24, RZ, 0x18, R2 ;  /* 0x00000018ff187819 */ /* 0x000fe20000011602 */
[-C--:B------:R-:W-:Y:S02]  /*8310*/  FMUL.FTZ R120, R120, R29.reuse ;  /* 0x0000001d78787220 */ /* 0x080fe40000410000 */
[----:B------:R-:W-:Y:S02]  /*8320*/  FMUL.FTZ R121, R121, R29 ;  /* 0x0000001d79797220 */ /* 0x000fe40000410000 */
[----:B---3--:R-:W-:Y:S01]  /*8330*/  FFMA.FTZ R0, R182, c[0x0][0x23c], -R8 ;  /* 0x00008f00b6007a23 */ /* 0x008fe20000010808 */
[----:B--2---:R-:W-:Y:S01]  /*8340*/  HMMA.16816.F32 R88, R4, R20, R88 ;  /* 0x000000140458723c */ /* 0x004fe20000001858 */
[----:B------:R-:W-:-:S02]  /*8350*/  FFMA.FTZ R8, R198, c[0x0][0x23c], -R14 ;  /* 0x00008f00c6087a23 */ /* 0x000fc4000001080e */
[----:B------:R1:W-:Y:S01]  /*8360*/  MUFU.EX2 R180, R0 ;  /* 0x0000000000b47308 */ /* 0x0003e20000000800 */
[-C--:B------:R-:W-:Y:S02]  /*8370*/  FMUL.FTZ R122, R122, R28.reuse ;  /* 0x0000001c7a7a7220 */ /* 0x080fe40000410000 */
[-C--:B------:R-:W-:Y:S02]  /*8380*/  FMUL.FTZ R123, R123, R28.reuse ;  /* 0x0000001c7b7b7220 */ /* 0x080fe40000410000 */
[----:B------:R-:W-:Y:S01]  /*8390*/  HMMA.16816.F32 R92, R4, R22, R92 ;  /* 0x00000016045c723c */ /* 0x000fe2000000185c */
[-C--:B------:R-:W-:Y:S02]  /*83a0*/  FMUL.FTZ R164, R164, R29.reuse ;  /* 0x0000001da4a47220 */ /* 0x080fe40000410000 */
[----:B------:R-:W-:Y:S02]  /*83b0*/  FMUL.FTZ R165, R165, R29 ;  /* 0x0000001da5a57220 */ /* 0x000fe40000410000 */
[----:B------:R-:W-:-:S02]  /*83c0*/  FMUL.FTZ R166, R166, R28 ;  /* 0x0000001ca6a67220 */ /* 0x000fc40000410000 */
[-C--:B------:R-:W-:Y:S01]  /*83d0*/  FMUL.FTZ R167, R167, R28.reuse ;  /* 0x0000001ca7a77220 */ /* 0x080fe20000410000 */
[C---:B------:R-:W-:Y:S01]  /*83e0*/  HMMA.16816.F32 R160, R4.reuse, R40, R160 ;  /* 0x0000002804a0723c */ /* 0x040fe200000018a0 */
[-C--:B------:R-:W-:Y:S02]  /*83f0*/  FMUL.FTZ R168, R168, R29.reuse ;  /* 0x0000001da8a87220 */ /* 0x080fe40000410000 */
[----:B-1----:R-:W-:Y:S02]  /*8400*/  FFMA.FTZ R0, R197, c[0x0][0x23c], -R13 ;  /* 0x00008f00c5007a23 */ /* 0x002fe4000001080d */
[----:B------:R-:W-:Y:S02]  /*8410*/  FMUL.FTZ R169, R169, R29 ;  /* 0x0000001da9a97220 */ /* 0x000fe40000410000 */
[----:B------:R1:W-:Y:S01]  /*8420*/  MUFU.EX2 R175, R0 ;  /* 0x0000000000af7308 */ /* 0x0003e20000000800 */
[----:B------:R-:W-:Y:S01]  /*8430*/  HMMA.16816.F32 R116, R4, R42, R116 ;  /* 0x0000002a0474723c */ /* 0x000fe20000001874 */
[----:B------:R-:W-:-:S02]  /*8440*/  FMUL.FTZ R170, R170, R28 ;  /* 0x0000001caaaa7220 */ /* 0x000fc40000410000 */
[----:B------:R-:W-:-:S05]  /*8450*/  FMUL.FTZ R171, R171, R28 ;  /* 0x0000001cabab7220 */ /* 0x000fca0000410000 */
[C---:B------:R-:W-:Y:S08]  /*8460*/  HMMA.16816.F32 R124, R4.reuse, R44, R124 ;  /* 0x0000002c047c723c */ /* 0x040ff0000000187c */
[----:B------:R-:W-:Y:S07]  /*8470*/  HMMA.16816.F32 R52, R4, R46, R128 ;  /* 0x0000002e0434723c */ /* 0x000fee0000001880 */
[----:B------:R-:W-:Y:S01]  /*8480*/  LOP3.LUT R4, R3, UR18, R174, 0x96, !PT ;  /* 0x0000001203047c12 */ /* 0x000fe2000f8e96ae */
[----:B------:R-:W-:Y:S01]  /*8490*/  HMMA.16816.F32 R84, R16, R20, R84 ;  /* 0x000000141054723c */ /* 0x000fe20000001854 */
[----:B------:R-:W-:Y:S01]  /*84a0*/  LOP3.LUT R6, R2, 0xffff, RZ, 0xc0, !PT ;  /* 0x0000ffff02067812 */ /* 0x000fe200078ec0ff */
[----:B------:R-:W-:Y:S01]  /*84b0*/  FFMA.FTZ R5, R195, c[0x0][0x23c], -R13 ;  /* 0x00008f00c3057a23 */ /* 0x000fe2000001080d */
[----:B------:R-:W-:-:S02]  /*84c0*/  MOV R130, R176 ;  /* 0x000000b000827202 */ /* 0x000fc40000000f00 */
[----:B------:R-:W-:Y:S01]  /*84d0*/  MOV R131, R177 ;  /* 0x000000b100837202 */ /* 0x000fe20000000f00 */
[----:B------:R2:W-:Y:S01]  /*84e0*/  MUFU.EX2 R174, R5 ;  /* 0x0000000500ae7308 */ /* 0x0005e20000000800 */
[----:B------:R-:W-:Y:S01]  /*84f0*/  LOP3.LUT R21, R2, 0xff, RZ, 0xc0, !PT ;  /* 0x000000ff02157812 */ /* 0x000fe200078ec0ff */
[----:B------:R-:W-:Y:S01]  /*8500*/  IMAD.WIDE.U32 R2, R173, -0x2daee0ad, RZ ;  /* 0xd2511f53ad027825 */ /* 0x000fe200078e00ff */
[----:B------:R-:W-:Y:S01]  /*8510*/  HMMA.16816.F32 R68, R16, R36, R68 ;  /* 0x000000241044723c */ /* 0x000fe20000001844 */
[----:B------:R-:W-:-:S03]  /*8520*/  MOV R129, R48 ;  /* 0x0000003000817202 */ /* 0x000fc60000000f00 */
[----:B-1----:R-:W-:Y:S02]  /*8530*/  LOP3.LUT R0, R3, UR18, R130, 0x96, !PT ;  /* 0x0000001203007c12 */ /* 0x002fe4000f8e9682 */
[----:B------:R-:W-:Y:S01]  /*8540*/  LOP3.LUT R7, R2, 0xffff, RZ, 0xc0, !PT ;  /* 0x0000ffff02077812 */ /* 0x000fe200078ec0ff */
[----:B------:R-:W-:Y:S01]  /*8550*/  FFMA.FTZ R3, R184, c[0x0][0x23c], -R13 ;  /* 0x00008f00b8037a23 */ /* 0x000fe2000001080d */
[----:B------:R-:W-:Y:S01]  /*8560*/  MOV R37, R138 ;  /* 0x0000008a00257202 */ /* 0x000fe20000000f00 */
[----:B------:R-:W-:Y:S01]  /*8570*/  HMMA.16816.F32 R100, R16, R32, R100 ;  /* 0x000000201064723c */ /* 0x000fe20000001864 */
[----:B------:R-:W-:Y:S01]  /*8580*/  SHF.R.U32.HI R20, RZ, 0x10, R2 ;  /* 0x00000010ff147819 */ /* 0x000fe20000011602 */
[----:B------:R-:W-:Y:S01]  /*8590*/  MUFU.EX2 R172, R3 ;  /* 0x0000000300ac7308 */ /* 0x000fe20000000800 */
[----:B------:R-:W-:Y:S02]  /*85a0*/  SHF.R.U32.HI R7, RZ, 0x8, R7 ;  /* 0x00000008ff077819 */ /* 0x000fe40000011607 */
[----:B--2---:R-:W-:-:S02]  /*85b0*/  SHF.R.U32.HI R5, RZ, 0x8, R6 ;  /* 0x00000008ff057819 */ /* 0x004fc40000011606 */
[----:B------:R-:W-:Y:S01]  /*85c0*/  LOP3.LUT R6, R20, 0xff, RZ, 0xc0, !PT ;  /* 0x000000ff14067812 */ /* 0x000fe200078ec0ff */
[C---:B------:R-:W-:Y:S01]  /*85d0*/  HMMA.16816.F32 R136, R16.reuse, R22, R96 ;  /* 0x000000161088723c */ /* 0x040fe20000001860 */
[----:B------:R-:W-:Y:S02]  /*85e0*/  PRMT R21, R21, 0x5410, R5 ;  /* 0x0000541015157816 */ /* 0x000fe40000000005 */
[----:B------:R-:W-:Y:S02]  /*85f0*/  LOP3.LUT R5, R15, 0xff, RZ, 0xc0, !PT ;  /* 0x000000ff0f057812 */ /* 0x000fe400078ec0ff */
[----:B------:R-:W-:Y:S02]  /*8600*/  MOV R36, R133 ;  /* 0x0000008500247202 */ /* 0x000fe40000000f00 */
[----:B------:R-:W-:Y:S01]  /*8610*/  LOP3.LUT R23, R2, 0xff, RZ, 0xc0, !PT ;  /* 0x000000ff02177812 */ /* 0x000fe200078ec0ff */
[C---:B------:R-:W-:Y:S01]  /*8620*/  HMMA.16816.F32 R132, R16.reuse, R34, R108 ;  /* 0x000000221084723c */ /* 0x040fe2000000186c */
[----:B------:R-:W-:Y:S01]  /*8630*/  SHF.R.U32.HI R22, RZ, 0x18, R2 ;  /* 0x00000018ff167819 */ /* 0x000fe20000011602 */
[----:B------:R-:W-:Y:S01]  /*8640*/  FFMA.FTZ R2, R194, c[0x0][0x23c], -R13 ;  /* 0x00008f00c2027a23 */ /* 0x000fe2000001080d */
[----:B------:R-:W-:Y:S01]  /*8650*/  MOV R96, R30 ;  /* 0x0000001e00607202 */ /* 0x000fe20000000f00 */
[--C-:B------:R-:W-:Y:S01]  /*8660*/  FFMA.FTZ R30, R186, c[0x0][0x23c], -R14.reuse ;  /* 0x00008f00ba1e7a23 */ /* 0x100fe2000001080e */
[----:B------:R-:W-:Y:S01]  /*8670*/  MOV R98, R25 ;  /* 0x0000001900627202 */ /* 0x000fe20000000f00 */
[----:B------:R1:W2:Y:S01]  /*8680*/  MUFU.EX2 R173, R2 ;  /* 0x0000000200ad7308 */ /* 0x0002a20000000800 */
[----:B------:R-:W-:Y:S01]  /*8690*/  MOV R97, R31 ;  /* 0x0000001f00617202 */ /* 0x000fe20000000f00 */
[----:B------:R-:W-:Y:S01]  /*86a0*/  FFMA.FTZ R31, R196, c[0x0][0x23c], -R14 ;  /* 0x00008f00c41f7a23 */ /* 0x000fe2000001080e */
[----:B------:R-:W-:Y:S01]  /*86b0*/  PRMT R20, R5, 0x5410, R24 ;  /* 0x0000541005147816 */ /* 0x000fe20000000018 */
[----:B------:R-:W-:Y:S01]  /*86c0*/  FFMA.FTZ R25, R193, c[0x0][0x23c], -R14 ;  /* 0x00008f00c1197a23 */ /* 0x000fe2000001080e */
[----:B------:R-:W-:Y:S01]  /*86d0*/  PRMT R13, R6, 0x5410, R22 ;  /* 0x00005410060d7816 */ /* 0x000fe20000000016 */
[----:B------:R-:W-:Y:S01]  /*86e0*/  HMMA.16816.F32 R176, R16, R38, R80 ;  /* 0x0000002610b0723c */ /* 0x000fe20000001850 */
[----:B------:R-:W-:Y:S01]  /*86f0*/  PRMT R14, R23, 0x5410, R7 ;  /* 0x00005410170e7816 */ /* 0x000fe20000000007 */
[----:B------:R3:W-:Y:S01]  /*8700*/  MUFU.EX2 R22, R8 ;  /* 0x0000000800167308 */ /* 0x0007e20000000800 */
[--C-:B------:R-:W-:Y:S01]  /*8710*/  SHF.R.U32.HI R5, RZ, 0x10, R4.reuse ;  /* 0x00000010ff057819 */ /* 0x100fe20000011604 */
[----:B------:R-:W4:Y:S01]  /*8720*/  LDSM.16.MT88.4 R108, [R207+0xb800] ;  /* 0x00b80000cf6c783b */ /* 0x000f220000004200 */
[----:B------:R-:W-:-:S02]  /*8730*/  SHF.R.U32.HI R7, RZ, 0x18, R4 ;  /* 0x00000018ff077819 */ /* 0x000fc40000011604 */
[----:B------:R-:W-:Y:S01]  /*8740*/  SHF.R.U32.HI R6, RZ, 0x18, R0 ;  /* 0x00000018ff067819 */ /* 0x000fe20000011600 */
[C---:B------:R-:W-:Y:S01]  /*8750*/  HMMA.16816.F32 R112, R16.reuse, R40, R112 ;  /* 0x000000281070723c */ /* 0x040fe20000001870 */
[----:B------:R-:W-:Y:S01]  /*8760*/  LOP3.LUT R5, R5, 0xff, RZ, 0xc0, !PT ;  /* 0x000000ff05057812 */ /* 0x000fe200078ec0ff */
[----:B------:R-:W-:Y:S01]  /*8770*/  MUFU.EX2 R25, R25 ;  /* 0x0000001900197308 */ /* 0x000fe20000000800 */
[C---:B-1----:R-:W-:Y:S02]  /*8780*/  LOP3.LUT R2, R4.reuse, 0xffff, RZ, 0xc0, !PT ;  /* 0x0000ffff04027812 */ /* 0x042fe400078ec0ff */
[----:B------:R-:W-:Y:S02]  /*8790*/  PRMT R7, R5, 0x5410, R7 ;  /* 0x0000541005077816 */ /* 0x000fe40000000007 */
[----:B------:R-:W-:Y:S01]  /*87a0*/  SHF.R.U32.HI R3, RZ, 0x8, R2 ;  /* 0x00000008ff037819 */ /* 0x000fe20000011602 */
[----:B------:R-:W-:Y:S01]  /*87b0*/  HMMA.16816.F32 R32, R16, R42, R120 ;  /* 0x0000002a1020723c */ /* 0x000fe20000001878 */
[----:B------:R-:W-:Y:S01]  /*87c0*/  LOP3.LUT R2, R4, 0xff, RZ, 0xc0, !PT ;  /* 0x000000ff04027812 */ /* 0x000fe200078ec0ff */
[----:B------:R-:W1:Y:S01]  /*87d0*/  MUFU.EX2 R30, R30 ;  /* 0x0000001e001e7308 */ /* 0x000e620000000800 */
[----:B---3--:R-:W-:Y:S01]  /*87e0*/  LOP3.LUT R8, R0, 0xff, RZ, 0xc0, !PT ;  /* 0x000000ff00087812 */ /* 0x008fe200078ec0ff */
[----:B------:R-:W3:Y:S01]  /*87f0*/  LDSM.16.MT88.4 R120, [R210+0xb800] ;  /* 0x00b80000d278783b */ /* 0x000ee20000004200 */
[----:B------:R-:W-:-:S02]  /*8800*/  PRMT R15, R2, 0x5410, R3 ;  /* 0x00005410020f7816 */ /* 0x000fc40000000003 */
[----:B------:R-:W-:Y:S01]  /*8810*/  LOP3.LUT R2, R0, 0xffff, RZ, 0xc0, !PT ;  /* 0x0000ffff00027812 */ /* 0x000fe200078ec0ff */
[C---:B------:R-:W-:Y:S01]  /*8820*/  HMMA.16816.F32 R164, R16.reuse, R44, R164 ;  /* 0x0000002c10a4723c */ /* 0x040fe200000018a4 */
[----:B------:R-:W-:Y:S01]  /*8830*/  SHF.R.U32.HI R3, RZ, 0x10, R0 ;  /* 0x00000010ff037819 */ /* 0x000fe20000011600 */
[--C-:B------:R-:W-:Y:S01]  /*8840*/  HSET2.LE.AND R0, R21, R96.reuse, PT ;  /* 0x0000006015007233 */ /* 0x100fe20003803000 */
[----:B------:R-:W-:Y:S01]  /*8850*/  SHF.R.U32.HI R4, RZ, 0x8, R2 ;  /* 0x00000008ff047819 */ /* 0x000fe20000011602 */
[----:B------:R-:W5:Y:S01]  /*8860*/  MUFU.EX2 R31, R31 ;  /* 0x0000001f001f7308 */ /* 0x000f620000000800 */
[----:B--2---:R-:W-:Y:S02]  /*8870*/  F2FP.PACK_AB R2, R172, R173 ;  /* 0x000000adac02723e */ /* 0x004fe400000000ff */
[----:B------:R-:W-:Y:S01]  /*8880*/  LOP3.LUT R3, R3, 0xff, RZ, 0xc0, !PT ;  /* 0x000000ff03037812 */ /* 0x000fe200078ec0ff */
[----:B------:R-:W-:Y:S01]  /*8890*/  HMMA.16816.F32 R16, R16, R46, R168 ;  /* 0x0000002e1010723c */ /* 0x000fe200000018a8 */
[----:B------:R-:W-:Y:S01]  /*88a0*/  LOP3.LUT R130, R0, R2, RZ, 0xc0, !PT ;  /* 0x0000000200827212 */ /* 0x000fe200078ec0ff */
[--C-:B------:R-:W-:Y:S01]  /*88b0*/  HSET2.LE.AND R0, R13, R96.reuse, PT ;  /* 0x000000600d007233 */ /* 0x100fe20003803000 */
[----:B------:R-:W-:Y:S01]  /*88c0*/  PRMT R6, R3, 0x5410, R6 ;  /* 0x0000541003067816 */ /* 0x000fe20000000006 */
[----:B------:R-:W-:Y:S01]  /*88d0*/  HSET2.LE.AND R2, R14, R96, PT ;  /* 0x000000600e027233 */ /* 0x000fe20003803000 */
[----:B------:R-:W-:-:S02]  /*88e0*/  PRMT R5, R8, 0x5410, R4 ;  /* 0x0000541008057816 */ /* 0x000fc40000000004 */
[----:B------:R-:W-:Y:S02]  /*88f0*/  F2FP.PACK_AB R3, R180, R185 ;  /* 0x000000b9b403723e */ /* 0x000fe400000000ff */
[----:B------:R-:W-:Y:S02]  /*8900*/  F2FP.PACK_AB R4, R187, R199 ;  /* 0x000000c7bb04723e */ /* 0x000fe400000000ff */
[----:B------:R-:W-:Y:S01]  /*8910*/  LOP3.LUT R171, R0, R3, RZ, 0xc0, !PT ;  /* 0x0000000300ab7212 */ /* 0x000fe200078ec0ff */
[--C-:B------:R-:W-:Y:S01]  /*8920*/  HSET2.LE.AND R0, R6, R96.reuse, PT ;  /* 0x0000006006007233 */ /* 0x100fe20003803000 */
[----:B------:R-:W-:Y:S01]  /*8930*/  LOP3.LUT R170, R2, R4, RZ, 0xc0, !PT ;  /* 0x0000000402aa7212 */ /* 0x000fe200078ec0ff */
[----:B------:R-:W-:Y:S01]  /*8940*/  HSET2.LE.AND R2, R5, R96, PT ;  /* 0x0000006005027233 */ /* 0x000fe20003803000 */
[----:B------:R-:W-:Y:S02]  /*8950*/  F2FP.PACK_AB R4, R183, R181 ;  /* 0x000000b5b704723e */ /* 0x000fe400000000ff */
[----:B------:R-:W-:-:S02]  /*8960*/  F2FP.PACK_AB R3, R188, R191 ;  /* 0x000000bfbc03723e */ /* 0x000fc400000000ff */
[----:B------:R-:W-:Y:S01]  /*8970*/  LOP3.LUT R169, R0, R4, RZ, 0xc0, !PT ;  /* 0x0000000400a97212 */ /* 0x000fe200078ec0ff */
[--C-:B------:R-:W-:Y:S01]  /*8980*/  HSET2.LE.AND R0, R20, R96.reuse, PT ;  /* 0x0000006014007233 */ /* 0x100fe20003803000 */
[----:B------:R-:W-:Y:S01]  /*8990*/  LOP3.LUT R168, R2, R3, RZ, 0xc0, !PT ;  /* 0x0000000302a87212 */ /* 0x000fe200078ec0ff */
[--C-:B------:R-:W-:Y:S01]  /*89a0*/  HSET2.LE.AND R3, R15, R96.reuse, PT ;  /* 0x000000600f037233 */ /* 0x100fe20003803000 */
[----:B-1----:R-:W-:Y:S02]  /*89b0*/  F2FP.PACK_AB R2, R30, R25 ;  /* 0x000000191e02723e */ /* 0x002fe400000000ff */
[----:B------:R-:W-:Y:S02]  /*89c0*/  F2FP.PACK_AB R4, R174, R175 ;  /* 0x000000afae04723e */ /* 0x000fe400000000ff */
[----:B------:R-:W-:Y:S01]  /*89d0*/  LOP3.LUT R131, R0, R2, RZ, 0xc0, !PT ;  /* 0x0000000200837212 */ /* 0x000fe200078ec0ff */
[----:B------:R-:W-:Y:S01]  /*89e0*/  HSET2.LE.AND R0, R7, R96, PT ;  /* 0x0000006007007233 */ /* 0x000fe20003803000 */
[----:B------:R-:W-:Y:S01]  /*89f0*/  LOP3.LUT R128, R3, R4, RZ, 0xc0, !PT ;  /* 0x0000000403807212 */ /* 0x000fe200078ec0ff */
[----:B----4-:R-:W-:Y:S01]  /*8a00*/  HMMA.16816.F32 R100, R168, R108, R100 ;  /* 0x0000006ca864723c */ /* 0x010fe20000001864 */
[----:B------:R-:W1:Y:S01]  /*8a10*/  LDSM.16.MT88.4 R4, [R209+0xb800] ;  /* 0x00b80000d104783b */ /* 0x000e620000004200 */
[----:B------:R-:W-:-:S02]  /*8a20*/  MOV R83, R49 ;  /* 0x0000003100537202 */ /* 0x000fc40000000f00 */
[----:B------:R-:W-:Y:S02]  /*8a30*/  MOV R82, R50 ;  /* 0x0000003200527202 */ /* 0x000fe40000000f00 */
[----:B------:R-:W-:Y:S02]  /*8a40*/  MOV R81, R51 ;  /* 0x0000003300517202 */ /* 0x000fe40000000f00 */
[----:B------:R-:W-:Y:S01]  /*8a50*/  MOV R80, R152 ;  /* 0x0000009800507202 */ /* 0x000fe20000000f00 */
[----:B------:R-:W-:Y:S01]  /*8a60*/  LDSM.16.MT88.4 R48, [R207+0xa800] ;  /* 0x00a80000cf30783b */ /* 0x000fe20000004200 */
[----:B------:R-:W-:Y:S01]  /*8a70*/  MOV R99, R155 ;  /* 0x0000009b00637202 */ /* 0x000fe20000000f00 */
[----:B---3--:R-:W-:Y:S01]  /*8a80*/  HMMA.16816.F32 R112, R168, R120, R112 ;  /* 0x00000078a870723c */ /* 0x008fe20000001870 */
[----:B------:R-:W-:Y:S02]  /*8a90*/  MOV R39, R153 ;  /* 0x0000009900277202 */ /* 0x000fe40000000f00 */
[----:B------:R-:W-:-:S02]  /*8aa0*/  MOV R38, R154 ;  /* 0x0000009a00267202 */ /* 0x000fc40000000f00 */
[----:B------:R-:W-:Y:S01]  /*8ab0*/  MOV R192, R97 ;  /* 0x0000006100c07202 */ /* 0x000fe20000000f00 */
[----:B------:R-:W2:Y:S01]  /*8ac0*/  LDSM.16.MT88.4 R152, [R205+0xa800] ;  /* 0x00a80000cd98783b */ /* 0x000ea20000004200 */
[----:B------:R-:W-:Y:S02]  /*8ad0*/  MOV R190, R98 ;  /* 0x0000006200be7202 */ /* 0x000fe40000000f00 */
[----:B------:R-:W-:Y:S02]  /*8ae0*/  MOV R189, R99 ;  /* 0x0000006300bd7202 */ /* 0x000fe40000000f00 */
[----:B------:R-:W-:Y:S01]  /*8af0*/  MOV R195, R80 ;  /* 0x0000005000c37202 */ /* 0x000fe20000000f00 */
[----:B------:R-:W-:Y:S01]  /*8b00*/  LDSM.16.MT88.4 R96, [R205+0xb800] ;  /* 0x00b80000cd60783b */ /* 0x000fe20000004200 */
[----:B------:R-:W-:Y:S02]  /*8b10*/  MOV R194, R81 ;  /* 0x0000005100c27202 */ /* 0x000fe40000000f00 */
[----:B------:R-:W-:-:S02]  /*8b20*/  MOV R184, R82 ;  /* 0x0000005200b87202 */ /* 0x000fc40000000f00 */
[----:B------:R-:W-:Y:S02]  /*8b30*/  MOV R198, R83 ;  /* 0x0000005300c67202 */ /* 0x000fe40000000f00 */
[----:B------:R-:W-:Y:S01]  /*8b40*/  MOV R24, R64 ;  /* 0x0000004000187202 */ /* 0x000fe20000000f00 */
[----:B------:R-:W-:Y:S01]  /*8b50*/  LDSM.16.MT88.4 R80, [R209+0xa800] ;  /* 0x00a80000d150783b */ /* 0x000fe20000004200 */
[----:B------:R-:W-:Y:S02]  /*8b60*/  MOV R23, R65 ;  /* 0x0000004100177202 */ /* 0x000fe40000000f00 */
[----:B------:R-:W-:Y:S02]  /*8b70*/  MOV R21, R66 ;  /* 0x0000004200157202 */ /* 0x000fe40000000f00 */
[----:B------:R-:W-:Y:S01]  /*8b80*/  MOV R8, R67 ;  /* 0x0000004300087202 */ /* 0x000fe20000000f00 */
[----:B------:R-:W-:Y:S01]  /*8b90*/  FFMA.FTZ R3, R251, R27, R23 ;  /* 0x0000001bfb037223 */ /* 0x000fe20000010017 */
[----:B------:R-:W3:Y:S01]  /*8ba0*/  LDSM.16.MT88.4 R64, [R210+0xa800] ;  /* 0x00a80000d240783b */ /* 0x000ee20000004200 */
[----:B-----5:R-:W-:-:S02]  /*8bb0*/  F2FP.PACK_AB R2, R31, R22 ;  /* 0x000000161f02723e */ /* 0x020fc400000000ff */
[----:B------:R-:W-:Y:S01]  /*8bc0*/  MOV R196, R129 ;  /* 0x0000008100c47202 */ /* 0x000fe20000000f00 */
[-C--:B-1----:R-:W-:Y:S01]  /*8bd0*/  HMMA.16816.F32 R164, R168, R4.reuse, R164 ;  /* 0x00000004a8a4723c */ /* 0x082fe200000018a4 */
[----:B------:R-:W-:Y:S02]  /*8be0*/  MOV R186, R37 ;  /* 0x0000002500ba7202 */ /* 0x000fe40000000f00 */
[----:B------:R-:W-:Y:S01]  /*8bf0*/  LOP3.LUT R129, R0, R2, RZ, 0xc0, !PT ;  /* 0x0000000200817212 */ /* 0x000fe200078ec0ff */
[----:B------:R-:W-:Y:S01]  /*8c00*/  FFMA.FTZ R0, R248, R29, R8 ;  /* 0x0000001df8007223 */ /* 0x000fe20000010008 */
[----:B------:R-:W-:Y:S01]  /*8c10*/  MOV R193, R36 ;  /* 0x0000002400c17202 */ /* 0x000fe20000000f00 */
[----:B------:R-:W-:Y:S01]  /*8c20*/  FFMA.FTZ R8, R249, R28, R21 ;  /* 0x0000001cf9087223 */ /* 0x000fe20000010015 */
[----:B------:R-:W-:Y:S01]  /*8c30*/  MOV R197, R39 ;  /* 0x0000002700c57202 */ /* 0x000fe20000000f00 */
[----:B------:R-:W-:Y:S01]  /*8c40*/  FFMA.FTZ R2, R250, R26, R24 ;  /* 0x0000001afa027223 */ /* 0x000fe20000010018 */
[----:B------:R-:W-:Y:S01]  /*8c50*/  MOV R182, R38 ;  /* 0x0000002600b67202 */ /* 0x000fe20000000f00 */
[----:B------:R-:W-:Y:S01]  /*8c60*/  FADD.FTZ R14, R186, R0 ;  /* 0x00000000ba0e7221 */ /* 0x000fe20000010000 */
[----:B------:R-:W-:Y:S01]  /*8c70*/  HMMA.16816.F32 R124, R128, R4, R124 ;  /* 0x00000004807c723c */ /* 0x000fe2000000187c */
[----:B------:R-:W-:-:S02]  /*8c80*/  FADD.FTZ R13, R193, R8 ;  /* 0x00000008c10d7221 */ /* 0x000fc40000010000 */
[----:B------:R-:W-:Y:S02]  /*8c90*/  FADD.FTZ R0, R196, R3 ;  /* 0x00000003c4007221 */ /* 0x000fe40000010000 */
[----:B------:R-:W-:Y:S02]  /*8ca0*/  FADD.FTZ R8, R198, R2 ;  /* 0x00000002c6087221 */ /* 0x000fe40000010000 */
[----:B------:R-:W-:Y:S01]  /*8cb0*/  FADD.FTZ R3, R184, R14 ;  /* 0x0000000eb8037221 */ /* 0x000fe20000010000 */
[----:B--2---:R-:W-:Y:S01]  /*8cc0*/  HMMA.16816.F32 R144, R128, R152, R144 ;  /* 0x000000988090723c */ /* 0x004fe20000001890 */
        /* <DEDUP_REMOVED lines=19> */
[C---:B---3--:R-:W-:Y:S01]  /*8e00*/  HMMA.16816.F32 R56, R128.reuse, R64, R56 ;  /* 0x000000408038723c */ /* 0x048fe20000001838 */
[----:B------:R-:W-:Y:S02]  /*8e10*/  FADD.FTZ R3, R185, R2 ;  /* 0x00000002b9037221 */ /* 0x000fe40000010000 */
[----:B------:R-:W-:Y:S02]  /*8e20*/  FADD.FTZ R2, R173, R0 ;  /* 0x00000000ad027221 */ /* 0x000fe40000010000 */
[----:B------:R-:W-:Y:S02]  /*8e30*/  FADD.FTZ R0, R25, R4 ;  /* 0x0000000419007221 */ /* 0x000fe40000010000 */
[----:B------:R-:W-:Y:S01]  /*8e40*/  FADD.FTZ R251, R172, R2 ;  /* 0x00000002acfb7221 */ /* 0x000fe20000010000 */
[----:B------:R-:W-:Y:S01]  /*8e50*/  HMMA.16816.F32 R60, R128, R66, R60 ;  /* 0x00000042803c723c */ /* 0x000fe2000000183c */
[----:B------:R-:W-:Y:S01]  /*8e60*/  FADD.FTZ R248, R187, R5 ;  /* 0x00000005bbf87221 */ /* 0x000fe20000010000 */
[----:B------:R-:W-:Y:S01]  /*8e70*/  MOV R2, R224 ;  /* 0x000000e000027202 */ /* 0x000fe20000000f00 */
[----:B------:R-:W-:-:S02]  /*8e80*/  FADD.FTZ R249, R180, R3 ;  /* 0x00000003b4f97221 */ /* 0x000fc40000010000 */
        /* <DEDUP_REMOVED lines=69> */
[C---:B------:R-:W-:Y:S01]  /*92e0*/  IADD3 R2, R0.reuse, 0x1, RZ ;  /* 0x0000000100027810 */ /* 0x040fe20007ffe0ff */
[----:B------:R-:W-:Y:S01]  /*92f0*/  @P3 STS.128 [R219+0xa800], RZ ;  /* 0x00a800ffdb003388 */ /* 0x000fe20000000c00 */
[----:B------:R-:W-:Y:S02]  /*9300*/  IADD3 R3, R0, 0x8, RZ ;  /* 0x0000000800037810 */ /* 0x000fe40007ffe0ff */
[CC--:B------:R-:W-:Y:S01]  /*9310*/  ISETP.GE.AND P4, PT, R2.reuse, R9.reuse, PT ;  /* 0x000000090200720c */ /* 0x0c0fe20003f86270 */
[----:B------:R-:W-:Y:S01]  /*9320*/  @!PT LDS RZ, [RZ] ;  /* 0x00000000fffff984 */ /* 0x000fe20000000800 */
[----:B------:R-:W-:Y:S01]  /*9330*/  @!PT LDS RZ, [RZ] ;  /* 0x00000000fffff984 */ /* 0x000fe20000000800 */
[----:B------:R-:W-:Y:S01]  /*9340*/  @!PT LDS RZ, [RZ] ;  /* 0x00000000fffff984 */ /* 0x000fe20000000800 */
[----:B------:R3:W-:Y:S01]  /*9350*/  @!P3 LDGSTS.E.BYPASS.LTC128B.128 [R219+0xa800], [R14.64] ;  /* 0x0a8000000edbbfae */ /* 0x0007e2000b901d5c */
[C---:B------:R-:W-:Y:S02]  /*9360*/  ISETP.GE.AND P1, PT, R2.reuse, R10, PT ;  /* 0x0000000a0200720c */ /* 0x040fe40003f26270 */
[----:B------:R-:W-:Y:S01]  /*9370*/  ISETP.GE.AND P0, PT, R2, R12, PT ;  /* 0x0000000c0200720c */ /* 0x000fe20003f06270 */
[----:B------:R-:W-:Y:S01]  /*9380*/  @P2 STS.128 [R219+0xb800], RZ ;  /* 0x00b800ffdb002388 */ /* 0x000fe20000000c00 */
[----:B------:R-:W-:-:S02]  /*9390*/  ISETP.GE.AND P5, PT, R3, R9, PT ;  /* 0x000000090300720c */ /* 0x000fc40003fa6270 */
[----:B------:R-:W-:Y:S01]  /*93a0*/  ISETP.GE.AND P6, PT, R2, R11, PT ;  /* 0x0000000b0200720c */ /* 0x000fe20003fc6270 */
[----:B------:R-:W-:Y:S01]  /*93b0*/  @!PT LDS RZ, [RZ] ;  /* 0x00000000fffff984 */ /* 0x000fe20000000800 */
[----:B------:R-:W-:Y:S01]  /*93c0*/  @!PT LDS RZ, [RZ] ;  /* 0x00000000fffff984 */ /* 0x000fe20000000800 */
[----:B------:R-:W-:Y:S01]  /*93d0*/  @!PT LDS RZ, [RZ] ;  /* 0x00000000fffff984 */ /* 0x000fe20000000800 */
[----:B------:R2:W-:Y:S04]  /*93e0*/  @!P2 LDGSTS.E.BYPASS.LTC128B.128 [R219+0xb800], [R4.64+0x80] ;  /* 0x0b80008004dbafae */ /* 0x0005e8000b901d5c */
[----:B-1----:R-:W-:Y:S04]  /*93f0*/  LDSM.16.M88.4 R16, [R206+0x2000] ;  /* 0x00200000ce10783b */ /* 0x002fe80000000200 */
[----:B------:R-:W1:Y:S04]  /*9400*/  LDSM.16.M88.4 R28, [R204+0x8800] ;  /* 0x00880000cc1c783b */ /* 0x000e680000000200 */
[----:B------:R-:W4:Y:S04]  /*9410*/  LDSM.16.M88.4 R32, [R204+0x8000] ;  /* 0x00800000cc20783b */ /* 0x000f280000000200 */
[----:B------:R-:W-:Y:S04]  /*9420*/  LDSM.16.M88.4 R132, [R218] ;  /* 0x00000000da84783b */ /* 0x000fe80000000200 */
[----:B------:R-:W-:Y:S04]  /*9430*/  LDSM.16.M88.4 R20, [R206] ;  /* 0x00000000ce14783b */ /* 0x000fe80000000200 */
[----:B------:R-:W-:Y:S04]  /*9440*/  LDSM.16.M88.4 R136, [R215] ;  /* 0x00000000d788783b */ /* 0x000fe80000000200 */
[----:B--2---:R-:W2:Y:S04]  /*9450*/  LDSM.16.M88.4 R4, [R208+0x2000] ;  /* 0x00200000d004783b */ /* 0x004ea80000000200 */
[----:B------:R-:W5:Y:S04]  /*9460*/  LDSM.16.M88.4 R24, [R208] ;  /* 0x00000000d018783b */ /* 0x000f680000000200 */
[----:B------:R-:W0:Y:S01]  /*9470*/  LDGDEPBAR ;  /* 0x00000000000079af */ /* 0x000e220000000000 */
[C---:B-1----:R-:W-:Y:S08]  /*9480*/  HMMA.16816.F32 R172, R16.reuse, R28, RZ ;  /* 0x0000001c10ac723c */ /* 0x042ff000000018ff */
[C---:B----4-:R-:W-:Y:S08]  /*9490*/  HMMA.16816.F32 R180, R16.reuse, R32, RZ ;  /* 0x0000002010b4723c */ /* 0x050ff000000018ff */
[C---:B------:R-:W-:Y:S08]  /*94a0*/  HMMA.16816.F32 R176, R16.reuse, R34, RZ ;  /* 0x0000002210b0723c */ /* 0x040ff000000018ff */
[----:B------:R-:W-:Y:S08]  /*94b0*/  HMMA.16816.F32 R16, R16, R30, RZ ;  /* 0x0000001e1010723c */ /* 0x000ff000000018ff */
[----:B--2---:R-:W-:Y:S08]  /*94c0*/  HMMA.16816.F32 R220, R4, R132, R172 ;  /* 0x0000008404dc723c */ /* 0x004ff000000018ac */
[C---:B------:R-:W-:Y:S08]  /*94d0*/  HMMA.16816.F32 R184, R20.reuse, R32, RZ ;  /* 0x0000002014b8723c */ /* 0x040ff000000018ff */
[C---:B------:R-:W-:Y:S01]  /*94e0*/  HMMA.16816.F32 R172, R20.reuse, R34, RZ ;  /* 0x0000002214ac723c */ /* 0x040fe200000018ff */
[----:B------:R-:W-:Y:S07]  /*94f0*/  LDSM.16.M88.4 R32, [R213+0x8800] ;  /* 0x00880000d520783b */ /* 0x000fee0000000200 */
[----:B------:R-:W-:Y:S08]  /*9500*/  HMMA.16816.F32 R188, R20, R28, RZ ;  /* 0x0000001c14bc723c */ /* 0x000ff000000018ff */
[C---:B------:R-:W-:Y:S08]  /*9510*/  HMMA.16816.F32 R180, R4.reuse, R136, R180 ;  /* 0x0000008804b4723c */ /* 0x040ff000000018b4 */
[C---:B------:R-:W-:Y:S08]  /*9520*/  HMMA.16816.F32 R200, R4.reuse, R138, R176 ;  /* 0x0000008a04c8723c */ /* 0x040ff000000018b0 */
[----:B------:R-:W-:Y:S01]  /*9530*/  HMMA.16816.F32 R192, R4, R134, R16 ;  /* 0x0000008604c0723c */ /* 0x000fe20000001810 */
[----:B------:R-:W1:Y:S04]  /*9540*/  LDSM.16.M88.4 R4, [R214+0x2000] ;  /* 0x00200000d604783b */ /* 0x000e680000000200 */
[----:B------:R-:W2:Y:S03]  /*9550*/  LDSM.16.M88.4 R16, [R213+0x8000] ;  /* 0x00800000d510783b */ /* 0x000ea60000000200 */
[----:B------:R-:W-:Y:S01]  /*9560*/  HMMA.16816.F32 R28, R20, R30, RZ ;  /* 0x0000001e141c723c */ /* 0x000fe200000018ff */
[----:B------:R-:W4:Y:S07]  /*9570*/  LDSM.16.M88.4 R20, [R214] ;  /* 0x00000000d614783b */ /* 0x000f2e0000000200 */
[C---:B-----5:R-:W-:Y:S08]  /*9580*/  HMMA.16816.F32 R176, R24.reuse, R136, R184 ;  /* 0x0000008818b0723c */ /* 0x060ff000000018b8 */
[C---:B------:R-:W-:Y:S08]  /*9590*/  HMMA.16816.F32 R172, R24.reuse, R138, R172 ;  /* 0x0000008a18ac723c */ /* 0x040ff000000018ac */
[C---:B------:R-:W-:Y:S08]  /*95a0*/  HMMA.16816.F32 R184, R24.reuse, R132, R188 ;  /* 0x0000008418b8723c */ /* 0x040ff000000018bc */
[----:B------:R-:W-:Y:S01]  /*95b0*/  HMMA.16816.F32 R136, R24, R134, R28 ;  /* 0x000000861888723c */ /* 0x000fe2000000181c */
[----:B------:R-:W-:Y:S04]  /*95c0*/  LDSM.16.M88.4 R24, [R212+0x2000] ;  /* 0x00200000d418783b */ /* 0x000fe80000000200 */
[----:B------:R-:W5:Y:S03]  /*95d0*/  LDSM.16.M88.4 R132, [R211] ;  /* 0x00000000d384783b */ /* 0x000f660000000200 */
[C---:B-1----:R-:W-:Y:S01]  /*95e0*/  HMMA.16816.F32 R196, R4.reuse, R34, R192 ;  /* 0x0000002204c4723c */ /* 0x042fe200000018c0 */
[----:B------:R-:W1:Y:S07]  /*95f0*/  LDSM.16.M88.4 R28, [R211+0x800] ;  /* 0x00080000d31c783b */ /* 0x000e6e0000000200 */
[C---:B--2---:R-:W-:Y:S08]  /*9600*/  HMMA.16816.F32 R180, R4.reuse, R16, R180 ;  /* 0x0000001004b4723c */ /* 0x044ff000000018b4 */
[----:B------:R-:W-:Y:S08]  /*9610*/  HMMA.16816.F32 R200, R4, R18, R200 ;  /* 0x0000001204c8723c */ /* 0x000ff000000018c8 */
[C---:B----4-:R-:W-:Y:S08]  /*9620*/  HMMA.16816.F32 R192, R20.reuse, R16, R176 ;  /* 0x0000001014c0723c */ /* 0x050ff000000018b0 */
[----:B------:R-:W-:Y:S01]  /*9630*/  HMMA.16816.F32 R188, R20, R18, R172 ;  /* 0x0000001214bc723c */ /* 0x000fe200000018ac */
[----:B------:R-:W2:Y:S07]  /*9640*/  LDSM.16.M88.4 R16, [R212] ;  /* 0x00000000d410783b */ /* 0x000eae0000000200 */
[-C--:B------:R-:W-:Y:S01]  /*9650*/  HMMA.16816.F32 R220, R4, R32.reuse, R220 ;  /* 0x0000002004dc723c */ /* 0x080fe200000018dc */
[----:B------:R-:W-:Y:S07]  /*9660*/  LDSM.16.M88.4 R4, [R206+0x6000] ;  /* 0x00600000ce04783b */ /* 0x000fee0000000200 */
[C---:B------:R-:W-:Y:S08]  /*9670*/  HMMA.16816.F32 R184, R20.reuse, R32, R184 ;  /* 0x0000002014b8723c */ /* 0x040ff000000018b8 */
[----:B------:R-:W-:Y:S01]  /*9680*/  HMMA.16816.F32 R136, R20, R34, R136 ;  /* 0x000000221488723c */ /* 0x000fe20000001888 */
[----:B------:R-:W4:Y:S04]  /*9690*/  LDSM.16.M88.4 R32, [R204+0x9000] ;  /* 0x00900000cc20783b */ /* 0x000f280000000200 */
[----:B------:R-:W3:Y:S03]  /*96a0*/  LDSM.16.M88.4 R20, [R204+0x9800] ;  /* 0x00980000cc14783b */ /* 0x000ee60000000200 */
[C---:B-----5:R-:W-:Y:S08]  /*96b0*/  HMMA.16816.F32 R180, R24.reuse, R132, R180 ;  /* 0x0000008418b4723c */ /* 0x060ff000000018b4 */
[C---:B------:R-:W-:Y:S08]  /*96c0*/  HMMA.16816.F32 R176, R24.reuse, R134, R200 ;  /* 0x0000008618b0723c */ /* 0x040ff000000018c8 */
[C---:B-1----:R-:W-:Y:S08]  /*96d0*/  HMMA.16816.F32 R172, R24.reuse, R28, R220 ;  /* 0x0000001c18ac723c */ /* 0x042ff000000018dc */
[----:B------:R-:W-:Y:S08]  /*96e0*/  HMMA.16816.F32 R24, R24, R30, R196 ;  /* 0x0000001e1818723c */ /* 0x000ff000000018c4 */
[C---:B--2---:R-:W-:Y:S08]  /*96f0*/  HMMA.16816.F32 R220, R16.reuse, R132, R192 ;  /* 0x0000008410dc723c */ /* 0x044ff000000018c0 */
[C---:B------:R-:W-:Y:S08]  /*9700*/  HMMA.16816.F32 R200, R16.reuse, R134, R188 ;  /* 0x0000008610c8723c */ /* 0x040ff000000018bc */
[C---:B------:R-:W-:Y:S08]  /*9710*/  HMMA.16816.F32 R192, R16.reuse, R28, R184 ;  /* 0x0000001c10c0723c */ /* 0x040ff000000018b8 */
[----:B------:R-:W-:Y:S01]  /*9720*/  HMMA.16816.F32 R188, R16, R30, R136 ;  /* 0x0000001e10bc723c */ /* 0x000fe20000001888 */
[----:B------:R-:W1:Y:S04]  /*9730*/  LDSM.16.M88.4 R16, [R206+0x4000] ;  /* 0x00400000ce10783b */ /* 0x000e680000000200 */
[----:B------:R-:W-:Y:S03]  /*9740*/  LDSM.16.M88.4 R136, [R216] ;  /* 0x00000000d888783b */ /* 0x000fe60000000200 */
[C---:B----4-:R-:W-:Y:S08]  /*9750*/  HMMA.16816.F32 R196, R4.reuse, R32, R180 ;  /* 0x0000002004c4723c */ /* 0x050ff000000018b4 */
[C---:B------:R-:W-:Y:S08]  /*9760*/  HMMA.16816.F32 R184, R4.reuse, R34, R176 ;  /* 0x0000002204b8723c */ /* 0x040ff000000018b0 */
[C---:B---3--:R-:W-:Y:S08]  /*9770*/  HMMA.16816.F32 R132, R4.reuse, R20, R172 ;  /* 0x000000140484723c */ /* 0x048ff000000018ac */
[----:B------:R-:W-:Y:S01]  /*9780*/  HMMA.16816.F32 R28, R4, R22, R24 ;  /* 0x00000016041c723c */ /* 0x000fe20000001818 */
[----:B------:R-:W2:Y:S04]  /*9790*/  LDSM.16.M88.4 R4, [R208+0x6000] ;  /* 0x00600000d004783b */ /* 0x000ea80000000200 */
[----:B------:R-:W3:Y:S03]  /*97a0*/  LDSM.16.M88.4 R24, [R217] ;  /* 0x00000000d918783b */ /* 0x000ee60000000200 */
[C---:B-1----:R-:W-:Y:S08]  /*97b0*/  HMMA.16816.F32 R192, R16.reuse, R20, R192 ;  /* 0x0000001410c0723c */ /* 0x042ff000000018c0 */
[C---:B------:R-:W-:Y:S01]  /*97c0*/  HMMA.16816.F32 R176, R16.reuse, R22, R188 ;  /* 0x0000001610b0723c */ /* 0x040fe200000018bc */
[----:B------:R-:W1:Y:S07]  /*97d0*/  LDSM.16.M88.4 R20, [R208+0x4000] ;  /* 0x00400000d014783b */ /* 0x000e6e0000000200 */
[C---:B------:R-:W-:Y:S08]  /*97e0*/  HMMA.16816.F32 R172, R16.reuse, R32, R220 ;  /* 0x0000002010ac723c */ /* 0x040ff000000018dc */
[----:B------:R-:W-:Y:S01]  /*97f0*/  HMMA.16816.F32 R180, R16, R34, R200 ;  /* 0x0000002210b4723c */ /* 0x000fe200000018c8 */
[----:B------:R-:W-:Y:S04]  /*9800*/  LDSM.16.M88.4 R16, [R214+0x4000] ;  /* 0x00400000d610783b */ /* 0x000fe80000000200 */
[----:B------:R-:W-:Y:S03]  /*9810*/  LDSM.16.M88.4 R32, [R211+0x1000] ;  /* 0x00100000d320783b */ /* 0x000fe60000000200 */
[C---:B--2---:R-:W-:Y:S01]  /*9820*/  HMMA.16816.F32 R200, R4.reuse, R136, R132 ;  /* 0x0000008804c8723c */ /* 0x044fe20000001884 */
[----:B------:R-:W2:Y:S07]  /*9830*/  LDSM.16.M88.4 R132, [R213+0x9000] ;  /* 0x00900000d584783b */ /* 0x000eae0000000200 */
[C---:B---3--:R-:W-:Y:S08]  /*9840*/  HMMA.16816.F32 R188, R4.reuse, R24, R196 ;  /* 0x0000001804bc723c */ /* 0x048ff000000018c4 */
[C---:B------:R-:W-:Y:S08]  /*9850*/  HMMA.16816.F32 R184, R4.reuse, R26, R184 ;  /* 0x0000001a04b8723c */ /* 0x040ff000000018b8 */
[----:B------:R-:W-:Y:S01]  /*9860*/  HMMA.16816.F32 R196, R4, R138, R28 ;  /* 0x0000008a04c4723c */ /* 0x000fe2000000181c */
[----:B------:R-:W3:Y:S04]  /*9870*/  LDSM.16.M88.4 R4, [R214+0x6000] ;  /* 0x00600000d604783b */ /* 0x000ee80000000200 */
[----:B------:R-:W4:Y:S03]  /*9880*/  LDSM.16.M88.4 R28, [R213+0x9800] ;  /* 0x00980000d51c783b */ /* 0x000f260000000200 */
[C---:B-1----:R-:W-:Y:S08]  /*9890*/  HMMA.16816.F32 R172, R20.reuse, R24, R172 ;  /* 0x0000001814ac723c */ /* 0x042ff000000018ac */
[C---:B------:R-:W-:Y:S01]  /*98a0*/  HMMA.16816.F32 R180, R20.reuse, R26, R180 ;  /* 0x0000001a14b4723c */ /* 0x040fe200000018b4 */
[----:B------:R-:W1:Y:S07]  /*98b0*/  LDSM.16.M88.4 R24, [R212+0x4000] ;  /* 0x00400000d418783b */ /* 0x000e6e0000000200 */
[C---:B------:R-:W-:Y:S08]  /*98c0*/  HMMA.16816.F32 R192, R20.reuse, R136, R192 ;  /* 0x0000008814c0723c */ /* 0x040ff000000018c0 */
[----:B------:R-:W-:Y:S01]  /*98d0*/  HMMA.16816.F32 R176, R20, R138, R176 ;  /* 0x0000008a14b0723c */ /* 0x000fe200000018b0 */
[----:B------:R-:W5:Y:S07]  /*98e0*/  LDSM.16.M88.4 R20, [R212+0x6000] ;  /* 0x00600000d414783b */ /* 0x000f6e0000000200 */
[-C--:B--2---:R-:W-:Y:S08]  /*98f0*/  HMMA.16816.F32 R136, R16, R132.reuse, R172 ;  /* 0x000000841088723c */ /* 0x084ff000000018ac */
[C---:B---3--:R-:W-:Y:S08]  /*9900*/  HMMA.16816.F32 R188, R4.reuse, R132, R188 ;  /* 0x0000008404bc723c */ /* 0x048ff000000018bc */
[-C--:B------:R-:W-:Y:S08]  /*9910*/  HMMA.16816.F32 R184, R4, R134.reuse, R184 ;  /* 0x0000008604b8723c */ /* 0x080ff000000018b8 */
[C---:B------:R-:W-:Y:S08]  /*9920*/  HMMA.16816.F32 R132, R16.reuse, R134, R180 ;  /* 0x000000861084723c */ /* 0x040ff000000018b4 */
[C---:B----4-:R-:W-:Y:S08]  /*9930*/  HMMA.16816.F32 R172, R16.reuse, R28, R192 ;  /* 0x0000001c10ac723c */ /* 0x050ff000000018c0 */
[----:B------:R-:W-:Y:S01]  /*9940*/  HMMA.16816.F32 R176, R16, R30, R176 ;  /* 0x0000001e10b0723c */ /* 0x000fe200000018b0 */
[----:B------:R-:W2:Y:S01]  /*9950*/  LDSM.16.M88.4 R16, [R211+0x1800] ;  /* 0x00180000d310783b */ /* 0x000ea20000000200 */
[----:B------:R-:W-:-:S06]  /*9960*/  DEPBAR.LE SB0, 0x0 ;  /* 0x000080000000791a */ /* 0x000fcc0000000000 */
[-C--:B-1----:R-:W-:Y:S08]  /*9970*/  HMMA.16816.F32 R136, R24, R32.reuse, R136 ;  /* 0x000000201888723c */ /* 0x082ff00000001888 */
[----:B-----5:R-:W-:Y:S08]  /*9980*/  HMMA.16816.F32 R188, R20, R32, R188 ;  /* 0x0000002014bc723c */ /* 0x020ff000000018bc */
[C---:B------:R-:W-:Y:S08]  /*9990*/  HMMA.16816.F32 R200, R4.reuse, R28, R200 ;  /* 0x0000001c04c8723c */ /* 0x040ff000000018c8 */
[----:B------:R-:W-:Y:S01]  /*99a0*/  HMMA.16816.F32 R196, R4, R30, R196 ;  /* 0x0000001e04c4723c */ /* 0x000fe200000018c4 */
[----:B------:R-:W1:Y:S07]  /*99b0*/  I2F R4, R2 ;  /* 0x0000000200047306 */ /* 0x000e6e0000201400 */
[-C--:B------:R-:W-:Y:S01]  /*99c0*/  HMMA.16816.F32 R132, R24, R34.reuse, R132 ;  /* 0x000000221884723c */ /* 0x080fe20000001884 */
[----:B------:R-:W3:Y:S07]  /*99d0*/  I2F R6, R3 ;  /* 0x0000000300067306 */ /* 0x000eee0000201400 */
[----:B------:R-:W-:Y:S01]  /*99e0*/  HMMA.16816.F32 R32, R20, R34, R184 ;  /* 0x000000221420723c */ /* 0x000fe200000018b8 */
[----:B-1----:R-:W-:Y:S01]  /*99f0*/  FFMA.FTZ R8, R4, UR4, R137 ;  /* 0x0000000404087c23 */ /* 0x002fe20008010089 */
[----:B------:R-:W-:Y:S01]  /*9a00*/  IADD3 R2, R0, 0x9, RZ ;  /* 0x0000000900027810 */ /* 0x000fe20007ffe0ff */
[----:B------:R-:W-:-:S02]  /*9a10*/  FFMA.FTZ R7, R4, UR4, R139 ;  /* 0x0000000404077c23 */ /* 0x000fc4000801008b */
[----:B------:R-:W-:Y:S01]  /*9a20*/  FFMA.FTZ R5, R4, UR4, R189 ;  /* 0x0000000404057c23 */ /* 0x000fe200080100bd */
[----:B------:R-:W-:Y:S02]  /*9a30*/  FSEL R139, R8, -INF , !P4 ;  /* 0xff800000088b7808 */ /* 0x000fe40006000000 */
[----:B------:R-:W-:Y:S01]  /*9a40*/  FSEL R182, R7, -INF , !P1 ;  /* 0xff80000007b67808 */ /* 0x000fe20004800000 */
[-C--:B--2---:R-:W-:Y:S01]  /*9a50*/  HMMA.16816.F32 R172, R24, R16.reuse, R172 ;  /* 0x0000001018ac723c */ /* 0x084fe200000018ac */
[----:B------:R-:W-:Y:S02]  /*9a60*/  FSEL R184, R5, -INF , !P0 ;  /* 0xff80000005b87808 */ /* 0x000fe40004000000 */
[C---:B------:R-:W-:Y:S01]  /*9a70*/  ISETP.GE.AND P4, PT, R3.reuse, R10, PT ;  /* 0x0000000a0300720c */ /* 0x040fe20003f86270 */
[----:B------:R-:W1:Y:S01]  /*9a80*/  I2F R5, R2 ;  /* 0x0000000200057306 */ /* 0x000e620000201400 */
[----:B------:R-:W-:Y:S01]  /*9a90*/  BAR.SYNC.DEFER_BLOCKING 0x0 ;  /* 0x0000000000007b1d */ /* 0x000fe20000010000 */
[C---:B------:R-:W-:Y:S01]  /*9aa0*/  ISETP.GE.AND P1, PT, R3.reuse, R12, PT ;  /* 0x0000000c0300720c */ /* 0x040fe20003f26270 */
[----:B---3--:R-:W-:Y:S01]  /*9ab0*/  FFMA.FTZ R8, R6, UR4, R132 ;  /* 0x0000000406087c23 */ /* 0x008fe20008010084 */
[----:B------:R-:W-:Y:S01]  /*9ac0*/  ISETP.GE.AND P0, PT, R3, R11, PT ;  /* 0x0000000b0300720c */ /* 0x000fe20003f06270 */
[----:B------:R-:W-:Y:S01]  /*9ad0*/  FFMA.FTZ R3, R4, UR4, R191 ;  /* 0x0000000404037c23 */ /* 0x000fe200080100bf */
[----:B------:R-:W-:Y:S01]  /*9ae0*/  IADD3 R4, R0, 0x10, RZ ;  /* 0x0000001000047810 */ /* 0x000fe20007ffe0ff */
[----:B------:R-:W-:Y:S01]  /*9af0*/  FFMA.FTZ R7, R6, UR4, R134 ;  /* 0x0000000406077c23 */ /* 0x000fe20008010086 */
[----:B------:R-:W-:Y:S01]  /*9b00*/  FSEL R132, R8, -INF , !P5 ;  /* 0xff80000008847808 */ /* 0x000fe20006800000 */
[----:B------:R-:W-:Y:S01]  /*9b10*/  HMMA.16816.F32 R28, R20, R16, R200 ;  /* 0x00000010141c723c */ /* 0x000fe200000018c8 */
[----:B------:R-:W-:Y:S01]  /*9b20*/  FSEL R183, R3, -INF , !P6 ;  /* 0xff80000003b77808 */ /* 0x000fe20007000000 */
[----:B------:R-:W-:Y:S01]  /*9b30*/  FFMA.FTZ R3, R6, UR4, R32 ;  /* 0x0000000406037c23 */ /* 0x000fe20008010020 */
[----:B------:R-:W-:-:S02]  /*9b40*/  FSEL R137, R7, -INF , !P4 ;  /* 0xff80000007897808 */ /* 0x000fc40006000000 */
[C---:B------:R-:W-:Y:S02]  /*9b50*/  ISETP.GE.AND P6, PT, R2.reuse, R9, PT ;  /* 0x000000090200720c */ /* 0x040fe40003fc6270 */
[----:B------:R-:W-:Y:S01]  /*9b60*/  FSEL R181, R3, -INF , !P1 ;  /* 0xff80000003b57808 */ /* 0x000fe20004800000 */
[C---:B-1----:R-:W-:Y:S01]  /*9b70*/  FFMA.FTZ R8, R5.reuse, UR4, R133 ;  /* 0x0000000405087c23 */ /* 0x042fe20008010085 */
[C---:B------:R-:W-:Y:S01]  /*9b80*/  ISETP.GE.AND P5, PT, R2.reuse, R10, PT ;  /* 0x0000000a0200720c */ /* 0x040fe20003fa6270 */
[C---:B------:R-:W-:Y:S01]  /*9b90*/  FFMA.FTZ R7, R5.reuse, UR4, R135 ;  /* 0x0000000405077c23 */ /* 0x040fe20008010087 */
[C---:B------:R-:W-:Y:S01]  /*9ba0*/  ISETP.GE.AND P4, PT, R2.reuse, R12, PT ;  /* 0x0000000c0200720c */ /* 0x040fe20003f86270 */
[-C--:B------:R-:W-:Y:S01]  /*9bb0*/  HMMA.16816.F32 R20, R20, R18.reuse, R196 ;  /* 0x000000121414723c */ /* 0x080fe200000018c4 */
[----:B------:R-:W-:Y:S01]  /*9bc0*/  ISETP.GE.AND P1, PT, R2, R11, PT ;  /* 0x0000000b0200720c */ /* 0x000fe20003f26270 */
[----:B------:R-:W-:Y:S01]  /*9bd0*/  FFMA.FTZ R2, R6, UR4, R34 ;  /* 0x0000000406027c23 */ /* 0x000fe20008010022 */
[----:B------:R-:W-:Y:S01]  /*9be0*/  IADD3 R3, R0, 0x11, RZ ;  /* 0x0000001100037810 */ /* 0x000fe20007ffe0ff */
        /* <DEDUP_REMOVED lines=8> */
[----:B------:R-:W-:Y:S02]  /*9c70*/  FSEL R133, R2, -INF , !P4 ;  /* 0xff80000002857808 */ /* 0x000fe40006000000 */
[C---:B------:R-:W-:Y:S02]  /*9c80*/  ISETP.GE.AND P6, PT, R4.reuse, R10, PT ;  /* 0x0000000a0400720c */ /* 0x040fe40003fc6270 */
[C---:B------:R-:W-:Y:S02]  /*9c90*/  ISETP.GE.AND P5, PT, R4.reuse, R12, PT ;  /* 0x0000000c0400720c */ /* 0x040fe40003fa6270 */
[----:B------:R-:W-:Y:S01]  /*9ca0*/  ISETP.GE.AND P4, PT, R4, R11, PT ;  /* 0x0000000b0400720c */ /* 0x000fe20003f86270 */
[----:B-1----:R-:W-:Y:S01]  /*9cb0*/  FFMA.FTZ R5, R6, UR4, R174 ;  /* 0x0000000406057c23 */ /* 0x002fe200080100ae */
[----:B------:R-:W1:Y:S01]  /*9cc0*/  I2F R4, R3 ;  /* 0x0000000300047306 */ /* 0x000e620000201400 */
[----:B------:R-:W-:Y:S01]  /*9cd0*/  IADD3 R2, R0, 0x18, RZ ;  /* 0x0000001800027810 */ /* 0x000fe20007ffe0ff */
[----:B------:R-:W-:Y:S01]  /*9ce0*/  FFMA.FTZ R7, R6, UR4, R172 ;  /* 0x0000000406077c23 */ /* 0x000fe200080100ac */
[----:B------:R-:W-:Y:S01]  /*9cf0*/  FSEL R34, R8, -INF , !P1 ;  /* 0xff80000008227808 */ /* 0x000fe20004800000 */
[C---:B------:R-:W-:Y:S01]  /*9d00*/  FFMA.FTZ R8, R6.reuse, UR4, R28 ;  /* 0x0000000406087c23 */ /* 0x040fe2000801001c */
[----:B------:R-:W-:Y:S01]  /*9d10*/  FSEL R197, R5, -INF , !P6 ;  /* 0xff80000005c57808 */ /* 0x000fe20007000000 */
[----:B------:R-:W-:Y:S01]  /*9d20*/  FFMA.FTZ R6, R6, UR4, R30 ;  /* 0x0000000406067c23 */ /* 0x000fe2000801001e */
[----:B------:R-:W-:Y:S01]  /*9d30*/  FSEL R174, R7, -INF , !P0 ;  /* 0xff80000007ae7808 */ /* 0x000fe20004000000 */
[----:B------:R-:W2:Y:S01]  /*9d40*/  I2F R5, R2 ;  /* 0x0000000200057306 */ /* 0x000ea20000201400 */
[----:B------:R-:W-:-:S02]  /*9d50*/  FSEL R202, R8, -INF , !P5 ;  /* 0xff80000008ca7808 */ /* 0x000fc40006800000 */
[CC--:B------:R-:W-:Y:S02]  /*9d60*/  ISETP.GE.AND P1, PT, R3.reuse, R9.reuse, PT ;  /* 0x000000090300720c */ /* 0x0c0fe40003f26270 */
[C---:B------:R-:W-:Y:S02]  /*9d70*/  ISETP.GE.AND P0, PT, R3.reuse, R10, PT ;  /* 0x0000000a0300720c */ /* 0x040fe40003f06270 */
[----:B------:R-:W-:Y:S01]  /*9d80*/  ISETP.GE.AND P6, PT, R3, R12, PT ;  /* 0x0000000c0300720c */ /* 0x000fe20003fc6270 */
[----:B-1----:R-:W-:Y:S01]  /*9d90*/  FFMA.FTZ R13, R4, UR4, R173 ;  /* 0x00000004040d7c23 */ /* 0x002fe200080100ad */
[----:B------:R-:W-:Y:S01]  /*9da0*/  FSEL R203, R6, -INF , !P4 ;  /* 0xff80000006cb7808 */ /* 0x000fe20006000000 */
[----:B------:R-:W-:Y:S01]  /*9db0*/  FFMA.FTZ R8, R4, UR4, R175 ;  /* 0x0000000404087c23 */ /* 0x000fe200080100af */
[----:B------:R-:W-:Y:S01]  /*9dc0*/  ISETP.GE.AND P4, PT, R2, R9, PT ;  /* 0x000000090200720c */ /* 0x000fe20003f86270 */
[C---:B------:R-:W-:Y:S01]  /*9dd0*/  FFMA.FTZ R7, R4.reuse, UR4, R29 ;  /* 0x0000000404077c23 */ /* 0x040fe2000801001d */
[----:B------:R-:W-:Y:S01]  /*9de0*/  FSEL R173, R13, -INF , !P1 ;  /* 0xff8000000dad7808 */ /* 0x000fe20004800000 */
[----:B------:R-:W-:Y:S01]  /*9df0*/  FFMA.FTZ R14, R4, UR4, R31 ;  /* 0x00000004040e7c23 */ /* 0x000fe2000801001f */
[----:B------:R-:W-:Y:S01]  /*9e00*/  FSEL R191, R8, -INF , !P0 ;  /* 0xff80000008bf7808 */ /* 0x000fe20004000000 */
[----:B--2---:R-:W-:Y:S01]  /*9e10*/  FFMA.FTZ R6, R5, UR4, R24 ;  /* 0x0000000405067c23 */ /* 0x004fe20008010018 */
        /* <DEDUP_REMOVED lines=8> */
[----:B------:R-:W1:Y:S01]  /*9ea0*/  I2F R3, R0 ;  /* 0x0000000000037306 */ /* 0x000e620000201400 */
[----:B------:R-:W-:Y:S02]  /*9eb0*/  FSEL R172, R6, -INF , !P4 ;  /* 0xff80000006ac7808 */ /* 0x000fe40006000000 */
[----:B------:R-:W-:Y:S02]  /*9ec0*/  FSEL R201, R14, -INF , !P5 ;  /* 0xff8000000ec97808 */ /* 0x000fe40006800000 */
[----:B------:R-:W-:-:S02]  /*9ed0*/  FSEL R185, R4, -INF , !P1 ;  /* 0xff80000004b97808 */ /* 0x000fc40004800000 */
[----:B------:R-:W-:Y:S02]  /*9ee0*/  FSEL R199, R2, -INF , !P0 ;  /* 0xff80000002c77808 */ /* 0x000fe40004000000 */
[C---:B------:R-:W-:Y:S02]  /*9ef0*/  ISETP.GE.AND P5, PT, R0.reuse, R9, PT ;  /* 0x000000090000720c */ /* 0x040fe40003fa6270 */
[C---:B------:R-:W-:Y:S02]  /*9f00*/  ISETP.GE.AND P4, PT, R0.reuse, R10, PT ;  /* 0x0000000a0000720c */ /* 0x040fe40003f86270 */
[C---:B------:R-:W-:Y:S02]  /*9f10*/  ISETP.GE.AND P1, PT, R0.reuse, R12, PT ;  /* 0x0000000c0000720c */ /* 0x040fe40003f26270 */
[C---:B------:R-:W-:Y:S01]  /*9f20*/  ISETP.GE.AND P0, PT, R0.reuse, R11, PT ;  /* 0x0000000b0000720c */ /* 0x040fe20003f06270 */
[C---:B-1----:R-:W-:Y:S01]  /*9f30*/  FFMA.FTZ R4, R3.reuse, UR4, R188 ;  /* 0x0000000403047c23 */ /* 0x042fe200080100bc */
[----:B------:R-:W-:Y:S01]  /*9f40*/  IADD3 R0, R0, 0x19, RZ ;  /* 0x0000001900007810 */ /* 0x000fe20007ffe0ff */
[----:B------:R-:W-:Y:S01]  /*9f50*/  FFMA.FTZ R8, R3, UR4, R190 ;  /* 0x0000000403087c23 */ /* 0x000fe200080100be */
[----:B------:R-:W-:Y:S01]  /*9f60*/  FSEL R198, R5, -INF , !P6 ;  /* 0xff80000005c67808 */ /* 0x000fe20007000000 */
[C---:B------:R-:W-:Y:S01]  /*9f70*/  FFMA.FTZ R7, R3.reuse, UR4, R136 ;  /* 0x0000000403077c23 */ /* 0x040fe20008010088 */
[----:B------:R-:W1:Y:S01]  /*9f80*/  I2F R2, R0 ;  /* 0x0000000000027306 */ /* 0x000e620000201400 */
[----:B------:R-:W-:Y:S01]  /*9f90*/  FSEL R28, R4, -INF , !P1 ;  /* 0xff800000041c7808 */ /* 0x000fe20004800000 */
[----:B------:R-:W-:Y:S01]  /*9fa0*/  FFMA.FTZ R6, R3, UR4, R138 ;  /* 0x0000000403067c23 */ /* 0x000fe2000801008a */
[----:B------:R-:W-:-:S02]  /*9fb0*/  ISETP.GE.AND P6, PT, R0, R9, PT ;  /* 0x000000090000720c */ /* 0x000fc40003fc6270 */
[----:B------:R-:W-:Y:S02]  /*9fc0*/  FSEL R24, R7, -INF , !P5 ;  /* 0xff80000007187808 */ /* 0x000fe40006800000 */
[----:B------:R-:W-:Y:S02]  /*9fd0*/  FSEL R26, R6, -INF , !P4 ;  /* 0xff800000061a7808 */ /* 0x000fe40006000000 */
[C---:B------:R-:W-:Y:S02]  /*9fe0*/  ISETP.GE.AND P5, PT, R0.reuse, R10, PT ;  /* 0x0000000a0000720c */ /* 0x040fe40003fa6270 */
[C---:B------:R-:W-:Y:S02]  /*9ff0*/  ISETP.GE.AND P4, PT, R0.reuse, R12, PT ;  /* 0x0000000c0000720c */ /* 0x040fe40003f86270 */
[----:B------:R-:W-:Y:S01]  /*a000*/  ISETP.GE.AND P1, PT, R0, R11, PT ;  /* 0x0000000b0000720c */ /* 0x000fe20003f26270 */
[----:B-1----:R-:W-:Y:S01]  /*a010*/  FFMA.FTZ R4, R2, UR4, R25 ;  /* 0x0000000402047c23 */ /* 0x002fe20008010019 */
[----:B------:R-:W-:Y:S01]  /*a020*/  FSEL R25, R8, -INF , !P0 ;  /* 0xff80000008197808 */ /* 0x000fe20004000000 */
[C---:B------:R-:W-:Y:S01]  /*a030*/  FFMA.FTZ R3, R2.reuse, UR4, R27 ;  /* 0x0000000402037c23 */ /* 0x040fe2000801001b */
[----:B------:R-:W-:Y:S01]  /*a040*/  PLOP3.LUT P0, PT, PT, PT, UP0, 0x80, 0x0 ;  /* 0x000000000000781c */ /* 0x000fe20003f0f008 */
[----:B------:R-:W-:Y:S01]  /*a050*/  FFMA.FTZ R0, R2, UR4, R21 ;  /* 0x0000000402007c23 */ /* 0x000fe20008010015 */
        /* <DEDUP_REMOVED lines=52> */
.L_x_1015:
[----:B------:R-:W-:Y:S05]  /*a3a0*/  BSYNC B0 ;  /* 0x0000000000007941 */ /* 0x000fea0003800000 */
.L_x_1014:
[----:B------:R-:W0:Y:S02]  /*a3b0*/  LDGDEPBAR ;  /* 0x00000000000079af */ /* 0x000e240000000000 */
.L_x_1013:
[----:B-1----:R-:W2:Y:S04]  /*a3c0*/  LDL R4, [R1+0x48] ;  /* 0x0000480001047983 */ /* 0x002ea80000100800 */
[----:B------:R-:W3:Y:S04]  /*a3d0*/  LDL R6, [R1+0x4c] ;  /* 0x00004c0001067983 */ /* 0x000ee80000100800 */
[----:B------:R-:W4:Y:S04]  /*a3e0*/  LDL R3, [R1+0x2c] ;  /* 0x00002c0001037983 */ /* 0x000f280000100800 */
[----:B------:R-:W5:Y:S04]  /*a3f0*/  LDL R8, [R1+0x28] ;  /* 0x0000280001087983 */ /* 0x000f680000100800 */
[----:B------:R-:W5:Y:S04]  /*a400*/  LDL.64 R134, [R1+0x20] ;  /* 0x0000200001867983 */ /* 0x000f680000100a00 */
[----:B------:R-:W5:Y:S01]  /*a410*/  LDL.64 R18, [R1+0x38] ;  /* 0x0000380001127983 */ /* 0x000f620000100a00 */
[----:B------:R-:W-:-:S02]  /*a420*/  MOV R2, UR31 ;  /* 0x0000001f00027c02 */ /* 0x000fc40008000f00 */
        /* <DEDUP_REMOVED lines=9> */
[----:B-1----:R-:W-:-:S05]  /*a4c0*/  FMNMX.FTZ R0, R0, R13, !PT ;  /* 0x0000000d00007209 */ /* 0x002fca0007810000 */
[----:B------:R-:W1:Y:S02]  /*a4d0*/  SHFL.BFLY PT, R136, R0, 0x1, 0x1f ;  /* 0x0c201f0000887f89 */ /* 0x000e6400000e0000 */
[----:B-1----:R-:W-:-:S04]  /*a4e0*/  FMNMX.FTZ R136, R0, R136, !PT ;  /* 0x0000008800887209 */ /* 0x002fc80007810000 */
[C---:B------:R-:W-:Y:S01]  /*a4f0*/  FSETP.NEU.FTZ.AND P6, PT, R136.reuse, -INF , PT ;  /* 0xff8000008800780b */ /* 0x040fe20003fdd000 */
[----:B------:R-:W-:-:S05]  /*a500*/  FMUL.FTZ R0, R136, c[0x0][0x23c] ;  /* 0x00008f0088007a20 */ /* 0x000fca0000410000 */
[----:B------:R-:W-:Y:S01]  /*a510*/  FSEL R0, R0, RZ, P6 ;  /* 0x000000ff00007208 */ /* 0x000fe20003000000 */
[----:B------:R-:W1:Y:S08]  /*a520*/  LDC.U8 R244, c[0x0][0x2d8] ;  /* 0x0000b600fff47b82 */ /* 0x000e700000000000 */
[----:B------:R-:W1:Y:S01]  /*a530*/  LDC.U8 R175, c[0x0][0x2d8] ;  /* 0x0000b600ffaf7b82 */ /* 0x000e620000000000 */
[----:B--2---:R-:W-:-:S04]  /*a540*/  IMAD.WIDE.U32 R4, R4, -0x2daee0ad, RZ ;  /* 0xd2511f5304047825 */ /* 0x004fc800078e00ff */
[----:B---3--:R-:W-:Y:S01]  /*a550*/  IMAD.WIDE.U32 R16, R6, -0x326172a9, RZ ;  /* 0xcd9e8d5706107825 */ /* 0x008fe200078e00ff */
[----:B------:R-:W-:-:S04]  /*a560*/  LOP3.LUT R2, R5, UR32, R2, 0x96, !PT ;  /* 0x0000002005027c12 */ /* 0x000fc8000f8e9602 */
[----:B----4-:R-:W-:Y:S01]  /*a570*/  LOP3.LUT R6, R17, R3, RZ, 0x3c, !PT ;  /* 0x0000000311067212 */ /* 0x010fe200078e3cff */
[----:B------:R-:W-:-:S04]  /*a580*/  IMAD.WIDE.U32 R2, R2, -0x326172a9, RZ ;  /* 0xcd9e8d5702027825 */ /* 0x000fc800078e00ff */
[----:B------:R-:W-:Y:S01]  /*a590*/  IMAD.WIDE.U32 R6, R6, -0x2daee0ad, RZ ;  /* 0xd2511f5306067825 */ /* 0x000fe200078e00ff */
[----:B------:R-:W-:-:S03]  /*a5a0*/  LOP3.LUT R16, R3, UR16, R16, 0x96, !PT ;  /* 0x0000001003107c12 */ /* 0x000fc6000f8e9610 */
[----:B-----5:R-:W-:Y:S01]  /*a5b0*/  IMAD R5, R8, -0x326172a9, RZ ;  /* 0xcd9e8d5708057824 */ /* 0x020fe200078e02ff */
[----:B------:R-:W-:Y:S01]  /*a5c0*/  LOP3.LUT R14, R7, UR15, R4, 0x96, !PT ;  /* 0x0000000f070e7c12 */ /* 0x000fe2000f8e9604 */
[----:B------:R-:W-:Y:S01]  /*a5d0*/  IMAD.WIDE.U32 R16, R16, -0x2daee0ad, RZ ;  /* 0xd2511f5310107825 */ /* 0x000fe200078e00ff */
[----:B------:R-:W-:Y:S02]  /*a5e0*/  LOP3.LUT R22, R135, UR14, R2, 0x96, !PT ;  /* 0x0000000e87167c12 */ /* 0x000fe4000f8e9602 */
[----:B------:R-:W-:Y:S01]  /*a5f0*/  LOP3.LUT R4, R3, UR16, R5, 0x96, !PT ;  /* 0x0000001003047c12 */ /* 0x000fe2000f8e9605 */
[----:B------:R-:W-:Y:S01]  /*a600*/  IMAD.WIDE.U32 R14, R14, -0x326172a9, RZ ;  /* 0xcd9e8d570e0e7825 */ /* 0x000fe200078e00ff */
[----:B------:R-:W-:-:S03]  /*a610*/  LOP3.LUT R6, R17, UR13, R6, 0x96, !PT ;  /* 0x0000000d11067c12 */ /* 0x000fc6000f8e9606 */
[----:B------:R-:W-:Y:S01]  /*a620*/  IMAD.WIDE.U32 R4, R4, -0x2daee0ad, RZ ;  /* 0xd2511f5304047825 */ /* 0x000fe200078e00ff */
[----:B------:R-:W-:-:S03]  /*a630*/  LOP3.LUT R7, R15, UR14, R2, 0x96, !PT ;  /* 0x0000000e0f077c12 */ /* 0x000fc6000f8e9602 */
[----:B------:R-:W-:Y:S01]  /*a640*/  IMAD.WIDE.U32 R22, R22, -0x2daee0ad, RZ ;  /* 0xd2511f5316167825 */ /* 0x000fe200078e00ff */
[----:B------:R-:W-:-:S04]  /*a650*/  LOP3.LUT R2, R5, UR13, R18, 0x96, !PT ;  /* 0x0000000d05027c12 */ /* 0x000fc8000f8e9612 */
[----:B------:R-:W-:Y:S01]  /*a660*/  LOP3.LUT R20, R23, UR11, R4, 0x96, !PT ;  /* 0x0000000b17147c12 */ /* 0x000fe2000f8e9604 */
[----:B------:R-:W-:-:S04]  /*a670*/  IMAD.WIDE.U32 R4, R6, -0x326172a9, RZ ;  /* 0xcd9e8d5706047825 */ /* 0x000fc800078e00ff */
[----:B------:R-:W-:Y:S01]  /*a680*/  IMAD.WIDE.U32 R6, R7, -0x2daee0ad, RZ ;  /* 0xd2511f5307067825 */ /* 0x000fe200078e00ff */
[----:B------:R-:W-:-:S03]  /*a690*/  FMNMX.FTZ R8, R226, R26, !PT ;  /* 0x0000001ae2087209 */ /* 0x000fc60007810000 */
[----:B------:R-:W-:Y:S01]  /*a6a0*/  IMAD.WIDE.U32 R2, R2, -0x326172a9, RZ ;  /* 0xcd9e8d5702027825 */ /* 0x000fe200078e00ff */
[----:B------:R-:W-:-:S03]  /*a6b0*/  LOP3.LUT R16, R7, UR11, R16, 0x96, !PT ;  /* 0x0000000b07107c12 */ /* 0x000fc6000f8e9610 */
[----:B------:R-:W-:Y:S01]  /*a6c0*/  IMAD.WIDE.U32 R20, R20, -0x326172a9, RZ ;  /* 0xcd9e8d5714147825 */ /* 0x000fe200078e00ff */
[----:B------:R-:W-:Y:S02]  /*a6d0*/  LOP3.LUT R18, R5, UR12, R14, 0x96, !PT ;  /* 0x0000000c05127c12 */ /* 0x000fe4000f8e960e */
[----:B------:R-:W-:Y:S01]  /*a6e0*/  FMNMX.FTZ R5, R182, R8, !PT ;  /* 0x00000008b6057209 */ /* 0x000fe20007810000 */
[----:B------:R-:W-:Y:S01]  /*a6f0*/  IMAD.WIDE.U32 R16, R16, -0x326172a9, RZ ;  /* 0xcd9e8d5710107825 */ /* 0x000fe200078e00ff */
[----:B------:R-:W-:Y:S02]  /*a700*/  LOP3.LUT R7, R21, UR10, R2, 0x96, !PT ;  /* 0x0000000a15077c12 */ /* 0x000fe4000f8e9602 */
[----:B------:R-:W-:Y:S02]  /*a710*/  LOP3.LUT R3, R3, UR12, R134, 0x96, !PT ;  /* 0x0000000c03037c12 */ /* 0x000fe4000f8e9686 */
[----:B------:R-:W-:Y:S01]  /*a720*/  FMNMX.FTZ R5, R137, R5, !PT ;  /* 0x0000000589057209 */ /* 0x000fe20007810000 */
[----:B------:R-:W-:Y:S01]  /*a730*/  IMAD.WIDE.U32 R188, R7, -0x2daee0ad, RZ ;  /* 0xd2511f5307bc7825 */ /* 0x000fe200078e00ff */
[----:B------:R-:W-:-:S02]  /*a740*/  LOP3.LUT R7, R17, UR10, R4, 0x96, !PT ;  /* 0x0000000a11077c12 */ /* 0x000fc4000f8e9604 */
[----:B------:R-:W-:Y:S01]  /*a750*/  FMNMX.FTZ R5, R33, R5, !PT ;  /* 0x0000000521057209 */ /* 0x000fe20007810000 */
[----:B------:R-:W-:-:S04]  /*a760*/  IMAD.WIDE.U32 R18, R18, -0x2daee0ad, RZ ;  /* 0xd2511f5312127825 */ /* 0x000fc800078e00ff */
[----:B------:R-:W-:Y:S01]  /*a770*/  IMAD.WIDE.U32 R2, R3, -0x2daee0ad, RZ ;  /* 0xd2511f5303027825 */ /* 0x000fe200078e00ff */
[----:B------:R-:W-:Y:S02]  /*a780*/  LOP3.LUT R14, R19, UR9, R6, 0x96, !PT ;  /* 0x00000009130e7c12 */ /* 0x000fe4000f8e9606 */
[----:B------:R-:W-:Y:S01]  /*a790*/  FMNMX.FTZ R4, R197, R5, !PT ;  /* 0x00000005c5047209 */ /* 0x000fe20007810000 */
[----:B------:R-:W-:Y:S01]  /*a7a0*/  IMAD.WIDE.U32 R186, R7, -0x2daee0ad, RZ ;  /* 0xd2511f5307ba7825 */ /* 0x000fe200078e00ff */
[----:B------:R-:W-:Y:S02]  /*a7b0*/  LOP3.LUT R6, R3, UR9, R22, 0x96, !PT ;  /* 0x0000000903067c12 */ /* 0x000fe4000f8e9616 */
[----:B------:R-:W-:Y:S02]  /*a7c0*/  LOP3.LUT R5, R189, UR5, R2, 0x96, !PT ;  /* 0x00000005bd057c12 */ /* 0x000fe4000f8e9602 */
[----:B------:R-:W-:Y:S01]  /*a7d0*/  LOP3.LUT R2, R187, UR5, R18, 0x96, !PT ;  /* 0x00000005bb027c12 */ /* 0x000fe2000f8e9612 */
[----:B------:R-:W-:Y:S01]  /*a7e0*/  IMAD.WIDE.U32 R6, R6, -0x326172a9, RZ ;  /* 0xcd9e8d5706067825 */ /* 0x000fe200078e00ff */
[----:B------:R-:W-:-:S03]  /*a7f0*/  FMNMX.FTZ R135, R191, R4, !PT ;  /* 0x00000004bf877209 */ /* 0x000fc60007810000 */
[----:B------:R-:W-:-:S04]  /*a800*/  IMAD.WIDE.U32 R4, R5, -0x326172a9, RZ ;  /* 0xcd9e8d5705047825 */ /* 0x000fc800078e00ff */
[----:B------:R-:W-:Y:S01]  /*a810*/  IMAD.WIDE.U32 R14, R14, -0x326172a9, RZ ;  /* 0xcd9e8d570e0e7825 */ /* 0x000fe200078e00ff */
[----:B------:R-:W-:-:S03]  /*a820*/  LOP3.LUT R6, R5, UR17, R6, 0x96, !PT ;  /* 0x0000001105067c12 */ /* 0x000fc6000f8e9606 */
[----:B------:R-:W-:Y:S01]  /*a830*/  IMAD.WIDE.U32 R2, R2, -0x326172a9, RZ ;  /* 0xcd9e8d5702027825 */ /* 0x000fe200078e00ff */
[C---:B------:R-:W-:Y:S02]  /*a840*/  LOP3.LUT R8, R4.reuse, 0xffff, RZ, 0xc0, !PT ;  /* 0x0000ffff04087812 */ /* 0x040fe400078ec0ff */
[----:B------:R-:W-:Y:S02]  /*a850*/  FMNMX.FTZ R5, R225, R28, !PT ;  /* 0x0000001ce1057209 */ /* 0x000fe40007810000 */
[----:B------:R-:W-:Y:S02]  /*a860*/  LOP3.LUT R187, R15, UR8, R16, 0x96, !PT ;  /* 0x000000080fbb7c12 */ /* 0x000fe4000f8e9610 */
[----:B------:R-:W-:Y:S02]  /*a870*/  LOP3.LUT R189, R7, UR8, R20, 0x96, !PT ;  /* 0x0000000807bd7c12 */ /* 0x000fe4000f8e9614 */
[----:B------:R-:W-:Y:S02]  /*a880*/  LOP3.LUT R16, R4, 0xff, RZ, 0xc0, !PT ;  /* 0x000000ff04107812 */ /* 0x000fe400078ec0ff */
[----:B------:R-:W-:-:S02]  /*a890*/  SHF.R.U32.HI R13, RZ, 0x10, R4 ;  /* 0x00000010ff0d7819 */ /* 0x000fc40000011604 */
[----:B------:R-:W-:Y:S02]  /*a8a0*/  SHF.R.U32.HI R15, RZ, 0x18, R4 ;  /* 0x00000018ff0f7819 */ /* 0x000fe40000011604 */
[C---:B------:R-:W-:Y:S02]  /*a8b0*/  LOP3.LUT R17, R2.reuse, 0xffff, RZ, 0xc0, !PT ;  /* 0x0000ffff02117812 */ /* 0x040fe400078ec0ff */
[----:B------:R-:W-:Y:S02]  /*a8c0*/  LOP3.LUT R18, R2, 0xff, RZ, 0xc0, !PT ;  /* 0x000000ff02127812 */ /* 0x000fe400078ec0ff */
[--C-:B------:R-:W-:Y:S02]  /*a8d0*/  SHF.R.U32.HI R20, RZ, 0x10, R2.reuse ;  /* 0x00000010ff147819 */ /* 0x100fe40000011602 */
[----:B------:R-:W-:Y:S02]  /*a8e0*/  SHF.R.U32.HI R19, RZ, 0x18, R2 ;  /* 0x00000018ff137819 */ /* 0x000fe40000011602 */
[----:B------:R-:W-:-:S02]  /*a8f0*/  LOP3.LUT R4, R3, UR17, R14, 0x96, !PT ;  /* 0x0000001103047c12 */ /* 0x000fc4000f8e960e */
        /* <DEDUP_REMOVED lines=16> */
[----:B------:R-:W-:-:S05]  /*aa00*/  FMNMX.FTZ R2, R190, R3, !PT ;  /* 0x00000003be027209 */ /* 0x000fca0007810000 */
[----:B------:R-:W3:Y:S01]  /*aa10*/  SHFL.BFLY PT, R134, R2, 0x2, 0x1f ;  /* 0x0c401f0002867f89 */ /* 0x000ee200000e0000 */
[----:B------:R-:W-:Y:S02]  /*aa20*/  SHF.R.U32.HI R8, RZ, 0x8, R8 ;  /* 0x00000008ff087819 */ /* 0x000fe40000011608 */
[----:B------:R-:W-:Y:S02]  /*aa30*/  FMNMX.FTZ R3, R196, R5, !PT ;  /* 0x00000005c4037209 */ /* 0x000fe40007810000 */
[----:B--2---:R-:W-:Y:S02]  /*aa40*/  FMNMX.FTZ R135, R7, R135, !PT ;  /* 0x0000008707877209 */ /* 0x004fe40007810000 */
[----:B------:R-:W-:-:S04]  /*aa50*/  LOP3.LUT R7, R13, 0xff, RZ, 0xc0, !PT ;  /* 0x000000ff0d077812 */ /* 0x000fc800078ec0ff */
[----:B------:R-:W-:Y:S02]  /*aa60*/  PRMT R27, R7, 0x5410, R15 ;  /* 0x00005410071b7816 */ /* 0x000fe4000000000f */
[----:B------:R-:W2:Y:S01]  /*aa70*/  SHFL.BFLY PT, R15, R135, 0x1, 0x1f ;  /* 0x0c201f00870f7f89 */ /* 0x000ea200000e0000 */
[----:B------:R-:W-:-:S03]  /*aa80*/  PRMT R23, R16, 0x5410, R8 ;  /* 0x0000541010177816 */ /* 0x000fc60000000008 */
[----:B------:R-:W4:Y:S01]  /*aa90*/  SHFL.BFLY PT, R16, R3, 0x2, 0x1f ;  /* 0x0c401f0003107f89 */ /* 0x000f2200000e0000 */
[----:B------:R-:W-:Y:S02]  /*aaa0*/  LOP3.LUT R5, R6, 0xffff, RZ, 0xc0, !PT ;  /* 0x0000ffff06057812 */ /* 0x000fe400078ec0ff */
[--C-:B------:R-:W-:Y:S02]  /*aab0*/  SHF.R.U32.HI R7, RZ, 0x10, R6.reuse ;  /* 0x00000010ff077819 */ /* 0x100fe40000011606 */
[----:B---3--:R-:W-:Y:S02]  /*aac0*/  FMNMX.FTZ R134, R134, R2, !PT ;  /* 0x0000000286867209 */ /* 0x008fe40007810000 */
[----:B------:R-:W-:Y:S02]  /*aad0*/  SHF.R.U32.HI R8, RZ, 0x8, R5 ;  /* 0x00000008ff087819 */ /* 0x000fe40000011605 */
[----:B------:R-:W-:Y:S02]  /*aae0*/  LOP3.LUT R5, R7, 0xff, RZ, 0xc0, !PT ;  /* 0x000000ff07057812 */ /* 0x000fe400078ec0ff */
[----:B------:R-:W-:Y:S01]  /*aaf0*/  SHF.R.U32.HI R13, RZ, 0x18, R6 ;  /* 0x00000018ff0d7819 */ /* 0x000fe20000011606 */
[----:B------:R-:W3:Y:S03]  /*ab00*/  SHFL.BFLY PT, R7, R134, 0x1, 0x1f ;  /* 0x0c201f0086077f89 */ /* 0x000ee600000e0000 */
[----:B------:R-:W-:Y:S01]  /*ab10*/  PRMT R21, R5, 0x5410, R13 ;  /* 0x0000541005157816 */ /* 0x000fe2000000000d */
[----:B------:R-:W-:-:S04]  /*ab20*/  FFMA.FTZ R5, R139, c[0x0][0x23c], -R0 ;  /* 0x00008f008b057a23 */ /* 0x000fc80000010800 */
[----:B------:R5:W-:Y:S01]  /*ab30*/  MUFU.EX2 R193, R5 ;  /* 0x0000000500c17308 */ /* 0x000be20000000800 */
[----:B--2---:R-:W-:Y:S02]  /*ab40*/  FMNMX.FTZ R135, R135, R15, !PT ;  /* 0x0000000f87877209 */ /* 0x004fe40007810000 */
[----:B----4-:R-:W-:-:S03]  /*ab50*/  FMNMX.FTZ R2, R16, R3, !PT ;  /* 0x0000000310027209 */ /* 0x010fc60007810000 */
[C---:B------:R-:W-:Y:S01]  /*ab60*/  FMUL.FTZ R3, R135.reuse, c[0x0][0x23c] ;  /* 0x00008f0087037a20 */ /* 0x040fe20000410000 */
[----:B------:R-:W-:Y:S01]  /*ab70*/  FSETP.NEU.FTZ.AND P5, PT, R135, -INF , PT ;  /* 0xff8000008700780b */ /* 0x000fe20003fbd000 */
[----:B-----5:R-:W-:-:S04]  /*ab80*/  FFMA.FTZ R5, R132, c[0x0][0x23c], -R0 ;  /* 0x00008f0084057a23 */ /* 0x020fc80000010800 */
[----:B------:R2:W-:Y:S01]  /*ab90*/  MUFU.EX2 R139, R5 ;  /* 0x00000005008b7308 */ /* 0x0005e20000000800 */
[----:B------:R-:W-:Y:S01]  /*aba0*/  FSEL R3, R3, RZ, P5 ;  /* 0x000000ff03037208 */ /* 0x000fe20002800000 */
[----:B------:R-:W4:Y:S01]  /*abb0*/  SHFL.BFLY PT, R13, R2, 0x1, 0x1f ;  /* 0x0c201f00020d7f89 */ /* 0x000f2200000e0000 */
[----:B------:R-:W-:Y:S01]  /*abc0*/  LOP3.LUT R14, R6, 0xff, RZ, 0xc0, !PT ;  /* 0x000000ff060e7812 */ /* 0x000fe200078ec0ff */
[--C-:B------:R-:W-:Y:S01]  /*abd0*/  FFMA.FTZ R6, R24, c[0x0][0x23c], -R0.reuse ;  /* 0x00008f0018067a23 */ /* 0x100fe20000010800 */
[----:B---3--:R-:W-:Y:S01]  /*abe0*/  FMNMX.FTZ R134, R134, R7, !PT ;  /* 0x0000000786867209 */ /* 0x008fe20007810000 */
[----:B--2---:R-:W-:-:S04]  /*abf0*/  FFMA.FTZ R5, R32, c[0x0][0x23c], -R0 ;  /* 0x00008f0020057a23 */ /* 0x004fc80000010800 */
[----:B------:R2:W-:Y:S01]  /*ac00*/  MUFU.EX2 R179, R5 ;  /* 0x0000000500b37308 */ /* 0x0005e20000000800 */
[----:B------:R-:W-:Y:S01]  /*ac10*/  PRMT R22, R14, 0x5410, R8 ;  /* 0x000054100e167816 */ /* 0x000fe20000000008 */
[C---:B------:R-:W-:Y:S01]  /*ac20*/  FMUL.FTZ R8, R134.reuse, c[0x0][0x23c] ;  /* 0x00008f0086087a20 */ /* 0x040fe20000410000 */
[----:B------:R-:W-:-:S05]  /*ac30*/  FSETP.NEU.FTZ.AND P4, PT, R134, -INF , PT ;  /* 0xff8000008600780b */ /* 0x000fca0003f9d000 */
[----:B------:R3:W5:Y:S01]  /*ac40*/  MUFU.EX2 R29, R6 ;  /* 0x00000006001d7308 */ /* 0x0007620000000800 */
[----:B--2---:R-:W-:-:S04]  /*ac50*/  SHF.R.U32.HI R5, RZ, 0x8, R17 ;  /* 0x00000008ff057819 */ /* 0x004fc80000011611 */
[----:B------:R-:W-:Y:S01]  /*ac60*/  PRMT R18, R18, 0x5410, R5 ;  /* 0x0000541012127816 */ /* 0x000fe20000000005 */
[--C-:B------:R-:W-:Y:S02]  /*ac70*/  FFMA.FTZ R5, R182, c[0x0][0x23c], -R3.reuse ;  /* 0x00008f00b6057a23 */ /* 0x100fe40000010803 */
[----:B---3--:R-:W-:Y:S02]  /*ac80*/  FFMA.FTZ R6, R26, c[0x0][0x23c], -R3 ;  /* 0x00008f001a067a23 */ /* 0x008fe40000010803 */
[----:B------:R2:W-:Y:S01]  /*ac90*/  MUFU.EX2 R192, R5 ;  /* 0x0000000500c07308 */ /* 0x0005e20000000800 */
[----:B------:R-:W-:-:S07]  /*aca0*/  FSEL R8, R8, RZ, P4 ;  /* 0x000000ff08087208 */ /* 0x000fce0002000000 */
[----:B------:R3:W-:Y:S01]  /*acb0*/  MUFU.EX2 R30, R6 ;  /* 0x00000006001e7308 */ /* 0x0007e20000000800 */
[----:B--2---:R-:W-:-:S04]  /*acc0*/  LOP3.LUT R5, R20, 0xff, RZ, 0xc0, !PT ;  /* 0x000000ff14057812 */ /* 0x004fc800078ec0ff */
[----:B------:R-:W-:Y:S01]  /*acd0*/  PRMT R19, R5, 0x5410, R19 ;  /* 0x0000541005137816 */ /* 0x000fe20000000013 */
[--C-:B------:R-:W-:Y:S02]  /*ace0*/  FFMA.FTZ R5, R33, c[0x0][0x23c], -R3.reuse ;  /* 0x00008f0021057a23 */ /* 0x100fe40000010803 */
[----:B---3--:R-:W-:Y:S02]  /*acf0*/  FFMA.FTZ R6, R137, c[0x0][0x23c], -R3 ;  /* 0x00008f0089067a23 */ /* 0x008fe40000010803 */
[----:B------:R2:W-:Y:S01]  /*ad00*/  MUFU.EX2 R178, R5 ;  /* 0x0000000500b27308 */ /* 0x0005e20000000800 */
[----:B----4-:R-:W-:-:S07]  /*ad10*/  FMNMX.FTZ R2, R2, R13, !PT ;  /* 0x0000000d02027209 */ /* 0x010fce0007810000 */
[----:B------:R3:W-:Y:S01]  /*ad20*/  MUFU.EX2 R247, R6 ;  /* 0x0000000600f77308 */ /* 0x0007e20000000800 */
[----:B--2---:R-:W-:Y:S01]  /*ad30*/  LOP3.LUT R5, R4, 0xffff, RZ, 0xc0, !PT ;  /* 0x0000ffff04057812 */ /* 0x004fe200078ec0ff */
[----:B---3--:R-:W-:-:S06]  /*ad40*/  FFMA.FTZ R6, R28, c[0x0][0x23c], -R8 ;  /* 0x00008f001c067a23 */ /* 0x008fcc0000010808 */
[----:B------:R2:W-:Y:S01]  /*ad50*/  MUFU.EX2 R195, R6 ;  /* 0x0000000600c37308 */ /* 0x0005e20000000800 */
[C---:B------:R-:W-:Y:S01]  /*ad60*/  FMUL.FTZ R13, R2.reuse, c[0x0][0x23c] ;  /* 0x00008f00020d7a20 */ /* 0x040fe20000410000 */
[----:B------:R-:W-:Y:S01]  /*ad70*/  FSETP.NEU.FTZ.AND P1, PT, R2, -INF , PT ;  /* 0xff8000000200780b */ /* 0x000fe20003f3d000 */
[----:B------:R-:W-:Y:S01]  /*ad80*/  FFMA.FTZ R7, R181, c[0x0][0x23c], -R8 ;  /* 0x00008f00b5077a23 */ /* 0x000fe20000010808 */
[----:B--2---:R-:W-:Y:S02]  /*ad90*/  SHF.R.U32.HI R6, RZ, 0x8, R5 ;  /* 0x00000008ff067819 */ /* 0x004fe40000011605 */
[----:B------:R-:W-:-:S04]  /*ada0*/  LOP3.LUT R5, R4, 0xff, RZ, 0xc0, !PT ;  /* 0x000000ff04057812 */ /* 0x000fc800078ec0ff */
[----:B------:R-:W-:Y:S01]  /*adb0*/  PRMT R24, R5, 0x5410, R6 ;  /* 0x0000541005187816 */ /* 0x000fe20000000006 */
[----:B------:R-:W-:Y:S01]  /*adc0*/  FFMA.FTZ R6, R133, c[0x0][0x23c], -R8 ;  /* 0x00008f0085067a23 */ /* 0x000fe20000010808 */
[--C-:B------:R-:W-:Y:S02]  /*add0*/  SHF.R.U32.HI R5, RZ, 0x10, R4.reuse ;  /* 0x00000010ff057819 */ /* 0x100fe40000011604 */
[----:B------:R-:W-:Y:S01]  /*ade0*/  FSEL R13, R13, RZ, P1 ;  /* 0x000000ff0d0d7208 */ /* 0x000fe20000800000 */
[----:B------:R2:W-:Y:S08]  /*adf0*/  MUFU.EX2 R177, R6 ;  /* 0x0000000600b17308 */ /* 0x0005f00000000800 */
[----:B------:R-:W3:Y:S01]  /*ae00*/  MUFU.EX2 R246, R7 ;  /* 0x0000000700f67308 */ /* 0x000ee20000000800 */
[----:B--2---:R-:W-:-:S02]  /*ae10*/  SHF.R.U32.HI R6, RZ, 0x18, R4 ;  /* 0x00000018ff067819 */ /* 0x004fc40000011604 */
[----:B------:R-:W-:Y:S01]  /*ae20*/  LOP3.LUT R4, R5, 0xff, RZ, 0xc0, !PT ;  /* 0x000000ff05047812 */ /* 0x000fe200078ec0ff */
[----:B------:R-:W-:-:S03]  /*ae30*/  FFMA.FTZ R5, R180, c[0x0][0x23c], -R13 ;  /* 0x00008f00b4057a23 */ /* 0x000fc6000001080d */
[----:B------:R-:W-:Y:S01]  /*ae40*/  PRMT R17, R4, 0x5410, R6 ;  /* 0x0000541004117816 */ /* 0x000fe20000000006 */
[----:B------:R-:W-:Y:S01]  /*ae50*/  FFMA.FTZ R4, R34, c[0x0][0x23c], -R13 ;  /* 0x00008f0022047a23 */ /* 0x000fe2000001080d */
[----:B------:R2:W-:Y:S01]  /*ae60*/  MUFU.EX2 R245, R5 ;  /* 0x0000000500f57308 */ /* 0x0005e20000000800 */
[----:B-1----:R-:W-:Y:S01]  /*ae70*/  PRMT R175, R175, 0x7054, R244 ;  /* 0x00007054afaf7816 */ /* 0x002fe200000000f4 */
[----:B------:R-:W-:Y:S06]  /*ae80*/  LDSM.16.MT88.4 R32, [R207+0xa000] ;  /* 0x00a00000cf20783b */ /* 0x000fec0000004200 */
[----:B------:R1:W4:Y:S01]  /*ae90*/  MUFU.EX2 R176, R4 ;  /* 0x0000000400b07308 */ /* 0x0003220000000800 */
[----:B--2---:R-:W-:-:S05]  /*aea0*/  FSEL R5, R135, RZ, P5 ;  /* 0x000000ff87057208 */ /* 0x004fca0002800000 */
[----:B------:R-:W-:Y:S01]  /*aeb0*/  FADD.FTZ R15, R226, -R5 ;  /* 0x80000005e20f7221 */ /* 0x000fe20000010000 */
[----:B------:R-:W-:Y:S01]  /*aec0*/  FSEL R5, R2, RZ, P1 ;  /* 0x000000ff02057208 */ /* 0x000fe20000800000 */
[----:B-1----:R-:W-:Y:S01]  /*aed0*/  FFMA.FTZ R4, R184, c[0x0][0x23c], -R8 ;  /* 0x00008f00b8047a23 */ /* 0x002fe20000010808 */
[----:B------:R-:W-:-:S03]  /*aee0*/  HSET2.LE.AND R18, R18, R175, PT ;  /* 0x000000af12127233 */ /* 0x000fc60003803000 */
[----:B------:R-:W-:Y:S01]  /*aef0*/  FADD.FTZ R16, R224, -R5 ;  /* 0x80000005e0107221 */ /* 0x000fe20000010000 */
[----:B------:R3:W1:Y:S01]  /*af00*/  MUFU.EX2 R26, R4 ;  /* 0x00000004001a7308 */ /* 0x0006620000000800 */
[----:B------:R-:W-:Y:S01]  /*af10*/  FFMA.FTZ R5, R25, c[0x0][0x23c], -R13 ;  /* 0x00008f0019057a23 */ /* 0x000fe2000001080d */
[----:B------:R-:W-:Y:S01]  /*af20*/  HSET2.LE.AND R19, R19, R175, PT ;  /* 0x000000af13137233 */ /* 0x000fe20003803000 */
[----:B------:R-:W-:Y:S02]  /*af30*/  FSEL R6, R136, RZ, P6 ;  /* 0x000000ff88067208 */ /* 0x000fe40003000000 */
[----:B-----5:R-:W-:-:S03]  /*af40*/  MOV R137, R29 ;  /* 0x0000001d00897202 */ /* 0x020fc60000000f00 */
[----:B------:R2:W-:Y:S01]  /*af50*/  MUFU.EX2 R194, R5 ;  /* 0x0000000500c27308 */ /* 0x0005e20000000800 */
[----:B---3--:R-:W-:-:S04]  /*af60*/  F2FP.PACK_AB R4, R177, R246 ;  /* 0x000000f6b104723e */ /* 0x008fc800000000ff */
[----:B------:R-:W-:Y:S02]  /*af70*/  LOP3.LUT R18, R18, R4, RZ, 0xc0, !PT ;  /* 0x0000000412127212 */ /* 0x000fe400078ec0ff */
[----:B----4-:R-:W-:Y:S01]  /*af80*/  F2FP.PACK_AB R4, R176, R245 ;  /* 0x000000f5b004723e */ /* 0x010fe200000000ff */
[----:B--2---:R-:W-:-:S03]  /*af90*/  FFMA.FTZ R5, R183, c[0x0][0x23c], -R13 ;  /* 0x00008f00b7057a23 */ /* 0x004fc6000001080d */
[----:B------:R-:W-:Y:S01]  /*afa0*/  LOP3.LUT R19, R19, R4, RZ, 0xc0, !PT ;  /* 0x0000000413137212 */ /* 0x000fe200078ec0ff */
[----:B------:R-:W-:Y:S01]  /*afb0*/  FADD.FTZ R7, R227, -R6 ;  /* 0x80000006e3077221 */ /* 0x000fe20000010000 */
[----:B------:R2:W-:Y:S01]  /*afc0*/  MUFU.EX2 R132, R5 ;  /* 0x0000000500847308 */ /* 0x0005e20000000800 */
[----:B------:R-:W-:Y:S01]  /*afd0*/  HSET2.LE.AND R4, R22, R175, PT ;  /* 0x000000af16047233 */ /* 0x000fe20003803000 */
[----:B------:R-:W-:Y:S02]  /*afe0*/  FSEL R6, R134, RZ, P4 ;  /* 0x000000ff86067208 */ /* 0x000fe40002000000 */
[----:B------:R-:W-:-:S03]  /*aff0*/  MOV R182, R30 ;  /* 0x0000001e00b67202 */ /* 0x000fc60000000f00 */
[----:B------:R-:W-:Y:S01]  /*b000*/  FADD.FTZ R14, R225, -R6 ;  /* 0x80000006e10e7221 */ /* 0x000fe20000010000 */
[----:B------:R-:W-:Y:S02]  /*b010*/  F2FP.PACK_AB R6, R192, R182 ;  /* 0x000000b6c006723e */ /* 0x000fe400000000ff */
[----:B--2---:R-:W-:-:S04]  /*b020*/  F2FP.PACK_AB R5, R193, R137 ;  /* 0x00000089c105723e */ /* 0x004fc800000000ff */
[----:B------:R-:W-:Y:S01]  /*b030*/  LOP3.LUT R4, R4, R5, RZ, 0xc0, !PT ;  /* 0x0000000504047212 */ /* 0x000fe200078ec0ff */
[----:B------:R-:W-:-:S05]  /*b040*/  HSET2.LE.AND R5, R21, R175, PT ;  /* 0x000000af15057233 */ /* 0x000fca0003803000 */
[----:B------:R-:W-:Y:S01]  /*b050*/  LOP3.LUT R5, R5, R6, RZ, 0xc0, !PT ;  /* 0x0000000605057212 */ /* 0x000fe200078ec0ff */
[----:B------:R-:W-:Y:S02]  /*b060*/  HSET2.LE.AND R6, R23, R175, PT ;  /* 0x000000af17067233 */ /* 0x000fe40003803000 */
[----:B------:R-:W2:Y:S01]  /*b070*/  LDSM.16.MT88.4 R20, [R205+0xa000] ;  /* 0x00a00000cd14783b */ /* 0x000ea20000004200 */
[----:B------:R-:W-:Y:S02]  /*b080*/  FMUL.FTZ R7, R7, c[0x0][0x23c] ;  /* 0x00008f0007077a20 */ /* 0x000fe40000410000 */
[----:B------:R-:W-:Y:S02]  /*b090*/  FMUL.FTZ R14, R14, c[0x0][0x23c] ;  /* 0x00008f000e0e7a20 */ /* 0x000fe40000410000 */
[----:B------:R3:W4:Y:S01]  /*b0a0*/  MUFU.EX2 R30, R7 ;  /* 0x00000007001e7308 */ /* 0x0007220000000800 */
[----:B------:R-:W-:Y:S02]  /*b0b0*/  FMUL.FTZ R15, R15, c[0x0][0x23c] ;  /* 0x00008f000f0f7a20 */ /* 0x000fe40000410000 */
[----:B------:R-:W-:-:S05]  /*b0c0*/  FMUL.FTZ R16, R16, c[0x0][0x23c] ;  /* 0x00008f0010107a20 */ /* 0x000fca0000410000 */
[----:B------:R5:W-:Y:S01]  /*b0d0*/  MUFU.EX2 R28, R14 ;  /* 0x0000000e001c7308 */ /* 0x000be20000000800 */
[----:B---3--:R-:W-:-:S07]  /*b0e0*/  F2FP.PACK_AB R7, R179, R139 ;  /* 0x0000008bb307723e */ /* 0x008fce00000000ff */
[----:B------:R1:W3:Y:S01]  /*b0f0*/  MUFU.EX2 R29, R15 ;  /* 0x0000000f001d7308 */ /* 0x0002e20000000800 */
[----:B------:R-:W-:Y:S01]  /*b100*/  LOP3.LUT R6, R6, R7, RZ, 0xc0, !PT ;  /* 0x0000000706067212 */ /* 0x000fe200078ec0ff */
[----:B------:R-:W-:Y:S01]  /*b110*/  HSET2.LE.AND R7, R27, R175, PT ;  /* 0x000000af1b077233 */ /* 0x000fe20003803000 */
[----:B-----5:R-:W-:-:S05]  /*b120*/  F2FP.PACK_AB R14, R178, R247 ;  /* 0x000000f7b20e723e */ /* 0x020fca00000000ff */
[----:B------:R5:W2:Y:S01]  /*b130*/  MUFU.EX2 R27, R16 ;  /* 0x00000010001b7308 */ /* 0x000aa20000000800 */
[----:B------:R-:W-:Y:S01]  /*b140*/  LOP3.LUT R7, R7, R14, RZ, 0xc0, !PT ;  /* 0x0000000e07077212 */ /* 0x000fe200078ec0ff */
[----:B------:R-:W-:Y:S01]  /*b150*/  HSET2.LE.AND R14, R24, R175, PT ;  /* 0x000000af180e7233 */ /* 0x000fe20003803000 */
[----:B-1----:R-:W-:Y:S01]  /*b160*/  F2FP.PACK_AB R15, R26, R195 ;  /* 0x000000c31a0f723e */ /* 0x002fe200000000ff */
[----:B----4-:R-:W-:-:S03]  /*b170*/  FMUL.FTZ R140, R140, R30 ;  /* 0x0000001e8c8c7220 */ /* 0x010fc60000410000 */
[----:B-----5:R-:W-:Y:S01]  /*b180*/  LOP3.LUT R16, R14, R15, RZ, 0xc0, !PT ;  /* 0x0000000f0e107212 */ /* 0x020fe200078ec0ff */
[----:B------:R-:W-:Y:S01]  /*b190*/  HSET2.LE.AND R14, R17, R175, PT ;  /* 0x000000af110e7233 */ /* 0x000fe20003803000 */
[----:B------:R-:W-:Y:S01]  /*b1a0*/  F2FP.PACK_AB R15, R132, R194 ;  /* 0x000000c2840f723e */ /* 0x000fe200000000ff */
[----:B------:R-:W-:Y:S02]  /*b1b0*/  FMUL.FTZ R141, R141, R30 ;  /* 0x0000001e8d8d7220 */ /* 0x000fe40000410000 */
[----:B---3--:R-:W-:Y:S01]  /*b1c0*/  FMUL.FTZ R142, R142, R29 ;  /* 0x0000001d8e8e7220 */ /* 0x008fe20000410000 */
[----:B------:R-:W-:Y:S01]  /*b1d0*/  LOP3.LUT R17, R14, R15, RZ, 0xc0, !PT ;  /* 0x0000000f0e117212 */ /* 0x000fe200078ec0ff */
[----:B------:R-:W-:Y:S02]  /*b1e0*/  FMUL.FTZ R143, R143, R29 ;  /* 0x0000001d8f8f7220 */ /* 0x000fe40000410000 */
[-C--:B------:R-:W-:Y:S02]  /*b1f0*/  FMUL.FTZ R144, R144, R28.reuse ;  /* 0x0000001c90907220 */ /* 0x080fe40000410000 */
[----:B------:R-:W-:-:S02]  /*b200*/  FMUL.FTZ R145, R145, R28 ;  /* 0x0000001c91917220 */ /* 0x000fc40000410000 */
[-C--:B--2---:R-:W-:Y:S02]  /*b210*/  FMUL.FTZ R146, R146, R27.reuse ;  /* 0x0000001b92927220 */ /* 0x084fe40000410000 */
        /* <DEDUP_REMOVED lines=10> */
[----:B------:R-:W-:Y:S08]  /*b2c0*/  HMMA.16816.F32 R144, R16, R20, R144 ;  /* 0x000000141090723c */ /* 0x000ff00000001890 */
[-C--:B------:R-:W-:Y:S08]  /*b2d0*/  HMMA.16816.F32 R152, R4, R22.reuse, R152 ;  /* 0x000000160498723c */ /* 0x080ff00000001898 */
[----:B------:R-:W-:Y:S01]  /*b2e0*/  HMMA.16816.F32 R240, R16, R22, R148 ;  /* 0x0000001610f0723c */ /* 0x000fe20000001894 */
[----:B------:R-:W1:Y:S01]  /*b2f0*/  LDSM.16.MT88.4 R20, [R210+0xa000] ;  /* 0x00a00000d214783b */ /* 0x000e620000004200 */
[----:B------:R-:W-:-:S02]  /*b300*/  FMUL.FTZ R36, R36, R30 ;  /* 0x0000001e24247220 */ /* 0x000fc40000410000 */
[----:B------:R-:W-:Y:S01]  /*b310*/  FMUL.FTZ R37, R37, R30 ;  /* 0x0000001e25257220 */ /* 0x000fe20000410000 */
[----:B------:R-:W-:Y:S01]  /*b320*/  LDSM.16.MT88.4 R148, [R205+0xa800] ;  /* 0x00a80000cd94783b */ /* 0x000fe20000004200 */
        /* <DEDUP_REMOVED lines=30> */
[-C--:B------:R-:W-:Y:S01]  /*b510*/  HMMA.16816.F32 R232, R4, R32.reuse, R36 ;  /* 0x0000002004e8723c */ /* 0x080fe20000001824 */
[----:B------:R-:W2:Y:S07]  /*b520*/  LDSM.16.MT88.4 R36, [R209+0xa000] ;  /* 0x00a00000d124783b */ /* 0x000eae0000004200 */
[----:B------:R-:W-:Y:S01]  /*b530*/  HMMA.16816.F32 R228, R16, R32, R40 ;  /* 0x0000002010e4723c */ /* 0x000fe20000001828 */
[----:B------:R-:W-:Y:S07]  /*b540*/  LDSM.16.MT88.4 R40, [R210+0xb000] ;  /* 0x00b00000d228783b */ /* 0x000fee0000004200 */
[-C--:B------:R-:W-:Y:S08]  /*b550*/  HMMA.16816.F32 R48, R4, R34.reuse, R48 ;  /* 0x000000220430723c */ /* 0x080ff00000001830 */
[----:B------:R-:W-:Y:S01]  /*b560*/  HMMA.16816.F32 R224, R16, R34, R44 ;  /* 0x0000002210e0723c */ /* 0x000fe2000000182c */
[----:B------:R-:W-:Y:S04]  /*b570*/  LDSM.16.MT88.4 R32, [R207+0xb000] ;  /* 0x00b00000cf20783b */ /* 0x000fe80000004200 */
[----:B------:R-:W-:Y:S03]  /*b580*/  LDSM.16.MT88.4 R44, [R209+0xb000] ;  /* 0x00b00000d12c783b */ /* 0x000fe60000004200 */
[-C--:B-1----:R-:W-:Y:S08]  /*b590*/  HMMA.16816.F32 R52, R4, R20.reuse, R52 ;  /* 0x000000140434723c */ /* 0x082ff00000001834 */
[----:B------:R-:W-:Y:S08]  /*b5a0*/  HMMA.16816.F32 R236, R16, R20, R56 ;  /* 0x0000001410ec723c */ /* 0x000ff00000001838 */
        /* <DEDUP_REMOVED lines=51> */
[----:B--2---:R-:W-:Y:S01]  /*b8e0*/  HMMA.16816.F32 R68, R4, R36, R68 ;  /* 0x000000240444723c */ /* 0x004fe20000001844 */
[----:B------:R-:W-:-:S02]  /*b8f0*/  MOV R61, R195 ;  /* 0x000000c3003d7202 */ /* 0x000fc40000000f00 */
[----:B------:R-:W-:-:S05]  /*b900*/  MOV R60, R194 ;  /* 0x000000c2003c7202 */ /* 0x000fca0000000f00 */
        /* <DEDUP_REMOVED lines=8> */
[----:B------:R-:W-:Y:S07]  /*b990*/  HMMA.16816.F32 R56, R4, R46, R168 ;  /* 0x0000002e0438723c */ /* 0x000fee00000018a8 */
[----:B------:R-:W-:Y:S01]  /*b9a0*/  FFMA.FTZ R4, R174, c[0x0][0x23c], -R0 ;  /* 0x00008f00ae047a23 */ /* 0x000fe20000010800 */
[----:B------:R-:W-:Y:S07]  /*b9b0*/  HMMA.16816.F32 R72, R16, R36, R72 ;  /* 0x000000241048723c */ /* 0x000fee0000001848 */
[----:B------:R-:W-:-:S02]  /*b9c0*/  MOV R37, R193 ;  /* 0x000000c100257202 */ /* 0x000fc40000000f00 */
[----:B------:R-:W-:Y:S02]  /*b9d0*/  MOV R36, R192 ;  /* 0x000000c000247202 */ /* 0x000fe40000000f00 */
[----:B------:R-:W-:Y:S07]  /*b9e0*/  HMMA.16816.F32 R192, R16, R38, R76 ;  /* 0x0000002610c0723c */ /* 0x000fee000000184c */
[----:B------:R-:W-:Y:S02]  /*b9f0*/  MOV R38, R245 ;  /* 0x000000f500267202 */ /* 0x000fe40000000f00 */
[----:B------:R1:W-:Y:S01]  /*ba00*/  MUFU.EX2 R245, R4 ;  /* 0x0000000400f57308 */ /* 0x0003e20000000800 */
[----:B------:R-:W-:Y:S01]  /*ba10*/  MOV R39, R246 ;  /* 0x000000f600277202 */ /* 0x000fe20000000f00 */
[----:B-1----:R-:W-:-:S06]  /*ba20*/  FFMA.FTZ R4, R173, c[0x0][0x23c], -R0 ;  /* 0x00008f00ad047a23 */ /* 0x002fcc0000010800 */
[----:B------:R1:W-:Y:S01]  /*ba30*/  MUFU.EX2 R246, R4 ;  /* 0x0000000400f67308 */ /* 0x0003e20000000800 */
[----:B------:R-:W-:Y:S01]  /*ba40*/  MOV R63, R137 ;  /* 0x00000089003f7202 */ /* 0x000fe20000000f00 */
[----:B------:R-:W-:Y:S02]  /*ba50*/  FMUL.FTZ R88, R88, R28 ;  /* 0x0000001c58587220 */ /* 0x000fe40000410000 */
[--C-:B-1----:R-:W-:Y:S02]  /*ba60*/  FFMA.FTZ R4, R172, c[0x0][0x23c], -R0.reuse ;  /* 0x00008f00ac047a23 */ /* 0x102fe40000010800 */
[----:B------:R-:W-:-:S04]  /*ba70*/  FFMA.FTZ R0, R31, c[0x0][0x23c], -R0 ;  /* 0x00008f001f007a23 */ /* 0x000fc80000010800 */
[----:B------:R1:W-:Y:S01]  /*ba80*/  MUFU.EX2 R244, R0 ;  /* 0x0000000000f47308 */ /* 0x0003e20000000800 */
[----:B------:R-:W-:Y:S01]  /*ba90*/  MOV R77, R139 ;  /* 0x0000008b004d7202 */ /* 0x000fe20000000f00 */
[----:B------:R-:W-:Y:S01]  /*baa0*/  FMUL.FTZ R89, R89, R28 ;  /* 0x0000001c59597220 */ /* 0x000fe20000410000 */
[----:B------:R-:W-:Y:S01]  /*bab0*/  MOV R76, R247 ;  /* 0x000000f7004c7202 */ /* 0x000fe20000000f00 */
[-C--:B------:R-:W-:Y:S02]  /*bac0*/  FMUL.FTZ R90, R90, R27.reuse ;  /* 0x0000001b5a5a7220 */ /* 0x080fe40000410000 */
[----:B------:R-:W-:Y:S02]  /*bad0*/  FMUL.FTZ R91, R91, R27 ;  /* 0x0000001b5b5b7220 */ /* 0x000fe40000410000 */
[----:B-1----:R-:W-:-:S04]  /*bae0*/  FFMA.FTZ R0, R197, c[0x0][0x23c], -R3 ;  /* 0x00008f00c5007a23 */ /* 0x002fc80000010803 */
[----:B------:R1:W-:Y:S01]  /*baf0*/  MUFU.EX2 R137, R0 ;  /* 0x0000000000897308 */ /* 0x0003e20000000800 */
[-C--:B------:R-:W-:Y:S01]  /*bb00*/  FMUL.FTZ R92, R92, R28.reuse ;  /* 0x0000001c5c5c7220 */ /* 0x080fe20000410000 */
[----:B------:R-:W-:Y:S01]  /*bb10*/  HMMA.16816.F32 R88, R16, R20, R88 ;  /* 0x000000141058723c */ /* 0x000fe20000001858 */
[----:B------:R-:W-:-:S05]  /*bb20*/  FMUL.FTZ R93, R93, R28 ;  /* 0x0000001c5d5d7220 */ /* 0x000fca0000410000 */
[----:B------:R2:W-:Y:S01]  /*bb30*/  MUFU.EX2 R247, R4 ;  /* 0x0000000400f77308 */ /* 0x0005e20000000800 */
[----:B-1----:R-:W-:-:S07]  /*bb40*/  FFMA.FTZ R0, R191, c[0x0][0x23c], -R3 ;  /* 0x00008f00bf007a23 */ /* 0x002fce0000010803 */
[----:B------:R1:W-:Y:S01]  /*bb50*/  MUFU.EX2 R139, R0 ;  /* 0x00000000008b7308 */ /* 0x0003e20000000800 */
[----:B------:R-:W-:Y:S02]  /*bb60*/  FMUL.FTZ R94, R94, R27 ;  /* 0x0000001b5e5e7220 */ /* 0x000fe40000410000 */
[----:B--2---:R-:W-:-:S04]  /*bb70*/  IMAD.WIDE.U32 R4, R187, -0x2daee0ad, RZ ;  /* 0xd2511f53bb047825 */ /* 0x004fc800078e00ff */
[----:B------:R-:W-:Y:S01]  /*bb80*/  FMUL.FTZ R95, R95, R27 ;  /* 0x0000001b5f5f7220 */ /* 0x000fe20000410000 */
[C---:B------:R-:W-:Y:S01]  /*bb90*/  LOP3.LUT R14, R4.reuse, 0xffff, RZ, 0xc0, !PT ;  /* 0x0000ffff040e7812 */ /* 0x040fe200078ec0ff */
[----:B-1----:R-:W-:Y:S01]  /*bba0*/  FFMA.FTZ R0, R185, c[0x0][0x23c], -R3 ;  /* 0x00008f00b9007a23 */ /* 0x002fe20000010803 */
[----:B------:R-:W-:-:S03]  /*bbb0*/  LOP3.LUT R21, R4, 0xff, RZ, 0xc0, !PT ;  /* 0x000000ff04157812 */ /* 0x000fc600078ec0ff */
[----:B------:R1:W-:Y:S01]  /*bbc0*/  MUFU.EX2 R184, R0 ;  /* 0x0000000000b87308 */ /* 0x0003e20000000800 */
[--C-:B------:R-:W-:Y:S02]  /*bbd0*/  SHF.R.U32.HI R15, RZ, 0x10, R4.reuse ;  /* 0x00000010ff0f7819 */ /* 0x100fe40000011604 */
[----:B------:R-:W-:Y:S02]  /*bbe0*/  SHF.R.U32.HI R25, RZ, 0x18, R4 ;  /* 0x00000018ff197819 */ /* 0x000fe40000011604 */
[----:B------:R-:W-:Y:S02]  /*bbf0*/  MOV R62, R182 ;  /* 0x000000b6003e7202 */ /* 0x000fe40000000f00 */
[----:B------:R-:W-:Y:S01]  /*bc00*/  HMMA.16816.F32 R180, R16, R22, R92 ;  /* 0x0000001610b4723c */ /* 0x000fe2000000185c */
[----:B------:R-:W-:Y:S02]  /*bc10*/  FMUL.FTZ R104, R104, R28 ;  /* 0x0000001c68687220 */ /* 0x000fe40000410000 */
[----:B-1----:R-:W-:Y:S01]  /*bc20*/  FFMA.FTZ R0, R138, c[0x0][0x23c], -R3 ;  /* 0x00008f008a007a23 */ /* 0x002fe20000010803 */
[----:B------:R-:W-:Y:S01]  /*bc30*/  LOP3.LUT R3, R5, UR18, R186, 0x96, !PT ;  /* 0x0000001205037c12 */ /* 0x000fe2000f8e96ba */
[----:B------:R-:W-:-:S02]  /*bc40*/  IMAD.WIDE.U32 R4, R189, -0x2daee0ad, RZ ;  /* 0xd2511f53bd047825 */ /* 0x000fc400078e00ff */
[----:B------:R1:W2:Y:S01]  /*bc50*/  MUFU.EX2 R133, R0 ;  /* 0x0000000000857308 */ /* 0x0002a20000000800 */
[----:B------:R-:W-:Y:S01]  /*bc60*/  MOV R78, R132 ;  /* 0x00000084004e7202 */ /* 0x000fe20000000f00 */
[----:B------:R-:W-:Y:S01]  /*bc70*/  FMUL.FTZ R105, R105, R28 ;  /* 0x0000001c69697220 */ /* 0x000fe20000410000 */
[----:B------:R-:W-:Y:S01]  /*bc80*/  LOP3.LUT R7, R4, 0xffff, RZ, 0xc0, !PT ;  /* 0x0000ffff04077812 */ /* 0x000fe200078ec0ff */
[-C--:B------:R-:W-:Y:S01]  /*bc90*/  FMUL.FTZ R106, R106, R27.reuse ;  /* 0x0000001b6a6a7220 */ /* 0x080fe20000410000 */
[----:B------:R-:W-:Y:S01]  /*bca0*/  LOP3.LUT R24, R4, 0xff, RZ, 0xc0, !PT ;  /* 0x000000ff04187812 */ /* 0x000fe200078ec0ff */
[----:B------:R-:W-:Y:S01]  /*bcb0*/  FMUL.FTZ R107, R107, R27 ;  /* 0x0000001b6b6b7220 */ /* 0x000fe20000410000 */
[--C-:B------:R-:W-:Y:S02]  /*bcc0*/  SHF.R.U32.HI R20, RZ, 0x10, R4.reuse ;  /* 0x00000010ff147819 */ /* 0x100fe40000011604 */
[----:B------:R-:W-:Y:S02]  /*bcd0*/  SHF.R.U32.HI R23, RZ, 0x18, R4 ;  /* 0x00000018ff177819 */ /* 0x000fe40000011604 */
[----:B------:R-:W-:Y:S01]  /*bce0*/  SHF.R.U32.HI R4, RZ, 0x8, R14 ;  /* 0x00000008ff047819 */ /* 0x000fe2000001160e */
[----:B-1----:R-:W-:-:S03]  /*bcf0*/  FFMA.FTZ R0, R202, c[0x0][0x23c], -R8 ;  /* 0x00008f00ca007a23 */ /* 0x002fc60000010808 */
[----:B------:R-:W-:Y:S01]  /*bd00*/  PRMT R21, R21, 0x5410, R4 ;  /* 0x0000541015157816 */ /* 0x000fe20000000004 */
[-C--:B------:R-:W-:Y:S01]  /*bd10*/  FMUL.FTZ R156, R156, R28.reuse ;  /* 0x0000001c9c9c7220 */ /* 0x080fe20000410000 */
[----:B------:R1:W-:Y:S01]  /*bd20*/  MUFU.EX2 R132, R0 ;  /* 0x0000000000847308 */ /* 0x0003e20000000800 */
[----:B------:R-:W-:Y:S01]  /*bd30*/  FMUL.FTZ R157, R157, R28 ;  /* 0x0000001c9d9d7220 */ /* 0x000fe20000410000 */
[----:B------:R-:W-:Y:S01]  /*bd40*/  LOP3.LUT R4, R3, 0xffff, RZ, 0xc0, !PT ;  /* 0x0000ffff03047812 */ /* 0x000fe200078ec0ff */
[-C--:B------:R-:W-:Y:S02]  /*bd50*/  FMUL.FTZ R158, R158, R27.reuse ;  /* 0x0000001b9e9e7220 */ /* 0x080fe40000410000 */
[----:B------:R-:W-:Y:S02]  /*bd60*/  FMUL.FTZ R159, R159, R27 ;  /* 0x0000001b9f9f7220 */ /* 0x000fe40000410000 */
[----:B------:R-:W-:Y:S01]  /*bd70*/  FFMA.FTZ R6, R200, c[0x0][0x23c], -R8 ;  /* 0x00008f00c8067a23 */ /* 0x000fe20000010808 */
[----:B------:R-:W-:-:S02]  /*bd80*/  MOV R95, R179 ;  /* 0x000000b3005f7202 */ /* 0x000fc40000000f00 */
[----:B------:R-:W-:Y:S02]  /*bd90*/  MOV R94, R178 ;  /* 0x000000b2005e7202 */ /* 0x000fe40000000f00 */
[----:B------:R-:W-:Y:S02]  /*bda0*/  MOV R93, R177 ;  /* 0x000000b1005d7202 */ /* 0x000fe40000000f00 */
[----:B-1----:R-:W-:Y:S01]  /*bdb0*/  LOP3.LUT R0, R5, UR18, R188, 0x96, !PT ;  /* 0x0000001205007c12 */ /* 0x002fe2000f8e96bc */
[----:B------:R-:W-:Y:S01]  /*bdc0*/  FFMA.FTZ R5, R199, c[0x0][0x23c], -R8 ;  /* 0x00008f00c7057a23 */ /* 0x000fe20000010808 */
[----:B------:R-:W-:Y:S02]  /*bdd0*/  MOV R92, R176 ;  /* 0x000000b0005c7202 */ /* 0x000fe40000000f00 */
[----:B------:R-:W-:Y:S01]  /*bde0*/  HMMA.16816.F32 R176, R16, R34, R104 ;  /* 0x0000002210b0723c */ /* 0x000fe20000001868 */
[----:B------:R1:W-:Y:S01]  /*bdf0*/  MUFU.EX2 R35, R6 ;  /* 0x0000000600237308 */ /* 0x0003e20000000800 */
[----:B------:R-:W-:Y:S01]  /*be00*/  MOV R79, R26 ;  /* 0x0000001a004f7202 */ /* 0x000fe20000000f00 */
[----:B------:R-:W-:-:S02]  /*be10*/  FFMA.FTZ R22, R203, c[0x0][0x23c], -R13 ;  /* 0x00008f00cb167a23 */ /* 0x000fc4000001080d */
[----:B------:R-:W-:-:S04]  /*be20*/  FFMA.FTZ R26, R198, c[0x0][0x23c], -R13 ;  /* 0x00008f00c61a7a23 */ /* 0x000fc8000001080d */
[----:B------:R3:W-:Y:S01]  /*be30*/  MUFU.EX2 R34, R5 ;  /* 0x0000000500227308 */ /* 0x0007e20000000800 */
[----:B------:R-:W-:Y:S01]  /*be40*/  HMMA.16816.F32 R156, R16, R32, R156 ;  /* 0x00000020109c723c */ /* 0x000fe2000000189c */
[----:B------:R-:W-:Y:S02]  /*be50*/  FFMA.FTZ R31, R196, c[0x0][0x23c], -R13 ;  /* 0x00008f00c41f7a23 */ /* 0x000fe4000001080d */
[----:B-1----:R-:W-:Y:S01]  /*be60*/  FFMA.FTZ R6, R190, c[0x0][0x23c], -R8 ;  /* 0x00008f00be067a23 */ /* 0x002fe20000010808 */
[----:B------:R-:W-:-:S03]  /*be70*/  SHF.R.U32.HI R8, RZ, 0x8, R7 ;  /* 0x00000008ff087819 */ /* 0x000fc60000011607 */
[----:B------:R-:W-:Y:S01]  /*be80*/  FFMA.FTZ R32, R201, c[0x0][0x23c], -R13 ;  /* 0x00008f00c9207a23 */ /* 0x000fe2000001080d */
[----:B------:R-:W-:Y:S02]  /*be90*/  LOP3.LUT R13, R15, 0xff, RZ, 0xc0, !PT ;  /* 0x000000ff0f0d7812 */ /* 0x000fe400078ec0ff */
[----:B---3--:R-:W-:Y:S02]  /*bea0*/  SHF.R.U32.HI R5, RZ, 0x8, R4 ;  /* 0x00000008ff057819 */ /* 0x008fe40000011604 */
[----:B------:R-:W-:Y:S01]  /*beb0*/  LOP3.LUT R4, R3, 0xff, RZ, 0xc0, !PT ;  /* 0x000000ff03047812 */ /* 0x000fe200078ec0ff */
[----:B------:R1:W3:Y:S01]  /*bec0*/  MUFU.EX2 R33, R6 ;  /* 0x0000000600217308 */ /* 0x0002e20000000800 */
[----:B------:R-:W-:Y:S02]  /*bed0*/  LOP3.LUT R7, R20, 0xff, RZ, 0xc0, !PT ;  /* 0x000000ff14077812 */ /* 0x000fe400078ec0ff */
[----:B------:R-:W-:Y:S02]  /*bee0*/  PRMT R15, R24, 0x5410, R8 ;  /* 0x00005410180f7816 */ /* 0x000fe40000000008 */
[----:B------:R-:W-:-:S02]  /*bef0*/  PRMT R20, R4, 0x5410, R5 ;  /* 0x0000541004147816 */ /* 0x000fc40000000005 */
[--C-:B------:R-:W-:Y:S02]  /*bf00*/  SHF.R.U32.HI R5, RZ, 0x10, R3.reuse ;  /* 0x00000010ff057819 */ /* 0x100fe40000011603 */
[----:B------:R-:W-:Y:S02]  /*bf10*/  SHF.R.U32.HI R8, RZ, 0x18, R3 ;  /* 0x00000018ff087819 */ /* 0x000fe40000011603 */
[----:B------:R-:W-:Y:S02]  /*bf20*/  SHF.R.U32.HI R4, RZ, 0x10, R0 ;  /* 0x00000010ff047819 */ /* 0x000fe40000011600 */
[----:B------:R-:W-:Y:S02]  /*bf30*/  LOP3.LUT R3, R0, 0xffff, RZ, 0xc0, !PT ;  /* 0x0000ffff00037812 */ /* 0x000fe400078ec0ff */
[----:B------:R-:W-:Y:S02]  /*bf40*/  PRMT R14, R7, 0x5410, R23 ;  /* 0x00005410070e7816 */ /* 0x000fe40000000017 */
[----:B------:R-:W-:-:S02]  /*bf50*/  MOV R107, R175 ;  /* 0x000000af006b7202 */ /* 0x000fc40000000f00 */
[----:B------:R-:W-:Y:S02]  /*bf60*/  PRMT R25, R13, 0x5410, R25 ;  /* 0x000054100d197816 */ /* 0x000fe40000000019 */
[----:B------:R-:W-:Y:S02]  /*bf70*/  SHF.R.U32.HI R7, RZ, 0x18, R0 ;  /* 0x00000018ff077819 */ /* 0x000fe40000011600 */
[----:B-1----:R-:W-:Y:S02]  /*bf80*/  LOP3.LUT R6, R5, 0xff, RZ, 0xc0, !PT ;  /* 0x000000ff05067812 */ /* 0x002fe400078ec0ff */
[----:B------:R-:W-:Y:S02]  /*bf90*/  LOP3.LUT R4, R4, 0xff, RZ, 0xc0, !PT ;  /* 0x000000ff04047812 */ /* 0x000fe400078ec0ff */
[----:B------:R-:W-:Y:S02]  /*bfa0*/  LOP3.LUT R13, R0, 0xff, RZ, 0xc0, !PT ;  /* 0x000000ff000d7812 */ /* 0x000fe400078ec0ff */
[----:B------:R-:W-:-:S02]  /*bfb0*/  SHF.R.U32.HI R5, RZ, 0x8, R3 ;  /* 0x00000008ff057819 */ /* 0x000fc40000011603 */
[----:B------:R-:W-:Y:S02]  /*bfc0*/  PRMT R8, R6, 0x5410, R8 ;  /* 0x0000541006087816 */ /* 0x000fe40000000008 */
[----:B------:R-:W-:Y:S01]  /*bfd0*/  PRMT R7, R4, 0x5410, R7 ;  /* 0x0000541004077816 */ /* 0x000fe20000000007 */
[----:B------:R-:W-:Y:S01]  /*bfe0*/  HSET2.LE.AND R4, R14, R107, PT ;  /* 0x0000006b0e047233 */ /* 0x000fe20003803000 */
[----:B------:R-:W-:Y:S01]  /*bff0*/  PRMT R6, R13, 0x5410, R5 ;  /* 0x000054100d067816 */ /* 0x000fe20000000005 */
[----:B------:R-:W-:Y:S01]  /*c000*/  FMUL.FTZ R160, R160, R28 ;  /* 0x0000001ca0a07220 */ /* 0x000fe20000410000 */
[----:B--2---:R-:W-:Y:S01]  /*c010*/  F2FP.PACK_AB R5, R133, R184 ;  /* 0x000000b88505723e */ /* 0x004fe200000000ff */
        /* <DEDUP_REMOVED lines=15> */
[--C-:B------:R-:W-:Y:S01]  /*c110*/  HSET2.LE.AND R0, R21, R107.reuse, PT ;  /* 0x0000006b15007233 */ /* 0x100fe20003803000 */
[----:B------:R-:W-:Y:S01]  /*c120*/  LOP3.LUT R171, R4, R5, RZ, 0xc0, !PT ;  /* 0x0000000504ab7212 */ /* 0x000fe200078ec0ff */
[----:B------:R-:W-:Y:S01]  /*c130*/  HSET2.LE.AND R4, R7, R107, PT ;  /* 0x0000006b07047233 */ /* 0x000fe20003803000 */
[----:B---3--:R-:W-:Y:S01]  /*c140*/  F2FP.PACK_AB R3, R33, R34 ;  /* 0x000000222103723e */ /* 0x008fe200000000ff */
[----:B------:R-:W-:Y:S01]  /*c150*/  HMMA.16816.F32 R160, R16, R40, R160 ;  /* 0x0000002810a0723c */ /* 0x000fe200000018a0 */
[----:B------:R-:W-:Y:S01]  /*c160*/  F2FP.PACK_AB R5, R139, R137 ;  /* 0x000000898b05723e */ /* 0x000fe200000000ff */
[----:B------:R-:W-:Y:S03]  /*c170*/  MUFU.EX2 R26, R26 ;  /* 0x0000001a001a7308 */ /* 0x000fe60000000800 */
[----:B------:R-:W-:-:S03]  /*c180*/  LOP3.LUT R169, R4, R5, RZ, 0xc0, !PT ;  /* 0x0000000504a97212 */ /* 0x000fc600078ec0ff */
[C---:B------:R-:W-:Y:S02]  /*c190*/  HMMA.16816.F32 R172, R16.reuse, R42, R116 ;  /* 0x0000002a10ac723c */ /* 0x040fe40000001874 */
[----:B------:R-:W1:Y:S01]  /*c1a0*/  MUFU.EX2 R31, R31 ;  /* 0x0000001f001f7308 */ /* 0x000e620000000800 */
[--C-:B------:R-:W-:Y:S01]  /*c1b0*/  HSET2.LE.AND R4, R20, R107.reuse, PT ;  /* 0x0000006b14047233 */ /* 0x100fe20003803000 */
[----:B------:R-:W-:Y:S01]  /*c1c0*/  F2FP.PACK_AB R5, R35, R132 ;  /* 0x000000842305723e */ /* 0x000fe200000000ff */
[----:B------:R-:W-:Y:S03]  /*c1d0*/  LDSM.16.MT88.4 R116, [R210+0xb800] ;  /* 0x00b80000d274783b */ /* 0x000fe60000004200 */
[C---:B------:R-:W-:Y:S08]  /*c1e0*/  HMMA.16816.F32 R124, R16.reuse, R44, R124 ;  /* 0x0000002c107c723c */ /* 0x040ff0000000187c */
[----:B------:R-:W-:Y:S01]  /*c1f0*/  HMMA.16816.F32 R16, R16, R46, R128 ;  /* 0x0000002e1010723c */ /* 0x000fe20000001880 */
[----:B------:R-:W-:Y:S01]  /*c200*/  MUFU.EX2 R22, R22 ;  /* 0x0000001600167308 */ /* 0x000fe20000000800 */
[----:B------:R-:W-:Y:S01]  /*c210*/  MOV R197, R92 ;  /* 0x0000005c00c57202 */ /* 0x000fe20000000f00 */
[----:B------:R-:W-:Y:S04]  /*c220*/  LDSM.16.MT88.4 R44, [R207+0xa800] ;  /* 0x00a80000cf2c783b */ /* 0x000fe80000004200 */
[----:B------:R-:W-:Y:S01]  /*c230*/  LOP3.LUT R130, R0, R3, RZ, 0xc0, !PT ;  /* 0x0000000300827212 */ /* 0x000fe200078ec0ff */
[----:B------:R-:W-:Y:S01]  /*c240*/  HSET2.LE.AND R0, R15, R107, PT ;  /* 0x0000006b0f007233 */ /* 0x000fe20003803000 */
[----:B------:R-:W-:-:S02]  /*c250*/  F2FP.PACK_AB R3, R244, R247 ;  /* 0x000000f7f403723e */ /* 0x000fc400000000ff */
[----:B------:R-:W-:Y:S02]  /*c260*/  LOP3.LUT R128, R4, R5, RZ, 0xc0, !PT ;  /* 0x0000000504807212 */ /* 0x000fe400078ec0ff */
[----:B------:R-:W-:Y:S01]  /*c270*/  LOP3.LUT R170, R0, R3, RZ, 0xc0, !PT ;  /* 0x0000000300aa7212 */ /* 0x000fe200078ec0ff */
[----:B------:R-:W-:Y:S02]  /*c280*/  HSET2.LE.AND R0, R6, R107, PT ;  /* 0x0000006b06007233 */ /* 0x000fe40003803000 */
[----:B------:R-:W2:Y:S01]  /*c290*/  LDSM.16.MT88.4 R4, [R209+0xb800] ;  /* 0x00b80000d104783b */ /* 0x000ea20000004200 */
[----:B------:R-:W-:-:S04]  /*c2a0*/  F2FP.PACK_AB R3, R246, R245 ;  /* 0x000000f5f603723e */ /* 0x000fc800000000ff */
[----:B------:R-:W-:Y:S01]  /*c2b0*/  LOP3.LUT R168, R0, R3, RZ, 0xc0, !PT ;  /* 0x0000000300a87212 */ /* 0x000fe200078ec0ff */
[--C-:B------:R-:W-:Y:S01]  /*c2c0*/  HSET2.LE.AND R0, R25, R107.reuse, PT ;  /* 0x0000006b19007233 */ /* 0x100fe20003803000 */
[----:B-1----:R-:W-:Y:S01]  /*c2d0*/  F2FP.PACK_AB R3, R31, R26 ;  /* 0x0000001a1f03723e */ /* 0x002fe200000000ff */
[----:B------:R-:W1:Y:S01]  /*c2e0*/  MUFU.EX2 R32, R32 ;  /* 0x0000002000207308 */ /* 0x000e620000000800 */
[----:B------:R-:W-:Y:S02]  /*c2f0*/  MOV R191, R93 ;  /* 0x0000005d00bf7202 */ /* 0x000fe40000000f00 */
[----:B------:R-:W-:Y:S01]  /*c300*/  LOP3.LUT R131, R0, R3, RZ, 0xc0, !PT ;  /* 0x0000000300837212 */ /* 0x000fe200078ec0ff */
[----:B------:R-:W-:Y:S01]  /*c310*/  HSET2.LE.AND R0, R8, R107, PT ;  /* 0x0000006b08007233 */ /* 0x000fe20003803000 */
[----:B------:R-:W-:Y:S01]  /*c320*/  MOV R185, R94 ;  /* 0x0000005e00b97202 */ /* 0x000fe20000000f00 */
[----:B------:R-:W-:Y:S01]  /*c330*/  LDSM.16.MT88.4 R104, [R207+0xb800] ;  /* 0x00b80000cf68783b */ /* 0x000fe20000004200 */
[----:B------:R-:W-:-:S02]  /*c340*/  MOV R138, R95 ;  /* 0x0000005f008a7202 */ /* 0x000fc40000000f00 */
[----:B------:R-:W-:Y:S01]  /*c350*/  MOV R202, R76 ;  /* 0x0000004c00ca7202 */ /* 0x000fe20000000f00 */
[----:B------:R-:W-:Y:S01]  /*c360*/  LDSM.16.MT88.4 R92, [R205+0xb800] ;  /* 0x00b80000cd5c783b */ /* 0x000fe20000004200 */
[----:B------:R-:W-:Y:S02]  /*c370*/  MOV R189, R77 ;  /* 0x0000004d00bd7202 */ /* 0x000fe40000000f00 */
[----:B------:R-:W-:Y:S02]  /*c380*/  MOV R188, R78 ;  /* 0x0000004e00bc7202 */ /* 0x000fe40000000f00 */
[----:B------:R-:W-:Y:S02]  /*c390*/  MOV R200, R79 ;  /* 0x0000004f00c87202 */ /* 0x000fe40000000f00 */
[----:B------:R-:W-:Y:S01]  /*c3a0*/  MOV R203, R60 ;  /* 0x0000003c00cb7202 */ /* 0x000fe20000000f00 */
[----:B------:R-:W-:Y:S01]  /*c3b0*/  LDSM.16.MT88.4 R76, [R209+0xa800] ;  /* 0x00a80000d14c783b */ /* 0x000fe20000004200 */
[----:B------:R-:W-:-:S02]  /*c3c0*/  MOV R201, R61 ;  /* 0x0000003d00c97202 */ /* 0x000fc40000000f00 */
[----:B------:R-:W-:Y:S02]  /*c3d0*/  MOV R198, R62 ;  /* 0x0000003e00c67202 */ /* 0x000fe40000000f00 */
[----:B------:R-:W-:Y:S02]  /*c3e0*/  MOV R196, R63 ;  /* 0x0000003f00c47202 */ /* 0x000fe40000000f00 */
[----:B------:R-:W3:Y:S01]  /*c3f0*/  LDSM.16.MT88.4 R60, [R210+0xa800] ;  /* 0x00a80000d23c783b */ /* 0x000ee20000004200 */
[----:B-1----:R-:W-:Y:S02]  /*c400*/  F2FP.PACK_AB R3, R32, R22 ;  /* 0x000000162003723e */ /* 0x002fe400000000ff */
[----:B------:R-:W-:Y:S02]  /*c410*/  MOV R190, R37 ;  /* 0x0000002500be7202 */ /* 0x000fe40000000f00 */
[----:B------:R-:W-:Y:S01]  /*c420*/  LOP3.LUT R129, R0, R3, RZ, 0xc0, !PT ;  /* 0x0000000300817212 */ /* 0x000fe200078ec0ff */
[----:B------:R-:W-:Y:S01]  /*c430*/  FFMA.FTZ R0, R248, R30, R196 ;  /* 0x0000001ef8007223 */ /* 0x000fe200000100c4 */
[----:B------:R-:W-:Y:S01]  /*c440*/  MOV R199, R36 ;  /* 0x0000002400c77202 */ /* 0x000fe20000000f00 */
[----:B------:R-:W-:-:S02]  /*c450*/  FFMA.FTZ R13, R249, R29, R198 ;  /* 0x0000001df90d7223 */ /* 0x000fc400000100c6 */
[----:B------:R-:W-:Y:S02]  /*c460*/  FFMA.FTZ R8, R251, R28, R201 ;  /* 0x0000001cfb087223 */ /* 0x000fe400000100c9 */
[----:B------:R-:W-:Y:S01]  /*c470*/  FFMA.FTZ R3, R250, R27, R203 ;  /* 0x0000001bfa037223 */ /* 0x000fe200000100cb */
[----:B------:R-:W-:Y:S01]  /*c480*/  MOV R186, R39 ;  /* 0x0000002700ba7202 */ /* 0x000fe20000000f00 */
[----:B------:R-:W-:Y:S01]  /*c490*/  FADD.FTZ R0, R190, R0 ;  /* 0x00000000be007221 */ /* 0x000fe20000010000 */
[----:B--2---:R-:W-:Y:S01]  /*c4a0*/  HMMA.16816.F32 R164, R168, R4, R164 ;  /* 0x00000004a8a4723c */ /* 0x004fe200000018a4 */
[----:B------:R-:W-:Y:S01]  /*c4b0*/  FADD.FTZ R13, R199, R13 ;  /* 0x0000000dc70d7221 */ /* 0x000fe20000010000 */
[----:B------:R-:W-:Y:S01]  /*c4c0*/  MOV R187, R38 ;  /* 0x0000002600bb7202 */ /* 0x000fe20000000f00 */
[----:B------:R-:W-:-:S05]  /*c4d0*/  FADD.FTZ R0, R189, R0 ;  /* 0x00000000bd007221 */ /* 0x000fca0000010000 */
        /* <DEDUP_REMOVED lines=17> */
[----:B------:R-:W-:Y:S02]  /*c5f0*/  FADD.FTZ R3, R139, R3 ;  /* 0x000000038b037221 */ /* 0x000fe40000010000 */
[----:B------:R-:W-:-:S05]  /*c600*/  FADD.FTZ R0, R35, R0 ;  /* 0x0000000023007221 */ /* 0x000fca0000010000 */
[----:B------:R-:W-:Y:S01]  /*c610*/  HMMA.16816.F32 R36, R168, R44, R232 ;  /* 0x0000002ca824723c */ /* 0x000fe200000018e8 */
[----:B------:R-:W-:-:S07]  /*c620*/  FADD.FTZ R5, R32, R5 ;  /* 0x0000000520057221 */ /* 0x000fce0000010000 */
        /* <DEDUP_REMOVED lines=35> */
[----:B------:R-:W-:Y:S05]  /*c860*/  @!P0 BRA `(.L_x_1009) ;  /* 0x000070c000008947 */ /* 0x000fea0003800000 */
        /* <DEDUP_REMOVED lines=42> */
[----:B------:R-:W-:Y:S01]  /*cb10*/  IADD3 R3, R0, 0x1, RZ ;  /* 0x0000000100037810 */ /* 0x000fe20007ffe0ff */
[----:B------:R-:W-:Y:S03]  /*cb20*/  @P3 STS.128 [R219+0xa800], RZ ;  /* 0x00a800ffdb003388 */ /* 0x000fe60000000c00 */
[C---:B------:R-:W-:Y:S01]  /*cb30*/  ISETP.GE.AND P4, PT, R3.reuse, R9, PT ;  /* 0x000000090300720c */ /* 0x040fe20003f86270 */
[----:B------:R-:W-:Y:S01]  /*cb40*/  @!PT LDS RZ, [RZ] ;  /* 0x00000000fffff984 */ /* 0x000fe20000000800 */
[----:B------:R-:W-:Y:S01]  /*cb50*/  @!PT LDS RZ, [RZ] ;  /* 0x00000000fffff984 */ /* 0x000fe20000000800 */
[----:B------:R-:W-:Y:S01]  /*cb60*/  @!PT LDS RZ, [RZ] ;  /* 0x00000000fffff984 */ /* 0x000fe20000000800 */
[----:B------:R1:W-:Y:S01]  /*cb70*/  @!P3 LDGSTS.E.BYPASS.LTC128B.128 [R219+0xa800], [R16.64] ;  /* 0x0a80000010dbbfae */ /* 0x0003e2000b901d5c */
[C---:B------:R-:W-:Y:S02]  /*cb80*/  ISETP.GE.AND P1, PT, R3.reuse, R10, PT ;  /* 0x0000000a0300720c */ /* 0x040fe40003f26270 */
[C---:B------:R-:W-:Y:S01]  /*cb90*/  ISETP.GE.AND P0, PT, R3.reuse, R12, PT ;  /* 0x0000000c0300720c */ /* 0x040fe20003f06270 */
[----:B------:R-:W-:Y:S01]  /*cba0*/  @P2 STS.128 [R219+0xb800], RZ ;  /* 0x00b800ffdb002388 */ /* 0x000fe20000000c00 */
[----:B------:R-:W-:-:S03]  /*cbb0*/  ISETP.GE.AND P6, PT, R3, R11, PT ;  /* 0x0000000b0300720c */ /* 0x000fc60003fc6270 */
[----:B------:R-:W-:Y:S01]  /*cbc0*/  @!PT LDS RZ, [RZ] ;  /* 0x00000000fffff984 */ /* 0x000fe20000000800 */
[----:B------:R-:W-:Y:S01]  /*cbd0*/  @!PT LDS RZ, [RZ] ;  /* 0x00000000fffff984 */ /* 0x000fe20000000800 */
[----:B------:R-:W-:Y:S01]  /*cbe0*/  @!PT LDS RZ, [RZ] ;  /* 0x00000000fffff984 */ /* 0x000fe20000000800 */
[----:B------:R3:W-:Y:S04]  /*cbf0*/  @!P2 LDGSTS.E.BYPASS.LTC128B.128 [R219+0xb800], [R6.64+0x80] ;  /* 0x0b80008006dbafae */ /* 0x0007e8000b901d5c */
[----:B------:R-:W-:Y:S04]  /*cc00*/  LDSM.16.M88.4 R28, [R204+0x8800] ;  /* 0x00880000cc1c783b */ /* 0x000fe80000000200 */
[----:B------:R-:W-:Y:S04]  /*cc10*/  LDSM.16.M88.4 R32, [R204+0x8000] ;  /* 0x00800000cc20783b */ /* 0x000fe80000000200 */
[----:B------:R-:W-:Y:S04]  /*cc20*/  LDSM.16.M88.4 R172, [R218] ;  /* 0x00000000daac783b */ /* 0x000fe80000000200 */
[----:B------:R-:W4:Y:S04]  /*cc30*/  LDSM.16.M88.4 R20, [R206] ;  /* 0x00000000ce14783b */ /* 0x000f280000000200 */
        /* <DEDUP_REMOVED lines=9> */
[----:B------:R-:W-:Y:S08]  /*ccd0*/  HMMA.16816.F32 R16, R16, R30, RZ ;  /* 0x0000001e1010723c */ /* 0x000ff000000018ff */
[----:B---3--:R-:W-:Y:S08]  /*cce0*/  HMMA.16816.F32 R228, R4, R172, R180 ;  /* 0x000000ac04e4723c */ /* 0x008ff000000018b4 */
[C---:B------:R-:W-:Y:S01]  /*ccf0*/  HMMA.16816.F32 R180, R20.reuse, R34, RZ ;  /* 0x0000002214b4723c */ /* 0x040fe200000018ff */
[----:B------:R-:W-:Y:S07]  /*cd00*/  LDSM.16.M88.4 R32, [R213+0x8800] ;  /* 0x00880000d520783b */ /* 0x000fee0000000200 */
[----:B------:R-:W-:Y:S08]  /*cd10*/  HMMA.16816.F32 R196, R20, R28, RZ ;  /* 0x0000001c14c4723c */ /* 0x000ff000000018ff */
[C---:B------:R-:W-:Y:S08]  /*cd20*/  HMMA.16816.F32 R188, R4.reuse, R176, R188 ;  /* 0x000000b004bc723c */ /* 0x040ff000000018bc */
[C---:B------:R-:W-:Y:S08]  /*cd30*/  HMMA.16816.F32 R224, R4.reuse, R178, R184 ;  /* 0x000000b204e0723c */ /* 0x040ff000000018b8 */
[----:B------:R-:W-:Y:S01]  /*cd40*/  HMMA.16816.F32 R200, R4, R174, R16 ;  /* 0x000000ae04c8723c */ /* 0x000fe20000001810 */
[----:B------:R-:W1:Y:S04]  /*cd50*/  LDSM.16.M88.4 R4, [R214+0x2000] ;  /* 0x00200000d604783b */ /* 0x000e680000000200 */
[----:B------:R-:W3:Y:S03]  /*cd60*/  LDSM.16.M88.4 R16, [R213+0x8000] ;  /* 0x00800000d510783b */ /* 0x000ee60000000200 */
        /* <DEDUP_REMOVED lines=10> */
[C---:B---3--:R-:W-:Y:S08]  /*ce10*/  HMMA.16816.F32 R188, R4.reuse, R16, R188 ;  /* 0x0000001004bc723c */ /* 0x048ff000000018bc */
[----:B------:R-:W-:Y:S08]  /*ce20*/  HMMA.16816.F32 R224, R4, R18, R224 ;  /* 0x0000001204e0723c */ /* 0x000ff000000018e0 */
[C---:B----4-:R-:W-:Y:S08]  /*ce30*/  HMMA.16816.F32 R200, R20.reuse, R16, R184 ;  /* 0x0000001014c8723c */ /* 0x050ff000000018b8 */
[----:B------:R-:W-:Y:S01]  /*ce40*/  HMMA.16816.F32 R196, R20, R18, R180 ;  /* 0x0000001214c4723c */ /* 0x000fe200000018b4 */
[----:B------:R-:W3:Y:S07]  /*ce50*/  LDSM.16.M88.4 R16, [R212] ;  /* 0x00000000d410783b */ /* 0x000eee0000000200 */
[-C--:B------:R-:W-:Y:S01]  /*ce60*/  HMMA.16816.F32 R228, R4, R32.reuse, R228 ;  /* 0x0000002004e4723c */ /* 0x080fe200000018e4 */
[----:B------:R-:W-:Y:S07]  /*ce70*/  LDSM.16.M88.4 R4, [R206+0x6000] ;  /* 0x00600000ce04783b */ /* 0x000fee0000000200 */
[C---:B------:R-:W-:Y:S08]  /*ce80*/  HMMA.16816.F32 R192, R20.reuse, R32, R192 ;  /* 0x0000002014c0723c */ /* 0x040ff000000018c0 */
[----:B------:R-:W-:Y:S01]  /*ce90*/  HMMA.16816.F32 R176, R20, R34, R176 ;  /* 0x0000002214b0723c */ /* 0x000fe200000018b0 */
[----:B------:R-:W4:Y:S04]  /*cea0*/  LDSM.16.M88.4 R32, [R204+0x9000] ;  /* 0x00900000cc20783b */ /* 0x000f280000000200 */
[----:B------:R-:W2:Y:S03]  /*ceb0*/  LDSM.16.M88.4 R20, [R204+0x9800] ;  /* 0x00980000cc14783b */ /* 0x000ea60000000200 */
[C---:B-----5:R-:W-:Y:S08]  /*cec0*/  HMMA.16816.F32 R188, R24.reuse, R172, R188 ;  /* 0x000000ac18bc723c */ /* 0x060ff000000018bc */
[C---:B------:R-:W-:Y:S08]  /*ced0*/  HMMA.16816.F32 R184, R24.reuse, R174, R224 ;  /* 0x000000ae18b8723c */ /* 0x040ff000000018e0 */
[C---:B-1----:R-:W-:Y:S08]  /*cee0*/  HMMA.16816.F32 R180, R24.reuse, R28, R228 ;  /* 0x0000001c18b4723c */ /* 0x042ff000000018e4 */
[----:B------:R-:W-:Y:S08]  /*cef0*/  HMMA.16816.F32 R24, R24, R30, R220 ;  /* 0x0000001e1818723c */ /* 0x000ff000000018dc */
[C---:B---3--:R-:W-:Y:S08]  /*cf00*/  HMMA.16816.F32 R228, R16.reuse, R172, R200 ;  /* 0x000000ac10e4723c */ /* 0x048ff000000018c8 */
[C---:B------:R-:W-:Y:S08]  /*cf10*/  HMMA.16816.F32 R224, R16.reuse, R174, R196 ;  /* 0x000000ae10e0723c */ /* 0x040ff000000018c4 */
[C---:B------:R-:W-:Y:S08]  /*cf20*/  HMMA.16816.F32 R200, R16.reuse, R28, R192 ;  /* 0x0000001c10c8723c */ /* 0x040ff000000018c0 */
[----:B------:R-:W-:Y:S01]  /*cf30*/  HMMA.16816.F32 R196, R16, R30, R176 ;  /* 0x0000001e10c4723c */ /* 0x000fe200000018b0 */
[----:B------:R-:W1:Y:S04]  /*cf40*/  LDSM.16.M88.4 R16, [R206+0x4000] ;  /* 0x00400000ce10783b */ /* 0x000e680000000200 */
[----:B------:R-:W-:Y:S03]  /*cf50*/  LDSM.16.M88.4 R176, [R216] ;  /* 0x00000000d8b0783b */ /* 0x000fe60000000200 */
[C---:B----4-:R-:W-:Y:S08]  /*cf60*/  HMMA.16816.F32 R220, R4.reuse, R32, R188 ;  /* 0x0000002004dc723c */ /* 0x050ff000000018bc */
[C---:B------:R-:W-:Y:S08]  /*cf70*/  HMMA.16816.F32 R192, R4.reuse, R34, R184 ;  /* 0x0000002204c0723c */ /* 0x040ff000000018b8 */
[C---:B--2---:R-:W-:Y:S08]  /*cf80*/  HMMA.16816.F32 R172, R4.reuse, R20, R180 ;  /* 0x0000001404ac723c */ /* 0x044ff000000018b4 */
        /* <DEDUP_REMOVED lines=35> */
[----:B------:R-:W1:Y:S06]  /*d1c0*/  I2F R5, R3 ;  /* 0x0000000300057306 */ /* 0x000e6c0000201400 */
[----:B------:R-:W-:Y:S01]  /*d1d0*/  IADD3 R4, R0, 0x8, RZ ;  /* 0x0000000800047810 */ /* 0x000fe20007ffe0ff */
[----:B------:R-:W-:Y:S03]  /*d1e0*/  HMMA.16816.F32 R172, R24, R34, R172 ;  /* 0x0000002218ac723c */ /* 0x000fe600000018ac */
[----:B------:R-:W3:Y:S01]  /*d1f0*/  I2F R7, R4 ;  /* 0x0000000400077306 */ /* 0x000ee20000201400 */
[----:B------:R-:W-:-:S04]  /*d200*/  ISETP.GE.AND P5, PT, R4, R9, PT ;  /* 0x000000090400720c */ /* 0x000fc80003fa6270 */
[----:B------:R-:W-:Y:S01]  /*d210*/  HMMA.16816.F32 R32, R20, R34, R192 ;  /* 0x000000221420723c */ /* 0x000fe200000018c0 */
[C---:B-1----:R-:W-:Y:S01]  /*d220*/  FFMA.FTZ R13, R5.reuse, UR4, R177 ;  /* 0x00000004050d7c23 */ /* 0x042fe200080100b1 */
[----:B------:R-:W-:Y:S01]  /*d230*/  IADD3 R3, R0, 0x9, RZ ;  /* 0x0000000900037810 */ /* 0x000fe20007ffe0ff */
[C---:B------:R-:W-:Y:S02]  /*d240*/  FFMA.FTZ R8, R5.reuse, UR4, R179 ;  /* 0x0000000405087c23 */ /* 0x040fe400080100b3 */
[----:B------:R-:W-:Y:S01]  /*d250*/  FFMA.FTZ R6, R5, UR4, R197 ;  /* 0x0000000405067c23 */ /* 0x000fe200080100c5 */
[----:B------:R-:W-:Y:S02]  /*d260*/  FSEL R138, R13, -INF , !P4 ;  /* 0xff8000000d8a7808 */ /* 0x000fe40006000000 */
[----:B------:R-:W-:Y:S01]  /*d270*/  FSEL R177, R8, -INF , !P1 ;  /* 0xff80000008b17808 */ /* 0x000fe20004800000 */
[----:B--2---:R-:W-:Y:S01]  /*d280*/  HMMA.16816.F32 R180, R24, R16, R180 ;  /* 0x0000001018b4723c */ /* 0x004fe200000018b4 */
[----:B------:R-:W-:-:S02]  /*d290*/  FSEL R179, R6, -INF , !P0 ;  /* 0xff80000006b37808 */ /* 0x000fc40004000000 */
        /* <DEDUP_REMOVED lines=8> */
[C---:B------:R-:W-:Y:S01]  /*d320*/  FFMA.FTZ R13, R7.reuse, UR4, R172 ;  /* 0x00000004070d7c23 */ /* 0x040fe200080100ac */
        /* <DEDUP_REMOVED lines=9> */
[----:B------:R-:W-:Y:S01]  /*d3c0*/  FFMA.FTZ R8, R6, UR4, R175 ;  /* 0x0000000406087c23 */ /* 0x000fe200080100af */
        /* <DEDUP_REMOVED lines=17> */
[C---:B-1----:R-:W-:Y:S01]  /*d4e0*/  FFMA.FTZ R6, R7.reuse, UR4, R182 ;  /* 0x0000000407067c23 */ /* 0x042fe200080100b6 */
        /* <DEDUP_REMOVED lines=38> */
[----:B------:R-:W-:Y:S01]  /*d750*/  ISETP.GE.AND P0, PT, R0, R11, PT ;  /* 0x0000000b0000720c */ /* 0x000fe20003f06270 */
[----:B-1----:R-:W-:Y:S01]  /*d760*/  FFMA.FTZ R5, R4, UR4, R196 ;  /* 0x0000000404057c23 */ /* 0x002fe200080100c4 */
        /* <DEDUP_REMOVED lines=70> */
.L_x_1018:
[----:B------:R-:W-:Y:S05]  /*dbd0*/  BSYNC B0 ;  /* 0x0000000000007941 */ /* 0x000fea0003800000 */
.L_x_1017:
[----:B------:R-:W0:Y:S02]  /*dbe0*/  LDGDEPBAR ;  /* 0x00000000000079af */ /* 0x000e240000000000 */
.L_x_1016:
[----:B-1----:R-:W3:Y:S04]  /*dbf0*/  LDL R6, [R1+0x48] ;  /* 0x0000480001067983 */ /* 0x002ee80000100800 */
[----:B------:R-:W4:Y:S04]  /*dc00*/  LDL R8, [R1+0x4c] ;  /* 0x00004c0001087983 */ /* 0x000f280000100800 */
[----:B--2---:R-:W2:Y:S04]  /*dc10*/  LDL R5, [R1+0x2c] ;  /* 0x00002c0001057983 */ /* 0x004ea80000100800 */
[----:B------:R-:W5:Y:S04]  /*dc20*/  LDL R3, [R1+0x28] ;  /* 0x0000280001037983 */ /* 0x000f680000100800 */
[----:B------:R-:W5:Y:S04]  /*dc30*/  LDL.64 R30, [R1+0x20] ;  /* 0x00002000011e7983 */ /* 0x000f680000100a00 */
[----:B------:R-:W5:Y:S01]  /*dc40*/  LDL.64 R20, [R1+0x38] ;  /* 0x0000380001147983 */ /* 0x000f620000100a00 */
[----:B------:R-:W-:-:S04]  /*dc50*/  FMNMX.FTZ R0, R136, R24, !PT ;  /* 0x0000001888007209 */ /* 0x000fc80007810000 */
[----:B------:R-:W-:-:S04]  /*dc60*/  FMNMX.FTZ R0, R138, R0, !PT ;  /* 0x000000008a007209 */ /* 0x000fc80007810000 */
[----:B------:R-:W-:-:S04]  /*dc70*/  FMNMX.FTZ R0, R132, R0, !PT ;  /* 0x0000000084007209 */ /* 0x000fc80007810000 */
[----:B------:R-:W-:Y:S02]  /*dc80*/  FMNMX.FTZ R0, R32, R0, !PT ;  /* 0x0000000020007209 */ /* 0x000fe40007810000 */
[----:B------:R-:W-:Y:S02]  /*dc90*/  MOV R4, UR31 ;  /* 0x0000001f00047c02 */ /* 0x000fe40008000f00 */
[----:B------:R-:W-:-:S04]  /*dca0*/  FMNMX.FTZ R0, R189, R0, !PT ;  /* 0x00000000bd007209 */ /* 0x000fc80007810000 */
[----:B------:R-:W-:-:S04]  /*dcb0*/  FMNMX.FTZ R0, R185, R0, !PT ;  /* 0x00000000b9007209 */ /* 0x000fc80007810000 */
[----:B------:R-:W-:-:S04]  /*dcc0*/  FMNMX.FTZ R0, R184, R0, !PT ;  /* 0x00000000b8007209 */ /* 0x000fc80007810000 */
[----:B------:R-:W-:Y:S01]  /*dcd0*/  FMNMX.FTZ R0, R176, R0, !PT ;  /* 0x00000000b0007209 */ /* 0x000fe20007810000 */
[----:B---3--:R-:W-:-:S04]  /*dce0*/  IMAD.WIDE.U32 R6, R6, -0x2daee0ad, RZ ;  /* 0xd2511f5306067825 */ /* 0x008fc800078e00ff */
[----:B----4-:R-:W-:Y:S01]  /*dcf0*/  IMAD.WIDE.U32 R18, R8, -0x326172a9, RZ ;  /* 0xcd9e8d5708127825 */ /* 0x010fe200078e00ff */
[----:B------:R-:W-:-:S04]  /*dd00*/  LOP3.LUT R4, R7, UR32, R4, 0x96, !PT ;  /* 0x0000002007047c12 */ /* 0x000fc8000f8e9604 */
[----:B--2---:R-:W-:Y:S01]  /*dd10*/  LOP3.LUT R14, R19, R5, RZ, 0x3c, !PT ;  /* 0x00000005130e7212 */ /* 0x004fe200078e3cff */
[----:B------:R-:W-:-:S04]  /*dd20*/  IMAD.WIDE.U32 R4, R4, -0x326172a9, RZ ;  /* 0xcd9e8d5704047825 */ /* 0x000fc800078e00ff */
[----:B------:R-:W-:Y:S01]  /*dd30*/  IMAD.WIDE.U32 R14, R14, -0x2daee0ad, RZ ;  /* 0xd2511f530e0e7825 */ /* 0x000fe200078e00ff */
[----:B------:R-:W-:-:S03]  /*dd40*/  LOP3.LUT R18, R5, UR16, R18, 0x96, !PT ;  /* 0x0000001005127c12 */ /* 0x000fc6000f8e9612 */
[----:B-----5:R-:W-:Y:S01]  /*dd50*/  IMAD R3, R3, -0x326172a9, RZ ;  /* 0xcd9e8d5703037824 */ /* 0x020fe200078e02ff */
[----:B------:R-:W-:Y:S01]  /*dd60*/  LOP3.LUT R16, R15, UR15, R6, 0x96, !PT ;  /* 0x0000000f0f107c12 */ /* 0x000fe2000f8e9606 */
[----:B------:R-:W1:Y:S01]  /*dd70*/  SHFL.BFLY PT, R8, R0, 0x2, 0x1f ;  /* 0x0c401f0000087f89 */ /* 0x000e6200000e0000 */
[----:B------:R-:W-:Y:S02]  /*dd80*/  LOP3.LUT R22, R31, UR14, R4, 0x96, !PT ;  /* 0x0000000e1f167c12 */ /* 0x000fe4000f8e9604 */
[----:B------:R-:W-:Y:S01]  /*dd90*/  LOP3.LUT R6, R5, UR16, R3, 0x96, !PT ;  /* 0x0000001005067c12 */ /* 0x000fe2000f8e9603 */
[----:B------:R-:W-:-:S04]  /*dda0*/  IMAD.WIDE.U32 R18, R18, -0x2daee0ad, RZ ;  /* 0xd2511f5312127825 */ /* 0x000fc800078e00ff */
[----:B------:R-:W-:Y:S01]  /*ddb0*/  IMAD.WIDE.U32 R16, R16, -0x326172a9, RZ ;  /* 0xcd9e8d5710107825 */ /* 0x000fe200078e00ff */
[----:B------:R-:W-:-:S03]  /*ddc0*/  LOP3.LUT R14, R19, UR13, R14, 0x96, !PT ;  /* 0x0000000d130e7c12 */ /* 0x000fc6000f8e960e */
[----:B------:R-:W-:Y:S01]  /*ddd0*/  IMAD.WIDE.U32 R6, R6, -0x2daee0ad, RZ ;  /* 0xd2511f5306067825 */ /* 0x000fe200078e00ff */
[----:B------:R-:W-:-:S03]  /*dde0*/  LOP3.LUT R15, R17, UR14, R4, 0x96, !PT ;  /* 0x0000000e110f7c12 */ /* 0x000fc6000f8e9604 */
[----:B------:R-:W-:Y:S01]  /*ddf0*/  IMAD.WIDE.U32 R22, R22, -0x2daee0ad, RZ ;  /* 0xd2511f5316167825 */ /* 0x000fe200078e00ff */
[----:B------:R-:W-:Y:S02]  /*de00*/  LOP3.LUT R4, R7, UR13, R20, 0x96, !PT ;  /* 0x0000000d07047c12 */ /* 0x000fe4000f8e9614 */
[----:B------:R-:W-:Y:S02]  /*de10*/  FMNMX.FTZ R3, R135, R26, !PT ;  /* 0x0000001a87037209 */ /* 0x000fe40007810000 */
[----:B------:R-:W-:Y:S01]  /*de20*/  LOP3.LUT R20, R23, UR11, R6, 0x96, !PT ;  /* 0x0000000b17147c12 */ /* 0x000fe2000f8e9606 */
[----:B------:R-:W-:Y:S01]  /*de30*/  IMAD.WIDE.U32 R6, R14, -0x326172a9, RZ ;  /* 0xcd9e8d570e067825 */ /* 0x000fe200078e00ff */
[----:B------:R-:W-:-:S03]  /*de40*/  FMNMX.FTZ R3, R177, R3, !PT ;  /* 0x00000003b1037209 */ /* 0x000fc60007810000 */
[----:B------:R-:W-:Y:S01]  /*de50*/  IMAD.WIDE.U32 R14, R15, -0x2daee0ad, RZ ;  /* 0xd2511f530f0e7825 */ /* 0x000fe200078e00ff */
[----:B------:R-:W-:-:S03]  /*de60*/  LOP3.LUT R19, R7, UR12, R16, 0x96, !PT ;  /* 0x0000000c07137c12 */ /* 0x000fc6000f8e9610 */
[----:B------:R-:W-:Y:S01]  /*de70*/  IMAD.WIDE.U32 R4, R4, -0x326172a9, RZ ;  /* 0xcd9e8d5704047825 */ /* 0x000fe200078e00ff */
[----:B------:R-:W-:-:S03]  /*de80*/  LOP3.LUT R16, R15, UR11, R18, 0x96, !PT ;  /* 0x0000000b0f107c12 */ /* 0x000fc6000f8e9612 */
[----:B------:R-:W-:Y:S01]  /*de90*/  IMAD.WIDE.U32 R20, R20, -0x326172a9, RZ ;  /* 0xcd9e8d5714147825 */ /* 0x000fe200078e00ff */
[----:B------:R-:W-:Y:S02]  /*dea0*/  FMNMX.FTZ R3, R137, R3, !PT ;  /* 0x0000000389037209 */ /* 0x000fe40007810000 */
[----:B------:R-:W-:Y:S01]  /*deb0*/  LOP3.LUT R5, R5, UR12, R30, 0x96, !PT ;  /* 0x0000000c05057c12 */ /* 0x000fe2000f8e961e */
[----:B------:R-:W-:Y:S01]  /*dec0*/  IMAD.WIDE.U32 R16, R16, -0x326172a9, RZ ;  /* 0xcd9e8d5710107825 */ /* 0x000fe200078e00ff */
[----:B------:R-:W-:Y:S02]  /*ded0*/  LOP3.LUT R7, R21, UR10, R4, 0x96, !PT ;  /* 0x0000000a15077c12 */ /* 0x000fe4000f8e9604 */
[----:B-1----:R-:W-:Y:S02]  /*dee0*/  FMNMX.FTZ R8, R0, R8, !PT ;  /* 0x0000000800087209 */ /* 0x002fe40007810000 */
[----:B------:R-:W-:Y:S01]  /*def0*/  FMNMX.FTZ R0, R33, R3, !PT ;  /* 0x0000000321007209 */ /* 0x000fe20007810000 */
[----:B------:R-:W-:-:S03]  /*df00*/  IMAD.WIDE.U32 R4, R5, -0x2daee0ad, RZ ;  /* 0xd2511f5305047825 */ /* 0x000fc600078e00ff */
[----:B------:R-:W-:Y:S01]  /*df10*/  FMNMX.FTZ R0, R191, R0, !PT ;  /* 0x00000000bf007209 */ /* 0x000fe20007810000 */
[----:B------:R-:W-:Y:S01]  /*df20*/  IMAD.WIDE.U32 R182, R7, -0x2daee0ad, RZ ;  /* 0xd2511f5307b67825 */ /* 0x000fe200078e00ff */
[----:B------:R-:W-:-:S03]  /*df30*/  LOP3.LUT R7, R17, UR10, R6, 0x96, !PT ;  /* 0x0000000a11077c12 */ /* 0x000fc6000f8e9606 */
[----:B------:R-:W-:Y:S01]  /*df40*/  IMAD.WIDE.U32 R18, R19, -0x2daee0ad, RZ ;  /* 0xd2511f5313127825 */ /* 0x000fe200078e00ff */
[----:B------:R-:W-:Y:S02]  /*df50*/  FMNMX.FTZ R0, R188, R0, !PT ;  /* 0x00000000bc007209 */ /* 0x000fe40007810000 */
[----:B------:R-:W-:Y:S01]  /*df60*/  LOP3.LUT R5, R5, UR9, R22, 0x96, !PT ;  /* 0x0000000905057c12 */ /* 0x000fe2000f8e9616 */
[----:B------:R-:W-:Y:S01]  /*df70*/  IMAD.WIDE.U32 R180, R7, -0x2daee0ad, RZ ;  /* 0xd2511f5307b47825 */ /* 0x000fe200078e00ff */
[----:B------:R-:W-:Y:S02]  /*df80*/  LOP3.LUT R6, R183, UR5, R4, 0x96, !PT ;  /* 0x00000005b7067c12 */ /* 0x000fe4000f8e9604 */
[----:B------:R-:W-:Y:S02]  /*df90*/  LOP3.LUT R14, R19, UR9, R14, 0x96, !PT ;  /* 0x00000009130e7c12 */ /* 0x000fe4000f8e960e */
[----:B------:R-:W-:Y:S01]  /*dfa0*/  FMNMX.FTZ R0, R186, R0, !PT ;  /* 0x00000000ba007209 */ /* 0x000fe20007810000 */
[----:B------:R-:W-:Y:S01]  /*dfb0*/  IMAD.WIDE.U32 R4, R5, -0x326172a9, RZ ;  /* 0xcd9e8d5705047825 */ /* 0x000fe200078e00ff */
[----:B------:R-:W-:-:S03]  /*dfc0*/  LOP3.LUT R18, R181, UR5, R18, 0x96, !PT ;  /* 0x00000005b5127c12 */ /* 0x000fc6000f8e9612 */
[----:B------:R-:W-:Y:S01]  /*dfd0*/  IMAD.WIDE.U32 R6, R6, -0x326172a9, RZ ;  /* 0xcd9e8d5706067825 */ /* 0x000fe200078e00ff */
[----:B------:R-:W-:-:S03]  /*dfe0*/  FMNMX.FTZ R0, R178, R0, !PT ;  /* 0x00000000b2007209 */ /* 0x000fc60007810000 */
[----:B------:R-:W-:Y:S01]  /*dff0*/  IMAD.WIDE.U32 R14, R14, -0x326172a9, RZ ;  /* 0xcd9e8d570e0e7825 */ /* 0x000fe200078e00ff */
[----:B------:R-:W-:Y:S02]  /*e000*/  LOP3.LUT R183, R5, UR8, R20, 0x96, !PT ;  /* 0x0000000805b77c12 */ /* 0x000fe4000f8e9614 */
[----:B------:R-:W-:Y:S01]  /*e010*/  LOP3.LUT R3, R7, UR17, R4, 0x96, !PT ;  /* 0x0000001107037c12 */ /* 0x000fe2000f8e9604 */
[----:B------:R-:W-:Y:S01]  /*e020*/  IMAD.WIDE.U32 R4, R18, -0x326172a9, RZ ;  /* 0xcd9e8d5712047825 */ /* 0x000fe200078e00ff */
[----:B------:R-:W-:Y:S01]  /*e030*/  LOP3.LUT R181, R15, UR8, R16, 0x96, !PT ;  /* 0x000000080fb57c12 */ /* 0x000fe2000f8e9610 */
[----:B------:R-:W1:Y:S01]  /*e040*/  SHFL.BFLY PT, R13, R0, 0x2, 0x1f ;  /* 0x0c401f00000d7f89 */ /* 0x000e6200000e0000 */
[----:B------:R-:W-:Y:S02]  /*e050*/  LOP3.LUT R15, R6, 0xffff, RZ, 0xc0, !PT ;  /* 0x0000ffff060f7812 */ /* 0x000fe400078ec0ff */
[----:B------:R-:W-:Y:S02]  /*e060*/  FMNMX.FTZ R7, R134, R28, !PT ;  /* 0x0000001c86077209 */ /* 0x000fe40007810000 */
[----:B------:R-:W-:-:S02]  /*e070*/  LOP3.LUT R18, R6, 0xff, RZ, 0xc0, !PT ;  /* 0x000000ff06127812 */ /* 0x000fc400078ec0ff */
[--C-:B------:R-:W-:Y:S02]  /*e080*/  SHF.R.U32.HI R16, RZ, 0x10, R6.reuse ;  /* 0x00000010ff107819 */ /* 0x100fe40000011606 */
[----:B------:R-:W-:Y:S02]  /*e090*/  SHF.R.U32.HI R17, RZ, 0x18, R6 ;  /* 0x00000018ff117819 */ /* 0x000fe40000011606 */
[C---:B------:R-:W-:Y:S02]  /*e0a0*/  LOP3.LUT R20, R4.reuse, 0xffff, RZ, 0xc0, !PT ;  /* 0x0000ffff04147812 */ /* 0x040fe400078ec0ff */
[----:B------:R-:W-:Y:S02]  /*e0b0*/  LOP3.LUT R21, R4, 0xff, RZ, 0xc0, !PT ;  /* 0x000000ff04157812 */ /* 0x000fe400078ec0ff */
[--C-:B------:R-:W-:Y:S02]  /*e0c0*/  SHF.R.U32.HI R23, RZ, 0x10, R4.reuse ;  /* 0x00000010ff177819 */ /* 0x100fe40000011604 */
[----:B------:R-:W-:-:S02]  /*e0d0*/  SHF.R.U32.HI R22, RZ, 0x18, R4 ;  /* 0x00000018ff167819 */ /* 0x000fc40000011604 */
[----:B------:R-:W-:Y:S02]  /*e0e0*/  LOP3.LUT R6, R5, UR17, R14, 0x96, !PT ;  /* 0x0000001105067c12 */ /* 0x000fe4000f8e960e */
[----:B------:R-:W-:Y:S02]  /*e0f0*/  FMNMX.FTZ R4, R2, R25, !PT ;  /* 0x0000001902047209 */ /* 0x000fe40007810000 */
[----:B------:R-:W-:Y:S02]  /*e100*/  FMNMX.FTZ R5, R179, R7, !PT ;  /* 0x00000007b3057209 */ /* 0x000fe40007810000 */
[----:B------:R-:W-:Y:S02]  /*e110*/  FMNMX.FTZ R4, R174, R4, !PT ;  /* 0x00000004ae047209 */ /* 0x000fe40007810000 */
[----:B------:R-:W-:Y:S01]  /*e120*/  FMNMX.FTZ R5, R172, R5, !PT ;  /* 0x00000005ac057209 */ /* 0x000fe20007810000 */
[----:B------:R-:W2:Y:S01]  /*e130*/  SHFL.BFLY PT, R14, R8, 0x1, 0x1f ;  /* 0x0c201f00080e7f89 */ /* 0x000ea200000e0000 */
        /* <DEDUP_REMOVED lines=9> */
[----:B------:R-:W-:Y:S02]  /*e1d0*/  SHF.R.U32.HI R13, RZ, 0x8, R15 ;  /* 0x00000008ff0d7819 */ /* 0x000fe4000001160f */
[----:B------:R-:W-:Y:S02]  /*e1e0*/  LOP3.LUT R7, R16, 0xff, RZ, 0xc0, !PT ;  /* 0x000000ff10077812 */ /* 0x000fe400078ec0ff */
[----:B------:R-:W-:Y:S02]  /*e1f0*/  FMNMX.FTZ R4, R187, R4, !PT ;  /* 0x00000004bb047209 */ /* 0x000fe40007810000 */
[----:B------:R-:W-:-:S02]  /*e200*/  PRMT R30, R18, 0x5410, R13 ;  /* 0x00005410121e7816 */ /* 0x000fc4000000000d */
[----:B------:R-:W1:Y:S01]  /*e210*/  SHFL.BFLY PT, R18, R5, 0x1, 0x1f ;  /* 0x0c201f0005127f89 */ /* 0x000e6200000e0000 */
[----:B------:R-:W-:-:S03]  /*e220*/  PRMT R31, R7, 0x5410, R17 ;  /* 0x00005410071f7816 */ /* 0x000fc60000000011 */
[----:B------:R-:W3:Y:S01]  /*e230*/  SHFL.BFLY PT, R17, R4, 0x2, 0x1f ;  /* 0x0c401f0004117f89 */ /* 0x000ee200000e0000 */
[----:B------:R-:W-:Y:S02]  /*e240*/  FMNMX.FTZ R0, R192, R0, !PT ;  /* 0x00000000c0007209 */ /* 0x000fe40007810000 */
[----:B--2---:R-:W-:Y:S02]  /*e250*/  FMNMX.FTZ R231, R8, R14, !PT ;  /* 0x0000000e08e77209 */ /* 0x004fe40007810000 */
[----:B------:R-:W-:Y:S02]  /*e260*/  FMNMX.FTZ R7, R190, R0, !PT ;  /* 0x00000000be077209 */ /* 0x000fe40007810000 */
[C---:B------:R-:W-:Y:S01]  /*e270*/  FSETP.NEU.FTZ.AND P6, PT, R231.reuse, -INF , PT ;  /* 0xff800000e700780b */ /* 0x040fe20003fdd000 */
[----:B------:R-:W-:Y:S01]  /*e280*/  FMUL.FTZ R0, R231, c[0x0][0x23c] ;  /* 0x00008f00e7007a20 */ /* 0x000fe20000410000 */
[----:B------:R-:W-:Y:S01]  /*e290*/  LOP3.LUT R8, R3, 0xffff, RZ, 0xc0, !PT ;  /* 0x0000ffff03087812 */ /* 0x000fe200078ec0ff */
[----:B------:R-:W2:Y:S03]  /*e2a0*/  SHFL.BFLY PT, R19, R7, 0x2, 0x1f ;  /* 0x0c401f0007137f89 */ /* 0x000ea600000e0000 */
[----:B------:R-:W-:-:S02]  /*e2b0*/  FSEL R0, R0, RZ, P6 ;  /* 0x000000ff00007208 */ /* 0x000fc40003000000 */
[--C-:B------:R-:W-:Y:S02]  /*e2c0*/  SHF.R.U32.HI R13, RZ, 0x10, R3.reuse ;  /* 0x00000010ff0d7819 */ /* 0x100fe40000011603 */
[----:B------:R-:W-:Y:S01]  /*e2d0*/  SHF.R.U32.HI R14, RZ, 0x8, R8 ;  /* 0x00000008ff0e7819 */ /* 0x000fe20000011608 */
[----:B------:R-:W-:Y:S01]  /*e2e0*/  FFMA.FTZ R8, R24, c[0x0][0x23c], -R0 ;  /* 0x00008f0018087a23 */ /* 0x000fe20000010800 */
[----:B------:R-:W-:Y:S02]  /*e2f0*/  LOP3.LUT R16, R3, 0xff, RZ, 0xc0, !PT ;  /* 0x000000ff03107812 */ /* 0x000fe400078ec0ff */
[----:B------:R-:W-:Y:S02]  /*e300*/  SHF.R.U32.HI R15, RZ, 0x18, R3 ;  /* 0x00000018ff0f7819 */ /* 0x000fe40000011603 */
[----:B------:R-:W-:Y:S01]  /*e310*/  LOP3.LUT R3, R13, 0xff, RZ, 0xc0, !PT ;  /* 0x000000ff0d037812 */ /* 0x000fe200078ec0ff */
[----:B------:R4:W-:Y:S01]  /*e320*/  MUFU.EX2 R35, R8 ;  /* 0x0000000800237308 */ /* 0x0009e20000000800 */
[----:B-1----:R-:W-:-:S02]  /*e330*/  FMNMX.FTZ R230, R5, R18, !PT ;  /* 0x0000001205e67209 */ /* 0x002fc40007810000 */
[----:B------:R-:W-:Y:S02]  /*e340*/  PRMT R27, R3, 0x5410, R15 ;  /* 0x00005410031b7816 */ /* 0x000fe4000000000f */
[----:B---3--:R-:W-:Y:S02]  /*e350*/  FMNMX.FTZ R3, R4, R17, !PT ;  /* 0x0000001104037209 */ /* 0x008fe40007810000 */
[----:B------:R-:W-:Y:S01]  /*e360*/  FSETP.NEU.FTZ.AND P5, PT, R230, -INF , PT ;  /* 0xff800000e600780b */ /* 0x000fe20003fbd000 */
[--C-:B----4-:R-:W-:Y:S02]  /*e370*/  FFMA.FTZ R8, R138, c[0x0][0x23c], -R0.reuse ;  /* 0x00008f008a087a23 */ /* 0x110fe40000010800 */
[----:B------:R-:W1:Y:S02]  /*e380*/  SHFL.BFLY PT, R13, R3, 0x1, 0x1f ;  /* 0x0c201f00030d7f89 */ /* 0x000e6400000e0000 */
[----:B------:R3:W-:Y:S01]  /*e390*/  MUFU.EX2 R198, R8 ;  /* 0x0000000800c67308 */ /* 0x0007e20000000800 */
[----:B--2---:R-:W-:Y:S01]  /*e3a0*/  FMNMX.FTZ R4, R7, R19, !PT ;  /* 0x0000001307047209 */ /* 0x004fe20007810000 */
[----:B------:R-:W-:-:S02]  /*e3b0*/  FFMA.FTZ R5, R132, c[0x0][0x23c], -R0 ;  /* 0x00008f0084057a23 */ /* 0x000fc40000010800 */
[----:B---3--:R-:W-:-:S05]  /*e3c0*/  FMUL.FTZ R8, R230, c[0x0][0x23c] ;  /* 0x00008f00e6087a20 */ /* 0x008fca0000410000 */
[----:B------:R-:W-:-:S05]  /*e3d0*/  FSEL R8, R8, RZ, P5 ;  /* 0x000000ff08087208 */ /* 0x000fca0002800000 */
[----:B------:R-:W-:Y:S01]  /*e3e0*/  FFMA.FTZ R7, R26, c[0x0][0x23c], -R8 ;  /* 0x00008f001a077a23 */ /* 0x000fe20000010808 */
[----:B------:R2:W-:Y:S08]  /*e3f0*/  MUFU.EX2 R173, R5 ;  /* 0x0000000500ad7308 */ /* 0x0005f00000000800 */
[----:B------:R3:W-:Y:S01]  /*e400*/  MUFU.EX2 R196, R7 ;  /* 0x0000000700c47308 */ /* 0x0007e20000000800 */
[----:B--2---:R-:W-:-:S07]  /*e410*/  FFMA.FTZ R5, R32, c[0x0][0x23c], -R0 ;  /* 0x00008f0020057a23 */ /* 0x004fce0000010800 */
[----:B------:R2:W4:Y:S01]  /*e420*/  MUFU.EX2 R175, R5 ;  /* 0x0000000500af7308 */ /* 0x0005220000000800 */
[----:B---3--:R-:W3:Y:S01]  /*e430*/  SHFL.BFLY PT, R7, R4, 0x1, 0x1f ;  /* 0x0c201f0004077f89 */ /* 0x008ee200000e0000 */
[----:B-1----:R-:W-:Y:S02]  /*e440*/  FMNMX.FTZ R228, R3, R13, !PT ;  /* 0x0000000d03e47209 */ /* 0x002fe40007810000 */
[----:B------:R-:W-:Y:S02]  /*e450*/  LOP3.LUT R3, R23, 0xff, RZ, 0xc0, !PT ;  /* 0x000000ff17037812 */ /* 0x000fe400078ec0ff */
[C---:B------:R-:W-:Y:S01]  /*e460*/  FSETP.NEU.FTZ.AND P4, PT, R228.reuse, -INF , PT ;  /* 0xff800000e400780b */ /* 0x040fe20003f9d000 */
[----:B------:R-:W-:Y:S01]  /*e470*/  FMUL.FTZ R13, R228, c[0x0][0x23c] ;  /* 0x00008f00e40d7a20 */ /* 0x000fe20000410000 */
[----:B--2---:R-:W-:-:S04]  /*e480*/  SHF.R.U32.HI R5, RZ, 0x8, R20 ;  /* 0x00000008ff057819 */ /* 0x004fc80000011614 */
[----:B------:R-:W-:Y:S01]  /*e490*/  PRMT R18, R21, 0x5410, R5 ;  /* 0x0000541015127816 */ /* 0x000fe20000000005 */
[----:B------:R-:W-:Y:S01]  /*e4a0*/  FFMA.FTZ R5, R177, c[0x0][0x23c], -R8 ;  /* 0x00008f00b1057a23 */ /* 0x000fe20000010808 */
[----:B----4-:R-:W-:Y:S02]  /*e4b0*/  MOV R177, R175 ;  /* 0x000000af00b17202 */ /* 0x010fe40000000f00 */
[----:B------:R-:W-:Y:S01]  /*e4c0*/  PRMT R19, R3, 0x5410, R22 ;  /* 0x0000541003137816 */ /* 0x000fe20000000016 */
[----:B------:R1:W-:Y:S01]  /*e4d0*/  MUFU.EX2 R175, R5 ;  /* 0x0000000500af7308 */ /* 0x0003e20000000800 */
[----:B------:R-:W-:Y:S01]  /*e4e0*/  FSEL R13, R13, RZ, P4 ;  /* 0x000000ff0d0d7208 */ /* 0x000fe20002000000 */
[----:B------:R-:W-:Y:S01]  /*e4f0*/  FFMA.FTZ R3, R33, c[0x0][0x23c], -R8 ;  /* 0x00008f0021037a23 */ /* 0x000fe20000010808 */
[----:B---3--:R-:W-:Y:S01]  /*e500*/  FMNMX.FTZ R229, R4, R7, !PT ;  /* 0x0000000704e57209 */ /* 0x008fe20007810000 */
[----:B------:R-:W2:Y:S01]  /*e510*/  LDSM.16.MT88.4 R20, [R205+0xa000] ;  /* 0x00a00000cd14783b */ /* 0x000ea20000004200 */
[----:B------:R-:W-:Y:S01]  /*e520*/  PRMT R29, R16, 0x5410, R14 ;  /* 0x00005410101d7816 */ /* 0x000fe2000000000e */
[----:B------:R-:W-:-:S02]  /*e530*/  FFMA.FTZ R4, R28, c[0x0][0x23c], -R13 ;  /* 0x00008f001c047a23 */ /* 0x000fc4000001080d */
[----:B------:R3:W-:Y:S01]  /*e540*/  MUFU.EX2 R132, R3 ;  /* 0x0000000300847308 */ /* 0x0007e20000000800 */
[----:B-1----:R-:W-:-:S07]  /*e550*/  FFMA.FTZ R5, R137, c[0x0][0x23c], -R8 ;  /* 0x00008f0089057a23 */ /* 0x002fce0000010808 */
[----:B------:R1:W-:Y:S01]  /*e560*/  MUFU.EX2 R15, R4 ;  /* 0x00000004000f7308 */ /* 0x0003e20000000800 */
[----:B------:R-:W-:Y:S01]  /*e570*/  FMUL.FTZ R14, R229, c[0x0][0x23c] ;  /* 0x00008f00e50e7a20 */ /* 0x000fe20000410000 */
[----:B---3--:R-:W-:-:S06]  /*e580*/  LOP3.LUT R3, R6, 0xffff, RZ, 0xc0, !PT ;  /* 0x0000ffff06037812 */ /* 0x008fcc00078ec0ff */
[----:B------:R3:W-:Y:S01]  /*e590*/  MUFU.EX2 R16, R5 ;  /* 0x0000000500107308 */ /* 0x0007e20000000800 */
[----:B------:R-:W-:Y:S02]  /*e5a0*/  FSETP.NEU.FTZ.AND P1, PT, R229, -INF , PT ;  /* 0xff800000e500780b */ /* 0x000fe40003f3d000 */
[----:B-1----:R-:W-:Y:S02]  /*e5b0*/  SHF.R.U32.HI R4, RZ, 0x8, R3 ;  /* 0x00000008ff047819 */ /* 0x002fe40000011603 */
[----:B------:R-:W-:Y:S01]  /*e5c0*/  LOP3.LUT R3, R6, 0xff, RZ, 0xc0, !PT ;  /* 0x000000ff06037812 */ /* 0x000fe200078ec0ff */
[----:B---3--:R-:W-:-:S04]  /*e5d0*/  FFMA.FTZ R5, R172, c[0x0][0x23c], -R13 ;  /* 0x00008f00ac057a23 */ /* 0x008fc8000001080d */
[----:B------:R1:W3:Y:S01]  /*e5e0*/  MUFU.EX2 R17, R5 ;  /* 0x0000000500117308 */ /* 0x0002e20000000800 */
[----:B------:R-:W-:Y:S01]  /*e5f0*/  PRMT R24, R3, 0x5410, R4 ;  /* 0x0000541003187816 */ /* 0x000fe20000000004 */
[----:B------:R-:W-:Y:S01]  /*e600*/  FFMA.FTZ R4, R133, c[0x0][0x23c], -R13 ;  /* 0x00008f0085047a23 */ /* 0x000fe2000001080d */
[----:B------:R-:W-:Y:S02]  /*e610*/  FSEL R14, R14, RZ, P1 ;  /* 0x000000ff0e0e7208 */ /* 0x000fe40000800000 */
[----:B------:R-:W-:-:S03]  /*e620*/  SHF.R.U32.HI R3, RZ, 0x10, R6 ;  /* 0x00000010ff037819 */ /* 0x000fc60000011606 */
[----:B------:R4:W5:Y:S01]  /*e630*/  MUFU.EX2 R138, R4 ;  /* 0x00000004008a7308 */ /* 0x0009620000000800 */
[----:B------:R-:W-:Y:S02]  /*e640*/  SHF.R.U32.HI R6, RZ, 0x18, R6 ;  /* 0x00000018ff067819 */ /* 0x000fe40000011606 */
[----:B------:R-:W-:Y:S02]  /*e650*/  LOP3.LUT R3, R3, 0xff, RZ, 0xc0, !PT ;  /* 0x000000ff03037812 */ /* 0x000fe400078ec0ff */
[----:B-1----:R-:W-:Y:S02]  /*e660*/  FSEL R5, R231, RZ, P6 ;  /* 0x000000ffe7057208 */ /* 0x002fe40003000000 */
[----:B---3--:R-:W-:Y:S01]  /*e670*/  MOV R133, R17 ;  /* 0x0000001100857202 */ /* 0x008fe20000000f00 */
[----:B----4-:R-:W-:Y:S01]  /*e680*/  FFMA.FTZ R4, R139, c[0x0][0x23c], -R14 ;  /* 0x00008f008b047a23 */ /* 0x010fe2000001080e */
[----:B------:R-:W-:-:S03]  /*e690*/  PRMT R17, R3, 0x5410, R6 ;  /* 0x0000541003117816 */ /* 0x000fc60000000006 */
[----:B------:R1:W-:Y:S01]  /*e6a0*/  MUFU.EX2 R137, R4 ;  /* 0x0000000400897308 */ /* 0x0003e20000000800 */
[----:B------:R-:W-:Y:S01]  /*e6b0*/  FADD.FTZ R6, R136, -R5 ;  /* 0x8000000588067221 */ /* 0x000fe20000010000 */
[----:B------:R-:W-:Y:S02]  /*e6c0*/  MOV R136, R15 ;  /* 0x0000000f00887202 */ /* 0x000fe40000000f00 */
[----:B------:R-:W-:Y:S02]  /*e6d0*/  MOV R172, R198 ;  /* 0x000000c600ac7202 */ /* 0x000fe40000000f00 */
[----:B------:R-:W3:Y:S01]  /*e6e0*/  LDC.U8 R198, c[0x0][0x2d8] ;  /* 0x0000b600ffc67b82 */ /* 0x000ee20000000000 */
[----:B-1----:R-:W-:-:S05]  /*e6f0*/  FSEL R4, R230, RZ, P5 ;  /* 0x000000ffe6047208 */ /* 0x002fca0002800000 */
[----:B------:R-:W-:Y:S01]  /*e700*/  FADD.FTZ R15, R135, -R4 ;  /* 0x80000004870f7221 */ /* 0x000fe20000010000 */
[----:B------:R-:W-:Y:S02]  /*e710*/  MOV R135, R196 ;  /* 0x000000c400877202 */ /* 0x000fe40000000f00 */
[----:B------:R-:W3:Y:S01]  /*e720*/  LDC.U8 R196, c[0x0][0x2d8] ;  /* 0x0000b600ffc47b82 */ /* 0x000ee20000000000 */
[----:B------:R-:W-:-:S04]  /*e730*/  FFMA.FTZ R3, R34, c[0x0][0x23c], -R14 ;  /* 0x00008f0022037a23 */ /* 0x000fc8000001080e */
[----:B------:R1:W4:Y:S01]  /*e740*/  MUFU.EX2 R244, R3 ;  /* 0x0000000300f47308 */ /* 0x0003220000000800 */
[----:B------:R-:W-:Y:S02]  /*e750*/  FSEL R4, R229, RZ, P1 ;  /* 0x000000ffe5047208 */ /* 0x000fe40000800000 */
[----:B------:R-:W-:-:S03]  /*e760*/  MOV R139, R16 ;  /* 0x00000010008b7202 */ /* 0x000fc60000000f00 */
[----:B------:R-:W-:Y:S01]  /*e770*/  FADD.FTZ R16, R2, -R4 ;  /* 0x8000000402107221 */ /* 0x000fe20000010000 */
[----:B-----5:R-:W-:Y:S02]  /*e780*/  F2FP.PACK_AB R2, R138, R133 ;  /* 0x000000858a02723e */ /* 0x020fe400000000ff */
[----:B---3--:R-:W-:-:S05]  /*e790*/  PRMT R196, R196, 0x7054, R198 ;  /* 0x00007054c4c47816 */ /* 0x008fca00000000c6 */
[--C-:B------:R-:W-:Y:S01]  /*e7a0*/  HSET2.LE.AND R18, R18, R196.reuse, PT ;  /* 0x000000c412127233 */ /* 0x100fe20003803000 */
[----:B-1----:R-:W-:Y:S01]  /*e7b0*/  FFMA.FTZ R3, R179, c[0x0][0x23c], -R13 ;  /* 0x00008f00b3037a23 */ /* 0x002fe2000001080d */
[--C-:B------:R-:W-:Y:S01]  /*e7c0*/  HSET2.LE.AND R19, R19, R196.reuse, PT ;  /* 0x000000c413137233 */ /* 0x100fe20003803000 */
[----:B------:R-:W-:Y:S02]  /*e7d0*/  MOV R179, R35 ;  /* 0x0000002300b37202 */ /* 0x000fe40000000f00 */
[----:B------:R-:W-:Y:S01]  /*e7e0*/  LOP3.LUT R18, R18, R2, RZ, 0xc0, !PT ;  /* 0x0000000212127212 */ /* 0x000fe200078ec0ff */
[--C-:B------:R-:W-:Y:S01]  /*e7f0*/  HSET2.LE.AND R4, R29, R196.reuse, PT ;  /* 0x000000c41d047233 */ /* 0x100fe20003803000 */
[----:B----4-:R-:W-:Y:S02]  /*e800*/  F2FP.PACK_AB R2, R244, R137 ;  /* 0x00000089f402723e */ /* 0x010fe400000000ff */
[----:B------:R-:W-:Y:S01]  /*e810*/  FSEL R5, R228, RZ, P4 ;  /* 0x000000ffe4057208 */ /* 0x000fe20002000000 */
[----:B------:R1:W3:Y:S01]  /*e820*/  MUFU.EX2 R247, R3 ;  /* 0x0000000300f77308 */ /* 0x0002e20000000800 */
[----:B------:R-:W-:Y:S01]  /*e830*/  LOP3.LUT R19, R19, R2, RZ, 0xc0, !PT ;  /* 0x0000000213137212 */ /* 0x000fe200078ec0ff */
[----:B------:R-:W-:Y:S01]  /*e840*/  FMUL.FTZ R6, R6, c[0x0][0x23c] ;  /* 0x00008f0006067a20 */ /* 0x000fe20000410000 */
[----:B------:R-:W-:Y:S01]  /*e850*/  F2FP.PACK_AB R2, R172, R179 ;  /* 0x000000b3ac02723e */ /* 0x000fe200000000ff */
[----:B------:R-:W-:Y:S01]  /*e860*/  FADD.FTZ R7, R134, -R5 ;  /* 0x8000000586077221 */ /* 0x000fe20000010000 */
[----:B------:R-:W-:Y:S01]  /*e870*/  HSET2.LE.AND R5, R27, R196, PT ;  /* 0x000000c41b057233 */ /* 0x000fe20003803000 */
[----:B------:R-:W-:Y:S01]  /*e880*/  FMUL.FTZ R15, R15, c[0x0][0x23c] ;  /* 0x00008f000f0f7a20 */ /* 0x000fe20000410000 */
[----:B------:R-:W-:Y:S01]  /*e890*/  LOP3.LUT R4, R4, R2, RZ, 0xc0, !PT ;  /* 0x0000000204047212 */ /* 0x000fe200078ec0ff */
[----:B------:R-:W-:Y:S01]  /*e8a0*/  FMUL.FTZ R16, R16, c[0x0][0x23c] ;  /* 0x00008f0010107a20 */ /* 0x000fe20000410000 */
[----:B------:R-:W-:Y:S01]  /*e8b0*/  F2FP.PACK_AB R2, R175, R135 ;  /* 0x00000087af02723e */ /* 0x000fe200000000ff */
[----:B------:R-:W4:Y:S01]  /*e8c0*/  LDSM.16.MT88.4 R32, [R207+0xa000] ;  /* 0x00a00000cf20783b */ /* 0x000f220000004200 */
[----:B-1----:R-:W-:-:S04]  /*e8d0*/  FFMA.FTZ R3, R25, c[0x0][0x23c], -R14 ;  /* 0x00008f0019037a23 */ /* 0x002fc8000001080e */
[----:B------:R1:W-:Y:S01]  /*e8e0*/  MUFU.EX2 R246, R3 ;  /* 0x0000000300f67308 */ /* 0x0003e20000000800 */
[----:B------:R-:W-:Y:S01]  /*e8f0*/  LOP3.LUT R5, R5, R2, RZ, 0xc0, !PT ;  /* 0x0000000205057212 */ /* 0x000fe200078ec0ff */
[----:B------:R-:W-:Y:S01]  /*e900*/  HSET2.LE.AND R2, R30, R196, PT ;  /* 0x000000c41e027233 */ /* 0x000fe20003803000 */
[----:B------:R-:W-:-:S05]  /*e910*/  FMUL.FTZ R7, R7, c[0x0][0x23c] ;  /* 0x00008f0007077a20 */ /* 0x000fca0000410000 */
[----:B------:R-:W-:Y:S01]  /*e920*/  MUFU.EX2 R28, R6 ;  /* 0x00000006001c7308 */ /* 0x000fe20000000800 */
[----:B-1----:R-:W-:-:S07]  /*e930*/  FFMA.FTZ R3, R174, c[0x0][0x23c], -R14 ;  /* 0x00008f00ae037a23 */ /* 0x002fce000001080e */
[----:B------:R1:W5:Y:S08]  /*e940*/  MUFU.EX2 R245, R3 ;  /* 0x0000000300f57308 */ /* 0x0003700000000800 */
[----:B------:R-:W2:Y:S01]  /*e950*/  MUFU.EX2 R27, R15 ;  /* 0x0000000f001b7308 */ /* 0x000ea20000000800 */
[----:B-1----:R-:W-:-:S07]  /*e960*/  F2FP.PACK_AB R3, R177, R173 ;  /* 0x000000adb103723e */ /* 0x002fce00000000ff */
[----:B------:R1:W1:Y:S01]  /*e970*/  MUFU.EX2 R26, R7 ;  /* 0x00000007001a7308 */ /* 0x0002620000000800 */
[----:B------:R-:W-:Y:S01]  /*e980*/  LOP3.LUT R6, R2, R3, RZ, 0xc0, !PT ;  /* 0x0000000302067212 */ /* 0x000fe200078ec0ff */
[----:B------:R-:W-:Y:S01]  /*e990*/  HSET2.LE.AND R2, R31, R196, PT ;  /* 0x000000c41f027233 */ /* 0x000fe20003803000 */
[----:B------:R-:W-:-:S05]  /*e9a0*/  F2FP.PACK_AB R3, R132, R139 ;  /* 0x0000008b8403723e */ /* 0x000fca00000000ff */
[----:B------:R2:W2:Y:S01]  /*e9b0*/  MUFU.EX2 R25, R16 ;  /* 0x0000001000197308 */ /* 0x0004a20000000800 */
[----:B-1----:R-:W-:Y:S01]  /*e9c0*/  LOP3.LUT R7, R2, R3, RZ, 0xc0, !PT ;  /* 0x0000000302077212 */ /* 0x002fe200078ec0ff */
[----:B------:R-:W-:Y:S01]  /*e9d0*/  HSET2.LE.AND R2, R24, R196, PT ;  /* 0x000000c418027233 */ /* 0x000fe20003803000 */
[----:B---3--:R-:W-:-:S04]  /*e9e0*/  F2FP.PACK_AB R3, R247, R136 ;  /* 0x00000088f703723e */ /* 0x008fc800000000ff */
[----:B--2---:R-:W-:Y:S01]  /*e9f0*/  LOP3.LUT R16, R2, R3, RZ, 0xc0, !PT ;  /* 0x0000000302107212 */ /* 0x004fe200078ec0ff */
[----:B------:R-:W-:Y:S01]  /*ea00*/  HSET2.LE.AND R2, R17, R196, PT ;  /* 0x000000c411027233 */ /* 0x000fe20003803000 */
[----:B-----5:R-:W-:Y:S01]  /*ea10*/  F2FP.PACK_AB R3, R245, R246 ;  /* 0x000000f6f503723e */ /* 0x020fe200000000ff */
[-C--:B------:R-:W-:Y:S02]  /*ea20*/  FMUL.FTZ R140, R140, R28.reuse ;  /* 0x0000001c8c8c7220 */ /* 0x080fe40000410000 */
[----:B------:R-:W-:Y:S01]  /*ea30*/  FMUL.FTZ R141, R141, R28 ;  /* 0x0000001c8d8d7220 */ /* 0x000fe20000410000 */
[----:B------:R-:W-:Y:S01]  /*ea40*/  LOP3.LUT R17, R2, R3, RZ, 0xc0, !PT ;  /* 0x0000000302117212 */ /* 0x000fe200078ec0ff */
        /* <DEDUP_REMOVED lines=20> */
[-C--:B------:R-:W-:Y:S01]  /*eb90*/  FMUL.FTZ R37, R37, R28.reuse ;  /* 0x0000001c25257220 */ /* 0x080fe20000410000 */
[----:B------:R-:W-:Y:S01]  /*eba0*/  LDSM.16.MT88.4 R148, [R205+0xa800] ;  /* 0x00a80000cd94783b */ /* 0x000fe20000004200 */
        /* <DEDUP_REMOVED lines=18> */
[C---:B----4-:R-:W-:Y:S01]  /*ecd0*/  HMMA.16816.F32 R232, R4.reuse, R32, R36 ;  /* 0x0000002004e8723c */ /* 0x050fe20000001824 */
[----:B------:R-:W2:Y:S07]  /*ece0*/  LDSM.16.MT88.4 R36, [R209+0xa000] ;  /* 0x00a00000d124783b */ /* 0x000eae0000004200 */
[-C--:B-1----:R-:W-:Y:S08]  /*ecf0*/  HMMA.16816.F32 R52, R4, R20.reuse, R52 ;  /* 0x000000140434723c */ /* 0x082ff00000001834 */
[----:B------:R-:W-:Y:S08]  /*ed00*/  HMMA.16816.F32 R236, R16, R20, R56 ;  /* 0x0000001410ec723c */ /* 0x000ff00000001838 */
        /* <DEDUP_REMOVED lines=23> */
[----:B------:R-:W-:Y:S01]  /*ee80*/  HMMA.16816.F32 R224, R16, R32, R40 ;  /* 0x0000002010e0723c */ /* 0x000fe20000001828 */
[-C--:B------:R-:W-:Y:S01]  /*ee90*/  FMUL.FTZ R80, R80, R28.reuse ;  /* 0x0000001c50507220 */ /* 0x080fe20000410000 */
[----:B------:R-:W-:Y:S01]  /*eea0*/  LDSM.16.MT88.4 R40, [R210+0xb000] ;  /* 0x00b00000d228783b */ /* 0x000fe20000004200 */
[----:B------:R-:W-:Y:S02]  /*eeb0*/  FMUL.FTZ R81, R81, R28 ;  /* 0x0000001c51517220 */ /* 0x000fe40000410000 */
        /* <DEDUP_REMOVED lines=8> */
[----:B------:R-:W3:Y:S01]  /*ef40*/  LDSM.16.MT88.4 R32, [R207+0xb000] ;  /* 0x00b00000cf20783b */ /* 0x000ee20000004200 */
[-C--:B------:R-:W-:Y:S02]  /*ef50*/  FMUL.FTZ R92, R92, R26.reuse ;  /* 0x0000001a5c5c7220 */ /* 0x080fe40000410000 */
[----:B------:R-:W-:Y:S01]  /*ef60*/  FMUL.FTZ R93, R93, R26 ;  /* 0x0000001a5d5d7220 */ /* 0x000fe20000410000 */
[----:B------:R-:W4:Y:S01]  /*ef70*/  LDSM.16.MT88.4 R44, [R209+0xb000] ;  /* 0x00b00000d12c783b */ /* 0x000f220000004200 */
[----:B------:R-:W-:-:S02]  /*ef80*/  FMUL.FTZ R94, R94, R25 ;  /* 0x000000195e5e7220 */ /* 0x000fc40000410000 */
[----:B------:R-:W-:Y:S01]  /*ef90*/  FMUL.FTZ R95, R95, R25 ;  /* 0x000000195f5f7220 */ /* 0x000fe20000410000 */
[----:B--2---:R-:W-:Y:S01]  /*efa0*/  HMMA.16816.F32 R68, R4, R36, R68 ;  /* 0x000000240444723c */ /* 0x004fe20000001844 */
[----:B------:R-:W-:Y:S01]  /*efb0*/  MOV R60, R172 ;  /* 0x000000ac003c7202 */ /* 0x000fe20000000f00 */
[----:B------:R-:W-:Y:S01]  /*efc0*/  FFMA.FTZ R2, R189, c[0x0][0x23c], -R0 ;  /* 0x00008f00bd027a23 */ /* 0x000fe20000010800 */
[----:B------:R-:W-:-:S05]  /*efd0*/  MOV R61, R136 ;  /* 0x00000088003d7202 */ /* 0x000fca0000000f00 */
[----:B------:R-:W-:Y:S07]  /*efe0*/  HMMA.16816.F32 R72, R16, R36, R72 ;  /* 0x000000241048723c */ /* 0x000fee0000001848 */
[----:B------:R-:W-:Y:S01]  /*eff0*/  MOV R37, R175 ;  /* 0x000000af00257202 */ /* 0x000fe20000000f00 */
[----:B------:R-:W-:Y:S01]  /*f000*/  HMMA.16816.F32 R80, R4, R38, R80 ;  /* 0x000000260450723c */ /* 0x000fe20000001850 */
[----:B------:R-:W-:-:S07]  /*f010*/  MOV R36, R173 ;  /* 0x000000ad00247202 */ /* 0x000fce0000000f00 */
[----:B------:R-:W-:Y:S07]  /*f020*/  HMMA.16816.F32 R172, R16, R38, R76 ;  /* 0x0000002610ac723c */ /* 0x000fee000000184c */
[----:B------:R-:W-:Y:S02]  /*f030*/  MOV R79, R139 ;  /* 0x0000008b004f7202 */ /* 0x000fe40000000f00 */
[----:B------:R-:W-:Y:S02]  /*f040*/  MOV R77, R137 ;  /* 0x00000089004d7202 */ /* 0x000fe40000000f00 */
[----:B------:R-:W-:-:S02]  /*f050*/  MOV R38, R138 ;  /* 0x0000008a00267202 */ /* 0x000fc40000000f00 */
[----:B-1----:R-:W-:Y:S07]  /*f060*/  HMMA.16816.F32 R136, R16, R22, R92 ;  /* 0x000000161088723c */ /* 0x002fee000000185c */
[----:B------:R-:W-:Y:S02]  /*f070*/  MOV R94, R196 ;  /* 0x000000c4005e7202 */ /* 0x000fe40000000f00 */
[----:B------:R1:W-:Y:S02]  /*f080*/  MUFU.EX2 R196, R2 ;  /* 0x0000000200c47308 */ /* 0x0003e40000000800 */
[----:B-1----:R-:W-:-:S06]  /*f090*/  FFMA.FTZ R2, R185, c[0x0][0x23c], -R0 ;  /* 0x00008f00b9027a23 */ /* 0x002fcc0000010800 */
[----:B------:R1:W-:Y:S02]  /*f0a0*/  MUFU.EX2 R198, R2 ;  /* 0x0000000200c67308 */ /* 0x0003e40000000800 */
[--C-:B-1----:R-:W-:Y:S02]  /*f0b0*/  FFMA.FTZ R2, R184, c[0x0][0x23c], -R0.reuse ;  /* 0x00008f00b8027a23 */ /* 0x102fe40000010800 */
[----:B------:R-:W-:-:S04]  /*f0c0*/  FFMA.FTZ R0, R176, c[0x0][0x23c], -R0 ;  /* 0x00008f00b0007a23 */ /* 0x000fc80000010800 */
[----:B------:R1:W-:Y:S01]  /*f0d0*/  MUFU.EX2 R189, R0 ;  /* 0x0000000000bd7308 */ /* 0x0003e20000000800 */
[----:B------:R-:W-:Y:S01]  /*f0e0*/  FMUL.FTZ R84, R84, R28 ;  /* 0x0000001c54547220 */ /* 0x000fe20000410000 */
[----:B------:R-:W-:Y:S01]  /*f0f0*/  MOV R95, R244 ;  /* 0x000000f4005f7202 */ /* 0x000fe20000000f00 */
        /* <DEDUP_REMOVED lines=39> */
[----:B------:R-:W-:Y:S01]  /*f370*/  FMUL.FTZ R91, R91, R25 ;  /* 0x000000195b5b7220 */ /* 0x000fe20000410000 */
[----:B------:R1:W-:Y:S01]  /*f380*/  MUFU.EX2 R244, R2 ;  /* 0x0000000200f47308 */ /* 0x0003e20000000800 */
[----:B------:R-:W-:Y:S01]  /*f390*/  MOV R63, R179 ;  /* 0x000000b3003f7202 */ /* 0x000fe20000000f00 */
[C---:B------:R-:W-:Y:S06]  /*f3a0*/  HMMA.16816.F32 R84, R4.reuse, R20, R84 ;  /* 0x000000140454723c */ /* 0x040fec0000001854 */
[----:B------:R2:W-:Y:S02]  /*f3b0*/  MUFU.EX2 R186, R0 ;  /* 0x0000000000ba7308 */ /* 0x0005e40000000800 */
[----:B------:R-:W-:Y:S01]  /*f3c0*/  HMMA.16816.F32 R96, R4, R22, R96 ;  /* 0x000000160460723c */ /* 0x000fe20000001860 */
[----:B-1----:R-:W-:-:S07]  /*f3d0*/  IMAD.WIDE.U32 R2, R181, -0x2daee0ad, RZ ;  /* 0xd2511f53b5027825 */ /* 0x002fce00078e00ff */
[----:B---3--:R-:W-:Y:S01]  /*f3e0*/  HMMA.16816.F32 R100, R4, R32, R100 ;  /* 0x000000200464723c */ /* 0x008fe20000001864 */
[----:B--2---:R-:W-:Y:S01]  /*f3f0*/  FFMA.FTZ R0, R178, c[0x0][0x23c], -R8 ;  /* 0x00008f00b2007a23 */ /* 0x004fe20000010808 */
[----:B------:R-:W-:-:S06]  /*f400*/  SHF.R.U32.HI R8, RZ, 0x10, R2 ;  /* 0x00000010ff087819 */ /* 0x000fcc0000011602 */
[C---:B------:R-:W-:Y:S01]  /*f410*/  HMMA.16816.F32 R108, R4.reuse, R34, R108 ;  /* 0x00000022046c723c */ /* 0x040fe2000000186c */
[----:B------:R-:W-:Y:S01]  /*f420*/  SHF.R.U32.HI R23, RZ, 0x18, R2 ;  /* 0x00000018ff177819 */ /* 0x000fe20000011602 */
[----:B------:R1:W-:Y:S06]  /*f430*/  MUFU.EX2 R179, R0 ;  /* 0x0000000000b37308 */ /* 0x0003ec0000000800 */
[----:B------:R-:W-:Y:S01]  /*f440*/  HMMA.16816.F32 R112, R4, R40, R112 ;  /* 0x000000280470723c */ /* 0x000fe20000001870 */
[----:B------:R-:W-:-:S07]  /*f450*/  MOV R76, R177 ;  /* 0x000000b1004c7202 */ /* 0x000fce0000000f00 */
[----:B------:R-:W-:Y:S01]  /*f460*/  HMMA.16816.F32 R120, R4, R42, R120 ;  /* 0x0000002a0478723c */ /* 0x000fe20000001878 */
[----:B-1----:R-:W-:-:S07]  /*f470*/  FFMA.FTZ R0, R197, c[0x0][0x23c], -R13 ;  /* 0x00008f00c5007a23 */ /* 0x002fce000001080d */
[C---:B----4-:R-:W-:Y:S01]  /*f480*/  HMMA.16816.F32 R164, R4.reuse, R44, R164 ;  /* 0x0000002c04a4723c */ /* 0x050fe200000018a4 */
[----:B------:R1:W-:Y:S07]  /*f490*/  MUFU.EX2 R178, R0 ;  /* 0x0000000000b27308 */ /* 0x0003ee0000000800 */
[----:B------:R-:W-:Y:S07]  /*f4a0*/  HMMA.16816.F32 R56, R4, R46, R168 ;  /* 0x0000002e0438723c */ /* 0x000fee00000018a8 */
[----:B------:R-:W-:Y:S01]  /*f4b0*/  LOP3.LUT R4, R3, UR18, R180, 0x96, !PT ;  /* 0x0000001203047c12 */ /* 0x000fe2000f8e96b4 */
[----:B------:R-:W-:Y:S01]  /*f4c0*/  HMMA.16816.F32 R88, R16, R20, R88 ;  /* 0x000000141058723c */ /* 0x000fe20000001858 */
[----:B------:R-:W-:Y:S01]  /*f4d0*/  LOP3.LUT R7, R2, 0xffff, RZ, 0xc0, !PT ;  /* 0x0000ffff02077812 */ /* 0x000fe200078ec0ff */
[----:B------:R-:W-:-:S05]  /*f4e0*/  FFMA.FTZ R5, R194, c[0x0][0x23c], -R13 ;  /* 0x00008f00c2057a23 */ /* 0x000fca000001080d */
[----:B------:R-:W-:Y:S01]  /*f4f0*/  LOP3.LUT R20, R2, 0xff, RZ, 0xc0, !PT ;  /* 0x000000ff02147812 */ /* 0x000fe200078ec0ff */
[----:B------:R-:W-:Y:S01]  /*f500*/  IMAD.WIDE.U32 R2, R183, -0x2daee0ad, RZ ;  /* 0xd2511f53b7027825 */ /* 0x000fe200078e00ff */
[----:B------:R2:W-:Y:S04]  /*f510*/  MUFU.EX2 R177, R5 ;  /* 0x0000000500b17308 */ /* 0x0005e80000000800 */
[----:B-1----:R-:W-:Y:S02]  /*f520*/  LOP3.LUT R0, R3, UR18, R182, 0x96, !PT ;  /* 0x0000001203007c12 */ /* 0x002fe4000f8e96b6 */
[C---:B------:R-:W-:Y:S01]  /*f530*/  LOP3.LUT R6, R2.reuse, 0xffff, RZ, 0xc0, !PT ;  /* 0x0000ffff02067812 */ /* 0x040fe200078ec0ff */
[----:B------:R-:W-:Y:S01]  /*f540*/  FFMA.FTZ R3, R193, c[0x0][0x23c], -R13 ;  /* 0x00008f00c1037a23 */ /* 0x000fe2000001080d */
[----:B------:R-:W-:-:S02]  /*f550*/  LOP3.LUT R22, R2, 0xff, RZ, 0xc0, !PT ;  /* 0x000000ff02167812 */ /* 0x000fc400078ec0ff */
[--C-:B------:R-:W-:Y:S02]  /*f560*/  SHF.R.U32.HI R15, RZ, 0x10, R2.reuse ;  /* 0x00000010ff0f7819 */ /* 0x100fe40000011602 */
[----:B------:R-:W-:Y:S02]  /*f570*/  SHF.R.U32.HI R21, RZ, 0x18, R2 ;  /* 0x00000018ff157819 */ /* 0x000fe40000011602 */
[----:B------:R-:W-:Y:S01]  /*f580*/  SHF.R.U32.HI R2, RZ, 0x8, R7 ;  /* 0x00000008ff027819 */ /* 0x000fe20000011607 */
[----:B--2---:R-:W-:Y:S01]  /*f590*/  FFMA.FTZ R5, R187, c[0x0][0x23c], -R13 ;  /* 0x00008f00bb057a23 */ /* 0x004fe2000001080d */
[----:B------:R1:W-:Y:S02]  /*f5a0*/  MUFU.EX2 R176, R3 ;  /* 0x0000000300b07308 */ /* 0x0003e40000000800 */
[----:B------:R-:W-:Y:S02]  /*f5b0*/  PRMT R20, R20, 0x5410, R2 ;  /* 0x0000541014147816 */ /* 0x000fe40000000002 */
[----:B------:R-:W-:-:S04]  /*f5c0*/  LOP3.LUT R2, R4, 0xffff, RZ, 0xc0, !PT ;  /* 0x0000ffff04027812 */ /* 0x000fc800078ec0ff */
[----:B------:R2:W3:Y:S01]  /*f5d0*/  MUFU.EX2 R31, R5 ;  /* 0x00000005001f7308 */ /* 0x0004e20000000800 */
[----:B------:R-:W-:Y:S02]  /*f5e0*/  SHF.R.U32.HI R7, RZ, 0x8, R6 ;  /* 0x00000008ff077819 */ /* 0x000fe40000011606 */
[----:B------:R-:W-:Y:S01]  /*f5f0*/  LOP3.LUT R6, R15, 0xff, RZ, 0xc0, !PT ;  /* 0x000000ff0f067812 */ /* 0x000fe200078ec0ff */
[----:B------:R-:W-:Y:S01]  /*f600*/  FFMA.FTZ R13, R199, c[0x0][0x23c], -R14 ;  /* 0x00008f00c70d7a23 */ /* 0x000fe2000001080e */
[----:B-1----:R-:W-:Y:S02]  /*f610*/  SHF.R.U32.HI R3, RZ, 0x8, R2 ;  /* 0x00000008ff037819 */ /* 0x002fe40000011602 */
[----:B------:R-:W-:Y:S01]  /*f620*/  LOP3.LUT R2, R4, 0xff, RZ, 0xc0, !PT ;  /* 0x000000ff04027812 */ /* 0x000fe200078ec0ff */
[--C-:B------:R-:W-:Y:S01]  /*f630*/  FFMA.FTZ R30, R195, c[0x0][0x23c], -R14.reuse ;  /* 0x00008f00c31e7a23 */ /* 0x100fe2000001080e */
[----:B------:R-:W-:Y:S01]  /*f640*/  LOP3.LUT R8, R8, 0xff, RZ, 0xc0, !PT ;  /* 0x000000ff08087812 */ /* 0x000fe200078ec0ff */
[----:B------:R-:W-:-:S02]  /*f650*/  FFMA.FTZ R24, R192, c[0x0][0x23c], -R14 ;  /* 0x00008f00c0187a23 */ /* 0x000fc4000001080e */
[----:B------:R-:W-:Y:S01]  /*f660*/  FFMA.FTZ R29, R190, c[0x0][0x23c], -R14 ;  /* 0x00008f00be1d7a23 */ /* 0x000fe2000001080e */
[----:B------:R-:W-:Y:S01]  /*f670*/  PRMT R14, R6, 0x5410, R21 ;  /* 0x00005410060e7816 */ /* 0x000fe20000000015 */
[-C--:B------:R-:W-:Y:S01]  /*f680*/  FMUL.FTZ R156, R156, R26.reuse ;  /* 0x0000001a9c9c7220 */ /* 0x080fe20000410000 */
[----:B------:R-:W-:Y:S01]  /*f690*/  PRMT R21, R2, 0x5410, R3 ;  /* 0x0000541002157816 */ /* 0x000fe20000000003 */
[-C--:B------:R-:W-:Y:S01]  /*f6a0*/  FMUL.FTZ R157, R157, R26.reuse ;  /* 0x0000001a9d9d7220 */ /* 0x080fe20000410000 */
[----:B------:R-:W-:Y:S01]  /*f6b0*/  LOP3.LUT R2, R0, 0xffff, RZ, 0xc0, !PT ;  /* 0x0000ffff00027812 */ /* 0x000fe200078ec0ff */
        /* <DEDUP_REMOVED lines=17> */
[-C--:B------:R-:W-:Y:S01]  /*f7d0*/  FMUL.FTZ R127, R127, R25.reuse ;  /* 0x000000197f7f7220 */ /* 0x080fe20000410000 */
[----:B------:R-:W-:Y:S01]  /*f7e0*/  PRMT R23, R8, 0x5410, R23 ;  /* 0x0000541008177816 */ /* 0x000fe20000000017 */
[-C--:B------:R-:W-:Y:S01]  /*f7f0*/  FMUL.FTZ R128, R128, R26.reuse ;  /* 0x0000001a80807220 */ /* 0x080fe20000410000 */
[----:B------:R-:W-:Y:S01]  /*f800*/  PRMT R15, R22, 0x5410, R7 ;  /* 0x00005410160f7816 */ /* 0x000fe20000000007 */
[----:B------:R-:W-:Y:S01]  /*f810*/  FMUL.FTZ R129, R129, R26 ;  /* 0x0000001a81817220 */ /* 0x000fe20000410000 */
[----:B--2---:R-:W-:Y:S01]  /*f820*/  SHF.R.U32.HI R5, RZ, 0x10, R4 ;  /* 0x00000010ff057819 */ /* 0x004fe20000011604 */
[-C--:B------:R-:W-:Y:S01]  /*f830*/  FMUL.FTZ R130, R130, R25.reuse ;  /* 0x0000001982827220 */ /* 0x080fe20000410000 */
[----:B------:R-:W-:Y:S01]  /*f840*/  SHF.R.U32.HI R3, RZ, 0x10, R0 ;  /* 0x00000010ff037819 */ /* 0x000fe20000011600 */
[----:B------:R-:W-:Y:S01]  /*f850*/  FMUL.FTZ R131, R131, R25 ;  /* 0x0000001983837220 */ /* 0x000fe20000410000 */
[----:B------:R-:W-:-:S02]  /*f860*/  SHF.R.U32.HI R7, RZ, 0x18, R4 ;  /* 0x00000018ff077819 */ /* 0x000fc40000011604 */
[----:B------:R-:W-:Y:S02]  /*f870*/  LOP3.LUT R8, R0, 0xff, RZ, 0xc0, !PT ;  /* 0x000000ff00087812 */ /* 0x000fe400078ec0ff */
[----:B------:R-:W-:Y:S01]  /*f880*/  SHF.R.U32.HI R6, RZ, 0x18, R0 ;  /* 0x00000018ff067819 */ /* 0x000fe20000011600 */
[----:B------:R-:W-:Y:S01]  /*f890*/  HSET2.LE.AND R0, R20, R94, PT ;  /* 0x0000005e14007233 */ /* 0x000fe20003803000 */
[----:B------:R-:W-:Y:S01]  /*f8a0*/  SHF.R.U32.HI R4, RZ, 0x8, R2 ;  /* 0x00000008ff047819 */ /* 0x000fe20000011602 */
[----:B------:R-:W-:Y:S01]  /*f8b0*/  HMMA.16816.F32 R156, R16, R32, R156 ;  /* 0x00000020109c723c */ /* 0x000fe2000000189c */
[----:B------:R-:W-:Y:S02]  /*f8c0*/  MOV R62, R135 ;  /* 0x00000087003e7202 */ /* 0x000fe40000000f00 */
[----:B------:R-:W-:Y:S02]  /*f8d0*/  MOV R78, R133 ;  /* 0x00000085004e7202 */ /* 0x000fe40000000f00 */
[----:B------:R-:W-:-:S02]  /*f8e0*/  MOV R39, R132 ;  /* 0x0000008400277202 */ /* 0x000fc40000000f00 */
[----:B---3--:R-:W-:Y:S01]  /*f8f0*/  F2FP.PACK_AB R2, R31, R176 ;  /* 0x000000b01f02723e */ /* 0x008fe200000000ff */
[----:B------:R-:W-:Y:S01]  /*f900*/  HMMA.16816.F32 R132, R16, R34, R104 ;  /* 0x000000221084723c */ /* 0x000fe20000001868 */
[----:B------:R-:W-:Y:S01]  /*f910*/  LOP3.LUT R5, R5, 0xff, RZ, 0xc0, !PT ;  /* 0x000000ff05057812 */ /* 0x000fe200078ec0ff */
[----:B------:R-:W-:Y:S01]  /*f920*/  MUFU.EX2 R24, R24 ;  /* 0x0000001800187308 */ /* 0x000fe20000000800 */
[----:B------:R-:W-:Y:S01]  /*f930*/  LOP3.LUT R3, R3, 0xff, RZ, 0xc0, !PT ;  /* 0x000000ff03037812 */ /* 0x000fe200078ec0ff */
[----:B------:R-:W-:Y:S01]  /*f940*/  LDSM.16.MT88.4 R104, [R207+0xb800] ;  /* 0x00b80000cf68783b */ /* 0x000fe20000004200 */
[----:B------:R-:W-:-:S03]  /*f950*/  PRMT R7, R5, 0x5410, R7 ;  /* 0x0000541005077816 */ /* 0x000fc60000000007 */
[----:B------:R-:W-:Y:S02]  /*f960*/  HMMA.16816.F32 R160, R16, R40, R160 ;  /* 0x0000002810a0723c */ /* 0x000fe400000018a0 */
[----:B------:R-:W1:Y:S01]  /*f970*/  MUFU.EX2 R29, R29 ;  /* 0x0000001d001d7308 */ /* 0x000e620000000800 */
[----:B------:R-:W-:Y:S01]  /*f980*/  PRMT R6, R3, 0x5410, R6 ;  /* 0x0000541003067816 */ /* 0x000fe20000000006 */
[----:B------:R-:W-:-:S04]  /*f990*/  HSET2.LE.AND R3, R14, R94, PT ;  /* 0x0000005e0e037233 */ /* 0x000fc80003803000 */
[----:B------:R-:W-:Y:S01]  /*f9a0*/  HMMA.16816.F32 R32, R16, R42, R116 ;  /* 0x0000002a1020723c */ /* 0x000fe20000001874 */
[----:B------:R-:W-:-:S07]  /*f9b0*/  PRMT R5, R8, 0x5410, R4 ;  /* 0x0000541008057816 */ /* 0x000fce0000000004 */
[C---:B------:R-:W-:Y:S01]  /*f9c0*/  HMMA.16816.F32 R124, R16.reuse, R44, R124 ;  /* 0x0000002c107c723c */ /* 0x040fe2000000187c */
[----:B------:R-:W-:Y:S01]  /*f9d0*/  F2FP.PACK_AB R4, R179, R186 ;  /* 0x000000bab304723e */ /* 0x000fe200000000ff */
[----:B------:R-:W-:Y:S01]  /*f9e0*/  MUFU.EX2 R22, R13 ;  /* 0x0000000d00167308 */ /* 0x000fe20000000800 */
[----:B------:R-:W-:Y:S01]  /*f9f0*/  MOV R191, R95 ;  /* 0x0000005f00bf7202 */ /* 0x000fe20000000f00 */
[----:B------:R-:W-:Y:S04]  /*fa00*/  LDSM.16.MT88.4 R116, [R210+0xb800] ;  /* 0x00b80000d274783b */ /* 0x000fe80000004200 */
[----:B------:R-:W-:Y:S01]  /*fa10*/  HMMA.16816.F32 R16, R16, R46, R128 ;  /* 0x0000002e1010723c */ /* 0x000fe20000001880 */
[----:B------:R-:W-:Y:S01]  /*fa20*/  LOP3.LUT R171, R3, R4, RZ, 0xc0, !PT ;  /* 0x0000000403ab7212 */ /* 0x000fe200078ec0ff */
[----:B------:R-:W2:Y:S01]  /*fa30*/  MUFU.EX2 R30, R30 ;  /* 0x0000001e001e7308 */ /* 0x000ea20000000800 */
[----:B------:R-:W-:Y:S01]  /*fa40*/  MOV R180, R76 ;  /* 0x0000004c00b47202 */ /* 0x000fe20000000f00 */
[----:B------:R-:W-:Y:S03]  /*fa50*/  LDSM.16.MT88.4 R44, [R207+0xa800] ;  /* 0x00a80000cf2c783b */ /* 0x000fe60000004200 */
[----:B------:R-:W-:Y:S01]  /*fa60*/  LOP3.LUT R130, R0, R2, RZ, 0xc0, !PT ;  /* 0x0000000200827212 */ /* 0x000fe200078ec0ff */
[--C-:B------:R-:W-:Y:S01]  /*fa70*/  HSET2.LE.AND R0, R15, R94.reuse, PT ;  /* 0x0000005e0f007233 */ /* 0x100fe20003803000 */
[----:B------:R-:W-:Y:S01]  /*fa80*/  F2FP.PACK_AB R2, R189, R244 ;  /* 0x000000f4bd02723e */ /* 0x000fe200000000ff */
[----:B------:R-:W-:-:S03]  /*fa90*/  HSET2.LE.AND R3, R6, R94, PT ;  /* 0x0000005e06037233 */ /* 0x000fc60003803000 */
[----:B------:R-:W-:Y:S01]  /*faa0*/  LOP3.LUT R170, R0, R2, RZ, 0xc0, !PT ;  /* 0x0000000200aa7212 */ /* 0x000fe200078ec0ff */
[--C-:B------:R-:W-:Y:S01]  /*fab0*/  HSET2.LE.AND R0, R5, R94.reuse, PT ;  /* 0x0000005e05007233 */ /* 0x100fe20003803000 */
[----:B------:R-:W-:Y:S02]  /*fac0*/  F2FP.PACK_AB R2, R198, R196 ;  /* 0x000000c4c602723e */ /* 0x000fe400000000ff */
[----:B------:R-:W-:Y:S02]  /*fad0*/  F2FP.PACK_AB R4, R185, R184 ;  /* 0x000000b8b904723e */ /* 0x000fe400000000ff */
[----:B------:R-:W-:Y:S01]  /*fae0*/  LOP3.LUT R168, R0, R2, RZ, 0xc0, !PT ;  /* 0x0000000200a87212 */ /* 0x000fe200078ec0ff */
[--C-:B------:R-:W-:Y:S01]  /*faf0*/  HSET2.LE.AND R0, R23, R94.reuse, PT ;  /* 0x0000005e17007233 */ /* 0x100fe20003803000 */
[----:B------:R-:W-:Y:S01]  /*fb00*/  LOP3.LUT R169, R3, R4, RZ, 0xc0, !PT ;  /* 0x0000000403a97212 */ /* 0x000fe200078ec0ff */
[----:B------:R-:W-:Y:S01]  /*fb10*/  HSET2.LE.AND R3, R21, R94, PT ;  /* 0x0000005e15037233 */ /* 0x000fe20003803000 */
[----:B-1----:R-:W-:-:S02]  /*fb20*/  F2FP.PACK_AB R2, R29, R24 ;  /* 0x000000181d02723e */ /* 0x002fc400000000ff */
[----:B------:R-:W-:Y:S02]  /*fb30*/  F2FP.PACK_AB R4, R177, R178 ;  /* 0x000000b2b104723e */ /* 0x000fe400000000ff */
[----:B------:R-:W-:Y:S01]  /*fb40*/  LOP3.LUT R131, R0, R2, RZ, 0xc0, !PT ;  /* 0x0000000200837212 */ /* 0x000fe200078ec0ff */
[----:B------:R-:W-:Y:S01]  /*fb50*/  HSET2.LE.AND R0, R7, R94, PT ;  /* 0x0000005e07007233 */ /* 0x000fe20003803000 */
[----:B------:R-:W-:Y:S01]  /*fb60*/  LOP3.LUT R128, R3, R4, RZ, 0xc0, !PT ;  /* 0x0000000403807212 */ /* 0x000fe200078ec0ff */
[----:B------:R-:W-:Y:S04]  /*fb70*/  LDSM.16.MT88.4 R92, [R205+0xb800] ;  /* 0x00b80000cd5c783b */ /* 0x000fe80000004200 */
[----:B------:R-:W1:Y:S01]  /*fb80*/  LDSM.16.MT88.4 R4, [R209+0xb800] ;  /* 0x00b80000d104783b */ /* 0x000e620000004200 */
[----:B------:R-:W-:-:S02]  /*fb90*/  MOV R197, R77 ;  /* 0x0000004d00c57202 */ /* 0x000fc40000000f00 */
[----:B------:R-:W-:Y:S02]  /*fba0*/  MOV R183, R78 ;  /* 0x0000004e00b77202 */ /* 0x000fe40000000f00 */
[----:B------:R-:W-:Y:S02]  /*fbb0*/  MOV R182, R79 ;  /* 0x0000004f00b67202 */ /* 0x000fe40000000f00 */
[----:B------:R-:W-:Y:S01]  /*fbc0*/  MOV R187, R60 ;  /* 0x0000003c00bb7202 */ /* 0x000fe20000000f00 */
[----:B------:R-:W-:Y:S01]  /*fbd0*/  LDSM.16.MT88.4 R76, [R209+0xa800] ;  /* 0x00a80000d14c783b */ /* 0x000fe20000004200 */
[----:B------:R-:W-:Y:S02]  /*fbe0*/  MOV R199, R61 ;  /* 0x0000003d00c77202 */ /* 0x000fe40000000f00 */
[----:B------:R-:W-:Y:S02]  /*fbf0*/  MOV R195, R62 ;  /* 0x0000003e00c37202 */ /* 0x000fe40000000f00 */
[----:B------:R-:W-:-:S02]  /*fc00*/  MOV R192, R63 ;  /* 0x0000003f00c07202 */ /* 0x000fc40000000f00 */
[----:B------:R-:W3:Y:S01]  /*fc10*/  LDSM.16.MT88.4 R60, [R210+0xa800] ;  /* 0x00a80000d23c783b */ /* 0x000ee20000004200 */
[----:B--2---:R-:W-:Y:S01]  /*fc20*/  F2FP.PACK_AB R2, R30, R22 ;  /* 0x000000161e02723e */ /* 0x004fe200000000ff */
[----:B------:R-:W-:Y:S01]  /*fc30*/  FFMA.FTZ R8, R249, R27, R195 ;  /* 0x0000001bf9087223 */ /* 0x000fe200000100c3 */
[----:B------:R-:W-:Y:S02]  /*fc40*/  MOV R193, R37 ;  /* 0x0000002500c17202 */ /* 0x000fe40000000f00 */
[----:B------:R-:W-:Y:S01]  /*fc50*/  LOP3.LUT R129, R0, R2, RZ, 0xc0, !PT ;  /* 0x0000000200817212 */ /* 0x000fe200078ec0ff */
[----:B------:R-:W-:Y:S01]  /*fc60*/  FFMA.FTZ R0, R248, R28, R192 ;  /* 0x0000001cf8007223 */ /* 0x000fe200000100c0 */
[----:B------:R-:W-:Y:S01]  /*fc70*/  MOV R194, R36 ;  /* 0x0000002400c27202 */ /* 0x000fe20000000f00 */
[----:B------:R-:W-:Y:S02]  /*fc80*/  FFMA.FTZ R3, R251, R26, R199 ;  /* 0x0000001afb037223 */ /* 0x000fe400000100c7 */
[----:B------:R-:W-:-:S02]  /*fc90*/  FFMA.FTZ R2, R250, R25, R246 ;  /* 0x00000019fa027223 */ /* 0x000fc400000100f6 */
[----:B------:R-:W-:Y:S02]  /*fca0*/  FADD.FTZ R13, R187, R0 ;  /* 0x00000000bb0d7221 */ /* 0x000fe40000010000 */
[----:B------:R-:W-:Y:S02]  /*fcb0*/  FADD.FTZ R8, R193, R8 ;  /* 0x00000008c1087221 */ /* 0x000fe40000010000 */
[----:B------:R-:W-:Y:S01]  /*fcc0*/  FADD.FTZ R0, R247, R3 ;  /* 0x00000003f7007221 */ /* 0x000fe20000010000 */
[----:B------:R-:W-:Y:S01]  /*fcd0*/  MOV R181, R39 ;  /* 0x0000002700b57202 */ /* 0x000fe20000000f00 */
[----:B------:R-:W-:Y:S01]  /*fce0*/  FADD.FTZ R3, R194, R13 ;  /* 0x0000000dc2037221 */ /* 0x000fe20000010000 */
[----:B------:R-:W-:Y:S01]  /*fcf0*/  MOV R188, R38 ;  /* 0x0000002600bc7202 */ /* 0x000fe20000000f00 */
[----:B------:R-:W-:Y:S01]  /*fd00*/  FADD.FTZ R0, R183, R0 ;  /* 0x00000000b7007221 */ /* 0x000fe20000010000 */
[----:B-1----:R-:W-:Y:S01]  /*fd10*/  HMMA.16816.F32 R164, R168, R4, R164 ;  /* 0x00000004a8a4723c */ /* 0x002fe200000018a4 */
        /* <DEDUP_REMOVED lines=20> */
[----:B------:R-:W-:Y:S02]  /*fe60*/  FADD.FTZ R2, R176, R0 ;  /* 0x00000000b0027221 */ /* 0x000fe40000010000 */
[----:B------:R-:W-:-:S05]  /*fe70*/  FADD.FTZ R0, R24, R4 ;  /* 0x0000000418007221 */ /* 0x000fca0000010000 */
[----:B------:R-:W-:Y:S01]  /*fe80*/  HMMA.16816.F32 R36, R168, R44, R232 ;  /* 0x0000002ca824723c */ /* 0x000fe200000018e8 */
[----:B------:R-:W-:-:S07]  /*fe90*/  FADD.FTZ R251, R31, R2 ;  /* 0x000000021ffb7221 */ /* 0x000fce0000010000 */
[----:B------:R-:W-:Y:S01]  /*fea0*/  HMMA.16816.F32 R48, R168, R46, R48 ;  /* 0x0000002ea830723c */ /* 0x000fe20000001830 */
[----:B------:R-:W-:-:S07]  /*feb0*/  FADD.FTZ R248, R189, R5 ;  /* 0x00000005bdf87221 */ /* 0x000fce0000010000 */
[----:B---3--:R-:W-:Y:S01]  /*fec0*/  HMMA.16816.F32 R52, R168, R60, R52 ;  /* 0x0000003ca834723c */ /* 0x008fe20000001834 */
[----:B------:R-:W-:-:S07]  /*fed0*/  FADD.FTZ R249, R179, R3 ;  /* 0x00000003b3f97221 */ /* 0x000fce0000010000 */
[----:B------:R-:W-:Y:S01]  /*fee0*/  HMMA.16816.F32 R64, R168, R62, R64 ;  /* 0x0000003ea840723c */ /* 0x000fe20000001840 */
[----:B------:R-:W-:-:S07]  /*fef0*/  FADD.FTZ R250, R29, R0 ;  /* 0x000000001dfa7221 */ /* 0x000fce0000010000 */
        /* <DEDUP_REMOVED lines=73> */
[C---:B------:R-:W-:Y:S02]  /*10390*/  IADD3 R2, R0.reuse, 0x18, RZ ;  /* 0x0000001800027810 */ /* 0x040fe40007ffe0ff */
[C---:B------:R-:W-:Y:S01]  /*103a0*/  ISETP.GE.AND P4, PT, R0.reuse, R9, PT ;  /* 0x000000090000720c */ /* 0x040fe20003f86270 */
[----:B------:R-:W-:Y:S01]  /*103b0*/  @!PT LDS RZ, [RZ] ;  /* 0x00000000fffff984 */ /* 0x000fe20000000800 */
[----:B------:R-:W-:Y:S01]  /*103c0*/  @!PT LDS RZ, [RZ] ;  /* 0x00000000fffff984 */ /* 0x000fe20000000800 */
[----:B------:R-:W-:Y:S01]  /*103d0*/  @!PT LDS RZ, [RZ] ;  /* 0x00000000fffff984 */ /* 0x000fe20000000800 */
[----:B------:R3:W-:Y:S01]  /*103e0*/  @!P3 LDGSTS.E.BYPASS.LTC128B.128 [R219+0xa800], [R14.64] ;  /* 0x0a8000000edbbfae */ /* 0x0007e2000b901d5c */
[----:B------:R-:W-:Y:S01]  /*103f0*/  I2F R13, R2 ;  /* 0x00000002000d7306 */ /* 0x000fe20000201400 */
[----:B------:R-:W-:-:S02]  /*10400*/  ISETP.GE.AND P6, PT, R0, R10, PT ;  /* 0x0000000a0000720c */ /* 0x000fc40003fc6270 */
[----:B------:R-:W-:Y:S01]  /*10410*/  @P2 STS.128 [R219+0xb800], RZ ;  /* 0x00b800ffdb002388 */ /* 0x000fe20000000c00 */
[C---:B------:R-:W-:Y:S02]  /*10420*/  ISETP.GE.AND P1, PT, R0.reuse, R12, PT ;  /* 0x0000000c0000720c */ /* 0x040fe40003f26270 */
[----:B------:R-:W-:Y:S01]  /*10430*/  ISETP.GE.AND P0, PT, R0, R11, PT ;  /* 0x0000000b0000720c */ /* 0x000fe20003f06270 */
[----:B------:R-:W-:Y:S01]  /*10440*/  @!PT LDS RZ, [RZ] ;  /* 0x00000000fffff984 */ /* 0x000fe20000000800 */
[----:B------:R-:W-:Y:S01]  /*10450*/  @!PT LDS RZ, [RZ] ;  /* 0x00000000fffff984 */ /* 0x000fe20000000800 */
[----:B------:R-:W-:Y:S01]  /*10460*/  @!PT LDS RZ, [RZ] ;  /* 0x00000000fffff984 */ /* 0x000fe20000000800 */
[----:B------:R2:W-:Y:S04]  /*10470*/  @!P2 LDGSTS.E.BYPASS.LTC128B.128 [R219+0xb800], [R4.64+0x80] ;  /* 0x0b80008004dbafae */ /* 0x0005e8000b901d5c */
[----:B------:R-:W-:Y:S04]  /*10480*/  LDSM.16.M88.4 R24, [R204+0x8000] ;  /* 0x00800000cc18783b */ /* 0x000fe80000000200 */
[----:B-1----:R-:W1:Y:S04]  /*10490*/  LDSM.16.M88.4 R16, [R206+0x2000] ;  /* 0x00200000ce10783b */ /* 0x002e680000000200 */
[----:B------:R-:W4:Y:S04]  /*104a0*/  LDSM.16.M88.4 R32, [R204+0x8800] ;  /* 0x00880000cc20783b */ /* 0x000f280000000200 */
[----:B------:R-:W-:Y:S01]  /*104b0*/  LDSM.16.M88.4 R28, [R215] ;  /* 0x00000000d71c783b */ /* 0x000fe20000000200 */
[----:B---3--:R-:W-:Y:S03]  /*104c0*/  I2F R14, R3 ;  /* 0x00000003000e7306 */ /* 0x008fe60000201400 */
[----:B------:R-:W-:Y:S04]  /*104d0*/  LDSM.16.M88.4 R132, [R218] ;  /* 0x00000000da84783b */ /* 0x000fe80000000200 */
[----:B------:R-:W-:Y:S04]  /*104e0*/  LDSM.16.M88.4 R20, [R206] ;  /* 0x00000000ce14783b */ /* 0x000fe80000000200 */
[----:B--2---:R-:W2:Y:S04]  /*104f0*/  LDSM.16.M88.4 R4, [R208+0x2000] ;  /* 0x00200000d004783b */ /* 0x004ea80000000200 */
[----:B------:R-:W0:Y:S01]  /*10500*/  LDGDEPBAR ;  /* 0x00000000000079af */ /* 0x000e220000000000 */
[C---:B-1----:R-:W-:Y:S08]  /*10510*/  HMMA.16816.F32 R180, R16.reuse, R24, RZ ;  /* 0x0000001810b4723c */ /* 0x042ff000000018ff */
[C---:B----4-:R-:W-:Y:S08]  /*10520*/  HMMA.16816.F32 R172, R16.reuse, R32, RZ ;  /* 0x0000002010ac723c */ /* 0x050ff000000018ff */
[C---:B------:R-:W-:Y:S08]  /*10530*/  HMMA.16816.F32 R176, R16.reuse, R26, RZ ;  /* 0x0000001a10b0723c */ /* 0x040ff000000018ff */
[----:B------:R-:W-:Y:S01]  /*10540*/  HMMA.16816.F32 R136, R16, R34, RZ ;  /* 0x000000221088723c */ /* 0x000fe200000018ff */
[----:B------:R-:W1:Y:S07]  /*10550*/  LDSM.16.M88.4 R16, [R208] ;  /* 0x00000000d010783b */ /* 0x000e6e0000000200 */
[C---:B--2---:R-:W-:Y:S08]  /*10560*/  HMMA.16816.F32 R220, R4.reuse, R28, R180 ;  /* 0x0000001c04dc723c */ /* 0x044ff000000018b4 */
[C---:B------:R-:W-:Y:S01]  /*10570*/  HMMA.16816.F32 R192, R4.reuse, R132, R172 ;  /* 0x0000008404c0723c */ /* 0x040fe200000018ac */
[----:B------:R-:W-:Y:S07]  /*10580*/  LDSM.16.M88.4 R172, [R213+0x8000] ;  /* 0x00800000d5ac783b */ /* 0x000fee0000000200 */
[C---:B------:R-:W-:Y:S08]  /*10590*/  HMMA.16816.F32 R200, R4.reuse, R30, R176 ;  /* 0x0000001e04c8723c */ /* 0x040ff000000018b0 */
[----:B------:R-:W-:Y:S01]  /*105a0*/  HMMA.16816.F32 R184, R4, R134, R136 ;  /* 0x0000008604b8723c */ /* 0x000fe20000001888 */
[----:B------:R-:W2:Y:S04]  /*105b0*/  LDSM.16.M88.4 R4, [R214+0x2000] ;  /* 0x00200000d604783b */ /* 0x000ea80000000200 */
[----:B------:R-:W3:Y:S03]  /*105c0*/  LDSM.16.M88.4 R136, [R213+0x8800] ;  /* 0x00880000d588783b */ /* 0x000ee60000000200 */
[C---:B------:R-:W-:Y:S08]  /*105d0*/  HMMA.16816.F32 R180, R20.reuse, R24, RZ ;  /* 0x0000001814b4723c */ /* 0x040ff000000018ff */
[C---:B------:R-:W-:Y:S08]  /*105e0*/  HMMA.16816.F32 R176, R20.reuse, R26, RZ ;  /* 0x0000001a14b0723c */ /* 0x040ff000000018ff */
[C---:B------:R-:W-:Y:S08]  /*105f0*/  HMMA.16816.F32 R24, R20.reuse, R32, RZ ;  /* 0x000000201418723c */ /* 0x040ff000000018ff */
[----:B------:R-:W-:Y:S01]  /*10600*/  HMMA.16816.F32 R32, R20, R34, RZ ;  /* 0x000000221420723c */ /* 0x000fe200000018ff */
[----:B------:R-:W4:Y:S07]  /*10610*/  LDSM.16.M88.4 R20, [R214] ;  /* 0x00000000d614783b */ /* 0x000f2e0000000200 */
[C---:B-1----:R-:W-:Y:S08]  /*10620*/  HMMA.16816.F32 R196, R16.reuse, R28, R180 ;  /* 0x0000001c10c4723c */ /* 0x042ff000000018b4 */
[C---:B------:R-:W-:Y:S01]  /*10630*/  HMMA.16816.F32 R188, R16.reuse, R132, R24 ;  /* 0x0000008410bc723c */ /* 0x040fe20000001818 */
[----:B------:R-:W-:Y:S07]  /*10640*/  LDSM.16.M88.4 R24, [R211] ;  /* 0x00000000d318783b */ /* 0x000fee0000000200 */
[----:B------:R-:W-:Y:S08]  /*10650*/  HMMA.16816.F32 R132, R16, R134, R32 ;  /* 0x000000861084723c */ /* 0x000ff00000001820 */
[C---:B--2---:R-:W-:Y:S08]  /*10660*/  HMMA.16816.F32 R32, R4.reuse, R172, R220 ;  /* 0x000000ac0420723c */ /* 0x044ff000000018dc */
[C---:B---3--:R-:W-:Y:S08]  /*10670*/  HMMA.16816.F32 R192, R4.reuse, R136, R192 ;  /* 0x0000008804c0723c */ /* 0x048ff000000018c0 */
[C---:B------:R-:W-:Y:S08]  /*10680*/  HMMA.16816.F32 R180, R4.reuse, R174, R200 ;  /* 0x000000ae04b4723c */ /* 0x040ff000000018c8 */
[----:B------:R-:W-:Y:S01]  /*10690*/  HMMA.16816.F32 R184, R4, R138, R184 ;  /* 0x0000008a04b8723c */ /* 0x000fe200000018b8 */
[----:B------:R-:W1:Y:S07]  /*106a0*/  LDSM.16.M88.4 R4, [R212+0x2000] ;  /* 0x00200000d404783b */ /* 0x000e6e0000000200 */
[----:B------:R-:W-:Y:S01]  /*106b0*/  HMMA.16816.F32 R176, R16, R30, R176 ;  /* 0x0000001e10b0723c */ /* 0x000fe200000018b0 */
[----:B------:R-:W2:Y:S04]  /*106c0*/  LDSM.16.M88.4 R28, [R211+0x800] ;  /* 0x00080000d31c783b */ /* 0x000ea80000000200 */
[----:B------:R-:W3:Y:S03]  /*106d0*/  LDSM.16.M88.4 R16, [R212] ;  /* 0x00000000d410783b */ /* 0x000ee60000000200 */
[C---:B----4-:R-:W-:Y:S08]  /*106e0*/  HMMA.16816.F32 R220, R20.reuse, R172, R196 ;  /* 0x000000ac14dc723c */ /* 0x050ff000000018c4 */
[C---:B------:R-:W-:Y:S08]  /*106f0*/  HMMA.16816.F32 R188, R20.reuse, R136, R188 ;  /* 0x0000008814bc723c */ /* 0x040ff000000018bc */
[C---:B------:R-:W-:Y:S08]  /*10700*/  HMMA.16816.F32 R196, R20.reuse, R174, R176 ;  /* 0x000000ae14c4723c */ /* 0x040ff000000018b0 */
[----:B------:R-:W-:Y:S01]  /*10710*/  HMMA.16816.F32 R176, R20, R138, R132 ;  /* 0x0000008a14b0723c */ /* 0x000fe20000001884 */
[----:B------:R-:W-:Y:S04]  /*10720*/  LDSM.16.M88.4 R132, [R204+0x9000] ;  /* 0x00900000cc84783b */ /* 0x000fe80000000200 */
[----:B------:R-:W-:Y:S03]  /*10730*/  LDSM.16.M88.4 R136, [R204+0x9800] ;  /* 0x00980000cc88783b */ /* 0x000fe60000000200 */
[C---:B-1----:R-:W-:Y:S01]  /*10740*/  HMMA.16816.F32 R172, R4.reuse, R24, R32 ;  /* 0x0000001804ac723c */ /* 0x042fe20000001820 */
[----:B------:R-:W1:Y:S07]  /*10750*/  LDSM.16.M88.4 R20, [R206+0x4000] ;  /* 0x00400000ce14783b */ /* 0x000e6e0000000200 */
[C---:B------:R-:W-:Y:S08]  /*10760*/  HMMA.16816.F32 R32, R4.reuse, R26, R180 ;  /* 0x0000001a0420723c */ /* 0x040ff000000018b4 */
[C---:B--2---:R-:W-:Y:S08]  /*10770*/  HMMA.16816.F32 R192, R4.reuse, R28, R192 ;  /* 0x0000001c04c0723c */ /* 0x044ff000000018c0 */
[----:B------:R-:W-:Y:S01]  /*10780*/  HMMA.16816.F32 R184, R4, R30, R184 ;  /* 0x0000001e04b8723c */ /* 0x000fe200000018b8 */
[----:B------:R-:W2:Y:S07]  /*10790*/  LDSM.16.M88.4 R4, [R206+0x6000] ;  /* 0x00600000ce04783b */ /* 0x000eae0000000200 */
[C---:B---3--:R-:W-:Y:S08]  /*107a0*/  HMMA.16816.F32 R200, R16.reuse, R28, R188 ;  /* 0x0000001c10c8723c */ /* 0x048ff000000018bc */
[C---:B------:R-:W-:Y:S08]  /*107b0*/  HMMA.16816.F32 R220, R16.reuse, R24, R220 ;  /* 0x0000001810dc723c */ /* 0x040ff000000018dc */
[C---:B------:R-:W-:Y:S08]  /*107c0*/  HMMA.16816.F32 R196, R16.reuse, R26, R196 ;  /* 0x0000001a10c4723c */ /* 0x040ff000000018c4 */
[----:B------:R-:W-:Y:S01]  /*107d0*/  HMMA.16816.F32 R188, R16, R30, R176 ;  /* 0x0000001e10bc723c */ /* 0x000fe200000018b0 */
[----:B------:R-:W-:Y:S04]  /*107e0*/  LDSM.16.M88.4 R28, [R217] ;  /* 0x00000000d91c783b */ /* 0x000fe80000000200 */
[----:B------:R-:W-:Y:S03]  /*107f0*/  LDSM.16.M88.4 R16, [R208+0x4000] ;  /* 0x00400000d010783b */ /* 0x000fe60000000200 */
[-C--:B-1----:R-:W-:Y:S08]  /*10800*/  HMMA.16816.F32 R220, R20, R132.reuse, R220 ;  /* 0x0000008414dc723c */ /* 0x082ff000000018dc */
[C---:B--2---:R-:W-:Y:S08]  /*10810*/  HMMA.16816.F32 R180, R4.reuse, R132, R172 ;  /* 0x0000008404b4723c */ /* 0x044ff000000018ac */
[C---:B------:R-:W-:Y:S01]  /*10820*/  HMMA.16816.F32 R176, R4.reuse, R134, R32 ;  /* 0x0000008604b0723c */ /* 0x040fe20000001820 */
[----:B------:R-:W1:Y:S07]  /*10830*/  LDSM.16.M88.4 R32, [R216] ;  /* 0x00000000d820783b */ /* 0x000e6e0000000200 */
[C---:B------:R-:W-:Y:S08]  /*10840*/  HMMA.16816.F32 R172, R4.reuse, R136, R192 ;  /* 0x0000008804ac723c */ /* 0x040ff000000018c0 */
[----:B------:R-:W-:Y:S01]  /*10850*/  HMMA.16816.F32 R24, R4, R138, R184 ;  /* 0x0000008a0418723c */ /* 0x000fe200000018b8 */
[----:B------:R-:W2:Y:S07]  /*10860*/  LDSM.16.M88.4 R4, [R208+0x6000] ;  /* 0x00600000d004783b */ /* 0x000eae0000000200 */
[C---:B------:R-:W-:Y:S01]  /*10870*/  HMMA.16816.F32 R224, R20.reuse, R134, R196 ;  /* 0x0000008614e0723c */ /* 0x040fe200000018c4 */
[----:B------:R-:W-:Y:S07]  /*10880*/  LDSM.16.M88.4 R132, [R213+0x9800] ;  /* 0x00980000d584783b */ /* 0x000fee0000000200 */
[C---:B------:R-:W-:Y:S08]  /*10890*/  HMMA.16816.F32 R200, R20.reuse, R136, R200 ;  /* 0x0000008814c8723c */ /* 0x040ff000000018c8 */
[----:B------:R-:W-:Y:S01]  /*108a0*/  HMMA.16816.F32 R192, R20, R138, R188 ;  /* 0x0000008a14c0723c */ /* 0x000fe200000018bc */
[----:B------:R-:W-:Y:S11]  /*108b0*/  LDSM.16.M88.4 R20, [R214+0x4000] ;  /* 0x00400000d614783b */ /* 0x000ff60000000200 */
[----:B------:R-:W-:Y:S04]  /*108c0*/  @!UPT UIADD3 URZ, URZ, URZ, URZ ;  /* 0x0000003f3f3ff290 */ /* 0x000fe8000fffe03f */
[----:B-1----:R-:W-:Y:S08]  /*108d0*/  HMMA.16816.F32 R188, R16, R32, R200 ;  /* 0x0000002010bc723c */ /* 0x002ff000000018c8 */
[C---:B--2---:R-:W-:Y:S01]  /*108e0*/  HMMA.16816.F32 R136, R4.reuse, R34, R24 ;  /* 0x000000220488723c */ /* 0x044fe20000001818 */
[----:B------:R-:W1:Y:S07]  /*108f0*/  LDSM.16.M88.4 R24, [R213+0x9000] ;  /* 0x00900000d518783b */ /* 0x000e6e0000000200 */
[C---:B------:R-:W-:Y:S08]  /*10900*/  HMMA.16816.F32 R184, R4.reuse, R30, R176 ;  /* 0x0000001e04b8723c */ /* 0x040ff000000018b0 */
[C---:B------:R-:W-:Y:S08]  /*10910*/  HMMA.16816.F32 R196, R4.reuse, R28, R180 ;  /* 0x0000001c04c4723c */ /* 0x040ff000000018b4 */
[----:B------:R-:W-:Y:S01]  /*10920*/  HMMA.16816.F32 R176, R4, R32, R172 ;  /* 0x0000002004b0723c */ /* 0x000fe200000018ac */
[----:B------:R-:W2:Y:S07]  /*10930*/  LDSM.16.M88.4 R4, [R214+0x6000] ;  /* 0x00600000d604783b */ /* 0x000eae0000000200 */
[C---:B------:R-:W-:Y:S08]  /*10940*/  HMMA.16816.F32 R172, R16.reuse, R28, R220 ;  /* 0x0000001c10ac723c */ /* 0x040ff000000018dc */
[C---:B------:R-:W-:Y:S01]  /*10950*/  HMMA.16816.F32 R180, R16.reuse, R30, R224 ;  /* 0x0000001e10b4723c */ /* 0x040fe200000018e0 */
[----:B------:R-:W-:Y:S07]  /*10960*/  LDSM.16.M88.4 R28, [R211+0x1000] ;  /* 0x00100000d31c783b */ /* 0x000fee0000000200 */
[----:B------:R-:W-:Y:S01]  /*10970*/  HMMA.16816.F32 R192, R16, R34, R192 ;  /* 0x0000002210c0723c */ /* 0x000fe200000018c0 */
[----:B------:R-:W3:Y:S04]  /*10980*/  LDSM.16.M88.4 R16, [R212+0x4000] ;  /* 0x00400000d410783b */ /* 0x000ee80000000200 */
[----:B------:R-:W4:Y:S03]  /*10990*/  LDSM.16.M88.4 R32, [R211+0x1800] ;  /* 0x00180000d320783b */ /* 0x000f260000000200 */
[-C--:B-1----:R-:W-:Y:S08]  /*109a0*/  HMMA.16816.F32 R172, R20, R24.reuse, R172 ;  /* 0x0000001814ac723c */ /* 0x082ff000000018ac */
[C---:B--2---:R-:W-:Y:S08]  /*109b0*/  HMMA.16816.F32 R196, R4.reuse, R24, R196 ;  /* 0x0000001804c4723c */ /* 0x044ff000000018c4 */
[C---:B------:R-:W-:Y:S08]  /*109c0*/  HMMA.16816.F32 R200, R4.reuse, R26, R184 ;  /* 0x0000001a04c8723c */ /* 0x040ff000000018b8 */
[C---:B------:R-:W-:Y:S08]  /*109d0*/  HMMA.16816.F32 R220, R4.reuse, R132, R176 ;  /* 0x0000008404dc723c */ /* 0x040ff000000018b0 */
[----:B------:R-:W-:Y:S08]  /*109e0*/  HMMA.16816.F32 R224, R4, R134, R136 ;  /* 0x0000008604e0723c */ /* 0x000ff00000001888 */
[----:B------:R-:W-:Y:S01]  /*109f0*/  HMMA.16816.F32 R4, R20, R26, R180 ;  /* 0x0000001a1404723c */ /* 0x000fe200000018b4 */
[----:B------:R-:W1:Y:S01]  /*10a00*/  LDSM.16.M88.4 R24, [R212+0x6000] ;  /* 0x00600000d418783b */ /* 0x000e620000000200 */
[----:B------:R-:W-:-:S06]  /*10a10*/  DEPBAR.LE SB0, 0x0 ;  /* 0x000080000000791a */ /* 0x000fcc0000000000 */
[C---:B------:R-:W-:Y:S08]  /*10a20*/  HMMA.16816.F32 R136, R20.reuse, R132, R188 ;  /* 0x000000841488723c */ /* 0x040ff000000018bc */
[----:B------:R-:W-:Y:S01]  /*10a30*/  HMMA.16816.F32 R132, R20, R134, R192 ;  /* 0x000000861484723c */ /* 0x000fe200000018c0 */
[----:B------:R-:W2:Y:S07]  /*10a40*/  I2F R21, R0 ;  /* 0x0000000000157306 */ /* 0x000eae0000201400 */
[C---:B---3--:R-:W-:Y:S08]  /*10a50*/  HMMA.16816.F32 R180, R16.reuse, R28, R172 ;  /* 0x0000001c10b4723c */ /* 0x048ff000000018ac */
[C---:B------:R-:W-:Y:S07]  /*10a60*/  HMMA.16816.F32 R176, R16.reuse, R30, R4 ;  /* 0x0000001e10b0723c */ /* 0x040fee0000001804 */
[C---:B------:R-:W-:Y:S01]  /*10a70*/  IADD3 R7, R0.reuse, 0x1, RZ ;  /* 0x0000000100077810 */ /* 0x040fe20007ffe0ff */
[----:B----4-:R-:W-:Y:S01]  /*10a80*/  HMMA.16816.F32 R172, R16, R32, R136 ;  /* 0x0000002010ac723c */ /* 0x010fe20000001888 */
[----:B------:R-:W-:-:S02]  /*10a90*/  IADD3 R6, R0, 0x8, RZ ;  /* 0x0000000800067810 */ /* 0x000fc40007ffe0ff */
[----:B------:R-:W3:Y:S01]  /*10aa0*/  I2F R20, R7 ;  /* 0x0000000700147306 */ /* 0x000ee20000201400 */
[C---:B------:R-:W-:Y:S02]  /*10ab0*/  IADD3 R5, R0.reuse, 0x9, RZ ;  /* 0x0000000900057810 */ /* 0x040fe40007ffe0ff */
[C---:B------:R-:W-:Y:S02]  /*10ac0*/  IADD3 R4, R0.reuse, 0x10, RZ ;  /* 0x0000001000047810 */ /* 0x040fe40007ffe0ff */
[----:B------:R-:W-:Y:S01]  /*10ad0*/  HMMA.16816.F32 R132, R16, R34, R132 ;  /* 0x000000221084723c */ /* 0x000fe20000001884 */
[----:B--2---:R-:W-:Y:S01]  /*10ae0*/  FFMA.FTZ R8, R21, UR4, R180 ;  /* 0x0000000415087c23 */ /* 0x004fe200080100b4 */
[----:B------:R-:W-:Y:S01]  /*10af0*/  ISETP.GE.AND P5, PT, R7, R9, PT ;  /* 0x000000090700720c */ /* 0x000fe20003fa6270 */
[----:B------:R-:W2:Y:S01]  /*10b00*/  I2F R17, R6 ;  /* 0x0000000600117306 */ /* 0x000ea20000201400 */
[----:B------:R-:W-:Y:S02]  /*10b10*/  IADD3 R0, R0, 0x19, RZ ;  /* 0x0000001900007810 */ /* 0x000fe40007ffe0ff */
[----:B------:R-:W-:-:S02]  /*10b20*/  FSEL R22, R8, -INF , !P4 ;  /* 0xff80000008167808 */ /* 0x000fc40006000000 */
[----:B------:R-:W-:Y:S01]  /*10b30*/  ISETP.GE.AND P4, PT, R6, R9, PT ;  /* 0x000000090600720c */ /* 0x000fe20003f86270 */
[----:B-1----:R-:W-:Y:S02]  /*10b40*/  HMMA.16816.F32 R188, R24, R30, R200 ;  /* 0x0000001e18bc723c */ /* 0x002fe400000018c8 */
[----:B------:R-:W1:Y:S01]  /*10b50*/  I2F R16, R5 ;  /* 0x0000000500107306 */ /* 0x000e620000201400 */
[----:B---3--:R-:W-:-:S05]  /*10b60*/  FFMA.FTZ R18, R20, UR4, R181 ;  /* 0x0000000414127c23 */ /* 0x008fca00080100b5 */
[----:B------:R-:W-:Y:S01]  /*10b70*/  FSEL R137, R18, -INF , !P5 ;  /* 0xff80000012897808 */ /* 0x000fe20006800000 */
[C---:B------:R-:W-:Y:S01]  /*10b80*/  HMMA.16816.F32 R184, R24.reuse, R28, R196 ;  /* 0x0000001c18b8723c */ /* 0x040fe200000018c4 */
[----:B------:R-:W3:Y:S01]  /*10b90*/  I2F R15, R4 ;  /* 0x00000004000f7306 */ /* 0x000ee20000201400 */
[----:B--2---:R-:W-:Y:S01]  /*10ba0*/  FFMA.FTZ R8, R17, UR4, R176 ;  /* 0x0000000411087c23 */ /* 0x004fe200080100b0 */
[----:B------:R-:W-:Y:S01]  /*10bb0*/  BAR.SYNC.DEFER_BLOCKING 0x0 ;  /* 0x0000000000007b1d */ /* 0x000fe20000010000 */
[-C--:B------:R-:W-:Y:S01]  /*10bc0*/  ISETP.GE.AND P5, PT, R5, R9.reuse, PT ;  /* 0x000000090500720c */ /* 0x080fe20003fa6270 */
[----:B------:R-:W-:Y:S02]  /*10bd0*/  FFMA.FTZ R23, R17, UR4, R178 ;  /* 0x0000000411177c23 */ /* 0x000fe400080100b2 */
[----:B------:R-:W-:Y:S01]  /*10be0*/  FSEL R138, R8, -INF , !P4 ;  /* 0xff800000088a7808 */ /* 0x000fe20006000000 */
[----:B------:R-:W-:Y:S01]  /*10bf0*/  FFMA.FTZ R8, R14, UR4, R173 ;  /* 0x000000040e087c23 */ /* 0x000fe200080100ad */
[-C--:B------:R-:W-:Y:S01]  /*10c00*/  ISETP.GE.AND P4, PT, R4, R9.reuse, PT ;  /* 0x000000090400720c */ /* 0x080fe20003f86270 */
[C---:B-1----:R-:W-:Y:S01]  /*10c10*/  FFMA.FTZ R19, R16.reuse, UR4, R177 ;  /* 0x0000000410137c23 */ /* 0x042fe200080100b1 */
[C---:B------:R-:W-:Y:S04]  /*10c20*/  HMMA.16816.F32 R28, R24.reuse, R32, R220 ;  /* 0x00000020181c723c */ /* 0x040fe800000018dc */
[----:B------:R-:W-:Y:S01]  /*10c30*/  FSEL R139, R19, -INF , !P5 ;  /* 0xff800000138b7808 */ /* 0x000fe20006800000 */
[----:B------:R-:W-:Y:S01]  /*10c40*/  FFMA.FTZ R19, R16, UR4, R179 ;  /* 0x0000000410137c23 */ /* 0x000fe200080100b3 */
[-C--:B------:R-:W-:Y:S01]  /*10c50*/  ISETP.GE.AND P5, PT, R3, R9.reuse, PT ;  /* 0x000000090300720c */ /* 0x080fe20003fa6270 */
[----:B---3--:R-:W-:Y:S01]  /*10c60*/  FFMA.FTZ R18, R15, UR4, R172 ;  /* 0x000000040f127c23 */ /* 0x008fe200080100ac */
[----:B------:R-:W-:Y:S02]  /*10c70*/  HMMA.16816.F32 R24, R24, R34, R224 ;  /* 0x000000221818723c */ /* 0x000fe400000018e0 */
[----:B------:R-:W-:Y:S01]  /*10c80*/  FSEL R199, R8, -INF , !P5 ;  /* 0xff80000008c77808 */ /* 0x000fe20006800000 */
[----:B------:R-:W-:Y:S01]  /*10c90*/  FFMA.FTZ R8, R20, UR4, R183 ;  /* 0x0000000414087c23 */ /* 0x000fe200080100b7 */
[----:B------:R-:W-:Y:S01]  /*10ca0*/  FSEL R200, R18, -INF , !P4 ;  /* 0xff80000012c87808 */ /* 0x000fe20006000000 */
[----:B------:R-:W-:Y:S01]  /*10cb0*/  FFMA.FTZ R18, R13, UR4, R132 ;  /* 0x000000040d127c23 */ /* 0x000fe20008010084 */
[----:B------:R-:W-:-:S02]  /*10cc0*/  ISETP.GE.AND P4, PT, R2, R9, PT ;  /* 0x000000090200720c */ /* 0x000fc40003f86270 */
[----:B------:R-:W-:Y:S01]  /*10cd0*/  ISETP.GE.AND P5, PT, R0, R9, PT ;  /* 0x000000090000720c */ /* 0x000fe20003fa6270 */
[----:B------:R-:W-:Y:S01]  /*10ce0*/  FFMA.FTZ R9, R21, UR4, R182 ;  /* 0x0000000415097c23 */ /* 0x000fe200080100b6 */
[----:B------:R-:W-:Y:S01]  /*10cf0*/  FSEL R197, R18, -INF , !P4 ;  /* 0xff80000012c57808 */ /* 0x000fe20006000000 */
[----:B------:R-:W-:Y:S01]  /*10d00*/  FFMA.FTZ R18, R15, UR4, R174 ;  /* 0x000000040f127c23 */ /* 0x000fe200080100ae */
[-C--:B------:R-:W-:Y:S02]  /*10d10*/  ISETP.GE.AND P4, PT, R7, R10.reuse, PT ;  /* 0x0000000a0700720c */ /* 0x080fe40003f86270 */
[----:B------:R-:W-:Y:S01]  /*10d20*/  FSEL R132, R9, -INF , !P6 ;  /* 0xff80000009847808 */ /* 0x000fe20007000000 */
[----:B------:R-:W-:Y:S01]  /*10d30*/  FFMA.FTZ R9, R14, UR4, R175 ;  /* 0x000000040e097c23 */ /* 0x000fe200080100af */
[----:B------:R-:W-:Y:S02]  /*10d40*/  FSEL R172, R8, -INF , !P4 ;  /* 0xff80000008ac7808 */ /* 0x000fe40006000000 */
[----:B------:R-:W1:Y:S01]  /*10d50*/  I2F R8, R0 ;  /* 0x0000000000087306 */ /* 0x000e620000201400 */
[----:B------:R-:W-:-:S02]  /*10d60*/  ISETP.GE.AND P6, PT, R6, R10, PT ;  /* 0x0000000a0600720c */ /* 0x000fc40003fc6270 */
[-C--:B------:R-:W-:Y:S02]  /*10d70*/  ISETP.GE.AND P4, PT, R5, R10.reuse, PT ;  /* 0x0000000a0500720c */ /* 0x080fe40003f86270 */
[----:B------:R-:W-:Y:S02]  /*10d80*/  FSEL R23, R23, -INF , !P6 ;  /* 0xff80000017177808 */ /* 0x000fe40007000000 */
[----:B------:R-:W-:Y:S02]  /*10d90*/  FSEL R173, R19, -INF , !P4 ;  /* 0xff80000013ad7808 */ /* 0x000fe40006000000 */
[-C--:B------:R-:W-:Y:S02]  /*10da0*/  ISETP.GE.AND P6, PT, R4, R10.reuse, PT ;  /* 0x0000000a0400720c */ /* 0x080fe40003fc6270 */
[----:B------:R-:W-:Y:S02]  /*10db0*/  ISETP.GE.AND P4, PT, R3, R10, PT ;  /* 0x0000000a0300720c */ /* 0x000fe40003f86270 */
[----:B------:R-:W-:-:S02]  /*10dc0*/  FSEL R198, R18, -INF , !P6 ;  /* 0xff80000012c67808 */ /* 0x000fc40007000000 */
[----:B------:R-:W-:Y:S01]  /*10dd0*/  FSEL R202, R9, -INF , !P4 ;  /* 0xff80000009ca7808 */ /* 0x000fe20006000000 */
[----:B------:R-:W-:Y:S01]  /*10de0*/  FFMA.FTZ R9, R13, UR4, R134 ;  /* 0x000000040d097c23 */ /* 0x000fe20008010086 */
[-C--:B------:R-:W-:Y:S02]  /*10df0*/  ISETP.GE.AND P6, PT, R2, R10.reuse, PT ;  /* 0x0000000a0200720c */ /* 0x080fe40003fc6270 */
[----:B------:R-:W-:Y:S01]  /*10e00*/  ISETP.GE.AND P4, PT, R0, R10, PT ;  /* 0x0000000a0000720c */ /* 0x000fe20003f86270 */
[----:B-1----:R-:W-:Y:S01]  /*10e10*/  FFMA.FTZ R10, R8, UR4, R133 ;  /* 0x00000004080a7c23 */ /* 0x002fe20008010085 */
[----:B------:R-:W-:Y:S01]  /*10e20*/  FSEL R201, R9, -INF , !P6 ;  /* 0xff80000009c97808 */ /* 0x000fe20007000000 */
[----:B------:R-:W-:Y:S01]  /*10e30*/  FFMA.FTZ R9, R21, UR4, R184 ;  /* 0x0000000415097c23 */ /* 0x000fe200080100b8 */
[C---:B------:R-:W-:Y:S02]  /*10e40*/  ISETP.GE.AND P6, PT, R7.reuse, R12, PT ;  /* 0x0000000c0700720c */ /* 0x040fe40003fc6270 */
[----:B------:R-:W-:Y:S01]  /*10e50*/  FSEL R196, R10, -INF , !P5 ;  /* 0xff8000000ac47808 */ /* 0x000fe20006800000 */
[----:B------:R-:W-:Y:S01]  /*10e60*/  FFMA.FTZ R10, R8, UR4, R135 ;  /* 0x00000004080a7c23 */ /* 0x000fe20008010087 */
[----:B------:R-:W-:Y:S01]  /*10e70*/  ISETP.GE.AND P5, PT, R7, R11, PT ;  /* 0x0000000b0700720c */ /* 0x000fe20003fa6270 */
[----:B------:R-:W-:Y:S01]  /*10e80*/  FFMA.FTZ R7, R21, UR4, R186 ;  /* 0x0000000415077c23 */ /* 0x000fe200080100ba */
[----:B------:R-:W-:Y:S01]  /*10e90*/  FSEL R19, R9, -INF , !P1 ;  /* 0xff80000009137808 */ /* 0x000fe20004800000 */
[----:B------:R-:W-:Y:S01]  /*10ea0*/  FFMA.FTZ R9, R20, UR4, R185 ;  /* 0x0000000414097c23 */ /* 0x000fe200080100b9 */
[----:B------:R-:W-:-:S02]  /*10eb0*/  FSEL R186, R10, -INF , !P4 ;  /* 0xff8000000aba7808 */ /* 0x000fc40006000000 */
[CC--:B------:R-:W-:Y:S02]  /*10ec0*/  ISETP.GE.AND P4, PT, R6.reuse, R12.reuse, PT ;  /* 0x0000000c0600720c */ /* 0x0c0fe40003f86270 */
[-C--:B------:R-:W-:Y:S01]  /*10ed0*/  ISETP.GE.AND P1, PT, R6, R11.reuse, PT ;  /* 0x0000000b0600720c */ /* 0x080fe20003f26270 */
[----:B------:R-:W-:Y:S01]  /*10ee0*/  FFMA.FTZ R6, R20, UR4, R187 ;  /* 0x0000000414067c23 */ /* 0x000fe200080100bb */
[----:B------:R-:W-:Y:S01]  /*10ef0*/  FSEL R33, R7, -INF , !P0 ;  /* 0xff80000007217808 */ /* 0x000fe20004000000 */
[----:B------:R-:W-:Y:S01]  /*10f00*/  FFMA.FTZ R7, R17, UR4, R188 ;  /* 0x0000000411077c23 */ /* 0x000fe200080100bc */
[----:B------:R-:W-:Y:S02]  /*10f10*/  FSEL R20, R9, -INF , !P6 ;  /* 0xff80000009147808 */ /* 0x000fe40007000000 */
[C---:B------:R-:W-:Y:S02]  /*10f20*/  ISETP.GE.AND P0, PT, R5.reuse, R12, PT ;  /* 0x0000000c0500720c */ /* 0x040fe40003f06270 */
[----:B------:R-:W-:Y:S01]  /*10f30*/  ISETP.GE.AND P6, PT, R5, R11, PT ;  /* 0x0000000b0500720c */ /* 0x000fe20003fc6270 */
[----:B------:R-:W-:Y:S01]  /*10f40*/  FFMA.FTZ R5, R17, UR4, R190 ;  /* 0x0000000411057c23 */ /* 0x000fe200080100be */
[----:B------:R-:W-:Y:S01]  /*10f50*/  FSEL R133, R6, -INF , !P5 ;  /* 0xff80000006857808 */ /* 0x000fe20006800000 */
[----:B------:R-:W-:Y:S01]  /*10f60*/  FFMA.FTZ R6, R16, UR4, R189 ;  /* 0x0000000410067c23 */ /* 0x000fe200080100bd */
[----:B------:R-:W-:-:S02]  /*10f70*/  FSEL R32, R7, -INF , !P4 ;  /* 0xff80000007207808 */ /* 0x000fc40006000000 */
[----:B------:R-:W-:Y:S01]  /*10f80*/  FSEL R34, R5, -INF , !P1 ;  /* 0xff80000005227808 */ /* 0x000fe20004800000 */
[----:B------:R-:W-:Y:S01]  /*10f90*/  FFMA.FTZ R5, R15, UR4, R28 ;  /* 0x000000040f057c23 */ /* 0x000fe2000801001c */
[----:B------:R-:W-:Y:S02]  /*10fa0*/  FSEL R21, R6, -INF , !P0 ;  /* 0xff80000006157808 */ /* 0x000fe40004000000 */
[CC--:B------:R-:W-:Y:S02]  /*10fb0*/  ISETP.GE.AND P1, PT, R3.reuse, R12.reuse, PT ;  /* 0x0000000c0300720c */ /* 0x0c0fe40003f26270 */
[-C--:B------:R-:W-:Y:S01]  /*10fc0*/  ISETP.GE.AND P0, PT, R3, R11.reuse, PT ;  /* 0x0000000b0300720c */ /* 0x080fe20003f06270 */
[----:B------:R-:W-:Y:S01]  /*10fd0*/  FFMA.FTZ R3, R15, UR4, R30 ;  /* 0x000000040f037c23 */ /* 0x000fe2000801001e */
        /* <DEDUP_REMOVED lines=9> */
[----:B------:R-:W-:Y:S02]  /*11070*/  PLOP3.LUT P0, PT, PT, PT, UP0, 0x80, 0x0 ;  /* 0x000000000000781c */ /* 0x000fe40003f0f008 */
[----:B------:R-:W-:Y:S02]  /*11080*/  FSEL R220, R4, -INF , !P1 ;  /* 0xff80000004dc7808 */ /* 0x000fe40004800000 */
[-C--:B------:R-:W-:Y:S02]  /*11090*/  ISETP.GE.AND P6, PT, R2, R12.reuse, PT ;  /* 0x0000000c0200720c */ /* 0x080fe40003fc6270 */
[----:B------:R-:W-:-:S02]  /*110a0*/  ISETP.GE.AND P5, PT, R0, R12, PT ;  /* 0x0000000c0000720c */ /* 0x000fc40003fa6270 */
[-C--:B------:R-:W-:Y:S01]  /*110b0*/  ISETP.GE.AND P4, PT, R2, R11.reuse, PT ;  /* 0x0000000b0200720c */ /* 0x080fe20003f86270 */
[C---:B------:R-:W-:Y:S01]  /*110c0*/  FFMA.FTZ R2, R13.reuse, UR4, R24 ;  /* 0x000000040d027c23 */ /* 0x040fe20008010018 */
[----:B------:R-:W-:Y:S01]  /*110d0*/  ISETP.GE.AND P1, PT, R0, R11, PT ;  /* 0x0000000b0000720c */ /* 0x000fe20003f26270 */
[----:B------:R-:W-:Y:S02]  /*110e0*/  FFMA.FTZ R0, R8, UR4, R25 ;  /* 0x0000000408007c23 */ /* 0x000fe40008010019 */
[----:B------:R-:W-:Y:S01]  /*110f0*/  FFMA.FTZ R13, R13, UR4, R26 ;  /* 0x000000040d0d7c23 */ /* 0x000fe2000801001a */
[----:B------:R-:W-:Y:S01]  /*11100*/  FSEL R203, R2, -INF , !P6 ;  /* 0xff80000002cb7808 */ /* 0x000fe20007000000 */
[----:B------:R-:W-:Y:S01]  /*11110*/  FFMA.FTZ R8, R8, UR4, R27 ;  /* 0x0000000408087c23 */ /* 0x000fe2000801001b */
[----:B------:R-:W-:Y:S02]  /*11120*/  FSEL R187, R0, -INF , !P5 ;  /* 0xff80000000bb7808 */ /* 0x000fe40006800000 */
[----:B------:R-:W-:-:S02]  /*11130*/  FSEL R222, R13, -INF , !P4 ;  /* 0xff8000000dde7808 */ /* 0x000fc40006000000 */
        /* <DEDUP_REMOVED lines=48> */
.L_x_1021:
[----:B------:R-:W-:Y:S05]  /*11440*/  BSYNC B0 ;  /* 0x0000000000007941 */ /* 0x000fea0003800000 */
.L_x_1020:
[----:B------:R-:W0:Y:S02]  /*11450*/  LDGDEPBAR ;  /* 0x00000000000079af */ /* 0x000e240000000000 */
.L_x_1019:
[----:B------:R-:W2:Y:S04]  /*11460*/  LDL.LU.64 R24, [R1+0x20] ;  /* 0x0000200001187983 */ /* 0x000ea80000300a00 */
[----:B------:R-:W3:Y:S04]  /*11470*/  LDL.LU.64 R26, [R1+0x38] ;  /* 0x00003800011a7983 */ /* 0x000ee80000300a00 */
[----:B-1----:R-:W4:Y:S04]  /*11480*/  LDL R5, [R1+0x48] ;  /* 0x0000480001057983 */ /* 0x002f280000100800 */
[----:B------:R-:W5:Y:S04]  /*11490*/  LDL R8, [R1+0x4c] ;  /* 0x00004c0001087983 */ /* 0x000f680000100800 */
[----:B------:R-:W2:Y:S04]  /*114a0*/  LDL R6, [R1+0x2c] ;  /* 0x00002c0001067983 */ /* 0x000ea80000100800 */
[----:B------:R-:W3:Y:S01]  /*114b0*/  LDL R7, [R1+0x28] ;  /* 0x0000280001077983 */ /* 0x000ee20000100800 */
        /* <DEDUP_REMOVED lines=17> */
[----:B------:R-:W1:Y:S01]  /*115d0*/  SHFL.BFLY PT, R135, R0, 0x2, 0x1f ;  /* 0x0c401f0000877f89 */ /* 0x000e6200000e0000 */
[----:B------:R-:W-:-:S04]  /*115e0*/  FMNMX.FTZ R3, R228, R19, !PT ;  /* 0x00000013e4037209 */ /* 0x000fc80007810000 */
[----:B------:R-:W-:Y:S02]  /*115f0*/  FMNMX.FTZ R3, R20, R3, !PT ;  /* 0x0000000314037209 */ /* 0x000fe40007810000 */
[----:B-1----:R-:W-:Y:S02]  /*11600*/  FMNMX.FTZ R136, R136, R2, !PT ;  /* 0x0000000288887209 */ /* 0x002fe40007810000 */
        /* <DEDUP_REMOVED lines=15> */
[----:B------:R-:W-:-:S03]  /*11700*/  FMNMX.FTZ R13, R221, R0, !PT ;  /* 0x00000000dd0d7209 */ /* 0x000fc60007810000 */
[----:B------:R-:W1:Y:S02]  /*11710*/  SHFL.BFLY PT, R134, R12, 0x2, 0x1f ;  /* 0x0c401f000c867f89 */ /* 0x000e6400000e0000 */
[----:B-1----:R-:W-:Y:S02]  /*11720*/  FMNMX.FTZ R136, R136, R4, !PT ;  /* 0x0000000488887209 */ /* 0x002fe40007810000 */
[----:B------:R-:W-:Y:S01]  /*11730*/  MOV R3, UR31 ;  /* 0x0000001f00037c02 */ /* 0x000fe20008000f00 */
[----:B------:R-:W1:Y:S04]  /*11740*/  SHFL.BFLY PT, R18, R13, 0x2, 0x1f ;  /* 0x0c401f000d127f89 */ /* 0x000e6800000e0000 */
[----:B------:R-:W1:Y:S01]  /*11750*/  SHFL.BFLY PT, R15, R135, 0x1, 0x1f ;  /* 0x0c201f00870f7f89 */ /* 0x000e6200000e0000 */
[C---:B------:R-:W-:Y:S01]  /*11760*/  FMUL.FTZ R0, R136.reuse, c[0x0][0x23c] ;  /* 0x00008f0088007a20 */ /* 0x040fe20000410000 */
[----:B------:R-:W-:-:S04]  /*11770*/  FSETP.NEU.FTZ.AND P3, PT, R136, -INF , PT ;  /* 0xff8000008800780b */ /* 0x000fc80003f7d000 */
[----:B------:R-:W-:Y:S02]  /*11780*/  FSEL R0, R0, RZ, P3 ;  /* 0x000000ff00007208 */ /* 0x000fe40001800000 */
[----:B------:R-:W-:Y:S02]  /*11790*/  FMNMX.FTZ R134, R134, R12, !PT ;  /* 0x0000000c86867209 */ /* 0x000fe40007810000 */
[----:B-1----:R-:W-:-:S05]  /*117a0*/  FMNMX.FTZ R13, R18, R13, !PT ;  /* 0x0000000d120d7209 */ /* 0x002fca0007810000 */
[----:B------:R-:W-:Y:S01]  /*117b0*/  SHFL.BFLY PT, R18, R13, 0x1, 0x1f ;  /* 0x0c201f000d127f89 */ /* 0x000fe200000e0000 */
[----:B------:R-:W-:-:S04]  /*117c0*/  FMNMX.FTZ R135, R135, R15, !PT ;  /* 0x0000000f87877209 */ /* 0x000fc80007810000 */
[C---:B------:R-:W-:Y:S01]  /*117d0*/  FSETP.NEU.FTZ.AND P2, PT, R135.reuse, -INF , PT ;  /* 0xff8000008700780b */ /* 0x040fe20003f5d000 */
[----:B------:R-:W-:-:S05]  /*117e0*/  FMUL.FTZ R12, R135, c[0x0][0x23c] ;  /* 0x00008f00870c7a20 */ /* 0x000fca0000410000 */
[----:B------:R-:W-:Y:S01]  /*117f0*/  FSEL R12, R12, RZ, P2 ;  /* 0x000000ff0c0c7208 */ /* 0x000fe20001000000 */
[----:B------:R-:W1:Y:S08]  /*11800*/  LDC.U8 R183, c[0x0][0x2d8] ;  /* 0x0000b600ffb77b82 */ /* 0x000e700000000000 */
[----:B------:R-:W1:Y:S02]  /*11810*/  LDC.U8 R182, c[0x0][0x2d8] ;  /* 0x0000b600ffb67b82 */ /* 0x000e640000000000 */
[----:B-1----:R-:W-:Y:S01]  /*11820*/  PRMT R182, R182, 0x7054, R183 ;  /* 0x00007054b6b67816 */ /* 0x002fe200000000b7 */
[----:B----4-:R-:W-:-:S04]  /*11830*/  IMAD.WIDE.U32 R4, R5, -0x2daee0ad, RZ ;  /* 0xd2511f5305047825 */ /* 0x010fc800078e00ff */
[----:B-----5:R-:W-:Y:S01]  /*11840*/  IMAD.WIDE.U32 R10, R8, -0x326172a9, RZ ;  /* 0xcd9e8d57080a7825 */ /* 0x020fe200078e00ff */
[----:B------:R-:W-:-:S04]  /*11850*/  LOP3.LUT R2, R5, UR32, R3, 0x96, !PT ;  /* 0x0000002005027c12 */ /* 0x000fc8000f8e9603 */
[----:B--2---:R-:W-:Y:S01]  /*11860*/  LOP3.LUT R6, R11, R6, RZ, 0x3c, !PT ;  /* 0x000000060b067212 */ /* 0x004fe200078e3cff */
[----:B------:R-:W-:-:S04]  /*11870*/  IMAD.WIDE.U32 R2, R2, -0x326172a9, RZ ;  /* 0xcd9e8d5702027825 */ /* 0x000fc800078e00ff */
[----:B---3--:R-:W-:Y:S01]  /*11880*/  IMAD R8, R7, -0x326172a9, RZ ;  /* 0xcd9e8d5707087824 */ /* 0x008fe200078e02ff */
[----:B------:R-:W-:Y:S01]  /*11890*/  LOP3.LUT R16, R25, UR14, R2, 0x96, !PT ;  /* 0x0000000e19107c12 */ /* 0x000fe2000f8e9602 */
[----:B------:R-:W-:-:S03]  /*118a0*/  IMAD.WIDE.U32 R6, R6, -0x2daee0ad, RZ ;  /* 0xd2511f5306067825 */ /* 0x000fc600078e00ff */
[----:B------:R-:W-:Y:S01]  /*118b0*/  LOP3.LUT R5, R3, UR16, R8, 0x96, !PT ;  /* 0x0000001003057c12 */ /* 0x000fe2000f8e9608 */
[----:B------:R-:W-:Y:S01]  /*118c0*/  IMAD.WIDE.U32 R16, R16, -0x2daee0ad, RZ ;  /* 0xd2511f5310107825 */ /* 0x000fe200078e00ff */
[----:B------:R-:W-:-:S03]  /*118d0*/  LOP3.LUT R9, R7, UR15, R4, 0x96, !PT ;  /* 0x0000000f07097c12 */ /* 0x000fc6000f8e9604 */
[----:B------:R-:W-:Y:S01]  /*118e0*/  IMAD.WIDE.U32 R4, R5, -0x2daee0ad, RZ ;  /* 0xd2511f5305047825 */ /* 0x000fe200078e00ff */
[----:B------:R-:W-:-:S03]  /*118f0*/  LOP3.LUT R10, R3, UR16, R10, 0x96, !PT ;  /* 0x00000010030a7c12 */ /* 0x000fc6000f8e960a */
[----:B------:R-:W-:Y:S01]  /*11900*/  FFMA.FTZ R8, R22, c[0x0][0x23c], -R0 ;  /* 0x00008f0016087a23 */ /* 0x000fe20000010800 */
[----:B------:R-:W-:Y:S02]  /*11910*/  LOP3.LUT R14, R17, UR11, R4, 0x96, !PT ;  /* 0x0000000b110e7c12 */ /* 0x000fe4000f8e9604 */
[----:B------:R-:W1:Y:S01]  /*11920*/  SHFL.BFLY PT, R17, R134, 0x1, 0x1f ;  /* 0x0c201f0086117f89 */ /* 0x000e6200000e0000 */
[----:B------:R2:W-:Y:S01]  /*11930*/  MUFU.EX2 R175, R8 ;  /* 0x0000000800af7308 */ /* 0x0005e20000000800 */
[----:B------:R-:W-:Y:S01]  /*11940*/  IMAD.WIDE.U32 R10, R10, -0x2daee0ad, RZ ;  /* 0xd2511f530a0a7825 */ /* 0x000fe200078e00ff */
[----:B------:R-:W-:-:S03]  /*11950*/  LOP3.LUT R5, R5, UR13, R26, 0x96, !PT ;  /* 0x0000000d05057c12 */ /* 0x000fc6000f8e961a */
[--C-:B------:R-:W-:Y:S02]  /*11960*/  FFMA.FTZ R4, R138, c[0x0][0x23c], -R0.reuse ;  /* 0x00008f008a047a23 */ /* 0x100fe40000010800 */
[----:B------:R-:W-:Y:S01]  /*11970*/  FFMA.FTZ R3, R137, c[0x0][0x23c], -R0 ;  /* 0x00008f0089037a23 */ /* 0x000fe20000010800 */
[----:B------:R-:W-:Y:S01]  /*11980*/  LOP3.LUT R6, R11, UR13, R6, 0x96, !PT ;  /* 0x0000000d0b067c12 */ /* 0x000fe2000f8e9606 */
[----:B------:R3:W-:Y:S01]  /*11990*/  MUFU.EX2 R181, R4 ;  /* 0x0000000400b57308 */ /* 0x0007e20000000800 */
[----:B--2---:R-:W-:-:S07]  /*119a0*/  IMAD.WIDE.U32 R8, R9, -0x326172a9, RZ ;  /* 0xcd9e8d5709087825 */ /* 0x004fce00078e00ff */
[----:B------:R2:W-:Y:S01]  /*119b0*/  MUFU.EX2 R188, R3 ;  /* 0x0000000300bc7308 */ /* 0x0005e20000000800 */
[----:B------:R-:W-:Y:S01]  /*119c0*/  LOP3.LUT R7, R9, UR14, R2, 0x96, !PT ;  /* 0x0000000e09077c12 */ /* 0x000fe2000f8e9602 */
[----:B------:R-:W-:-:S04]  /*119d0*/  IMAD.WIDE.U32 R14, R14, -0x326172a9, RZ ;  /* 0xcd9e8d570e0e7825 */ /* 0x000fc800078e00ff */
[----:B---3--:R-:W-:-:S04]  /*119e0*/  FFMA.FTZ R4, R139, c[0x0][0x23c], -R0 ;  /* 0x00008f008b047a23 */ /* 0x008fc80000010800 */
[----:B------:R3:W-:Y:S01]  /*119f0*/  MUFU.EX2 R180, R4 ;  /* 0x0000000400b47308 */ /* 0x0007e20000000800 */
[----:B--2---:R-:W-:-:S05]  /*11a00*/  IMAD.WIDE.U32 R2, R5, -0x326172a9, RZ ;  /* 0xcd9e8d5705027825 */ /* 0x004fca00078e00ff */
[----:B------:R-:W-:Y:S02]  /*11a10*/  LOP3.LUT R3, R3, UR12, R24, 0x96, !PT ;  /* 0x0000000c03037c12 */ /* 0x000fe4000f8e9618 */
[----:B------:R-:W-:Y:S01]  /*11a20*/  LOP3.LUT R9, R15, UR10, R2, 0x96, !PT ;  /* 0x0000000a0f097c12 */ /* 0x000fe2000f8e9602 */
[----:B---3--:R-:W-:-:S04]  /*11a30*/  IMAD.WIDE.U32 R4, R6, -0x326172a9, RZ ;  /* 0xcd9e8d5706047825 */ /* 0x008fc800078e00ff */
[----:B------:R-:W-:Y:S01]  /*11a40*/  IMAD.WIDE.U32 R6, R7, -0x2daee0ad, RZ ;  /* 0xd2511f5307067825 */ /* 0x000fe200078e00ff */
[----:B------:R-:W-:-:S03]  /*11a50*/  LOP3.LUT R8, R5, UR12, R8, 0x96, !PT ;  /* 0x0000000c05087c12 */ /* 0x000fc6000f8e9608 */
[----:B------:R-:W-:Y:S01]  /*11a60*/  IMAD.WIDE.U32 R2, R3, -0x2daee0ad, RZ ;  /* 0xd2511f5303027825 */ /* 0x000fe200078e00ff */
[----:B------:R-:W-:-:S03]  /*11a70*/  LOP3.LUT R10, R7, UR11, R10, 0x96, !PT ;  /* 0x0000000b070a7c12 */ /* 0x000fc6000f8e960a */
[----:B------:R-:W-:Y:S01]  /*11a80*/  IMAD.WIDE.U32 R138, R9, -0x2daee0ad, RZ ;  /* 0xd2511f53098a7825 */ /* 0x000fe200078e00ff */
[----:B-1----:R-:W-:-:S03]  /*11a90*/  FMNMX.FTZ R134, R134, R17, !PT ;  /* 0x0000001186867209 */ /* 0x002fc60007810000 */
[----:B------:R-:W-:Y:S02]  /*11aa0*/  FFMA.FTZ R11, R132, c[0x0][0x23c], -R12 ;  /* 0x00008f00840b7a23 */ /* 0x000fe4000001080c */
[----:B------:R-:W-:Y:S01]  /*11ab0*/  IMAD.WIDE.U32 R8, R8, -0x2daee0ad, RZ ;  /* 0xd2511f5308087825 */ /* 0x000fe200078e00ff */
[----:B------:R-:W-:-:S03]  /*11ac0*/  LOP3.LUT R7, R3, UR9, R16, 0x96, !PT ;  /* 0x0000000903077c12 */ /* 0x000fc6000f8e9610 */
[----:B------:R-:W-:Y:S01]  /*11ad0*/  IMAD.WIDE.U32 R184, R10, -0x326172a9, RZ ;  /* 0xcd9e8d570ab87825 */ /* 0x000fe200078e00ff */
[----:B------:R-:W-:Y:S01]  /*11ae0*/  LOP3.LUT R10, R139, UR5, R2, 0x96, !PT ;  /* 0x000000058b0a7c12 */ /* 0x000fe2000f8e9602 */
[----:B------:R1:W-:Y:S02]  /*11af0*/  MUFU.EX2 R35, R11 ;  /* 0x0000000b00237308 */ /* 0x0003e40000000800 */
[--C-:B------:R-:W-:Y:S01]  /*11b00*/  FFMA.FTZ R5, R172, c[0x0][0x23c], -R12.reuse ;  /* 0x00008f00ac057a23 */ /* 0x100fe2000001080c */
[----:B------:R-:W-:Y:S01]  /*11b10*/  FMNMX.FTZ R2, R13, R18, !PT ;  /* 0x000000120d027209 */ /* 0x000fe20007810000 */
[----:B------:R-:W-:Y:S01]  /*11b20*/  FFMA.FTZ R3, R23, c[0x0][0x23c], -R12 ;  /* 0x00008f0017037a23 */ /* 0x000fe2000001080c */
[C---:B------:R-:W-:Y:S01]  /*11b30*/  FSETP.NEU.FTZ.AND P1, PT, R134.reuse, -INF , PT ;  /* 0xff8000008600780b */ /* 0x040fe20003f3d000 */
[----:B------:R-:W-:Y:S02]  /*11b40*/  FMUL.FTZ R13, R134, c[0x0][0x23c] ;  /* 0x00008f00860d7a20 */ /* 0x000fe40000410000 */
[----:B------:R2:W-:Y:S01]  /*11b50*/  MUFU.EX2 R174, R5 ;  /* 0x0000000500ae7308 */ /* 0x0005e20000000800 */
[----:B-1----:R-:W-:Y:S01]  /*11b60*/  LOP3.LUT R11, R9, UR9, R6, 0x96, !PT ;  /* 0x00000009090b7c12 */ /* 0x002fe2000f8e9606 */
[----:B------:R-:W-:Y:S01]  /*11b70*/  IMAD.WIDE.U32 R6, R7, -0x326172a9, RZ ;  /* 0xcd9e8d5707067825 */ /* 0x000fe200078e00ff */
[----:B------:R-:W-:-:S05]  /*11b80*/  LOP3.LUT R9, R185, UR10, R4, 0x96, !PT ;  /* 0x0000000ab9097c12 */ /* 0x000fca000f8e9604 */
[----:B------:R1:W-:Y:S01]  /*11b90*/  MUFU.EX2 R189, R3 ;  /* 0x0000000300bd7308 */ /* 0x0003e20000000800 */
[----:B------:R-:W-:Y:S01]  /*11ba0*/  FSEL R13, R13, RZ, P1 ;  /* 0x000000ff0d0d7208 */ /* 0x000fe20000800000 */
[----:B--2---:R-:W-:Y:S01]  /*11bb0*/  IMAD.WIDE.U32 R4, R10, -0x326172a9, RZ ;  /* 0xcd9e8d570a047825 */ /* 0x004fe200078e00ff */
[----:B------:R-:W-:-:S03]  /*11bc0*/  LOP3.LUT R132, R7, UR8, R14, 0x96, !PT ;  /* 0x0000000807847c12 */ /* 0x000fc6000f8e960e */
[----:B------:R-:W-:Y:S01]  /*11bd0*/  IMAD.WIDE.U32 R178, R9, -0x2daee0ad, RZ ;  /* 0xd2511f5309b27825 */ /* 0x000fe200078e00ff */
[----:B------:R-:W-:-:S03]  /*11be0*/  SHF.R.U32.HI R7, RZ, 0x10, R4 ;  /* 0x00000010ff077819 */ /* 0x000fc60000011604 */
[----:B-1----:R-:W-:Y:S01]  /*11bf0*/  FFMA.FTZ R3, R173, c[0x0][0x23c], -R12 ;  /* 0x00008f00ad037a23 */ /* 0x002fe2000001080c */
[----:B------:R-:W-:Y:S02]  /*11c00*/  LOP3.LUT R6, R5, UR17, R6, 0x96, !PT ;  /* 0x0000001105067c12 */ /* 0x000fe4000f8e9606 */
[----:B------:R-:W-:Y:S01]  /*11c10*/  LOP3.LUT R10, R4, 0xff, RZ, 0xc0, !PT ;  /* 0x000000ff040a7812 */ /* 0x000fe200078ec0ff */
[----:B------:R1:W2:Y:S01]  /*11c20*/  MUFU.EX2 R22, R3 ;  /* 0x0000000300167308 */ /* 0x0002a20000000800 */
[----:B------:R-:W-:Y:S02]  /*11c30*/  SHF.R.U32.HI R9, RZ, 0x18, R4 ;  /* 0x00000018ff097819 */ /* 0x000fe40000011604 */
[----:B------:R-:W-:Y:S01]  /*11c40*/  LOP3.LUT R7, R7, 0xff, RZ, 0xc0, !PT ;  /* 0x000000ff07077812 */ /* 0x000fe200078ec0ff */
[----:B------:R-:W-:Y:S02]  /*11c50*/  FMUL.FTZ R14, R2, c[0x0][0x23c] ;  /* 0x00008f00020e7a20 */ /* 0x000fe40000410000 */
[----:B------:R-:W-:Y:S01]  /*11c60*/  IMAD.WIDE.U32 R176, R11, -0x326172a9, RZ ;  /* 0xcd9e8d570bb07825 */ /* 0x000fe200078e00ff */
[----:B-1----:R-:W-:-:S03]  /*11c70*/  LOP3.LUT R3, R4, 0xffff, RZ, 0xc0, !PT ;  /* 0x0000ffff04037812 */ /* 0x002fc600078ec0ff */
[----:B------:R-:W-:Y:S01]  /*11c80*/  FFMA.FTZ R5, R19, c[0x0][0x23c], -R13 ;  /* 0x00008f0013057a23 */ /* 0x000fe2000001080d */
[----:B------:R-:W-:Y:S02]  /*11c90*/  LOP3.LUT R4, R179, UR5, R8, 0x96, !PT ;  /* 0x00000005b3047c12 */ /* 0x000fe4000f8e9608 */
[----:B------:R-:W-:Y:S01]  /*11ca0*/  PRMT R19, R7, 0x5410, R9 ;  /* 0x0000541007137816 */ /* 0x000fe20000000009 */
[----:B------:R1:W-:Y:S01]  /*11cb0*/  MUFU.EX2 R190, R5 ;  /* 0x0000000500be7308 */ /* 0x0003e20000000800 */
[----:B------:R-:W-:Y:S01]  /*11cc0*/  SHF.R.U32.HI R8, RZ, 0x8, R3 ;  /* 0x00000008ff087819 */ /* 0x000fe20000011603 */
[----:B------:R-:W-:Y:S01]  /*11cd0*/  FFMA.FTZ R3, R20, c[0x0][0x23c], -R13 ;  /* 0x00008f0014037a23 */ /* 0x000fe2000001080d */
[----:B------:R-:W-:Y:S02]  /*11ce0*/  FSEL R7, R135, RZ, P2 ;  /* 0x000000ff87077208 */ /* 0x000fe40001000000 */
[----:B------:R-:W-:-:S03]  /*11cf0*/  FSETP.NEU.FTZ.AND P2, PT, R2, -INF , PT ;  /* 0xff8000000200780b */ /* 0x000fc60003f5d000 */
[----:B------:R3:W-:Y:S01]  /*11d00*/  MUFU.EX2 R137, R3 ;  /* 0x0000000300897308 */ /* 0x0007e20000000800 */
[----:B------:R-:W-:Y:S01]  /*11d10*/  FSEL R14, R14, RZ, P2 ;  /* 0x000000ff0e0e7208 */ /* 0x000fe20001000000 */
[----:B-1----:R-:W-:-:S05]  /*11d20*/  IMAD.WIDE.U32 R4, R4, -0x326172a9, RZ ;  /* 0xcd9e8d5704047825 */ /* 0x002fca00078e00ff */
[C---:B------:R-:W-:Y:S02]  /*11d30*/  LOP3.LUT R11, R4.reuse, 0xffff, RZ, 0xc0, !PT ;  /* 0x0000ffff040b7812 */ /* 0x040fe400078ec0ff */
[----:B------:R-:W-:Y:S02]  /*11d40*/  LOP3.LUT R15, R4, 0xff, RZ, 0xc0, !PT ;  /* 0x000000ff040f7812 */ /* 0x000fe400078ec0ff */
[--C-:B------:R-:W-:Y:S02]  /*11d50*/  SHF.R.U32.HI R17, RZ, 0x10, R4.reuse ;  /* 0x00000010ff117819 */ /* 0x100fe40000011604 */
[----:B------:R-:W-:Y:S01]  /*11d60*/  SHF.R.U32.HI R18, RZ, 0x18, R4 ;  /* 0x00000018ff127819 */ /* 0x000fe20000011604 */
[--C-:B------:R-:W-:Y:S01]  /*11d70*/  FFMA.FTZ R4, R21, c[0x0][0x23c], -R13.reuse ;  /* 0x00008f0015047a23 */ /* 0x100fe2000001080d */
[----:B---3--:R-:W-:Y:S01]  /*11d80*/  LOP3.LUT R3, R5, UR17, R176, 0x96, !PT ;  /* 0x0000001105037c12 */ /* 0x008fe2000f8e96b0 */
[----:B------:R-:W-:Y:S02]  /*11d90*/  FFMA.FTZ R5, R32, c[0x0][0x23c], -R13 ;  /* 0x00008f0020057a23 */ /* 0x000fe4000001080d */
[----:B------:R1:W3:Y:S01]  /*11da0*/  MUFU.EX2 R27, R4 ;  /* 0x00000004001b7308 */ /* 0x0002e20000000800 */
[----:B------:R-:W-:Y:S01]  /*11db0*/  PRMT R23, R10, 0x5410, R8 ;  /* 0x000054100a177816 */ /* 0x000fe20000000008 */
[----:B------:R-:W-:Y:S01]  /*11dc0*/  FADD.FTZ R25, R230, -R7 ;  /* 0x80000007e6197221 */ /* 0x000fe20000010000 */
[----:B------:R-:W-:-:S05]  /*11dd0*/  LOP3.LUT R7, R6, 0xffff, RZ, 0xc0, !PT ;  /* 0x0000ffff06077812 */ /* 0x000fca00078ec0ff */
[----:B------:R4:W5:Y:S01]  /*11de0*/  MUFU.EX2 R26, R5 ;  /* 0x00000005001a7308 */ /* 0x0009620000000800 */
[----:B------:R-:W-:Y:S02]  /*11df0*/  LOP3.LUT R10, R6, 0xff, RZ, 0xc0, !PT ;  /* 0x000000ff060a7812 */ /* 0x000fe400078ec0ff */
[----:B------:R-:W-:Y:S01]  /*11e00*/  SHF.R.U32.HI R9, RZ, 0x18, R6 ;  /* 0x00000018ff097819 */ /* 0x000fe20000011606 */
[----:B-1----:R-:W-:Y:S01]  /*11e10*/  FFMA.FTZ R4, R33, c[0x0][0x23c], -R14 ;  /* 0x00008f0021047a23 */ /* 0x002fe2000001080e */
[----:B------:R-:W-:-:S03]  /*11e20*/  FSEL R8, R136, RZ, P3 ;  /* 0x000000ff88087208 */ /* 0x000fc60001800000 */
[----:B------:R1:W-:Y:S01]  /*11e30*/  MUFU.EX2 R227, R4 ;  /* 0x0000000400e37308 */ /* 0x0003e20000000800 */
[----:B----4-:R-:W-:-:S04]  /*11e40*/  SHF.R.U32.HI R5, RZ, 0x10, R6 ;  /* 0x00000010ff057819 */ /* 0x010fc80000011606 */
[----:B------:R-:W-:Y:S01]  /*11e50*/  LOP3.LUT R6, R5, 0xff, RZ, 0xc0, !PT ;  /* 0x000000ff05067812 */ /* 0x000fe200078ec0ff */
[----:B------:R-:W-:Y:S01]  /*11e60*/  FFMA.FTZ R5, R133, c[0x0][0x23c], -R14 ;  /* 0x00008f0085057a23 */ /* 0x000fe2000001080e */
[----:B--2---:R-:W-:Y:S02]  /*11e70*/  MOV R133, R22 ;  /* 0x0000001600857202 */ /* 0x004fe40000000f00 */
[----:B-1----:R-:W-:Y:S01]  /*11e80*/  SHF.R.U32.HI R4, RZ, 0x8, R11 ;  /* 0x00000008ff047819 */ /* 0x002fe2000001160b */
[----:B------:R-:W-:-:S03]  /*11e90*/  FADD.FTZ R20, R231, -R8 ;  /* 0x80000008e7147221 */ /* 0x000fc60000010000 */
[----:B------:R-:W-:Y:S02]  /*11ea0*/  PRMT R22, R15, 0x5410, R4 ;  /* 0x000054100f167816 */ /* 0x000fe40000000004 */
[C---:B------:R-:W-:Y:S02]  /*11eb0*/  LOP3.LUT R4, R3.reuse, 0xffff, RZ, 0xc0, !PT ;  /* 0x0000ffff03047812 */ /* 0x040fe400078ec0ff */
[----:B------:R-:W-:Y:S02]  /*11ec0*/  FSEL R8, R134, RZ, P1 ;  /* 0x000000ff86087208 */ /* 0x000fe40000800000 */
[----:B------:R-:W-:Y:S02]  /*11ed0*/  SHF.R.U32.HI R7, RZ, 0x8, R7 ;  /* 0x00000008ff077819 */ /* 0x000fe40000011607 */
[----:B------:R-:W-:Y:S02]  /*11ee0*/  PRMT R16, R6, 0x5410, R9 ;  /* 0x0000541006107816 */ /* 0x000fe40000000009 */
[----:B------:R-:W-:-:S02]  /*11ef0*/  LOP3.LUT R9, R3, 0xff, RZ, 0xc0, !PT ;  /* 0x000000ff03097812 */ /* 0x000fc400078ec0ff */
[----:B------:R-:W-:Y:S02]  /*11f00*/  SHF.R.U32.HI R4, RZ, 0x8, R4 ;  /* 0x00000008ff047819 */ /* 0x000fe40000011604 */
[----:B------:R-:W-:Y:S01]  /*11f10*/  SHF.R.U32.HI R6, RZ, 0x10, R3 ;  /* 0x00000010ff067819 */ /* 0x000fe20000011603 */
[----:B------:R-:W-:Y:S01]  /*11f20*/  FADD.FTZ R24, R228, -R8 ;  /* 0x80000008e4187221 */ /* 0x000fe20000010000 */
[----:B------:R-:W-:Y:S01]  /*11f30*/  PRMT R11, R10, 0x5410, R7 ;  /* 0x000054100a0b7816 */ /* 0x000fe20000000007 */
[----:B------:R1:W-:Y:S01]  /*11f40*/  MUFU.EX2 R226, R5 ;  /* 0x0000000500e27308 */ /* 0x0003e20000000800 */
[----:B------:R-:W-:Y:S02]  /*11f50*/  FSEL R7, R2, RZ, P2 ;  /* 0x000000ff02077208 */ /* 0x000fe40001000000 */
[----:B------:R-:W-:Y:S02]  /*11f60*/  SHF.R.U32.HI R8, RZ, 0x18, R3 ;  /* 0x00000018ff087819 */ /* 0x000fe40000011603 */
[----:B------:R-:W-:Y:S01]  /*11f70*/  PRMT R9, R9, 0x5410, R4 ;  /* 0x0000541009097816 */ /* 0x000fe20000000004 */
[--C-:B------:R-:W-:Y:S01]  /*11f80*/  FFMA.FTZ R4, R28, c[0x0][0x23c], -R14.reuse ;  /* 0x00008f001c047a23 */ /* 0x100fe2000001080e */
[----:B------:R-:W-:Y:S01]  /*11f90*/  LOP3.LUT R3, R6, 0xff, RZ, 0xc0, !PT ;  /* 0x000000ff06037812 */ /* 0x000fe200078ec0ff */
[--C-:B------:R-:W-:Y:S01]  /*11fa0*/  HSET2.LE.AND R6, R23, R182.reuse, PT ;  /* 0x000000b617067233 */ /* 0x100fe20003803000 */
[----:B------:R-:W-:Y:S01]  /*11fb0*/  FFMA.FTZ R10, R34, c[0x0][0x23c], -R14 ;  /* 0x00008f00220a7a23 */ /* 0x000fe2000001080e */
[----:B------:R2:W-:Y:S01]  /*11fc0*/  MUFU.EX2 R179, R4 ;  /* 0x0000000400b37308 */ /* 0x0005e20000000800 */
[----:B------:R-:W-:Y:S01]  /*11fd0*/  PRMT R21, R3, 0x5410, R8 ;  /* 0x0000541003157816 */ /* 0x000fe20000000008 */
[----:B------:R-:W4:Y:S01]  /*11fe0*/  LDSM.16.MT88.4 R28, [R205+0xa000] ;  /* 0x00a00000cd1c783b */ /* 0x000f220000004200 */
[----:B-1----:R-:W-:Y:S01]  /*11ff0*/  LOP3.LUT R5, R17, 0xff, RZ, 0xc0, !PT ;  /* 0x000000ff11057812 */ /* 0x002fe200078ec0ff */
[----:B------:R-:W-:Y:S01]  /*12000*/  FADD.FTZ R17, R229, -R7 ;  /* 0x80000007e5117221 */ /* 0x000fe20000010000 */
[----:B------:R-:W-:Y:S01]  /*12010*/  HSET2.LE.AND R7, R19, R182, PT ;  /* 0x000000b613077233 */ /* 0x000fe20003803000 */
[----:B------:R-:W-:-:S02]  /*12020*/  F2FP.PACK_AB R3, R180, R181 ;  /* 0x000000b5b403723e */ /* 0x000fc400000000ff */
[----:B------:R-:W-:Y:S01]  /*12030*/  PRMT R15, R5, 0x5410, R18 ;  /* 0x00005410050f7816 */ /* 0x000fe20000000012 */
[--C-:B------:R-:W-:Y:S01]  /*12040*/  HSET2.LE.AND R5, R11, R182.reuse, PT ;  /* 0x000000b60b057233 */ /* 0x100fe20003803000 */
[----:B------:R-:W-:Y:S02]  /*12050*/  F2FP.PACK_AB R8, R188, R175 ;  /* 0x000000afbc08723e */ /* 0x000fe400000000ff */
[----:B--2---:R-:W-:Y:S02]  /*12060*/  F2FP.PACK_AB R4, R133, R189 ;  /* 0x000000bd8504723e */ /* 0x004fe400000000ff */
[----:B------:R-:W-:Y:S01]  /*12070*/  LOP3.LUT R6, R6, R3, RZ, 0xc0, !PT ;  /* 0x0000000306067212 */ /* 0x000fe200078ec0ff */
[----:B------:R-:W-:Y:S01]  /*12080*/  HSET2.LE.AND R3, R16, R182, PT ;  /* 0x000000b610037233 */ /* 0x000fe20003803000 */
[----:B------:R-:W-:Y:S02]  /*12090*/  LOP3.LUT R7, R7, R4, RZ, 0xc0, !PT ;  /* 0x0000000407077212 */ /* 0x000fe400078ec0ff */
[----:B------:R-:W-:-:S02]  /*120a0*/  LOP3.LUT R4, R5, R8, RZ, 0xc0, !PT ;  /* 0x0000000805047212 */ /* 0x000fc400078ec0ff */
[----:B------:R-:W-:Y:S01]  /*120b0*/  F2FP.PACK_AB R5, R174, R35 ;  /* 0x00000023ae05723e */ /* 0x000fe200000000ff */
[----:B------:R-:W-:Y:S01]  /*120c0*/  FMUL.FTZ R19, R25, c[0x0][0x23c] ;  /* 0x00008f0019137a20 */ /* 0x000fe20000410000 */
[----:B---3--:R-:W-:Y:S02]  /*120d0*/  MOV R23, R27 ;  /* 0x0000001b00177202 */ /* 0x008fe40000000f00 */
[----:B------:R-:W-:Y:S01]  /*120e0*/  LOP3.LUT R5, R3, R5, RZ, 0xc0, !PT ;  /* 0x0000000503057212 */ /* 0x000fe200078ec0ff */
[----:B------:R-:W-:Y:S01]  /*120f0*/  HSET2.LE.AND R3, R22, R182, PT ;  /* 0x000000b616037233 */ /* 0x000fe20003803000 */
[----:B------:R-:W-:Y:S01]  /*12100*/  FMUL.FTZ R18, R24, c[0x0][0x23c] ;  /* 0x00008f0018127a20 */ /* 0x000fe20000410000 */
[----:B-----5:R-:W-:Y:S01]  /*12110*/  MOV R22, R26 ;  /* 0x0000001a00167202 */ /* 0x020fe20000000f00 */
[----:B------:R1:W2:Y:S01]  /*12120*/  MUFU.EX2 R185, R10 ;  /* 0x0000000a00b97308 */ /* 0x0002a20000000800 */
[----:B------:R-:W3:Y:S01]  /*12130*/  LDSM.16.MT88.4 R24, [R207+0xa000] ;  /* 0x00a00000cf18783b */ /* 0x000ee20000004200 */
[----:B------:R-:W-:-:S02]  /*12140*/  FMUL.FTZ R17, R17, c[0x0][0x23c] ;  /* 0x00008f0011117a20 */ /* 0x000fc40000410000 */
[----:B------:R-:W-:-:S04]  /*12150*/  FMUL.FTZ R20, R20, c[0x0][0x23c] ;  /* 0x00008f0014147a20 */ /* 0x000fc80000410000 */
[----:B------:R-:W5:Y:S01]  /*12160*/  MUFU.EX2 R18, R18 ;  /* 0x0000001200127308 */ /* 0x000f620000000800 */
[----:B-1----:R-:W-:-:S07]  /*12170*/  F2FP.PACK_AB R10, R23, R22 ;  /* 0x00000016170a723e */ /* 0x002fce00000000ff */
[----:B------:R-:W1:Y:S01]  /*12180*/  MUFU.EX2 R17, R17 ;  /* 0x0000001100117308 */ /* 0x000e620000000800 */
[----:B--2---:R-:W-:Y:S02]  /*12190*/  F2FP.PACK_AB R11, R179, R185 ;  /* 0x000000b9b30b723e */ /* 0x004fe400000000ff */
[----:B------:R-:W-:Y:S01]  /*121a0*/  LOP3.LUT R10, R3, R10, RZ, 0xc0, !PT ;  /* 0x0000000a030a7212 */ /* 0x000fe200078ec0ff */
[----:B------:R-:W-:-:S04]  /*121b0*/  HSET2.LE.AND R3, R15, R182, PT ;  /* 0x000000b60f037233 */ /* 0x000fc80003803000 */
[----:B------:R-:W2:Y:S01]  /*121c0*/  MUFU.EX2 R20, R20 ;  /* 0x0000001400147308 */ /* 0x000ea20000000800 */
[----:B------:R-:W-:Y:S01]  /*121d0*/  LOP3.LUT R11, R3, R11, RZ, 0xc0, !PT ;  /* 0x0000000b030b7212 */ /* 0x000fe200078ec0ff */
[----:B------:R-:W-:-:S06]  /*121e0*/  HSET2.LE.AND R3, R9, R182, PT ;  /* 0x000000b609037233 */ /* 0x000fcc0003803000 */
[----:B------:R-:W2:Y:S01]  /*121f0*/  MUFU.EX2 R19, R19 ;  /* 0x0000001300137308 */ /* 0x000ea20000000800 */
[----:B------:R-:W-:Y:S01]  /*12200*/  F2FP.PACK_AB R8, R137, R190 ;  /* 0x000000be8908723e */ /* 0x000fe200000000ff */
[----:B------:R-:W-:-:S03]  /*12210*/  HSET2.LE.AND R9, R21, R182, PT ;  /* 0x000000b615097233 */ /* 0x000fc60003803000 */
[----:B------:R-:W-:Y:S02]  /*12220*/  LOP3.LUT R8, R3, R8, RZ, 0xc0, !PT ;  /* 0x0000000803087212 */ /* 0x000fe400078ec0ff */
[----:B------:R-:W-:Y:S01]  /*12230*/  F2FP.PACK_AB R3, R226, R227 ;  /* 0x000000e3e203723e */ /* 0x000fe200000000ff */
[-C--:B-----5:R-:W-:Y:S02]  /*12240*/  FMUL.FTZ R144, R144, R18.reuse ;  /* 0x0000001290907220 */ /* 0x0a0fe40000410000 */
[-C--:B------:R-:W-:Y:S01]  /*12250*/  FMUL.FTZ R145, R145, R18.reuse ;  /* 0x0000001291917220 */ /* 0x080fe20000410000 */
[----:B------:R-:W-:Y:S01]  /*12260*/  LOP3.LUT R9, R9, R3, RZ, 0xc0, !PT ;  /* 0x0000000309097212 */ /* 0x000fe200078ec0ff */
[-C--:B-1----:R-:W-:Y:S02]  /*12270*/  FMUL.FTZ R146, R146, R17.reuse ;  /* 0x0000001192927220 */ /* 0x082fe40000410000 */
[----:B------:R-:W-:Y:S02]  /*12280*/  FMUL.FTZ R147, R147, R17 ;  /* 0x0000001193937220 */ /* 0x000fe40000410000 */
[----:B------:R-:W-:-:S02]  /*12290*/  FMUL.FTZ R148, R148, R18 ;  /* 0x0000001294947220 */ /* 0x000fc40000410000 */
[----:B------:R-:W-:Y:S02]  /*122a0*/  FMUL.FTZ R149, R149, R18 ;  /* 0x0000001295957220 */ /* 0x000fe40000410000 */
[-C--:B------:R-:W-:Y:S02]  /*122b0*/  FMUL.FTZ R150, R150, R17.reuse ;  /* 0x0000001196967220 */ /* 0x080fe40000410000 */
[----:B------:R-:W-:Y:S02]  /*122c0*/  FMUL.FTZ R151, R151, R17 ;  /* 0x0000001197977220 */ /* 0x000fe40000410000 */
[-C--:B--2---:R-:W-:Y:S02]  /*122d0*/  FMUL.FTZ R36, R36, R20.reuse ;  /* 0x0000001424247220 */ /* 0x084fe40000410000 */
        /* <DEDUP_REMOVED lines=23> */
[C---:B----4-:R-:W-:Y:S08]  /*12450*/  HMMA.16816.F32 R244, R8.reuse, R28, R144 ;  /* 0x0000001c08f4723c */ /* 0x050ff00000001890 */
[----:B------:R-:W-:Y:S07]  /*12460*/  HMMA.16816.F32 R240, R8, R30, R148 ;  /* 0x0000001e08f0723c */ /* 0x000fee0000001894 */
[----:B------:R-:W-:Y:S01]  /*12470*/  MOV R148, R35 ;  /* 0x0000002300947202 */ /* 0x000fe20000000f00 */
[C---:B---3--:R-:W-:Y:S01]  /*12480*/  HMMA.16816.F32 R144, R4.reuse, R24, R36 ;  /* 0x000000180490723c */ /* 0x048fe20000001824 */
[----:B------:R-:W1:Y:S04]  /*12490*/  LDSM.16.MT88.4 R36, [R210+0xa000] ;  /* 0x00a00000d224783b */ /* 0x000e680000004200 */
[----:B------:R-:W2:Y:S03]  /*124a0*/  LDSM.16.MT88.4 R32, [R209+0xa000] ;  /* 0x00a00000d120783b */ /* 0x000ea60000004200 */
[C---:B------:R-:W-:Y:S08]  /*124b0*/  HMMA.16816.F32 R140, R4.reuse, R28, R140 ;  /* 0x0000001c048c723c */ /* 0x040ff0000000188c */
[----:B------:R-:W-:Y:S01]  /*124c0*/  HMMA.16816.F32 R152, R4, R30, R152 ;  /* 0x0000001e0498723c */ /* 0x000fe20000001898 */
[----:B------:R-:W3:Y:S07]  /*124d0*/  LDSM.16.MT88.4 R28, [R205+0xb000] ;  /* 0x00b00000cd1c783b */ /* 0x000eee0000004200 */
[----:B------:R-:W-:Y:S01]  /*124e0*/  HMMA.16816.F32 R236, R8, R24, R40 ;  /* 0x0000001808ec723c */ /* 0x000fe20000001828 */
[----:B------:R-:W-:Y:S07]  /*124f0*/  LDSM.16.MT88.4 R40, [R210+0xb000] ;  /* 0x00b00000d228783b */ /* 0x000fee0000004200 */
[-C--:B------:R-:W-:Y:S08]  /*12500*/  HMMA.16816.F32 R48, R4, R26.reuse, R48 ;  /* 0x0000001a0430723c */ /* 0x080ff00000001830 */
[----:B------:R-:W-:Y:S01]  /*12510*/  HMMA.16816.F32 R232, R8, R26, R44 ;  /* 0x0000001a08e8723c */ /* 0x000fe2000000182c */
[----:B------:R-:W4:Y:S04]  /*12520*/  LDSM.16.MT88.4 R24, [R207+0xb000] ;  /* 0x00b00000cf18783b */ /* 0x000f280000004200 */
[----:B------:R-:W5:Y:S01]  /*12530*/  LDSM.16.MT88.4 R44, [R209+0xb000] ;  /* 0x00b00000d12c783b */ /* 0x000f620000004200 */
[----:B------:R-:W-:Y:S01]  /*12540*/  FFMA.FTZ R3, R200, c[0x0][0x23c], -R0 ;  /* 0x00008f00c8037a23 */ /* 0x000fe20000010800 */
[----:B------:R-:W-:Y:S01]  /*12550*/  MOV R150, R137 ;  /* 0x0000008900967202 */ /* 0x000fe20000000f00 */
[----:B------:R-:W-:-:S02]  /*12560*/  FMUL.FTZ R56, R56, R18 ;  /* 0x0000001238387220 */ /* 0x000fc40000410000 */
[----:B------:R-:W-:Y:S01]  /*12570*/  FMUL.FTZ R57, R57, R18 ;  /* 0x0000001239397220 */ /* 0x000fe20000410000 */
[----:B------:R1:W-:Y:S01]  /*12580*/  MUFU.EX2 R137, R3 ;  /* 0x0000000300897308 */ /* 0x0003e20000000800 */
        /* <DEDUP_REMOVED lines=50> */
[----:B-1----:R-:W-:Y:S02]  /*128b0*/  FFMA.FTZ R3, R199, c[0x0][0x23c], -R0 ;  /* 0x00008f00c7037a23 */ /* 0x002fe40000010800 */
[-C--:B------:R-:W-:Y:S02]  /*128c0*/  FMUL.FTZ R160, R160, R18.reuse ;  /* 0x00000012a0a07220 */ /* 0x080fe40000410000 */
[----:B------:R-:W-:Y:S01]  /*128d0*/  FMUL.FTZ R161, R161, R18 ;  /* 0x00000012a1a17220 */ /* 0x000fe20000410000 */
[----:B------:R1:W-:Y:S01]  /*128e0*/  MUFU.EX2 R176, R3 ;  /* 0x0000000300b07308 */ /* 0x0003e20000000800 */
[----:B------:R-:W-:-:S02]  /*128f0*/  FMUL.FTZ R162, R162, R17 ;  /* 0x00000011a2a27220 */ /* 0x000fc40000410000 */
[----:B------:R-:W-:Y:S01]  /*12900*/  FMUL.FTZ R163, R163, R17 ;  /* 0x00000011a3a37220 */ /* 0x000fe20000410000 */
[----:B------:R-:W-:Y:S01]  /*12910*/  HMMA.16816.F32 R228, R8, R36, R56 ;  /* 0x0000002408e4723c */ /* 0x000fe20000001838 */
[----:B------:R-:W-:Y:S02]  /*12920*/  MOV R151, R174 ;  /* 0x000000ae00977202 */ /* 0x000fe40000000f00 */
[----:B------:R-:W-:Y:S02]  /*12930*/  MOV R16, R180 ;  /* 0x000000b400107202 */ /* 0x000fe40000000f00 */
[----:B------:R-:W-:-:S03]  /*12940*/  MOV R15, R175 ;  /* 0x000000af000f7202 */ /* 0x000fc60000000f00 */
[----:B------:R-:W-:Y:S01]  /*12950*/  HMMA.16816.F32 R52, R4, R36, R52 ;  /* 0x000000240434723c */ /* 0x000fe20000001834 */
[----:B-1----:R-:W-:-:S07]  /*12960*/  FFMA.FTZ R3, R197, c[0x0][0x23c], -R0 ;  /* 0x00008f00c5037a23 */ /* 0x002fce0000010800 */
[C---:B------:R-:W-:Y:S01]  /*12970*/  HMMA.16816.F32 R64, R4.reuse, R38, R64 ;  /* 0x000000260440723c */ /* 0x040fe20000001840 */
[----:B------:R1:W-:Y:S07]  /*12980*/  MUFU.EX2 R139, R3 ;  /* 0x00000003008b7308 */ /* 0x0003ee0000000800 */
[----:B--2---:R-:W-:Y:S01]  /*12990*/  HMMA.16816.F32 R68, R4, R32, R68 ;  /* 0x000000200444723c */ /* 0x004fe20000001844 */
[----:B------:R-:W-:-:S07]  /*129a0*/  MOV R149, R15 ;  /* 0x0000000f00957202 */ /* 0x000fce0000000f00 */
[----:B------:R-:W-:Y:S01]  /*129b0*/  HMMA.16816.F32 R80, R4, R34, R80 ;  /* 0x000000220450723c */ /* 0x000fe20000001850 */
[----:B-1----:R-:W-:-:S07]  /*129c0*/  FFMA.FTZ R3, R198, c[0x0][0x23c], -R12 ;  /* 0x00008f00c6037a23 */ /* 0x002fce000001080c */
[C---:B---3--:R-:W-:Y:S08]  /*129d0*/  HMMA.16816.F32 R84, R4.reuse, R28, R84 ;  /* 0x0000001c0454723c */ /* 0x048ff00000001854 */
[C---:B------:R-:W-:Y:S08]  /*129e0*/  HMMA.16816.F32 R96, R4.reuse, R30, R96 ;  /* 0x0000001e0460723c */ /* 0x040ff00000001860 */
[C---:B----4-:R-:W-:Y:S08]  /*129f0*/  HMMA.16816.F32 R100, R4.reuse, R24, R100 ;  /* 0x000000180464723c */ /* 0x050ff00000001864 */
[C---:B------:R-:W-:Y:S08]  /*12a00*/  HMMA.16816.F32 R108, R4.reuse, R26, R108 ;  /* 0x0000001a046c723c */ /* 0x040ff0000000186c */
[C---:B------:R-:W-:Y:S08]  /*12a10*/  HMMA.16816.F32 R112, R4.reuse, R40, R112 ;  /* 0x000000280470723c */ /* 0x040ff00000001870 */
[C---:B------:R-:W-:Y:S08]  /*12a20*/  HMMA.16816.F32 R120, R4.reuse, R42, R120 ;  /* 0x0000002a0478723c */ /* 0x040ff00000001878 */
[C---:B-----5:R-:W-:Y:S08]  /*12a30*/  HMMA.16816.F32 R164, R4.reuse, R44, R164 ;  /* 0x0000002c04a4723c */ /* 0x060ff000000018a4 */
[----:B------:R-:W-:Y:S07]  /*12a40*/  HMMA.16816.F32 R56, R4, R46, R168 ;  /* 0x0000002e0438723c */ /* 0x000fee00000018a8 */
[----:B------:R-:W-:Y:S01]  /*12a50*/  IMAD.WIDE.U32 R4, R132, -0x2daee0ad, RZ ;  /* 0xd2511f5384047825 */ /* 0x000fe200078e00ff */
[----:B------:R-:W-:Y:S03]  /*12a60*/  HMMA.16816.F32 R160, R8, R40, R160 ;  /* 0x0000002808a0723c */ /* 0x000fe600000018a0 */
[----:B------:R-:W-:Y:S01]  /*12a70*/  FFMA.FTZ R6, R196, c[0x0][0x23c], -R0 ;  /* 0x00008f00c4067a23 */ /* 0x000fe20000010800 */
[----:B------:R-:W-:-:S03]  /*12a80*/  LOP3.LUT R0, R5, UR18, R138, 0x96, !PT ;  /* 0x0000001205007c12 */ /* 0x000fc6000f8e968a */
[----:B------:R-:W-:Y:S01]  /*12a90*/  MOV R41, R150 ;  /* 0x0000009600297202 */ /* 0x000fe20000000f00 */
[----:B------:R1:W2:Y:S01]  /*12aa0*/  MUFU.EX2 R138, R6 ;  /* 0x00000006008a7308 */ /* 0x0002a20000000800 */
[----:B------:R-:W-:Y:S02]  /*12ab0*/  MOV R40, R151 ;  /* 0x0000009700287202 */ /* 0x000fe40000000f00 */
[----:B------:R-:W-:Y:S02]  /*12ac0*/  MOV R150, R22 ;  /* 0x0000001600967202 */ /* 0x000fe40000000f00 */
[----:B------:R-:W-:Y:S02]  /*12ad0*/  MOV R151, R16 ;  /* 0x0000001000977202 */ /* 0x000fe40000000f00 */
[----:B------:R-:W-:Y:S02]  /*12ae0*/  MOV R22, R133 ;  /* 0x0000008500167202 */ /* 0x000fe40000000f00 */
[C---:B------:R-:W-:Y:S01]  /*12af0*/  LOP3.LUT R5, R4.reuse, 0xffff, RZ, 0xc0, !PT ;  /* 0x0000ffff04057812 */ /* 0x040fe200078ec0ff */
[----:B------:R3:W-:Y:S01]  /*12b00*/  MUFU.EX2 R133, R3 ;  /* 0x0000000300857308 */ /* 0x0007e20000000800 */
[----:B------:R-:W-:-:S02]  /*12b10*/  LOP3.LUT R16, R4, 0xff, RZ, 0xc0, !PT ;  /* 0x000000ff04107812 */ /* 0x000fc400078ec0ff */
[--C-:B------:R-:W-:Y:S02]  /*12b20*/  SHF.R.U32.HI R15, RZ, 0x18, R4.reuse ;  /* 0x00000018ff0f7819 */ /* 0x100fe40000011604 */
[----:B-1----:R-:W-:Y:S01]  /*12b30*/  SHF.R.U32.HI R6, RZ, 0x10, R4 ;  /* 0x00000010ff067819 */ /* 0x002fe20000011604 */
[--C-:B------:R-:W-:Y:S01]  /*12b40*/  FFMA.FTZ R4, R186, c[0x0][0x23c], -R12.reuse ;  /* 0x00008f00ba047a23 */ /* 0x100fe2000001080c */
[----:B------:R-:W-:Y:S02]  /*12b50*/  MOV R200, R23 ;  /* 0x0000001700c87202 */ /* 0x000fe40000000f00 */
[----:B------:R-:W-:Y:S01]  /*12b60*/  SHF.R.U32.HI R5, RZ, 0x8, R5 ;  /* 0x00000008ff057819 */ /* 0x000fe20000011605 */
[----:B------:R-:W-:Y:S01]  /*12b70*/  MUFU.EX2 R23, R4 ;  /* 0x0000000400177308 */ /* 0x000fe20000000800 */
[----:B---3--:R-:W-:-:S07]  /*12b80*/  FFMA.FTZ R3, R201, c[0x0][0x23c], -R12 ;  /* 0x00008f00c9037a23 */ /* 0x008fce000001080c */
[----:B------:R1:W3:Y:S01]  /*12b90*/  MUFU.EX2 R132, R3 ;  /* 0x0000000300847308 */ /* 0x0002e20000000800 */
[-C--:B------:R-:W-:Y:S02]  /*12ba0*/  FMUL.FTZ R88, R88, R18.reuse ;  /* 0x0000001258587220 */ /* 0x080fe40000410000 */
[-C--:B------:R-:W-:Y:S02]  /*12bb0*/  FMUL.FTZ R89, R89, R18.reuse ;  /* 0x0000001259597220 */ /* 0x080fe40000410000 */
[-C--:B------:R-:W-:Y:S02]  /*12bc0*/  FMUL.FTZ R90, R90, R17.reuse ;  /* 0x000000115a5a7220 */ /* 0x080fe40000410000 */
[-C--:B------:R-:W-:Y:S02]  /*12bd0*/  FMUL.FTZ R91, R91, R17.reuse ;  /* 0x000000115b5b7220 */ /* 0x080fe40000410000 */
[-C--:B------:R-:W-:Y:S02]  /*12be0*/  FMUL.FTZ R92, R92, R18.reuse ;  /* 0x000000125c5c7220 */ /* 0x080fe40000410000 */
[-C--:B------:R-:W-:Y:S01]  /*12bf0*/  FMUL.FTZ R93, R93, R18.reuse ;  /* 0x000000125d5d7220 */ /* 0x080fe20000410000 */
[----:B-1----:R-:W-:Y:S01]  /*12c00*/  LOP3.LUT R3, R6, 0xff, RZ, 0xc0, !PT ;  /* 0x000000ff06037812 */ /* 0x002fe200078ec0ff */
[-C--:B------:R-:W-:Y:S01]  /*12c10*/  FMUL.FTZ R94, R94, R17.reuse ;  /* 0x000000115e5e7220 */ /* 0x080fe20000410000 */
[----:B------:R-:W-:Y:S01]  /*12c20*/  PRMT R6, R16, 0x5410, R5 ;  /* 0x0000541010067816 */ /* 0x000fe20000000005 */
[----:B------:R-:W-:Y:S01]  /*12c30*/  FMUL.FTZ R95, R95, R17 ;  /* 0x000000115f5f7220 */ /* 0x000fe20000410000 */
[----:B------:R-:W-:Y:S01]  /*12c40*/  PRMT R5, R3, 0x5410, R15 ;  /* 0x0000541003057816 */ /* 0x000fe2000000000f */
[-C--:B------:R-:W-:Y:S01]  /*12c50*/  FMUL.FTZ R128, R128, R18.reuse ;  /* 0x0000001280807220 */ /* 0x080fe20000410000 */
[----:B------:R-:W-:Y:S01]  /*12c60*/  LOP3.LUT R3, R0, 0xffff, RZ, 0xc0, !PT ;  /* 0x0000ffff00037812 */ /* 0x000fe200078ec0ff */
[----:B------:R-:W-:-:S02]  /*12c70*/  FMUL.FTZ R129, R129, R18 ;  /* 0x0000001281817220 */ /* 0x000fc40000410000 */
[-C--:B------:R-:W-:Y:S02]  /*12c80*/  FMUL.FTZ R130, R130, R17.reuse ;  /* 0x0000001182827220 */ /* 0x080fe40000410000 */
[-C--:B------:R-:W-:Y:S01]  /*12c90*/  FMUL.FTZ R131, R131, R17.reuse ;  /* 0x0000001183837220 */ /* 0x080fe20000410000 */
[----:B------:R-:W-:Y:S01]  /*12ca0*/  MOV R21, R182 ;  /* 0x000000b600157202 */ /* 0x000fe20000000f00 */
[----:B------:R-:W-:Y:S01]  /*12cb0*/  FFMA.FTZ R7, R202, c[0x0][0x23c], -R12 ;  /* 0x00008f00ca077a23 */ /* 0x000fe2000001080c */
[----:B------:R-:W-:Y:S01]  /*12cc0*/  SHF.R.U32.HI R4, RZ, 0x10, R0 ;  /* 0x00000010ff047819 */ /* 0x000fe20000011600 */
[----:B------:R-:W-:Y:S01]  /*12cd0*/  FMUL.FTZ R72, R72, R18 ;  /* 0x0000001248487220 */ /* 0x000fe20000410000 */
[----:B------:R-:W-:Y:S01]  /*12ce0*/  MOV R199, R22 ;  /* 0x0000001600c77202 */ /* 0x000fe20000000f00 */
[----:B------:R-:W-:Y:S01]  /*12cf0*/  FMUL.FTZ R73, R73, R18 ;  /* 0x0000001249497220 */ /* 0x000fe20000410000 */
[----:B------:R-:W-:Y:S01]  /*12d00*/  LOP3.LUT R16, R0, 0xff, RZ, 0xc0, !PT ;  /* 0x000000ff00107812 */ /* 0x000fe200078ec0ff */
[-C--:B------:R-:W-:Y:S01]  /*12d10*/  FMUL.FTZ R74, R74, R17.reuse ;  /* 0x000000114a4a7220 */ /* 0x080fe20000410000 */
[----:B------:R-:W-:Y:S01]  /*12d20*/  SHF.R.U32.HI R12, RZ, 0x8, R3 ;  /* 0x00000008ff0c7819 */ /* 0x000fe20000011603 */
[----:B------:R-:W-:-:S02]  /*12d30*/  FMUL.FTZ R75, R75, R17 ;  /* 0x000000114b4b7220 */ /* 0x000fc40000410000 */
[-C--:B------:R-:W-:Y:S02]  /*12d40*/  FMUL.FTZ R76, R76, R18.reuse ;  /* 0x000000124c4c7220 */ /* 0x080fe40000410000 */
[-C--:B------:R-:W-:Y:S02]  /*12d50*/  FMUL.FTZ R77, R77, R18.reuse ;  /* 0x000000124d4d7220 */ /* 0x080fe40000410000 */
[-C--:B------:R-:W-:Y:S02]  /*12d60*/  FMUL.FTZ R78, R78, R17.reuse ;  /* 0x000000114e4e7220 */ /* 0x080fe40000410000 */
[----:B------:R-:W-:Y:S01]  /*12d70*/  FMUL.FTZ R79, R79, R17 ;  /* 0x000000114f4f7220 */ /* 0x000fe20000410000 */
[----:B------:R-:W-:Y:S01]  /*12d80*/  MOV R170, R181 ;  /* 0x000000b500aa7202 */ /* 0x000fe20000000f00 */
[-C--:B------:R-:W-:Y:S01]  /*12d90*/  FMUL.FTZ R116, R116, R18.reuse ;  /* 0x0000001274747220 */ /* 0x080fe20000410000 */
[----:B------:R1:W4:Y:S01]  /*12da0*/  MUFU.EX2 R22, R7 ;  /* 0x0000000700167308 */ /* 0x0003220000000800 */
[----:B------:R-:W-:-:S02]  /*12db0*/  FMUL.FTZ R117, R117, R18 ;  /* 0x0000001275757220 */ /* 0x000fc40000410000 */
[-C--:B------:R-:W-:Y:S02]  /*12dc0*/  FMUL.FTZ R118, R118, R17.reuse ;  /* 0x0000001176767220 */ /* 0x080fe40000410000 */
[----:B------:R-:W-:Y:S01]  /*12dd0*/  FMUL.FTZ R119, R119, R17 ;  /* 0x0000001177777220 */ /* 0x000fe20000410000 */
[----:B------:R-:W-:Y:S01]  /*12de0*/  HMMA.16816.F32 R88, R8, R28, R88 ;  /* 0x0000001c0858723c */ /* 0x000fe20000001858 */
[----:B------:R-:W-:Y:S01]  /*12df0*/  SHF.R.U32.HI R15, RZ, 0x18, R0 ;  /* 0x00000018ff0f7819 */ /* 0x000fe20000011600 */
[----:B------:R-:W-:Y:S01]  /*12e00*/  HSET2.LE.AND R5, R5, R21, PT ;  /* 0x0000001505057233 */ /* 0x000fe20003803000 */
[----:B------:R-:W-:Y:S02]  /*12e10*/  MOV R171, R188 ;  /* 0x000000bc00ab7202 */ /* 0x000fe40000000f00 */
[----:B--2---:R-:W-:-:S03]  /*12e20*/  F2FP.PACK_AB R0, R138, R139 ;  /* 0x0000008b8a00723e */ /* 0x004fc600000000ff */
[C---:B------:R-:W-:Y:S01]  /*12e30*/  HMMA.16816.F32 R180, R8.reuse, R30, R92 ;  /* 0x0000001e08b4723c */ /* 0x040fe2000000185c */
[----:B------:R-:W-:Y:S01]  /*12e40*/  MOV R37, R190 ;  /* 0x000000be00257202 */ /* 0x000fe20000000f00 */
[-C--:B------:R-:W-:Y:S01]  /*12e50*/  FMUL.FTZ R60, R60, R18.reuse ;  /* 0x000000123c3c7220 */ /* 0x080fe20000410000 */
[----:B-1----:R-:W-:Y:S01]  /*12e60*/  LOP3.LUT R7, R4, 0xff, RZ, 0xc0, !PT ;  /* 0x000000ff04077812 */ /* 0x002fe200078ec0ff */
[----:B------:R-:W-:Y:S01]  /*12e70*/  HSET2.LE.AND R4, R6, R21, PT ;  /* 0x0000001506047233 */ /* 0x000fe20003803000 */
[----:B------:R-:W-:Y:S01]  /*12e80*/  PRMT R6, R16, 0x5410, R12 ;  /* 0x0000541010067816 */ /* 0x000fe2000000000c */
[----:B------:R-:W-:Y:S02]  /*12e90*/  FMUL.FTZ R61, R61, R18 ;  /* 0x000000123d3d7220 */ /* 0x000fe40000410000 */
[C---:B------:R-:W-:Y:S01]  /*12ea0*/  HMMA.16816.F32 R28, R8.reuse, R46, R128 ;  /* 0x0000002e081c723c */ /* 0x040fe20000001880 */
[----:B------:R-:W-:Y:S01]  /*12eb0*/  MOV R36, R189 ;  /* 0x000000bd00247202 */ /* 0x000fe20000000f00 */
[-C--:B------:R-:W-:Y:S01]  /*12ec0*/  FMUL.FTZ R62, R62, R17.reuse ;  /* 0x000000113e3e7220 */ /* 0x080fe20000410000 */
[----:B---3--:R-:W-:Y:S01]  /*12ed0*/  F2FP.PACK_AB R3, R23, R132 ;  /* 0x000000841703723e */ /* 0x008fe200000000ff */
[----:B------:R-:W-:Y:S01]  /*12ee0*/  FMUL.FTZ R63, R63, R17 ;  /* 0x000000113f3f7220 */ /* 0x000fe20000410000 */
[----:B------:R-:W-:Y:S01]  /*12ef0*/  MOV R201, R170 ;  /* 0x000000aa00c97202 */ /* 0x000fe20000000f00 */
[----:B------:R-:W-:Y:S01]  /*12f00*/  FMUL.FTZ R156, R156, R18 ;  /* 0x000000129c9c7220 */ /* 0x000fe20000410000 */
[----:B------:R-:W-:Y:S01]  /*12f10*/  MOV R131, R21 ;  /* 0x0000001500837202 */ /* 0x000fe20000000f00 */
[----:B------:R-:W-:Y:S01]  /*12f20*/  HMMA.16816.F32 R72, R8, R32, R72 ;  /* 0x000000200848723c */ /* 0x000fe20000001848 */
[----:B------:R-:W-:Y:S01]  /*12f30*/  LOP3.LUT R170, R4, R0, RZ, 0xc0, !PT ;  /* 0x0000000004aa7212 */ /* 0x000fe200078ec0ff */
[----:B------:R-:W-:-:S02]  /*12f40*/  FMUL.FTZ R157, R157, R18 ;  /* 0x000000129d9d7220 */ /* 0x000fc40000410000 */
[-C--:B------:R-:W-:Y:S01]  /*12f50*/  FMUL.FTZ R158, R158, R17.reuse ;  /* 0x000000119e9e7220 */ /* 0x080fe20000410000 */
[----:B------:R-:W-:Y:S01]  /*12f60*/  HSET2.LE.AND R0, R6, R131, PT ;  /* 0x0000008306007233 */ /* 0x000fe20003803000 */
[-C--:B------:R-:W-:Y:S02]  /*12f70*/  FMUL.FTZ R159, R159, R17.reuse ;  /* 0x000000119f9f7220 */ /* 0x080fe40000410000 */
[-C--:B------:R-:W-:Y:S01]  /*12f80*/  FMUL.FTZ R104, R104, R18.reuse ;  /* 0x0000001268687220 */ /* 0x080fe20000410000 */
[----:B------:R-:W-:Y:S01]  /*12f90*/  HMMA.16816.F32 R188, R8, R34, R76 ;  /* 0x0000002208bc723c */ /* 0x000fe2000000184c */
[----:B------:R-:W-:Y:S01]  /*12fa0*/  PRMT R7, R7, 0x5410, R15 ;  /* 0x0000541007077816 */ /* 0x000fe2000000000f */
[----:B------:R-:W-:Y:S02]  /*12fb0*/  FMUL.FTZ R105, R105, R18 ;  /* 0x0000001269697220 */ /* 0x000fe40000410000 */
[-C--:B------:R-:W-:Y:S02]  /*12fc0*/  FMUL.FTZ R106, R106, R17.reuse ;  /* 0x000000116a6a7220 */ /* 0x080fe40000410000 */
[----:B------:R-:W-:-:S02]  /*12fd0*/  FMUL.FTZ R107, R107, R17 ;  /* 0x000000116b6b7220 */ /* 0x000fc40000410000 */
[-C--:B------:R-:W-:Y:S01]  /*12fe0*/  FMUL.FTZ R124, R124, R18.reuse ;  /* 0x000000127c7c7220 */ /* 0x080fe20000410000 */
[C---:B------:R-:W-:Y:S01]  /*12ff0*/  HMMA.16816.F32 R32, R8.reuse, R42, R116 ;  /* 0x0000002a0820723c */ /* 0x040fe20000001874 */
[----:B------:R-:W-:Y:S01]  /*13000*/  HSET2.LE.AND R4, R7, R131, PT ;  /* 0x0000008307047233 */ /* 0x000fe20003803000 */
[----:B------:R-:W-:Y:S02]  /*13010*/  FMUL.FTZ R125, R125, R18 ;  /* 0x000000127d7d7220 */ /* 0x000fe40000410000 */
[-C--:B------:R-:W-:Y:S02]  /*13020*/  FMUL.FTZ R126, R126, R17.reuse ;  /* 0x000000117e7e7220 */ /* 0x080fe40000410000 */
[----:B------:R-:W-:Y:S01]  /*13030*/  FMUL.FTZ R127, R127, R17 ;  /* 0x000000117f7f7220 */ /* 0x000fe20000410000 */
[----:B------:R-:W-:Y:S01]  /*13040*/  MOV R43, R171 ;  /* 0x000000ab002b7202 */ /* 0x000fe20000000f00 */
[C---:B------:R-:W-:Y:S01]  /*13050*/  HMMA.16816.F32 R192, R8.reuse, R38, R60 ;  /* 0x0000002608c0723c */ /* 0x040fe2000000183c */
[----:B------:R-:W-:Y:S01]  /*13060*/  LOP3.LUT R171, R5, R3, RZ, 0xc0, !PT ;  /* 0x0000000305ab7212 */ /* 0x000fe200078ec0ff */
[--C-:B------:R-:W-:Y:S01]  /*13070*/  FFMA.FTZ R6, R187, c[0x0][0x23c], -R13.reuse ;  /* 0x00008f00bb067a23 */ /* 0x100fe2000001080d */
[----:B------:R-:W-:Y:S01]  /*13080*/  F2FP.PACK_AB R3, R176, R137 ;  /* 0x00000089b003723e */ /* 0x000fe200000000ff */
[----:B------:R-:W-:Y:S01]  /*13090*/  FFMA.FTZ R7, R222, c[0x0][0x23c], -R14 ;  /* 0x00008f00de077a23 */ /* 0x000fe2000001080e */
[----:B------:R-:W-:Y:S01]  /*130a0*/  MOV R186, R148 ;  /* 0x0000009400ba7202 */ /* 0x000fe20000000f00 */
[----:B------:R-:W-:Y:S01]  /*130b0*/  LDSM.16.MT88.4 R60, [R210+0xa800] ;  /* 0x00a80000d23c783b */ /* 0x000fe20000004200 */
[----:B------:R-:W-:Y:S01]  /*130c0*/  LOP3.LUT R168, R0, R3, RZ, 0xc0, !PT ;  /* 0x0000000300a87212 */ /* 0x000fe200078ec0ff */
[----:B------:R-:W-:Y:S01]  /*130d0*/  FFMA.FTZ R0, R224, c[0x0][0x23c], -R13 ;  /* 0x00008f00e0007a23 */ /* 0x000fe2000001080d */
[----:B----4-:R-:W-:Y:S01]  /*130e0*/  F2FP.PACK_AB R5, R22, R133 ;  /* 0x000000851605723e */ /* 0x010fe200000000ff */
[----:B------:R-:W-:Y:S01]  /*130f0*/  HMMA.16816.F32 R156, R8, R24, R156 ;  /* 0x00000018089c723c */ /* 0x000fe2000000189c */
[----:B------:R-:W-:Y:S01]  /*13100*/  LOP3.LUT R3, R177, UR8, R184, 0x96, !PT ;  /* 0x00000008b1037c12 */ /* 0x000fe2000f8e96b8 */
[----:B------:R1:W-:Y:S01]  /*13110*/  MUFU.EX2 R15, R0 ;  /* 0x00000000000f7308 */ /* 0x0003e20000000800 */
[----:B------:R-:W-:Y:S01]  /*13120*/  LOP3.LUT R169, R4, R5, RZ, 0xc0, !PT ;  /* 0x0000000504a97212 */ /* 0x000fe200078ec0ff */
[----:B------:R-:W-:Y:S02]  /*13130*/  LDSM.16.MT88.4 R76, [R209+0xa800] ;  /* 0x00a80000d14c783b */ /* 0x000fe40000004200 */
[----:B------:R-:W-:-:S02]  /*13140*/  IMAD.WIDE.U32 R4, R3, -0x2daee0ad, RZ ;  /* 0xd2511f5303047825 */ /* 0x000fc400078e00ff */
[C---:B------:R-:W-:Y:S01]  /*13150*/  HMMA.16816.F32 R172, R8.reuse, R26, R104 ;  /* 0x0000001a08ac723c */ /* 0x040fe20000001868 */
[----:B------:R-:W-:Y:S01]  /*13160*/  MOV R202, R149 ;  /* 0x0000009500ca7202 */ /* 0x000fe20000000f00 */
[----:B------:R-:W-:Y:S01]  /*13170*/  LDSM.16.MT88.4 R92, [R205+0xb800] ;  /* 0x00b80000cd5c783b */ /* 0x000fe20000004200 */
[----:B------:R-:W-:Y:S02]  /*13180*/  MOV R196, R150 ;  /* 0x0000009600c47202 */ /* 0x000fe40000000f00 */
[----:B------:R-:W-:Y:S01]  /*13190*/  MOV R197, R151 ;  /* 0x0000009700c57202 */ /* 0x000fe20000000f00 */
[----:B------:R-:W-:Y:S01]  /*131a0*/  LDSM.16.MT88.4 R116, [R210+0xb800] ;  /* 0x00b80000d274783b */ /* 0x000fe20000004200 */
[----:B-1----:R-:W-:Y:S01]  /*131b0*/  FFMA.FTZ R0, R220, c[0x0][0x23c], -R13 ;  /* 0x00008f00dc007a23 */ /* 0x002fe2000001080d */
[----:B------:R-:W-:Y:S01]  /*131c0*/  HMMA.16816.F32 R124, R8, R44, R124 ;  /* 0x0000002c087c723c */ /* 0x000fe2000000187c */
[C---:B------:R-:W-:Y:S01]  /*131d0*/  LOP3.LUT R3, R4.reuse, 0xffff, RZ, 0xc0, !PT ;  /* 0x0000ffff04037812 */ /* 0x040fe200078ec0ff */
[----:B------:R-:W-:Y:S01]  /*131e0*/  MUFU.EX2 R12, R7 ;  /* 0x00000007000c7308 */ /* 0x000fe20000000800 */
[----:B------:R-:W1:Y:S04]  /*131f0*/  LDSM.16.MT88.4 R148, [R205+0xa800] ;  /* 0x00a80000cd94783b */ /* 0x000e680000004200 */
[----:B------:R-:W-:Y:S03]  /*13200*/  LDSM.16.MT88.4 R104, [R207+0xb800] ;  /* 0x00b80000cf68783b */ /* 0x000fe60000004200 */
[----:B------:R2:W-:Y:S01]  /*13210*/  MUFU.EX2 R16, R0 ;  /* 0x0000000000107308 */ /* 0x0005e20000000800 */
[----:B------:R-:W-:Y:S01]  /*13220*/  SHF.R.U32.HI R8, RZ, 0x10, R4 ;  /* 0x00000010ff087819 */ /* 0x000fe20000011604 */
[----:B------:R-:W-:Y:S01]  /*13230*/  LDSM.16.MT88.4 R24, [R209+0xb800] ;  /* 0x00b80000d118783b */ /* 0x000fe20000004200 */
[----:B------:R-:W-:Y:S01]  /*13240*/  LOP3.LUT R9, R4, 0xff, RZ, 0xc0, !PT ;  /* 0x000000ff04097812 */ /* 0x000fe200078ec0ff */
[----:B------:R-:W-:-:S02]  /*13250*/  FFMA.FTZ R10, R225, c[0x0][0x23c], -R14 ;  /* 0x00008f00e10a7a23 */ /* 0x000fc4000001080e */
[----:B------:R-:W-:Y:S01]  /*13260*/  FFMA.FTZ R11, R223, c[0x0][0x23c], -R14 ;  /* 0x00008f00df0b7a23 */ /* 0x000fe2000001080e */
[----:B------:R-:W3:Y:S01]  /*13270*/  LDSM.16.MT88.4 R44, [R207+0xa800] ;  /* 0x00a80000cf2c783b */ /* 0x000ee20000004200 */
[----:B--2---:R-:W-:-:S04]  /*13280*/  FFMA.FTZ R0, R203, c[0x0][0x23c], -R13 ;  /* 0x00008f00cb007a23 */ /* 0x004fc8000001080d */
[----:B------:R2:W-:Y:S08]  /*13290*/  MUFU.EX2 R21, R0 ;  /* 0x0000000000157308 */ /* 0x0005f00000000800 */
[----:B------:R4:W5:Y:S01]  /*132a0*/  MUFU.EX2 R13, R6 ;  /* 0x00000006000d7308 */ /* 0x0009620000000800 */
[----:B--2---:R-:W-:Y:S02]  /*132b0*/  LOP3.LUT R0, R5, UR18, R178, 0x96, !PT ;  /* 0x0000001205007c12 */ /* 0x004fe4000f8e96b2 */
[----:B------:R-:W-:-:S02]  /*132c0*/  SHF.R.U32.HI R5, RZ, 0x18, R4 ;  /* 0x00000018ff057819 */ /* 0x000fc40000011604 */
[----:B------:R-:W-:Y:S02]  /*132d0*/  SHF.R.U32.HI R4, RZ, 0x8, R3 ;  /* 0x00000008ff047819 */ /* 0x000fe40000011603 */
[----:B------:R-:W-:Y:S01]  /*132e0*/  LOP3.LUT R3, R8, 0xff, RZ, 0xc0, !PT ;  /* 0x000000ff08037812 */ /* 0x000fe200078ec0ff */
[----:B----4-:R-:W-:-:S03]  /*132f0*/  FFMA.FTZ R6, R221, c[0x0][0x23c], -R14 ;  /* 0x00008f00dd067a23 */ /* 0x010fc6000001080e */
[----:B------:R-:W-:Y:S02]  /*13300*/  PRMT R7, R3, 0x5410, R5 ;  /* 0x0000541003077816 */ /* 0x000fe40000000005 */
[C---:B------:R-:W-:Y:S02]  /*13310*/  LOP3.LUT R3, R0.reuse, 0xffff, RZ, 0xc0, !PT ;  /* 0x0000ffff00037812 */ /* 0x040fe400078ec0ff */
[----:B------:R-:W-:Y:S01]  /*13320*/  PRMT R9, R9, 0x5410, R4 ;  /* 0x0000541009097816 */ /* 0x000fe20000000004 */
[----:B------:R2:W4:Y:S01]  /*13330*/  MUFU.EX2 R8, R6 ;  /* 0x0000000600087308 */ /* 0x0005220000000800 */
[----:B------:R-:W-:Y:S02]  /*13340*/  SHF.R.U32.HI R4, RZ, 0x10, R0 ;  /* 0x00000010ff047819 */ /* 0x000fe40000011600 */
[----:B------:R-:W-:Y:S02]  /*13350*/  LOP3.LUT R5, R0, 0xff, RZ, 0xc0, !PT ;  /* 0x000000ff00057812 */ /* 0x000fe400078ec0ff */
[----:B--2---:R-:W-:-:S02]  /*13360*/  SHF.R.U32.HI R6, RZ, 0x8, R3 ;  /* 0x00000008ff067819 */ /* 0x004fc40000011603 */
[----:B------:R-:W-:Y:S02]  /*13370*/  SHF.R.U32.HI R3, RZ, 0x18, R0 ;  /* 0x00000018ff037819 */ /* 0x000fe40000011600 */
[----:B------:R-:W-:-:S04]  /*13380*/  LOP3.LUT R0, R4, 0xff, RZ, 0xc0, !PT ;  /* 0x000000ff04007812 */ /* 0x000fc800078ec0ff */
[----:B------:R-:W-:Y:S01]  /*13390*/  PRMT R3, R0, 0x5410, R3 ;  /* 0x0000541000037816 */ /* 0x000fe20000000003 */
[--C-:B------:R-:W-:Y:S01]  /*133a0*/  HSET2.LE.AND R4, R7, R131.reuse, PT ;  /* 0x0000008307047233 */ /* 0x100fe20003803000 */
[----:B------:R-:W-:Y:S01]  /*133b0*/  PRMT R5, R5, 0x5410, R6 ;  /* 0x0000541005057816 */ /* 0x000fe20000000006 */
[----:B------:R-:W-:Y:S01]  /*133c0*/  MUFU.EX2 R10, R10 ;  /* 0x0000000a000a7308 */ /* 0x000fe20000000800 */
[--C-:B------:R-:W-:Y:S02]  /*133d0*/  HSET2.LE.AND R0, R9, R131.reuse, PT ;  /* 0x0000008309007233 */ /* 0x100fe40003803000 */
[----:B------:R-:W-:Y:S01]  /*133e0*/  HSET2.LE.AND R6, R3, R131, PT ;  /* 0x0000008303067233 */ /* 0x000fe20003803000 */
[----:B-----5:R-:W-:-:S04]  /*133f0*/  F2FP.PACK_AB R3, R13, R21 ;  /* 0x000000150d03723e */ /* 0x020fc800000000ff */
[----:B------:R-:W2:Y:S01]  /*13400*/  MUFU.EX2 R7, R11 ;  /* 0x0000000b00077308 */ /* 0x000ea20000000800 */
[----:B------:R-:W-:Y:S02]  /*13410*/  LOP3.LUT R130, R0, R3, RZ, 0xc0, !PT ;  /* 0x0000000300827212 */ /* 0x000fe400078ec0ff */
[----:B----4-:R-:W-:Y:S01]  /*13420*/  F2FP.PACK_AB R0, R8, R12 ;  /* 0x0000000c0800723e */ /* 0x010fe200000000ff */
[----:B------:R-:W-:-:S03]  /*13430*/  HSET2.LE.AND R5, R5, R131, PT ;  /* 0x0000008305057233 */ /* 0x000fc60003803000 */
[----:B------:R-:W-:Y:S02]  /*13440*/  LOP3.LUT R131, R4, R0, RZ, 0xc0, !PT ;  /* 0x0000000004837212 */ /* 0x000fe400078ec0ff */
[----:B------:R-:W-:Y:S02]  /*13450*/  F2FP.PACK_AB R0, R16, R15 ;  /* 0x0000000f1000723e */ /* 0x000fe400000000ff */
[----:B------:R-:W-:Y:S02]  /*13460*/  MOV R42, R37 ;  /* 0x00000025002a7202 */ /* 0x000fe40000000f00 */
[----:B------:R-:W-:Y:S02]  /*13470*/  LOP3.LUT R128, R5, R0, RZ, 0xc0, !PT ;  /* 0x0000000005807212 */ /* 0x000fe400078ec0ff */
[----:B------:R-:W-:Y:S02]  /*13480*/  MOV R220, R202 ;  /* 0x000000ca00dc7202 */ /* 0x000fe40000000f00 */
[----:B--2---:R-:W-:-:S02]  /*13490*/  F2FP.PACK_AB R0, R7, R10 ;  /* 0x0000000a0700723e */ /* 0x004fc400000000ff */
[----:B------:R-:W-:Y:S02]  /*134a0*/  MOV R224, R186 ;  /* 0x000000ba00e07202 */ /* 0x000fe40000000f00 */
[----:B------:R-:W-:Y:S02]  /*134b0*/  MOV R177, R42 ;  /* 0x0000002a00b17202 */ /* 0x000fe40000000f00 */
        /* <DEDUP_REMOVED lines=8> */
[----:B------:R-:W-:-:S02]  /*13540*/  FFMA.FTZ R3, R250, R17, R227 ;  /* 0x00000011fa037223 */ /* 0x000fc400000100e3 */
        /* <DEDUP_REMOVED lines=19> */
[----:B-1----:R-:W-:Y:S01]  /*13680*/  HMMA.16816.F32 R140, R168, R148, R140 ;  /* 0x00000094a88c723c */ /* 0x002fe2000000188c */
[----:B------:R-:W-:Y:S02]  /*13690*/  FADD.FTZ R5, R7, R5 ;  /* 0x0000000507057221 */ /* 0x000fe40000010000 */
[----:B------:R-:W-:Y:S02]  /*136a0*/  FADD.FTZ R6, R139, R4 ;  /* 0x000000048b067221 */ /* 0x000fe40000010000 */
[----:B------:R-:W-:-:S03]  /*136b0*/  FADD.FTZ R4, R132, R3 ;  /* 0x0000000384047221 */ /* 0x000fc60000010000 */
[----:B------:R-:W-:Y:S01]  /*136c0*/  HMMA.16816.F32 R152, R168, R150, R152 ;  /* 0x00000096a898723c */ /* 0x000fe20000001898 */
[----:B------:R-:W-:Y:S01]  /*136d0*/  FADD.FTZ R3, R21, R0 ;  /* 0x0000000015037221 */ /* 0x000fe20000010000 */
[----:B------:R-:W-:Y:S01]  /*136e0*/  @UP0 UIADD3 UR27, UR27, -0x6, URZ ;  /* 0xfffffffa1b1b0890 */ /* 0x000fe2000fffe03f */
[----:B------:R-:W-:-:S05]  /*136f0*/  FADD.FTZ R0, R12, R5 ;  /* 0x000000050c007221 */ /* 0x000fca0000010000 */
        /* <DEDUP_REMOVED lines=35> */
.L_x_1009:
[----:B------:R-:W-:-:S12]  /*13930*/  UIADD3 UR27, UR32, -0x1, URZ ;  /* 0xffffffff201b7890 */ /* 0x000fd8000fffe03f */
.L_x_1022:
        /* <DEDUP_REMOVED lines=27> */
.L_x_1026:
        /* <DEDUP_REMOVED lines=46> */
.L_x_1024:
        /* <DEDUP_REMOVED lines=139> */
.L_x_1025:
[----:B------:R-:W2:Y:S01]  /*14680*/  S2R R132, SR_TID.X ;  /* 0x0000000000847919 */ /* 0x000ea20000002100 */
[----:B------:R-:W-:Y:S02]  /*14690*/  MOV R2, UR27 ;  /* 0x0000001b00027c02 */ /* 0x000fe40008000f00 */
[----:B--2---:R-:W-:Y:S04]  /*146a0*/  SHF.L.U32 R132, R132, 0x1, RZ ;  /* 0x0000000184847819 */ /* 0x004fe800000006ff */
[----:B------:R-:W-:Y:S04]  /*146b0*/  LOP3.LUT R132, R132, 0x6, RZ, 0xc0, !PT ;  /* 0x0000000684847812 */ /* 0x000fe800078ec0ff */
[----:B------:R-:W-:Y:S04]  /*146c0*/  LEA R2, R2, R132, 0x5 ;  /* 0x0000008402027211 */ /* 0x000fe800078e28ff */
[----:B------:R-:W2:Y:S01]  /*146d0*/  I2F R132, R2 ;  /* 0x0000000200847306 */ /* 0x000ea20000201400 */
[C---:B-1----:R-:W-:Y:S02]  /*146e0*/  IADD3 R134, R2.reuse, 0x1, RZ ;  /* 0x0000000102867810 */ /* 0x042fe40007ffe0ff */
[C---:B------:R-:W-:Y:S02]  /*146f0*/  IADD3 R139, R2.reuse, 0x8, RZ ;  /* 0x00000008028b7810 */ /* 0x040fe40007ffe0ff */
[C---:B------:R-:W-:Y:S02]  /*14700*/  IADD3 R172, R2.reuse, 0x9, RZ ;  /* 0x0000000902ac7810 */ /* 0x040fe40007ffe0ff */
[C---:B------:R-:W-:Y:S02]  /*14710*/  IADD3 R173, R2.reuse, 0x10, RZ ;  /* 0x0000001002ad7810 */ /* 0x040fe40007ffe0ff */
[C---:B------:R-:W-:Y:S01]  /*14720*/  IADD3 R175, R2.reuse, 0x11, RZ ;  /* 0x0000001102af7810 */ /* 0x040fe20007ffe0ff */
[----:B------:R-:W1:Y:S01]  /*14730*/  I2F R134, R134 ;  /* 0x0000008600867306 */ /* 0x000e620000201400 */
[----:B------:R-:W-:Y:S09]  /*14740*/  IADD3 R174, R2, 0x18, RZ ;  /* 0x0000001802ae7810 */ /* 0x000ff20007ffe0ff */
[----:B------:R-:W3:Y:S01]  /*14750*/  I2F R139, R139 ;  /* 0x0000008b008b7306 */ /* 0x000ee20000201400 */
[----:B--2---:R-:W-:Y:S01]  /*14760*/  FFMA.FTZ R4, R132, UR4, R4 ;  /* 0x0000000484047c23 */ /* 0x004fe20008010004 */
[----:B------:R-:W-:Y:S01]  /*14770*/  IADD3 R2, R2, 0x19, RZ ;  /* 0x0000001902027810 */ /* 0x000fe20007ffe0ff */
[C---:B------:R-:W-:Y:S02]  /*14780*/  FFMA.FTZ R6, R132.reuse, UR4, R6 ;  /* 0x0000000484067c23 */ /* 0x040fe40008010006 */
[----:B------:R-:W-:Y:S01]  /*14790*/  FFMA.FTZ R8, R132, UR4, R8 ;  /* 0x0000000484087c23 */ /* 0x000fe20008010008 */
[----:B------:R-:W-:Y:S01]  /*147a0*/  FMNMX.FTZ R136, R4, R0, !PT ;  /* 0x0000000004887209 */ /* 0x000fe20007810000 */
[----:B------:R-:W-:Y:S03]  /*147b0*/  FFMA.FTZ R10, R132, UR4, R10 ;  /* 0x00000004840a7c23 */ /* 0x000fe6000801000a */
[----:B------:R-:W2:Y:S01]  /*147c0*/  I2F R172, R172 ;  /* 0x000000ac00ac7306 */ /* 0x000ea20000201400 */
[----:B------:R-:W-:Y:S01]  /*147d0*/  FMNMX.FTZ R135, R6, R3, !PT ;  /* 0x0000000306877209 */ /* 0x000fe20007810000 */
[----:B-1----:R-:W-:Y:S01]  /*147e0*/  FFMA.FTZ R5, R134, UR4, R5 ;  /* 0x0000000486057c23 */ /* 0x002fe20008010005 */
[----:B------:R-:W-:Y:S01]  /*147f0*/  FMNMX.FTZ R133, R8, R137, !PT ;  /* 0x0000008908857209 */ /* 0x000fe20007810000 */
[C---:B------:R-:W-:Y:S02]  /*14800*/  FFMA.FTZ R7, R134.reuse, UR4, R7 ;  /* 0x0000000486077c23 */ /* 0x040fe40008010007 */
[C---:B------:R-:W-:Y:S01]  /*14810*/  FFMA.FTZ R9, R134.reuse, UR4, R9 ;  /* 0x0000000486097c23 */ /* 0x040fe20008010009 */
[----:B------:R-:W-:Y:S01]  /*14820*/  FMNMX.FTZ R136, R5, R136, !PT ;  /* 0x0000008805887209 */ /* 0x000fe20007810000 */
[----:B------:R-:W-:Y:S02]  /*14830*/  FFMA.FTZ R11, R134, UR4, R11 ;  /* 0x00000004860b7c23 */ /* 0x000fe4000801000b */
[----:B------:R-:W1:Y:S01]  /*14840*/  I2F R173, R173 ;  /* 0x000000ad00ad7306 */ /* 0x000e620000201400 */
[----:B------:R-:W-:Y:S01]  /*14850*/  FMNMX.FTZ R135, R7, R135, !PT ;  /* 0x0000008707877209 */ /* 0x000fe20007810000 */
[----:B---3--:R-:W-:Y:S01]  /*14860*/  FFMA.FTZ R16, R139, UR4, R16 ;  /* 0x000000048b107c23 */ /* 0x008fe20008010010 */
[----:B------:R-:W-:Y:S01]  /*14870*/  FMNMX.FTZ R133, R9, R133, !PT ;  /* 0x0000008509857209 */ /* 0x000fe20007810000 */
[C---:B------:R-:W-:Y:S02]  /*14880*/  FFMA.FTZ R18, R139.reuse, UR4, R18 ;  /* 0x000000048b127c23 */ /* 0x040fe40008010012 */
[C---:B------:R-:W-:Y:S01]  /*14890*/  FFMA.FTZ R12, R139.reuse, UR4, R12 ;  /* 0x000000048b0c7c23 */ /* 0x040fe2000801000c */
[----:B------:R-:W-:Y:S01]  /*148a0*/  FMNMX.FTZ R136, R16, R136, !PT ;  /* 0x0000008810887209 */ /* 0x000fe20007810000 */
[----:B------:R-:W-:Y:S02]  /*148b0*/  FFMA.FTZ R14, R139, UR4, R14 ;  /* 0x000000048b0e7c23 */ /* 0x000fe4000801000e */
[----:B------:R-:W3:Y:S01]  /*148c0*/  I2F R175, R175 ;  /* 0x000000af00af7306 */ /* 0x000ee20000201400 */
[----:B------:R-:W-:Y:S02]  /*148d0*/  FMNMX.FTZ R135, R18, R135, !PT ;  /* 0x0000008712877209 */ /* 0x000fe40007810000 */
[----:B------:R-:W-:Y:S01]  /*148e0*/  FMNMX.FTZ R133, R12, R133, !PT ;  /* 0x000000850c857209 */ /* 0x000fe20007810000 */
[C---:B--2---:R-:W-:Y:S02]  /*148f0*/  FFMA.FTZ R17, R172.reuse, UR4, R17 ;  /* 0x00000004ac117c23 */ /* 0x044fe40008010011 */
[C---:B------:R-:W-:Y:S02]  /*14900*/  FFMA.FTZ R19, R172.reuse, UR4, R19 ;  /* 0x00000004ac137c23 */ /* 0x040fe40008010013 */
[C---:B------:R-:W-:Y:S01]  /*14910*/  FFMA.FTZ R13, R172.reuse, UR4, R13 ;  /* 0x00000004ac0d7c23 */ /* 0x040fe2000801000d */
[----:B------:R-:W-:Y:S01]  /*14920*/  FMNMX.FTZ R136, R17, R136, !PT ;  /* 0x0000008811887209 */ /* 0x000fe20007810000 */
[----:B------:R-:W-:Y:S01]  /*14930*/  FFMA.FTZ R15, R172, UR4, R15 ;  /* 0x00000004ac0f7c23 */ /* 0x000fe2000801000f */
        /* <DEDUP_REMOVED lines=10> */
[C---:B---3--:R-:W-:Y:S01]  /*149e0*/  FFMA.FTZ R21, R175.reuse, UR4, R21 ;  /* 0x00000004af157c23 */ /* 0x048fe20008010015 */
[----:B------:R-:W-:Y:S01]  /*149f0*/  FMNMX.FTZ R133, R24, R133, !PT ;  /* 0x0000008518857209 */ /* 0x000fe20007810000 */
[C---:B------:R-:W-:Y:S02]  /*14a00*/  FFMA.FTZ R23, R175.reuse, UR4, R23 ;  /* 0x00000004af177c23 */ /* 0x040fe40008010017 */
[----:B------:R-:W-:Y:S01]  /*14a10*/  FFMA.FTZ R25, R175, UR4, R25 ;  /* 0x00000004af197c23 */ /* 0x000fe20008010019 */
[----:B------:R-:W-:Y:S01]  /*14a20*/  FMNMX.FTZ R136, R21, R136, !PT ;  /* 0x0000008815887209 */ /* 0x000fe20007810000 */
[----:B------:R-:W-:Y:S01]  /*14a30*/  FFMA.FTZ R27, R175, UR4, R27 ;  /* 0x00000004af1b7c23 */ /* 0x000fe2000801001b */
[----:B------:R-:W-:Y:S02]  /*14a40*/  FMNMX.FTZ R135, R23, R135, !PT ;  /* 0x0000008717877209 */ /* 0x000fe40007810000 */
[----:B------:R-:W-:Y:S01]  /*14a50*/  FMNMX.FTZ R133, R25, R133, !PT ;  /* 0x0000008519857209 */ /* 0x000fe20007810000 */
[C---:B--2---:R-:W-:Y:S02]  /*14a60*/  FFMA.FTZ R32, R174.reuse, UR4, R32 ;  /* 0x00000004ae207c23 */ /* 0x044fe40008010020 */
[C---:B------:R-:W-:Y:S02]  /*14a70*/  FFMA.FTZ R34, R174.reuse, UR4, R34 ;  /* 0x00000004ae227c23 */ /* 0x040fe40008010022 */
[----:B------:R-:W-:Y:S01]  /*14a80*/  FFMA.FTZ R28, R174, UR4, R28 ;  /* 0x00000004ae1c7c23 */ /* 0x000fe2000801001c */
[----:B------:R-:W-:Y:S01]  /*14a90*/  FMNMX.FTZ R136, R32, R136, !PT ;  /* 0x0000008820887209 */ /* 0x000fe20007810000 */
[----:B------:R-:W-:Y:S01]  /*14aa0*/  FFMA.FTZ R30, R174, UR4, R30 ;  /* 0x00000004ae1e7c23 */ /* 0x000fe2000801001e */
[----:B------:R-:W-:Y:S02]  /*14ab0*/  FMNMX.FTZ R135, R34, R135, !PT ;  /* 0x0000008722877209 */ /* 0x000fe40007810000 */
[----:B------:R-:W-:Y:S01]  /*14ac0*/  FMNMX.FTZ R133, R28, R133, !PT ;  /* 0x000000851c857209 */ /* 0x000fe20007810000 */
[C---:B-1----:R-:W-:Y:S02]  /*14ad0*/  FFMA.FTZ R33, R2.reuse, UR4, R33 ;  /* 0x0000000402217c23 */ /* 0x042fe40008010021 */
[C---:B------:R-:W-:Y:S02]  /*14ae0*/  FFMA.FTZ R35, R2.reuse, UR4, R35 ;  /* 0x0000000402237c23 */ /* 0x040fe40008010023 */
[C---:B------:R-:W-:Y:S01]  /*14af0*/  FFMA.FTZ R29, R2.reuse, UR4, R29 ;  /* 0x00000004021d7c23 */ /* 0x040fe2000801001d */
[----:B------:R-:W-:Y:S01]  /*14b00*/  FMNMX.FTZ R136, R33, R136, !PT ;  /* 0x0000008821887209 */ /* 0x000fe20007810000 */
[----:B------:R-:W-:Y:S01]  /*14b10*/  FFMA.FTZ R31, R2, UR4, R31 ;  /* 0x00000004021f7c23 */ /* 0x000fe2000801001f */
[----:B------:R-:W-:Y:S02]  /*14b20*/  FMNMX.FTZ R135, R35, R135, !PT ;  /* 0x0000008723877209 */ /* 0x000fe40007810000 */
[----:B------:R-:W-:Y:S01]  /*14b30*/  FMNMX.FTZ R133, R29, R133, !PT ;  /* 0x000000851d857209 */ /* 0x000fe20007810000 */
[----:B------:R-:W1:Y:S08]  /*14b40*/  SHFL.BFLY PT, R178, R136, 0x2, 0x1f ;  /* 0x0c401f0088b27f89 */ /* 0x000e7000000e0000 */
[----:B------:R-:W2:Y:S08]  /*14b50*/  SHFL.BFLY PT, R177, R135, 0x2, 0x1f ;  /* 0x0c401f0087b17f89 */ /* 0x000eb000000e0000 */
[----:B------:R-:W3:Y:S01]  /*14b60*/  SHFL.BFLY PT, R176, R133, 0x2, 0x1f ;  /* 0x0c401f0085b07f89 */ /* 0x000ee200000e0000 */
[----:B-1----:R-:W-:Y:S07]  /*14b70*/  FMNMX.FTZ R136, R136, R178, !PT ;  /* 0x000000b288887209 */ /* 0x002fee0007810000 */
[----:B------:R-:W1:Y:S01]  /*14b80*/  SHFL.BFLY PT, R178, R136, 0x1, 0x1f ;  /* 0x0c201f0088b27f89 */ /* 0x000e6200000e0000 */
[----:B--2---:R-:W-:Y:S07]  /*14b90*/  FMNMX.FTZ R135, R135, R177, !PT ;  /* 0x000000b187877209 */ /* 0x004fee0007810000 */
[----:B------:R-:W2:Y:S01]  /*14ba0*/  SHFL.BFLY PT, R177, R135, 0x1, 0x1f ;  /* 0x0c201f0087b17f89 */ /* 0x000ea200000e0000 */
[----:B---3--:R-:W-:Y:S07]  /*14bb0*/  FMNMX.FTZ R176, R133, R176, !PT ;  /* 0x000000b085b07209 */ /* 0x008fee0007810000 */
[----:B------:R-:W3:Y:S01]  /*14bc0*/  SHFL.BFLY PT, R179, R176, 0x1, 0x1f ;  /* 0x0c201f00b0b37f89 */ /* 0x000ee200000e0000 */
[----:B-1----:R-:W-:Y:S04]  /*14bd0*/  FMNMX.FTZ R136, R136, R178, !PT ;  /* 0x000000b288887209 */ /* 0x002fe80007810000 */
[C---:B------:R-:W-:Y:S01]  /*14be0*/  FSETP.NEU.FTZ.AND P0, PT, R136.reuse, -INF , PT ;  /* 0xff8000008800780b */ /* 0x040fe20003f1d000 */
[----:B------:R-:W-:Y:S01]  /*14bf0*/  FADD.FTZ R0, -R136, R0 ;  /* 0x0000000088007221 */ /* 0x000fe20000010100 */
[----:B--2---:R-:W-:Y:S03]  /*14c00*/  FMNMX.FTZ R135, R135, R177, !PT ;  /* 0x000000b187877209 */ /* 0x004fe60007810000 */
[----:B------:R-:W-:Y:S04]  /*14c10*/  FMUL.FTZ R0, R0, c[0x0][0x23c] ;  /* 0x00008f0000007a20 */ /* 0x000fe80000410000 */
[----:B------:R1:W2:Y:S01]  /*14c20*/  MUFU.EX2 R133, R0 ;  /* 0x0000000000857308 */ /* 0x0002a20000000800 */
[C---:B------:R-:W-:Y:S01]  /*14c30*/  FMUL.FTZ R184, R135.reuse, c[0x0][0x23c] ;  /* 0x00008f0087b87a20 */ /* 0x040fe20000410000 */
[----:B---3--:R-:W-:Y:S02]  /*14c40*/  FMNMX.FTZ R134, R176, R179, !PT ;  /* 0x000000b3b0867209 */ /* 0x008fe40007810000 */
[----:B------:R-:W-:Y:S03]  /*14c50*/  LDSM.16.MT88.4 R176, [R205+0xa000] ;  /* 0x00a00000cdb0783b */ /* 0x000fe60000004200 */
[----:B------:R-:W-:Y:S02]  /*14c60*/  FMUL.FTZ R185, R134, c[0x0][0x23c] ;  /* 0x00008f0086b97a20 */ /* 0x000fe40000410000 */
[----:B-1----:R-:W-:Y:S01]  /*14c70*/  FADD.FTZ R0, -R135, R3 ;  /* 0x0000000387007221 */ /* 0x002fe20000010100 */
[----:B------:R-:W-:Y:S01]  /*14c80*/  FMNMX.FTZ R3, R10, R138, !PT ;  /* 0x0000008a0a037209 */ /* 0x000fe20007810000 */
[----:B--2---:R-:W-:Y:S02]  /*14c90*/  FMUL.FTZ R36, R133, R36 ;  /* 0x0000002485247220 */ /* 0x004fe40000410000 */
[----:B------:R-:W-:Y:S01]  /*14ca0*/  FMUL.FTZ R0, R0, c[0x0][0x23c] ;  /* 0x00008f0000007a20 */ /* 0x000fe20000410000 */
[----:B------:R-:W-:Y:S01]  /*14cb0*/  FMNMX.FTZ R139, R11, R3, !PT ;  /* 0x000000030b8b7209 */ /* 0x000fe20007810000 */
[C---:B------:R-:W-:Y:S02]  /*14cc0*/  FMUL.FTZ R37, R133.reuse, R37 ;  /* 0x0000002585257220 */ /* 0x040fe40000410000 */
[----:B------:R1:W2:Y:S01]  /*14cd0*/  MUFU.EX2 R132, R0 ;  /* 0x0000000000847308 */ /* 0x0002a20000000800 */
[----:B------:R-:W-:Y:S01]  /*14ce0*/  FMNMX.FTZ R139, R14, R139, !PT ;  /* 0x0000008b0e8b7209 */ /* 0x000fe20007810000 */
[C---:B------:R-:W-:Y:S02]  /*14cf0*/  FMUL.FTZ R48, R133.reuse, R48 ;  /* 0x0000003085307220 */ /* 0x040fe40000410000 */
[----:B------:R-:W-:Y:S01]  /*14d00*/  FMUL.FTZ R49, R133, R49 ;  /* 0x0000003185317220 */ /* 0x000fe20000410000 */
[----:B------:R-:W-:Y:S01]  /*14d10*/  FMNMX.FTZ R139, R15, R139, !PT ;  /* 0x0000008b0f8b7209 */ /* 0x000fe20007810000 */
        /* <DEDUP_REMOVED lines=23> */
[--C-:B------:R-:W-:Y:S01]  /*14e90*/  FFMA.FTZ R18, R18, c[0x0][0x23c], -R184.reuse ;  /* 0x00008f0012127a23 */ /* 0x100fe200000108b8 */
[----:B------:R-:W-:Y:S01]  /*14ea0*/  FSEL R185, R185, RZ, P0 ;  /* 0x000000ffb9b97208 */ /* 0x000fe20000000000 */
[--C-:B------:R-:W-:Y:S02]  /*14eb0*/  FFMA.FTZ R19, R19, c[0x0][0x23c], -R184.reuse ;  /* 0x00008f0013137a23 */ /* 0x100fe400000108b8 */
[----:B------:R-:W-:Y:S02]  /*14ec0*/  FFMA.FTZ R6, R6, c[0x0][0x23c], -R184 ;  /* 0x00008f0006067a23 */ /* 0x000fe400000108b8 */
[----:B------:R-:W-:Y:S02]  /*14ed0*/  FFMA.FTZ R5, R5, c[0x0][0x23c], -R137 ;  /* 0x00008f0005057a23 */ /* 0x000fe40000010889 */
[--C-:B------:R-:W-:Y:S01]  /*14ee0*/  FFMA.FTZ R8, R8, c[0x0][0x23c], -R185.reuse ;  /* 0x00008f0008087a23 */ /* 0x100fe200000108b9 */
[----:B------:R4:W-:Y:S01]  /*14ef0*/  MUFU.EX2 R233, R17 ;  /* 0x0000001100e97308 */ /* 0x0009e20000000800 */
[--C-:B------:R-:W-:Y:S02]  /*14f00*/  FFMA.FTZ R12, R12, c[0x0][0x23c], -R185.reuse ;  /* 0x00008f000c0c7a23 */ /* 0x100fe400000108b9 */
[--C-:B------:R-:W-:Y:S01]  /*14f10*/  FFMA.FTZ R13, R13, c[0x0][0x23c], -R185.reuse ;  /* 0x00008f000d0d7a23 */ /* 0x100fe200000108b9 */
[----:B-1----:R-:W-:Y:S01]  /*14f20*/  FMNMX.FTZ R0, R26, R139, !PT ;  /* 0x0000008b1a007209 */ /* 0x002fe20007810000 */
[C---:B--2---:R-:W-:Y:S02]  /*14f30*/  FMUL.FTZ R40, R3.reuse, R40 ;  /* 0x0000002803287220 */ /* 0x044fe40000410000 */
[----:B------:R-:W-:Y:S01]  /*14f40*/  FMUL.FTZ R41, R3, R41 ;  /* 0x0000002903297220 */ /* 0x000fe20000410000 */
[----:B------:R-:W-:Y:S01]  /*14f50*/  FMNMX.FTZ R0, R27, R0, !PT ;  /* 0x000000001b007209 */ /* 0x000fe20007810000 */
[C---:B------:R-:W-:Y:S01]  /*14f60*/  FMUL.FTZ R44, R3.reuse, R44 ;  /* 0x0000002c032c7220 */ /* 0x040fe20000410000 */
[----:B------:R1:W-:Y:S01]  /*14f70*/  MUFU.EX2 R231, R18 ;  /* 0x0000001200e77308 */ /* 0x0003e20000000800 */
[----:B------:R-:W-:Y:S01]  /*14f80*/  FMUL.FTZ R45, R3, R45 ;  /* 0x0000002d032d7220 */ /* 0x000fe20000410000 */
[----:B------:R-:W-:Y:S01]  /*14f90*/  FMNMX.FTZ R0, R30, R0, !PT ;  /* 0x000000001e007209 */ /* 0x000fe20007810000 */
[C---:B------:R-:W-:Y:S01]  /*14fa0*/  FMUL.FTZ R50, R132.reuse, R50 ;  /* 0x0000003284327220 */ /* 0x040fe20000410000 */
[----:B---3--:R-:W-:Y:S01]  /*14fb0*/  MOV R16, UR31 ;  /* 0x0000001f00107c02 */ /* 0x008fe20008000f00 */
[C---:B------:R-:W-:Y:S01]  /*14fc0*/  FMUL.FTZ R51, R132.reuse, R51 ;  /* 0x0000003384337220 */ /* 0x040fe20000410000 */
[----:B------:R-:W-:Y:S01]  /*14fd0*/  FMNMX.FTZ R0, R31, R0, !PT ;  /* 0x000000001f007209 */ /* 0x000fe20007810000 */
[C---:B------:R-:W-:Y:S01]  /*14fe0*/  FMUL.FTZ R54, R132.reuse, R54 ;  /* 0x0000003684367220 */ /* 0x040fe20000410000 */
[----:B------:R-:W-:Y:S01]  /*14ff0*/  LOP3.LUT R16, R237, UR27, R16, 0x96, !PT ;  /* 0x0000001bed107c12 */ /* 0x000fe2000f8e9610 */
[----:B------:R-:W-:Y:S01]  /*15000*/  FMUL.FTZ R55, R132, R55 ;  /* 0x0000003784377220 */ /* 0x000fe20000410000 */
[----:B------:R2:W3:Y:S01]  /*15010*/  MUFU.EX2 R232, R19 ;  /* 0x0000001300e87308 */ /* 0x0004e20000000800 */
[----:B------:R-:W5:Y:S01]  /*15020*/  SHFL.BFLY PT, R2, R0, 0x2, 0x1f ;  /* 0x0c401f0000027f89 */ /* 0x000f6200000e0000 */
[----:B------:R-:W-:Y:S01]  /*15030*/  FMUL.FTZ R56, R3, R56 ;  /* 0x0000003803387220 */ /* 0x000fe20000410000 */
[----:B------:R-:W-:Y:S01]  /*15040*/  UIADD3 UR27, UR27, -0x1, URZ ;  /* 0xffffffff1b1b7890 */ /* 0x000fe2000fffe03f */
[----:B------:R-:W-:Y:S01]  /*15050*/  IMAD.WIDE.U32 R174, R16, -0x326172a9, RZ ;  /* 0xcd9e8d5710ae7825 */ /* 0x000fe200078e00ff */
[--C-:B------:R-:W-:Y:S03]  /*15060*/  LOP3.LUT R16, R239, UR15, R236.reuse, 0x96, !PT ;  /* 0x0000000fef107c12 */ /* 0x100fe6000f8e96ec */
[----:B------:R-:W-:Y:S02]  /*15070*/  FMUL.FTZ R57, R3, R57 ;  /* 0x0000003903397220 */ /* 0x000fe40000410000 */
[----:B------:R3:W-:Y:S01]  /*15080*/  MUFU.EX2 R228, R6 ;  /* 0x0000000600e47308 */ /* 0x0007e20000000800 */
[----:B----4-:R-:W-:Y:S01]  /*15090*/  IMAD.WIDE.U32 R16, R16, -0x326172a9, RZ ;  /* 0xcd9e8d5710107825 */ /* 0x010fe200078e00ff */
[----:B-1----:R-:W-:Y:S03]  /*150a0*/  LOP3.LUT R18, R241, UR15, R236, 0x96, !PT ;  /* 0x0000000ff1127c12 */ /* 0x002fe6000f8e96ec */
[C---:B------:R-:W-:Y:S02]  /*150b0*/  FMUL.FTZ R60, R3.reuse, R60 ;  /* 0x0000003c033c7220 */ /* 0x040fe40000410000 */
[----:B------:R-:W-:Y:S02]  /*150c0*/  FMUL.FTZ R61, R3, R61 ;  /* 0x0000003d033d7220 */ /* 0x000fe40000410000 */
[C---:B------:R-:W-:Y:S01]  /*150d0*/  FMUL.FTZ R66, R132.reuse, R66 ;  /* 0x0000004284427220 */ /* 0x040fe20000410000 */
[----:B------:R1:W-:Y:S01]  /*150e0*/  MUFU.EX2 R230, R4 ;  /* 0x0000000400e67308 */ /* 0x0003e20000000800 */
[C---:B------:R-:W-:Y:S02]  /*150f0*/  FMUL.FTZ R67, R132.reuse, R67 ;  /* 0x0000004384437220 */ /* 0x040fe40000410000 */
[----:B------:R-:W-:Y:S01]  /*15100*/  FMUL.FTZ R70, R132, R70 ;  /* 0x0000004684467220 */ /* 0x000fe20000410000 */
[----:B-----5:R-:W-:Y:S01]  /*15110*/  FMNMX.FTZ R0, R0, R2, !PT ;  /* 0x0000000200007209 */ /* 0x020fe20007810000 */
[----:B--2---:R-:W-:Y:S04]  /*15120*/  IMAD.WIDE.U32 R18, R18, -0x326172a9, RZ ;  /* 0xcd9e8d5712127825 */ /* 0x004fe800078e00ff */
[----:B------:R-:W2:Y:S01]  /*15130*/  SHFL.BFLY PT, R2, R0, 0x1, 0x1f ;  /* 0x0c201f0000027f89 */ /* 0x000ea200000e0000 */
[----:B------:R4:W-:Y:S01]  /*15140*/  MUFU.EX2 R229, R5 ;  /* 0x0000000500e57308 */ /* 0x0009e20000000800 */
[--C-:B------:R-:W-:Y:S01]  /*15150*/  LOP3.LUT R172, R19, UR14, R174.reuse, 0x96, !PT ;  /* 0x0000000e13ac7c12 */ /* 0x100fe2000f8e96ae */
[----:B------:R-:W-:Y:S01]  /*15160*/  FMUL.FTZ R71, R132, R71 ;  /* 0x0000004784477220 */ /* 0x000fe20000410000 */
[----:B---3--:R-:W-:Y:S01]  /*15170*/  LOP3.LUT R6, R17, UR14, R174, 0x96, !PT ;  /* 0x0000000e11067c12 */ /* 0x008fe2000f8e96ae */
[----:B------:R-:W-:Y:S01]  /*15180*/  FFMA.FTZ R17, R7, c[0x0][0x23c], -R184 ;  /* 0x00008f0007117a23 */ /* 0x000fe200000108b8 */
[C---:B------:R-:W-:Y:S01]  /*15190*/  LOP3.LUT R19, R175.reuse, UR16, R242, 0x96, !PT ;  /* 0x00000010af137c12 */ /* 0x040fe2000f8e96f2 */
[----:B------:R-:W-:Y:S04]  /*151a0*/  IMAD.WIDE.U32 R172, R172, -0x2daee0ad, RZ ;  /* 0xd2511f53acac7825 */ /* 0x000fe800078e00ff */
[----:B------:R3:W5:Y:S01]  /*151b0*/  MUFU.EX2 R227, R17 ;  /* 0x0000001100e37308 */ /* 0x0007620000000800 */
[----:B------:R-:W-:Y:S01]  /*151c0*/  IMAD.WIDE.U32 R6, R6, -0x2daee0ad, RZ ;  /* 0xd2511f5306067825 */ /* 0x000fe200078e00ff */
[----:B-1----:R-:W-:Y:S03]  /*151d0*/  LOP3.LUT R4, R175, UR16, R244, 0x96, !PT ;  /* 0x00000010af047c12 */ /* 0x002fe6000f8e96f4 */
[----:B------:R-:W-:Y:S04]  /*151e0*/  IMAD.WIDE.U32 R174, R19, -0x2daee0ad, RZ ;  /* 0xd2511f5313ae7825 */ /* 0x000fe800078e00ff */
[----:B------:R-:W-:Y:S01]  /*151f0*/  FMUL.FTZ R72, R3, R72 ;  /* 0x0000004803487220 */ /* 0x000fe20000410000 */
[----:B------:R1:W-:Y:S01]  /*15200*/  MUFU.EX2 R226, R8 ;  /* 0x0000000800e27308 */ /* 0x0003e20000000800 */
[----:B------:R-:W-:Y:S01]  /*15210*/  LOP3.LUT R7, R7, UR11, R174, 0x96, !PT ;  /* 0x0000000b07077c12 */ /* 0x000fe2000f8e96ae */
[----:B------:R-:W-:Y:S01]  /*15220*/  FMUL.FTZ R73, R3, R73 ;  /* 0x0000004903497220 */ /* 0x000fe20000410000 */
[----:B--2---:R-:W-:Y:S01]  /*15230*/  FMNMX.FTZ R2, R0, R2, !PT ;  /* 0x0000000200027209 */ /* 0x004fe20007810000 */
[----:B----4-:R-:W-:Y:S03]  /*15240*/  IMAD.WIDE.U32 R4, R4, -0x2daee0ad, RZ ;  /* 0xd2511f5304047825 */ /* 0x010fe600078e00ff */
[C---:B------:R-:W-:Y:S01]  /*15250*/  FSETP.NEU.FTZ.AND P0, PT, R2.reuse, -INF , PT ;  /* 0xff8000000200780b */ /* 0x040fe20003f1d000 */
[----:B------:R-:W-:Y:S01]  /*15260*/  FMUL.FTZ R186, R2, c[0x0][0x23c] ;  /* 0x00008f0002ba7a20 */ /* 0x000fe20000410000 */
[----:B------:R-:W-:Y:S01]  /*15270*/  LOP3.LUT R5, R5, UR13, R240, 0x96, !PT ;  /* 0x0000000d05057c12 */ /* 0x000fe2000f8e96f0 */
[----:B------:R-:W-:Y:S01]  /*15280*/  IMAD.WIDE.U32 R194, R7, -0x326172a9, RZ ;  /* 0xcd9e8d5707c27825 */ /* 0x000fe200078e00ff */
[----:B------:R-:W-:Y:S01]  /*15290*/  LOP3.LUT R139, R173, UR11, R4, 0x96, !PT ;  /* 0x0000000bad8b7c12 */ /* 0x000fe2000f8e9604 */
[----:B------:R-:W-:Y:S01]  /*152a0*/  MUFU.EX2 R222, R12 ;  /* 0x0000000c00de7308 */ /* 0x000fe20000000800 */
[----:B------:R-:W-:Y:S01]  /*152b0*/  FSEL R186, R186, RZ, P0 ;  /* 0x000000ffbaba7208 */ /* 0x000fe20000000000 */
[----:B------:R-:W-:Y:S01]  /*152c0*/  FFMA.FTZ R7, R9, c[0x0][0x23c], -R185 ;  /* 0x00008f0009077a23 */ /* 0x000fe200000108b9 */
[----:B---3--:R-:W-:Y:S01]  /*152d0*/  LOP3.LUT R17, R175, UR13, R238, 0x96, !PT ;  /* 0x0000000daf117c12 */ /* 0x008fe2000f8e96ee */
[----:B------:R-:W-:Y:S01]  /*152e0*/  IMAD.WIDE.U32 R4, R5, -0x326172a9, RZ ;  /* 0xcd9e8d5705047825 */ /* 0x000fe200078e00ff */
[----:B------:R-:W-:Y:S02]  /*152f0*/  F2FP.PACK_AB R175, R232, R231 ;  /* 0x000000e7e8af723e */ /* 0x000fe400000000ff */
[----:B-----5:R-:W-:Y:S01]  /*15300*/  F2FP.PACK_AB R173, R227, R228 ;  /* 0x000000e4e3ad723e */ /* 0x020fe200000000ff */
[----:B------:R-:W-:Y:S01]  /*15310*/  FFMA.FTZ R10, R10, c[0x0][0x23c], -R186 ;  /* 0x00008f000a0a7a23 */ /* 0x000fe200000108ba */
[----:B------:R-:W-:Y:S01]  /*15320*/  LOP3.LUT R5, R5, UR12, R18, 0x96, !PT ;  /* 0x0000000c05057c12 */ /* 0x000fe2000f8e9612 */
[----:B------:R2:W-:Y:S01]  /*15330*/  MUFU.EX2 R225, R7 ;  /* 0x0000000700e17308 */ /* 0x0005e20000000800 */
[----:B------:R-:W-:Y:S04]  /*15340*/  IMAD.WIDE.U32 R18, R17, -0x326172a9, RZ ;  /* 0xcd9e8d5711127825 */ /* 0x000fe800078e00ff */
[----:B------:R-:W-:Y:S01]  /*15350*/  IMAD.WIDE.U32 R190, R139, -0x326172a9, RZ ;  /* 0xcd9e8d578bbe7825 */ /* 0x000fe200078e00ff */
[----:B-1----:R-:W-:Y:S02]  /*15360*/  LOP3.LUT R8, R19, UR12, R16, 0x96, !PT ;  /* 0x0000000c13087c12 */ /* 0x002fe4000f8e9610 */
[----:B------:R-:W-:Y:S01]  /*15370*/  LOP3.LUT R16, R195, UR10, R18, 0x96, !PT ;  /* 0x0000000ac3107c12 */ /* 0x000fe2000f8e9612 */
[----:B------:R-:W-:Y:S01]  /*15380*/  FFMA.FTZ R11, R11, c[0x0][0x23c], -R186 ;  /* 0x00008f000b0b7a23 */ /* 0x000fe200000108ba */
[----:B------:R1:W-:Y:S01]  /*15390*/  MUFU.EX2 R224, R10 ;  /* 0x0000000a00e07308 */ /* 0x0003e20000000800 */
[----:B------:R-:W-:Y:S01]  /*153a0*/  LOP3.LUT R0, R191, UR10, R4, 0x96, !PT ;  /* 0x0000000abf007c12 */ /* 0x000fe2000f8e9604 */
[----:B------:R-:W-:Y:S04]  /*153b0*/  IMAD.WIDE.U32 R4, R5, -0x2daee0ad, RZ ;  /* 0xd2511f5305047825 */ /* 0x000fe800078e00ff */
[----:B------:R-:W-:Y:S01]  /*153c0*/  IMAD.WIDE.U32 R198, R16, -0x2daee0ad, RZ ;  /* 0xd2511f5310c67825 */ /* 0x000fe200078e00ff */
[----:B------:R-:W-:Y:S02]  /*153d0*/  LOP3.LUT R5, R5, UR9, R172, 0x96, !PT ;  /* 0x0000000905057c12 */ /* 0x000fe4000f8e96ac */
[----:B------:R-:W-:Y:S01]  /*153e0*/  F2FP.PACK_AB R172, R229, R230 ;  /* 0x000000e6e5ac723e */ /* 0x000fe200000000ff */
[----:B------:R-:W-:Y:S01]  /*153f0*/  IMAD.WIDE.U32 R8, R8, -0x2daee0ad, RZ ;  /* 0xd2511f5308087825 */ /* 0x000fe200078e00ff */
[----:B------:R-:W3:Y:S03]  /*15400*/  MUFU.EX2 R223, R11 ;  /* 0x0000000b00df7308 */ /* 0x000ee60000000800 */
[----:B------:R-:W-:Y:S04]  /*15410*/  IMAD.WIDE.U32 R192, R0, -0x2daee0ad, RZ ;  /* 0xd2511f5300c07825 */ /* 0x000fe800078e00ff */
[----:B------:R-:W-:Y:S01]  /*15420*/  IMAD.WIDE.U32 R188, R5, -0x326172a9, RZ ;  /* 0xcd9e8d5705bc7825 */ /* 0x000fe200078e00ff */
[----:B--2---:R-:W-:Y:S02]  /*15430*/  LOP3.LUT R7, R193, UR5, R4, 0x96, !PT ;  /* 0x00000005c1077c12 */ /* 0x004fe4000f8e9604 */
[----:B------:R-:W-:Y:S01]  /*15440*/  LOP3.LUT R4, R199, UR5, R8, 0x96, !PT ;  /* 0x00000005c7047c12 */ /* 0x000fe2000f8e9608 */
[----:B------:R-:W-:Y:S01]  /*15450*/  FFMA.FTZ R14, R14, c[0x0][0x23c], -R186 ;  /* 0x00008f000e0e7a23 */ /* 0x000fe200000108ba */
[----:B------:R-:W-:Y:S01]  /*15460*/  LOP3.LUT R8, R9, UR9, R6, 0x96, !PT ;  /* 0x0000000909087c12 */ /* 0x000fe2000f8e9606 */
[----:B------:R-:W-:Y:S01]  /*15470*/  IMAD.WIDE.U32 R6, R7, -0x326172a9, RZ ;  /* 0xcd9e8d5707067825 */ /* 0x000fe200078e00ff */
[----:B------:R2:W4:Y:S03]  /*15480*/  MUFU.EX2 R221, R13 ;  /* 0x0000000d00dd7308 */ /* 0x0005260000000800 */
[----:B------:R-:W-:Y:S01]  /*15490*/  IMAD.WIDE.U32 R4, R4, -0x326172a9, RZ ;  /* 0xcd9e8d5704047825 */ /* 0x000fe200078e00ff */
[C---:B------:R-:W-:Y:S02]  /*154a0*/  LOP3.LUT R18, R6.reuse, 0xff, RZ, 0xc0, !PT ;  /* 0x000000ff06127812 */ /* 0x040fe400078ec0ff */
[----:B-1----:R-:W-:Y:S01]  /*154b0*/  LOP3.LUT R10, R6, 0xffff, RZ, 0xc0, !PT ;  /* 0x0000ffff060a7812 */ /* 0x002fe200078ec0ff */
[----:B------:R-:W-:Y:S01]  /*154c0*/  IMAD.WIDE.U32 R202, R8, -0x326172a9, RZ ;  /* 0xcd9e8d5708ca7825 */ /* 0x000fe200078e00ff */
[--C-:B------:R-:W-:Y:S02]  /*154d0*/  SHF.R.U32.HI R16, RZ, 0x10, R6.reuse ;  /* 0x00000010ff107819 */ /* 0x100fe40000011606 */
[----:B------:R-:W-:Y:S01]  /*154e0*/  SHF.R.U32.HI R17, RZ, 0x18, R6 ;  /* 0x00000018ff117819 */ /* 0x000fe20000011606 */
[----:B------:R-:W-:Y:S01]  /*154f0*/  FFMA.FTZ R15, R15, c[0x0][0x23c], -R186 ;  /* 0x00008f000f0f7a23 */ /* 0x000fe200000108ba */
[----:B------:R-:W-:Y:S01]  /*15500*/  LOP3.LUT R6, R7, UR17, R188, 0x96, !PT ;  /* 0x0000001107067c12 */ /* 0x000fe2000f8e96bc */
[----:B------:R-:W-:Y:S01]  /*15510*/  MUFU.EX2 R220, R14 ;  /* 0x0000000e00dc7308 */ /* 0x000fe20000000800 */
[----:B------:R-:W-:Y:S01]  /*15520*/  LOP3.LUT R0, R5, UR17, R202, 0x96, !PT ;  /* 0x0000001105007c12 */ /* 0x000fe2000f8e96ca */
[----:B------:R-:W-:Y:S01]  /*15530*/  FMUL.FTZ R19, R132, R155 ;  /* 0x0000009b84137220 */ /* 0x000fe20000410000 */
[----:B------:R-:W-:Y:S01]  /*15540*/  LOP3.LUT R7, R4, 0xffff, RZ, 0xc0, !PT ;  /* 0x0000ffff04077812 */ /* 0x000fe200078ec0ff */
[C---:B------:R-:W-:Y:S01]  /*15550*/  FMUL.FTZ R76, R3.reuse, R76 ;  /* 0x0000004c034c7220 */ /* 0x040fe20000410000 */
[----:B------:R-:W-:Y:S01]  /*15560*/  SHF.R.U32.HI R10, RZ, 0x8, R10 ;  /* 0x00000008ff0a7819 */ /* 0x000fe2000001160a */
[C---:B------:R-:W-:Y:S01]  /*15570*/  FMUL.FTZ R77, R3.reuse, R77 ;  /* 0x0000004d034d7220 */ /* 0x040fe20000410000 */
[--C-:B------:R-:W-:Y:S01]  /*15580*/  SHF.R.U32.HI R12, RZ, 0x18, R4.reuse ;  /* 0x00000018ff0c7819 */ /* 0x100fe20000011604 */
[----:B------:R-:W-:Y:S01]  /*15590*/  FMUL.FTZ R82, R132, R82 ;  /* 0x0000005284527220 */ /* 0x000fe20000410000 */
[----:B------:R-:W-:Y:S01]  /*155a0*/  LOP3.LUT R9, R4, 0xff, RZ, 0xc0, !PT ;  /* 0x000000ff04097812 */ /* 0x000fe200078ec0ff */
[----:B------:R-:W1:Y:S01]  /*155b0*/  MUFU.EX2 R202, R15 ;  /* 0x0000000f00ca7308 */ /* 0x000e620000000800 */
[----:B------:R-:W-:Y:S01]  /*155c0*/  SHF.R.U32.HI R8, RZ, 0x10, R4 ;  /* 0x00000010ff087819 */ /* 0x000fe20000011604 */
[----:B--2---:R-:W-:Y:S01]  /*155d0*/  FMUL.FTZ R13, R3, R149 ;  /* 0x00000095030d7220 */ /* 0x004fe20000410000 */
[----:B------:R-:W-:Y:S01]  /*155e0*/  LOP3.LUT R5, R16, 0xff, RZ, 0xc0, !PT ;  /* 0x000000ff10057812 */ /* 0x000fe200078ec0ff */
[----:B------:R-:W-:Y:S01]  /*155f0*/  FMUL.FTZ R83, R132, R83 ;  /* 0x0000005384537220 */ /* 0x000fe20000410000 */
[----:B------:R-:W-:Y:S01]  /*15600*/  SHF.R.U32.HI R7, RZ, 0x8, R7 ;  /* 0x00000008ff077819 */ /* 0x000fe20000011607 */
[----:B------:R-:W-:Y:S01]  /*15610*/  FMUL.FTZ R85, R133, R85 ;  /* 0x0000005585557220 */ /* 0x000fe20000410000 */
[----:B------:R-:W-:Y:S01]  /*15620*/  LOP3.LUT R4, R0, 0xffff, RZ, 0xc0, !PT ;  /* 0x0000ffff00047812 */ /* 0x000fe200078ec0ff */
[----:B------:R-:W-:Y:S01]  /*15630*/  FMUL.FTZ R86, R132, R86 ;  /* 0x0000005684567220 */ /* 0x000fe20000410000 */
[----:B------:R-:W-:Y:S01]  /*15640*/  PRMT R18, R18, 0x5410, R10 ;  /* 0x0000541012127816 */ /* 0x000fe2000000000a */
[----:B------:R-:W-:Y:S01]  /*15650*/  FMUL.FTZ R87, R132, R87 ;  /* 0x0000005784577220 */ /* 0x000fe20000410000 */
[----:B------:R-:W-:Y:S01]  /*15660*/  PRMT R17, R5, 0x5410, R17 ;  /* 0x0000541005117816 */ /* 0x000fe20000000011 */
[----:B------:R-:W-:Y:S01]  /*15670*/  FMUL.FTZ R88, R3, R88 ;  /* 0x0000005803587220 */ /* 0x000fe20000410000 */
[----:B------:R-:W-:Y:S01]  /*15680*/  PRMT R16, R9, 0x5410, R7 ;  /* 0x0000541009107816 */ /* 0x000fe20000000007 */
[--C-:B------:R-:W-:Y:S01]  /*15690*/  HSET2.LE.AND R174, R18, R235.reuse, PT ;  /* 0x000000eb12ae7233 */ /* 0x100fe20003803000 */
[----:B------:R-:W-:Y:S01]  /*156a0*/  LOP3.LUT R10, R8, 0xff, RZ, 0xc0, !PT ;  /* 0x000000ff080a7812 */ /* 0x000fe200078ec0ff */
[----:B------:R-:W-:Y:S01]  /*156b0*/  FMUL.FTZ R18, R132, R154 ;  /* 0x0000009a84127220 */ /* 0x000fe20000410000 */
[----:B------:R-:W-:Y:S01]  /*156c0*/  LOP3.LUT R5, R6, 0xffff, RZ, 0xc0, !PT ;  /* 0x0000ffff06057812 */ /* 0x000fe200078ec0ff */
[----:B------:R-:W-:Y:S01]  /*156d0*/  FMUL.FTZ R89, R3, R89 ;  /* 0x0000005903597220 */ /* 0x000fe20000410000 */
[----:B------:R-:W-:Y:S01]  /*156e0*/  SHF.R.U32.HI R7, RZ, 0x10, R6 ;  /* 0x00000010ff077819 */ /* 0x000fe20000011606 */
[--C-:B------:R-:W-:Y:S01]  /*156f0*/  FFMA.FTZ R32, R32, c[0x0][0x23c], -R137.reuse ;  /* 0x00008f0020207a23 */ /* 0x100fe20000010889 */
[----:B------:R-:W-:Y:S01]  /*15700*/  LOP3.LUT R8, R0, 0xff, RZ, 0xc0, !PT ;  /* 0x000000ff00087812 */ /* 0x000fe200078ec0ff */
[----:B------:R-:W-:Y:S01]  /*15710*/  FFMA.FTZ R33, R33, c[0x0][0x23c], -R137 ;  /* 0x00008f0021217a23 */ /* 0x000fe20000010889 */
[----:B------:R-:W-:Y:S01]  /*15720*/  SHF.R.U32.HI R4, RZ, 0x8, R4 ;  /* 0x00000008ff047819 */ /* 0x000fe20000011604 */
[--C-:B------:R-:W-:Y:S01]  /*15730*/  FFMA.FTZ R34, R34, c[0x0][0x23c], -R184.reuse ;  /* 0x00008f0022227a23 */ /* 0x100fe200000108b8 */
[----:B------:R-:W-:Y:S01]  /*15740*/  LOP3.LUT R11, R6, 0xff, RZ, 0xc0, !PT ;  /* 0x000000ff060b7812 */ /* 0x000fe200078ec0ff */
[----:B------:R-:W-:Y:S01]  /*15750*/  FFMA.FTZ R35, R35, c[0x0][0x23c], -R184 ;  /* 0x00008f0023237a23 */ /* 0x000fe200000108b8 */
[----:B------:R-:W-:Y:S01]  /*15760*/  PRMT R8, R8, 0x5410, R4 ;  /* 0x0000541008087816 */ /* 0x000fe20000000004 */
[----:B------:R2:W-:Y:S01]  /*15770*/  MUFU.EX2 R201, R32 ;  /* 0x0000002000c97308 */ /* 0x0005e20000000800 */
[----:B------:R-:W-:Y:S01]  /*15780*/  SHF.R.U32.HI R4, RZ, 0x10, R0 ;  /* 0x00000010ff047819 */ /* 0x000fe20000011600 */
[----:B------:R-:W-:Y:S01]  /*15790*/  FMUL.FTZ R92, R3, R92 ;  /* 0x0000005c035c7220 */ /* 0x000fe20000410000 */
[----:B------:R-:W-:Y:S01]  /*157a0*/  SHF.R.U32.HI R9, RZ, 0x18, R6 ;  /* 0x00000018ff097819 */ /* 0x000fe20000011606 */
[--C-:B------:R-:W-:Y:S01]  /*157b0*/  HSET2.LE.AND R180, R8, R235.reuse, PT ;  /* 0x000000eb08b47233 */ /* 0x100fe20003803000 */
[----:B------:R-:W-:Y:S01]  /*157c0*/  SHF.R.U32.HI R6, RZ, 0x8, R5 ;  /* 0x00000008ff067819 */ /* 0x000fe20000011605 */
[--C-:B------:R-:W-:Y:S01]  /*157d0*/  HSET2.LE.AND R8, R16, R235.reuse, PT ;  /* 0x000000eb10087233 */ /* 0x100fe20003803000 */
[----:B------:R-:W-:Y:S01]  /*157e0*/  LOP3.LUT R5, R7, 0xff, RZ, 0xc0, !PT ;  /* 0x000000ff07057812 */ /* 0x000fe200078ec0ff */
[----:B------:R-:W-:Y:S01]  /*157f0*/  FMUL.FTZ R16, R133, R152 ;  /* 0x0000009885107220 */ /* 0x000fe20000410000 */
[----:B------:R-:W-:Y:S01]  /*15800*/  SHF.R.U32.HI R7, RZ, 0x18, R0 ;  /* 0x00000018ff077819 */ /* 0x000fe20000011600 */
[----:B------:R-:W-:Y:S01]  /*15810*/  FADD.FTZ R0, -R2, R138 ;  /* 0x0000008a02007221 */ /* 0x000fe20000010100 */
[----:B------:R-:W-:Y:S01]  /*15820*/  PRMT R11, R11, 0x5410, R6 ;  /* 0x000054100b0b7816 */ /* 0x000fe20000000006 */
[----:B------:R-:W-:Y:S01]  /*15830*/  FMUL.FTZ R93, R3, R93 ;  /* 0x0000005d035d7220 */ /* 0x000fe20000410000 */
[----:B------:R-:W-:Y:S01]  /*15840*/  LOP3.LUT R6, R4, 0xff, RZ, 0xc0, !PT ;  /* 0x000000ff04067812 */ /* 0x000fe200078ec0ff */
[----:B------:R-:W-:Y:S01]  /*15850*/  FMUL.FTZ R0, R0, c[0x0][0x23c] ;  /* 0x00008f0000007a20 */ /* 0x000fe20000410000 */
[----:B------:R-:W-:Y:S01]  /*15860*/  PRMT R9, R5, 0x5410, R9 ;  /* 0x0000541005097816 */ /* 0x000fe20000000009 */
[--C-:B------:R-:W-:Y:S01]  /*15870*/  HSET2.LE.AND R5, R17, R235.reuse, PT ;  /* 0x000000eb11057233 */ /* 0x100fe20003803000 */
[----:B------:R-:W-:Y:S01]  /*15880*/  PRMT R6, R6, 0x5410, R7 ;  /* 0x0000541006067816 */ /* 0x000fe20000000007 */
[----:B------:R-:W-:Y:S01]  /*15890*/  FMUL.FTZ R17, R133, R153 ;  /* 0x0000009985117220 */ /* 0x000fe20000410000 */
[----:B------:R-:W-:Y:S01]  /*158a0*/  F2FP.PACK_AB R4, R233, R234 ;  /* 0x000000eae904723e */ /* 0x000fe200000000ff */
[----:B------:R-:W5:Y:S01]  /*158b0*/  MUFU.EX2 R0, R0 ;  /* 0x0000000000007308 */ /* 0x000f620000000800 */
[----:B------:R-:W-:Y:S01]  /*158c0*/  LOP3.LUT R175, R5, R175, RZ, 0xc0, !PT ;  /* 0x000000af05af7212 */ /* 0x000fe200078ec0ff */
[--C-:B------:R-:W-:Y:S01]  /*158d0*/  HSET2.LE.AND R5, R9, R235.reuse, PT ;  /* 0x000000eb09057233 */ /* 0x100fe20003803000 */
[----:B------:R-:W-:Y:S01]  /*158e0*/  LOP3.LUT R174, R174, R4, RZ, 0xc0, !PT ;  /* 0x00000004aeae7212 */ /* 0x000fe200078ec0ff */
[--C-:B------:R-:W-:Y:S01]  /*158f0*/  HSET2.LE.AND R4, R11, R235.reuse, PT ;  /* 0x000000eb0b047233 */ /* 0x100fe20003803000 */
[----:B---3--:R-:W-:Y:S01]  /*15900*/  F2FP.PACK_AB R7, R223, R224 ;  /* 0x000000e0df07723e */ /* 0x008fe200000000ff */
[--C-:B------:R-:W-:Y:S01]  /*15910*/  HSET2.LE.AND R181, R6, R235.reuse, PT ;  /* 0x000000eb06b57233 */ /* 0x100fe20003803000 */
[----:B------:R-:W-:Y:S01]  /*15920*/  F2FP.PACK_AB R6, R225, R226 ;  /* 0x000000e2e106723e */ /* 0x000fe200000000ff */
[----:B--2---:R-:W-:Y:S01]  /*15930*/  FMUL.FTZ R32, R3, R156 ;  /* 0x0000009c03207220 */ /* 0x004fe20000410000 */
        /* <DEDUP_REMOVED lines=9> */
[----:B------:R-:W2:Y:S01]  /*159d0*/  LDSM.16.MT88.4 R140, [R207+0xa000] ;  /* 0x00a00000cf8c783b */ /* 0x000ea20000004200 */
[----:B----4-:R-:W-:Y:S01]  /*159e0*/  F2FP.PACK_AB R182, R221, R222 ;  /* 0x000000deddb6723e */ /* 0x010fe200000000ff */
[C---:B------:R-:W-:Y:S01]  /*159f0*/  FMUL.FTZ R12, R3.reuse, R148 ;  /* 0x00000094030c7220 */ /* 0x040fe20000410000 */
[----:B-1----:R-:W-:Y:S01]  /*15a00*/  F2FP.PACK_AB R183, R202, R220 ;  /* 0x000000dccab7723e */ /* 0x002fe200000000ff */
[--C-:B------:R-:W-:Y:S01]  /*15a10*/  HSET2.LE.AND R9, R10, R235.reuse, PT ;  /* 0x000000eb0a097233 */ /* 0x100fe20003803000 */
[-C--:B------:R-:W-:Y:S01]  /*15a20*/  HMMA.16816.F32 R4, R172, R176.reuse, R4 ;  /* 0x000000b0ac04723c */ /* 0x080fe20000001804 */
[----:B-----5:R-:W-:Y:S01]  /*15a30*/  FMUL.FTZ R10, R0, R146 ;  /* 0x00000092000a7220 */ /* 0x020fe20000410000 */
[----:B------:R-:W-:Y:S01]  /*15a40*/  LOP3.LUT R182, R8, R182, RZ, 0xc0, !PT ;  /* 0x000000b608b67212 */ /* 0x000fe200078ec0ff */
[----:B------:R-:W-:Y:S01]  /*15a50*/  FMUL.FTZ R8, R3, R144 ;  /* 0x0000009003087220 */ /* 0x000fe20000410000 */
[----:B------:R-:W-:Y:S01]  /*15a60*/  LOP3.LUT R183, R9, R183, RZ, 0xc0, !PT ;  /* 0x000000b709b77212 */ /* 0x000fe200078ec0ff */
[----:B------:R-:W-:Y:S01]  /*15a70*/  FMUL.FTZ R9, R3, R145 ;  /* 0x0000009103097220 */ /* 0x000fe20000410000 */
[----:B------:R1:W-:Y:S01]  /*15a80*/  MUFU.EX2 R200, R33 ;  /* 0x0000002100c87308 */ /* 0x0003e20000000800 */
[C---:B------:R-:W-:Y:S01]  /*15a90*/  FMUL.FTZ R11, R0.reuse, R147 ;  /* 0x00000093000b7220 */ /* 0x040fe20000410000 */
[----:B------:R-:W-:Y:S01]  /*15aa0*/  LOP3.LUT R138, R189, UR8, R190, 0x96, !PT ;  /* 0x00000008bd8a7c12 */ /* 0x000fe2000f8e96be */
[----:B------:R-:W3:Y:S03]  /*15ab0*/  LDSM.16.MT88.4 R144, [R210+0xa000] ;  /* 0x00a00000d290783b */ /* 0x000ee60000004200 */
[C---:B------:R-:W-:Y:S01]  /*15ac0*/  FMUL.FTZ R14, R0.reuse, R150 ;  /* 0x00000096000e7220 */ /* 0x040fe20000410000 */
[----:B------:R-:W-:Y:S01]  /*15ad0*/  LOP3.LUT R148, R203, UR8, R194, 0x96, !PT ;  /* 0x00000008cb947c12 */ /* 0x000fe2000f8e96c2 */
[C---:B------:R-:W-:Y:S01]  /*15ae0*/  HMMA.16816.F32 R8, R180.reuse, R176, R8 ;  /* 0x000000b0b408723c */ /* 0x040fe20000001808 */
[C---:B------:R-:W-:Y:S01]  /*15af0*/  FMUL.FTZ R15, R0.reuse, R151 ;  /* 0x00000097000f7220 */ /* 0x040fe20000410000 */
[----:B------:R4:W-:Y:S01]  /*15b00*/  MUFU.EX2 R197, R34 ;  /* 0x0000002200c57308 */ /* 0x0009e20000000800 */
[C---:B------:R-:W-:Y:S02]  /*15b10*/  FMUL.FTZ R42, R0.reuse, R42 ;  /* 0x0000002a002a7220 */ /* 0x040fe40000410000 */
[C---:B------:R-:W-:Y:S02]  /*15b20*/  FMUL.FTZ R43, R0.reuse, R43 ;  /* 0x0000002b002b7220 */ /* 0x040fe40000410000 */
[C---:B------:R-:W-:Y:S01]  /*15b30*/  FMUL.FTZ R46, R0.reuse, R46 ;  /* 0x0000002e002e7220 */ /* 0x040fe20000410000 */
[-C--:B------:R-:W-:Y:S01]  /*15b40*/  HMMA.16816.F32 R12, R180, R178.reuse, R12 ;  /* 0x000000b2b40c723c */ /* 0x080fe2000000180c */
[C---:B------:R-:W-:Y:S03]  /*15b50*/  FMUL.FTZ R47, R0.reuse, R47 ;  /* 0x0000002f002f7220 */ /* 0x040fe60000410000 */
[C---:B------:R-:W-:Y:S01]  /*15b60*/  FMUL.FTZ R58, R0.reuse, R58 ;  /* 0x0000003a003a7220 */ /* 0x040fe20000410000 */
[----:B------:R-:W5:Y:S01]  /*15b70*/  MUFU.EX2 R199, R35 ;  /* 0x0000002300c77308 */ /* 0x000f620000000800 */
[C---:B------:R-:W-:Y:S02]  /*15b80*/  FMUL.FTZ R59, R0.reuse, R59 ;  /* 0x0000003b003b7220 */ /* 0x040fe40000410000 */
[C---:B------:R-:W-:Y:S01]  /*15b90*/  HMMA.16816.F32 R16, R172.reuse, R178, R16 ;  /* 0x000000b2ac10723c */ /* 0x040fe20000001810 */
[----:B-1----:R-:W-:Y:S03]  /*15ba0*/  FMUL.FTZ R33, R3, R157 ;  /* 0x0000009d03217220 */ /* 0x002fe60000410000 */
[C---:B------:R-:W-:Y:S02]  /*15bb0*/  FMUL.FTZ R62, R0.reuse, R62 ;  /* 0x0000003e003e7220 */ /* 0x040fe40000410000 */
[C---:B------:R-:W-:Y:S02]  /*15bc0*/  FMUL.FTZ R63, R0.reuse, R63 ;  /* 0x0000003f003f7220 */ /* 0x040fe40000410000 */
[-C--:B--2---:R-:W-:Y:S01]  /*15bd0*/  HMMA.16816.F32 R36, R172, R140.reuse, R36 ;  /* 0x0000008cac24723c */ /* 0x084fe20000001824 */
[C---:B------:R-:W-:Y:S03]  /*15be0*/  FMUL.FTZ R74, R0.reuse, R74 ;  /* 0x0000004a004a7220 */ /* 0x040fe60000410000 */
[C---:B----4-:R-:W-:Y:S02]  /*15bf0*/  FMUL.FTZ R34, R0.reuse, R158 ;  /* 0x0000009e00227220 */ /* 0x050fe40000410000 */
[C---:B------:R-:W-:Y:S02]  /*15c00*/  FMUL.FTZ R75, R0.reuse, R75 ;  /* 0x0000004b004b7220 */ /* 0x040fe40000410000 */
[C---:B------:R-:W-:Y:S01]  /*15c10*/  HMMA.16816.F32 R40, R180.reuse, R140, R40 ;  /* 0x0000008cb428723c */ /* 0x040fe20000001828 */
[C---:B------:R-:W-:Y:S03]  /*15c20*/  FMUL.FTZ R78, R0.reuse, R78 ;  /* 0x0000004e004e7220 */ /* 0x040fe60000410000 */
[C---:B------:R-:W-:Y:S01]  /*15c30*/  FMUL.FTZ R79, R0.reuse, R79 ;  /* 0x0000004f004f7220 */ /* 0x040fe20000410000 */
[----:B-----5:R-:W-:Y:S01]  /*15c40*/  F2FP.PACK_AB R179, R199, R197 ;  /* 0x000000c5c7b3723e */ /* 0x020fe200000000ff */
[C---:B------:R-:W-:Y:S02]  /*15c50*/  FMUL.FTZ R35, R0.reuse, R159 ;  /* 0x0000009f00237220 */ /* 0x040fe40000410000 */
[-C--:B------:R-:W-:Y:S01]  /*15c60*/  HMMA.16816.F32 R44, R180, R142.reuse, R44 ;  /* 0x0000008eb42c723c */ /* 0x080fe2000000182c */
[----:B------:R-:W-:Y:S03]  /*15c70*/  LDSM.16.MT88.4 R156, [R207+0xa800] ;  /* 0x00a80000cf9c783b */ /* 0x000fe60000004200 */
[C---:B------:R-:W-:Y:S02]  /*15c80*/  FMUL.FTZ R90, R0.reuse, R90 ;  /* 0x0000005a005a7220 */ /* 0x040fe40000410000 */
[C---:B------:R-:W-:Y:S02]  /*15c90*/  FMUL.FTZ R91, R0.reuse, R91 ;  /* 0x0000005b005b7220 */ /* 0x040fe40000410000 */
[C---:B------:R-:W-:Y:S01]  /*15ca0*/  HMMA.16816.F32 R48, R172.reuse, R142, R48 ;  /* 0x0000008eac30723c */ /* 0x040fe20000001830 */
[----:B------:R-:W1:Y:S03]  /*15cb0*/  LDSM.16.MT88.4 R140, [R209+0xa000] ;  /* 0x00a00000d18c783b */ /* 0x000e660000004200 */
[C---:B------:R-:W-:Y:S02]  /*15cc0*/  FMUL.FTZ R94, R0.reuse, R94 ;  /* 0x0000005e005e7220 */ /* 0x040fe40000410000 */
[----:B------:R-:W-:Y:S02]  /*15cd0*/  FMUL.FTZ R95, R0, R95 ;  /* 0x0000005f005f7220 */ /* 0x000fe40000410000 */
[-C--:B---3--:R-:W-:Y:S01]  /*15ce0*/  HMMA.16816.F32 R52, R172, R144.reuse, R52 ;  /* 0x00000090ac34723c */ /* 0x088fe20000001834 */
        /* <DEDUP_REMOVED lines=8> */
[C---:B------:R-:W-:Y:S03]  /*15d70*/  FMUL.FTZ R102, R132.reuse, R102 ;  /* 0x0000006684667220 */ /* 0x040fe60000410000 */
[----:B------:R-:W-:Y:S02]  /*15d80*/  FMUL.FTZ R103, R132, R103 ;  /* 0x0000006784677220 */ /* 0x000fe40000410000 */
[----:B------:R-:W-:Y:S02]  /*15d90*/  IMAD.WIDE.U32 R138, R138, -0x2daee0ad, RZ ;  /* 0xd2511f538a8a7825 */ /* 0x000fe400078e00ff */
[C---:B------:R-:W-:Y:S01]  /*15da0*/  HMMA.16816.F32 R64, R172.reuse, R146, R64 ;  /* 0x00000092ac40723c */ /* 0x040fe20000001840 */
[----:B------:R-:W2:Y:S03]  /*15db0*/  LDSM.16.MT88.4 R144, [R205+0xb000] ;  /* 0x00b00000cd90783b */ /* 0x000ea60000004200 */
[----:B------:R-:W-:Y:S01]  /*15dc0*/  LOP3.LUT R153, R138, 0xff, RZ, 0xc0, !PT ;  /* 0x000000ff8a997812 */ /* 0x000fe200078ec0ff */
[C---:B------:R-:W-:Y:S01]  /*15dd0*/  FMUL.FTZ R104, R3.reuse, R104 ;  /* 0x0000006803687220 */ /* 0x040fe20000410000 */
[--C-:B------:R-:W-:Y:S01]  /*15de0*/  SHF.R.U32.HI R152, RZ, 0x18, R138.reuse ;  /* 0x00000018ff987819 */ /* 0x100fe2000001168a */
[----:B------:R-:W-:Y:S01]  /*15df0*/  FMUL.FTZ R105, R3, R105 ;  /* 0x0000006903697220 */ /* 0x000fe20000410000 */
[----:B------:R-:W-:Y:S01]  /*15e00*/  SHF.R.U32.HI R151, RZ, 0x10, R138 ;  /* 0x00000010ff977819 */ /* 0x000fe2000001168a */
[-C--:B-1----:R-:W-:Y:S03]  /*15e10*/  HMMA.16816.F32 R68, R172, R140.reuse, R68 ;  /* 0x0000008cac44723c */ /* 0x082fe60000001844 */
[C---:B------:R-:W-:Y:S01]  /*15e20*/  FMUL.FTZ R106, R0.reuse, R106 ;  /* 0x0000006a006a7220 */ /* 0x040fe20000410000 */
[----:B------:R-:W-:Y:S01]  /*15e30*/  LOP3.LUT R150, R139, UR18, R192, 0x96, !PT ;  /* 0x000000128b967c12 */ /* 0x000fe2000f8e96c0 */
[----:B------:R-:W-:Y:S01]  /*15e40*/  FMUL.FTZ R107, R0, R107 ;  /* 0x0000006b006b7220 */ /* 0x000fe20000410000 */
[----:B------:R-:W-:Y:S01]  /*15e50*/  LOP3.LUT R139, R138, 0xffff, RZ, 0xc0, !PT ;  /* 0x0000ffff8a8b7812 */ /* 0x000fe200078ec0ff */
[C---:B------:R-:W-:Y:S01]  /*15e60*/  FMUL.FTZ R108, R133.reuse, R108 ;  /* 0x0000006c856c7220 */ /* 0x040fe20000410000 */
[C---:B------:R-:W-:Y:S01]  /*15e70*/  HMMA.16816.F32 R72, R180.reuse, R140, R72 ;  /* 0x0000008cb448723c */ /* 0x040fe20000001848 */
[----:B------:R-:W-:Y:S03]  /*15e80*/  FMUL.FTZ R109, R133, R109 ;  /* 0x0000006d856d7220 */ /* 0x000fe60000410000 */
[C---:B------:R-:W-:Y:S01]  /*15e90*/  FMUL.FTZ R110, R132.reuse, R110 ;  /* 0x0000006e846e7220 */ /* 0x040fe20000410000 */
[----:B------:R-:W-:Y:S01]  /*15ea0*/  SHF.R.U32.HI R138, RZ, 0x8, R139 ;  /* 0x00000008ff8a7819 */ /* 0x000fe2000001168b */
[----:B------:R-:W-:Y:S01]  /*15eb0*/  FMUL.FTZ R111, R132, R111 ;  /* 0x0000006f846f7220 */ /* 0x000fe20000410000 */
[----:B------:R-:W-:Y:S01]  /*15ec0*/  SHF.R.U32.HI R139, RZ, 0x10, R150 ;  /* 0x00000010ff8b7819 */ /* 0x000fe20000011696 */
[-C--:B------:R-:W-:Y:S01]  /*15ed0*/  HMMA.16816.F32 R76, R180, R142.reuse, R76 ;  /* 0x0000008eb44c723c */ /* 0x080fe2000000184c */
[----:B------:R-:W-:Y:S03]  /*15ee0*/  PRMT R178, R153, 0x5410, R138 ;  /* 0x0000541099b27816 */ /* 0x000fe6000000008a */
[C---:B------:R-:W-:Y:S01]  /*15ef0*/  FMUL.FTZ R112, R133.reuse, R112 ;  /* 0x0000007085707220 */ /* 0x040fe20000410000 */
[----:B------:R-:W-:Y:S01]  /*15f00*/  LOP3.LUT R138, R150, 0xffff, RZ, 0xc0, !PT ;  /* 0x0000ffff968a7812 */ /* 0x000fe200078ec0ff */
[----:B------:R-:W-:Y:S01]  /*15f10*/  FMUL.FTZ R113, R133, R113 ;  /* 0x0000007185717220 */ /* 0x000fe20000410000 */
[--C-:B------:R-:W-:Y:S01]  /*15f20*/  HSET2.LE.AND R178, R178, R235.reuse, PT ;  /* 0x000000ebb2b27233 */ /* 0x100fe20003803000 */
[C---:B------:R-:W-:Y:S01]  /*15f30*/  HMMA.16816.F32 R80, R172.reuse, R142, R80 ;  /* 0x0000008eac50723c */ /* 0x040fe20000001850 */
[----:B------:R-:W1:Y:S03]  /*15f40*/  LDSM.16.MT88.4 R140, [R207+0xb000] ;  /* 0x00b00000cf8c783b */ /* 0x000e660000004200 */
[C---:B------:R-:W-:Y:S01]  /*15f50*/  FMUL.FTZ R114, R132.reuse, R114 ;  /* 0x0000007284727220 */ /* 0x040fe20000410000 */
[----:B------:R-:W-:Y:S01]  /*15f60*/  SHF.R.U32.HI R138, RZ, 0x8, R138 ;  /* 0x00000008ff8a7819 */ /* 0x000fe2000001168a */
[----:B------:R-:W-:Y:S02]  /*15f70*/  FMUL.FTZ R115, R132, R115 ;  /* 0x0000007384737220 */ /* 0x000fe40000410000 */
[-C--:B--2---:R-:W-:Y:S01]  /*15f80*/  HMMA.16816.F32 R84, R172, R144.reuse, R84 ;  /* 0x00000090ac54723c */ /* 0x084fe20000001854 */
[--C-:B------:R-:W-:Y:S03]  /*15f90*/  FFMA.FTZ R25, R25, c[0x0][0x23c], -R185.reuse ;  /* 0x00008f0019197a23 */ /* 0x100fe600000108b9 */
[--C-:B------:R-:W-:Y:S01]  /*15fa0*/  FFMA.FTZ R26, R26, c[0x0][0x23c], -R186.reuse ;  /* 0x00008f001a1a7a23 */ /* 0x100fe200000108ba */
[----:B------:R2:W-:Y:S01]  /*15fb0*/  MUFU.EX2 R191, R25 ;  /* 0x0000001900bf7308 */ /* 0x0005e20000000800 */
[----:B------:R-:W-:Y:S02]  /*15fc0*/  FFMA.FTZ R27, R27, c[0x0][0x23c], -R186 ;  /* 0x00008f001b1b7a23 */ /* 0x000fe400000108ba */
[C---:B------:R-:W-:Y:S01]  /*15fd0*/  HMMA.16816.F32 R88, R180.reuse, R144, R88 ;  /* 0x00000090b458723c */ /* 0x040fe20000001858 */
[C---:B------:R-:W-:Y:S03]  /*15fe0*/  FMUL.FTZ R120, R133.reuse, R120 ;  /* 0x0000007885787220 */ /* 0x040fe60000410000 */
[----:B------:R-:W-:Y:S02]  /*15ff0*/  FMUL.FTZ R121, R133, R121 ;  /* 0x0000007985797220 */ /* 0x000fe40000410000 */
[C---:B------:R-:W-:Y:S01]  /*16000*/  FMUL.FTZ R122, R132.reuse, R122 ;  /* 0x0000007a847a7220 */ /* 0x040fe20000410000 */
[----:B------:R3:W-:Y:S01]  /*16010*/  MUFU.EX2 R189, R26 ;  /* 0x0000001a00bd7308 */ /* 0x0007e20000000800 */
[-C--:B------:R-:W-:Y:S01]  /*16020*/  HMMA.16816.F32 R92, R180, R146.reuse, R92 ;  /* 0x00000092b45c723c */ /* 0x080fe2000000185c */
[----:B------:R-:W-:Y:S03]  /*16030*/  FMUL.FTZ R123, R132, R123 ;  /* 0x0000007b847b7220 */ /* 0x000fe60000410000 */
[----:B------:R-:W-:Y:S02]  /*16040*/  FFMA.FTZ R24, R24, c[0x0][0x23c], -R185 ;  /* 0x00008f0018187a23 */ /* 0x000fe400000108b9 */
[C---:B------:R-:W-:Y:S02]  /*16050*/  FMUL.FTZ R116, R3.reuse, R116 ;  /* 0x0000007403747220 */ /* 0x040fe40000410000 */
[C---:B------:R-:W-:Y:S01]  /*16060*/  HMMA.16816.F32 R96, R172.reuse, R146, R96 ;  /* 0x00000092ac60723c */ /* 0x040fe20000001860 */
[----:B------:R-:W4:Y:S01]  /*16070*/  LDSM.16.MT88.4 R144, [R210+0xb000] ;  /* 0x00b00000d290783b */ /* 0x000f220000004200 */
[----:B------:R5:W-:Y:S02]  /*16080*/  MUFU.EX2 R187, R27 ;  /* 0x0000001b00bb7308 */ /* 0x000be40000000800 */
[----:B------:R-:W-:Y:S02]  /*16090*/  FMUL.FTZ R117, R3, R117 ;  /* 0x0000007503757220 */ /* 0x000fe40000410000 */
[----:B--2---:R-:W-:Y:S02]  /*160a0*/  FMUL.FTZ R25, R133, R165 ;  /* 0x000000a585197220 */ /* 0x004fe40000410000 */
[----:B------:R-:W-:Y:S01]  /*160b0*/  FMUL.FTZ R118, R0, R118 ;  /* 0x0000007600767220 */ /* 0x000fe20000410000 */
[-C--:B-1----:R-:W-:Y:S03]  /*160c0*/  HMMA.16816.F32 R100, R172, R140.reuse, R100 ;  /* 0x0000008cac64723c */ /* 0x082fe60000001864 */
[--C-:B------:R-:W-:Y:S01]  /*160d0*/  FFMA.FTZ R20, R20, c[0x0][0x23c], -R137.reuse ;  /* 0x00008f0014147a23 */ /* 0x100fe20000010889 */
[----:B------:R1:W-:Y:S01]  /*160e0*/  MUFU.EX2 R190, R24 ;  /* 0x0000001800be7308 */ /* 0x0003e20000000800 */
[----:B------:R-:W-:Y:S02]  /*160f0*/  FFMA.FTZ R22, R22, c[0x0][0x23c], -R184 ;  /* 0x00008f0016167a23 */ /* 0x000fe400000108b8 */
[----:B---3--:R-:W-:Y:S01]  /*16100*/  FMUL.FTZ R26, R132, R166 ;  /* 0x000000a6841a7220 */ /* 0x008fe20000410000 */
[C---:B------:R-:W-:Y:S01]  /*16110*/  HMMA.16816.F32 R32, R180.reuse, R140, R32 ;  /* 0x0000008cb420723c */ /* 0x040fe20000001820 */
[----:B------:R-:W-:Y:S03]  /*16120*/  FMUL.FTZ R119, R0, R119 ;  /* 0x0000007700777220 */ /* 0x000fe60000410000 */
[--C-:B------:R-:W-:Y:S02]  /*16130*/  FFMA.FTZ R30, R30, c[0x0][0x23c], -R186.reuse ;  /* 0x00008f001e1e7a23 */ /* 0x100fe400000108ba */
[----:B------:R2:W-:Y:S01]  /*16140*/  MUFU.EX2 R196, R20 ;  /* 0x0000001400c47308 */ /* 0x0005e20000000800 */
[----:B------:R-:W-:Y:S01]  /*16150*/  IMAD.WIDE.U32 R148, R148, -0x2daee0ad, RZ ;  /* 0xd2511f5394947825 */ /* 0x000fe200078e00ff */
[-C--:B------:R-:W-:Y:S04]  /*16160*/  HMMA.16816.F32 R104, R180, R142.reuse, R104 ;  /* 0x0000008eb468723c */ /* 0x080fe80000001868 */
[C---:B-----5:R-:W-:Y:S02]  /*16170*/  FMUL.FTZ R27, R132.reuse, R167 ;  /* 0x000000a7841b7220 */ /* 0x060fe40000410000 */
[----:B------:R-:W-:Y:S02]  /*16180*/  FFMA.FTZ R186, R31, c[0x0][0x23c], -R186 ;  /* 0x00008f001fba7a23 */ /* 0x000fe400000108ba */
[C---:B------:R-:W-:Y:S01]  /*16190*/  HMMA.16816.F32 R108, R172.reuse, R142, R108 ;  /* 0x0000008eac6c723c */ /* 0x040fe2000000186c */
[----:B------:R3:W-:Y:S01]  /*161a0*/  MUFU.EX2 R192, R22 ;  /* 0x0000001600c07308 */ /* 0x0007e20000000800 */
[----:B------:R-:W5:Y:S02]  /*161b0*/  LDSM.16.MT88.4 R140, [R209+0xb000] ;  /* 0x00b00000d18c783b */ /* 0x000f640000004200 */
[----:B-1----:R-:W-:Y:S01]  /*161c0*/  LOP3.LUT R24, R151, 0xff, RZ, 0xc0, !PT ;  /* 0x000000ff97187812 */ /* 0x002fe200078ec0ff */
[----:B------:R-:W-:Y:S02]  /*161d0*/  FMUL.FTZ R31, R132, R171 ;  /* 0x000000ab841f7220 */ /* 0x000fe40000410000 */
[----:B------:R-:W-:Y:S01]  /*161e0*/  FMUL.FTZ R128, R3, R128 ;  /* 0x0000008003807220 */ /* 0x000fe20000410000 */
[-C--:B----4-:R-:W-:Y:S01]  /*161f0*/  HMMA.16816.F32 R112, R172, R144.reuse, R112 ;  /* 0x00000090ac70723c */ /* 0x090fe20000001870 */
[----:B------:R-:W-:Y:S02]  /*16200*/  FFMA.FTZ R137, R21, c[0x0][0x23c], -R137 ;  /* 0x00008f0015897a23 */ /* 0x000fe40000010889 */
[----:B------:R-:W-:Y:S01]  /*16210*/  MUFU.EX2 R186, R186 ;  /* 0x000000ba00ba7308 */ /* 0x000fe20000000800 */
[----:B------:R-:W-:Y:S01]  /*16220*/  FFMA.FTZ R184, R23, c[0x0][0x23c], -R184 ;  /* 0x00008f0017b87a23 */ /* 0x000fe200000108b8 */
[----:B------:R-:W-:Y:S01]  /*16230*/  PRMT R151, R24, 0x5410, R152 ;  /* 0x0000541018977816 */ /* 0x000fe20000000098 */
[C---:B--2---:R-:W-:Y:S01]  /*16240*/  FMUL.FTZ R20, R3.reuse, R160 ;  /* 0x000000a003147220 */ /* 0x044fe20000410000 */
[----:B------:R-:W1:Y:S01]  /*16250*/  LDSM.16.MT88.4 R152, [R205+0xa800] ;  /* 0x00a80000cd98783b */ /* 0x000e620000004200 */
[----:B------:R-:W-:Y:S04]  /*16260*/  FMUL.FTZ R21, R3, R161 ;  /* 0x000000a103157220 */ /* 0x000fe80000410000 */
[----:B------:R-:W-:Y:S01]  /*16270*/  FMUL.FTZ R23, R0, R163 ;  /* 0x000000a300177220 */ /* 0x000fe20000410000 */
[----:B------:R2:W4:Y:S01]  /*16280*/  MUFU.EX2 R195, R137 ;  /* 0x0000008900c37308 */ /* 0x0005220000000800 */
[--C-:B------:R-:W-:Y:S02]  /*16290*/  FFMA.FTZ R28, R28, c[0x0][0x23c], -R185.reuse ;  /* 0x00008f001c1c7a23 */ /* 0x100fe400000108b9 */
[----:B------:R-:W-:Y:S02]  /*162a0*/  FMUL.FTZ R24, R133, R164 ;  /* 0x000000a485187220 */ /* 0x000fe40000410000 */
[C---:B---3--:R-:W-:Y:S01]  /*162b0*/  FMUL.FTZ R22, R0.reuse, R162 ;  /* 0x000000a200167220 */ /* 0x048fe20000410000 */
[----:B------:R-:W-:Y:S01]  /*162c0*/  LDSM.16.MT88.4 R164, [R210+0xb800] ;  /* 0x00b80000d2a4783b */ /* 0x000fe20000004200 */
[C---:B------:R-:W-:Y:S02]  /*162d0*/  FMUL.FTZ R129, R3.reuse, R129 ;  /* 0x0000008103817220 */ /* 0x040fe40000410000 */
[C---:B------:R-:W-:Y:S01]  /*162e0*/  FMUL.FTZ R130, R0.reuse, R130 ;  /* 0x0000008200827220 */ /* 0x040fe20000410000 */
[----:B------:R3:W-:Y:S01]  /*162f0*/  MUFU.EX2 R188, R28 ;  /* 0x0000001c00bc7308 */ /* 0x0007e20000000800 */
[C---:B------:R-:W-:Y:S01]  /*16300*/  FMUL.FTZ R131, R0.reuse, R131 ;  /* 0x0000008300837220 */ /* 0x040fe20000410000 */
[C---:B------:R-:W-:Y:S01]  /*16310*/  HMMA.16816.F32 R20, R180.reuse, R144, R20 ;  /* 0x00000090b414723c */ /* 0x040fe20000001814 */
[C---:B------:R-:W-:Y:S02]  /*16320*/  FMUL.FTZ R124, R3.reuse, R124 ;  /* 0x0000007c037c7220 */ /* 0x040fe40000410000 */
[----:B------:R-:W-:Y:S02]  /*16330*/  FMUL.FTZ R125, R3, R125 ;  /* 0x0000007d037d7220 */ /* 0x000fe40000410000 */
[----:B------:R-:W-:Y:S02]  /*16340*/  FMUL.FTZ R126, R0, R126 ;  /* 0x0000007e007e7220 */ /* 0x000fe40000410000 */
[----:B------:R-:W-:Y:S01]  /*16350*/  LOP3.LUT R144, R148, 0xffff, RZ, 0xc0, !PT ;  /* 0x0000ffff94907812 */ /* 0x000fe200078ec0ff */
[-C--:B------:R-:W-:Y:S01]  /*16360*/  HMMA.16816.F32 R116, R180, R146.reuse, R116 ;  /* 0x00000092b474723c */ /* 0x080fe20000001874 */
[----:B------:R-:W-:Y:S01]  /*16370*/  SHF.R.U32.HI R145, RZ, 0x10, R148 ;  /* 0x00000010ff917819 */ /* 0x000fe20000011694 */
[----:B------:R-:W1:Y:S02]  /*16380*/  MUFU.EX2 R193, R184 ;  /* 0x000000b800c17308 */ /* 0x000e640000000800 */
[----:B--2---:R-:W-:Y:S01]  /*16390*/  LOP3.LUT R137, R149, UR18, R198, 0x96, !PT ;  /* 0x0000001295897c12 */ /* 0x004fe2000f8e96c6 */
[----:B------:R-:W-:Y:S01]  /*163a0*/  FMUL.FTZ R127, R0, R127 ;  /* 0x0000007f007f7220 */ /* 0x000fe20000410000 */
[----:B------:R-:W-:Y:S01]  /*163b0*/  LOP3.LUT R149, R148, 0xff, RZ, 0xc0, !PT ;  /* 0x000000ff94957812 */ /* 0x000fe200078ec0ff */
[----:B------:R-:W-:Y:S01]  /*163c0*/  FFMA.FTZ R185, R29, c[0x0][0x23c], -R185 ;  /* 0x00008f001db97a23 */ /* 0x000fe200000108b9 */
[C---:B------:R-:W-:Y:S01]  /*163d0*/  HMMA.16816.F32 R120, R172.reuse, R146, R120 ;  /* 0x00000092ac78723c */ /* 0x040fe20000001878 */
[----:B------:R-:W-:Y:S03]  /*163e0*/  SHF.R.U32.HI R148, RZ, 0x18, R148 ;  /* 0x00000018ff947819 */ /* 0x000fe60000011694 */
[----:B------:R2:W-:Y:S01]  /*163f0*/  MUFU.EX2 R184, R30 ;  /* 0x0000001e00b87308 */ /* 0x0005e20000000800 */
[----:B------:R-:W-:Y:S01]  /*16400*/  LOP3.LUT R145, R145, 0xff, RZ, 0xc0, !PT ;  /* 0x000000ff91917812 */ /* 0x000fe200078ec0ff */
[----:B------:R-:W-:Y:S01]  /*16410*/  FFMA.FTZ R3, R3, R251, R226 ;  /* 0x000000fb03037223 */ /* 0x000fe200000100e2 */
[----:B------:R-:W-:Y:S01]  /*16420*/  SHF.R.U32.HI R146, RZ, 0x8, R144 ;  /* 0x00000008ff927819 */ /* 0x000fe20000011690 */
[-C--:B-----5:R-:W-:Y:S01]  /*16430*/  HMMA.16816.F32 R24, R172, R140.reuse, R24 ;  /* 0x0000008cac18723c */ /* 0x0a0fe20000001818 */
[----:B------:R-:W-:Y:S03]  /*16440*/  LOP3.LUT R144, R150, 0xff, RZ, 0xc0, !PT ;  /* 0x000000ff96907812 */ /* 0x000fe600078ec0ff */
[----:B------:R-:W-:Y:S01]  /*16450*/  SHF.R.U32.HI R150, RZ, 0x18, R150 ;  /* 0x00000018ff967819 */ /* 0x000fe20000011696 */
[----:B------:R-:W-:Y:S01]  /*16460*/  FFMA.FTZ R0, R0, R250, R224 ;  /* 0x000000fa00007223 */ /* 0x000fe200000100e0 */
[----:B---3--:R-:W-:Y:S01]  /*16470*/  LOP3.LUT R28, R139, 0xff, RZ, 0xc0, !PT ;  /* 0x000000ff8b1c7812 */ /* 0x008fe200078ec0ff */
[----:B------:R-:W3:Y:S01]  /*16480*/  MUFU.EX2 R185, R185 ;  /* 0x000000b900b97308 */ /* 0x000ee20000000800 */
[C---:B------:R-:W-:Y:S01]  /*16490*/  HMMA.16816.F32 R124, R180.reuse, R140, R124 ;  /* 0x0000008cb47c723c */ /* 0x040fe2000000187c */
[--C-:B------:R-:W-:Y:S03]  /*164a0*/  SHF.R.U32.HI R29, RZ, 0x10, R137.reuse ;  /* 0x00000010ff1d7819 */ /* 0x100fe60000011689 */
[----:B------:R-:W-:Y:S01]  /*164b0*/  PRMT R150, R28, 0x5410, R150 ;  /* 0x000054101c967816 */ /* 0x000fe20000000096 */
[----:B------:R-:W-:Y:S01]  /*164c0*/  FADD.FTZ R0, R223, R0 ;  /* 0x00000000df007221 */ /* 0x000fe20000010000 */
[C---:B------:R-:W-:Y:S02]  /*164d0*/  LOP3.LUT R28, R137.reuse, 0xffff, RZ, 0xc0, !PT ;  /* 0x0000ffff891c7812 */ /* 0x040fe400078ec0ff */
[-C--:B------:R-:W-:Y:S01]  /*164e0*/  HMMA.16816.F32 R128, R180, R142.reuse, R128 ;  /* 0x0000008eb480723c */ /* 0x080fe20000001880 */
[----:B------:R-:W-:Y:S03]  /*164f0*/  PRMT R144, R144, 0x5410, R138 ;  /* 0x0000541090907816 */ /* 0x000fe6000000008a */
[----:B------:R-:W-:Y:S01]  /*16500*/  LOP3.LUT R139, R137, 0xff, RZ, 0xc0, !PT ;  /* 0x000000ff898b7812 */ /* 0x000fe200078ec0ff */
[C---:B--2---:R-:W-:Y:S01]  /*16510*/  FMUL.FTZ R30, R132.reuse, R170 ;  /* 0x000000aa841e7220 */ /* 0x044fe20000410000 */
[----:B------:R-:W-:Y:S01]  /*16520*/  SHF.R.U32.HI R138, RZ, 0x18, R137 ;  /* 0x00000018ff8a7819 */ /* 0x000fe20000011689 */
[----:B------:R-:W-:Y:S01]  /*16530*/  FFMA.FTZ R132, R132, R249, R228 ;  /* 0x000000f984847223 */ /* 0x000fe200000100e4 */
[----:B------:R-:W-:Y:S01]  /*16540*/  SHF.R.U32.HI R137, RZ, 0x8, R28 ;  /* 0x00000008ff897819 */ /* 0x000fe2000001161c */
[----:B------:R-:W-:Y:S03]  /*16550*/  FADD.FTZ R0, R220, R0 ;  /* 0x00000000dc007221 */ /* 0x000fe60000010000 */
[----:B------:R-:W-:Y:S01]  /*16560*/  LOP3.LUT R29, R29, 0xff, RZ, 0xc0, !PT ;  /* 0x000000ff1d1d7812 */ /* 0x000fe200078ec0ff */
[----:B------:R-:W-:Y:S01]  /*16570*/  FADD.FTZ R132, R227, R132 ;  /* 0x00000084e3847221 */ /* 0x000fe20000010000 */
[----:B------:R-:W-:Y:S01]  /*16580*/  F2FP.PACK_AB R28, R200, R201 ;  /* 0x000000c9c81c723e */ /* 0x000fe200000000ff */
[----:B------:R-:W-:Y:S01]  /*16590*/  FADD.FTZ R0, R202, R0 ;  /* 0x00000000ca007221 */ /* 0x000fe20000010000 */
[----:B------:R-:W-:Y:S01]  /*165a0*/  PRMT R141, R29, 0x5410, R138 ;  /* 0x000054101d8d7816 */ /* 0x000fe2000000008a */
[C---:B------:R-:W-:Y:S01]  /*165b0*/  FMUL.FTZ R29, R133.reuse, R169 ;  /* 0x000000a9851d7220 */ /* 0x040fe20000410000 */
[----:B------:R-:W-:Y:S01]  /*165c0*/  LOP3.LUT R178, R178, R28, RZ, 0xc0, !PT ;  /* 0x0000001cb2b27212 */ /* 0x000fe200078ec0ff */
[----:B------:R-:W-:Y:S01]  /*165d0*/  FMUL.FTZ R28, R133, R168 ;  /* 0x000000a8851c7220 */ /* 0x000fe20000410000 */
[--C-:B------:R-:W-:Y:S01]  /*165e0*/  HSET2.LE.AND R138, R144, R235.reuse, PT ;  /* 0x000000eb908a7233 */ /* 0x100fe20003803000 */
[----:B------:R-:W-:Y:S01]  /*165f0*/  PRMT R140, R139, 0x5410, R137 ;  /* 0x000054108b8c7816 */ /* 0x000fe20000000089 */
[--C-:B------:R-:W-:Y:S01]  /*16600*/  HSET2.LE.AND R137, R151, R235.reuse, PT ;  /* 0x000000eb97897233 */ /* 0x100fe20003803000 */
[----:B----4-:R-:W-:Y:S01]  /*16610*/  F2FP.PACK_AB R176, R195, R196 ;  /* 0x000000c4c3b0723e */ /* 0x010fe200000000ff */
[--C-:B------:R-:W-:Y:S01]  /*16620*/  HSET2.LE.AND R139, R150, R235.reuse, PT ;  /* 0x000000eb968b7233 */ /* 0x100fe20003803000 */
[----:B-1----:R-:W-:Y:S01]  /*16630*/  F2FP.PACK_AB R177, R193, R192 ;  /* 0x000000c0c1b1723e */ /* 0x002fe200000000ff */
[----:B------:R-:W-:Y:S01]  /*16640*/  HMMA.16816.F32 R28, R172, R142, R28 ;  /* 0x0000008eac1c723c */ /* 0x000fe2000000181c */
[----:B------:R-:W-:Y:S01]  /*16650*/  PRMT R146, R149, 0x5410, R146 ;  /* 0x0000541095927816 */ /* 0x000fe20000000092 */
[--C-:B------:R-:W-:Y:S01]  /*16660*/  HSET2.LE.AND R140, R140, R235.reuse, PT ;  /* 0x000000eb8c8c7233 */ /* 0x100fe20003803000 */
[----:B------:R-:W-:Y:S01]  /*16670*/  PRMT R145, R145, 0x5410, R148 ;  /* 0x0000541091917816 */ /* 0x000fe20000000094 */
[--C-:B------:R-:W-:Y:S01]  /*16680*/  HSET2.LE.AND R169, R141, R235.reuse, PT ;  /* 0x000000eb8da97233 */ /* 0x100fe20003803000 */
[----:B------:R-:W-:Y:S01]  /*16690*/  LOP3.LUT R179, R137, R179, RZ, 0xc0, !PT ;  /* 0x000000b389b37212 */ /* 0x000fe200078ec0ff */
[--C-:B------:R-:W-:Y:S01]  /*166a0*/  HSET2.LE.AND R170, R146, R235.reuse, PT ;  /* 0x000000eb92aa7233 */ /* 0x100fe20003803000 */
[----:B------:R-:W-:Y:S01]  /*166b0*/  LOP3.LUT R176, R138, R176, RZ, 0xc0, !PT ;  /* 0x000000b08ab07212 */ /* 0x000fe200078ec0ff */
[----:B------:R-:W-:Y:S01]  /*166c0*/  HSET2.LE.AND R171, R145, R235, PT ;  /* 0x000000eb91ab7233 */ /* 0x000fe20003803000 */
[----:B------:R-:W-:Y:S01]  /*166d0*/  LOP3.LUT R177, R139, R177, RZ, 0xc0, !PT ;  /* 0x000000b18bb17212 */ /* 0x000fe200078ec0ff */
[----:B------:R-:W-:Y:S02]  /*166e0*/  LDSM.16.MT88.4 R172, [R209+0xb800] ;  /* 0x00b80000d1ac783b */ /* 0x000fe40000004200 */
[----:B------:R-:W-:Y:S01]  /*166f0*/  F2FP.PACK_AB R168, R191, R190 ;  /* 0x000000bebfa8723e */ /* 0x000fe200000000ff */
[----:B------:R-:W-:Y:S01]  /*16700*/  FFMA.FTZ R133, R133, R248, R230 ;  /* 0x000000f885857223 */ /* 0x000fe200000100e6 */
[----:B------:R-:W-:Y:S02]  /*16710*/  F2FP.PACK_AB R137, R187, R189 ;  /* 0x000000bdbb89723e */ /* 0x000fe400000000ff */
[----:B---3--:R-:W-:Y:S02]  /*16720*/  F2FP.PACK_AB R138, R185, R188 ;  /* 0x000000bcb98a723e */ /* 0x008fe400000000ff */
[----:B------:R-:W-:Y:S02]  /*16730*/  F2FP.PACK_AB R139, R186, R184 ;  /* 0x000000b8ba8b723e */ /* 0x000fe400000000ff */
[----:B------:R-:W-:Y:S02]  /*16740*/  LOP3.LUT R168, R140, R168, RZ, 0xc0, !PT ;  /* 0x000000a88ca87212 */ /* 0x000fe400078ec0ff */
[-C--:B------:R-:W-:Y:S01]  /*16750*/  HMMA.16816.F32 R140, R176, R152.reuse, R4 ;  /* 0x00000098b08c723c */ /* 0x080fe20000001804 */
[----:B------:R-:W-:Y:S01]  /*16760*/  LOP3.LUT R169, R169, R137, RZ, 0xc0, !PT ;  /* 0x00000089a9a97212 */ /* 0x000fe200078ec0ff */
[----:B------:R-:W1:Y:S01]  /*16770*/  LDSM.16.MT88.4 R4, [R210+0xa800] ;  /* 0x00a80000d204783b */ /* 0x000e620000004200 */
[----:B------:R-:W-:Y:S02]  /*16780*/  LOP3.LUT R170, R170, R138, RZ, 0xc0, !PT ;  /* 0x0000008aaaaa7212 */ /* 0x000fe400078ec0ff */
        /* <DEDUP_REMOVED lines=9> */
[-C--:B------:R-:W-:Y:S08]  /*16820*/  HMMA.16816.F32 R36, R176, R156.reuse, R36 ;  /* 0x0000009cb024723c */ /* 0x080ff00000001824 */
[C---:B------:R-:W-:Y:S08]  /*16830*/  HMMA.16816.F32 R40, R168.reuse, R156, R40 ;  /* 0x0000009ca828723c */ /* 0x040ff00000001828 */
[-C--:B------:R-:W-:Y:S08]  /*16840*/  HMMA.16816.F32 R44, R168, R158.reuse, R44 ;  /* 0x0000009ea82c723c */ /* 0x080ff0000000182c */
[C---:B------:R-:W-:Y:S08]  /*16850*/  HMMA.16816.F32 R48, R176.reuse, R158, R48 ;  /* 0x0000009eb030723c */ /* 0x040ff00000001830 */
[-C--:B-1----:R-:W-:Y:S08]  /*16860*/  HMMA.16816.F32 R52, R176, R4.reuse, R52 ;  /* 0x00000004b034723c */ /* 0x082ff00000001834 */
[C---:B------:R-:W-:Y:S07]  /*16870*/  HMMA.16816.F32 R56, R168.reuse, R4, R56 ;  /* 0x00000004a838723c */ /* 0x040fee0000001838 */
[----:B------:R-:W-:Y:S01]  /*16880*/  FADD.FTZ R4, R229, R133 ;  /* 0x00000085e5047221 */ /* 0x000fe20000010000 */
[-C--:B------:R-:W-:Y:S01]  /*16890*/  HMMA.16816.F32 R60, R168, R6.reuse, R60 ;  /* 0x00000006a83c723c */ /* 0x080fe2000000183c */
[----:B------:R-:W-:Y:S03]  /*168a0*/  FADD.FTZ R5, R225, R3 ;  /* 0x00000003e1057221 */ /* 0x000fe60000010000 */
[----:B------:R-:W-:Y:S02]  /*168b0*/  FADD.FTZ R4, R234, R4 ;  /* 0x00000004ea047221 */ /* 0x000fe40000010000 */
[----:B------:R-:W-:Y:S02]  /*168c0*/  FADD.FTZ R3, R231, R132 ;  /* 0x00000084e7037221 */ /* 0x000fe40000010000 */
[C---:B------:R-:W-:Y:S01]  /*168d0*/  HMMA.16816.F32 R64, R176.reuse, R6, R64 ;  /* 0x00000006b040723c */ /* 0x040fe20000001840 */
[----:B------:R-:W-:Y:S03]  /*168e0*/  FADD.FTZ R5, R222, R5 ;  /* 0x00000005de057221 */ /* 0x000fe60000010000 */
[----:B------:R-:W-:Y:S03]  /*168f0*/  FADD.FTZ R4, R233, R4 ;  /* 0x00000004e9047221 */ /* 0x000fe60000010000 */
[----:B------:R-:W-:Y:S01]  /*16900*/  FADD.FTZ R7, R232, R3 ;  /* 0x00000003e8077221 */ /* 0x000fe20000010000 */
[-C--:B--2---:R-:W-:Y:S01]  /*16910*/  HMMA.16816.F32 R68, R176, R8.reuse, R68 ;  /* 0x00000008b044723c */ /* 0x084fe20000001844 */
        /* <DEDUP_REMOVED lines=17> */
[----:B------:R-:W-:Y:S02]  /*16a30*/  FADD.FTZ R248, R200, R6 ;  /* 0x00000006c8f87221 */ /* 0x000fe40000010000 */
[----:B------:R-:W-:Y:S02]  /*16a40*/  FADD.FTZ R249, R199, R5 ;  /* 0x00000005c7f97221 */ /* 0x000fe40000010000 */
[C---:B------:R-:W-:Y:S01]  /*16a50*/  HMMA.16816.F32 R88, R168.reuse, R12, R88 ;  /* 0x0000000ca858723c */ /* 0x040fe20000001858 */
[----:B------:R-:W-:Y:S03]  /*16a60*/  FADD.FTZ R251, R185, R3 ;  /* 0x00000003b9fb7221 */ /* 0x000fe60000010000 */
[----:B------:R-:W-:Y:S01]  /*16a70*/  FADD.FTZ R250, R186, R0 ;  /* 0x00000000bafa7221 */ /* 0x000fe20000010000 */
[----:B------:R-:W-:Y:S02]  /*16a80*/  MOV R3, R135 ;  /* 0x0000008700037202 */ /* 0x000fe40000000f00 */
        /* <DEDUP_REMOVED lines=16> */
.L_x_1023:
[----:B------:R-:W1:Y:S01]  /*16b90*/  SHFL.BFLY PT, R3, R248, 0x2, 0x1f ;  /* 0x0c401f00f8037f89 */ /* 0x000e6200000e0000 */
[----:B------:R-:W2:Y:S01]  /*16ba0*/  S2UR UR6, SR_CTAID.Y ;  /* 0x00000000000679c3 */ /* 0x000ea20000002600 */
[----:B------:R-:W-:Y:S01]  /*16bb0*/  UISETP.NE.AND UP0, UPT, UR26, -0x1, UPT ;  /* 0xffffffff1a00788c */ /* 0x000fe2000bf05270 */
[----:B------:R-:W-:Y:S01]  /*16bc0*/  BSSY B0, `(.L_x_1027) ;  /* 0x00001b6000007945 */ /* 0x000fe20003800000 */
[----:B------:R-:W3:Y:S01]  /*16bd0*/  SHFL.BFLY PT, R0, R249, 0x2, 0x1f ;  /* 0x0c401f00f9007f89 */ /* 0x000ee200000e0000 */
[----:B------:R-:W-:-:S02]  /*16be0*/  ULDC.64 UR4, c[0x0][0x1e8] ;  /* 0x00007a0000047ab9 */ /* 0x000fc40000000a00 */
[----:B------:R-:W-:Y:S01]  /*16bf0*/  ULDC.U8 UR9, c[0x0][0x328] ;  /* 0x0000ca0000097ab9 */ /* 0x000fe20000000000 */
[----:B------:R-:W-:Y:S01]  /*16c00*/  SHFL.BFLY PT, R4, R251, 0x2, 0x1f ;  /* 0x0c401f00fb047f89 */ /* 0x000fe200000e0000 */
[----:B------:R-:W-:Y:S01]  /*16c10*/  UISETP.NE.AND UP3, UPT, UR9, URZ, UPT ;  /* 0x0000003f0900728c */ /* 0x000fe2000bf65270 */
[----:B------:R-:W4:Y:S01]  /*16c20*/  S2UR UR10, SR_CTAID.Z ;  /* 0x00000000000a79c3 */ /* 0x000f220000002700 */
[----:B------:R-:W-:Y:S01]  /*16c30*/  ULDC UR8, c[0x0][0x214] ;  /* 0x0000850000087ab9 */ /* 0x000fe20000000800 */
[----:B------:R-:W-:Y:S01]  /*16c40*/  SHFL.BFLY PT, R6, R250, 0x2, 0x1f ;  /* 0x0c401f00fa067f89 */ /* 0x000fe200000e0000 */
[----:B------:R-:W-:-:S03]  /*16c50*/  @UP0 UIMAD.WIDE.U32 UR12, UR26, UR4, URZ ;  /* 0x000000041a0c02a5 */ /* 0x000fc6000f8e003f */
[----:B------:R-:W5:Y:S01]  /*16c60*/  S2R R172, SR_TID.X ;  /* 0x0000000000ac7919 */ /* 0x000f620000002100 */
[----:B------:R-:W-:-:S03]  /*16c70*/  @UP0 UIMAD UR7, UR26, UR5, UR13 ;  /* 0x000000051a0702a4 */ /* 0x000fc6000f8e020d */
[----:B------:R-:W-:Y:S01]  /*16c80*/  ULDC.64 UR4, c[0x0][0x1e0] ;  /* 0x0000780000047ab9 */ /* 0x000fe20000000a00 */
[----:B-1----:R-:W-:Y:S01]  /*16c90*/  FADD.FTZ R3, R3, R248 ;  /* 0x000000f803037221 */ /* 0x002fe20000010000 */
[----:B--2---:R-:W-:Y:S02]  /*16ca0*/  @!UP0 USHF.R.S32.HI UR11, URZ, 0x1f, UR6 ;  /* 0x0000001f3f0b8899 */ /* 0x004fe40008011406 */
[----:B------:R-:W-:Y:S01]  /*16cb0*/  @!UP0 UIMAD.WIDE.U32 UR20, UR6, UR4, URZ ;  /* 0x00000004061482a5 */ /* 0x000fe2000f8e003f */
[----:B---3--:R-:W-:Y:S01]  /*16cc0*/  FADD.FTZ R0, R0, R249 ;  /* 0x000000f900007221 */ /* 0x008fe20000010000 */
[----:B------:R-:W1:Y:S01]  /*16cd0*/  SHFL.BFLY PT, R7, R3, 0x1, 0x1f ;  /* 0x0c201f0003077f89 */ /* 0x000e6200000e0000 */
[----:B------:R-:W-:-:S03]  /*16ce0*/  @!UP0 UIMAD UR11, UR11, UR4, URZ ;  /* 0x000000040b0b82a4 */ /* 0x000fc6000f8e023f */
[----:B------:R-:W2:Y:S01]  /*16cf0*/  SHFL.BFLY PT, R5, R0, 0x1, 0x1f ;  /* 0x0c201f0000057f89 */ /* 0x000ea200000e0000 */
[----:B------:R-:W-:Y:S02]  /*16d00*/  ULDC.U8 UR4, c[0x0][0x329] ;  /* 0x0000ca4000047ab9 */ /* 0x000fe40000000000 */
[----:B------:R-:W-:Y:S02]  /*16d10*/  UISETP.NE.AND UP2, UPT, UR4, URZ, UPT ;  /* 0x0000003f0400728c */ /* 0x000fe4000bf45270 */
[----:B------:R-:W-:Y:S01]  /*16d20*/  UISETP.EQ.AND UP3, UPT, UR4, URZ, UP3 ;  /* 0x0000003f0400728c */ /* 0x000fe20009f62270 */
[----:B-----5:R-:W-:Y:S01]  /*16d30*/  SHF.R.S32.HI R173, RZ, 0x1f, R172 ;  /* 0x0000001fffad7819 */ /* 0x020fe200000114ac */
[----:B------:R-:W-:Y:S02]  /*16d40*/  @!UP0 UIMAD UR11, UR6, UR5, UR11 ;  /* 0x00000005060b82a4 */ /* 0x000fe4000f8e020b */
[----:B------:R-:W-:Y:S01]  /*16d50*/  ULDC UR4, c[0x0][0x1c0] ;  /* 0x0000700000047ab9 */ /* 0x000fe20000000800 */
[----:B------:R-:W-:Y:S01]  /*16d60*/  LEA.HI R139, R173, R172, RZ, 0x2 ;  /* 0x000000acad8b7211 */ /* 0x000fe200078f10ff */
[----:B------:R-:W-:-:S03]  /*16d70*/  ULDC UR5, c[0x0][0x234] ;  /* 0x00008d0000057ab9 */ /* 0x000fc60000000800 */
[----:B------:R-:W-:Y:S01]  /*16d80*/  @!UP2 UISETP.NE.AND UP1, UPT, UR9, URZ, UPT ;  /* 0x0000003f0900a28c */ /* 0x000fe2000bf25270 */
[----:B------:R-:W-:Y:S01]  /*16d90*/  SHF.R.S32.HI R26, RZ, 0x2, R139 ;  /* 0x00000002ff1a7819 */ /* 0x000fe2000001148b */
[----:B------:R-:W3:Y:S01]  /*16da0*/  S2UR UR9, SR_CTAID.X ;  /* 0x00000000000979c3 */ /* 0x000ee20000002500 */
[----:B------:R-:W-:Y:S02]  /*16db0*/  @UP2 ULDC UR14, c[0x0][0x210] ;  /* 0x00008400000e2ab9 */ /* 0x000fe40000000800 */
[----:B------:R-:W-:Y:S01]  /*16dc0*/  @UP2 UIMAD UR14, UR14, UR8, URZ ;  /* 0x000000080e0e22a4 */ /* 0x000fe2000f8e023f */
[----:B-1----:R-:W-:Y:S01]  /*16dd0*/  FADD.FTZ R133, R3, R7 ;  /* 0x0000000703857221 */ /* 0x002fe20000010000 */
[----:B------:R-:W-:Y:S01]  /*16de0*/  @!UP2 USEL UR14, UR8, UR5, !UP1 ;  /* 0x00000005080ea287 */ /* 0x000fe2000c800000 */
[----:B------:R-:W-:Y:S01]  /*16df0*/  FADD.FTZ R3, R4, R251 ;  /* 0x000000fb04037221 */ /* 0x000fe20000010000 */
[----:B------:R-:W-:Y:S01]  /*16e00*/  MOV R4, 0x3f800000 ;  /* 0x3f80000000047802 */ /* 0x000fe20000000f00 */
[----:B--2---:R-:W-:Y:S01]  /*16e10*/  FADD.FTZ R132, R0, R5 ;  /* 0x0000000500847221 */ /* 0x004fe20000010000 */
[----:B------:R-:W-:Y:S01]  /*16e20*/  FSETP.NE.FTZ.AND P6, PT, R133, RZ, PT ;  /* 0x000000ff8500720b */ /* 0x000fe20003fd5000 */
[----:B------:R-:W-:Y:S01]  /*16e30*/  FADD.FTZ R5, R6, R250 ;  /* 0x000000fa06057221 */ /* 0x000fe20000010000 */
[----:B------:R-:W1:Y:S01]  /*16e40*/  SHFL.BFLY PT, R7, R3, 0x1, 0x1f ;  /* 0x0c201f0003077f89 */ /* 0x000e6200000e0000 */
[----:B------:R-:W-:Y:S01]  /*16e50*/  MOV R0, 0x3f800000 ;  /* 0x3f80000000007802 */ /* 0x000fe20000000f00 */
[----:B------:R-:W-:Y:S01]  /*16e60*/  @UP2 UMOV UR13, 0x1 ;  /* 0x00000001000d2882 */ /* 0x000fe20000000000 */
[----:B------:R-:W-:Y:S01]  /*16e70*/  SHF.R.S32.HI R6, RZ, 0x1f, R139 ;  /* 0x0000001fff067819 */ /* 0x000fe2000001148b */
[----:B------:R-:W2:Y:S01]  /*16e80*/  SHFL.BFLY PT, R8, R5, 0x1, 0x1f ;  /* 0x0c201f0005087f89 */ /* 0x000ea200000e0000 */
[----:B------:R-:W-:Y:S01]  /*16e90*/  FSETP.NE.FTZ.AND P5, PT, R132, RZ, PT ;  /* 0x000000ff8400720b */ /* 0x000fe20003fb5000 */
[----:B------:R-:W-:Y:S01]  /*16ea0*/  @!UP2 UIMAD UR13, UR14, UR4, URZ ;  /* 0x000000040e0da2a4 */ /* 0x000fe2000f8e023f */
[----:B------:R-:W-:Y:S01]  /*16eb0*/  LEA.HI R6, R6, R26, RZ, 0x3 ;  /* 0x0000001a06067211 */ /* 0x000fe200078f18ff */
[----:B------:R-:W-:-:S02]  /*16ec0*/  @UP3 UIMAD UR16, UR6, UR8, URZ ;  /* 0x00000008061032a4 */ /* 0x000fc4000f8e023f */
[----:B------:R-:W-:Y:S01]  /*16ed0*/  @UP2 ULDC UR15, c[0x0][0x210] ;  /* 0x00008400000f2ab9 */ /* 0x000fe20000000800 */
[----:B------:R-:W5:Y:S01]  /*16ee0*/  @P6 MUFU.RCP R0, R133 ;  /* 0x0000008500006308 */ /* 0x000f620000001000 */
[----:B------:R-:W-:Y:S01]  /*16ef0*/  LOP3.LUT R6, R6, 0xfffffff8, RZ, 0xc0, !PT ;  /* 0xfffffff806067812 */ /* 0x000fe200078ec0ff */
[----:B------:R-:W-:Y:S02]  /*16f00*/  UIMAD UR4, UR6, UR13, URZ ;  /* 0x0000000d060472a4 */ /* 0x000fe4000f8e023f */
[----:B------:R-:W-:Y:S01]  /*16f10*/  @!UP2 UMOV UR15, 0x1 ;  /* 0x00000001000fa882 */ /* 0x000fe20000000000 */
[----:B------:R-:W-:Y:S01]  /*16f20*/  IADD3 R26, R26, -R6, RZ ;  /* 0x800000061a1a7210 */ /* 0x000fe20007ffe0ff */
[----:B------:R-:W-:Y:S02]  /*16f30*/  @UP3 USEL UR16, UR16, UR26, !UP0 ;  /* 0x0000001a10103287 */ /* 0x000fe4000c000000 */
[----:B------:R-:W-:Y:S01]  /*16f40*/  @P5 MUFU.RCP R4, R132 ;  /* 0x0000008400045308 */ /* 0x000fe20000001000 */
[----:B---3--:R-:W-:-:S02]  /*16f50*/  UIMAD UR9, UR9, UR15, URZ ;  /* 0x0000000f090972a4 */ /* 0x008fc4000f8e023f */
[----:B------:R-:W-:Y:S01]  /*16f60*/  USEL UR4, UR4, URZ, !UP3 ;  /* 0x0000003f04047287 */ /* 0x000fe2000d800000 */
[----:B-1----:R-:W-:Y:S01]  /*16f70*/  FADD.FTZ R138, R3, R7 ;  /* 0x00000007038a7221 */ /* 0x002fe20000010000 */
[----:B------:R-:W-:Y:S01]  /*16f80*/  MOV R3, 0x3f800000 ;  /* 0x3f80000000037802 */ /* 0x000fe20000000f00 */
[----:B------:R-:W-:Y:S01]  /*16f90*/  USHF.L.U32 UR9, UR9, 0x7, URZ ;  /* 0x0000000709097899 */ /* 0x000fe2000800063f */
[----:B-----5:R-:W-:Y:S01]  /*16fa0*/  FMUL.FTZ R0, R0, c[0x0][0x2dc] ;  /* 0x0000b70000007a20 */ /* 0x020fe20000410000 */
[----:B----4-:R-:W-:Y:S01]  /*16fb0*/  UIMAD UR14, UR10, UR14, UR4 ;  /* 0x0000000e0a0e72a4 */ /* 0x010fe2000f8e0204 */
[----:B------:R-:W-:Y:S01]  /*16fc0*/  FSETP.NE.FTZ.AND P4, PT, R138, RZ, PT ;  /* 0x000000ff8a00720b */ /* 0x000fe20003f95000 */
[----:B--2---:R-:W-:Y:S01]  /*16fd0*/  FADD.FTZ R137, R5, R8 ;  /* 0x0000000805897221 */ /* 0x004fe20000010000 */
[----:B------:R-:W-:Y:S01]  /*16fe0*/  @!UP3 UMOV UR22, URZ ;  /* 0x0000003f0016bc82 */ /* 0x000fe20008000000 */
[C---:B------:R-:W-:Y:S01]  /*16ff0*/  FMUL.FTZ R140, R0.reuse, R140 ;  /* 0x0000008c008c7220 */ /* 0x040fe20000410000 */
[----:B------:R-:W-:Y:S01]  /*17000*/  @UP3 UMOV UR22, UR16 ;  /* 0x0000001000163c82 */ /* 0x000fe20008000000 */
[C---:B------:R-:W-:Y:S01]  /*17010*/  FMUL.FTZ R6, R0.reuse, R141 ;  /* 0x0000008d00067220 */ /* 0x040fe20000410000 */
[----:B------:R-:W-:Y:S01]  /*17020*/  FSETP.NE.FTZ.AND P3, PT, R137, RZ, PT ;  /* 0x000000ff8900720b */ /* 0x000fe20003f75000 */
[C---:B------:R-:W-:Y:S01]  /*17030*/  FMUL.FTZ R152, R0.reuse, R152 ;  /* 0x0000009800987220 */ /* 0x040fe20000410000 */
[----:B------:R-:W-:Y:S01]  /*17040*/  @!UP3 UMOV UR23, URZ ;  /* 0x0000003f0017bc82 */ /* 0x000fe20008000000 */
[----:B------:R-:W-:Y:S01]  /*17050*/  FMUL.FTZ R153, R0, R153 ;  /* 0x0000009900997220 */ /* 0x000fe20000410000 */
[----:B------:R-:W-:Y:S01]  /*17060*/  R2P PR, R26, 0x6 ;  /* 0x000000061a007804 */ /* 0x000fe20000000000 */
[----:B------:R-:W-:Y:S01]  /*17070*/  FMUL.FTZ R36, R0, R36 ;  /* 0x0000002400247220 */ /* 0x000fe20000410000 */
[----:B------:R-:W-:Y:S01]  /*17080*/  F2FP.PACK_AB R6, R6, R140 ;  /* 0x0000008c0606723e */ /* 0x000fe200000000ff */
[C---:B------:R-:W-:Y:S01]  /*17090*/  FMUL.FTZ R11, R0.reuse, R37 ;  /* 0x00000025000b7220 */ /* 0x040fe20000410000 */
[----:B------:R-:W1:Y:S01]  /*170a0*/  @P4 MUFU.RCP R3, R138 ;  /* 0x0000008a00034308 */ /* 0x000e620000001000 */
[C---:B------:R-:W-:Y:S01]  /*170b0*/  FMUL.FTZ R48, R0.reuse, R48 ;  /* 0x0000003000307220 */ /* 0x040fe20000410000 */
[----:B------:R-:W-:Y:S01]  /*170c0*/  USHF.R.S32.HI UR4, URZ, 0x1f, UR9 ;  /* 0x0000001f3f047899 */ /* 0x000fe20008011409 */
[C---:B------:R-:W-:Y:S01]  /*170d0*/  FMUL.FTZ R14, R0.reuse, R49 ;  /* 0x00000031000e7220 */ /* 0x040fe20000410000 */
[----:B------:R-:W-:Y:S01]  /*170e0*/  F2FP.PACK_AB R11, R11, R36 ;  /* 0x000000240b0b723e */ /* 0x000fe200000000ff */
[C---:B------:R-:W-:Y:S01]  /*170f0*/  FMUL.FTZ R52, R0.reuse, R52 ;  /* 0x0000003400347220 */ /* 0x040fe20000410000 */
[----:B------:R-:W-:Y:S01]  /*17100*/  @UP3 USHF.R.S32.HI UR23, URZ, 0x1f, UR16 ;  /* 0x0000001f3f173899 */ /* 0x000fe20008011410 */
[----:B------:R-:W-:Y:S01]  /*17110*/  FMUL.FTZ R21, R0, R53 ;  /* 0x0000003500157220 */ /* 0x000fe20000410000 */
[----:B------:R-:W-:Y:S01]  /*17120*/  F2FP.PACK_AB R14, R14, R48 ;  /* 0x000000300e0e723e */ /* 0x000fe200000000ff */
[C---:B------:R-:W-:Y:S01]  /*17130*/  FMUL.FTZ R64, R0.reuse, R64 ;  /* 0x0000004000407220 */ /* 0x040fe20000410000 */
[----:B------:R-:W-:Y:S01]  /*17140*/  USHF.R.S32.HI UR5, URZ, 0x1f, UR14 ;  /* 0x0000001f3f057899 */ /* 0x000fe2000801140e */
[C---:B------:R-:W-:Y:S01]  /*17150*/  FMUL.FTZ R28, R0.reuse, R65 ;  /* 0x00000041001c7220 */ /* 0x040fe20000410000 */
[----:B------:R-:W-:Y:S01]  /*17160*/  F2FP.PACK_AB R21, R21, R52 ;  /* 0x000000341515723e */ /* 0x000fe200000000ff */
[C---:B------:R-:W-:Y:S01]  /*17170*/  FMUL.FTZ R32, R0.reuse, R68 ;  /* 0x0000004400207220 */ /* 0x040fe20000410000 */
[----:B------:R-:W-:Y:S01]  /*17180*/  UIADD3 UR9, UP2, UP1, UR9, UR22, UR14 ;  /* 0x0000001609097290 */ /* 0x000fe2000f95e00e */
[C---:B------:R-:W-:Y:S01]  /*17190*/  FMUL.FTZ R69, R0.reuse, R69 ;  /* 0x0000004500457220 */ /* 0x040fe20000410000 */
[----:B------:R-:W-:Y:S01]  /*171a0*/  @!UP0 UIADD3 UR7, UR21, UR11, URZ ;  /* 0x0000000b15078290 */ /* 0x000fe2000fffe03f */
[C---:B------:R-:W-:Y:S01]  /*171b0*/  FMUL.FTZ R80, R0.reuse, R80 ;  /* 0x0000005000507220 */ /* 0x040fe20000410000 */
[----:B------:R-:W-:Y:S01]  /*171c0*/  UIADD3.X UR4, UR4, UR23, UR5, UP2, UP1 ;  /* 0x0000001704047290 */ /* 0x000fe200097e2405 */
[C---:B------:R-:W-:Y:S01]  /*171d0*/  FMUL.FTZ R81, R0.reuse, R81 ;  /* 0x0000005100517220 */ /* 0x040fe20000410000 */
[----:B------:R-:W-:Y:S01]  /*171e0*/  @!UP0 UMOV UR12, UR20 ;  /* 0x00000014000c8c82 */ /* 0x000fe20008000000 */
[----:B------:R-:W-:-:S02]  /*171f0*/  FMUL.FTZ R84, R0, R84 ;  /* 0x0000005400547220 */ /* 0x000fc40000410000 */
        /* <DEDUP_REMOVED lines=19> */
[----:B-1----:R-:W-:Y:S02]  /*17330*/  FMUL.FTZ R3, R3, c[0x0][0x2dc] ;  /* 0x0000b70003037a20 */ /* 0x002fe40000410000 */
[----:B------:R-:W-:Y:S02]  /*17340*/  FMUL.FTZ R4, R4, c[0x0][0x2dc] ;  /* 0x0000b70004047a20 */ /* 0x000fe40000410000 */
[C---:B------:R-:W-:Y:S01]  /*17350*/  FMUL.FTZ R56, R3.reuse, R56 ;  /* 0x0000003803387220 */ /* 0x040fe20000410000 */
[----:B------:R-:W1:Y:S01]  /*17360*/  @P3 MUFU.RCP R0, R137 ;  /* 0x0000008900003308 */ /* 0x000e620000001000 */
[----:B------:R-:W-:-:S02]  /*17370*/  FMUL.FTZ R19, R3, R57 ;  /* 0x0000003903137220 */ /* 0x000fc40000410000 */
[C---:B------:R-:W-:Y:S02]  /*17380*/  FMUL.FTZ R13, R4.reuse, R38 ;  /* 0x00000026040d7220 */ /* 0x040fe40000410000 */
[C---:B------:R-:W-:Y:S01]  /*17390*/  FMUL.FTZ R10, R4.reuse, R39 ;  /* 0x00000027040a7220 */ /* 0x040fe20000410000 */
[----:B------:R-:W-:Y:S01]  /*173a0*/  F2FP.PACK_AB R19, R19, R56 ;  /* 0x000000381313723e */ /* 0x000fe200000000ff */
[C---:B------:R-:W-:Y:S01]  /*173b0*/  FMUL.FTZ R17, R4.reuse, R50 ;  /* 0x0000003204117220 */ /* 0x040fe20000410000 */
[----:B------:R-:W-:Y:S01]  /*173c0*/  F2FP.PACK_AB R56, R85, R84 ;  /* 0x000000545538723e */ /* 0x000fe200000000ff */
[C---:B------:R-:W-:Y:S01]  /*173d0*/  FMUL.FTZ R51, R4.reuse, R51 ;  /* 0x0000003304337220 */ /* 0x040fe20000410000 */
[----:B------:R-:W-:Y:S01]  /*173e0*/  LEA.HI R84, R173, R172, RZ, 0x5 ;  /* 0x000000acad547211 */ /* 0x000fe200078f28ff */
[----:B------:R-:W-:Y:S01]  /*173f0*/  FMUL.FTZ R27, R4, R66 ;  /* 0x00000042041b7220 */ /* 0x000fe20000410000 */
[----:B------:R-:W-:Y:S01]  /*17400*/  F2FP.PACK_AB R10, R10, R13 ;  /* 0x0000000d0a0a723e */ /* 0x000fe200000000ff */
[C---:B------:R-:W-:Y:S01]  /*17410*/  FMUL.FTZ R18, R4.reuse, R54 ;  /* 0x0000003604127220 */ /* 0x040fe20000410000 */
[----:B------:R-:W-:Y:S01]  /*17420*/  F2FP.PACK_AB R13, R51, R17 ;  /* 0x00000011330d723e */ /* 0x000fe200000000ff */
[----:B------:R-:W-:-:S02]  /*17430*/  FMUL.FTZ R24, R4, R67 ;  /* 0x0000004304187220 */ /* 0x000fc40000410000 */
[----:B-1----:R-:W-:Y:S02]  /*17440*/  FMUL.FTZ R0, R0, c[0x0][0x2dc] ;  /* 0x0000b70000007a20 */ /* 0x002fe40000410000 */
[C---:B------:R-:W-:Y:S01]  /*17450*/  FMUL.FTZ R15, R3.reuse, R41 ;  /* 0x00000029030f7220 */ /* 0x040fe20000410000 */
[----:B------:R-:W-:Y:S01]  /*17460*/  F2FP.PACK_AB R17, R24, R27 ;  /* 0x0000001b1811723e */ /* 0x000fe200000000ff */
[C---:B------:R-:W-:Y:S01]  /*17470*/  FMUL.FTZ R23, R3.reuse, R45 ;  /* 0x0000002d03177220 */ /* 0x040fe20000410000 */
[----:B------:R-:W-:Y:S01]  /*17480*/  SHF.R.S32.HI R24, RZ, 0x5, R84 ;  /* 0x00000005ff187819 */ /* 0x000fe20000011454 */
[C---:B------:R-:W-:Y:S02]  /*17490*/  FMUL.FTZ R66, R3.reuse, R61 ;  /* 0x0000003d03427220 */ /* 0x040fe40000410000 */
[C---:B------:R-:W-:Y:S02]  /*174a0*/  FMUL.FTZ R144, R3.reuse, R144 ;  /* 0x0000009003907220 */ /* 0x040fe40000410000 */
[----:B------:R-:W-:-:S02]  /*174b0*/  FMUL.FTZ R67, R3, R145 ;  /* 0x0000009103437220 */ /* 0x000fc40000410000 */
        /* <DEDUP_REMOVED lines=18> */
[----:B------:R-:W-:-:S02]  /*175e0*/  FMUL.FTZ R54, R3, R89 ;  /* 0x0000005903367220 */ /* 0x000fc40000410000 */
[C---:B------:R-:W-:Y:S02]  /*175f0*/  FMUL.FTZ R92, R3.reuse, R92 ;  /* 0x0000005c035c7220 */ /* 0x040fe40000410000 */
[C---:B------:R-:W-:Y:S01]  /*17600*/  FMUL.FTZ R50, R3.reuse, R93 ;  /* 0x0000005d03327220 */ /* 0x040fe20000410000 */
[----:B------:R-:W-:Y:S01]  /*17610*/  F2FP.PACK_AB R54, R54, R88 ;  /* 0x000000583636723e */ /* 0x000fe200000000ff */
[C---:B------:R-:W-:Y:S02]  /*17620*/  FMUL.FTZ R156, R3.reuse, R156 ;  /* 0x0000009c039c7220 */ /* 0x040fe40000410000 */
[C---:B------:R-:W-:Y:S01]  /*17630*/  FMUL.FTZ R157, R3.reuse, R157 ;  /* 0x0000009d039d7220 */ /* 0x040fe20000410000 */
[----:B------:R-:W-:Y:S01]  /*17640*/  F2FP.PACK_AB R50, R50, R92 ;  /* 0x0000005c3232723e */ /* 0x000fe200000000ff */
[C---:B------:R-:W-:Y:S02]  /*17650*/  FMUL.FTZ R104, R3.reuse, R104 ;  /* 0x0000006803687220 */ /* 0x040fe40000410000 */
[----:B------:R-:W-:-:S02]  /*17660*/  FMUL.FTZ R105, R3, R105 ;  /* 0x0000006903697220 */ /* 0x000fc40000410000 */
[C---:B------:R-:W-:Y:S02]  /*17670*/  FMUL.FTZ R160, R3.reuse, R160 ;  /* 0x000000a003a07220 */ /* 0x040fe40000410000 */
[C---:B------:R-:W-:Y:S02]  /*17680*/  FMUL.FTZ R38, R3.reuse, R161 ;  /* 0x000000a103267220 */ /* 0x040fe40000410000 */
        /* <DEDUP_REMOVED lines=8> */
[----:B------:R-:W-:Y:S01]  /*17710*/  SHF.L.U32 R3, R26, 0x6, RZ ;  /* 0x000000061a037819 */ /* 0x000fe200000006ff */
[----:B------:R-:W-:Y:S01]  /*17720*/  FMUL.FTZ R146, R0, R146 ;  /* 0x0000009200927220 */ /* 0x000fe20000410000 */
[----:B------:R-:W-:Y:S01]  /*17730*/  LOP3.LUT R26, R26, 0x1, RZ, 0xc0, !PT ;  /* 0x000000011a1a7812 */ /* 0x000fe200078ec0ff */
[C---:B------:R-:W-:Y:S01]  /*17740*/  FMUL.FTZ R8, R0.reuse, R147 ;  /* 0x0000009300087220 */ /* 0x040fe20000410000 */
[----:B------:R-:W-:Y:S01]  /*17750*/  LOP3.LUT R3, R3, 0x1c0, RZ, 0xc0, !PT ;  /* 0x000001c003037812 */ /* 0x000fe200078ec0ff */
[----:B------:R-:W-:Y:S01]  /*17760*/  FMUL.FTZ R150, R0, R150 ;  /* 0x0000009600967220 */ /* 0x000fe20000410000 */
[----:B------:R-:W-:Y:S01]  /*17770*/  ISETP.NE.U32.AND P0, PT, R26, 0x1, PT ;  /* 0x000000011a00780c */ /* 0x000fe20003f05070 */
        /* <DEDUP_REMOVED lines=50> */
[----:B------:R-:W-:Y:S01]  /*17aa0*/  LOP3.LUT R0, R139, 0x3ffffffc, RZ, 0xc0, !PT ;  /* 0x3ffffffc8b007812 */ /* 0x000fe200078ec0ff */
[C---:B------:R-:W-:Y:S01]  /*17ab0*/  FMUL.FTZ R142, R4.reuse, R142 ;  /* 0x0000008e048e7220 */ /* 0x040fe20000410000 */
[----:B------:R-:W-:Y:S01]  /*17ac0*/  F2FP.PACK_AB R29, R29, R126 ;  /* 0x0000007e1d1d723e */ /* 0x000fe200000000ff */
[----:B------:R-:W-:Y:S01]  /*17ad0*/  FMUL.FTZ R5, R4, R143 ;  /* 0x0000008f04057220 */ /* 0x000fe20000410000 */
[----:B------:R-:W-:Y:S01]  /*17ae0*/  IADD3 R0, -R0, R172, RZ ;  /* 0x000000ac00007210 */ /* 0x000fe20007ffe1ff */
[----:B------:R-:W-:Y:S01]  /*17af0*/  FMUL.FTZ R20, R4, R55 ;  /* 0x0000003704147220 */ /* 0x000fe20000410000 */
[----:B------:R-:W-:Y:S01]  /*17b00*/  F2FP.PACK_AB R68, R68, R130 ;  /* 0x000000824444723e */ /* 0x000fe200000000ff */
[----:B------:R-:W-:Y:S01]  /*17b10*/  FMUL.FTZ R154, R4, R154 ;  /* 0x0000009a049a7220 */ /* 0x000fe20000410000 */
[----:B------:R-:W-:Y:S01]  /*17b20*/  LEA R0, R24, R0, 0x9 ;  /* 0x0000000018007211 */ /* 0x000fe200078e48ff */
[C---:B------:R-:W-:Y:S01]  /*17b30*/  FMUL.FTZ R7, R4.reuse, R155 ;  /* 0x0000009b04077220 */ /* 0x040fe20000410000 */
[----:B------:R-:W-:Y:S01]  /*17b40*/  F2FP.PACK_AB R5, R5, R142 ;  /* 0x0000008e0505723e */ /* 0x000fe200000000ff */
[----:B------:R-:W-:Y:S01]  /*17b50*/  FMUL.FTZ R70, R4, R70 ;  /* 0x0000004604467220 */ /* 0x000fe20000410000 */
[----:B------:R-:W-:Y:S01]  /*17b60*/  LEA R0, R0, R3, 0x1 ;  /* 0x0000000300007211 */ /* 0x000fe200078e08ff */
[----:B------:R-:W-:Y:S01]  /*17b70*/  FMUL.FTZ R71, R4, R71 ;  /* 0x0000004704477220 */ /* 0x000fe20000410000 */
[----:B------:R-:W-:Y:S01]  /*17b80*/  F2FP.PACK_AB R20, R20, R18 ;  /* 0x000000121414723e */ /* 0x000fe200000000ff */
[----:B------:R-:W-:Y:S01]  /*17b90*/  FMUL.FTZ R82, R4, R82 ;  /* 0x0000005204527220 */ /* 0x000fe20000410000 */
[----:B------:R-:W-:Y:S01]  /*17ba0*/  SHF.L.U32 R0, R0, 0x1, RZ ;  /* 0x0000000100007819 */ /* 0x000fe200000006ff */
[----:B------:R-:W-:Y:S01]  /*17bb0*/  FMUL.FTZ R83, R4, R83 ;  /* 0x0000005304537220 */ /* 0x000fe20000410000 */
[----:B------:R-:W-:Y:S01]  /*17bc0*/  F2FP.PACK_AB R18, R28, R64 ;  /* 0x000000401c12723e */ /* 0x000fe200000000ff */
[----:B------:R-:W-:Y:S01]  /*17bd0*/  FMUL.FTZ R86, R4, R86 ;  /* 0x0000005604567220 */ /* 0x000fe20000410000 */
[----:B------:R-:W-:Y:S01]  /*17be0*/  IADD3 R3, R0, -0x10, RZ ;  /* 0xfffffff000037810 */ /* 0x000fe20007ffe0ff */
[----:B------:R-:W-:Y:S01]  /*17bf0*/  FMUL.FTZ R55, R4, R87 ;  /* 0x0000005704377220 */ /* 0x000fe20000410000 */
[----:B------:R-:W-:Y:S01]  /*17c00*/  @P0 IADD3 R3, R0, 0x10, RZ ;  /* 0x0000001000030810 */ /* 0x000fe20007ffe0ff */
[C---:B------:R-:W-:Y:S01]  /*17c10*/  FMUL.FTZ R98, R4.reuse, R98 ;  /* 0x0000006204627220 */ /* 0x040fe20000410000 */
[----:B------:R-:W-:Y:S01]  /*17c20*/  F2FP.PACK_AB R64, R69, R32 ;  /* 0x000000204540723e */ /* 0x000fe200000000ff */
[C---:B------:R-:W-:Y:S01]  /*17c30*/  FMUL.FTZ R99, R4.reuse, R99 ;  /* 0x0000006304637220 */ /* 0x040fe20000410000 */
[----:B------:R-:W-:Y:S01]  /*17c40*/  MOV R69, 0x20 ;  /* 0x0000002000457802 */ /* 0x000fe20000000f00 */
[C---:B------:R-:W-:Y:S01]  /*17c50*/  FMUL.FTZ R102, R4.reuse, R102 ;  /* 0x0000006604667220 */ /* 0x040fe20000410000 */
[----:B------:R1:W-:Y:S01]  /*17c60*/  STS [R0], R6 ;  /* 0x0000000600007388 */ /* 0x0003e20000000800 */
        /* <DEDUP_REMOVED lines=23> */
[----:B-1----:R-:W-:Y:S01]  /*17de0*/  MOV R6, 0x40 ;  /* 0x0000004000067802 */ /* 0x002fe20000000f00 */
[----:B------:R1:W-:Y:S01]  /*17df0*/  STS [R3], R4 ;  /* 0x0000000403007388 */ /* 0x0003e20000000800 */
[----:B------:R-:W-:Y:S02]  /*17e00*/  F2FP.PACK_AB R32, R165, R164 ;  /* 0x000000a4a520723e */ /* 0x000fe400000000ff */
[----:B------:R-:W-:Y:S01]  /*17e10*/  SEL R6, R6, 0xffffffc0, !P2 ;  /* 0xffffffc006067807 */ /* 0x000fe20005000000 */
[----:B------:R-:W-:Y:S01]  /*17e20*/  STS [R0+0x2000], R67 ;  /* 0x0020004300007388 */ /* 0x000fe20000000800 */
[----:B------:R-:W-:Y:S02]  /*17e30*/  F2FP.PACK_AB R31, R31, R166 ;  /* 0x000000a61f1f723e */ /* 0x000fe400000000ff */
[----:B------:R-:W-:Y:S01]  /*17e40*/  F2FP.PACK_AB R28, R169, R168 ;  /* 0x000000a8a91c723e */ /* 0x000fe200000000ff */
[----:B------:R2:W-:Y:S01]  /*17e50*/  STS [R0+0x2400], R8 ;  /* 0x0024000800007388 */ /* 0x0005e20000000800 */
[----:B------:R-:W-:-:S03]  /*17e60*/  F2FP.PACK_AB R27, R171, R170 ;  /* 0x000000aaab1b723e */ /* 0x000fc600000000ff */
[----:B------:R3:W-:Y:S04]  /*17e70*/  STS [R3+0x2000], R9 ;  /* 0x0020000903007388 */ /* 0x0007e80000000800 */
[----:B------:R4:W-:Y:S01]  /*17e80*/  STS [R3+0x2400], R12 ;  /* 0x0024000c03007388 */ /* 0x0009e20000000800 */
[----:B-1----:R-:W-:-:S04]  /*17e90*/  SEL R4, R69, 0xffffffe0, !P1 ;  /* 0xffffffe045047807 */ /* 0x002fc80004800000 */
[----:B------:R-:W-:Y:S02]  /*17ea0*/  IADD3 R5, R0, R4, RZ ;  /* 0x0000000400057210 */ /* 0x000fe40007ffe0ff */
[-C--:B------:R-:W-:Y:S02]  /*17eb0*/  IADD3 R4, R4, R3.reuse, RZ ;  /* 0x0000000304047210 */ /* 0x080fe40007ffe0ff */
[-C--:B--2---:R-:W-:Y:S01]  /*17ec0*/  IADD3 R8, R0, R6.reuse, RZ ;  /* 0x0000000600087210 */ /* 0x084fe20007ffe0ff */
[----:B------:R-:W-:Y:S01]  /*17ed0*/  STS [R5], R11 ;  /* 0x0000000b05007388 */ /* 0x000fe20000000800 */
[-C--:B------:R-:W-:Y:S02]  /*17ee0*/  IADD3 R7, R5, R6.reuse, RZ ;  /* 0x0000000605077210 */ /* 0x080fe40007ffe0ff */
[----:B---3--:R-:W-:Y:S01]  /*17ef0*/  IADD3 R9, R6, R3, RZ ;  /* 0x0000000306097210 */ /* 0x008fe20007ffe0ff */
[----:B------:R-:W-:Y:S01]  /*17f00*/  STS [R5+0x400], R10 ;  /* 0x0004000a05007388 */ /* 0x000fe20000000800 */
[----:B------:R-:W-:-:S02]  /*17f10*/  IADD3 R6, R4, R6, RZ ;  /* 0x0000000604067210 */ /* 0x000fc40007ffe0ff */
[----:B----4-:R-:W-:Y:S01]  /*17f20*/  MOV R12, 0x7f800000 ;  /* 0x7f800000000c7802 */ /* 0x010fe20000000f00 */
[----:B------:R1:W-:Y:S04]  /*17f30*/  STS [R4], R14 ;  /* 0x0000000e04007388 */ /* 0x0003e80000000800 */
[----:B------:R2:W-:Y:S04]  /*17f40*/  STS [R4+0x400], R13 ;  /* 0x0004000d04007388 */ /* 0x0005e80000000800 */
[----:B------:R-:W-:Y:S04]  /*17f50*/  STS [R5+0x2000], R15 ;  /* 0x0020000f05007388 */ /* 0x000fe80000000800 */
[----:B------:R-:W-:Y:S04]  /*17f60*/  STS [R5+0x2400], R16 ;  /* 0x0024001005007388 */ /* 0x000fe80000000800 */
[----:B------:R-:W-:Y:S04]  /*17f70*/  STS [R4+0x2000], R23 ;  /* 0x0020001704007388 */ /* 0x000fe80000000800 */
[----:B------:R-:W-:Y:S04]  /*17f80*/  STS [R4+0x2400], R22 ;  /* 0x0024001604007388 */ /* 0x000fe80000000800 */
[----:B------:R-:W-:Y:S01]  /*17f90*/  STS [R8], R21 ;  /* 0x0000001508007388 */ /* 0x000fe20000000800 */
[----:B-1----:R-:W-:-:S03]  /*17fa0*/  MOV R14, 0x7f800000 ;  /* 0x7f800000000e7802 */ /* 0x002fc60000000f00 */
        /* <DEDUP_REMOVED lines=119> */
.L_x_1028:
[----:B--234-:R-:W-:Y:S05]  /*18720*/  BSYNC B0 ;  /* 0x0000000000007941 */ /* 0x01cfea0003800000 */
.L_x_1027:
        /* <DEDUP_REMOVED lines=30> */
.L_x_1030:
[----:B-1----:R-:W-:Y:S05]  /*18910*/  BSYNC B0 ;  /* 0x0000000000007941 */ /* 0x002fea0003800000 */
.L_x_1029:
        /* <DEDUP_REMOVED lines=18> */
.L_x_1032:
[----:B------:R-:W-:Y:S05]  /*18a40*/  BSYNC B0 ;  /* 0x0000000000007941 */ /* 0x000fea0003800000 */
.L_x_1031:
        /* <DEDUP_REMOVED lines=18> */
.L_x_1034:
[----:B------:R-:W-:Y:S05]  /*18b70*/  BSYNC B0 ;  /* 0x0000000000007941 */ /* 0x000fea0003800000 */
.L_x_1033:
        /* <DEDUP_REMOVED lines=18> */
.L_x_1036:
[----:B------:R-:W-:Y:S05]  /*18ca0*/  BSYNC B0 ;  /* 0x0000000000007941 */ /* 0x000fea0003800000 */
.L_x_1035:
        /* <DEDUP_REMOVED lines=18> */
.L_x_1038:
[----:B------:R-:W-:Y:S05]  /*18dd0*/  BSYNC B0 ;  /* 0x0000000000007941 */ /* 0x000fea0003800000 */
.L_x_1037:
        /* <DEDUP_REMOVED lines=18> */
.L_x_1040:
[----:B------:R-:W-:Y:S05]  /*18f00*/  BSYNC B0 ;  /* 0x0000000000007941 */ /* 0x000fea0003800000 */
.L_x_1039:
        /* <DEDUP_REMOVED lines=18> */
.L_x_1042:
[----:B------:R-:W-:Y:S05]  /*19030*/  BSYNC B0 ;  /* 0x0000000000007941 */ /* 0x000fea0003800000 */
.L_x_1041:
        /* <DEDUP_REMOVED lines=19> */
.L_x_979:
        /* <DEDUP_REMOVED lines=8> */
[----:B------:R-:W-:Y:S01]  /*191f0*/  ULDC.64 UR6, c[0x0][0x1e8] ;  /* 0x00007a0000067ab9 */ /* 0x000fe20000000a00 */
[----:B------:R-:W-:Y:S01]  /*19200*/  SHF.R.S32.HI R8, RZ, 0x3, R8 ;  /* 0x00000003ff087819 */ /* 0x000fe20000011408 */
[----:B------:R-:W-:Y:S01]  /*19210*/  USHF.R.S32.HI UR15, URZ, 0x1f, UR14 ;  /* 0x0000001f3f0f7899 */ /* 0x000fe2000801140e */
[----:B------:R-:W-:Y:S01]  /*19220*/  IMAD.IADD R15, R22, 0x1, -R0 ;  /* 0x00000001160f7824 */ /* 0x000fe200078e0a00 */
[----:B------:R-:W-:Y:S01]  /*19230*/  @!UP4 USHF.R.S32.HI UR18, URZ, 0x1f, UR13 ;  /* 0x0000001f3f12c899 */ /* 0x000fe2000801140d */
[----:B------:R-:W-:Y:S01]  /*19240*/  SHF.R.S32.HI R9, RZ, 0x1f, R8 ;  /* 0x0000001fff097819 */ /* 0x000fe20000011408 */
[----:B------:R-:W-:Y:S01]  /*19250*/  @UP4 UIMAD.WIDE.U32 UR8, UR26, UR6, URZ ;  /* 0x000000061a0842a5 */ /* 0x000fe2000f8e003f */
[----:B------:R-:W-:Y:S01]  /*19260*/  IMAD.SHL.U32 R14, R15, 0x8, RZ ;  /* 0x000000080f0e7824 */ /* 0x000fe200078e00ff */
[----:B------:R-:W-:Y:S01]  /*19270*/  @!UP4 UIMAD UR18, UR18, UR4, URZ ;  /* 0x000000041212c2a4 */ /* 0x000fe2000f8e023f */
[----:B------:R-:W-:Y:S01]  /*19280*/  BSSY B0, `(.L_x_1043) ;  /* 0x000003a000007945 */ /* 0x000fe20003800000 */
[----:B------:R-:W-:-:S02]  /*19290*/  ULDC.U8 UR17, c[0x0][0x328] ;  /* 0x0000ca0000117ab9 */ /* 0x000fc40000000000 */
[----:B------:R-:W-:Y:S01]  /*192a0*/  @!UP4 UIMAD.WIDE.U32 UR20, UR13, UR4, URZ ;  /* 0x000000040d14c2a5 */ /* 0x000fe2000f8e003f */
[----:B------:R-:W-:Y:S01]  /*192b0*/  IADD3 R23, R14, 0x40, RZ ;  /* 0x000000400e177810 */ /* 0x000fe20007ffe0ff */
[----:B------:R-:W-:Y:S02]  /*192c0*/  @!UP4 UIMAD UR18, UR13, UR5, UR18 ;  /* 0x000000050d12c2a4 */ /* 0x000fe4000f8e0212 */
[----:B------:R-:W-:Y:S02]  /*192d0*/  UISETP.NE.AND UP2, UPT, UR17, URZ, UPT ;  /* 0x0000003f1100728c */ /* 0x000fe4000bf45270 */
[----:B------:R-:W-:Y:S02]  /*192e0*/  ULDC.64 UR4, c[0x0][0x1f0] ;  /* 0x00007c0000047ab9 */ /* 0x000fe40000000a00 */
[----:B------:R-:W-:Y:S02]  /*192f0*/  UIMAD UR4, UR15, UR4, URZ ;  /* 0x000000040f0472a4 */ /* 0x000fe4000f8e023f */
[----:B------:R-:W-:Y:S01]  /*19300*/  @!UP3 UISETP.NE.AND UP1, UPT, UR17, URZ, UPT ;  /* 0x0000003f1100b28c */ /* 0x000fe2000bf25270 */
[----:B--2---:R-:W-:Y:S01]  /*19310*/  IMAD.WIDE R6, R6, 0x80, R8 ;  /* 0x0000008006067825 */ /* 0x004fe200078e0208 */
[----:B------:R-:W-:-:S02]  /*19320*/  @UP4 UMOV UR15, UR8 ;  /* 0x00000008000f4c82 */ /* 0x000fc40008000000 */
[----:B------:R-:W-:Y:S02]  /*19330*/  @UP4 UIMAD UR7, UR26, UR7, UR9 ;  /* 0x000000071a0742a4 */ /* 0x000fe4000f8e0209 */
[----:B------:R-:W-:Y:S02]  /*19340*/  ULDC UR12, c[0x0][0x214] ;  /* 0x00008500000c7ab9 */ /* 0x000fe40000000800 */
[----:B------:R-:W-:Y:S02]  /*19350*/  @UP3 ULDC UR8, c[0x0][0x210] ;  /* 0x0000840000083ab9 */ /* 0x000fe40000000800 */
[----:B------:R-:W-:Y:S02]  /*19360*/  UISETP.EQ.AND UP2, UPT, UR16, URZ, UP2 ;  /* 0x0000003f1000728c */ /* 0x000fe40009742270 */
[----:B------:R-:W-:Y:S02]  /*19370*/  ULDC UR9, c[0x0][0x234] ;  /* 0x00008d0000097ab9 */ /* 0x000fe40000000800 */
[----:B------:R-:W-:-:S02]  /*19380*/  @UP3 UIMAD UR8, UR8, UR12, URZ ;  /* 0x0000000c080832a4 */ /* 0x000fc4000f8e023f */
[----:B------:R-:W-:Y:S02]  /*19390*/  @!UP3 USEL UR8, UR12, UR9, !UP1 ;  /* 0x000000090c08b287 */ /* 0x000fe4000c800000 */
[----:B------:R-:W-:Y:S02]  /*193a0*/  UISETP.NE.OR UP0, UPT, UR26, -0x1, !UP2 ;  /* 0xffffffff1a00788c */ /* 0x000fe4000d705670 */
[----:B------:R-:W-:Y:S02]  /*193b0*/  ULDC UR6, c[0x0][0x1c0] ;  /* 0x0000700000067ab9 */ /* 0x000fe40000000800 */
[----:B------:R-:W-:Y:S02]  /*193c0*/  @UP3 UMOV UR19, 0x1 ;  /* 0x0000000100133882 */ /* 0x000fe40000000000 */
[----:B------:R-:W-:Y:S02]  /*193d0*/  @!UP3 UIMAD UR19, UR8, UR6, URZ ;  /* 0x000000060813b2a4 */ /* 0x000fe4000f8e023f */
[----:B------:R-:W-:-:S02]  /*193e0*/  @!UP4 UMOV UR15, UR20 ;  /* 0x00000014000fcc82 */ /* 0x000fc40008000000 */
[----:B------:R-:W-:Y:S01]  /*193f0*/  @!UP4 UIADD3 UR7, UR21, UR18, URZ ;  /* 0x000000121507c290 */ /* 0x000fe2000fffe03f */
[C---:B------:R-:W-:Y:S01]  /*19400*/  IADD3 R2, P0, R14.reuse, UR15, RZ ;  /* 0x0000000f0e027c10 */ /* 0x040fe2000ff1e0ff */
[----:B------:R-:W-:Y:S02]  /*19410*/  UIADD3 UR11, -UR10, UR11, URZ ;  /* 0x0000000b0a0b7290 */ /* 0x000fe4000fffe13f */
[----:B------:R-:W-:Y:S02]  /*19420*/  UIMAD UR19, UR13, UR19, URZ ;  /* 0x000000130d1372a4 */ /* 0x000fe4000f8e023f */
[----:B------:R-:W-:Y:S01]  /*19430*/  @!UP0 UIMAD UR26, UR13, UR12, URZ ;  /* 0x0000000c0d1a82a4 */ /* 0x000fe2000f8e023f */
[----:B------:R-:W-:Y:S01]  /*19440*/  LEA.HI.X.SX32 R3, R14, UR7, 0x1, P0 ;  /* 0x000000070e037c11 */ /* 0x000fe200080f0eff */
[----:B------:R-:W-:Y:S01]  /*19450*/  USEL UR19, UR19, URZ, !UP2 ;  /* 0x0000003f13137287 */ /* 0x000fe2000d000000 */
[----:B------:R-:W-:Y:S01]  /*19460*/  ISETP.GE.AND P0, PT, R8, UR11, PT ;  /* 0x0000000b08007c0c */ /* 0x000fe2000bf06270 */
[----:B------:R-:W-:-:S02]  /*19470*/  @UP3 ULDC UR22, c[0x0][0x210] ;  /* 0x0000840000163ab9 */ /* 0x000fc40000000800 */
[----:B------:R-:W-:Y:S01]  /*19480*/  @!UP3 UMOV UR22, 0x1 ;  /* 0x000000010016b882 */ /* 0x000fe20000000000 */
[----:B-1----:R-:W-:Y:S01]  /*19490*/  IMAD.WIDE.U32 R12, R12, c[0x0][0x1f0], R2 ;  /* 0x00007c000c0c7a25 */ /* 0x002fe200078e0002 */
[----:B------:R-:W-:Y:S02]  /*194a0*/  UIMAD UR8, UR14, UR8, UR19 ;  /* 0x000000080e0872a4 */ /* 0x000fe4000f8e0213 */
[----:B------:R-:W-:Y:S02]  /*194b0*/  UIMAD UR10, UR10, UR22, URZ ;  /* 0x000000160a0a72a4 */ /* 0x000fe4000f8e023f */
        /* <DEDUP_REMOVED lines=22> */
.L_x_1044:
[----:B------:R-:W-:Y:S05]  /*19620*/  BSYNC B0 ;  /* 0x0000000000007941 */ /* 0x000fea0003800000 */
.L_x_1043:
        /* <DEDUP_REMOVED lines=18> */
.L_x_1046:
[----:B------:R-:W-:Y:S05]  /*19750*/  BSYNC B0 ;  /* 0x0000000000007941 */ /* 0x000fea0003800000 */
.L_x_1045:
        /* <DEDUP_REMOVED lines=18> */
.L_x_1048:
[----:B------:R-:W-:Y:S05]  /*19880*/  BSYNC B0 ;  /* 0x0000000000007941 */ /* 0x000fea0003800000 */
.L_x_1047:
        /* <DEDUP_REMOVED lines=18> */
.L_x_1050:
[----:B------:R-:W-:Y:S05]  /*199b0*/  BSYNC B0 ;  /* 0x0000000000007941 */ /* 0x000fea0003800000 */
.L_x_1049:
        /* <DEDUP_REMOVED lines=18> */
.L_x_1052:
[----:B------:R-:W-:Y:S05]  /*19ae0*/  BSYNC B0 ;  /* 0x0000000000007941 */ /* 0x000fea0003800000 */
.L_x_1051:
        /* <DEDUP_REMOVED lines=18> */
.L_x_1054:
[----:B------:R-:W-:Y:S05]  /*19c10*/  BSYNC B0 ;  /* 0x0000000000007941 */ /* 0x000fea0003800000 */
.L_x_1053:
        /* <DEDUP_REMOVED lines=18> */
.L_x_1056:
[----:B------:R-:W-:Y:S05]  /*19d40*/  BSYNC B0 ;  /* 0x0000000000007941 */ /* 0x000fea0003800000 */
.L_x_1055:
        /* <DEDUP_REMOVED lines=18> */
.L_x_1058:
[----:B------:R-:W-:Y:S05]  /*19e70*/  BSYNC B0 ;  /* 0x0000000000007941 */ /* 0x000fea0003800000 */
.L_x_1057:
        /* <DEDUP_REMOVED lines=67> */
.L_x_1059:
        /* <DEDUP_REMOVED lines=13> */
.L_x_1413:


//--------------------- .text._ZN5flash16flash_fwd_kernelI23Flash_fwd_kernel_traitsILi128ELi128ELi32ELi4ELb0ELb0EN7cutlass6half_tE19Flash_kernel_traitsILi128ELi128ELi32ELi4ES3_EELb1ELb1ELb0ELb0ELb0ELb0ELb0ELb1EEEvNS_16Flash_fwd_paramsE --------------------------
	.section	.text._ZN5flash16flash_fwd_kernelI23Flash_fwd_kernel_traitsILi128ELi128ELi32ELi4ELb0ELb0EN7cutlass6half_tE19Flash_kernel_traitsILi128ELi128ELi32ELi4ES3_EELb1ELb1ELb0ELb0ELb0ELb0ELb0ELb1EEEvNS_16Flash_fwd_paramsE,"ax",@progbits
	.sectioninfo	@"SHI_REGISTERS=255"
	.align	128
        .global         _ZN5flash16flash_fwd_kernelI23Flash_fwd_kernel_traitsILi128ELi128ELi32ELi4ELb0ELb0EN7cutlass6half_tE19Flash_kernel_traitsILi128ELi128ELi32ELi4ES3_EELb1ELb1ELb0ELb0ELb0ELb0ELb0ELb1EEEvNS_16Flash_fwd_paramsE
        .type           _ZN5flash16flash_fwd_kernelI23Flash_fwd_kernel_traitsILi128ELi128ELi32ELi4ELb0ELb0EN7cutlass6half_tE19Flash_kernel_traitsILi128ELi128ELi32ELi4ES3_EELb1ELb1ELb0ELb0ELb0ELb0ELb0ELb1EEEvNS_16Flash_fwd_paramsE,@function
        .size           _ZN5flash16flash_fwd_kernelI23Flash_fwd_kernel_traitsILi128ELi128ELi32ELi4ELb0ELb0EN7cutlass6half_tE19Flash_kernel_traitsILi128ELi128ELi32ELi4ES3_EELb1ELb1ELb0ELb0ELb0ELb0ELb0ELb1EEEvNS_16Flash_fwd_paramsE,(.L_x_1414 - _ZN5flash16flash_fwd_kernelI23Flash_fwd_kernel_traitsILi128ELi128ELi32ELi4ELb0ELb0EN7cutlass6half_tE19Flash_kernel_traitsILi128ELi128ELi32ELi4ES3_EELb1ELb1ELb0ELb0ELb0ELb0ELb0ELb1EEEvNS_16Flash_fwd_paramsE)
        .other          _ZN5flash16flash_fwd_kernelI23Flash_fwd_kernel_traitsILi128ELi128ELi32ELi4ELb0ELb0EN7cutlass6half_tE19Flash_kernel_traitsILi128ELi128ELi32ELi4ES3_EELb1ELb1ELb0ELb0ELb0ELb0ELb0ELb1EEEvNS_16Flash_fwd_paramsE,@"STO_CUDA_ENTRY STV_DEFAULT"
_ZN5flash16flash_fwd_kernelI23Flash_fwd_kernel_traitsILi128ELi128ELi32ELi4ELb0ELb0EN7cutlass6half_tE19Flash_kernel_traitsILi128ELi128ELi32ELi4ES3_EELb1ELb1ELb0ELb0ELb0ELb0ELb0ELb1EEEvNS_16Flash_fwd_paramsE:
.text._ZN5flash16flash_fwd_kernelI23Flash_fwd_kernel_traitsILi128ELi128ELi32ELi4ELb0ELb0EN7cutlass6half_tE19Flash_kernel_traitsILi128ELi128ELi32ELi4ES3_EELb1ELb1ELb0ELb0ELb0ELb0ELb0ELb1EEEvNS_16Flash_fwd_paramsE:
        /* <DEDUP_REMOVED lines=12> */
[----:B------:R-:W-:-:S06]  /*00c0*/  ULDC.64 UR4, c[0x0][0x240] ;  /* 0x0000900000047ab9 */ /* 0x000fcc0000000a00 */
[----:B------:R-:W1:Y:S01]  /*00d0*/  S2UR UR12, SR_CTAID.Y ;  /* 0x00000000000c79c3 */ /* 0x000e620000002600 */
[----:B------:R3:W4:Y:S07]  /*00e0*/  @P2 LDG.E.64 R4, [R2.64] ;  /* 0x0000001c02042981 */ /* 0x00072e000c1e1b00 */
[----:B------:R-:W1:Y:S01]  /*00f0*/  S2UR UR11, SR_CTAID.Z ;  /* 0x00000000000b79c3 */ /* 0x000e620000002700 */
[----:B------:R-:W-:Y:S02]  /*0100*/  UMOV UR7, 0x4 ;  /* 0x0000000400077882 */ /* 0x000fe40000000000 */
[----:B------:R-:W-:-:S02]  /*0110*/  ULDC.64 UR14, c[0x0][0x240] ;  /* 0x00009000000e7ab9 */ /* 0x000fc40000000a00 */
[----:B------:R-:W-:Y:S01]  /*0120*/  ULDC.64 UR8, c[0x0][0x248] ;  /* 0x0000920000087ab9 */ /* 0x000fe20000000a00 */
[----:B---3--:R-:W-:Y:S01]  /*0130*/  @P2 MOV R2, R7 ;  /* 0x0000000700022202 */ /* 0x008fe20000000f00 */
[----:B------:R-:W-:-:S06]  /*0140*/  @P2 IMAD.MOV.U32 R3, RZ, RZ, R8 ;  /* 0x000000ffff032224 */ /* 0x000fcc00078e0008 */
[----:B------:R-:W3:Y:S01]  /*0150*/  @P2 LDG.E.64 R2, [R2.64] ;  /* 0x0000001c02022981 */ /* 0x000ee2000c1e1b00 */
[----:B-1----:R-:W-:Y:S02]  /*0160*/  ULOP3.LUT UR6, UR11, UR25, UR12, 0xfe, !UPT ;  /* 0x000000190b067292 */ /* 0x002fe4000f8efe0c */
[----:B------:R-:W-:Y:S02]  /*0170*/  UISETP.NE.U32.AND UP2, UPT, URZ, UR4, UPT ;  /* 0x000000043f00728c */ /* 0x000fe4000bf45070 */
[----:B------:R-:W-:Y:S02]  /*0180*/  UIMAD.WIDE UR14, UR12, UR7, UR14 ;  /* 0x000000070c0e72a5 */ /* 0x000fe4000f8e020e */
[----:B--2---:R-:W-:Y:S01]  /*0190*/  LOP3.LUT P3, RZ, R22, UR6, RZ, 0xfc, !PT ;  /* 0x0000000616ff7c12 */ /* 0x004fe2000f86fcff */
[----:B------:R-:W-:Y:S02]  /*01a0*/  UISETP.NE.AND.EX UP2, UPT, URZ, UR5, UPT, UP2 ;  /* 0x000000053f00728c */ /* 0x000fe4000bf45320 */
[----:B------:R-:W-:-:S02]  /*01b0*/  ULDC.U8 UR6, c[0x0][0x312] ;  /* 0x0000c48000067ab9 */ /* 0x000fc40000000000 */
[----:B------:R-:W-:Y:S02]  /*01c0*/  ULDC.64 UR4, c[0x0][0x250] ;  /* 0x0000940000047ab9 */ /* 0x000fe40000000a00 */
[----:B------:R-:W-:Y:S01]  /*01d0*/  PLOP3.LUT P0, PT, PT, PT, UP2, 0x80, 0x0 ;  /* 0x000000000000781c */ /* 0x000fe20003f0f028 */
[----:B------:R-:W-:Y:S02]  /*01e0*/  UISETP.NE.U32.AND UP0, UPT, URZ, UR4, UPT ;  /* 0x000000043f00728c */ /* 0x000fe4000bf05070 */
[----:B------:R-:W-:Y:S02]  /*01f0*/  UISETP.NE.AND UP3, UPT, UR6, URZ, UPT ;  /* 0x0000003f0600728c */ /* 0x000fe4000bf65270 */
[----:B------:R-:W-:Y:S01]  /*0200*/  UISETP.EQ.U32.AND UP1, UPT, URZ, UR8, UPT ;  /* 0x000000083f00728c */ /* 0x000fe2000bf22070 */
[----:B------:R-:W-:Y:S01]  /*0210*/  @!P3 IMAD.MOV.U32 R10, RZ, RZ, c[0x0][0x308] ;  /* 0x0000c200ff0ab624 */ /* 0x000fe200078e00ff */
[----:B------:R-:W-:Y:S01]  /*0220*/  UISETP.NE.AND.EX UP0, UPT, URZ, UR5, UPT, UP0 ;  /* 0x000000053f00728c */ /* 0x000fe2000bf05300 */
[----:B------:R-:W-:Y:S01]  /*0230*/  @!P3 IMAD.MOV.U32 R11, RZ, RZ, c[0x0][0x30c] ;  /* 0x0000c300ff0bb624 */ /* 0x000fe200078e00ff */
[----:B------:R-:W-:-:S02]  /*0240*/  UISETP.EQ.OR.EX UP1, UPT, URZ, UR9, !UP3, UP1 ;  /* 0x000000093f00728c */ /* 0x000fc4000df22710 */
[----:B------:R-:W-:Y:S02]  /*0250*/  ULDC.64 UR4, c[0x0][0x250] ;  /* 0x0000940000047ab9 */ /* 0x000fe40000000a00 */
[----:B------:R-:W-:Y:S02]  /*0260*/  ULDC.64 UR8, c[0x0][0x248] ;  /* 0x0000920000087ab9 */ /* 0x000fe40000000a00 */
[----:B------:R-:W-:-:S03]  /*0270*/  UIMAD.WIDE UR8, UR12, UR7, UR8 ;  /* 0x000000070c0872a5 */ /* 0x000fc6000f8e0208 */
[----:B------:R-:W-:Y:S01]  /*0280*/  @UP0 UIMAD.WIDE UR4, UR12, UR7, UR4 ;  /* 0x000000070c0402a5 */ /* 0x000fe2000f8e0204 */
[----:B----4-:R-:W1:Y:S08]  /*0290*/  @P2 R2UR UR30, R4 ;  /* 0x00000000041e23c2 */ /* 0x010e7000000e0000 */
[----:B------:R-:W2:Y:S01]  /*02a0*/  @P2 R2UR UR31, R5 ;  /* 0x00000000051f23c2 */ /* 0x000ea200000e0000 */
[----:B-1----:R-:W-:-:S02]  /*02b0*/  MOV R4, UR30 ;  /* 0x0000001e00047c02 */ /* 0x002fc40008000f00 */
[----:B---3--:R-:W-:Y:S01]  /*02c0*/  @P2 IADD3 R7, P1, R2, c[0x0][0x300], RZ ;  /* 0x0000c00002072a10 */ /* 0x008fe20007f3e0ff */
[----:B--2---:R-:W-:Y:S02]  /*02d0*/  IMAD.U32 R5, RZ, RZ, UR31 ;  /* 0x0000001fff057e24 */ /* 0x004fe4000f8e00ff */
[----:B------:R-:W-:Y:S02]  /*02e0*/  IMAD.U32 R2, RZ, RZ, UR14 ;  /* 0x0000000eff027e24 */ /* 0x000fe4000f8e00ff */
[----:B------:R-:W-:Y:S01]  /*02f0*/  @P2 IMAD.X R8, RZ, RZ, R3, P1 ;  /* 0x000000ffff082224 */ /* 0x000fe200008e0603 */
[----:B------:R1:W-:Y:S01]  /*0300*/  @!P3 STG.E.64 [R10.64], R4 ;  /* 0x000000040a00b986 */ /* 0x0003e2000c101b1c */
[----:B------:R-:W-:Y:S02]  /*0310*/  MOV R3, UR15 ;  /* 0x0000000f00037c02 */ /* 0x000fe40008000f00 */
[----:B------:R-:W-:Y:S02]  /*0320*/  PLOP3.LUT P2, PT, PT, PT, UP1, 0x80, 0x0 ;  /* 0x000000000000781c */ /* 0x000fe40003f4f018 */
[----:B------:R-:W-:Y:S01]  /*0330*/  PLOP3.LUT P1, PT, PT, PT, UP0, 0x80, 0x0 ;  /* 0x000000000000781c */ /* 0x000fe20003f2f008 */
[----:B-1----:R-:W-:-:S02]  /*0340*/  @!P3 IMAD.MOV.U32 R4, RZ, RZ, R7 ;  /* 0x000000ffff04b224 */ /* 0x002fc400078e0007 */
[----:B------:R-:W-:-:S05]  /*0350*/  @!P3 IMAD.MOV.U32 R5, RZ, RZ, R8 ;  /* 0x000000ffff05b224 */ /* 0x000fca00078e0008 */
[----:B------:R1:W-:Y:S04]  /*0360*/  @!P3 STG.E.64 [R10.64+0x8], R4 ;  /* 0x000008040a00b986 */ /* 0x0003e8000c101b1c */
[----:B------:R2:W3:Y:S04]  /*0370*/  @P0 LDG.E R9, [R2.64] ;  /* 0x0000001c02090981 */ /* 0x0004e8000c1e1900 */
[----:B------:R2:W4:Y:S01]  /*0380*/  @P0 LDG.E R6, [R2.64+0x4] ;  /* 0x0000041c02060981 */ /* 0x000522000c1e1900 */
[----:B-1----:R-:W-:Y:S01]  /*0390*/  MOV R4, UR4 ;  /* 0x0000000400047c02 */ /* 0x002fe20008000f00 */
[----:B------:R-:W-:-:S02]  /*03a0*/  IMAD.U32 R5, RZ, RZ, UR5 ;  /* 0x00000005ff057e24 */ /* 0x000fc4000f8e00ff */
[----:B--2---:R-:W-:Y:S01]  /*03b0*/  IMAD.U32 R2, RZ, RZ, UR8 ;  /* 0x00000008ff027e24 */ /* 0x004fe2000f8e00ff */
[----:B------:R-:W-:Y:S02]  /*03c0*/  MOV R3, UR9 ;  /* 0x0000000900037c02 */ /* 0x000fe40008000f00 */
[----:B------:R-:W2:Y:S04]  /*03d0*/  @P1 LDG.E R4, [R4.64] ;  /* 0x0000001c04041981 */ /* 0x000ea8000c1e1900 */
[----:B------:R-:W5:Y:S01]  /*03e0*/  @!P2 LDG.E R0, [R2.64] ;  /* 0x0000001c0200a981 */ /* 0x000f62000c1e1900 */
[----:B------:R-:W-:Y:S01]  /*03f0*/  UMOV UR24, 0xffffffff ;  /* 0xffffffff00187882 */ /* 0x000fe20000000000 */
[----:B------:R-:W1:Y:S01]  /*0400*/  LDC.U8 R165, c[0x0][0x2d8] ;  /* 0x0000b600ffa57b82 */ /* 0x000e620000000000 */
[----:B------:R-:W-:-:S02]  /*0410*/  UMOV UR15, 0xffffffff ;  /* 0xffffffff000f7882 */ /* 0x000fc40000000000 */
[----:B------:R-:W-:-:S05]  /*0420*/  UMOV UR14, URZ ;  /* 0x0000003f000e7c82 */ /* 0x000fca0008000000 */
[----:B---3--:R3:W1:Y:S08]  /*0430*/  @P0 R2UR UR24, R9 ;  /* 0x00000000091803c2 */ /* 0x00867000000e0000 */
[----:B----4-:R-:W1:Y:S01]  /*0440*/  @P0 R2UR UR26, R6 ;  /* 0x00000000061a03c2 */ /* 0x010e6200000e0000 */
[----:B------:R-:W-:-:S04]  /*0450*/  ISETP.NE.U32.AND P0, PT, RZ, c[0x0][0x248], PT ;  /* 0x00009200ff007a0c */ /* 0x000fc80003f05070 */
[----:B------:R-:W-:Y:S02]  /*0460*/  ISETP.NE.AND.EX P0, PT, RZ, c[0x0][0x24c], PT, P0 ;  /* 0x00009300ff007a0c */ /* 0x000fe40003f05300 */
[----:B---3--:R-:W-:-:S04]  /*0470*/  SHF.R.S32.HI R9, RZ, 0x1f, R22 ;  /* 0x0000001fff097819 */ /* 0x008fc80000011416 */
[----:B------:R-:W-:Y:S01]  /*0480*/  LEA.HI R16, R9, R22, RZ, 0x5 ;  /* 0x0000001609107211 */ /* 0x000fe200078f28ff */
[----:B--2---:R2:W3:Y:S01]  /*0490*/  @P1 R2UR UR14, R4 ;  /* 0x00000000040e13c2 */ /* 0x0044e200000e0000 */
[----:B-1----:R-:W-:-:S07]  /*04a0*/  @UP2 UIADD3 UR26, UR26, -UR24, URZ ;  /* 0x800000181a1a2290 */ /* 0x002fce000fffe03f */
[----:B-----5:R1:W4:Y:S01]  /*04b0*/  @!P2 R2UR UR15, R0 ;  /* 0x00000000000fa3c2 */ /* 0x02032200000e0000 */
[----:B------:R-:W-:Y:S01]  /*04c0*/  @!UP2 ULDC UR26, c[0x0][0x214] ;  /* 0x00008500001aaab9 */ /* 0x000fe20000000800 */
[----:B-1----:R-:W-:-:S05]  /*04d0*/  LOP3.LUT R0, R16, 0xffffffe0, RZ, 0xc0, !PT ;  /* 0xffffffe010007812 */ /* 0x002fca00078ec0ff */
[----:B------:R-:W-:Y:S01]  /*04e0*/  IMAD.IADD R91, R22, 0x1, -R0 ;  /* 0x00000001165b7824 */ /* 0x000fe200078e0a00 */
        /* <DEDUP_REMOVED lines=8> */
.L_x_1060:
[----:B------:R-:W-:Y:S02]  /*0570*/  ULDC UR8, c[0x0][0x218] ;  /* 0x0000860000087ab9 */ /* 0x000fe40000000800 */
.L_x_1061:
        /* <DEDUP_REMOVED lines=37> */
[----:B------:R-:W-:Y:S01]  /*07d0*/  SHF.R.S32.HI R0, RZ, 0x1f, R91 ;  /* 0x0000001fff007819 */ /* 0x000fe2000001145b */
[----:B------:R-:W-:Y:S02]  /*07e0*/  UISETP.NE.AND UP0, UPT, UR15, -0x1, UPT ;  /* 0xffffffff0f00788c */ /* 0x000fe4000bf05270 */
[----:B------:R-:W-:Y:S02]  /*07f0*/  ULDC.64 UR4, c[0x0][0x190] ;  /* 0x0000640000047ab9 */ /* 0x000fe40000000a00 */
[----:B------:R-:W-:Y:S02]  /*0800*/  ULDC.64 UR8, c[0x0][0x178] ;  /* 0x00005e0000087ab9 */ /* 0x000fe40000000a00 */
[----:B------:R-:W-:Y:S01]  /*0810*/  PLOP3.LUT P0, PT, PT, PT, UP0, 0x80, 0x0 ;  /* 0x000000000000781c */ /* 0x000fe20003f0f008 */
[----:B------:R-:W-:Y:S02]  /*0820*/  ULDC UR33, c[0x0][0x228] ;  /* 0x00008a0000217ab9 */ /* 0x000fe40000000800 */
[----:B------:R-:W-:-:S02]  /*0830*/  @UP1 UIMAD.WIDE.U32 UR18, UR24, UR4, URZ ;  /* 0x00000004181212a5 */ /* 0x000fc4000f8e003f */
[----:B------:R-:W-:Y:S02]  /*0840*/  @!UP1 USHF.R.S32.HI UR16, URZ, 0x1f, UR12 ;  /* 0x0000001f3f109899 */ /* 0x000fe4000801140c */
[----:B------:R-:W-:Y:S02]  /*0850*/  @UP0 UIADD3 UR17, UR14, UR15, URZ ;  /* 0x0000000f0e110290 */ /* 0x000fe4000fffe03f */
[----:B------:R-:W-:Y:S02]  /*0860*/  @UP1 UIMAD UR13, UR24, UR5, UR19 ;  /* 0x00000005180d12a4 */ /* 0x000fe4000f8e0213 */
[----:B------:R-:W-:Y:S02]  /*0870*/  @!UP1 UIMAD UR16, UR16, UR8, URZ ;  /* 0x00000008101092a4 */ /* 0x000fe4000f8e023f */
[----:B------:R-:W-:Y:S02]  /*0880*/  ULDC.64 UR4, c[0x0][0x198] ;  /* 0x0000660000047ab9 */ /* 0x000fe40000000a00 */
[----:B------:R-:W-:-:S02]  /*0890*/  @UP0 UIMAD.WIDE.U32 UR20, UR17, UR4, URZ ;  /* 0x00000004111402a5 */ /* 0x000fc4000f8e003f */
[----:B------:R-:W-:Y:S02]  /*08a0*/  @!UP1 UIMAD UR16, UR12, UR9, UR16 ;  /* 0x000000090c1092a4 */ /* 0x000fe4000f8e0210 */
[----:B------:R-:W-:Y:S02]  /*08b0*/  @UP0 UIMAD UR9, UR17, UR5, UR21 ;  /* 0x00000005110902a4 */ /* 0x000fe4000f8e0215 */
[----:B------:R-:W-:Y:S02]  /*08c0*/  ULDC UR4, c[0x0][0x224] ;  /* 0x0000890000047ab9 */ /* 0x000fe40000000800 */
[----:B------:R-:W-:Y:S02]  /*08d0*/  ULDC UR5, c[0x0][0x1c0] ;  /* 0x0000700000057ab9 */ /* 0x000fe40000000800 */
[----:B------:R-:W-:Y:S02]  /*08e0*/  UIMAD UR5, UR12, UR5, UR11 ;  /* 0x000000050c0572a4 */ /* 0x000fe4000f8e020b */
[----:B------:R-:W-:-:S02]  /*08f0*/  @!UP1 UIMAD.WIDE.U32 UR22, UR12, UR8, URZ ;  /* 0x000000080c1692a5 */ /* 0x000fc4000f8e003f */
[----:B------:R-:W-:Y:S02]  /*0900*/  UIMAD UR4, UR5, UR4, UR10 ;  /* 0x00000004050472a4 */ /* 0x000fe4000f8e020a */
[----:B------:R-:W-:Y:S02]  /*0910*/  USHF.L.U32 UR5, UR5, 0x5, URZ ;  /* 0x0000000505057899 */ /* 0x000fe4000800063f */
[----:B------:R-:W-:Y:S02]  /*0920*/  UIMAD UR33, UR4, UR33, URZ ;  /* 0x00000021042172a4 */ /* 0x000fe4000f8e023f */
[----:B------:R-:W-:Y:S02]  /*0930*/  USHF.R.S32.HI UR4, URZ, 0x1f, UR5 ;  /* 0x0000001f3f047899 */ /* 0x000fe40008011405 */
[----:B------:R-:W-:Y:S01]  /*0940*/  IADD3 R94, P2, P1, R7, UR5, R91 ;  /* 0x00000005075e7c10 */ /* 0x000fe2000f95e05b */
[----:B------:R-:W-:Y:S02]  /*0950*/  @UP1 UMOV UR8, UR18 ;  /* 0x0000001200081c82 */ /* 0x000fe40008000000 */
[----:B------:R-:W-:Y:S01]  /*0960*/  @!UP1 UIADD3 UR13, UR23, UR16, URZ ;  /* 0x00000010170d9290 */ /* 0x000fe2000fffe03f */
[----:B------:R-:W-:Y:S01]  /*0970*/  IADD3.X R92, R8, UR4, R0, P2, P1 ;  /* 0x00000004085c7c10 */ /* 0x000fe200097e2400 */
[----:B------:R1:W-:Y:S01]  /*0980*/  STL [R1+0xc0], R94 ;  /* 0x0000c05e01007387 */ /* 0x0003e20000100800 */
[----:B------:R-:W-:Y:S01]  /*0990*/  @!UP1 UMOV UR8, UR22 ;  /* 0x0000001600089c82 */ /* 0x000fe20008000000 */
[----:B------:R-:W-:Y:S05]  /*09a0*/  @P0 BRA `(.L_x_1063) ;  /* 0x000000d000000947 */ /* 0x000fea0003800000 */
[----:B------:R-:W-:Y:S02]  /*09b0*/  USHF.R.S32.HI UR16, URZ, 0x1f, UR14 ;  /* 0x0000001f3f107899 */ /* 0x000fe4000801140e */
[----:B------:R-:W-:-:S02]  /*09c0*/  ULDC.64 UR4, c[0x0][0x198] ;  /* 0x0000660000047ab9 */ /* 0x000fc40000000a00 */
[----:B------:R-:W-:Y:S02]  /*09d0*/  UIMAD UR16, UR16, UR4, URZ ;  /* 0x00000004101072a4 */ /* 0x000fe4000f8e023f */
[----:B------:R-:W-:Y:S02]  /*09e0*/  UIMAD.WIDE.U32 UR18, UR14, UR4, URZ ;  /* 0x000000040e1272a5 */ /* 0x000fe4000f8e003f */
[----:B------:R-:W-:Y:S02]  /*09f0*/  UIMAD UR16, UR14, UR5, UR16 ;  /* 0x000000050e1072a4 */ /* 0x000fe4000f8e0210 */
[----:B------:R-:W-:Y:S02]  /*0a00*/  USHF.R.S32.HI UR9, URZ, 0x1f, UR12 ;  /* 0x0000001f3f097899 */ /* 0x000fe4000801140c */
[----:B------:R-:W-:Y:S02]  /*0a10*/  ULDC.64 UR4, c[0x0][0x180] ;  /* 0x0000600000047ab9 */ /* 0x000fe40000000a00 */
[----:B------:R-:W-:-:S02]  /*0a20*/  UIADD3 UR17, UR19, UR16, URZ ;  /* 0x0000001013117290 */ /* 0x000fc4000fffe03f */
[----:B------:R-:W-:Y:S02]  /*0a30*/  UIMAD UR9, UR9, UR4, URZ ;  /* 0x00000004090972a4 */ /* 0x000fe4000f8e023f */
[----:B------:R-:W-:Y:S02]  /*0a40*/  UMOV UR16, UR18 ;  /* 0x0000001200107c82 */ /* 0x000fe40008000000 */
[----:B------:R-:W-:Y:S02]  /*0a50*/  UIMAD UR9, UR12, UR5, UR9 ;  /* 0x000000050c0972a4 */ /* 0x000fe4000f8e0209 */
[----:B------:R-:W-:-:S04]  /*0a60*/  UIMAD.WIDE.U32 UR20, UR12, UR4, UR16 ;  /* 0x000000040c1472a5 */ /* 0x000fc8000f8e0010 */
[----:B------:R-:W-:Y:S02]  /*0a70*/  UIADD3 UR9, UR21, UR9, URZ ;  /* 0x0000000915097290 */ /* 0x000fe4000fffe03f */
.L_x_1063:
[----:B------:R-:W-:Y:S01]  /*0a80*/  IABS R4, c[0x0][0x1c8] ;  /* 0x0000720000047a13 */ /* 0x000fe20000000000 */
[----:B------:R-:W2:Y:S01]  /*0a90*/  S2R R5, SR_CTAID.Z ;  /* 0x0000000000057919 */ /* 0x000ea20000002700 */
[----:B------:R-:W-:Y:S02]  /*0aa0*/  ULDC UR4, c[0x0][0x1c8] ;  /* 0x0000720000047ab9 */ /* 0x000fe40000000800 */
[----:B------:R-:W3:Y:S01]  /*0ab0*/  I2F.RP R2, R4 ;  /* 0x0000000400027306 */ /* 0x000ee20000209400 */
[----:B------:R-:W-:Y:S02]  /*0ac0*/  ULOP3.LUT UR4, UR11, UR4, URZ, 0x3c, !UPT ;  /* 0x000000040b047292 */ /* 0x000fe4000f8e3c3f */
[----:B------:R-:W-:-:S04]  /*0ad0*/  @UP0 UIADD3 UR15, UR14, UR15, URZ ;  /* 0x0000000f0e0f0290 */ /* 0x000fc8000fffe03f */
[----:B------:R-:W-:Y:S01]  /*0ae0*/  ISETP.LE.AND P1, PT, RZ, UR4, PT ;  /* 0x00000004ff007c0c */ /* 0x000fe2000bf23270 */
[----:B------:R-:W-:Y:S02]  /*0af0*/  ULDC.64 UR4, c[0x0][0x1a0] ;  /* 0x0000680000047ab9 */ /* 0x000fe40000000a00 */
[----:B------:R-:W-:-:S04]  /*0b00*/  @UP0 UIMAD.WIDE.U32 UR16, UR15, UR4, URZ ;  /* 0x000000040f1002a5 */ /* 0x000fc8000f8e003f */
[----:B------:R-:W-:Y:S01]  /*0b10*/  @UP0 UIMAD UR5, UR15, UR5, UR17 ;  /* 0x000000050f0502a4 */ /* 0x000fe2000f8e0211 */
[----:B---3--:R-:W3:Y:S01]  /*0b20*/  MUFU.RCP R2, R2 ;  /* 0x0000000200027308 */ /* 0x008ee20000001000 */
[----:B------:R-:W-:Y:S01]  /*0b30*/  USHF.R.S32.HI UR15, URZ, 0x1f, UR11 ;  /* 0x0000001f3f0f7899 */ /* 0x000fe2000801140b */
[----:B--2---:R-:W-:Y:S02]  /*0b40*/  IABS R5, R5 ;  /* 0x0000000500057213 */ /* 0x004fe40000000000 */
[----:B---3--:R-:W-:-:S04]  /*0b50*/  IADD3 R2, R2, 0xffffffe, RZ ;  /* 0x0ffffffe02027810 */ /* 0x008fc80007ffe0ff */
[----:B------:R-:W2:Y:S02]  /*0b60*/  F2I.FTZ.U32.TRUNC.NTZ R3, R2 ;  /* 0x0000000200037305 */ /* 0x000ea4000021f000 */
[----:B--2---:R-:W-:Y:S02]  /*0b70*/  IMAD.MOV R0, RZ, RZ, -R3 ;  /* 0x000000ffff007224 */ /* 0x004fe400078e0a03 */
        /* <DEDUP_REMOVED lines=29> */
.L_x_1064:
[CC--:B------:R-:W-:Y:S01]  /*0d50*/  LEA.HI R3, R9.reuse, R22.reuse, RZ, 0x3 ;  /* 0x0000001609037211 */ /* 0x0c0fe200078f18ff */
[----:B------:R-:W2:Y:S01]  /*0d60*/  S2R R14, SR_CTAID.Z ;  /* 0x00000000000e7919 */ /* 0x000ea20000002700 */
[-C--:B------:R-:W-:Y:S01]  /*0d70*/  LEA.HI R19, R9, R22.reuse, RZ, 0x4 ;  /* 0x0000001609137211 */ /* 0x080fe200078f20ff */
[----:B------:R-:W-:Y:S01]  /*0d80*/  IMAD.U32 R10, RZ, RZ, UR25 ;  /* 0x00000019ff0a7e24 */ /* 0x000fe2000f8e00ff */
[----:B------:R-:W-:Y:S01]  /*0d90*/  SHF.R.S32.HI R2, RZ, 0x3, R3 ;  /* 0x00000003ff027819 */ /* 0x000fe20000011403 */
[----:B------:R-:W-:Y:S01]  /*0da0*/  UIADD3 UR17, -UR10, UR26, URZ ;  /* 0x0000001a0a117290 */ /* 0x000fe2000fffe13f */
[----:B------:R-:W-:Y:S01]  /*0db0*/  LOP3.LUT R3, R3, 0xfffffff8, RZ, 0xc0, !PT ;  /* 0xfffffff803037812 */ /* 0x000fe200078ec0ff */
[----:B------:R-:W-:Y:S01]  /*0dc0*/  BSSY B0, `(.L_x_1065) ;  /* 0x000005c000007945 */ /* 0x000fe20003800000 */
        /* <DEDUP_REMOVED lines=8> */
[----:B------:R-:W-:Y:S01]  /*0e50*/  SHF.R.S32.HI R17, RZ, 0x5, R16 ;  /* 0x00000005ff117819 */ /* 0x000fe20000011410 */
[----:B------:R-:W-:Y:S01]  /*0e60*/  IMAD.SHL.U32 R9, R9, 0x8, RZ ;  /* 0x0000000809097824 */ /* 0x000fe200078e00ff */
[----:B------:R-:W-:Y:S01]  /*0e70*/  SHF.R.S32.HI R7, RZ, 0x1f, R4 ;  /* 0x0000001fff077819 */ /* 0x000fe20000011404 */
[----:B------:R-:W-:Y:S01]  /*0e80*/  IMAD R12, R3, c[0x0][0x1a0], RZ ;  /* 0x00006800030c7a24 */ /* 0x000fe200078e02ff */
[----:B------:R-:W-:Y:S01]  /*0e90*/  LOP3.LUT R6, R5, 0x38, R102, 0xf8, !PT ;  /* 0x0000003805067812 */ /* 0x000fe200078ef866 */
[----:B------:R-:W-:Y:S01]  /*0ea0*/  IMAD R13, R3, c[0x0][0x198], RZ ;  /* 0x00006600030d7a24 */ /* 0x000fe200078e02ff */
[----:B------:R-:W-:Y:S01]  /*0eb0*/  SHF.R.U32.HI R5, RZ, 0x3, R5 ;  /* 0x00000003ff057819 */ /* 0x000fe20000011605 */
[C---:B------:R-:W-:Y:S01]  /*0ec0*/  IMAD R12, R2.reuse, c[0x0][0x1a4], R12 ;  /* 0x00006900020c7a24 */ /* 0x040fe200078e020c */
[----:B------:R-:W-:Y:S01]  /*0ed0*/  LEA.HI R21, R7, R4, RZ, 0x3 ;  /* 0x0000000407157211 */ /* 0x000fe200078f18ff */
[----:B------:R-:W-:Y:S01]  /*0ee0*/  IMAD R13, R2, c[0x0][0x19c], R13 ;  /* 0x00006700020d7a24 */ /* 0x000fe200078e020d */
[----:B------:R-:W-:Y:S01]  /*0ef0*/  LOP3.LUT R8, R6, R5, RZ, 0x3c, !PT ;  /* 0x0000000506087212 */ /* 0x000fe200078e3cff */
[----:B------:R-:W-:Y:S01]  /*0f00*/  IMAD.WIDE R6, R10, 0x80, R2 ;  /* 0x000000800a067825 */ /* 0x000fe200078e0202 */
[----:B------:R-:W-:-:S02]  /*0f10*/  LOP3.LUT R5, R21, 0xfffffff8, RZ, 0xc0, !PT ;  /* 0xfffffff815057812 */ /* 0x000fc400078ec0ff */
[--C-:B------:R-:W-:Y:S02]  /*0f20*/  SHF.R.S32.HI R103, RZ, 0x1f, R102.reuse ;  /* 0x0000001fff677819 */ /* 0x100fe40000011466 */
[----:B------:R-:W-:Y:S01]  /*0f30*/  IADD3 R10, P0, R102, UR8, RZ ;  /* 0x00000008660a7c10 */ /* 0x000fe2000ff1e0ff */
[----:B------:R-:W-:Y:S01]  /*0f40*/  IMAD.IADD R20, R4, 0x1, -R5 ;  /* 0x0000000104147824 */ /* 0x000fe200078e0a05 */
[----:B------:R-:W-:Y:S01]  /*0f50*/  LOP3.LUT R215, R8, 0xfffffe00, R9, 0xf8, !PT ;  /* 0xfffffe0008d77812 */ /* 0x000fe200078ef809 */
[--C-:B------:R-:W-:Y:S01]  /*0f60*/  IMAD.WIDE.U32 R4, R2, c[0x0][0x1a0], R102.reuse ;  /* 0x0000680002047a25 */ /* 0x100fe200078e0066 */
[----:B------:R-:W-:Y:S01]  /*0f70*/  IADD3.X R11, R103, UR13, RZ, P0, !PT ;  /* 0x0000000d670b7c10 */ /* 0x000fe200087fe4ff */
[----:B------:R3:W-:Y:S01]  /*0f80*/  STL.64 [R1+0x88], R102 ;  /* 0x0000886601007387 */ /* 0x0007e20000100a00 */
[----:B------:R-:W-:Y:S01]  /*0f90*/  IADD3 R100, R102, 0x40, RZ ;  /* 0x0000004066647810 */ /* 0x000fe20007ffe0ff */
[----:B------:R-:W-:Y:S01]  /*0fa0*/  IMAD.WIDE.U32 R8, R2, c[0x0][0x198], R102 ;  /* 0x0000660002087a25 */ /* 0x000fe200078e0066 */
[----:B------:R-:W-:-:S03]  /*0fb0*/  IADD3 R4, P0, R4, UR16, RZ ;  /* 0x0000001004047c10 */ /* 0x000fc6000ff1e0ff */
[----:B--2---:R-:W-:Y:S01]  /*0fc0*/  IMAD.WIDE.U32 R14, R14, c[0x0][0x1a8], R10 ;  /* 0x00006a000e0e7a25 */ /* 0x004fe200078e000a */
[----:B------:R-:W-:Y:S02]  /*0fd0*/  SHF.R.S32.HI R10, RZ, 0x1f, R0 ;  /* 0x0000001fff0a7819 */ /* 0x000fe40000011400 */
[----:B------:R-:W-:Y:S01]  /*0fe0*/  IADD3 R8, P1, R8, UR20, RZ ;  /* 0x0000001408087c10 */ /* 0x000fe2000ff3e0ff */
[----:B------:R-:W-:Y:S01]  /*0ff0*/  IMAD.SHL.U32 R215, R215, 0x2, RZ ;  /* 0x00000002d7d77824 */ /* 0x000fe200078e00ff */
[----:B------:R-:W-:Y:S01]  /*1000*/  IADD3.X R5, R5, UR5, R12, P0, !PT ;  /* 0x0000000505057c10 */ /* 0x000fe200087fe40c */
[C---:B------:R-:W-:Y:S01]  /*1010*/  IMAD R12, R10.reuse, c[0x0][0x1b0], RZ ;  /* 0x00006c000a0c7a24 */ /* 0x040fe200078e02ff */
[----:B------:R-:W-:Y:S01]  /*1020*/  IADD3.X R9, R9, UR9, R13, P1, !PT ;  /* 0x0000000909097c10 */ /* 0x000fe20008ffe40d */
[----:B------:R-:W-:Y:S01]  /*1030*/  IMAD R10, R10, c[0x0][0x1b8], RZ ;  /* 0x00006e000a0a7a24 */ /* 0x000fe200078e02ff */
[----:B------:R-:W-:Y:S01]  /*1040*/  SHF.R.S32.HI R11, RZ, 0x1f, R16 ;  /* 0x0000001fff0b7819 */ /* 0x000fe20000011410 */
[----:B------:R-:W-:Y:S01]  /*1050*/  IMAD.WIDE.U32 R24, R0, c[0x0][0x1b8], R4 ;  /* 0x00006e0000187a25 */ /* 0x000fe200078e0004 */
[----:B------:R-:W-:Y:S01]  /*1060*/  R2P PR, R20, 0x6 ;  /* 0x0000000614007804 */ /* 0x000fe20000000000 */
[----:B------:R-:W-:Y:S01]  /*1070*/  ULDC.64 UR4, c[0x0][0x1a8] ;  /* 0x00006a0000047ab9 */ /* 0x000fe20000000a00 */
[----:B------:R-:W-:Y:S01]  /*1080*/  ISETP.GE.AND P0, PT, R2, UR17, PT ;  /* 0x0000001102007c0c */ /* 0x000fe2000bf06270 */
[C---:B------:R-:W-:Y:S01]  /*1090*/  IMAD R10, R0.reuse, c[0x0][0x1bc], R10 ;  /* 0x00006f00000a7a24 */ /* 0x040fe200078e020a */
[----:B------:R-:W-:Y:S01]  /*10a0*/  SHF.R.S32.HI R13, RZ, 0x1f, R91 ;  /* 0x0000001fff0d7819 */ /* 0x000fe2000001145b */
[C---:B------:R-:W-:Y:S01]  /*10b0*/  IMAD R12, R0.reuse, c[0x0][0x1b4], R12 ;  /* 0x00006d00000c7a24 */ /* 0x040fe200078e020c */
[----:B------:R-:W-:Y:S01]  /*10c0*/  UIMAD UR4, UR15, UR4, URZ ;  /* 0x000000040f0472a4 */ /* 0x000fe2000f8e023f */
[----:B------:R-:W-:Y:S01]  /*10d0*/  IMAD.WIDE.U32 R30, R0, c[0x0][0x1b0], R8 ;  /* 0x00006c00001e7a25 */ /* 0x000fe200078e0008 */
[----:B------:R-:W-:-:S02]  /*10e0*/  LEA.HI R11, R11, R17, RZ, 0x2 ;  /* 0x000000110b0b7211 */ /* 0x000fc400078f10ff */
[----:B------:R-:W-:Y:S01]  /*10f0*/  UIMAD UR4, UR11, UR5, UR4 ;  /* 0x000000050b0472a4 */ /* 0x000fe2000f8e0204 */
[----:B------:R-:W-:Y:S01]  /*1100*/  IMAD.IADD R27, R25, 0x1, R10 ;  /* 0x00000001191b7824 */ /* 0x000fe200078e020a */
[----:B------:R3:W-:Y:S01]  /*1110*/  STL.64 [R1+0xa0], R30 ;  /* 0x0000a01e01007387 */ /* 0x0007e20000100a00 */
[----:B------:R-:W-:Y:S01]  /*1120*/  IMAD.IADD R33, R31, 0x1, R12 ;  /* 0x000000011f217824 */ /* 0x000fe200078e020c */
[----:B------:R-:W-:Y:S01]  /*1130*/  LEA.HI R96, R13, R91, RZ, 0x2 ;  /* 0x0000005b0d607211 */ /* 0x000fe200078f10ff */
[----:B------:R-:W-:Y:S01]  /*1140*/  IMAD.MOV.U32 R4, RZ, RZ, 0x10 ;  /* 0x00000010ff047424 */ /* 0x000fe200078e00ff */
[----:B------:R3:W-:Y:S01]  /*1150*/  STL.64 [R1+0xb8], R24 ;  /* 0x0000b81801007387 */ /* 0x0007e20000100a00 */
[----:B------:R-:W-:Y:S01]  /*1160*/  LOP3.LUT R0, R11, 0xffffffc, RZ, 0xc0, !PT ;  /* 0x0ffffffc0b007812 */ /* 0x000fe200078ec0ff */
[----:B------:R-:W-:Y:S01]  /*1170*/  IMAD.MOV.U32 R5, RZ, RZ, 0x20 ;  /* 0x00000020ff057424 */ /* 0x000fe200078e00ff */
[----:B------:R-:W-:Y:S01]  /*1180*/  SHF.R.S32.HI R18, RZ, 0x2, R96 ;  /* 0x00000002ff127819 */ /* 0x000fe20000011460 */
[----:B------:R3:W-:Y:S01]  /*1190*/  STL [R1+0x98], R100 ;  /* 0x0000986401007387 */ /* 0x0007e20000100800 */
[----:B------:R-:W-:Y:S01]  /*11a0*/  IADD3 R9, R15, UR4, RZ ;  /* 0x000000040f097c10 */ /* 0x000fe2000fffe0ff */
[----:B------:R-:W-:Y:S01]  /*11b0*/  IMAD.IADD R0, R17, 0x1, -R0 ;  /* 0x0000000111007824 */ /* 0x000fe200078e0a00 */
[----:B------:R-:W-:Y:S01]  /*11c0*/  SEL R4, R4, 0xfffffff0, !P1 ;  /* 0xfffffff004047807 */ /* 0x000fe20004800000 */
[----:B------:R3:W-:Y:S01]  /*11d0*/  STL [R1+0xb4], R27 ;  /* 0x0000b41b01007387 */ /* 0x0007e20000100800 */
[----:B------:R-:W-:Y:S01]  /*11e0*/  SEL R5, R5, 0xffffffe0, !P2 ;  /* 0xffffffe005057807 */ /* 0x000fe20005000000 */
[----:B------:R-:W-:-:S02]  /*11f0*/  IMAD R97, R0, 0x10, R18 ;  /* 0x0000001000617824 */ /* 0x000fc400078e0212 */
[----:B------:R3:W-:Y:S01]  /*1200*/  STL [R1+0x94], R33 ;  /* 0x0000942101007387 */ /* 0x0007e20000100800 */
        /* <DEDUP_REMOVED lines=23> */
.L_x_1066:
[----:B------:R-:W-:Y:S05]  /*1380*/  BSYNC B0 ;  /* 0x0000000000007941 */ /* 0x000fea0003800000 */
.L_x_1065:
[----:B------:R-:W-:Y:S01]  /*1390*/  IADD3 R16, R2, 0x10, RZ ;  /* 0x0000001002107810 */ /* 0x000fe20007ffe0ff */
[----:B------:R-:W-:Y:S03]  /*13a0*/  BSSY B0, `(.L_x_1067) ;  /* 0x000001c000007945 */ /* 0x000fe60003800000 */
[----:B------:R-:W-:-:S13]  /*13b0*/  ISETP.GE.AND P0, PT, R16, UR17, PT ;  /* 0x0000001110007c0c */ /* 0x000fda000bf06270 */
[----:B------:R-:W-:Y:S05]  /*13c0*/  @P0 BRA `(.L_x_1068) ;  /* 0x0000019000000947 */ /* 0x000fea0003800000 */
[----:B------:R-:W-:Y:S02]  /*13d0*/  IADD3 R0, P0, R6, 0x10, RZ ;  /* 0x0000001006007810 */ /* 0x000fe40007f1e0ff */
[----:B------:R-:W-:Y:S02]  /*13e0*/  ISETP.GE.AND P1, PT, R102, c[0x0][0x220], PT ;  /* 0x0000880066007a0c */ /* 0x000fe40003f26270 */
[----:B--2---:R-:W-:Y:S01]  /*13f0*/  MOV R11, R9 ;  /* 0x00000009000b7202 */ /* 0x004fe20000000f00 */
        /* <DEDUP_REMOVED lines=22> */
.L_x_1068:
[----:B------:R-:W-:Y:S05]  /*1560*/  BSYNC B0 ;  /* 0x0000000000007941 */ /* 0x000fea0003800000 */
.L_x_1067:
        /* <DEDUP_REMOVED lines=29> */
.L_x_1070:
[----:B------:R-:W-:Y:S05]  /*1740*/  BSYNC B0 ;  /* 0x0000000000007941 */ /* 0x000fea0003800000 */
.L_x_1069:
        /* <DEDUP_REMOVED lines=29> */
.L_x_1072:
[----:B------:R-:W-:Y:S05]  /*1920*/  BSYNC B0 ;  /* 0x0000000000007941 */ /* 0x000fea0003800000 */
.L_x_1071:
        /* <DEDUP_REMOVED lines=29> */
.L_x_1074:
[----:B------:R-:W-:Y:S05]  /*1b00*/  BSYNC B0 ;  /* 0x0000000000007941 */ /* 0x000fea0003800000 */
.L_x_1073:
        /* <DEDUP_REMOVED lines=29> */
.L_x_1076:
[----:B------:R-:W-:Y:S05]  /*1ce0*/  BSYNC B0 ;  /* 0x0000000000007941 */ /* 0x000fea0003800000 */
.L_x_1075:
        /* <DEDUP_REMOVED lines=29> */
.L_x_1078:
[----:B------:R-:W-:Y:S05]  /*1ec0*/  BSYNC B0 ;  /* 0x0000000000007941 */ /* 0x000fea0003800000 */
.L_x_1077:
        /* <DEDUP_REMOVED lines=26> */
[----:B----4-:R-:W-:-:S04]  /*2070*/  LEA R6, P0, R8, c[0x0][0x160], 0x1 ;  /* 0x0000580008067a11 */ /* 0x010fc800078008ff */
[----:B------:R-:W-:-:S05]  /*2080*/  LEA.HI.X R7, R8, c[0x0][0x164], R0, 0x1, P0 ;  /* 0x0000590008077a11 */ /* 0x000fca00000f0c00 */
[----:B------:R-:W-:Y:S01]  /*2090*/  @!PT LDS RZ, [RZ] ;  /* 0x00000000fffff984 */ /* 0x000fe20000000800 */
[----:B------:R-:W-:Y:S01]  /*20a0*/  @!PT LDS RZ, [RZ] ;  /* 0x00000000fffff984 */ /* 0x000fe20000000800 */
[----:B------:R-:W-:Y:S01]  /*20b0*/  @!PT LDS RZ, [RZ] ;  /* 0x00000000fffff984 */ /* 0x000fe20000000800 */
[----:B------:R4:W-:Y:S04]  /*20c0*/  LDGSTS.E.BYPASS.LTC128B.128 [R215+0x7800], [R6.64+0x80] ;  /* 0x0780008006d77fae */ /* 0x0009e8000b901d5c */
.L_x_1080:
[----:B------:R-:W-:Y:S05]  /*20d0*/  BSYNC B0 ;  /* 0x0000000000007941 */ /* 0x000fea0003800000 */
.L_x_1079:
[----:B------:R-:W-:Y:S01]  /*20e0*/  IMAD.MOV.U32 R98, RZ, RZ, R32 ;  /* 0x000000ffff627224 */ /* 0x000fe200078e0020 */
[----:B------:R-:W-:Y:S01]  /*20f0*/  UIADD3 UR32, UR27, -0x1, URZ ;  /* 0xffffffff1b207890 */ /* 0x000fe2000fffe03f */
[----:B------:R-:W-:Y:S01]  /*2100*/  IMAD.MOV.U32 R99, RZ, RZ, R33 ;  /* 0x000000ffff637224 */ /* 0x000fe200078e0021 */
[----:B------:R-:W-:Y:S01]  /*2110*/  MOV R98, R30 ;  /* 0x0000001e00627202 */ /* 0x000fe20000000f00 */
[----:B------:R-:W-:Y:S01]  /*2120*/  BSSY B0, `(.L_x_1081) ;  /* 0x000001c000007945 */ /* 0x000fe20003800000 */
[----:B------:R-:W-:Y:S02]  /*2130*/  UIMAD UR8, UR32, -0x20, UR6 ;  /* 0xffffffe0200878a4 */ /* 0x000fe4000f8e0206 */
[----:B------:R-:W-:Y:S01]  /*2140*/  USHF.R.S32.HI UR9, URZ, 0x1f, UR32 ;  /* 0x0000001f3f097899 */ /* 0x000fe20008011420 */
[----:B------:R1:W-:Y:S01]  /*2150*/  STL.64 [R1+0x90], R98 ;  /* 0x0000906201007387 */ /* 0x0003e20000100a00 */
[----:B------:R-:W-:Y:S01]  /*2160*/  UIMAD UR11, UR4, UR32, URZ ;  /* 0x00000020040b72a4 */ /* 0x000fe2000f8e023f */
[----:B--2---:R-:W-:-:S02]  /*2170*/  MOV R11, UR32 ;  /* 0x00000020000b7c02 */ /* 0x004fc40008000f00 */
[----:B------:R-:W-:Y:S01]  /*2180*/  ISETP.GE.AND P0, PT, R2, UR8, PT ;  /* 0x0000000802007c0c */ /* 0x000fe2000bf06270 */
[----:B------:R-:W-:Y:S02]  /*2190*/  UIMAD UR11, UR9, UR5, UR11 ;  /* 0x00000005090b72a4 */ /* 0x000fe4000f8e020b */
[----:B----4-:R-:W-:-:S05]  /*21a0*/  IMAD.WIDE.U32 R6, R11, UR5, R98 ;  /* 0x000000050b067c25 */ /* 0x010fca000f8e0062 */
        /* <DEDUP_REMOVED lines=19> */
.L_x_1082:
[----:B------:R-:W-:Y:S05]  /*22e0*/  BSYNC B0 ;  /* 0x0000000000007941 */ /* 0x000fea0003800000 */
.L_x_1081:
        /* <DEDUP_REMOVED lines=28> */
.L_x_1084:
[----:B------:R-:W-:Y:S05]  /*24b0*/  BSYNC B0 ;  /* 0x0000000000007941 */ /* 0x000fea0003800000 */
.L_x_1083:
[----:B------:R-:W0:Y:S01]  /*24c0*/  LDGDEPBAR ;  /* 0x00000000000079af */ /* 0x000e220000000000 */
[----:B------:R-:W-:Y:S01]  /*24d0*/  ISETP.GE.AND P0, PT, R2, UR8, PT ;  /* 0x0000000802007c0c */ /* 0x000fe2000bf06270 */
[----:B--2---:R-:W-:Y:S01]  /*24e0*/  IMAD.U32 R9, RZ, RZ, UR25 ;  /* 0x00000019ff097e24 */ /* 0x004fe2000f8e00ff */
[----:B------:R-:W-:Y:S01]  /*24f0*/  LEA R8, R17, UR10, 0x4 ;  /* 0x0000000a11087c11 */ /* 0x000fe2000f8e20ff */
[----:B----4-:R-:W-:Y:S01]  /*2500*/  IMAD.MOV.U32 R6, RZ, RZ, R26 ;  /* 0x000000ffff067224 */ /* 0x010fe200078e001a */
[----:B------:R-:W-:Y:S01]  /*2510*/  UIMAD UR10, UR18, UR32, URZ ;  /* 0x00000020120a72a4 */ /* 0x000fe2000f8e023f */
[----:B------:R-:W-:Y:S01]  /*2520*/  IMAD.MOV.U32 R7, RZ, RZ, R27 ;  /* 0x000000ffff077224 */ /* 0x000fe200078e001b */
[----:B------:R-:W-:Y:S01]  /*2530*/  LEA R93, R9, R17, 0x3 ;  /* 0x00000011095d7211 */ /* 0x000fe200078e18ff */
[----:B------:R-:W-:Y:S01]  /*2540*/  IMAD.MOV.U32 R6, RZ, RZ, R24 ;  /* 0x000000ffff067224 */ /* 0x000fe200078e0018 */
[----:B------:R-:W-:Y:S01]  /*2550*/  UIMAD UR9, UR9, UR19, UR10 ;  /* 0x00000013090972a4 */ /* 0x000fe2000f8e020a */
[----:B------:R-:W-:Y:S01]  /*2560*/  IADD3 R8, R8, 0x1, R18 ;  /* 0x0000000108087810 */ /* 0x000fe20007ffe012 */
[----:B------:R-:W-:Y:S01]  /*2570*/  IMAD.SHL.U32 R22, R22, 0x2, RZ ;  /* 0x0000000216167824 */ /* 0x000fe200078e00ff */
[----:B------:R-:W-:Y:S01]  /*2580*/  MOV R0, UR6 ;  /* 0x0000000600007c02 */ /* 0x000fe20008000f00 */
[----:B------:R2:W-:Y:S01]  /*2590*/  STL.64 [R1+0xb0], R6 ;  /* 0x0000b00601007387 */ /* 0x0005e20000100a00 */
[----:B------:R-:W-:Y:S01]  /*25a0*/  UIADD3 UR16, UR31, 0x646e171e, URZ ;  /* 0x646e171e1f107890 */ /* 0x000fe2000fffe03f */
[----:B------:R-:W-:Y:S01]  /*25b0*/  BSSY B0, `(.L_x_1085) ;  /* 0x000001d000007945 */ /* 0x000fe20003800000 */
[----:B------:R-:W-:Y:S01]  /*25c0*/  IADD3 R0, R0, -UR26, R8 ;  /* 0x8000001a00007c10 */ /* 0x000fe2000fffe008 */
[----:B------:R4:W-:Y:S01]  /*25d0*/  STL [R1+0x9c], R93 ;  /* 0x00009c5d01007387 */ /* 0x0009e20000100800 */
[----:B------:R-:W-:-:S02]  /*25e0*/  LOP3.LUT R95, R22, 0x6, RZ, 0xc0, !PT ;  /* 0x00000006165f7812 */ /* 0x000fc400078ec0ff */
[----:B------:R-:W-:Y:S01]  /*25f0*/  IADD3 R88, R0, c[0x0][0x2e8], RZ ;  /* 0x0000ba0000587a10 */ /* 0x000fe20007ffe0ff */
[----:B------:R-:W-:-:S04]  /*2600*/  DEPBAR.LE SB0, 0x0 ;  /* 0x000080000000791a */ /* 0x000fc80000000000 */
[----:B------:R-:W-:Y:S01]  /*2610*/  BAR.SYNC.DEFER_BLOCKING 0x0 ;  /* 0x0000000000007b1d */ /* 0x000fe20000010000 */
[----:B--2---:R-:W-:-:S05]  /*2620*/  IMAD.WIDE.U32 R6, R11, UR19, R6 ;  /* 0x000000130b067c25 */ /* 0x004fca000f8e0006 */
[----:B------:R-:W-:Y:S01]  /*2630*/  IADD3 R10, R7, UR9, RZ ;  /* 0x00000009070a7c10 */ /* 0x000fe2000fffe0ff */
[----:B------:R4:W-:Y:S04]  /*2640*/  @P0 STS.128 [R215+0xa000], RZ ;  /* 0x00a000ffd7000388 */ /* 0x0009e80000000c00 */
        /* <DEDUP_REMOVED lines=19> */
.L_x_1086:
[----:B------:R-:W-:Y:S05]  /*2780*/  BSYNC B0 ;  /* 0x0000000000007941 */ /* 0x000fea0003800000 */
.L_x_1085:
        /* <DEDUP_REMOVED lines=27> */
.L_x_1088:
[----:B------:R-:W-:Y:S05]  /*2940*/  BSYNC B0 ;  /* 0x0000000000007941 */ /* 0x000fea0003800000 */
.L_x_1087:
[----:B-1----:R-:W-:Y:S01]  /*2950*/  SHF.R.S32.HI R7, RZ, 0x4, R19 ;  /* 0x00000004ff077819 */ /* 0x002fe20000011413 */
[----:B------:R-:W-:Y:S01]  /*2960*/  IMAD.SHL.U32 R6, R20, 0x40, RZ ;  /* 0x0000004014067824 */ /* 0x000fe200078e00ff */
[C---:B------:R-:W-:Y:S01]  /*2970*/  R2P PR, R28.reuse, 0x6 ;  /* 0x000000061c007804 */ /* 0x040fe20000000000 */
[----:B--2---:R-:W-:Y:S01]  /*2980*/  IMAD.SHL.U32 R9, R28, 0x40, RZ ;  /* 0x000000401c097824 */ /* 0x004fe200078e00ff */
[----:B------:R-:W-:Y:S01]  /*2990*/  LEA.HI R0, R19, R7, RZ, 0x1 ;  /* 0x0000000713007211 */ /* 0x000fe200078f08ff */
[----:B------:R-:W-:Y:S01]  /*29a0*/  IMAD.SHL.U32 R8, R21, 0x40, RZ ;  /* 0x0000004015087824 */ /* 0x000fe200078e00ff */
[----:B------:R-:W0:Y:S01]  /*29b0*/  LDGDEPBAR ;  /* 0x00000000000079af */ /* 0x000e220000000000 */
[----:B------:R-:W-:Y:S01]  /*29c0*/  IMAD.SHL.U32 R3, R2, 0x8, RZ ;  /* 0x0000000802037824 */ /* 0x000fe200078e00ff */
[----:B------:R-:W-:Y:S01]  /*29d0*/  LOP3.LUT R0, R0, 0xfffffffe, RZ, 0xc0, !PT ;  /* 0xfffffffe00007812 */ /* 0x000fe200078ec0ff */
[----:B------:R-:W-:Y:S01]  /*29e0*/  UISETP.GE.AND UP0, UPT, UR27, 0x2, UPT ;  /* 0x000000021b00788c */ /* 0x000fe2000bf06270 */
[----:B------:R-:W-:-:S02]  /*29f0*/  LOP3.LUT R2, R6, 0x1c0, RZ, 0xc0, !PT ;  /* 0x000001c006027812 */ /* 0x000fc400078ec0ff */
[----:B------:R-:W-:Y:S01]  /*2a00*/  LOP3.LUT R90, R8, 0xfffffe00, RZ, 0xc0, !PT ;  /* 0xfffffe00085a7812 */ /* 0x000fe200078ec0ff */
[----:B------:R-:W-:Y:S01]  /*2a10*/  IMAD.IADD R7, R7, 0x1, -R0 ;  /* 0x0000000107077824 */ /* 0x000fe200078e0a00 */
[----:B------:R-:W-:Y:S02]  /*2a20*/  LOP3.LUT R0, R9, 0x1c0, RZ, 0xc0, !PT ;  /* 0x000001c009007812 */ /* 0x000fe400078ec0ff */
[----:B------:R-:W-:Y:S01]  /*2a30*/  PLOP3.LUT P0, PT, PT, PT, UP0, 0x80, 0x0 ;  /* 0x000000000000781c */ /* 0x000fe20003f0f008 */
[----:B------:R-:W-:Y:S01]  /*2a40*/  IMAD.SHL.U32 R6, R7, 0x8, RZ ;  /* 0x0000000807067824 */ /* 0x000fe200078e00ff */
[----:B------:R-:W-:Y:S02]  /*2a50*/  LOP3.LUT R8, R0, 0x8, R3, 0xf8, !PT ;  /* 0x0000000800087812 */ /* 0x000fe400078ef803 */
[----:B------:R-:W-:Y:S02]  /*2a60*/  SHF.R.U32.HI R0, RZ, 0x3, R0 ;  /* 0x00000003ff007819 */ /* 0x000fe40000011600 */
[----:B------:R-:W-:-:S02]  /*2a70*/  LOP3.LUT R6, R2, 0x8, R6, 0xf8, !PT ;  /* 0x0000000802067812 */ /* 0x000fc400078ef806 */
[----:B------:R-:W-:Y:S01]  /*2a80*/  SHF.R.U32.HI R3, RZ, 0x3, R2 ;  /* 0x00000003ff037819 */ /* 0x000fe20000011602 */
[----:B------:R-:W-:Y:S01]  /*2a90*/  IMAD R2, R17, 0x400, R90 ;  /* 0x0000040011027824 */ /* 0x000fe200078e025a */
[----:B------:R-:W-:Y:S02]  /*2aa0*/  LOP3.LUT R0, R8, R0, RZ, 0x3c, !PT ;  /* 0x0000000008007212 */ /* 0x000fe400078e3cff */
[----:B------:R-:W-:Y:S02]  /*2ab0*/  LOP3.LUT R89, R6, R3, RZ, 0x3c, !PT ;  /* 0x0000000306597212 */ /* 0x000fe400078e3cff */
[C---:B------:R-:W-:Y:S01]  /*2ac0*/  IADD3 R3, R88.reuse, 0x8, RZ ;  /* 0x0000000858037810 */ /* 0x040fe20007ffe0ff */
[----:B------:R-:W-:Y:S01]  /*2ad0*/  IMAD R0, R7, 0x200, R0 ;  /* 0x0000020007007824 */ /* 0x000fe200078e0200 */
[----:B------:R-:W-:Y:S01]  /*2ae0*/  IMNMX R172, R88, UR6, PT ;  /* 0x0000000658ac7c17 */ /* 0x000fe2000b800200 */
[----:B------:R-:W-:Y:S01]  /*2af0*/  IMAD.IADD R2, R89, 0x1, R2 ;  /* 0x0000000159027824 */ /* 0x000fe200078e0202 */
[----:B------:R-:W-:Y:S01]  /*2b00*/  IMNMX R173, R3, UR6, PT ;  /* 0x0000000603ad7c17 */ /* 0x000fe2000b800200 */
[----:B------:R-:W-:-:S02]  /*2b10*/  IMAD.SHL.U32 R200, R0, 0x2, RZ ;  /* 0x0000000200c87824 */ /* 0x000fc400078e00ff */
[----:B------:R-:W-:Y:S01]  /*2b20*/  IMAD.SHL.U32 R202, R2, 0x2, RZ ;  /* 0x0000000202ca7824 */ /* 0x000fe200078e00ff */
[----:B------:R-:W-:Y:S02]  /*2b30*/  IADD3 R2, R88, 0x40, RZ ;  /* 0x0000004058027810 */ /* 0x000fe40007ffe0ff */
[----:B------:R-:W-:Y:S01]  /*2b40*/  LDSM.16.M88.4 R20, [R200+0x8000] ;  /* 0x00800000c814783b */ /* 0x000fe20000000200 */
[----:B------:R-:W-:Y:S01]  /*2b50*/  IADD3 R0, R200, 0x8000, RZ ;  /* 0x00008000c8007810 */ /* 0x000fe20007ffe0ff */
[--C-:B------:R-:W-:Y:S01]  /*2b60*/  IMAD R204, R4, 0x2, R202.reuse ;  /* 0x0000000204cc7824 */ /* 0x100fe200078e02ca */
[----:B------:R-:W-:Y:S01]  /*2b70*/  IADD3 R211, R200, 0x8020, RZ ;  /* 0x00008020c8d37810 */ /* 0x000fe20007ffe0ff */
[----:B------:R-:W1:Y:S01]  /*2b80*/  LDSM.16.M88.4 R12, [R202] ;  /* 0x00000000ca0c783b */ /* 0x000e620000000200 */
[----:B------:R-:W-:Y:S01]  /*2b90*/  @P1 IADD3 R211, R0, -0x20, RZ ;  /* 0xffffffe000d31810 */ /* 0x000fe20007ffe0ff */
[----:B------:R-:W-:Y:S01]  /*2ba0*/  IMAD.MOV.U32 R0, RZ, RZ, 0x40 ;  /* 0x00000040ff007424 */ /* 0x000fe200078e00ff */
[----:B------:R-:W-:Y:S01]  /*2bb0*/  IMNMX R175, R2, UR6, PT ;  /* 0x0000000602af7c17 */ /* 0x000fe2000b800200 */
[----:B------:R-:W2:Y:S01]  /*2bc0*/  LDSM.16.M88.4 R8, [R202+0x2000] ;  /* 0x00200000ca08783b */ /* 0x000ea20000000200 */
[----:B------:R-:W-:Y:S01]  /*2bd0*/  IMAD R210, R5, 0x2, R202 ;  /* 0x0000000205d27824 */ /* 0x000fe200078e02ca */
[----:B------:R-:W-:Y:S01]  /*2be0*/  IADD3 R214, R211, 0x800, RZ ;  /* 0x00000800d3d67810 */ /* 0x000fe20007ffe0ff */
[----:B------:R-:W-:Y:S01]  /*2bf0*/  IMAD R208, R5, 0x2, R204 ;  /* 0x0000000205d07824 */ /* 0x000fe200078e02cc */
[----:B---3--:R-:W3:Y:S01]  /*2c00*/  LDSM.16.M88.4 R24, [R200+0x8800] ;  /* 0x00880000c818783b */ /* 0x008ee20000000200 */
[----:B------:R-:W-:-:S02]  /*2c10*/  SEL R0, R0, 0xffffffc0, !P2 ;  /* 0xffffffc000007807 */ /* 0x000fc40005000000 */
[C---:B------:R-:W-:Y:S01]  /*2c20*/  IADD3 R213, R211.reuse, 0x1000, RZ ;  /* 0x00001000d3d57810 */ /* 0x040fe20007ffe0ff */
[----:B------:R-:W-:Y:S01]  /*2c30*/  LDSM.16.M88.4 R28, [R211] ;  /* 0x00000000d31c783b */ /* 0x000fe20000000200 */
[----:B------:R-:W-:Y:S01]  /*2c40*/  IADD3 R212, R211, 0x1800, RZ ;  /* 0x00001800d3d47810 */ /* 0x000fe20007ffe0ff */
[----:B------:R-:W-:Y:S02]  /*2c50*/  IMAD.IADD R209, R200, 0x1, R0 ;  /* 0x00000001c8d17824 */ /* 0x000fe400078e0200 */
[----:B------:R-:W5:Y:S01]  /*2c60*/  LDSM.16.M88.4 R16, [R204+0x2000] ;  /* 0x00200000cc10783b */ /* 0x000f620000000200 */
[----:B------:R-:W-:Y:S01]  /*2c70*/  IMAD.IADD R207, R0, 0x1, R211 ;  /* 0x0000000100cf7824 */ /* 0x000fe200078e02d3 */
[----:B------:R-:W-:Y:S02]  /*2c80*/  IADD3 R0, R88, 0x48, RZ ;  /* 0x0000004858007810 */ /* 0x000fe40007ffe0ff */
[----:B------:R-:W4:Y:S02]  /*2c90*/  LDSM.16.M88.4 R32, [R211+0x800] ;  /* 0x00080000d320783b */ /* 0x000f240000000200 */
[----:B------:R-:W-:-:S02]  /*2ca0*/  IMNMX R174, R0, UR6, PT ;  /* 0x0000000600ae7c17 */ /* 0x000fc4000b800200 */
[----:B------:R-:W-:Y:S04]  /*2cb0*/  LDSM.16.M88.4 R40, [R209+0x8000] ;  /* 0x00800000d128783b */ /* 0x000fe80000000200 */
[----:B------:R-:W-:Y:S01]  /*2cc0*/  LDSM.16.M88.4 R36, [R209+0x8800] ;  /* 0x00880000d124783b */ /* 0x000fe20000000200 */
[-C--:B-1----:R-:W-:Y:S08]  /*2cd0*/  HMMA.16816.F32 R64, R12, R20.reuse, RZ ;  /* 0x000000140c40723c */ /* 0x082ff000000018ff */
[C---:B--2---:R-:W-:Y:S08]  /*2ce0*/  HMMA.16816.F32 R60, R8.reuse, R20, RZ ;  /* 0x00000014083c723c */ /* 0x044ff000000018ff */
[-C--:B------:R-:W-:Y:S08]  /*2cf0*/  HMMA.16816.F32 R56, R8, R22.reuse, RZ ;  /* 0x000000160838723c */ /* 0x080ff000000018ff */
[----:B------:R-:W-:Y:S01]  /*2d00*/  HMMA.16816.F32 R68, R12, R22, RZ ;  /* 0x000000160c44723c */ /* 0x000fe200000018ff */
[----:B------:R-:W1:Y:S07]  /*2d10*/  LDSM.16.M88.4 R20, [R204] ;  /* 0x00000000cc14783b */ /* 0x000e6e0000000200 */
[C---:B---3--:R-:W-:Y:S08]  /*2d20*/  HMMA.16816.F32 R52, R8.reuse, R24, RZ ;  /* 0x000000180834723c */ /* 0x048ff000000018ff */
[----:B------:R-:W-:Y:S01]  /*2d30*/  HMMA.16816.F32 R48, R8, R26, RZ ;  /* 0x0000001a0830723c */ /* 0x000fe200000018ff */
[----:B------:R-:W2:Y:S07]  /*2d40*/  LDSM.16.M88.4 R8, [R210+0x2000] ;  /* 0x00200000d208783b */ /* 0x000eae0000000200 */
[C---:B------:R-:W-:Y:S08]  /*2d50*/  HMMA.16816.F32 R44, R12.reuse, R24, RZ ;  /* 0x000000180c2c723c */ /* 0x040ff000000018ff */
[----:B------:R-:W-:Y:S01]  /*2d60*/  HMMA.16816.F32 R24, R12, R26, RZ ;  /* 0x0000001a0c18723c */ /* 0x000fe200000018ff */
[----:B------:R-:W3:Y:S07]  /*2d70*/  LDSM.16.M88.4 R12, [R210] ;  /* 0x00000000d20c783b */ /* 0x000eee0000000200 */
[C---:B-----5:R-:W-:Y:S08]  /*2d80*/  HMMA.16816.F32 R80, R16.reuse, R28, R60 ;  /* 0x0000001c1050723c */ /* 0x060ff0000000183c */
[C---:B------:R-:W-:Y:S08]  /*2d90*/  HMMA.16816.F32 R60, R16.reuse, R30, R56 ;  /* 0x0000001e103c723c */ /* 0x040ff00000001838 */
[C---:B----4-:R-:W-:Y:S08]  /*2da0*/  HMMA.16816.F32 R72, R16.reuse, R32, R52 ;  /* 0x000000201048723c */ /* 0x050ff00000001834 */
[----:B------:R-:W-:Y:S01]  /*2db0*/  HMMA.16816.F32 R56, R16, R34, R48 ;  /* 0x000000221038723c */ /* 0x000fe20000001830 */
[----:B------:R-:W-:Y:S07]  /*2dc0*/  LDSM.16.M88.4 R16, [R208+0x2000] ;  /* 0x00200000d010783b */ /* 0x000fee0000000200 */
[C---:B-1----:R-:W-:Y:S08]  /*2dd0*/  HMMA.16816.F32 R52, R20.reuse, R28, R64 ;  /* 0x0000001c1434723c */ /* 0x042ff00000001840 */
[C---:B------:R-:W-:Y:S08]  /*2de0*/  HMMA.16816.F32 R48, R20.reuse, R32, R44 ;  /* 0x000000201430723c */ /* 0x040ff0000000182c */
[C---:B------:R-:W-:Y:S01]  /*2df0*/  HMMA.16816.F32 R44, R20.reuse, R30, R68 ;  /* 0x0000001e142c723c */ /* 0x040fe20000001844 */
[----:B------:R-:W1:Y:S07]  /*2e00*/  LDSM.16.M88.4 R28, [R207] ;  /* 0x00000000cf1c783b */ /* 0x000e6e0000000200 */
[----:B------:R-:W-:Y:S01]  /*2e10*/  HMMA.16816.F32 R32, R20, R34, R24 ;  /* 0x000000221420723c */ /* 0x000fe20000001818 */
[----:B------:R-:W4:Y:S04]  /*2e20*/  LDSM.16.M88.4 R24, [R207+0x800] ;  /* 0x00080000cf18783b */ /* 0x000f280000000200 */
[----:B------:R-:W5:Y:S03]  /*2e30*/  LDSM.16.M88.4 R20, [R208] ;  /* 0x00000000d014783b */ /* 0x000f660000000200 */
[C---:B--2---:R-:W-:Y:S08]  /*2e40*/  HMMA.16816.F32 R64, R8.reuse, R42, R60 ;  /* 0x0000002a0840723c */ /* 0x044ff0000000183c */
[C---:B------:R-:W-:Y:S08]  /*2e50*/  HMMA.16816.F32 R60, R8.reuse, R38, R56 ;  /* 0x00000026083c723c */ /* 0x040ff00000001838 */
[C---:B------:R-:W-:Y:S08]  /*2e60*/  HMMA.16816.F32 R80, R8.reuse, R40, R80 ;  /* 0x000000280850723c */ /* 0x040ff00000001850 */
[----:B------:R-:W-:Y:S01]  /*2e70*/  HMMA.16816.F32 R72, R8, R36, R72 ;  /* 0x000000240848723c */ /* 0x000fe20000001848 */
[----:B------:R-:W-:Y:S07]  /*2e80*/  LDSM.16.M88.4 R8, [R202+0x6000] ;  /* 0x00600000ca08783b */ /* 0x000fee0000000200 */
[C---:B---3--:R-:W-:Y:S08]  /*2e90*/  HMMA.16816.F32 R56, R12.reuse, R40, R52 ;  /* 0x000000280c38723c */ /* 0x048ff00000001834 */
[C---:B------:R-:W-:Y:S01]  /*2ea0*/  HMMA.16816.F32 R52, R12.reuse, R42, R44 ;  /* 0x0000002a0c34723c */ /* 0x040fe2000000182c */
[----:B------:R-:W2:Y:S04]  /*2eb0*/  LDSM.16.M88.4 R44, [R200+0x9000] ;  /* 0x00900000c82c783b */ /* 0x000ea80000000200 */
[----:B------:R-:W3:Y:S03]  /*2ec0*/  LDSM.16.M88.4 R40, [R200+0x9800] ;  /* 0x00980000c828783b */ /* 0x000ee60000000200 */
[C---:B------:R-:W-:Y:S08]  /*2ed0*/  HMMA.16816.F32 R48, R12.reuse, R36, R48 ;  /* 0x000000240c30723c */ /* 0x040ff00000001830 */
        /* <DEDUP_REMOVED lines=8> */
[C---:B------:R-:W-:Y:S01]  /*2f60*/  HMMA.16816.F32 R52, R20.reuse, R30, R52 ;  /* 0x0000001e1434723c */ /* 0x040fe20000001834 */
[----:B------:R-:W-:Y:S07]  /*2f70*/  LDSM.16.M88.4 R28, [R204+0x4000] ;  /* 0x00400000cc1c783b */ /* 0x000fee0000000200 */
[C---:B------:R-:W-:Y:S08]  /*2f80*/  HMMA.16816.F32 R16, R20.reuse, R24, R48 ;  /* 0x000000181410723c */ /* 0x040ff00000001830 */
[----:B------:R-:W-:Y:S01]  /*2f90*/  HMMA.16816.F32 R20, R20, R26, R36 ;  /* 0x0000001a1414723c */ /* 0x000fe20000001824 */
[----:B------:R-:W-:Y:S04]  /*2fa0*/  LDSM.16.M88.4 R36, [R211+0x1000] ;  /* 0x00100000d324783b */ /* 0x000fe80000000200 */
[----:B------:R-:W1:Y:S03]  /*2fb0*/  LDSM.16.M88.4 R24, [R204+0x6000] ;  /* 0x00600000cc18783b */ /* 0x000e660000000200 */
[C---:B--2---:R-:W-:Y:S08]  /*2fc0*/  HMMA.16816.F32 R64, R8.reuse, R46, R64 ;  /* 0x0000002e0840723c */ /* 0x044ff00000001840 */
[C---:B------:R-:W-:Y:S08]  /*2fd0*/  HMMA.16816.F32 R80, R8.reuse, R44, R80 ;  /* 0x0000002c0850723c */ /* 0x040ff00000001850 */
[C---:B---3--:R-:W-:Y:S08]  /*2fe0*/  HMMA.16816.F32 R84, R8.reuse, R40, R84 ;  /* 0x000000280854723c */ /* 0x048ff00000001854 */
[----:B------:R-:W-:Y:S08]  /*2ff0*/  HMMA.16816.F32 R60, R8, R42, R60 ;  /* 0x0000002a083c723c */ /* 0x000ff0000000183c */
[C---:B------:R-:W-:Y:S08]  /*3000*/  HMMA.16816.F32 R56, R12.reuse, R44, R56 ;  /* 0x0000002c0c38723c */ /* 0x040ff00000001838 */
[C---:B------:R-:W-:Y:S01]  /*3010*/  HMMA.16816.F32 R48, R12.reuse, R46, R52 ;  /* 0x0000002e0c30723c */ /* 0x040fe20000001834 */
[----:B------:R-:W-:Y:S07]  /*3020*/  LDSM.16.M88.4 R44, [R209+0x9000] ;  /* 0x00900000d12c783b */ /* 0x000fee0000000200 */
[C---:B------:R-:W-:Y:S01]  /*3030*/  HMMA.16816.F32 R8, R12.reuse, R40, R16 ;  /* 0x000000280c08723c */ /* 0x040fe20000001810 */
[----:B------:R-:W2:Y:S07]  /*3040*/  LDSM.16.M88.4 R16, [R210+0x6000] ;  /* 0x00600000d210783b */ /* 0x000eae0000000200 */
        /* <DEDUP_REMOVED lines=13> */
[----:B------:R-:W1:Y:S04]  /*3120*/  LDSM.16.M88.4 R28, [R207+0x1000] ;  /* 0x00100000cf1c783b */ /* 0x000e680000000200 */
[----:B------:R-:W5:Y:S01]  /*3130*/  LDSM.16.M88.4 R12, [R208+0x4000] ;  /* 0x00400000d00c783b */ /* 0x000f620000000200 */
[----:B------:R-:W-:-:S04]  /*3140*/  DEPBAR.LE SB0, 0x0 ;  /* 0x000080000000791a */ /* 0x000fc80000000000 */
[C---:B--2---:R-:W-:Y:S08]  /*3150*/  HMMA.16816.F32 R56, R16.reuse, R46, R52 ;  /* 0x0000002e1038723c */ /* 0x044ff00000001834 */
[C---:B------:R-:W-:Y:S08]  /*3160*/  HMMA.16816.F32 R60, R16.reuse, R44, R80 ;  /* 0x0000002c103c723c */ /* 0x040ff00000001850 */
[C---:B---3--:R-:W-:Y:S08]  /*3170*/  HMMA.16816.F32 R52, R16.reuse, R40, R84 ;  /* 0x000000281034723c */ /* 0x048ff00000001854 */
[----:B------:R-:W-:Y:S08]  /*3180*/  HMMA.16816.F32 R36, R16, R42, R76 ;  /* 0x0000002a1024723c */ /* 0x000ff0000000184c */
[C---:B----4-:R-:W-:Y:S08]  /*3190*/  HMMA.16816.F32 R32, R20.reuse, R44, R72 ;  /* 0x0000002c1420723c */ /* 0x050ff00000001848 */
[C---:B------:R-:W-:Y:S08]  /*31a0*/  HMMA.16816.F32 R44, R20.reuse, R46, R68 ;  /* 0x0000002e142c723c */ /* 0x040ff00000001844 */
[C---:B------:R-:W-:Y:S08]  /*31b0*/  HMMA.16816.F32 R16, R20.reuse, R40, R64 ;  /* 0x000000281410723c */ /* 0x040ff00000001840 */
[----:B------:R-:W-:Y:S08]  /*31c0*/  HMMA.16816.F32 R20, R20, R42, R48 ;  /* 0x0000002a1414723c */ /* 0x000ff00000001830 */
[C---:B-1----:R-:W-:Y:S08]  /*31d0*/  HMMA.16816.F32 R60, R8.reuse, R28, R60 ;  /* 0x0000001c083c723c */ /* 0x042ff0000000183c */
[----:B------:R-:W-:Y:S08]  /*31e0*/  HMMA.16816.F32 R56, R8, R30, R56 ;  /* 0x0000001e0838723c */ /* 0x000ff00000001838 */
[C---:B-----5:R-:W-:Y:S08]  /*31f0*/  HMMA.16816.F32 R32, R12.reuse, R28, R32 ;  /* 0x0000001c0c20723c */ /* 0x060ff00000001820 */
[----:B------:R-:W-:Y:S08]  /*3200*/  HMMA.16816.F32 R44, R12, R30, R44 ;  /* 0x0000001e0c2c723c */ /* 0x000ff0000000182c */
[C---:B------:R-:W-:Y:S08]  /*3210*/  HMMA.16816.F32 R52, R8.reuse, R24, R52 ;  /* 0x000000180834723c */ /* 0x040ff00000001834 */
[----:B------:R-:W-:Y:S08]  /*3220*/  HMMA.16816.F32 R48, R8, R26, R36 ;  /* 0x0000001a0830723c */ /* 0x000ff00000001824 */
[C---:B------:R-:W-:Y:S08]  /*3230*/  HMMA.16816.F32 R28, R12.reuse, R24, R16 ;  /* 0x000000180c1c723c */ /* 0x040ff00000001810 */
[----:B------:R-:W-:Y:S01]  /*3240*/  HMMA.16816.F32 R20, R12, R26, R20 ;  /* 0x0000001a0c14723c */ /* 0x000fe20000001814 */
[----:B------:R-:W-:Y:S06]  /*3250*/  BAR.SYNC.DEFER_BLOCKING 0x0 ;  /* 0x0000000000007b1d */ /* 0x000fec0000010000 */
[----:B------:R-:W-:Y:S05]  /*3260*/  @!P0 BRA `(.L_x_1089) ;  /* 0x000002b000008947 */ /* 0x000fea0003800000 */
[----:B------:R-:W-:Y:S01]  /*3270*/  UIADD3 UR8, UR27, -0x2, URZ ;  /* 0xfffffffe1b087890 */ /* 0x000fe2000fffe03f */
[----:B------:R-:W-:Y:S01]  /*3280*/  ISETP.GE.AND P3, PT, R102, c[0x0][0x220], PT ;  /* 0x0000880066007a0c */ /* 0x000fe20003f66270 */
[----:B------:R-:W-:Y:S01]  /*3290*/  BSSY B0, `(.L_x_1090) ;  /* 0x0000027000007945 */ /* 0x000fe20003800000 */
[----:B------:R-:W-:Y:S01]  /*32a0*/  ISETP.GE.AND P2, PT, R100, c[0x0][0x220], PT ;  /* 0x0000880064007a0c */ /* 0x000fe20003f46270 */
[----:B------:R-:W-:-:S02]  /*32b0*/  USHF.R.S32.HI UR7, URZ, 0x1f, UR8 ;  /* 0x0000001f3f077899 */ /* 0x000fc40008011408 */
[----:B------:R-:W-:Y:S01]  /*32c0*/  UIMAD UR6, UR4, UR8, URZ ;  /* 0x00000008040672a4 */ /* 0x000fe2000f8e023f */
[----:B------:R-:W-:-:S03]  /*32d0*/  IMAD.U32 R2, RZ, RZ, UR8 ;  /* 0x00000008ff027e24 */ /* 0x000fc6000f8e00ff */
[----:B------:R-:W-:Y:S01]  /*32e0*/  UIMAD UR6, UR7, UR5, UR6 ;  /* 0x00000005070672a4 */ /* 0x000fe2000f8e0206 */
[----:B------:R-:W-:-:S03]  /*32f0*/  IMAD.WIDE.U32 R2, R2, UR5, R98 ;  /* 0x0000000502027c25 */ /* 0x000fc6000f8e0062 */
[----:B------:R1:W-:Y:S02]  /*3300*/  @P3 STS.128 [R215+0x8000], RZ ;  /* 0x008000ffd7003388 */ /* 0x0003e40000000c00 */
[----:B------:R-:W-:Y:S02]  /*3310*/  IADD3 R3, R3, UR6, RZ ;  /* 0x0000000603037c10 */ /* 0x000fe4000fffe0ff */
[C---:B------:R-:W-:Y:S02]  /*3320*/  IADD3 R0, P4, R2.reuse, UR21, RZ ;  /* 0x0000001502007c10 */ /* 0x040fe4000ff9e0ff */
[C---:B------:R-:W-:Y:S02]  /*3330*/  @!P3 LEA R10, P5, R2.reuse, c[0x0][0x168], 0x1 ;  /* 0x00005a00020aba11 */ /* 0x040fe400078a08ff */
[----:B------:R-:W-:Y:S02]  /*3340*/  @!P2 LEA R6, P1, R2, c[0x0][0x168], 0x1 ;  /* 0x00005a000206aa11 */ /* 0x000fe400078208ff */
[----:B------:R-:W-:-:S02]  /*3350*/  IADD3.X R12, R3, UR20, RZ, P4, !PT ;  /* 0x00000014030c7c10 */ /* 0x000fc4000a7fe4ff */
[----:B------:R-:W-:Y:S02]  /*3360*/  @!P3 LEA R8, P4, R0, c[0x0][0x168], 0x1 ;  /* 0x00005a000008ba11 */ /* 0x000fe400078808ff */
        /* <DEDUP_REMOVED lines=25> */
.L_x_1091:
[----:B------:R-:W-:Y:S05]  /*3500*/  BSYNC B0 ;  /* 0x0000000000007941 */ /* 0x000fea0003800000 */
.L_x_1090:
[----:B------:R-:W0:Y:S02]  /*3510*/  LDGDEPBAR ;  /* 0x00000000000079af */ /* 0x000e240000000000 */
.L_x_1089:
[----:B--2---:R-:W-:Y:S01]  /*3520*/  IMAD.U32 R2, RZ, RZ, UR32 ;  /* 0x00000020ff027e24 */ /* 0x004fe2000f8e00ff */
[----:B------:R-:W-:Y:S01]  /*3530*/  ULOP3.LUT UR6, UR32, UR31, URZ, 0x3c, !UPT ;  /* 0x0000001f20067292 */ /* 0x000fe2000f8e3c3f */
[----:B------:R-:W-:Y:S01]  /*3540*/  IMAD.WIDE.U32 R36, R94, -0x2daee0ad, RZ ;  /* 0xd2511f535e247825 */ /* 0x000fe200078e00ff */
[----:B------:R-:W-:Y:S01]  /*3550*/  UIADD3 UR34, UR31, -0x4498517b, URZ ;  /* 0xbb67ae851f227890 */ /* 0x000fe2000fffe03f */
[----:B------:R-:W-:Y:S01]  /*3560*/  IADD3 R252, R93, 0x4, RZ ;  /* 0x000000045dfc7810 */ /* 0x000fe20007ffe0ff */
[----:B------:R-:W-:Y:S01]  /*3570*/  UIADD3 UR13, UR30, 0x3c6ef372, URZ ;  /* 0x3c6ef3721e0d7890 */ /* 0x000fe2000fffe03f */
[----:B------:R-:W-:Y:S01]  /*3580*/  IMAD R2, R2, 0x20, R95 ;  /* 0x0000002002027824 */ /* 0x000fe200078e025f */
[----:B------:R-:W-:Y:S01]  /*3590*/  UIADD3 UR14, UR30, -0x61c88647, URZ ;  /* 0x9e3779b91e0e7890 */ /* 0x000fe2000fffe03f */
[----:B------:R-:W-:Y:S01]  /*35a0*/  STL.64 [R1+0x20], R36 ;  /* 0x0000202401007387 */ /* 0x000fe20000100a00 */
[----:B-1----:R-:W-:Y:S01]  /*35b0*/  IMAD.WIDE.U32 R10, R252, -0x326172a9, RZ ;  /* 0xcd9e8d57fc0a7825 */ /* 0x002fe200078e00ff */
[----:B------:R-:W-:Y:S01]  /*35c0*/  UIADD3 UR12, UR31, 0x76cf5d0a, URZ ;  /* 0x76cf5d0a1f0c7890 */ /* 0x000fe2000fffe03f */
[C---:B------:R-:W-:Y:S01]  /*35d0*/  IADD3 R3, R2.reuse, 0x1, RZ ;  /* 0x0000000102037810 */ /* 0x040fe20007ffe0ff */
[----:B------:R-:W-:Y:S01]  /*35e0*/  UIADD3 UR10, UR31, 0x32370b8f, URZ ;  /* 0x32370b8f1f0a7890 */ /* 0x000fe2000fffe03f */
[-C--:B------:R-:W-:Y:S01]  /*35f0*/  ISETP.GE.AND P3, PT, R2, R173.reuse, PT ;  /* 0x000000ad0200720c */ /* 0x080fe20003f66270 */
[----:B------:R-:W-:Y:S01]  /*3600*/  IMAD.WIDE.U32 R16, R252, -0x326172a9, RZ ;  /* 0xcd9e8d57fc107825 */ /* 0x000fe200078e00ff */
[C---:B------:R-:W-:Y:S01]  /*3610*/  ISETP.GE.AND P5, PT, R3.reuse, R172, PT ;  /* 0x000000ac0300720c */ /* 0x040fe20003fa6270 */
[----:B------:R-:W-:Y:S01]  /*3620*/  UIADD3 UR11, UR30, -0x255992d5, URZ ;  /* 0xdaa66d2b1e0b7890 */ /* 0x000fe2000fffe03f */
[C---:B------:R-:W-:Y:S01]  /*3630*/  ISETP.GE.AND P1, PT, R3.reuse, R173, PT ;  /* 0x000000ad0300720c */ /* 0x040fe20003f26270 */
[----:B------:R-:W-:Y:S01]  /*3640*/  UIADD3 UR8, UR31, -0x126145ec, URZ ;  /* 0xed9eba141f087890 */ /* 0x000fe2000fffe03f */
[CC--:B------:R-:W-:Y:S01]  /*3650*/  ISETP.GE.AND P4, PT, R3.reuse, R175.reuse, PT ;  /* 0x000000af0300720c */ /* 0x0c0fe20003f86270 */
[----:B------:R-:W-:Y:S01]  /*3660*/  UIADD3 UR9, UR30, 0x78dde6e4, URZ ;  /* 0x78dde6e41e097890 */ /* 0x000fe2000fffe03f */
[----:B------:R-:W-:Y:S01]  /*3670*/  ISETP.GE.AND P2, PT, R3, R174, PT ;  /* 0x000000ae0300720c */ /* 0x000fe20003f46270 */
[----:B------:R-:W-:Y:S01]  /*3680*/  UIADD3 UR7, UR30, 0x1715609d, URZ ;  /* 0x1715609d1e077890 */ /* 0x000fe2000fffe03f */
[----:B------:R-:W-:Y:S01]  /*3690*/  IADD3 R3, R2, 0x8, RZ ;  /* 0x0000000802037810 */ /* 0x000fe20007ffe0ff */
[----:B------:R-:W-:Y:S01]  /*36a0*/  UIADD3 UR15, UR30, -0x4ab325aa, URZ ;  /* 0xb54cda561e0f7890 */ /* 0x000fe2000fffe03f */
[----:B------:R-:W-:Y:S01]  /*36b0*/  FSEL R34, R34, -INF , !P3 ;  /* 0xff80000022227808 */ /* 0x000fe20005800000 */
[----:B------:R-:W-:Y:S01]  /*36c0*/  IMAD.IADD R0, R90, 0x1, R89 ;  /* 0x000000015a007824 */ /* 0x000fe200078e0259 */
[----:B------:R-:W-:Y:S01]  /*36d0*/  FSEL R19, R33, -INF , !P5 ;  /* 0xff80000021137808 */ /* 0x000fe20006800000 */
[----:B------:R-:W-:Y:S01]  /*36e0*/  ULEA UR33, UR27, UR33, 0x5 ;  /* 0x000000211b217291 */ /* 0x000fe2000f8e283f */
[----:B------:R-:W-:Y:S01]  /*36f0*/  FSEL R35, R35, -INF , !P1 ;  /* 0xff80000023237808 */ /* 0x000fe20004800000 */
[----:B------:R-:W-:Y:S01]  /*3700*/  IMAD.SHL.U32 R201, R0, 0x2, RZ ;  /* 0x0000000200c97824 */ /* 0x000fe200078e00ff */
[C---:B------:R-:W-:Y:S01]  /*3710*/  ISETP.GE.AND P6, PT, R2.reuse, R172, PT ;  /* 0x000000ac0200720c */ /* 0x040fe20003fc6270 */
[----:B------:R-:W-:Y:S01]  /*3720*/  UIADD3 UR33, UR33, -0x20, URZ ;  /* 0xffffffe021217890 */ /* 0x000fe2000fffe03f */
[----:B------:R-:W-:Y:S01]  /*3730*/  ISETP.GE.AND P3, PT, R2, R175, PT ;  /* 0x000000af0200720c */ /* 0x000fe20003f66270 */
[--C-:B------:R-:W-:Y:S01]  /*3740*/  IMAD R203, R4, 0x2, R201.reuse ;  /* 0x0000000204cb7824 */ /* 0x100fe200078e02c9 */
[C---:B------:R-:W-:Y:S01]  /*3750*/  ISETP.GE.AND P1, PT, R2.reuse, R174, PT ;  /* 0x000000ae0200720c */ /* 0x040fe20003f26270 */
[----:B------:R-:W-:Y:S01]  /*3760*/  IMAD R206, R5, 0x2, R201 ;  /* 0x0000000205ce7824 */ /* 0x000fe200078e02c9 */
[----:B------:R-:W-:Y:S01]  /*3770*/  ISETP.GE.AND P5, PT, R3, R172, PT ;  /* 0x000000ac0300720c */ /* 0x000fe20003fa6270 */
[----:B------:R-:W-:Y:S01]  /*3780*/  IMAD R205, R5, 0x2, R203 ;  /* 0x0000000205cd7824 */ /* 0x000fe200078e02cb */
[----:B------:R-:W-:Y:S01]  /*3790*/  IADD3 R6, R2, 0x9, RZ ;  /* 0x0000000902067810 */ /* 0x000fe20007ffe0ff */
[----:B------:R-:W-:Y:S01]  /*37a0*/  LDSM.16.MT88.4 R148, [R201+0xa000] ;  /* 0x00a00000c994783b */ /* 0x000fe20000004200 */
[----:B------:R-:W-:-:S02]  /*37b0*/  FSEL R18, R32, -INF , !P6 ;  /* 0xff80000020127808 */ /* 0x000fc40007000000 */
[----:B------:R-:W-:Y:S01]  /*37c0*/  FSEL R38, R60, -INF , !P3 ;  /* 0xff8000003c267808 */ /* 0x000fe20005800000 */
[----:B------:R-:W-:Y:S01]  /*37d0*/  LDSM.16.MT88.4 R192, [R203+0xa000] ;  /* 0x00a00000cbc0783b */ /* 0x000fe20000004200 */
[----:B------:R-:W-:Y:S02]  /*37e0*/  FSEL R62, R62, -INF , !P1 ;  /* 0xff8000003e3e7808 */ /* 0x000fe40004800000 */
[----:B------:R-:W-:Y:S01]  /*37f0*/  FSEL R63, R63, -INF , !P2 ;  /* 0xff8000003f3f7808 */ /* 0x000fe20005000000 */
[----:B------:R-:W-:Y:S01]  /*3800*/  LDSM.16.MT88.4 R184, [R206+0xa000] ;  /* 0x00a00000ceb8783b */ /* 0x000fe20000004200 */
[----:B------:R-:W-:Y:S02]  /*3810*/  FSEL R24, R44, -INF , !P5 ;  /* 0xff8000002c187808 */ /* 0x000fe40006800000 */
[C---:B------:R-:W-:Y:S01]  /*3820*/  ISETP.GE.AND P6, PT, R3.reuse, R173, PT ;  /* 0x000000ad0300720c */ /* 0x040fe20003fc6270 */
[----:B------:R-:W-:Y:S01]  /*3830*/  LDSM.16.MT88.4 R176, [R205+0xa000] ;  /* 0x00a00000cdb0783b */ /* 0x000fe20000004200 */
[----:B------:R-:W-:-:S02]  /*3840*/  ISETP.GE.AND P3, PT, R3, R175, PT ;  /* 0x000000af0300720c */ /* 0x000fc40003f66270 */
[----:B------:R-:W-:Y:S01]  /*3850*/  ISETP.GE.AND P1, PT, R3, R174, PT ;  /* 0x000000ae0300720c */ /* 0x000fe20003f26270 */
[----:B------:R-:W-:Y:S01]  /*3860*/  LDSM.16.MT88.4 R136, [R201+0xb000] ;  /* 0x00b00000c988783b */ /* 0x000fe20000004200 */
[C---:B------:R-:W-:Y:S02]  /*3870*/  ISETP.GE.AND P2, PT, R6.reuse, R172, PT ;  /* 0x000000ac0600720c */ /* 0x040fe40003f46270 */
[----:B------:R-:W-:Y:S01]  /*3880*/  ISETP.GE.AND P5, PT, R6, R173, PT ;  /* 0x000000ad0600720c */ /* 0x000fe20003fa6270 */
[----:B------:R-:W-:Y:S01]  /*3890*/  LDSM.16.MT88.4 R188, [R201+0xa800] ;  /* 0x00a80000c9bc783b */ /* 0x000fe20000004200 */
[----:B------:R-:W-:Y:S02]  /*38a0*/  IADD3 R3, R2, 0x10, RZ ;  /* 0x0000001002037810 */ /* 0x000fe40007ffe0ff */
[----:B------:R-:W-:Y:S01]  /*38b0*/  FSEL R43, R61, -INF , !P4 ;  /* 0xff8000003d2b7808 */ /* 0x000fe20006000000 */
        /* <DEDUP_REMOVED lines=8> */
[C---:B------:R-:W-:Y:S02]  /*3940*/  ISETP.GE.AND P4, PT, R6.reuse, R175, PT ;  /* 0x000000af0600720c */ /* 0x040fe40003f86270 */
[----:B------:R-:W-:-:S02]  /*3950*/  ISETP.GE.AND P2, PT, R6, R174, PT ;  /* 0x000000ae0600720c */ /* 0x000fc40003f46270 */
[C---:B------:R-:W-:Y:S02]  /*3960*/  ISETP.GE.AND P6, PT, R3.reuse, R172, PT ;  /* 0x000000ac0300720c */ /* 0x040fe40003fc6270 */
[C---:B------:R-:W-:Y:S02]  /*3970*/  ISETP.GE.AND P5, PT, R3.reuse, R173, PT ;  /* 0x000000ad0300720c */ /* 0x040fe40003fa6270 */
[C---:B------:R-:W-:Y:S02]  /*3980*/  ISETP.GE.AND P3, PT, R3.reuse, R175, PT ;  /* 0x000000af0300720c */ /* 0x040fe40003f66270 */
[----:B------:R-:W-:Y:S02]  /*3990*/  ISETP.GE.AND P1, PT, R3, R174, PT ;  /* 0x000000ae0300720c */ /* 0x000fe40003f26270 */
[C---:B------:R-:W-:Y:S02]  /*39a0*/  IADD3 R3, R2.reuse, 0x11, RZ ;  /* 0x0000001102037810 */ /* 0x040fe40007ffe0ff */
[----:B------:R-:W-:-:S02]  /*39b0*/  IADD3 R6, R2, 0x18, RZ ;  /* 0x0000001802067810 */ /* 0x000fc40007ffe0ff */
[----:B------:R-:W-:Y:S02]  /*39c0*/  IADD3 R7, R2, 0x19, RZ ;  /* 0x0000001902077810 */ /* 0x000fe40007ffe0ff */
[----:B------:R-:W-:Y:S02]  /*39d0*/  FMNMX.FTZ R2, R18, R19, !PT ;  /* 0x0000001312027209 */ /* 0x000fe40007810000 */
[----:B------:R-:W-:Y:S02]  /*39e0*/  FSEL R60, R59, -INF , !P2 ;  /* 0xff8000003b3c7808 */ /* 0x000fe40005000000 */
[----:B------:R-:W-:Y:S02]  /*39f0*/  FMNMX.FTZ R2, R24, R2, !PT ;  /* 0x0000000218027209 */ /* 0x000fe40007810000 */
[----:B------:R-:W-:Y:S02]  /*3a00*/  ISETP.GE.AND P2, PT, R3, R172, PT ;  /* 0x000000ac0300720c */ /* 0x000fe40003f46270 */
[----:B------:R-:W-:-:S02]  /*3a10*/  FSEL R26, R28, -INF , !P6 ;  /* 0xff8000001c1a7808 */ /* 0x000fc40007000000 */
[----:B------:R-:W-:Y:S02]  /*3a20*/  FMNMX.FTZ R2, R25, R2, !PT ;  /* 0x0000000219027209 */ /* 0x000fe40007810000 */
[----:B------:R-:W-:Y:S02]  /*3a30*/  FSEL R45, R57, -INF , !P4 ;  /* 0xff800000392d7808 */ /* 0x000fe40006000000 */
[----:B------:R-:W-:Y:S02]  /*3a40*/  ISETP.GE.AND P4, PT, R6, R172, PT ;  /* 0x000000ac0600720c */ /* 0x000fe40003f86270 */
[----:B------:R-:W-:Y:S02]  /*3a50*/  FSEL R27, R29, -INF , !P2 ;  /* 0xff8000001d1b7808 */ /* 0x000fe40005000000 */
[----:B------:R-:W-:Y:S02]  /*3a60*/  FMNMX.FTZ R2, R26, R2, !PT ;  /* 0x000000021a027209 */ /* 0x000fe40007810000 */
[----:B------:R-:W-:-:S02]  /*3a70*/  ISETP.GE.AND P2, PT, R7, R172, PT ;  /* 0x000000ac0700720c */ /* 0x000fc40003f46270 */
[----:B------:R-:W-:Y:S02]  /*3a80*/  FSEL R59, R20, -INF , !P4 ;  /* 0xff800000143b7808 */ /* 0x000fe40006000000 */
[----:B------:R-:W-:Y:S02]  /*3a90*/  FMNMX.FTZ R2, R27, R2, !PT ;  /* 0x000000021b027209 */ /* 0x000fe40007810000 */
[----:B------:R-:W-:Y:S01]  /*3aa0*/  FSEL R57, R21, -INF , !P2 ;  /* 0xff80000015397808 */ /* 0x000fe20005000000 */
[----:B------:R-:W-:Y:S01]  /*3ab0*/  IMAD.WIDE.U32 R20, R93, -0x326172a9, RZ ;  /* 0xcd9e8d575d147825 */ /* 0x000fe200078e00ff */
[----:B------:R-:W-:Y:S02]  /*3ac0*/  FMNMX.FTZ R2, R59, R2, !PT ;  /* 0x000000023b027209 */ /* 0x000fe40007810000 */
[----:B------:R-:W-:Y:S02]  /*3ad0*/  ISETP.GE.AND P6, PT, R3, R173, PT ;  /* 0x000000ad0300720c */ /* 0x000fe40003fc6270 */
[----:B------:R-:W-:-:S02]  /*3ae0*/  FMNMX.FTZ R2, R57, R2, !PT ;  /* 0x0000000239027209 */ /* 0x000fc40007810000 */
[C---:B------:R-:W-:Y:S02]  /*3af0*/  ISETP.GE.AND P4, PT, R3.reuse, R175, PT ;  /* 0x000000af0300720c */ /* 0x040fe40003f86270 */
[----:B------:R-:W-:Y:S02]  /*3b00*/  ISETP.GE.AND P2, PT, R3, R174, PT ;  /* 0x000000ae0300720c */ /* 0x000fe40003f46270 */
[----:B------:R-:W-:Y:S02]  /*3b10*/  FSEL R56, R30, -INF , !P5 ;  /* 0xff8000001e387808 */ /* 0x000fe40006800000 */
[----:B------:R-:W-:Y:S02]  /*3b20*/  FSEL R40, R52, -INF , !P3 ;  /* 0xff80000034287808 */ /* 0x000fe40005800000 */
[----:B------:R-:W-:Y:S02]  /*3b30*/  FSEL R54, R54, -INF , !P1 ;  /* 0xff80000036367808 */ /* 0x000fe40004800000 */
[----:B------:R-:W-:-:S02]  /*3b40*/  ISETP.GE.AND P5, PT, R6, R173, PT ;  /* 0x000000ad0600720c */ /* 0x000fc40003fa6270 */
[C---:B------:R-:W-:Y:S02]  /*3b50*/  ISETP.GE.AND P3, PT, R6.reuse, R175, PT ;  /* 0x000000af0600720c */ /* 0x040fe40003f66270 */
[----:B------:R-:W-:Y:S02]  /*3b60*/  ISETP.GE.AND P1, PT, R6, R174, PT ;  /* 0x000000ae0600720c */ /* 0x000fe40003f26270 */
[----:B------:R-:W-:Y:S01]  /*3b70*/  LOP3.LUT R3, R37, UR6, RZ, 0x3c, !PT ;  /* 0x0000000625037c12 */ /* 0x000fe2000f8e3cff */
[----:B------:R-:W1:Y:S01]  /*3b80*/  SHFL.BFLY PT, R6, R2, 0x2, 0x1f ;  /* 0x0c401f0002067f89 */ /* 0x000e6200000e0000 */
[----:B------:R-:W-:Y:S01]  /*3b90*/  FSEL R52, R31, -INF , !P6 ;  /* 0xff8000001f347808 */ /* 0x000fe20007000000 */
[----:B------:R-:W-:Y:S01]  /*3ba0*/  UIADD3 UR6, UR31, -0x56f99767, URZ ;  /* 0xa90668991f067890 */ /* 0x000fe2000fffe03f */
[----:B------:R-:W-:Y:S01]  /*3bb0*/  LOP3.LUT R28, R92, UR30, RZ, 0x3c, !PT ;  /* 0x0000001e5c1c7c12 */ /* 0x000fe2000f8e3cff */
[----:B------:R-:W-:Y:S01]  /*3bc0*/  IMAD.WIDE.U32 R14, R3, -0x326172a9, RZ ;  /* 0xcd9e8d57030e7825 */ /* 0x000fe200078e00ff */
[----:B------:R-:W-:-:S02]  /*3bd0*/  FMNMX.FTZ R3, R34, R35, !PT ;  /* 0x0000002322037209 */ /* 0x000fc40007810000 */
[----:B------:R-:W-:Y:S01]  /*3be0*/  ISETP.GE.AND P6, PT, R7, R173, PT ;  /* 0x000000ad0700720c */ /* 0x000fe20003fc6270 */
[----:B------:R-:W-:Y:S01]  /*3bf0*/  STL [R1+0xa8], R28 ;  /* 0x0000a81c01007387 */ /* 0x000fe20000100800 */
[----:B------:R-:W-:Y:S02]  /*3c00*/  FMNMX.FTZ R3, R32, R3, !PT ;  /* 0x0000000320037209 */ /* 0x000fe40007810000 */
[----:B------:R-:W-:Y:S01]  /*3c10*/  FSEL R47, R22, -INF , !P5 ;  /* 0xff800000162f7808 */ /* 0x000fe20006800000 */
[----:B------:R2:W-:Y:S01]  /*3c20*/  STL.64 [R1+0xc8], R20 ;  /* 0x0000c81401007387 */ /* 0x0005e20000100a00 */
[----:B------:R-:W-:Y:S02]  /*3c30*/  FMNMX.FTZ R3, R33, R3, !PT ;  /* 0x0000000321037209 */ /* 0x000fe40007810000 */
[----:B------:R-:W-:Y:S02]  /*3c40*/  FSEL R42, R53, -INF , !P4 ;  /* 0xff800000352a7808 */ /* 0x000fe40006000000 */
[----:B------:R-:W-:-:S02]  /*3c50*/  FMNMX.FTZ R3, R56, R3, !PT ;  /* 0x0000000338037209 */ /* 0x000fc40007810000 */
[----:B------:R-:W-:Y:S02]  /*3c60*/  FSEL R55, R55, -INF , !P2 ;  /* 0xff80000037377808 */ /* 0x000fe40005000000 */
[----:B------:R-:W-:Y:S02]  /*3c70*/  FMNMX.FTZ R3, R52, R3, !PT ;  /* 0x0000000334037209 */ /* 0x000fe40007810000 */
[C---:B------:R-:W-:Y:S02]  /*3c80*/  ISETP.GE.AND P4, PT, R7.reuse, R175, PT ;  /* 0x000000af0700720c */ /* 0x040fe40003f86270 */
[----:B------:R-:W-:Y:S02]  /*3c90*/  ISETP.GE.AND P2, PT, R7, R174, PT ;  /* 0x000000ae0700720c */ /* 0x000fe40003f46270 */
[----:B-1----:R-:W-:Y:S02]  /*3ca0*/  FMNMX.FTZ R133, R2, R6, !PT ;  /* 0x0000000602857209 */ /* 0x002fe40007810000 */
[----:B------:R-:W-:-:S02]  /*3cb0*/  FSEL R46, R23, -INF , !P6 ;  /* 0xff800000172e7808 */ /* 0x000fc40007000000 */
[-C--:B------:R-:W-:Y:S02]  /*3cc0*/  LOP3.LUT R7, R21, R28.reuse, RZ, 0x3c, !PT ;  /* 0x0000001c15077212 */ /* 0x080fe400078e3cff */
[----:B------:R-:W-:Y:S02]  /*3cd0*/  FMNMX.FTZ R6, R47, R3, !PT ;  /* 0x000000032f067209 */ /* 0x000fe40007810000 */
[----:B------:R-:W-:Y:S01]  /*3ce0*/  LOP3.LUT R8, R11, R28, RZ, 0x3c, !PT ;  /* 0x0000001c0b087212 */ /* 0x000fe200078e3cff */
        /* <DEDUP_REMOVED lines=8> */
[----:B------:R-:W-:Y:S01]  /*3d70*/  LOP3.LUT R3, R3, UR34, R36, 0x96, !PT ;  /* 0x0000002203037c12 */ /* 0x000fe2000f8e9624 */
[----:B------:R-:W3:Y:S01]  /*3d80*/  SHFL.BFLY PT, R10, R133, 0x1, 0x1f ;  /* 0x0c201f00850a7f89 */ /* 0x000ee200000e0000 */
[----:B------:R-:W-:Y:S01]  /*3d90*/  FSEL R39, R48, -INF , !P3 ;  /* 0xff80000030277808 */ /* 0x000fe20005800000 */
[----:B------:R-:W-:Y:S01]  /*3da0*/  IMAD.WIDE.U32 R246, R7, -0x326172a9, RZ ;  /* 0xcd9e8d5707f67825 */ /* 0x000fe200078e00ff */
[----:B------:R-:W-:Y:S01]  /*3db0*/  LOP3.LUT R9, R13, UR12, R2, 0x96, !PT ;  /* 0x0000000c0d097c12 */ /* 0x000fe2000f8e9602 */
[----:B------:R4:W-:Y:S01]  /*3dc0*/  STL.64 [R1+0x28], R22 ;  /* 0x0000281601007387 */ /* 0x0009e20000100a00 */
[----:B------:R-:W-:Y:S01]  /*3dd0*/  LOP3.LUT R11, R15, UR14, R16, 0x96, !PT ;  /* 0x0000000e0f0b7c12 */ /* 0x000fe2000f8e9610 */
[----:B------:R-:W-:Y:S01]  /*3de0*/  IMAD.WIDE.U32 R2, R3, -0x326172a9, RZ ;  /* 0xcd9e8d5703027825 */ /* 0x000fe200078e00ff */
[----:B------:R-:W-:-:S02]  /*3df0*/  LOP3.LUT R7, R247, UR13, R14, 0x96, !PT ;  /* 0x0000000df7077c12 */ /* 0x000fc4000f8e960e */
[----:B------:R-:W-:Y:S01]  /*3e00*/  FSEL R41, R49, -INF , !P4 ;  /* 0xff80000031297808 */ /* 0x000fe20006000000 */
[----:B------:R-:W-:Y:S01]  /*3e10*/  IMAD.WIDE.U32 R74, R9, -0x326172a9, RZ ;  /* 0xcd9e8d57094a7825 */ /* 0x000fe200078e00ff */
[----:B------:R-:W-:Y:S02]  /*3e20*/  LOP3.LUT R3, R3, UR13, R14, 0x96, !PT ;  /* 0x0000000d03037c12 */ /* 0x000fe4000f8e960e */
[----:B------:R-:W-:Y:S01]  /*3e30*/  FSEL R50, R50, -INF , !P1 ;  /* 0xff80000032327808 */ /* 0x000fe20004800000 */
[----:B--2---:R-:W-:Y:S01]  /*3e40*/  IMAD.WIDE.U32 R20, R7, -0x2daee0ad, RZ ;  /* 0xd2511f5307147825 */ /* 0x004fe200078e00ff */
[----:B------:R-:W-:Y:S02]  /*3e50*/  FMNMX.FTZ R7, R38, R43, !PT ;  /* 0x0000002b26077209 */ /* 0x000fe40007810000 */
[----:B------:R-:W-:Y:S01]  /*3e60*/  LOP3.LUT R13, R75, UR11, R2, 0x96, !PT ;  /* 0x0000000b4b0d7c12 */ /* 0x000fe2000f8e9602 */
[----:B------:R-:W-:Y:S01]  /*3e70*/  IMAD.WIDE.U32 R8, R8, -0x2daee0ad, RZ ;  /* 0xd2511f5308087825 */ /* 0x000fe200078e00ff */
[----:B------:R-:W-:-:S02]  /*3e80*/  FMNMX.FTZ R7, R44, R7, !PT ;  /* 0x000000072c077209 */ /* 0x000fc40007810000 */
[----:B-1----:R-:W-:Y:S01]  /*3e90*/  FMNMX.FTZ R132, R132, R6, !PT ;  /* 0x0000000684847209 */ /* 0x002fe20007810000 */
[----:B------:R-:W-:Y:S01]  /*3ea0*/  IMAD.WIDE.U32 R2, R3, -0x2daee0ad, RZ ;  /* 0xd2511f5303027825 */ /* 0x000fe200078e00ff */
[----:B------:R-:W-:Y:S02]  /*3eb0*/  FMNMX.FTZ R6, R45, R7, !PT ;  /* 0x000000072d067209 */ /* 0x000fe40007810000 */
[----:B------:R-:W-:Y:S01]  /*3ec0*/  LOP3.LUT R9, R9, UR12, R22, 0x96, !PT ;  /* 0x0000000c09097c12 */ /* 0x000fe2000f8e9616 */
[----:B------:R-:W1:Y:S01]  /*3ed0*/  SHFL.BFLY PT, R14, R132, 0x1, 0x1f ;  /* 0x0c201f00840e7f89 */ /* 0x000e6200000e0000 */
[----:B------:R-:W-:Y:S01]  /*3ee0*/  FMNMX.FTZ R6, R40, R6, !PT ;  /* 0x0000000628067209 */ /* 0x000fe20007810000 */
[----:B------:R-:W-:Y:S01]  /*3ef0*/  IMAD.WIDE.U32 R70, R13, -0x2daee0ad, RZ ;  /* 0xd2511f530d467825 */ /* 0x000fe200078e00ff */
[----:B------:R-:W-:Y:S02]  /*3f00*/  LOP3.LUT R15, R21, UR10, R8, 0x96, !PT ;  /* 0x0000000a150f7c12 */ /* 0x000fe4000f8e9608 */
[----:B------:R-:W-:Y:S01]  /*3f10*/  FMNMX.FTZ R6, R42, R6, !PT ;  /* 0x000000062a067209 */ /* 0x000fe20007810000 */
[----:B------:R-:W-:Y:S01]  /*3f20*/  IMAD.WIDE.U32 R66, R9, -0x326172a9, RZ ;  /* 0xcd9e8d5709427825 */ /* 0x000fe200078e00ff */
[----:B------:R-:W-:-:S02]  /*3f30*/  LOP3.LUT R8, R17, R28, RZ, 0x3c, !PT ;  /* 0x0000001c11087212 */ /* 0x000fc400078e3cff */
[----:B------:R-:W-:Y:S01]  /*3f40*/  FMNMX.FTZ R6, R39, R6, !PT ;  /* 0x0000000627067209 */ /* 0x000fe20007810000 */
[----:B------:R-:W-:Y:S01]  /*3f50*/  IMAD.WIDE.U32 R16, R11, -0x2daee0ad, RZ ;  /* 0xd2511f530b107825 */ /* 0x000fe200078e00ff */
[----:B---3--:R-:W-:Y:S02]  /*3f60*/  FMNMX.FTZ R133, R133, R10, !PT ;  /* 0x0000000a85857209 */ /* 0x008fe40007810000 */
[----:B------:R-:W-:Y:S01]  /*3f70*/  FMNMX.FTZ R6, R41, R6, !PT ;  /* 0x0000000629067209 */ /* 0x000fe20007810000 */
[----:B----4-:R-:W-:Y:S01]  /*3f80*/  IMAD.WIDE.U32 R22, R8, -0x2daee0ad, RZ ;  /* 0xd2511f5308167825 */ /* 0x010fe200078e00ff */
[----:B------:R-:W-:Y:S02]  /*3f90*/  LOP3.LUT R9, R67, UR11, R246, 0x96, !PT ;  /* 0x0000000b43097c12 */ /* 0x000fe4000f8e96f6 */
[C---:B------:R-:W-:Y:S01]  /*3fa0*/  FSETP.NEU.FTZ.AND P1, PT, R133.reuse, -INF , PT ;  /* 0xff8000008500780b */ /* 0x040fe20003f3d000 */
[----:B------:R-:W-:Y:S01]  /*3fb0*/  FMUL.FTZ R7, R133, c[0x0][0x23c] ;  /* 0x00008f0085077a20 */ /* 0x000fe20000410000 */
[----:B------:R-:W-:Y:S01]  /*3fc0*/  LOP3.LUT R11, R23, UR34, R36, 0x96, !PT ;  /* 0x00000022170b7c12 */ /* 0x000fe2000f8e9624 */
[----:B------:R-:W2:Y:S01]  /*3fd0*/  SHFL.BFLY PT, R134, R6, 0x2, 0x1f ;  /* 0x0c401f0006867f89 */ /* 0x000ea200000e0000 */
[----:B------:R-:W-:Y:S01]  /*3fe0*/  LOP3.LUT R8, R17, UR12, R22, 0x96, !PT ;  /* 0x0000000c11087c12 */ /* 0x000fe2000f8e9616 */
[----:B------:R-:W-:Y:S01]  /*3ff0*/  IMAD.WIDE.U32 R64, R9, -0x2daee0ad, RZ ;  /* 0xd2511f5309407825 */ /* 0x000fe200078e00ff */
[----:B------:R-:W-:Y:S01]  /*4000*/  LOP3.LUT R72, R3, UR10, R12, 0x96, !PT ;  /* 0x0000000a03487c12 */ /* 0x000fe2000f8e960c */
[----:B------:R3:W-:Y:S01]  /*4010*/  STL.64 [R1+0x8], R22 ;  /* 0x0000081601007387 */ /* 0x0007e20000100a00 */
[----:B------:R-:W-:Y:S01]  /*4020*/  FSEL R7, R7, RZ, P1 ;  /* 0x000000ff07077208 */ /* 0x000fe20000800000 */
[----:B------:R-:W-:Y:S01]  /*4030*/  IMAD.WIDE.U32 R8, R8, -0x326172a9, RZ ;  /* 0xcd9e8d5708087825 */ /* 0x000fe200078e00ff */
[----:B------:R-:W-:-:S02]  /*4040*/  FMNMX.FTZ R12, R62, R63, !PT ;  /* 0x0000003f3e0c7209 */ /* 0x000fc40007810000 */
[----:B------:R-:W-:Y:S01]  /*4050*/  LOP3.LUT R53, R71, UR8, R2, 0x96, !PT ;  /* 0x0000000847357c12 */ /* 0x000fe2000f8e9602 */
[----:B------:R-:W-:Y:S01]  /*4060*/  FFMA.FTZ R10, R18, c[0x0][0x23c], -R7 ;  /* 0x00008f00120a7a23 */ /* 0x000fe20000010807 */
[----:B------:R-:W-:Y:S01]  /*4070*/  FSEL R51, R51, -INF , !P2 ;  /* 0xff80000033337808 */ /* 0x000fe20005000000 */
[----:B------:R-:W-:Y:S01]  /*4080*/  IMAD.WIDE.U32 R68, R15, -0x326172a9, RZ ;  /* 0xcd9e8d570f447825 */ /* 0x000fe200078e00ff */
[----:B-1----:R-:W-:Y:S01]  /*4090*/  FMNMX.FTZ R132, R132, R14, !PT ;  /* 0x0000000e84847209 */ /* 0x002fe20007810000 */
[----:B------:R1:W-:Y:S01]  /*40a0*/  MUFU.EX2 R116, R10 ;  /* 0x0000000a00747308 */ /* 0x0003e20000000800 */
[----:B------:R-:W-:Y:S02]  /*40b0*/  LOP3.LUT R20, R65, UR8, R20, 0x96, !PT ;  /* 0x0000000841147c12 */ /* 0x000fe4000f8e9614 */
[----:B------:R-:W-:Y:S02]  /*40c0*/  FSETP.NEU.FTZ.AND P1, PT, R132, -INF , PT ;  /* 0xff8000008400780b */ /* 0x000fe40003f3d000 */
[----:B------:R-:W-:Y:S01]  /*40d0*/  LOP3.LUT R14, R69, UR9, R66, 0x96, !PT ;  /* 0x00000009450e7c12 */ /* 0x000fe2000f8e9642 */
[----:B------:R-:W-:Y:S01]  /*40e0*/  IMAD.WIDE.U32 R36, R20, -0x326172a9, RZ ;  /* 0xcd9e8d5714247825 */ /* 0x000fe200078e00ff */
[----:B--2---:R-:W-:-:S03]  /*40f0*/  FMNMX.FTZ R134, R134, R6, !PT ;  /* 0x0000000686867209 */ /* 0x004fc60007810000 */
[----:B------:R-:W-:Y:S02]  /*4100*/  FMUL.FTZ R6, R132, c[0x0][0x23c] ;  /* 0x00008f0084067a20 */ /* 0x000fe40000410000 */
[----:B------:R-:W-:-:S03]  /*4110*/  IMAD.WIDE.U32 R14, R14, -0x2daee0ad, RZ ;  /* 0xd2511f530e0e7825 */ /* 0x000fc600078e00ff */
[----:B------:R-:W-:Y:S01]  /*4120*/  FSEL R6, R6, RZ, P1 ;  /* 0x000000ff06067208 */ /* 0x000fe20000800000 */
[----:B---3--:R-:W-:Y:S01]  /*4130*/  IMAD.WIDE.U32 R22, R11, -0x326172a9, RZ ;  /* 0xcd9e8d570b167825 */ /* 0x008fe200078e00ff */
[----:B------:R-:W-:Y:S02]  /*4140*/  LOP3.LUT R11, R3, UR10, R16, 0x96, !PT ;  /* 0x0000000a030b7c12 */ /* 0x000fe4000f8e9610 */
[----:B------:R-:W-:Y:S01]  /*4150*/  FMNMX.FTZ R3, R58, R12, !PT ;  /* 0x0000000c3a037209 */ /* 0x000fe20007810000 */
[--C-:B-1----:R-:W-:Y:S01]  /*4160*/  FFMA.FTZ R10, R19, c[0x0][0x23c], -R7.reuse ;  /* 0x00008f00130a7a23 */ /* 0x102fe20000010807 */
[----:B------:R-:W-:Y:S01]  /*4170*/  LOP3.LUT R12, R9, UR11, R22, 0x96, !PT ;  /* 0x0000000b090c7c12 */ /* 0x000fe2000f8e9616 */
[----:B------:R-:W-:Y:S01]  /*4180*/  FFMA.FTZ R9, R25, c[0x0][0x23c], -R7 ;  /* 0x00008f0019097a23 */ /* 0x000fe20000010807 */
[----:B------:R-:W-:Y:S01]  /*4190*/  FMNMX.FTZ R3, R60, R3, !PT ;  /* 0x000000033c037209 */ /* 0x000fe20007810000 */
[----:B------:R1:W2:Y:S01]  /*41a0*/  MUFU.EX2 R109, R10 ;  /* 0x0000000a006d7308 */ /* 0x0002a20000000800 */
[----:B------:R3:W-:Y:S01]  /*41b0*/  STL.64 [R1], R22 ;  /* 0x0000001601007387 */ /* 0x0007e20000100a00 */
[----:B------:R-:W-:Y:S01]  /*41c0*/  IMAD.WIDE.U32 R12, R12, -0x2daee0ad, RZ ;  /* 0xd2511f530c0c7825 */ /* 0x000fe200078e00ff */
[----:B------:R-:W-:-:S04]  /*41d0*/  FMNMX.FTZ R3, R54, R3, !PT ;  /* 0x0000000336037209 */ /* 0x000fc80007810000 */
[----:B------:R-:W-:Y:S01]  /*41e0*/  LOP3.LUT R18, R13, UR8, R2, 0x96, !PT ;  /* 0x000000080d127c12 */ /* 0x000fe2000f8e9602 */
[----:B------:R-:W-:Y:S01]  /*41f0*/  MUFU.EX2 R111, R9 ;  /* 0x00000009006f7308 */ /* 0x000fe20000000800 */
[----:B------:R-:W-:Y:S01]  /*4200*/  FMNMX.FTZ R2, R55, R3, !PT ;  /* 0x0000000337027209 */ /* 0x000fe20007810000 */
[----:B------:R-:W-:Y:S02]  /*4210*/  FFMA.FTZ R3, R26, c[0x0][0x23c], -R7 ;  /* 0x00008f001a037a23 */ /* 0x000fe40000010807 */
[----:B------:R-:W-:Y:S01]  /*4220*/  IMAD.WIDE.U32 R18, R18, -0x326172a9, RZ ;  /* 0xcd9e8d5712127825 */ /* 0x000fe200078e00ff */
[----:B------:R-:W-:-:S03]  /*4230*/  FMNMX.FTZ R2, R50, R2, !PT ;  /* 0x0000000232027209 */ /* 0x000fc60007810000 */
[----:B-1----:R-:W-:Y:S01]  /*4240*/  FFMA.FTZ R10, R24, c[0x0][0x23c], -R7 ;  /* 0x00008f00180a7a23 */ /* 0x002fe20000010807 */
[----:B------:R-:W-:Y:S01]  /*4250*/  FMNMX.FTZ R2, R51, R2, !PT ;  /* 0x0000000233027209 */ /* 0x000fe20007810000 */
[----:B------:R1:W-:Y:S01]  /*4260*/  MUFU.EX2 R110, R3 ;  /* 0x00000003006e7308 */ /* 0x0003e20000000800 */
[----:B--2---:R-:W-:-:S03]  /*4270*/  F2FP.PACK_AB R0, R109, R116 ;  /* 0x000000746d00723e */ /* 0x004fc600000000ff */
[----:B------:R-:W-:Y:S04]  /*4280*/  SHFL.BFLY PT, R13, R2, 0x2, 0x1f ;  /* 0x0c401f00020d7f89 */ /* 0x000fe800000e0000 */
[----:B------:R2:W4:Y:S01]  /*4290*/  MUFU.EX2 R108, R10 ;  /* 0x0000000a006c7308 */ /* 0x0005220000000800 */
[----:B-1----:R-:W-:-:S07]  /*42a0*/  FFMA.FTZ R3, R27, c[0x0][0x23c], -R7 ;  /* 0x00008f001b037a23 */ /* 0x002fce0000010807 */
[----:B------:R1:W-:Y:S01]  /*42b0*/  MUFU.EX2 R251, R3 ;  /* 0x0000000300fb7308 */ /* 0x0003e20000000800 */
[----:B--2---:R-:W-:-:S05]  /*42c0*/  IMAD.WIDE.U32 R10, R11, -0x326172a9, RZ ;  /* 0xcd9e8d570b0a7825 */ /* 0x004fca00078e00ff */
[----:B------:R-:W-:Y:S01]  /*42d0*/  LOP3.LUT R16, R11, UR9, R8, 0x96, !PT ;  /* 0x000000090b107c12 */ /* 0x000fe2000f8e9608 */
[----:B------:R-:W-:Y:S01]  /*42e0*/  FFMA.FTZ R8, R34, c[0x0][0x23c], -R6 ;  /* 0x00008f0022087a23 */ /* 0x000fe20000010806 */
[----:B------:R-:W2:Y:S01]  /*42f0*/  SHFL.BFLY PT, R11, R134, 0x1, 0x1f ;  /* 0x0c201f00860b7f89 */ /* 0x000ea200000e0000 */
[----:B------:R-:W-:Y:S01]  /*4300*/  LOP3.LUT R19, R19, UR7, R10, 0x96, !PT ;  /* 0x0000000713137c12 */ /* 0x000fe2000f8e960a */
[----:B------:R-:W-:Y:S01]  /*4310*/  FFMA.FTZ R10, R32, c[0x0][0x23c], -R6 ;  /* 0x00008f00200a7a23 */ /* 0x000fe20000010806 */
[----:B------:R5:W-:Y:S01]  /*4320*/  MUFU.EX2 R94, R8 ;  /* 0x00000008005e7308 */ /* 0x000be20000000800 */
[----:B------:R-:W-:Y:S01]  /*4330*/  IMAD.WIDE.U32 R16, R16, -0x2daee0ad, RZ ;  /* 0xd2511f5310107825 */ /* 0x000fe200078e00ff */
[----:B-1----:R-:W-:-:S04]  /*4340*/  LOP3.LUT R3, R67, UR11, R246, 0x96, !PT ;  /* 0x0000000b43037c12 */ /* 0x002fc8000f8e96f6 */
[----:B---3--:R-:W-:Y:S01]  /*4350*/  LOP3.LUT R23, R17, UR6, R12, 0x96, !PT ;  /* 0x0000000611177c12 */ /* 0x008fe2000f8e960c */
[----:B------:R-:W-:Y:S01]  /*4360*/  IMAD R9, R3, -0x2daee0ad, RZ ;  /* 0xd2511f5303097824 */ /* 0x000fe200078e02ff */
[----:B------:R1:W-:Y:S01]  /*4370*/  MUFU.EX2 R92, R10 ;  /* 0x0000000a005c7308 */ /* 0x0003e20000000800 */
[----:B------:R-:W-:Y:S01]  /*4380*/  FFMA.FTZ R3, R35, c[0x0][0x23c], -R6 ;  /* 0x00008f0023037a23 */ /* 0x000fe20000010806 */
[----:B------:R-:W-:-:S06]  /*4390*/  LOP3.LUT R12, R37, UR7, R68, 0x96, !PT ;  /* 0x00000007250c7c12 */ /* 0x000fcc000f8e9644 */
[----:B------:R3:W-:Y:S01]  /*43a0*/  MUFU.EX2 R93, R3 ;  /* 0x00000003005d7308 */ /* 0x0007e20000000800 */
[----:B-----5:R-:W-:Y:S02]  /*43b0*/  LOP3.LUT R8, R15, UR6, R9, 0x96, !PT ;  /* 0x000000060f087c12 */ /* 0x020fe4000f8e9609 */
[----:B--2---:R-:W-:-:S03]  /*43c0*/  FMNMX.FTZ R134, R134, R11, !PT ;  /* 0x0000000b86867209 */ /* 0x004fc60007810000 */
[----:B------:R-:W-:Y:S01]  /*43d0*/  IMAD.WIDE.U32 R8, R8, -0x326172a9, RZ ;  /* 0xcd9e8d5708087825 */ /* 0x000fe200078e00ff */
[----:B------:R-:W-:-:S03]  /*43e0*/  FSETP.NEU.FTZ.AND P1, PT, R134, -INF , PT ;  /* 0xff8000008600780b */ /* 0x000fc60003f3d000 */
[----:B-1----:R-:W-:Y:S01]  /*43f0*/  FFMA.FTZ R10, R33, c[0x0][0x23c], -R6 ;  /* 0x00008f00210a7a23 */ /* 0x002fe20000010806 */
[C---:B------:R-:W-:Y:S02]  /*4400*/  LOP3.LUT R27, R8.reuse, 0xffff, RZ, 0xc0, !PT ;  /* 0x0000ffff081b7812 */ /* 0x040fe400078ec0ff */
[----:B------:R-:W-:Y:S01]  /*4410*/  LOP3.LUT R30, R8, 0xff, RZ, 0xc0, !PT ;  /* 0x000000ff081e7812 */ /* 0x000fe200078ec0ff */
[----:B------:R1:W-:Y:S01]  /*4420*/  MUFU.EX2 R95, R10 ;  /* 0x0000000a005f7308 */ /* 0x0003e20000000800 */
[--C-:B------:R-:W-:Y:S02]  /*4430*/  SHF.R.U32.HI R26, RZ, 0x10, R8.reuse ;  /* 0x00000010ff1a7819 */ /* 0x100fe40000011608 */
[----:B---3--:R-:W-:Y:S01]  /*4440*/  FMNMX.FTZ R3, R13, R2, !PT ;  /* 0x000000020d037209 */ /* 0x008fe20007810000 */
[----:B------:R-:W-:Y:S01]  /*4450*/  FMUL.FTZ R2, R134, c[0x0][0x23c] ;  /* 0x00008f0086027a20 */ /* 0x000fe20000410000 */
[----:B------:R-:W-:Y:S01]  /*4460*/  SHF.R.U32.HI R29, RZ, 0x18, R8 ;  /* 0x00000018ff1d7819 */ /* 0x000fe20000011608 */
[----:B------:R-:W-:Y:S01]  /*4470*/  IMAD.WIDE.U32 R12, R12, -0x2daee0ad, RZ ;  /* 0xd2511f530c0c7825 */ /* 0x000fe200078e00ff */
[----:B------:R-:W-:Y:S01]  /*4480*/  LOP3.LUT R15, R9, UR15, R36, 0x96, !PT ;  /* 0x0000000f090f7c12 */ /* 0x000fe2000f8e9624 */
[----:B------:R-:W2:Y:S01]  /*4490*/  SHFL.BFLY PT, R17, R3, 0x1, 0x1f ;  /* 0x0c201f0003117f89 */ /* 0x000ea200000e0000 */
[----:B------:R-:W-:-:S02]  /*44a0*/  FSEL R2, R2, RZ, P1 ;  /* 0x000000ff02027208 */ /* 0x000fc40000800000 */
[----:B------:R-:W-:Y:S02]  /*44b0*/  LOP3.LUT R14, R13, UR16, R14, 0x96, !PT ;  /* 0x000000100d0e7c12 */ /* 0x000fe4000f8e960e */
[----:B------:R-:W-:Y:S01]  /*44c0*/  LOP3.LUT R22, R12, 0xff, RZ, 0xc0, !PT ;  /* 0x000000ff0c167812 */ /* 0x000fe200078ec0ff */
[----:B------:R-:W-:Y:S01]  /*44d0*/  FFMA.FTZ R8, R38, c[0x0][0x23c], -R2 ;  /* 0x00008f0026087a23 */ /* 0x000fe20000010802 */
[--C-:B------:R-:W-:Y:S01]  /*44e0*/  SHF.R.U32.HI R21, RZ, 0x10, R12.reuse ;  /* 0x00000010ff157819 */ /* 0x100fe2000001160c */
[----:B-1----:R-:W-:Y:S01]  /*44f0*/  IMAD.WIDE.U32 R10, R19, -0x2daee0ad, RZ ;  /* 0xd2511f53130a7825 */ /* 0x002fe200078e00ff */
[----:B------:R-:W-:Y:S01]  /*4500*/  LOP3.LUT R19, R12, 0xffff, RZ, 0xc0, !PT ;  /* 0x0000ffff0c137812 */ /* 0x000fe200078ec0ff */
[----:B------:R1:W-:Y:S01]  /*4510*/  MUFU.EX2 R78, R8 ;  /* 0x00000008004e7308 */ /* 0x0003e20000000800 */
[----:B------:R-:W-:Y:S01]  /*4520*/  SHF.R.U32.HI R20, RZ, 0x18, R12 ;  /* 0x00000018ff147819 */ /* 0x000fe2000001160c */
[----:B------:R-:W-:Y:S01]  /*4530*/  FFMA.FTZ R13, R43, c[0x0][0x23c], -R2 ;  /* 0x00008f002b0d7a23 */ /* 0x000fe20000010802 */
[----:B------:R-:W-:-:S02]  /*4540*/  LOP3.LUT R28, R10, 0xff, RZ, 0xc0, !PT ;  /* 0x000000ff0a1c7812 */ /* 0x000fc400078ec0ff */
[--C-:B------:R-:W-:Y:S02]  /*4550*/  SHF.R.U32.HI R24, RZ, 0x10, R10.reuse ;  /* 0x00000010ff187819 */ /* 0x100fe4000001160a */
[----:B------:R-:W-:Y:S01]  /*4560*/  SHF.R.U32.HI R25, RZ, 0x18, R10 ;  /* 0x00000018ff197819 */ /* 0x000fe2000001160a */
[----:B------:R3:W5:Y:S01]  /*4570*/  MUFU.EX2 R76, R13 ;  /* 0x0000000d004c7308 */ /* 0x0007620000000800 */
[----:B------:R-:W-:Y:S02]  /*4580*/  LOP3.LUT R12, R11, UR16, R16, 0x96, !PT ;  /* 0x000000100b0c7c12 */ /* 0x000fe4000f8e9610 */
[----:B------:R-:W-:Y:S02]  /*4590*/  LOP3.LUT R16, R15, 0xffff, RZ, 0xc0, !PT ;  /* 0x0000ffff0f107812 */ /* 0x000fe400078ec0ff */
[----:B--2---:R-:W-:Y:S01]  /*45a0*/  FMNMX.FTZ R3, R3, R17, !PT ;  /* 0x0000001103037209 */ /* 0x004fe20007810000 */
[----:B-1----:R-:W-:Y:S01]  /*45b0*/  IMAD.WIDE.U32 R8, R23, -0x326172a9, RZ ;  /* 0xcd9e8d5717087825 */ /* 0x002fe200078e00ff */
[----:B------:R-:W-:-:S02]  /*45c0*/  LOP3.LUT R23, R10, 0xffff, RZ, 0xc0, !PT ;  /* 0x0000ffff0a177812 */ /* 0x000fc400078ec0ff */
[----:B------:R-:W-:Y:S01]  /*45d0*/  LOP3.LUT R17, R15, 0xff, RZ, 0xc0, !PT ;  /* 0x000000ff0f117812 */ /* 0x000fe200078ec0ff */
[----:B------:R-:W-:Y:S01]  /*45e0*/  FFMA.FTZ R11, R44, c[0x0][0x23c], -R2 ;  /* 0x00008f002c0b7a23 */ /* 0x000fe20000010802 */
[----:B------:R-:W-:Y:S02]  /*45f0*/  LOP3.LUT R10, R9, UR15, R18, 0x96, !PT ;  /* 0x0000000f090a7c12 */ /* 0x000fe4000f8e9612 */
[C---:B------:R-:W-:Y:S01]  /*4600*/  LOP3.LUT R18, R8.reuse, 0xffff, RZ, 0xc0, !PT ;  /* 0x0000ffff08127812 */ /* 0x040fe200078ec0ff */
[----:B------:R1:W-:Y:S01]  /*4610*/  MUFU.EX2 R79, R11 ;  /* 0x0000000b004f7308 */ /* 0x0003e20000000800 */
[----:B------:R-:W-:Y:S02]  /*4620*/  LOP3.LUT R33, R8, 0xff, RZ, 0xc0, !PT ;  /* 0x000000ff08217812 */ /* 0x000fe400078ec0ff */
[--C-:B------:R-:W-:Y:S02]  /*4630*/  SHF.R.U32.HI R31, RZ, 0x10, R8.reuse ;  /* 0x00000010ff1f7819 */ /* 0x100fe40000011608 */
[----:B------:R-:W-:Y:S01]  /*4640*/  SHF.R.U32.HI R32, RZ, 0x18, R8 ;  /* 0x00000018ff207819 */ /* 0x000fe20000011608 */
[----:B------:R-:W-:Y:S01]  /*4650*/  FFMA.FTZ R8, R45, c[0x0][0x23c], -R2 ;  /* 0x00008f002d087a23 */ /* 0x000fe20000010802 */
[----:B------:R-:W-:-:S02]  /*4660*/  LOP3.LUT R9, R26, 0xff, RZ, 0xc0, !PT ;  /* 0x000000ff1a097812 */ /* 0x000fc400078ec0ff */
[----:B---3--:R-:W-:Y:S01]  /*4670*/  SHF.R.U32.HI R13, RZ, 0x8, R19 ;  /* 0x00000008ff0d7819 */ /* 0x008fe20000011613 */
[----:B------:R2:W3:Y:S01]  /*4680*/  MUFU.EX2 R77, R8 ;  /* 0x00000008004d7308 */ /* 0x0004e20000000800 */
[----:B------:R-:W-:Y:S01]  /*4690*/  PRMT R19, R9, 0x5410, R29 ;  /* 0x0000541009137816 */ /* 0x000fe2000000001d */
[--C-:B------:R-:W-:Y:S01]  /*46a0*/  FFMA.FTZ R9, R40, c[0x0][0x23c], -R2.reuse ;  /* 0x00008f0028097a23 */ /* 0x100fe20000010802 */
[----:B------:R-:W-:Y:S02]  /*46b0*/  PRMT R26, R22, 0x5410, R13 ;  /* 0x00005410161a7816 */ /* 0x000fe4000000000d */
[----:B------:R-:W-:Y:S02]  /*46c0*/  SHF.R.U32.HI R13, RZ, 0x10, R15 ;  /* 0x00000010ff0d7819 */ /* 0x000fe4000001160f */
[----:B-1----:R-:W-:Y:S01]  /*46d0*/  SHF.R.U32.HI R11, RZ, 0x8, R27 ;  /* 0x00000008ff0b7819 */ /* 0x002fe2000001161b */
[----:B------:R1:W-:Y:S01]  /*46e0*/  MUFU.EX2 R250, R9 ;  /* 0x0000000900fa7308 */ /* 0x0003e20000000800 */
[----:B------:R-:W-:Y:S01]  /*46f0*/  SHF.R.U32.HI R15, RZ, 0x18, R15 ;  /* 0x00000018ff0f7819 */ /* 0x000fe2000001160f */
[----:B------:R-:W-:Y:S01]  /*4700*/  FFMA.FTZ R27, R57, c[0x0][0x23c], -R7 ;  /* 0x00008f00391b7a23 */ /* 0x000fe20000010807 */
[----:B------:R-:W-:Y:S01]  /*4710*/  PRMT R38, R30, 0x5410, R11 ;  /* 0x000054101e267816 */ /* 0x000fe2000000000b */
[----:B------:R-:W-:Y:S01]  /*4720*/  FFMA.FTZ R11, R42, c[0x0][0x23c], -R2 ;  /* 0x00008f002a0b7a23 */ /* 0x000fe20000010802 */
[----:B------:R-:W-:Y:S01]  /*4730*/  SHF.R.U32.HI R16, RZ, 0x8, R16 ;  /* 0x00000008ff107819 */ /* 0x000fe20000011610 */
[----:B------:R-:W-:Y:S01]  /*4740*/  FFMA.FTZ R30, R47, c[0x0][0x23c], -R6 ;  /* 0x00008f002f1e7a23 */ /* 0x000fe20000010806 */
[----:B------:R-:W-:Y:S01]  /*4750*/  FSETP.NEU.FTZ.AND P1, PT, R3, -INF , PT ;  /* 0xff8000000300780b */ /* 0x000fe20003f3d000 */
[----:B------:R3:W3:Y:S01]  /*4760*/  MUFU.EX2 R249, R11 ;  /* 0x0000000b00f97308 */ /* 0x0006e20000000800 */
[----:B--2---:R-:W-:-:S02]  /*4770*/  LOP3.LUT R8, R21, 0xff, RZ, 0xc0, !PT ;  /* 0x000000ff15087812 */ /* 0x004fc400078ec0ff */
[----:B------:R-:W-:Y:S02]  /*4780*/  PRMT R44, R0, 0x7610, R44 ;  /* 0x00007610002c7816 */ /* 0x000fe4000000002c */
[----:B------:R-:W-:Y:S02]  /*4790*/  PRMT R35, R8, 0x5410, R20 ;  /* 0x0000541008237816 */ /* 0x000fe40000000014 */
[----:B------:R-:W-:Y:S01]  /*47a0*/  LOP3.LUT R8, R24, 0xff, RZ, 0xc0, !PT ;  /* 0x000000ff18087812 */ /* 0x000fe200078ec0ff */
[----:B------:R-:W-:Y:S01]  /*47b0*/  MUFU.EX2 R236, R30 ;  /* 0x0000001e00ec7308 */ /* 0x000fe20000000800 */
[----:B-1----:R-:W-:Y:S01]  /*47c0*/  SHF.R.U32.HI R9, RZ, 0x8, R23 ;  /* 0x00000008ff097819 */ /* 0x002fe20000011617 */
[----:B------:R-:W-:Y:S01]  /*47d0*/  FFMA.FTZ R23, R59, c[0x0][0x23c], -R7 ;  /* 0x00008f003b177a23 */ /* 0x000fe20000010807 */
[----:B------:R-:W-:Y:S01]  /*47e0*/  PRMT R34, R8, 0x5410, R25 ;  /* 0x0000541008227816 */ /* 0x000fe20000000019 */
[--C-:B------:R-:W-:Y:S01]  /*47f0*/  FFMA.FTZ R8, R39, c[0x0][0x23c], -R2.reuse ;  /* 0x00008f0027087a23 */ /* 0x100fe20000010802 */
[----:B------:R-:W-:Y:S01]  /*4800*/  PRMT R29, R28, 0x5410, R9 ;  /* 0x000054101c1d7816 */ /* 0x000fe20000000009 */
[----:B------:R-:W-:Y:S01]  /*4810*/  FFMA.FTZ R9, R41, c[0x0][0x23c], -R2 ;  /* 0x00008f0029097a23 */ /* 0x000fe20000010802 */
[----:B------:R-:W-:Y:S01]  /*4820*/  PRMT R25, R17, 0x5410, R16 ;  /* 0x0000541011197816 */ /* 0x000fe20000000010 */
[----:B------:R1:W-:Y:S01]  /*4830*/  MUFU.EX2 R245, R8 ;  /* 0x0000000800f57308 */ /* 0x0003e20000000800 */
[----:B---3--:R-:W-:Y:S01]  /*4840*/  LOP3.LUT R11, R13, 0xff, RZ, 0xc0, !PT ;  /* 0x000000ff0d0b7812 */ /* 0x008fe200078ec0ff */
[----:B------:R-:W-:Y:S01]  /*4850*/  FMUL.FTZ R2, R3, c[0x0][0x23c] ;  /* 0x00008f0003027a20 */ /* 0x000fe20000410000 */
[----:B------:R-:W-:-:S02]  /*4860*/  LOP3.LUT R16, R14, 0xff, RZ, 0xc0, !PT ;  /* 0x000000ff0e107812 */ /* 0x000fc400078ec0ff */
[----:B------:R-:W-:Y:S02]  /*4870*/  PRMT R24, R11, 0x5410, R15 ;  /* 0x000054100b187816 */ /* 0x000fe4000000000f */
[--C-:B------:R-:W-:Y:S01]  /*4880*/  SHF.R.U32.HI R11, RZ, 0x10, R14.reuse ;  /* 0x00000010ff0b7819 */ /* 0x100fe2000001160e */
[----:B------:R2:W3:Y:S01]  /*4890*/  MUFU.EX2 R248, R9 ;  /* 0x0000000900f87308 */ /* 0x0004e20000000800 */
[----:B------:R-:W-:Y:S02]  /*48a0*/  SHF.R.U32.HI R15, RZ, 0x18, R14 ;  /* 0x00000018ff0f7819 */ /* 0x000fe4000001160e */
[----:B------:R-:W-:Y:S02]  /*48b0*/  FSEL R2, R2, RZ, P1 ;  /* 0x000000ff02027208 */ /* 0x000fe40000800000 */
[----:B------:R-:W-:Y:S02]  /*48c0*/  LOP3.LUT R11, R11, 0xff, RZ, 0xc0, !PT ;  /* 0x000000ff0b0b7812 */ /* 0x000fe400078ec0ff */
[----:B------:R-:W-:Y:S01]  /*48d0*/  LOP3.LUT R17, R10, 0xff, RZ, 0xc0, !PT ;  /* 0x000000ff0a117812 */ /* 0x000fe200078ec0ff */
[--C-:B------:R-:W-:Y:S01]  /*48e0*/  FFMA.FTZ R13, R62, c[0x0][0x23c], -R2.reuse ;  /* 0x00008f003e0d7a23 */ /* 0x100fe20000010802 */
[----:B-1----:R-:W-:Y:S01]  /*48f0*/  LOP3.LUT R8, R14, 0xffff, RZ, 0xc0, !PT ;  /* 0x0000ffff0e087812 */ /* 0x002fe200078ec0ff */
[----:B------:R-:W-:Y:S01]  /*4900*/  FFMA.FTZ R7, R54, c[0x0][0x23c], -R2 ;  /* 0x00008f0036077a23 */ /* 0x000fe20000010802 */
[----:B------:R-:W-:Y:S01]  /*4910*/  PRMT R45, R0, 0x7632, R45 ;  /* 0x00007632002d7816 */ /* 0x000fe2000000002d */
[----:B------:R1:W-:Y:S01]  /*4920*/  MUFU.EX2 R62, R13 ;  /* 0x0000000d003e7308 */ /* 0x0003e20000000800 */
[----:B------:R-:W-:-:S02]  /*4930*/  SHF.R.U32.HI R14, RZ, 0x8, R8 ;  /* 0x00000008ff0e7819 */ /* 0x000fc40000011608 */
[----:B------:R-:W-:Y:S02]  /*4940*/  LOP3.LUT R8, R31, 0xff, RZ, 0xc0, !PT ;  /* 0x000000ff1f087812 */ /* 0x000fe400078ec0ff */
[----:B--2---:R-:W-:Y:S02]  /*4950*/  SHF.R.U32.HI R9, RZ, 0x8, R18 ;  /* 0x00000008ff097819 */ /* 0x004fe40000011612 */
[----:B------:R-:W-:Y:S01]  /*4960*/  PRMT R21, R8, 0x5410, R32 ;  /* 0x0000541008157816 */ /* 0x000fe20000000020 */
[----:B------:R-:W-:Y:S01]  /*4970*/  FFMA.FTZ R8, R63, c[0x0][0x23c], -R2 ;  /* 0x00008f003f087a23 */ /* 0x000fe20000010802 */
[----:B------:R-:W-:Y:S01]  /*4980*/  PRMT R18, R11, 0x5410, R15 ;  /* 0x000054100b127816 */ /* 0x000fe2000000000f */
[----:B------:R2:W-:Y:S01]  /*4990*/  MUFU.EX2 R244, R7 ;  /* 0x0000000700f47308 */ /* 0x0005e20000000800 */
[----:B------:R-:W-:Y:S01]  /*49a0*/  LOP3.LUT R11, R12, 0xffff, RZ, 0xc0, !PT ;  /* 0x0000ffff0c0b7812 */ /* 0x000fe200078ec0ff */
[----:B------:R-:W-:Y:S01]  /*49b0*/  FFMA.FTZ R32, R46, c[0x0][0x23c], -R6 ;  /* 0x00008f002e207a23 */ /* 0x000fe20000010806 */
[----:B------:R-:W-:-:S02]  /*49c0*/  PRMT R22, R16, 0x5410, R14 ;  /* 0x0000541010167816 */ /* 0x000fc4000000000e */
[----:B------:R-:W-:Y:S01]  /*49d0*/  PRMT R20, R33, 0x5410, R9 ;  /* 0x0000541021147816 */ /* 0x000fe20000000009 */
[----:B------:R-:W-:Y:S01]  /*49e0*/  FFMA.FTZ R9, R58, c[0x0][0x23c], -R2 ;  /* 0x00008f003a097a23 */ /* 0x000fe20000010802 */
[----:B------:R-:W-:Y:S01]  /*49f0*/  LOP3.LUT R14, R12, 0xff, RZ, 0xc0, !PT ;  /* 0x000000ff0c0e7812 */ /* 0x000fe200078ec0ff */
[----:B------:R3:W-:Y:S01]  /*4a00*/  MUFU.EX2 R61, R8 ;  /* 0x00000008003d7308 */ /* 0x0007e20000000800 */
[--C-:B-1----:R-:W-:Y:S02]  /*4a10*/  SHF.R.U32.HI R13, RZ, 0x10, R12.reuse ;  /* 0x00000010ff0d7819 */ /* 0x102fe4000001160c */
[----:B------:R-:W-:Y:S02]  /*4a20*/  SHF.R.U32.HI R15, RZ, 0x18, R12 ;  /* 0x00000018ff0f7819 */ /* 0x000fe4000001160c */
[--C-:B------:R-:W-:Y:S02]  /*4a30*/  SHF.R.U32.HI R12, RZ, 0x10, R10.reuse ;  /* 0x00000010ff0c7819 */ /* 0x100fe4000001160a */
[----:B------:R-:W-:Y:S01]  /*4a40*/  SHF.R.U32.HI R16, RZ, 0x18, R10 ;  /* 0x00000018ff107819 */ /* 0x000fe2000001160a */
[----:B------:R1:W-:Y:S01]  /*4a50*/  MUFU.EX2 R63, R9 ;  /* 0x00000009003f7308 */ /* 0x0003e20000000800 */
[----:B--2---:R-:W-:Y:S01]  /*4a60*/  FFMA.FTZ R7, R55, c[0x0][0x23c], -R2 ;  /* 0x00008f0037077a23 */ /* 0x004fe20000010802 */
[----:B----4-:R-:W-:-:S04]  /*4a70*/  F2FP.PACK_AB R0, R111, R108 ;  /* 0x0000006c6f00723e */ /* 0x010fc800000000ff */
[----:B------:R-:W-:Y:S02]  /*4a80*/  PRMT R222, R0, 0x7610, R222 ;  /* 0x0000761000de7816 */ /* 0x000fe400000000de */
[----:B---3--:R-:W-:Y:S01]  /*4a90*/  LOP3.LUT R8, R10, 0xffff, RZ, 0xc0, !PT ;  /* 0x0000ffff0a087812 */ /* 0x008fe200078ec0ff */
[----:B------:R2:W-:Y:S01]  /*4aa0*/  MUFU.EX2 R243, R7 ;  /* 0x0000000700f37308 */ /* 0x0005e20000000800 */
[----:B------:R-:W-:Y:S02]  /*4ab0*/  SHF.R.U32.HI R10, RZ, 0x8, R11 ;  /* 0x00000008ff0a7819 */ /* 0x000fe4000001160b */
[----:B------:R-:W-:Y:S02]  /*4ac0*/  LOP3.LUT R11, R13, 0xff, RZ, 0xc0, !PT ;  /* 0x000000ff0d0b7812 */ /* 0x000fe400078ec0ff */
[----:B------:R-:W-:Y:S01]  /*4ad0*/  PRMT R13, R14, 0x5410, R10 ;  /* 0x000054100e0d7816 */ /* 0x000fe2000000000a */
[----:B------:R-:W-:Y:S01]  /*4ae0*/  FFMA.FTZ R10, R60, c[0x0][0x23c], -R2 ;  /* 0x00008f003c0a7a23 */ /* 0x000fe20000010802 */
[----:B-1----:R-:W-:Y:S01]  /*4af0*/  SHF.R.U32.HI R9, RZ, 0x8, R8 ;  /* 0x00000008ff097819 */ /* 0x002fe20000011608 */
[--C-:B------:R-:W-:Y:S01]  /*4b00*/  FFMA.FTZ R14, R56, c[0x0][0x23c], -R6.reuse ;  /* 0x00008f00380e7a23 */ /* 0x100fe20000010806 */
[----:B------:R-:W-:Y:S01]  /*4b10*/  LOP3.LUT R8, R12, 0xff, RZ, 0xc0, !PT ;  /* 0x000000ff0c087812 */ /* 0x000fe200078ec0ff */
[----:B------:R1:W-:Y:S01]  /*4b20*/  MUFU.EX2 R60, R10 ;  /* 0x0000000a003c7308 */ /* 0x0003e20000000800 */
[----:B------:R-:W-:Y:S01]  /*4b30*/  PRMT R9, R17, 0x5410, R9 ;  /* 0x0000541011097816 */ /* 0x000fe20000000009 */
[----:B------:R-:W-:Y:S01]  /*4b40*/  FFMA.FTZ R17, R52, c[0x0][0x23c], -R6 ;  /* 0x00008f0034117a23 */ /* 0x000fe20000010806 */
[----:B------:R-:W-:Y:S01]  /*4b50*/  PRMT R12, R8, 0x5410, R16 ;  /* 0x00005410080c7816 */ /* 0x000fe20000000010 */
[--C-:B------:R-:W-:Y:S01]  /*4b60*/  FFMA.FTZ R6, R50, c[0x0][0x23c], -R2.reuse ;  /* 0x00008f0032067a23 */ /* 0x100fe20000010802 */
[----:B------:R-:W-:Y:S01]  /*4b70*/  PRMT R221, R0, 0x7632, R221 ;  /* 0x0000763200dd7816 */ /* 0x000fe200000000dd */
[----:B------:R-:W-:Y:S01]  /*4b80*/  FFMA.FTZ R8, R51, c[0x0][0x23c], -R2 ;  /* 0x00008f0033087a23 */ /* 0x000fe20000010802 */
[----:B-----5:R-:W-:Y:S01]  /*4b90*/  F2FP.PACK_AB R2, R76, R78 ;  /* 0x0000004e4c02723e */ /* 0x020fe200000000ff */
[----:B------:R-:W-:Y:S01]  /*4ba0*/  MUFU.EX2 R239, R14 ;  /* 0x0000000e00ef7308 */ /* 0x000fe20000000800 */
[----:B------:R-:W-:Y:S01]  /*4bb0*/  IMAD R16, R165, 0x10000, R165 ;  /* 0x00010000a5107824 */ /* 0x000fe200078e02a5 */
[----:B------:R-:W-:-:S02]  /*4bc0*/  PRMT R11, R11, 0x5410, R15 ;  /* 0x000054100b0b7816 */ /* 0x000fc4000000000f */
[C---:B------:R-:W-:Y:S02]  /*4bd0*/  PRMT R49, R2.reuse, 0x7610, R49 ;  /* 0x0000761002317816 */ /* 0x040fe40000000031 */
[----:B------:R-:W-:Y:S01]  /*4be0*/  PRMT R48, R2, 0x7632, R48 ;  /* 0x0000763202307816 */ /* 0x000fe20000000030 */
[--C-:B--2---:R-:W-:Y:S01]  /*4bf0*/  HSET2.LE.AND R7, R25, R16.reuse, PT ;  /* 0x0000001019077233 */ /* 0x104fe20003803000 */
[----:B------:R-:W2:Y:S01]  /*4c00*/  MUFU.EX2 R238, R17 ;  /* 0x0000001100ee7308 */ /* 0x000ea20000000800 */
[----:B------:R-:W-:Y:S01]  /*4c10*/  F2FP.PACK_AB R2, R77, R79 ;  /* 0x0000004f4d02723e */ /* 0x000fe200000000ff */
[--C-:B-1----:R-:W-:Y:S02]  /*4c20*/  HSET2.LE.AND R10, R24, R16.reuse, PT ;  /* 0x00000010180a7233 */ /* 0x102fe40003803000 */
[--C-:B------:R-:W-:Y:S01]  /*4c30*/  HSET2.LE.AND R15, R38, R16.reuse, PT ;  /* 0x00000010260f7233 */ /* 0x100fe20003803000 */
[C---:B------:R-:W-:Y:S01]  /*4c40*/  PRMT R234, R2.reuse, 0x7610, R234 ;  /* 0x0000761002ea7816 */ /* 0x040fe200000000ea */
[--C-:B------:R-:W-:Y:S01]  /*4c50*/  HSET2.LE.AND R19, R19, R16.reuse, PT ;  /* 0x0000001013137233 */ /* 0x100fe20003803000 */
[----:B------:R-:W-:Y:S01]  /*4c60*/  PRMT R233, R2, 0x7632, R233 ;  /* 0x0000763202e97816 */ /* 0x000fe200000000e9 */
[----:B------:R1:W-:Y:S01]  /*4c70*/  MUFU.EX2 R241, R6 ;  /* 0x0000000600f17308 */ /* 0x0003e20000000800 */
[----:B------:R-:W-:Y:S01]  /*4c80*/  F2FP.PACK_AB R2, R249, R250 ;  /* 0x000000faf902723e */ /* 0x000fe200000000ff */
[----:B------:R-:W-:-:S02]  /*4c90*/  HSET2.LE.AND R26, R26, R16, PT ;  /* 0x000000101a1a7233 */ /* 0x000fc40003803000 */
[--C-:B------:R-:W-:Y:S01]  /*4ca0*/  HSET2.LE.AND R28, R35, R16.reuse, PT ;  /* 0x00000010231c7233 */ /* 0x100fe20003803000 */
[C---:B------:R-:W-:Y:S01]  /*4cb0*/  PRMT R230, R2.reuse, 0x7610, R230 ;  /* 0x0000761002e67816 */ /* 0x040fe200000000e6 */
[--C-:B------:R-:W-:Y:S01]  /*4cc0*/  HSET2.LE.AND R29, R29, R16.reuse, PT ;  /* 0x000000101d1d7233 */ /* 0x100fe20003803000 */
[----:B------:R-:W-:Y:S01]  /*4cd0*/  PRMT R229, R2, 0x7632, R229 ;  /* 0x0000763202e57816 */ /* 0x000fe200000000e5 */
[----:B------:R-:W3:Y:S01]  /*4ce0*/  MUFU.EX2 R240, R8 ;  /* 0x0000000800f07308 */ /* 0x000ee20000000800 */
[----:B------:R-:W-:Y:S01]  /*4cf0*/  F2FP.PACK_AB R2, R248, R245 ;  /* 0x000000f5f802723e */ /* 0x000fe200000000ff */
[--C-:B------:R-:W-:Y:S01]  /*4d00*/  HSET2.LE.AND R31, R34, R16.reuse, PT ;  /* 0x00000010221f7233 */ /* 0x100fe20003803000 */
[----:B--2---:R-:W-:Y:S01]  /*4d10*/  F2FP.PACK_AB R0, R238, R239 ;  /* 0x000000efee00723e */ /* 0x004fe200000000ff */
[--C-:B------:R-:W-:Y:S01]  /*4d20*/  HSET2.LE.AND R22, R22, R16.reuse, PT ;  /* 0x0000001016167233 */ /* 0x100fe20003803000 */
[C---:B------:R-:W-:Y:S01]  /*4d30*/  PRMT R226, R2.reuse, 0x7610, R226 ;  /* 0x0000761002e27816 */ /* 0x040fe200000000e2 */
[--C-:B------:R-:W-:Y:S01]  /*4d40*/  HSET2.LE.AND R24, R18, R16.reuse, PT ;  /* 0x0000001012187233 */ /* 0x100fe20003803000 */
[----:B------:R-:W-:Y:S01]  /*4d50*/  PRMT R225, R2, 0x7632, R225 ;  /* 0x0000763202e17816 */ /* 0x000fe200000000e1 */
[--C-:B------:R-:W-:Y:S01]  /*4d60*/  HSET2.LE.AND R20, R20, R16.reuse, PT ;  /* 0x0000001014147233 */ /* 0x100fe20003803000 */
[----:B-1----:R-:W-:Y:S01]  /*4d70*/  F2FP.PACK_AB R6, R61, R62 ;  /* 0x0000003e3d06723e */ /* 0x002fe200000000ff */
[--C-:B------:R-:W-:Y:S01]  /*4d80*/  HSET2.LE.AND R21, R21, R16.reuse, PT ;  /* 0x0000001015157233 */ /* 0x100fe20003803000 */
[----:B------:R-:W-:Y:S01]  /*4d90*/  F2FP.PACK_AB R2, R93, R94 ;  /* 0x0000005e5d02723e */ /* 0x000fe200000000ff */
[--C-:B------:R-:W-:Y:S01]  /*4da0*/  HSET2.LE.AND R13, R13, R16.reuse, PT ;  /* 0x000000100d0d7233 */ /* 0x100fe20003803000 */
[C---:B------:R-:W-:Y:S01]  /*4db0*/  PRMT R51, R6.reuse, 0x7632, R51 ;  /* 0x0000763206337816 */ /* 0x040fe20000000033 */
[--C-:B------:R-:W-:Y:S01]  /*4dc0*/  HSET2.LE.AND R25, R11, R16.reuse, PT ;  /* 0x000000100b197233 */ /* 0x100fe20003803000 */
[----:B------:R-:W-:Y:S01]  /*4dd0*/  PRMT R50, R6, 0x7610, R50 ;  /* 0x0000761006327816 */ /* 0x000fe20000000032 */
[--C-:B------:R-:W-:Y:S01]  /*4de0*/  HSET2.LE.AND R9, R9, R16.reuse, PT ;  /* 0x0000001009097233 */ /* 0x100fe20003803000 */
[----:B------:R-:W-:Y:S01]  /*4df0*/  F2FP.PACK_AB R6, R60, R63 ;  /* 0x0000003f3c06723e */ /* 0x000fe200000000ff */
[----:B------:R-:W-:Y:S01]  /*4e00*/  HSET2.LE.AND R12, R12, R16, PT ;  /* 0x000000100c0c7233 */ /* 0x000fe20003803000 */
[----:B------:R-:W-:Y:S01]  /*4e10*/  PRMT R216, R0, 0x7610, R216 ;  /* 0x0000761000d87816 */ /* 0x000fe200000000d8 */
[----:B------:R1:W-:Y:S01]  /*4e20*/  MUFU.EX2 R235, R32 ;  /* 0x0000002000eb7308 */ /* 0x0003e20000000800 */
[----:B------:R-:W-:-:S02]  /*4e30*/  PRMT R232, R6, 0x7632, R232 ;  /* 0x0000763206e87816 */ /* 0x000fc400000000e8 */
[----:B------:R-:W-:Y:S02]  /*4e40*/  PRMT R231, R6, 0x7610, R231 ;  /* 0x0000761006e77816 */ /* 0x000fe400000000e7 */
[----:B------:R-:W-:Y:S02]  /*4e50*/  F2FP.PACK_AB R6, R243, R244 ;  /* 0x000000f4f306723e */ /* 0x000fe400000000ff */
[----:B------:R-:W-:Y:S01]  /*4e60*/  PRMT R199, R0, 0x7632, R199 ;  /* 0x0000763200c77816 */ /* 0x000fe200000000c7 */
[----:B------:R-:W-:Y:S01]  /*4e70*/  MUFU.EX2 R237, R23 ;  /* 0x0000001700ed7308 */ /* 0x000fe20000000800 */
[----:B------:R-:W-:Y:S02]  /*4e80*/  PRMT R0, R44, 0x5410, R45 ;  /* 0x000054102c007816 */ /* 0x000fe4000000002d */
[C---:B------:R-:W-:Y:S02]  /*4e90*/  PRMT R228, R6.reuse, 0x7610, R228 ;  /* 0x0000761006e47816 */ /* 0x040fe400000000e4 */
[----:B------:R-:W-:-:S02]  /*4ea0*/  PRMT R227, R6, 0x7632, R227 ;  /* 0x0000763206e37816 */ /* 0x000fc400000000e3 */
[C---:B------:R-:W-:Y:S01]  /*4eb0*/  PRMT R47, R2.reuse, 0x7610, R47 ;  /* 0x00007610022f7816 */ /* 0x040fe2000000002f */
[----:B------:R-:W2:Y:S01]  /*4ec0*/  MUFU.EX2 R242, R27 ;  /* 0x0000001b00f27308 */ /* 0x000ea20000000800 */
[----:B------:R-:W-:Y:S01]  /*4ed0*/  PRMT R46, R2, 0x7632, R46 ;  /* 0x00007632022e7816 */ /* 0x000fe2000000002e */
[----:B-1----:R-:W-:Y:S01]  /*4ee0*/  LDSM.16.MT88.4 R32, [R203+0xb000] ;  /* 0x00b00000cb20783b */ /* 0x002fe20000004200 */
[----:B---3--:R-:W-:Y:S02]  /*4ef0*/  F2FP.PACK_AB R6, R240, R241 ;  /* 0x000000f1f006723e */ /* 0x008fe400000000ff */
[----:B------:R-:W-:Y:S02]  /*4f00*/  LOP3.LUT R16, R7, R0, RZ, 0xc0, !PT ;  /* 0x0000000007107212 */ /* 0x000fe400078ec0ff */
[----:B------:R-:W-:Y:S02]  /*4f10*/  PRMT R0, R47, 0x5410, R46 ;  /* 0x000054102f007816 */ /* 0x000fe4000000002e */
[----:B------:R-:W-:-:S02]  /*4f20*/  PRMT R224, R6, 0x7610, R224 ;  /* 0x0000761006e07816 */ /* 0x000fc400000000e0 */
[----:B------:R-:W-:Y:S02]  /*4f30*/  PRMT R223, R6, 0x7632, R223 ;  /* 0x0000763206df7816 */ /* 0x000fe400000000df */
[----:B------:R-:W-:Y:S02]  /*4f40*/  F2FP.PACK_AB R6, R95, R92 ;  /* 0x0000005c5f06723e */ /* 0x000fe400000000ff */
[----:B------:R-:W-:Y:S02]  /*4f50*/  LOP3.LUT R17, R10, R0, RZ, 0xc0, !PT ;  /* 0x000000000a117212 */ /* 0x000fe400078ec0ff */
[----:B------:R-:W-:Y:S02]  /*4f60*/  PRMT R0, R222, 0x5410, R221 ;  /* 0x00005410de007816 */ /* 0x000fe400000000dd */
[C---:B------:R-:W-:Y:S02]  /*4f70*/  PRMT R220, R6.reuse, 0x7610, R220 ;  /* 0x0000761006dc7816 */ /* 0x040fe400000000dc */
[----:B------:R-:W-:Y:S01]  /*4f80*/  PRMT R219, R6, 0x7632, R219 ;  /* 0x0000763206db7816 */ /* 0x000fe200000000db */
[----:B------:R-:W-:Y:S01]  /*4f90*/  IMAD.WIDE.U32 R6, R72, -0x326172a9, RZ ;  /* 0xcd9e8d5748067825 */ /* 0x000fe200078e00ff */
[----:B------:R-:W-:-:S02]  /*4fa0*/  LOP3.LUT R18, R15, R0, RZ, 0xc0, !PT ;  /* 0x000000000f127212 */ /* 0x000fc400078ec0ff */
[----:B------:R-:W-:Y:S02]  /*4fb0*/  PRMT R0, R220, 0x5410, R219 ;  /* 0x00005410dc007816 */ /* 0x000fe400000000db */
[----:B------:R-:W-:Y:S02]  /*4fc0*/  F2FP.PACK_AB R2, R251, R110 ;  /* 0x0000006efb02723e */ /* 0x000fe400000000ff */
[----:B------:R-:W-:Y:S02]  /*4fd0*/  LOP3.LUT R19, R19, R0, RZ, 0xc0, !PT ;  /* 0x0000000013137212 */ /* 0x000fe400078ec0ff */
[----:B------:R-:W-:Y:S02]  /*4fe0*/  PRMT R0, R234, 0x5410, R233 ;  /* 0x00005410ea007816 */ /* 0x000fe400000000e9 */
[----:B------:R-:W-:Y:S02]  /*4ff0*/  PRMT R218, R2, 0x7610, R218 ;  /* 0x0000761002da7816 */ /* 0x000fe400000000da */
[----:B------:R-:W-:Y:S01]  /*5000*/  LOP3.LUT R10, R20, R0, RZ, 0xc0, !PT ;  /* 0x00000000140a7212 */ /* 0x000fe200078ec0ff */
[----:B------:R-:W-:Y:S01]  /*5010*/  HMMA.16816.F32 R144, R16, R192, RZ ;  /* 0x000000c01090723c */ /* 0x000fe200000018ff */
[----:B------:R-:W-:-:S02]  /*5020*/  PRMT R0, R231, 0x5410, R232 ;  /* 0x00005410e7007816 */ /* 0x000fc400000000e8 */
[----:B------:R-:W-:Y:S02]  /*5030*/  PRMT R217, R2, 0x7632, R217 ;  /* 0x0000763202d97816 */ /* 0x000fe400000000d9 */
[----:B------:R-:W-:Y:S01]  /*5040*/  LOP3.LUT R11, R21, R0, RZ, 0xc0, !PT ;  /* 0x00000000150b7212 */ /* 0x000fe200078ec0ff */
[----:B------:R-:W-:Y:S01]  /*5050*/  IMAD.WIDE.U32 R20, R53, -0x326172a9, RZ ;  /* 0xcd9e8d5735147825 */ /* 0x000fe200078e00ff */
[----:B------:R-:W-:Y:S01]  /*5060*/  PRMT R0, R49, 0x5410, R48 ;  /* 0x0000541031007816 */ /* 0x000fe20000000030 */
[----:B------:R-:W-:Y:S01]  /*5070*/  HMMA.16816.F32 R152, R16, R148, RZ ;  /* 0x000000941098723c */ /* 0x000fe200000018ff */
[----:B--2---:R-:W-:Y:S02]  /*5080*/  F2FP.PACK_AB R2, R242, R237 ;  /* 0x000000edf202723e */ /* 0x004fe400000000ff */
[----:B------:R-:W-:Y:S02]  /*5090*/  LOP3.LUT R8, R9, R0, RZ, 0xc0, !PT ;  /* 0x0000000009087212 */ /* 0x000fe400078ec0ff */
[----:B------:R-:W-:-:S02]  /*50a0*/  PRMT R0, R50, 0x5410, R51 ;  /* 0x0000541032007816 */ /* 0x000fc40000000033 */
[----:B------:R-:W-:Y:S01]  /*50b0*/  PRMT R198, R2, 0x7610, R198 ;  /* 0x0000761002c67816 */ /* 0x000fe200000000c6 */
[----:B------:R-:W-:Y:S01]  /*50c0*/  HMMA.16816.F32 R52, R16, R176, RZ ;  /* 0x000000b01034723c */ /* 0x000fe200000018ff */
[----:B------:R-:W-:Y:S02]  /*50d0*/  LOP3.LUT R9, R12, R0, RZ, 0xc0, !PT ;  /* 0x000000000c097212 */ /* 0x000fe400078ec0ff */
[----:B------:R-:W-:Y:S02]  /*50e0*/  F2FP.PACK_AB R0, R235, R236 ;  /* 0x000000eceb00723e */ /* 0x000fe400000000ff */
[----:B------:R-:W-:Y:S02]  /*50f0*/  PRMT R197, R2, 0x7632, R197 ;  /* 0x0000763202c57816 */ /* 0x000fe400000000c5 */
[C---:B------:R-:W-:Y:S01]  /*5100*/  PRMT R196, R0.reuse, 0x7610, R196 ;  /* 0x0000761000c47816 */ /* 0x040fe200000000c4 */
[----:B------:R-:W-:Y:S01]  /*5110*/  HMMA.16816.F32 R168, R8, R148, RZ ;  /* 0x0000009408a8723c */ /* 0x000fe200000018ff */
[----:B------:R-:W-:-:S02]  /*5120*/  PRMT R135, R0, 0x7632, R135 ;  /* 0x0000763200877816 */ /* 0x000fc40000000087 */
[----:B------:R-:W-:Y:S02]  /*5130*/  PRMT R0, R218, 0x5410, R217 ;  /* 0x00005410da007816 */ /* 0x000fe400000000d9 */
[----:B------:R-:W-:Y:S02]  /*5140*/  LOP3.LUT R12, R69, UR9, R66, 0x96, !PT ;  /* 0x00000009450c7c12 */ /* 0x000fe4000f8e9642 */
[----:B------:R-:W-:Y:S01]  /*5150*/  LOP3.LUT R128, R22, R0, RZ, 0xc0, !PT ;  /* 0x0000000016807212 */ /* 0x000fe200078ec0ff */
[----:B------:R-:W-:Y:S01]  /*5160*/  HMMA.16816.F32 R160, R8, R192, RZ ;  /* 0x000000c008a0723c */ /* 0x000fe200000018ff */
[----:B------:R-:W-:Y:S01]  /*5170*/  PRMT R0, R216, 0x5410, R199 ;  /* 0x00005410d8007816 */ /* 0x000fe200000000c7 */
[----:B------:R-:W-:Y:S01]  /*5180*/  IMAD.WIDE.U32 R22, R12, -0x2daee0ad, RZ ;  /* 0xd2511f530c167825 */ /* 0x000fe200078e00ff */
[----:B------:R-:W-:Y:S02]  /*5190*/  LOP3.LUT R2, R96, 0x7ffffffc, RZ, 0xc0, !PT ;  /* 0x7ffffffc60027812 */ /* 0x000fe400078ec0ff */
[----:B------:R-:W-:-:S02]  /*51a0*/  LOP3.LUT R129, R24, R0, RZ, 0xc0, !PT ;  /* 0x0000000018817212 */ /* 0x000fc400078ec0ff */
[----:B------:R-:W-:Y:S01]  /*51b0*/  PRMT R0, R198, 0x5410, R197 ;  /* 0x00005410c6007816 */ /* 0x000fe200000000c5 */
[----:B------:R-:W-:Y:S01]  /*51c0*/  IMAD.IADD R2, R91, 0x1, -R2 ;  /* 0x000000015b027824 */ /* 0x000fe200078e0a02 */
[----:B------:R-:W-:Y:S01]  /*51d0*/  LOP3.LUT R4, R7, UR9, R74, 0x96, !PT ;  /* 0x0000000907047c12 */ /* 0x000fe2000f8e964a */
[----:B------:R-:W-:Y:S01]  /*51e0*/  HMMA.16816.F32 R40, R8, R184, RZ ;  /* 0x000000b80828723c */ /* 0x000fe200000018ff */
[----:B------:R-:W-:Y:S01]  /*51f0*/  LOP3.LUT R130, R26, R0, RZ, 0xc0, !PT ;  /* 0x000000001a827212 */ /* 0x000fe200078ec0ff */
[----:B------:R-:W-:Y:S01]  /*5200*/  IMAD.SHL.U32 R2, R2, 0x2, RZ ;  /* 0x0000000202027824 */ /* 0x000fe200078e00ff */
[----:B------:R-:W-:-:S04]  /*5210*/  PRMT R0, R196, 0x5410, R135 ;  /* 0x00005410c4007816 */ /* 0x000fc80000000087 */
[----:B------:R-:W-:Y:S01]  /*5220*/  LOP3.LUT R131, R28, R0, RZ, 0xc0, !PT ;  /* 0x000000001c837212 */ /* 0x000fe200078ec0ff */
[----:B------:R-:W-:Y:S01]  /*5230*/  IMAD R28, R97, c[0x0][0x228], R2 ;  /* 0x00008a00611c7a24 */ /* 0x000fe200078e0202 */
[----:B------:R-:W-:Y:S01]  /*5240*/  PRMT R0, R230, 0x5410, R229 ;  /* 0x00005410e6007816 */ /* 0x000fe200000000e5 */
[----:B------:R-:W-:Y:S01]  /*5250*/  LDSM.16.MT88.4 R96, [R203+0xb800] ;  /* 0x00b80000cb60783b */ /* 0x000fe20000004200 */
[----:B------:R-:W-:Y:S02]  /*5260*/  HMMA.16816.F32 R56, R8, R176, RZ ;  /* 0x000000b00838723c */ /* 0x000fe400000018ff */
[----:B------:R-:W-:Y:S01]  /*5270*/  LOP3.LUT R124, R13, R0, RZ, 0xc0, !PT ;  /* 0x000000000d7c7212 */ /* 0x000fe200078ec0ff */
[----:B------:R-:W-:Y:S01]  /*5280*/  IMAD.WIDE.U32 R12, R4, -0x2daee0ad, RZ ;  /* 0xd2511f53040c7825 */ /* 0x000fe200078e00ff */
[----:B------:R-:W-:-:S04]  /*5290*/  PRMT R0, R228, 0x5410, R227 ;  /* 0x00005410e4007816 */ /* 0x000fc800000000e3 */
[----:B------:R-:W-:Y:S01]  /*52a0*/  LOP3.LUT R125, R25, R0, RZ, 0xc0, !PT ;  /* 0x00000000197d7212 */ /* 0x000fe200078ec0ff */
[C---:B------:R-:W-:Y:S01]  /*52b0*/  HMMA.16816.F32 R144, R128.reuse, R140, R144 ;  /* 0x0000008c8090723c */ /* 0x040fe20000001890 */
[----:B------:R-:W-:Y:S02]  /*52c0*/  PRMT R0, R226, 0x5410, R225 ;  /* 0x00005410e2007816 */ /* 0x000fe400000000e1 */
[----:B------:R-:W-:Y:S02]  /*52d0*/  LOP3.LUT R4, R13, UR6, R70, 0x96, !PT ;  /* 0x000000060d047c12 */ /* 0x000fe4000f8e9646 */
[----:B------:R-:W-:Y:S02]  /*52e0*/  LOP3.LUT R126, R29, R0, RZ, 0xc0, !PT ;  /* 0x000000001d7e7212 */ /* 0x000fe400078ec0ff */
[----:B------:R-:W-:Y:S01]  /*52f0*/  PRMT R0, R224, 0x5410, R223 ;  /* 0x00005410e0007816 */ /* 0x000fe200000000df */
[----:B------:R-:W-:Y:S03]  /*5300*/  HMMA.16816.F32 R152, R128, R188, R152 ;  /* 0x000000bc8098723c */ /* 0x000fe60000001898 */
[----:B------:R-:W-:-:S02]  /*5310*/  LOP3.LUT R127, R31, R0, RZ, 0xc0, !PT ;  /* 0x000000001f7f7212 */ /* 0x000fc400078ec0ff */
[----:B------:R-:W-:Y:S02]  /*5320*/  LOP3.LUT R0, R21, UR7, R6, 0x96, !PT ;  /* 0x0000000715007c12 */ /* 0x000fe4000f8e9606 */
[----:B------:R-:W-:Y:S02]  /*5330*/  LOP3.LUT R21, R37, UR7, R68, 0x96, !PT ;  /* 0x0000000725157c12 */ /* 0x000fe4000f8e9644 */
[----:B------:R-:W-:Y:S01]  /*5340*/  HMMA.16816.F32 R68, R16, R136, RZ ;  /* 0x000000881044723c */ /* 0x000fe200000018ff */
[----:B------:R-:W-:Y:S01]  /*5350*/  IMAD.WIDE.U32 R6, R0, -0x2daee0ad, RZ ;  /* 0xd2511f5300067825 */ /* 0x000fe200078e00ff */
[----:B------:R-:W-:Y:S02]  /*5360*/  LOP3.LUT R0, R23, UR6, R64, 0x96, !PT ;  /* 0x0000000617007c12 */ /* 0x000fe4000f8e9640 */
[----:B------:R-:W1:Y:S02]  /*5370*/  LDSM.16.MT88.4 R64, [R205+0xa800] ;  /* 0x00a80000cd40783b */ /* 0x000e640000004200 */
[----:B------:R-:W-:Y:S01]  /*5380*/  LOP3.LUT R2, R7, UR16, R12, 0x96, !PT ;  /* 0x0000001007027c12 */ /* 0x000fe2000f8e960c */
[----:B------:R-:W-:Y:S01]  /*5390*/  IMAD.WIDE.U32 R12, R4, -0x326172a9, RZ ;  /* 0xcd9e8d57040c7825 */ /* 0x000fe200078e00ff */
[C---:B------:R-:W-:Y:S01]  /*53a0*/  LOP3.LUT R23, R6.reuse, 0xff, RZ, 0xc0, !PT ;  /* 0x000000ff06177812 */ /* 0x040fe200078ec0ff */
[----:B------:R-:W-:Y:S01]  /*53b0*/  HMMA.16816.F32 R168, R124, R188, R168 ;  /* 0x000000bc7ca8723c */ /* 0x000fe200000018a8 */
[----:B------:R-:W-:Y:S01]  /*53c0*/  LOP3.LUT R24, R6, 0xffff, RZ, 0xc0, !PT ;  /* 0x0000ffff06187812 */ /* 0x000fe200078ec0ff */
[----:B------:R-:W-:Y:S01]  /*53d0*/  IMAD.WIDE.U32 R14, R0, -0x326172a9, RZ ;  /* 0xcd9e8d57000e7825 */ /* 0x000fe200078e00ff */
[----:B------:R-:W-:-:S02]  /*53e0*/  LOP3.LUT R0, R13, UR15, R20, 0x96, !PT ;  /* 0x0000000f0d007c12 */ /* 0x000fc4000f8e9614 */
[----:B------:R-:W-:Y:S02]  /*53f0*/  SHF.R.U32.HI R26, RZ, 0x10, R6 ;  /* 0x00000010ff1a7819 */ /* 0x000fe40000011606 */
[C---:B------:R-:W-:Y:S01]  /*5400*/  LOP3.LUT R27, R14.reuse, 0xff, RZ, 0xc0, !PT ;  /* 0x000000ff0e1b7812 */ /* 0x040fe200078ec0ff */
[C---:B------:R-:W-:Y:S01]  /*5410*/  HMMA.16816.F32 R160, R124.reuse, R140, R160 ;  /* 0x0000008c7ca0723c */ /* 0x040fe200000018a0 */
[----:B------:R-:W-:Y:S02]  /*5420*/  LOP3.LUT R29, R14, 0xffff, RZ, 0xc0, !PT ;  /* 0x0000ffff0e1d7812 */ /* 0x000fe400078ec0ff */
[--C-:B------:R-:W-:Y:S02]  /*5430*/  SHF.R.U32.HI R31, RZ, 0x10, R14.reuse ;  /* 0x00000010ff1f7819 */ /* 0x100fe4000001160e */
[----:B------:R-:W-:Y:S02]  /*5440*/  SHF.R.U32.HI R30, RZ, 0x18, R14 ;  /* 0x00000018ff1e7819 */ /* 0x000fe4000001160e */
[----:B------:R-:W-:Y:S01]  /*5450*/  SHF.R.U32.HI R25, RZ, 0x18, R6 ;  /* 0x00000018ff197819 */ /* 0x000fe20000011606 */
[----:B------:R-:W-:Y:S01]  /*5460*/  IMAD.WIDE.U32 R6, R21, -0x2daee0ad, RZ ;  /* 0xd2511f5315067825 */ /* 0x000fe200078e00ff */
[----:B------:R-:W-:Y:S01]  /*5470*/  LOP3.LUT R14, R0, 0xffff, RZ, 0xc0, !PT ;  /* 0x0000ffff000e7812 */ /* 0x000fe200078ec0ff */
[----:B------:R-:W-:Y:S01]  /*5480*/  HMMA.16816.F32 R40, R124, R180, R40 ;  /* 0x000000b47c28723c */ /* 0x000fe20000001828 */
[----:B------:R-:W-:-:S02]  /*5490*/  LOP3.LUT R4, R15, UR15, R36, 0x96, !PT ;  /* 0x0000000f0f047c12 */ /* 0x000fc4000f8e9624 */
[----:B------:R-:W-:Y:S02]  /*54a0*/  LOP3.LUT R15, R0, 0xff, RZ, 0xc0, !PT ;  /* 0x000000ff000f7812 */ /* 0x000fe400078ec0ff */
[----:B------:R-:W-:Y:S02]  /*54b0*/  SHF.R.U32.HI R14, RZ, 0x8, R14 ;  /* 0x00000008ff0e7819 */ /* 0x000fe4000001160e */
[----:B------:R-:W-:Y:S01]  /*54c0*/  LOP3.LUT R5, R7, UR16, R22, 0x96, !PT ;  /* 0x0000001007057c12 */ /* 0x000fe2000f8e9616 */
[----:B------:R-:W-:Y:S01]  /*54d0*/  HMMA.16816.F32 R36, R16, R184, RZ ;  /* 0x000000b81024723c */ /* 0x000fe200000018ff */
[----:B------:R-:W-:Y:S02]  /*54e0*/  LOP3.LUT R22, R6, 0xffff, RZ, 0xc0, !PT ;  /* 0x0000ffff06167812 */ /* 0x000fe400078ec0ff */
[----:B------:R-:W-:Y:S02]  /*54f0*/  ISETP.GE.U32.AND P2, PT, R165, R15, PT ;  /* 0x0000000fa500720c */ /* 0x000fe40003f46070 */
[----:B------:R-:W-:-:S02]  /*5500*/  LOP3.LUT R7, R14, 0xffff, RZ, 0xc0, !PT ;  /* 0x0000ffff0e077812 */ /* 0x000fc400078ec0ff */
[--C-:B------:R-:W-:Y:S02]  /*5510*/  SHF.R.U32.HI R14, RZ, 0x18, R0.reuse ;  /* 0x00000018ff0e7819 */ /* 0x100fe40000011600 */
[----:B------:R-:W-:Y:S01]  /*5520*/  SHF.R.U32.HI R0, RZ, 0x10, R0 ;  /* 0x00000010ff007819 */ /* 0x000fe20000011600 */
[-C--:B-1----:R-:W-:Y:S01]  /*5530*/  HMMA.16816.F32 R56, R124, R64.reuse, R56 ;  /* 0x000000407c38723c */ /* 0x082fe20000001838 */
[----:B------:R-:W-:Y:S02]  /*5540*/  LOP3.LUT R20, R6, 0xff, RZ, 0xc0, !PT ;  /* 0x000000ff06147812 */ /* 0x000fe400078ec0ff */
[--C-:B------:R-:W-:Y:S02]  /*5550*/  SHF.R.U32.HI R21, RZ, 0x10, R6.reuse ;  /* 0x00000010ff157819 */ /* 0x100fe40000011606 */
[----:B------:R-:W-:Y:S01]  /*5560*/  SHF.R.U32.HI R15, RZ, 0x18, R6 ;  /* 0x00000018ff0f7819 */ /* 0x000fe20000011606 */
[----:B------:R-:W-:Y:S01]  /*5570*/  @!P2 HADD2 R80, -R49.H0_H0, -RZ.H0_H0 ;  /* 0xa00000ff3150a230 */ /* 0x000fe20000000900 */
[----:B------:R-:W-:Y:S01]  /*5580*/  ISETP.GE.U32.AND P5, PT, R165, R14, PT ;  /* 0x0000000ea500720c */ /* 0x000fe20003fa6070 */
[----:B------:R-:W-:Y:S01]  /*5590*/  HMMA.16816.F32 R52, R128, R64, R52 ;  /* 0x000000408034723c */ /* 0x000fe20000001834 */
[----:B------:R-:W-:-:S02]  /*55a0*/  LOP3.LUT R6, R0, 0xff, RZ, 0xc0, !PT ;  /* 0x000000ff00067812 */ /* 0x000fc400078ec0ff */
[C---:B------:R-:W-:Y:S02]  /*55b0*/  LOP3.LUT R0, R12.reuse, 0xffff, RZ, 0xc0, !PT ;  /* 0x0000ffff0c007812 */ /* 0x040fe400078ec0ff */
[C---:B------:R-:W-:Y:S02]  /*55c0*/  ISETP.GE.U32.AND P4, PT, R165.reuse, R7, PT ;  /* 0x00000007a500720c */ /* 0x040fe40003f86070 */
[----:B------:R-:W-:Y:S01]  /*55d0*/  SHF.R.U32.HI R0, RZ, 0x8, R0 ;  /* 0x00000008ff007819 */ /* 0x000fe20000011600 */
[----:B------:R-:W-:Y:S01]  /*55e0*/  HMMA.16816.F32 R36, R128, R180, R36 ;  /* 0x000000b48024723c */ /* 0x000fe20000001824 */
[----:B------:R-:W-:Y:S02]  /*55f0*/  LOP3.LUT R7, R12, 0xff, RZ, 0xc0, !PT ;  /* 0x000000ff0c077812 */ /* 0x000fe400078ec0ff */
[----:B------:R-:W-:Y:S01]  /*5600*/  ISETP.GE.U32.AND P3, PT, R165, R6, PT ;  /* 0x00000006a500720c */ /* 0x000fe20003f66070 */
[----:B------:R-:W-:Y:S01]  /*5610*/  @!P5 HADD2 R81, -R51.H0_H0, -RZ.H0_H0 ;  /* 0xa00000ff3351d230 */ /* 0x000fe20000000900 */
[----:B------:R-:W-:-:S02]  /*5620*/  LOP3.LUT R0, R0, 0xffff, RZ, 0xc0, !PT ;  /* 0x0000ffff00007812 */ /* 0x000fc400078ec0ff */
[C---:B------:R-:W-:Y:S02]  /*5630*/  ISETP.GE.U32.AND P1, PT, R165.reuse, R7, PT ;  /* 0x00000007a500720c */ /* 0x040fe40003f26070 */
[----:B------:R-:W-:Y:S01]  /*5640*/  @!P2 PRMT R49, R80, 0x5410, RZ ;  /* 0x000054105031a816 */ /* 0x000fe200000000ff */
[----:B------:R-:W-:Y:S01]  /*5650*/  @!P4 HADD2 R73, -R48.H0_H0, -RZ.H0_H0 ;  /* 0xa00000ff3049c230 */ /* 0x000fe20000000900 */
[----:B------:R-:W-:Y:S02]  /*5660*/  ISETP.GE.U32.AND P2, PT, R165, R0, PT ;  /* 0x00000000a500720c */ /* 0x000fe40003f46070 */
[----:B------:R-:W-:Y:S02]  /*5670*/  LOP3.LUT R0, R2, 0xff, RZ, 0xc0, !PT ;  /* 0x000000ff02007812 */ /* 0x000fe400078ec0ff */
[----:B------:R-:W-:Y:S01]  /*5680*/  @!P5 PRMT R51, R81, 0x5410, RZ ;  /* 0x000054105133d816 */ /* 0x000fe200000000ff */
[----:B------:R-:W-:Y:S01]  /*5690*/  @!P3 HADD2 R82, -R50.H0_H0, -RZ.H0_H0 ;  /* 0xa00000ff3252b230 */ /* 0x000fe20000000900 */
[----:B------:R-:W-:-:S02]  /*56a0*/  ISETP.GE.U32.AND P5, PT, R165, R0, PT ;  /* 0x00000000a500720c */ /* 0x000fc40003fa6070 */
[----:B------:R-:W-:Y:S01]  /*56b0*/  SHF.R.U32.HI R13, RZ, 0x10, R12 ;  /* 0x00000010ff0d7819 */ /* 0x000fe2000001160c */
[----:B------:R-:W-:Y:S01]  /*56c0*/  @!P1 HADD2 R85, -R234.H0_H0, -RZ.H0_H0 ;  /* 0xa00000ffea559230 */ /* 0x000fe20000000900 */
[----:B------:R-:W-:Y:S02]  /*56d0*/  LOP3.LUT R0, R2, 0xffff, RZ, 0xc0, !PT ;  /* 0x0000ffff02007812 */ /* 0x000fe400078ec0ff */
[----:B------:R-:W-:Y:S01]  /*56e0*/  LOP3.LUT R6, R13, 0xff, RZ, 0xc0, !PT ;  /* 0x000000ff0d067812 */ /* 0x000fe200078ec0ff */
[----:B------:R-:W-:Y:S01]  /*56f0*/  @!P2 HADD2 R84, -R233.H0_H0, -RZ.H0_H0 ;  /* 0xa00000ffe954a230 */ /* 0x000fe20000000900 */
[----:B------:R-:W-:Y:S02]  /*5700*/  SHF.R.U32.HI R0, RZ, 0x8, R0 ;  /* 0x00000008ff007819 */ /* 0x000fe40000011600 */
[----:B------:R-:W-:Y:S02]  /*5710*/  @!P3 PRMT R50, R82, 0x5410, RZ ;  /* 0x000054105232b816 */ /* 0x000fe400000000ff */
[----:B------:R-:W-:Y:S01]  /*5720*/  ISETP.GE.U32.AND P3, PT, R165, R6, PT ;  /* 0x00000006a500720c */ /* 0x000fe20003f66070 */
[----:B------:R-:W-:Y:S01]  /*5730*/  @!P5 HADD2 R87, -R230.H0_H0, -RZ.H0_H0 ;  /* 0xa00000ffe657d230 */ /* 0x000fe20000000900 */
[----:B------:R-:W-:Y:S01]  /*5740*/  LOP3.LUT R0, R0, 0xffff, RZ, 0xc0, !PT ;  /* 0x0000ffff00007812 */ /* 0x000fe200078ec0ff */
[----:B------:R-:W1:Y:S01]  /*5750*/  LDSM.16.MT88.4 R80, [R201+0xb800] ;  /* 0x00b80000c950783b */ /* 0x000e620000004200 */
[----:B------:R-:W-:-:S02]  /*5760*/  SHF.R.U32.HI R6, RZ, 0x10, R2 ;  /* 0x00000010ff067819 */ /* 0x000fc40000011602 */
[----:B------:R-:W-:Y:S02]  /*5770*/  @!P1 PRMT R234, R85, 0x5410, RZ ;  /* 0x0000541055ea9816 */ /* 0x000fe400000000ff */
[----:B------:R-:W-:Y:S02]  /*5780*/  SHF.R.U32.HI R12, RZ, 0x18, R12 ;  /* 0x00000018ff0c7819 */ /* 0x000fe4000001160c */
[----:B------:R-:W-:Y:S02]  /*5790*/  ISETP.GE.U32.AND P1, PT, R165, R0, PT ;  /* 0x00000000a500720c */ /* 0x000fe40003f26070 */
[----:B------:R-:W-:Y:S01]  /*57a0*/  LOP3.LUT R0, R6, 0xff, RZ, 0xc0, !PT ;  /* 0x000000ff06007812 */ /* 0x000fe200078ec0ff */
[----:B------:R-:W-:Y:S01]  /*57b0*/  @!P3 HADD2 R88, -R231.H0_H0, -RZ.H0_H0 ;  /* 0xa00000ffe758b230 */ /* 0x000fe20000000900 */
[----:B------:R-:W-:Y:S02]  /*57c0*/  @!P4 PRMT R48, R73, 0x5410, RZ ;  /* 0x000054104930c816 */ /* 0x000fe400000000ff */
[----:B------:R-:W-:Y:S01]  /*57d0*/  ISETP.GE.U32.AND P4, PT, R165, R12, PT ;  /* 0x0000000ca500720c */ /* 0x000fe20003f86070 */
[----:B------:R-:W-:Y:S01]  /*57e0*/  HMMA.16816.F32 R72, R8, R136, RZ ;  /* 0x000000880848723c */ /* 0x000fe200000018ff */
[----:B------:R-:W-:-:S02]  /*57f0*/  @!P2 PRMT R233, R84, 0x5410, RZ ;  /* 0x0000541054e9a816 */ /* 0x000fc400000000ff */
[----:B------:R-:W-:Y:S02]  /*5800*/  ISETP.GE.U32.AND P2, PT, R165, R0, PT ;  /* 0x00000000a500720c */ /* 0x000fe40003f46070 */
[----:B------:R-:W-:Y:S01]  /*5810*/  SHF.R.U32.HI R0, RZ, 0x8, R24 ;  /* 0x00000008ff007819 */ /* 0x000fe20000011618 */
[----:B------:R-:W-:Y:S01]  /*5820*/  @!P1 HADD2 R90, -R229.H0_H0, -RZ.H0_H0 ;  /* 0xa00000ffe55a9230 */ /* 0x000fe20000000900 */
[----:B------:R-:W-:Y:S02]  /*5830*/  @!P5 PRMT R230, R87, 0x5410, RZ ;  /* 0x0000541057e6d816 */ /* 0x000fe400000000ff */
[----:B------:R-:W-:Y:S02]  /*5840*/  LOP3.LUT R0, R0, 0xffff, RZ, 0xc0, !PT ;  /* 0x0000ffff00007812 */ /* 0x000fe400078ec0ff */
[----:B------:R-:W-:Y:S01]  /*5850*/  SHF.R.U32.HI R2, RZ, 0x18, R2 ;  /* 0x00000018ff027819 */ /* 0x000fe20000011602 */
[----:B------:R-:W-:Y:S01]  /*5860*/  @!P4 HADD2 R86, -R232.H0_H0, -RZ.H0_H0 ;  /* 0xa00000ffe856c230 */ /* 0x000fe20000000900 */
[----:B------:R-:W-:-:S02]  /*5870*/  ISETP.GE.U32.AND P5, PT, R165, R0, PT ;  /* 0x00000000a500720c */ /* 0x000fc40003fa6070 */
[----:B------:R-:W-:Y:S01]  /*5880*/  LOP3.LUT R0, R26, 0xff, RZ, 0xc0, !PT ;  /* 0x000000ff1a007812 */ /* 0x000fe200078ec0ff */
[----:B------:R-:W-:Y:S01]  /*5890*/  @!P2 HADD2 R89, -R228.H0_H0, -RZ.H0_H0 ;  /* 0xa00000ffe459a230 */ /* 0x000fe20000000900 */
[----:B------:R-:W-:Y:S02]  /*58a0*/  @!P4 PRMT R232, R86, 0x5410, RZ ;  /* 0x0000541056e8c816 */ /* 0x000fe400000000ff */
[----:B------:R-:W-:Y:S01]  /*58b0*/  ISETP.GE.U32.AND P4, PT, R165, R2, PT ;  /* 0x00000002a500720c */ /* 0x000fe20003f86070 */
[----:B------:R-:W-:Y:S01]  /*58c0*/  HMMA.16816.F32 R84, R16, R32, RZ ;  /* 0x000000201054723c */ /* 0x000fe200000018ff */
[----:B------:R-:W-:Y:S02]  /*58d0*/  @!P2 PRMT R228, R89, 0x5410, RZ ;  /* 0x0000541059e4a816 */ /* 0x000fe400000000ff */
[C---:B------:R-:W-:Y:S02]  /*58e0*/  ISETP.GE.U32.AND P2, PT, R165.reuse, R0, PT ;  /* 0x00000000a500720c */ /* 0x040fe40003f46070 */
[----:B------:R-:W-:Y:S01]  /*58f0*/  SHF.R.U32.HI R0, RZ, 0x10, R4 ;  /* 0x00000010ff007819 */ /* 0x000fe20000011604 */
[----:B------:R-:W-:Y:S01]  /*5900*/  @!P5 HADD2 R101, -R225.H0_H0, -RZ.H0_H0 ;  /* 0xa00000ffe165d230 */ /* 0x000fe20000000900 */
[----:B------:R-:W-:Y:S01]  /*5910*/  LOP3.LUT R2, R4, 0xffff, RZ, 0xc0, !PT ;  /* 0x0000ffff04027812 */ /* 0x000fe200078ec0ff */
[----:B-1----:R-:W-:Y:S01]  /*5920*/  HMMA.16816.F32 R72, R124, R80, R72 ;  /* 0x000000507c48723c */ /* 0x002fe20000001848 */
[----:B------:R-:W-:Y:S01]  /*5930*/  ISETP.GE.U32.AND P6, PT, R165, R23, PT ;  /* 0x00000017a500720c */ /* 0x000fe20003fc6070 */
[----:B------:R-:W-:Y:S01]  /*5940*/  FADD.FTZ R23, R62, R61 ;  /* 0x0000003d3e177221 */ /* 0x000fe20000010000 */
[----:B------:R-:W-:Y:S01]  /*5950*/  LOP3.LUT R6, R0, 0xff, RZ, 0xc0, !PT ;  /* 0x000000ff00067812 */ /* 0x000fe200078ec0ff */
[----:B------:R-:W-:Y:S01]  /*5960*/  @!P4 HADD2 R91, -R227.H0_H0, -RZ.H0_H0 ;  /* 0xa00000ffe35bc230 */ /* 0x000fe20000000900 */
[----:B------:R-:W-:-:S02]  /*5970*/  SHF.R.U32.HI R0, RZ, 0x8, R2 ;  /* 0x00000008ff007819 */ /* 0x000fc40000011602 */
[----:B------:R-:W-:Y:S01]  /*5980*/  @!P5 PRMT R225, R101, 0x5410, RZ ;  /* 0x0000541065e1d816 */ /* 0x000fe200000000ff */
[----:B------:R-:W-:Y:S01]  /*5990*/  @!P2 HADD2 R102, -R224.H0_H0, -RZ.H0_H0 ;  /* 0xa00000ffe066a230 */ /* 0x000fe20000000900 */
[----:B------:R-:W-:Y:S01]  /*59a0*/  LOP3.LUT R0, R0, 0xffff, RZ, 0xc0, !PT ;  /* 0x0000ffff00007812 */ /* 0x000fe200078ec0ff */
[C---:B------:R-:W-:Y:S01]  /*59b0*/  HMMA.16816.F32 R68, R128.reuse, R80, R68 ;  /* 0x000000508044723c */ /* 0x040fe20000001844 */
[----:B------:R-:W-:Y:S02]  /*59c0*/  LOP3.LUT R7, R4, 0xff, RZ, 0xc0, !PT ;  /* 0x000000ff04077812 */ /* 0x000fe400078ec0ff */
[----:B------:R-:W-:Y:S01]  /*59d0*/  ISETP.GE.U32.AND P5, PT, R165, R0, PT ;  /* 0x00000000a500720c */ /* 0x000fe20003fa6070 */
[----:B------:R-:W-:Y:S01]  /*59e0*/  @!P6 HADD2 R100, -R226.H0_H0, -RZ.H0_H0 ;  /* 0xa00000ffe264e230 */ /* 0x000fe20000000900 */
[----:B------:R-:W-:Y:S02]  /*59f0*/  SHF.R.U32.HI R0, RZ, 0x18, R4 ;  /* 0x00000018ff007819 */ /* 0x000fe40000011604 */
[----:B------:R-:W-:Y:S01]  /*5a00*/  @!P4 PRMT R227, R91, 0x5410, RZ ;  /* 0x000054105be3c816 */ /* 0x000fe200000000ff */
[----:B------:R-:W-:Y:S01]  /*5a10*/  HMMA.16816.F32 R84, R128, R96, R84 ;  /* 0x000000608054723c */ /* 0x000fe20000001854 */
[----:B------:R-:W-:-:S02]  /*5a20*/  ISETP.GE.U32.AND P4, PT, R165, R7, PT ;  /* 0x00000007a500720c */ /* 0x000fc40003f86070 */
[----:B------:R-:W-:Y:S02]  /*5a30*/  @!P2 PRMT R224, R102, 0x5410, RZ ;  /* 0x0000541066e0a816 */ /* 0x000fe400000000ff */
[C---:B------:R-:W-:Y:S02]  /*5a40*/  ISETP.GE.U32.AND P2, PT, R165.reuse, R0, PT ;  /* 0x00000000a500720c */ /* 0x040fe40003f46070 */
[----:B------:R-:W-:Y:S01]  /*5a50*/  @!P1 PRMT R229, R90, 0x5410, RZ ;  /* 0x000054105ae59816 */ /* 0x000fe200000000ff */
[----:B------:R-:W-:Y:S01]  /*5a60*/  @!P5 HADD2 R106, -R45.H0_H0, -RZ.H0_H0 ;  /* 0xa00000ff2d6ad230 */ /* 0x000fe20000000900 */
[C---:B------:R-:W-:Y:S02]  /*5a70*/  ISETP.GE.U32.AND P1, PT, R165.reuse, R27, PT ;  /* 0x0000001ba500720c */ /* 0x040fe40003f26070 */
[----:B------:R-:W-:Y:S02]  /*5a80*/  @!P6 PRMT R226, R100, 0x5410, RZ ;  /* 0x0000541064e2e816 */ /* 0x000fe400000000ff */
[----:B------:R-:W-:Y:S01]  /*5a90*/  ISETP.GE.U32.AND P6, PT, R165, R6, PT ;  /* 0x00000006a500720c */ /* 0x000fe20003fc6070 */
[----:B------:R-:W-:Y:S01]  /*5aa0*/  @!P4 HADD2 R104, -R44.H0_H0, -RZ.H0_H0 ;  /* 0xa00000ff2c68c230 */ /* 0x000fe20000000900 */
[----:B------:R-:W-:-:S02]  /*5ab0*/  @!P3 PRMT R231, R88, 0x5410, RZ ;  /* 0x0000541058e7b816 */ /* 0x000fc400000000ff */
[----:B------:R-:W-:Y:S01]  /*5ac0*/  ISETP.GE.U32.AND P3, PT, R165, R25, PT ;  /* 0x00000019a500720c */ /* 0x000fe20003f66070 */
[----:B------:R-:W-:Y:S01]  /*5ad0*/  @!P2 HADD2 R107, -R46.H0_H0, -RZ.H0_H0 ;  /* 0xa00000ff2e6ba230 */ /* 0x000fe20000000900 */
[----:B------:R-:W-:Y:S01]  /*5ae0*/  SHF.R.U32.HI R0, RZ, 0x8, R29 ;  /* 0x00000008ff007819 */ /* 0x000fe2000001161d */
[----:B------:R-:W1:Y:S01]  /*5af0*/  LDSM.16.MT88.4 R24, [R206+0xb000] ;  /* 0x00b00000ce18783b */ /* 0x000e620000004200 */
[----:B------:R-:W-:Y:S01]  /*5b00*/  @!P4 PRMT R44, R104, 0x5410, RZ ;  /* 0x00005410682cc816 */ /* 0x000fe200000000ff */
[----:B------:R-:W-:Y:S01]  /*5b10*/  @!P1 HADD2 R118, -R222.H0_H0, -RZ.H0_H0 ;  /* 0xa00000ffde769230 */ /* 0x000fe20000000900 */
[----:B------:R-:W-:Y:S01]  /*5b20*/  LOP3.LUT R0, R0, 0xffff, RZ, 0xc0, !PT ;  /* 0x0000ffff00007812 */ /* 0x000fe200078ec0ff */
[----:B------:R-:W-:Y:S01]  /*5b30*/  HMMA.16816.F32 R88, R8, R32, RZ ;  /* 0x000000200858723c */ /* 0x000fe200000018ff */
[----:B------:R-:W-:Y:S01]  /*5b40*/  @!P2 PRMT R46, R107, 0x5410, RZ ;  /* 0x000054106b2ea816 */ /* 0x000fe200000000ff */
[----:B------:R-:W-:Y:S01]  /*5b50*/  @!P6 HADD2 R105, -R47.H0_H0, -RZ.H0_H0 ;  /* 0xa00000ff2f69e230 */ /* 0x000fe20000000900 */
[----:B------:R-:W-:-:S02]  /*5b60*/  ISETP.GE.U32.AND P4, PT, R165, R0, PT ;  /* 0x00000000a500720c */ /* 0x000fc40003f86070 */
[----:B------:R-:W-:Y:S01]  /*5b70*/  LOP3.LUT R2, R5, 0xff, RZ, 0xc0, !PT ;  /* 0x000000ff05027812 */ /* 0x000fe200078ec0ff */
[----:B------:R-:W-:Y:S01]  /*5b80*/  @!P3 HADD2 R103, -R223.H0_H0, -RZ.H0_H0 ;  /* 0xa00000ffdf67b230 */ /* 0x000fe20000000900 */
[----:B------:R-:W-:Y:S02]  /*5b90*/  LOP3.LUT R0, R31, 0xff, RZ, 0xc0, !PT ;  /* 0x000000ff1f007812 */ /* 0x000fe400078ec0ff */
[----:B------:R-:W-:Y:S02]  /*5ba0*/  ISETP.GE.U32.AND P2, PT, R165, R15, PT ;  /* 0x0000000fa500720c */ /* 0x000fe40003f46070 */
[----:B------:R-:W2:Y:S01]  /*5bb0*/  LDSM.16.MT88.4 R12, [R205+0xb000] ;  /* 0x00b00000cd0c783b */ /* 0x000ea20000004200 */
[----:B------:R-:W-:Y:S02]  /*5bc0*/  @!P1 PRMT R222, R118, 0x5410, RZ ;  /* 0x0000541076de9816 */ /* 0x000fe400000000ff */
[----:B------:R-:W-:Y:S02]  /*5bd0*/  @!P6 PRMT R47, R105, 0x5410, RZ ;  /* 0x00005410692fe816 */ /* 0x000fe400000000ff */
[C---:B------:R-:W-:Y:S01]  /*5be0*/  ISETP.GE.U32.AND P1, PT, R165.reuse, R2, PT ;  /* 0x00000002a500720c */ /* 0x040fe20003f26070 */
[----:B------:R-:W-:Y:S01]  /*5bf0*/  @!P4 HADD2 R117, -R221.H0_H0, -RZ.H0_H0 ;  /* 0xa00000ffdd75c230 */ /* 0x000fe20000000900 */
[----:B------:R-:W-:-:S02]  /*5c00*/  ISETP.GE.U32.AND P6, PT, R165, R0, PT ;  /* 0x00000000a500720c */ /* 0x000fc40003fc6070 */
[----:B------:R-:W-:Y:S02]  /*5c10*/  LOP3.LUT R0, R5, 0xffff, RZ, 0xc0, !PT ;  /* 0x0000ffff05007812 */ /* 0x000fe400078ec0ff */
[----:B------:R-:W-:Y:S01]  /*5c20*/  @!P3 PRMT R223, R103, 0x5410, RZ ;  /* 0x0000541067dfb816 */ /* 0x000fe200000000ff */
[----:B------:R-:W-:Y:S01]  /*5c30*/  @!P2 HADD2 R159, -R135.H0_H0, -RZ.H0_H0 ;  /* 0xa00000ff879fa230 */ /* 0x000fe20000000900 */
[----:B------:R-:W-:Y:S01]  /*5c40*/  ISETP.GE.U32.AND P3, PT, R165, R30, PT ;  /* 0x0000001ea500720c */ /* 0x000fe20003f66070 */
[----:B------:R-:W-:Y:S01]  /*5c50*/  HMMA.16816.F32 R88, R124, R96, R88 ;  /* 0x000000607c58723c */ /* 0x000fe20000001858 */
[----:B------:R-:W-:Y:S02]  /*5c60*/  SHF.R.U32.HI R0, RZ, 0x8, R0 ;  /* 0x00000008ff007819 */ /* 0x000fe40000011600 */
[----:B------:R-:W-:Y:S01]  /*5c70*/  SHF.R.U32.HI R2, RZ, 0x10, R5 ;  /* 0x00000010ff027819 */ /* 0x000fe20000011605 */
[----:B------:R-:W-:Y:S01]  /*5c80*/  @!P1 HADD2 R121, -R218.H0_H0, -RZ.H0_H0 ;  /* 0xa00000ffda799230 */ /* 0x000fe20000000900 */
[----:B------:R-:W-:Y:S01]  /*5c90*/  LOP3.LUT R0, R0, 0xffff, RZ, 0xc0, !PT ;  /* 0x0000ffff00007812 */ /* 0x000fe200078ec0ff */
[----:B------:R-:W-:Y:S01]  /*5ca0*/  @!P6 HADD2 R120, -R220.H0_H0, -RZ.H0_H0 ;  /* 0xa00000ffdc78e230 */ /* 0x000fe20000000900 */
[----:B------:R-:W-:-:S02]  /*5cb0*/  @!P4 PRMT R221, R117, 0x5410, RZ ;  /* 0x0000541075ddc816 */ /* 0x000fc400000000ff */
[----:B------:R-:W-:Y:S02]  /*5cc0*/  ISETP.GE.U32.AND P4, PT, R165, R0, PT ;  /* 0x00000000a500720c */ /* 0x000fe40003f86070 */
[----:B------:R-:W-:Y:S01]  /*5cd0*/  LOP3.LUT R2, R2, 0xff, RZ, 0xc0, !PT ;  /* 0x000000ff02027812 */ /* 0x000fe200078ec0ff */
[----:B------:R-:W-:Y:S01]  /*5ce0*/  @!P3 HADD2 R119, -R219.H0_H0, -RZ.H0_H0 ;  /* 0xa00000ffdb77b230 */ /* 0x000fe20000000900 */
[----:B------:R-:W-:Y:S01]  /*5cf0*/  SHF.R.U32.HI R0, RZ, 0x18, R5 ;  /* 0x00000018ff007819 */ /* 0x000fe20000011605 */
[----:B-1----:R-:W-:Y:S01]  /*5d00*/  HMMA.16816.F32 R100, R16, R24, RZ ;  /* 0x000000181064723c */ /* 0x002fe200000018ff */
[----:B------:R-:W-:Y:S01]  /*5d10*/  @!P1 PRMT R218, R121, 0x5410, RZ ;  /* 0x0000541079da9816 */ /* 0x000fe200000000ff */
[----:B------:R-:W1:Y:S01]  /*5d20*/  LDSM.16.MT88.4 R4, [R205+0xb800] ;  /* 0x00b80000cd04783b */ /* 0x000e620000004200 */
[----:B------:R-:W-:Y:S02]  /*5d30*/  @!P6 PRMT R220, R120, 0x5410, RZ ;  /* 0x0000541078dce816 */ /* 0x000fe400000000ff */
[C---:B------:R-:W-:Y:S01]  /*5d40*/  ISETP.GE.U32.AND P1, PT, R165.reuse, R2, PT ;  /* 0x00000002a500720c */ /* 0x040fe20003f26070 */
[----:B------:R-:W-:Y:S01]  /*5d50*/  FADD.FTZ R2, R116, R109 ;  /* 0x0000006d74027221 */ /* 0x000fe20000010000 */
[----:B------:R-:W-:Y:S01]  /*5d60*/  ISETP.GE.U32.AND P6, PT, R165, R0, PT ;  /* 0x00000000a500720c */ /* 0x000fe20003fc6070 */
[----:B------:R-:W-:Y:S01]  /*5d70*/  @!P4 HADD2 R122, -R217.H0_H0, -RZ.H0_H0 ;  /* 0xa00000ffd97ac230 */ /* 0x000fe20000000900 */
[----:B------:R-:W-:-:S02]  /*5d80*/  LOP3.LUT R0, R21, 0xff, RZ, 0xc0, !PT ;  /* 0x000000ff15007812 */ /* 0x000fc400078ec0ff */
[----:B------:R-:W-:Y:S02]  /*5d90*/  @!P3 PRMT R219, R119, 0x5410, RZ ;  /* 0x0000541077dbb816 */ /* 0x000fe400000000ff */
[----:B------:R-:W-:Y:S01]  /*5da0*/  ISETP.GE.U32.AND P3, PT, R165, R0, PT ;  /* 0x00000000a500720c */ /* 0x000fe20003f66070 */
[----:B--2---:R-:W-:Y:S01]  /*5db0*/  HMMA.16816.F32 R116, R16, R12, RZ ;  /* 0x0000000c1074723c */ /* 0x004fe200000018ff */
[----:B------:R-:W-:Y:S01]  /*5dc0*/  SHF.R.U32.HI R0, RZ, 0x8, R22 ;  /* 0x00000008ff007819 */ /* 0x000fe20000011616 */
[----:B------:R-:W-:Y:S01]  /*5dd0*/  FADD.FTZ R22, R78, R76 ;  /* 0x0000004c4e167221 */ /* 0x000fe20000010000 */
[----:B------:R-:W-:Y:S01]  /*5de0*/  @!P4 PRMT R217, R122, 0x5410, RZ ;  /* 0x000054107ad9c816 */ /* 0x000fe200000000ff */
[----:B------:R-:W-:Y:S01]  /*5df0*/  @!P1 HADD2 R123, -R216.H0_H0, -RZ.H0_H0 ;  /* 0xa00000ffd87b9230 */ /* 0x000fe20000000900 */
[----:B------:R-:W-:Y:S01]  /*5e00*/  LOP3.LUT R0, R0, 0xffff, RZ, 0xc0, !PT ;  /* 0x0000ffff00007812 */ /* 0x000fe200078ec0ff */
[----:B------:R-:W-:Y:S01]  /*5e10*/  @!P6 HADD2 R164, -R199.H0_H0, -RZ.H0_H0 ;  /* 0xa00000ffc7a4e230 */ /* 0x000fe20000000900 */
[----:B------:R-:W-:-:S02]  /*5e20*/  @!P5 PRMT R45, R106, 0x5410, RZ ;  /* 0x000054106a2dd816 */ /* 0x000fc400000000ff */
[----:B------:R-:W-:Y:S01]  /*5e30*/  ISETP.GE.U32.AND P4, PT, R165, R0, PT ;  /* 0x00000000a500720c */ /* 0x000fe20003f86070 */
[----:B------:R-:W-:Y:S01]  /*5e40*/  FADD.FTZ R0, R94, R93 ;  /* 0x0000005d5e007221 */ /* 0x000fe20000010000 */
[----:B------:R-:W-:Y:S01]  /*5e50*/  @!P1 PRMT R216, R123, 0x5410, RZ ;  /* 0x000054107bd89816 */ /* 0x000fe200000000ff */
[C---:B------:R-:W-:Y:S01]  /*5e60*/  HMMA.16816.F32 R104, R8.reuse, R24, RZ ;  /* 0x000000180868723c */ /* 0x040fe200000018ff */
[----:B------:R-:W-:Y:S01]  /*5e70*/  ISETP.GE.U32.AND P5, PT, R165, R20, PT ;  /* 0x00000014a500720c */ /* 0x000fe20003fa6070 */
[----:B------:R-:W-:Y:S01]  /*5e80*/  @!P3 HADD2 R156, -R196.H0_H0, -RZ.H0_H0 ;  /* 0xa00000ffc49cb230 */ /* 0x000fe20000000900 */
[----:B------:R-:W-:Y:S02]  /*5e90*/  @!P6 PRMT R199, R164, 0x5410, RZ ;  /* 0x00005410a4c7e816 */ /* 0x000fe400000000ff */
[----:B------:R-:W-:Y:S02]  /*5ea0*/  @!P2 PRMT R135, R159, 0x5410, RZ ;  /* 0x000054109f87a816 */ /* 0x000fe400000000ff */
[----:B------:R-:W-:Y:S01]  /*5eb0*/  FADD.FTZ R24, R108, R2 ;  /* 0x000000026c187221 */ /* 0x000fe20000010000 */
[----:B------:R-:W-:Y:S01]  /*5ec0*/  HMMA.16816.F32 R120, R8, R12, RZ ;  /* 0x0000000c0878723c */ /* 0x000fe200000018ff */
[----:B------:R-:W-:Y:S01]  /*5ed0*/  FADD.FTZ R25, R92, R0 ;  /* 0x000000005c197221 */ /* 0x000fe20000010000 */
[----:B------:R-:W-:Y:S01]  /*5ee0*/  SHF.R.S32.HI R2, RZ, 0x1f, R28 ;  /* 0x0000001fff027819 */ /* 0x000fe2000001141c */
[----:B------:R-:W-:Y:S01]  /*5ef0*/  @!P4 HADD2 R157, -R197.H0_H0, -RZ.H0_H0 ;  /* 0xa00000ffc59dc230 */ /* 0x000fe20000000900 */
[----:B------:R-:W-:-:S02]  /*5f00*/  IADD3 R0, P1, R28, UR33, RZ ;  /* 0x000000211c007c10 */ /* 0x000fc4000ff3e0ff */
[----:B------:R-:W-:Y:S01]  /*5f10*/  @!P5 HADD2 R158, -R198.H0_H0, -RZ.H0_H0 ;  /* 0xa00000ffc69ed230 */ /* 0x000fe20000000900 */
[----:B------:R-:W-:Y:S01]  /*5f20*/  IMAD.U32 R12, RZ, RZ, UR33 ;  /* 0x00000021ff0c7e24 */ /* 0x000fe2000f8e00ff */
[----:B------:R-:W-:Y:S01]  /*5f30*/  @!P4 PRMT R197, R157, 0x5410, RZ ;  /* 0x000054109dc5c816 */ /* 0x000fe200000000ff */
[C---:B------:R-:W-:Y:S01]  /*5f40*/  HMMA.16816.F32 R164, R8.reuse, R150, RZ ;  /* 0x0000009608a4723c */ /* 0x040fe200000018ff */
[----:B------:R-:W-:Y:S02]  /*5f50*/  @!P3 PRMT R196, R156, 0x5410, RZ ;  /* 0x000054109cc4b816 */ /* 0x000fe400000000ff */
[----:B------:R-:W-:Y:S01]  /*5f60*/  LEA.HI.X.SX32 R2, R12, R2, 0x1, P1 ;  /* 0x000000020c027211 */ /* 0x000fe200008f0eff */
[----:B------:R-:W-:Y:S01]  /*5f70*/  FADD.FTZ R12, R111, R24 ;  /* 0x000000186f0c7221 */ /* 0x000fe20000010000 */
[----:B------:R-:W-:Y:S02]  /*5f80*/  LEA R20, P1, R0, c[0x0][0x1f8], 0x1 ;  /* 0x00007e0000147a11 */ /* 0x000fe400078208ff */
[----:B------:R-:W-:Y:S01]  /*5f90*/  @!P5 PRMT R198, R158, 0x5410, RZ ;  /* 0x000054109ec6d816 */ /* 0x000fe200000000ff */
[----:B------:R-:W-:Y:S01]  /*5fa0*/  FADD.FTZ R12, R110, R12 ;  /* 0x0000000c6e0c7221 */ /* 0x000fe20000010000 */
[----:B------:R-:W-:Y:S01]  /*5fb0*/  LEA.HI.X R21, R0, c[0x0][0x1fc], R2, 0x1, P1 ;  /* 0x00007f0000157a11 */ /* 0x000fe200008f0c02 */
[----:B------:R-:W-:Y:S01]  /*5fc0*/  FADD.FTZ R0, R63, R23 ;  /* 0x000000173f007221 */ /* 0x000fe20000010000 */
[----:B------:R-:W-:Y:S01]  /*5fd0*/  HMMA.16816.F32 R156, R8, R194, RZ ;  /* 0x000000c2089c723c */ /* 0x000fe200000018ff */
[----:B------:R-:W-:-:S02]  /*5fe0*/  FADD.FTZ R2, R79, R22 ;  /* 0x000000164f027221 */ /* 0x000fc40000010000 */
[----:B------:R-:W-:Y:S01]  /*5ff0*/  FADD.FTZ R13, R60, R0 ;  /* 0x000000003c0d7221 */ /* 0x000fe20000010000 */
[----:B------:R-:W-:Y:S01]  /*6000*/  STG.E.U16 [R20.64], R44 ;  /* 0x0000002c14007986 */ /* 0x000fe2000c10151c */
[----:B------:R-:W-:Y:S02]  /*6010*/  IMAD.MOV.U32 R0, RZ, RZ, c[0x0][0x228] ;  /* 0x00008a00ff007624 */ /* 0x000fe400078e00ff */
[----:B------:R-:W-:Y:S01]  /*6020*/  FADD.FTZ R23, R95, R25 ;  /* 0x000000195f177221 */ /* 0x000fe20000010000 */
[----:B------:R-:W-:Y:S01]  /*6030*/  STG.E.U16 [R20.64+0x2], R45 ;  /* 0x0000022d14007986 */ /* 0x000fe2000c10151c */
[----:B------:R-:W-:Y:S01]  /*6040*/  IMAD.SHL.U32 R32, R0, 0x8, RZ ;  /* 0x0000000800207824 */ /* 0x000fe200078e00ff */
[----:B------:R-:W-:Y:S01]  /*6050*/  HMMA.16816.F32 R60, R8, R178, RZ ;  /* 0x000000b2083c723c */ /* 0x000fe200000018ff */
[----:B------:R-:W-:Y:S02]  /*6060*/  FADD.FTZ R22, R77, R2 ;  /* 0x000000024d167221 */ /* 0x000fe40000010000 */
[----:B------:R-:W-:-:S04]  /*6070*/  IMAD.WIDE R32, R32, 0x2, R20 ;  /* 0x0000000220207825 */ /* 0x000fc800078e0214 */
[C---:B------:R-:W-:Y:S01]  /*6080*/  IMAD.SHL.U32 R30, R0.reuse, 0x40, RZ ;  /* 0x00000040001e7824 */ /* 0x040fe200078e00ff */
[----:B------:R-:W-:Y:S01]  /*6090*/  STG.E.U16 [R32.64], R47 ;  /* 0x0000002f20007986 */ /* 0x000fe2000c10151c */
[----:B------:R-:W-:Y:S01]  /*60a0*/  HMMA.16816.F32 R76, R8, R138, RZ ;  /* 0x0000008a084c723c */ /* 0x000fe200000018ff */
[----:B------:R-:W-:Y:S02]  /*60b0*/  IMAD R28, R0, 0x48, RZ ;  /* 0x00000048001c7824 */ /* 0x000fe400078e02ff */
[----:B------:R2:W-:Y:S01]  /*60c0*/  STG.E.U16 [R32.64+0x2], R46 ;  /* 0x0000022e20007986 */ /* 0x0005e2000c10151c */
[----:B------:R-:W-:-:S04]  /*60d0*/  IMAD.WIDE R30, R30, 0x2, R20 ;  /* 0x000000021e1e7825 */ /* 0x000fc800078e0214 */
[C---:B------:R-:W-:Y:S01]  /*60e0*/  HMMA.16816.F32 R92, R8.reuse, R34, RZ ;  /* 0x00000022085c723c */ /* 0x040fe200000018ff */
[----:B------:R-:W-:Y:S01]  /*60f0*/  IMAD.WIDE R28, R28, 0x2, R20 ;  /* 0x000000021c1c7825 */ /* 0x000fe200078e0214 */
[----:B------:R-:W-:Y:S03]  /*6100*/  STG.E.U16 [R30.64], R49 ;  /* 0x000000311e007986 */ /* 0x000fe6000c10151c */
[----:B------:R-:W-:Y:S01]  /*6110*/  FADD.FTZ R2, R239, R23 ;  /* 0x00000017ef027221 */ /* 0x000fe20000010000 */
[----:B------:R-:W-:Y:S01]  /*6120*/  STG.E.U16 [R30.64+0x2], R48 ;  /* 0x000002301e007986 */ /* 0x000fe2000c10151c */
[----:B------:R-:W-:Y:S01]  /*6130*/  FADD.FTZ R0, R250, R22 ;  /* 0x00000016fa007221 */ /* 0x000fe20000010000 */
[----:B------:R-:W-:Y:S02]  /*6140*/  HMMA.16816.F32 R108, R8, R26, RZ ;  /* 0x0000001a086c723c */ /* 0x000fe400000018ff */
[----:B------:R-:W-:Y:S01]  /*6150*/  STG.E.U16 [R28.64], R50 ;  /* 0x000000321c007986 */ /* 0x000fe2000c10151c */
[----:B------:R-:W-:-:S03]  /*6160*/  FADD.FTZ R0, R249, R0 ;  /* 0x00000000f9007221 */ /* 0x000fc60000010000 */
[----:B------:R-:W-:Y:S01]  /*6170*/  STG.E.U16 [R28.64+0x2], R51 ;  /* 0x000002331c007986 */ /* 0x000fe2000c10151c */
[----:B------:R-:W-:Y:S01]  /*6180*/  FADD.FTZ R0, R245, R0 ;  /* 0x00000000f5007221 */ /* 0x000fe20000010000 */
[----:B------:R-:W-:Y:S02]  /*6190*/  HMMA.16816.F32 R104, R124, R112, R104 ;  /* 0x000000707c68723c */ /* 0x000fe40000001868 */
[----:B------:R-:W-:Y:S04]  /*61a0*/  STG.E.U16 [R20.64+0x10], R222 ;  /* 0x000010de14007986 */ /* 0x000fe8000c10151c */
[----:B------:R-:W-:Y:S02]  /*61b0*/  STG.E.U16 [R20.64+0x12], R221 ;  /* 0x000012dd14007986 */ /* 0x000fe4000c10151c */
[C---:B--2---:R-:W-:Y:S02]  /*61c0*/  HMMA.16816.F32 R44, R8.reuse, R186, RZ ;  /* 0x000000ba082c723c */ /* 0x044fe400000018ff */
[----:B------:R-:W-:Y:S04]  /*61d0*/  STG.E.U16 [R32.64+0x10], R220 ;  /* 0x000010dc20007986 */ /* 0x000fe8000c10151c */
[----:B------:R-:W-:Y:S02]  /*61e0*/  STG.E.U16 [R32.64+0x12], R219 ;  /* 0x000012db20007986 */ /* 0x000fe4000c10151c */
[----:B------:R-:W-:Y:S02]  /*61f0*/  HMMA.16816.F32 R8, R8, R14, RZ ;  /* 0x0000000e0808723c */ /* 0x000fe400000018ff */
[----:B------:R-:W-:Y:S04]  /*6200*/  STG.E.U16 [R30.64+0x10], R234 ;  /* 0x000010ea1e007986 */ /* 0x000fe8000c10151c */
[----:B------:R-:W-:Y:S02]  /*6210*/  STG.E.U16 [R30.64+0x12], R233 ;  /* 0x000012e91e007986 */ /* 0x000fe4000c10151c */
[C---:B-1----:R-:W-:Y:S02]  /*6220*/  HMMA.16816.F32 R120, R124.reuse, R4, R120 ;  /* 0x000000047c78723c */ /* 0x042fe40000001878 */
[----:B------:R-:W-:Y:S04]  /*6230*/  STG.E.U16 [R28.64+0x10], R231 ;  /* 0x000010e71c007986 */ /* 0x000fe8000c10151c */
[----:B------:R-:W-:Y:S02]  /*6240*/  STG.E.U16 [R28.64+0x12], R232 ;  /* 0x000012e81c007986 */ /* 0x000fe4000c10151c */
[C---:B------:R-:W-:Y:S02]  /*6250*/  HMMA.16816.F32 R164, R124.reuse, R190, R164 ;  /* 0x000000be7ca4723c */ /* 0x040fe400000018a4 */
[----:B------:R-:W-:Y:S04]  /*6260*/  STG.E.U16 [R20.64+0x20], R218 ;  /* 0x000020da14007986 */ /* 0x000fe8000c10151c */
[----:B------:R-:W-:Y:S02]  /*6270*/  STG.E.U16 [R20.64+0x22], R217 ;  /* 0x000022d914007986 */ /* 0x000fe4000c10151c */
[C---:B------:R-:W-:Y:S02]  /*6280*/  HMMA.16816.F32 R156, R124.reuse, R142, R156 ;  /* 0x0000008e7c9c723c */ /* 0x040fe4000000189c */
[----:B------:R-:W-:Y:S04]  /*6290*/  STG.E.U16 [R32.64+0x20], R216 ;  /* 0x000020d820007986 */ /* 0x000fe8000c10151c */
[----:B------:R-:W-:Y:S02]  /*62a0*/  STG.E.U16 [R32.64+0x22], R199 ;  /* 0x000022c720007986 */ /* 0x000fe4000c10151c */
[C---:B------:R-:W-:Y:S02]  /*62b0*/  HMMA.16816.F32 R44, R124.reuse, R182, R44 ;  /* 0x000000b67c2c723c */ /* 0x040fe4000000182c */
[----:B------:R1:W-:Y:S04]  /*62c0*/  STG.E.U16 [R30.64+0x20], R230 ;  /* 0x000020e61e007986 */ /* 0x0003e8000c10151c */
[----:B------:R2:W-:Y:S02]  /*62d0*/  STG.E.U16 [R30.64+0x22], R229 ;  /* 0x000022e51e007986 */ /* 0x0005e4000c10151c */
[C---:B------:R-:W-:Y:S02]  /*62e0*/  HMMA.16816.F32 R60, R124.reuse, R66, R60 ;  /* 0x000000427c3c723c */ /* 0x040fe4000000183c */
[----:B------:R2:W-:Y:S04]  /*62f0*/  STG.E.U16 [R28.64+0x20], R228 ;  /* 0x000020e41c007986 */ /* 0x0005e8000c10151c */
[----:B------:R2:W-:Y:S02]  /*6300*/  STG.E.U16 [R28.64+0x22], R227 ;  /* 0x000022e31c007986 */ /* 0x0005e4000c10151c */
[C---:B------:R-:W-:Y:S02]  /*6310*/  HMMA.16816.F32 R76, R124.reuse, R82, R76 ;  /* 0x000000527c4c723c */ /* 0x040fe4000000184c */
[----:B------:R2:W-:Y:S04]  /*6320*/  STG.E.U16 [R20.64+0x30], R198 ;  /* 0x000030c614007986 */ /* 0x0005e8000c10151c */
[----:B------:R2:W-:Y:S02]  /*6330*/  STG.E.U16 [R20.64+0x32], R197 ;  /* 0x000032c514007986 */ /* 0x0005e4000c10151c */
[----:B------:R-:W-:Y:S02]  /*6340*/  HMMA.16816.F32 R92, R124, R98, R92 ;  /* 0x000000627c5c723c */ /* 0x000fe4000000185c */
[----:B------:R2:W-:Y:S01]  /*6350*/  STG.E.U16 [R32.64+0x30], R196 ;  /* 0x000030c420007986 */ /* 0x0005e2000c10151c */
[----:B-1----:R-:W-:-:S03]  /*6360*/  FADD.FTZ R230, R248, R0 ;  /* 0x00000000f8e67221 */ /* 0x002fc60000010000 */
[----:B------:R2:W-:Y:S02]  /*6370*/  STG.E.U16 [R32.64+0x32], R135 ;  /* 0x0000328720007986 */ /* 0x0005e4000c10151c */
[C---:B------:R-:W-:Y:S02]  /*6380*/  HMMA.16816.F32 R108, R124.reuse, R114, R108 ;  /* 0x000000727c6c723c */ /* 0x040fe4000000186c */
[----:B------:R2:W-:Y:S04]  /*6390*/  STG.E.U16 [R30.64+0x30], R226 ;  /* 0x000030e21e007986 */ /* 0x0005e8000c10151c */
[----:B------:R2:W-:Y:S02]  /*63a0*/  STG.E.U16 [R30.64+0x32], R225 ;  /* 0x000032e11e007986 */ /* 0x0005e4000c10151c */
[----:B------:R-:W-:Y:S02]  /*63b0*/  HMMA.16816.F32 R124, R124, R6, R8 ;  /* 0x000000067c7c723c */ /* 0x000fe40000001808 */
[----:B------:R2:W-:Y:S04]  /*63c0*/  STG.E.U16 [R28.64+0x30], R224 ;  /* 0x000030e01c007986 */ /* 0x0005e8000c10151c */
[----:B------:R2:W-:Y:S02]  /*63d0*/  STG.E.U16 [R28.64+0x32], R223 ;  /* 0x000032df1c007986 */ /* 0x0005e4000c10151c */
[C---:B------:R-:W-:Y:S08]  /*63e0*/  HMMA.16816.F32 R8, R16.reuse, R194, RZ ;  /* 0x000000c21008723c */ /* 0x040ff000000018ff */
[C---:B------:R-:W-:Y:S08]  /*63f0*/  HMMA.16816.F32 R148, R16.reuse, R150, RZ ;  /* 0x000000961094723c */ /* 0x040ff000000018ff */
[----:B------:R-:W-:Y:S08]  /*6400*/  HMMA.16816.F32 R48, R16, R186, RZ ;  /* 0x000000ba1030723c */ /* 0x000ff000000018ff */
[----:B------:R-:W-:Y:S08]  /*6410*/  HMMA.16816.F32 R140, R128, R142, R8 ;  /* 0x0000008e808c723c */ /* 0x000ff00000001808 */
[C---:B------:R-:W-:Y:S08]  /*6420*/  HMMA.16816.F32 R176, R16.reuse, R178, RZ ;  /* 0x000000b210b0723c */ /* 0x040ff000000018ff */
[C---:B------:R-:W-:Y:S08]  /*6430*/  HMMA.16816.F32 R136, R16.reuse, R138, RZ ;  /* 0x0000008a1088723c */ /* 0x040ff000000018ff */
[C---:B------:R-:W-:Y:S08]  /*6440*/  HMMA.16816.F32 R8, R16.reuse, R34, RZ ;  /* 0x000000221008723c */ /* 0x040ff000000018ff */
[C---:B------:R-:W-:Y:S08]  /*6450*/  HMMA.16816.F32 R24, R16.reuse, R26, RZ ;  /* 0x0000001a1018723c */ /* 0x040ff000000018ff */
[----:B------:R-:W-:Y:S08]  /*6460*/  HMMA.16816.F32 R16, R16, R14, RZ ;  /* 0x0000000e1010723c */ /* 0x000ff000000018ff */
[C---:B------:R-:W-:Y:S07]  /*6470*/  HMMA.16816.F32 R116, R128.reuse, R4, R116 ;  /* 0x000000048074723c */ /* 0x040fee0000001874 */
[----:B------:R-:W-:Y:S01]  /*6480*/  FADD.FTZ R4, R244, R13 ;  /* 0x0000000df4047221 */ /* 0x000fe20000010000 */
[----:B------:R-:W-:Y:S01]  /*6490*/  HMMA.16816.F32 R100, R128, R112, R100 ;  /* 0x000000708064723c */ /* 0x000fe20000001864 */
[----:B------:R-:W-:Y:S01]  /*64a0*/  FADD.FTZ R5, R238, R2 ;  /* 0x00000002ee057221 */ /* 0x000fe20000010000 */
[----:B------:R-:W-:Y:S01]  /*64b0*/  IADD3 R244, P1, R20, -0x40, RZ ;  /* 0xffffffc014f47810 */ /* 0x000fe20007f3e0ff */
[----:B------:R-:W-:-:S02]  /*64c0*/  FADD.FTZ R2, R243, R4 ;  /* 0x00000004f3027221 */ /* 0x000fc40000010000 */
[----:B------:R-:W-:Y:S01]  /*64d0*/  FADD.FTZ R5, R236, R5 ;  /* 0x00000005ec057221 */ /* 0x000fe20000010000 */
[----:B------:R-:W-:Y:S01]  /*64e0*/  IADD3.X R243, R21, -0x1, RZ, P1, !PT ;  /* 0xffffffff15f37810 */ /* 0x000fe20000ffe4ff */
        /* <DEDUP_REMOVED lines=9> */
[----:B------:R-:W-:Y:S07]  /*6580*/  HMMA.16816.F32 R128, R128, R6, R16 ;  /* 0x000000068080723c */ /* 0x000fee0000001810 */
[----:B------:R-:W-:-:S04]  /*6590*/  FADD.FTZ R6, R251, R12 ;  /* 0x0000000cfb067221 */ /* 0x000fc80000010000 */
[----:B------:R-:W-:-:S04]  /*65a0*/  FADD.FTZ R6, R237, R6 ;  /* 0x00000006ed067221 */ /* 0x000fc80000010000 */
[----:B------:R-:W-:Y:S01]  /*65b0*/  FADD.FTZ R242, R242, R6 ;  /* 0x00000006f2f27221 */ /* 0x000fe20000010000 */
[----:B------:R-:W-:Y:S05]  /*65c0*/  @!P0 BRA `(.L_x_1092) ;  /* 0x0001470000008947 */ /* 0x000fea0003800000 */
[----:B--2---:R-:W2:Y:S01]  /*65d0*/  LDL.64 R184, [R1+0x88] ;  /* 0x0000880001b87983 */ /* 0x004ea20000100a00 */
[----:B------:R-:W-:-:S04]  /*65e0*/  DEPBAR.LE SB0, 0x0 ;  /* 0x000080000000791a */ /* 0x000fc80000000000 */
[----:B------:R-:W3:Y:S04]  /*65f0*/  LDL R193, [R1+0x98] ;  /* 0x0000980001c17983 */ /* 0x000ee80000100800 */
[----:B------:R-:W4:Y:S01]  /*6600*/  LDL.64 R188, [R1+0xb0] ;  /* 0x0000b00001bc7983 */ /* 0x000f220000100a00 */
[----:B------:R-:W-:Y:S02]  /*6610*/  UIADD3 UR32, UR27, -0x2, URZ ;  /* 0xfffffffe1b207890 */ /* 0x000fe4000fffe03f */
[----:B------:R-:W-:Y:S02]  /*6620*/  UISETP.GE.AND UP0, UPT, UR27, 0x3, UPT ;  /* 0x000000031b00788c */ /* 0x000fe4000bf06270 */
[----:B------:R-:W-:Y:S02]  /*6630*/  USHF.R.S32.HI UR33, URZ, 0x1f, UR32 ;  /* 0x0000001f3f217899 */ /* 0x000fe40008011420 */
[----:B------:R-:W-:Y:S01]  /*6640*/  UIMAD UR35, UR18, UR32, URZ ;  /* 0x00000020122372a4 */ /* 0x000fe2000f8e023f */
[----:B------:R-:W-:-:S03]  /*6650*/  IMAD.U32 R4, RZ, RZ, UR32 ;  /* 0x00000020ff047e24 */ /* 0x000fc6000f8e00ff */
[----:B------:R-:W-:Y:S01]  /*6660*/  UIMAD UR33, UR33, UR19, UR35 ;  /* 0x00000013212172a4 */ /* 0x000fe2000f8e0223 */
[----:B------:R-:W-:Y:S01]  /*6670*/  BAR.SYNC.DEFER_BLOCKING 0x0 ;  /* 0x0000000000007b1d */ /* 0x000fe20000010000 */
[----:B--2---:R-:W-:Y:S02]  /*6680*/  ISETP.GE.AND P3, PT, R184, c[0x0][0x220], PT ;  /* 0x00008800b8007a0c */ /* 0x004fe40003f66270 */
[----:B---3--:R-:W-:Y:S01]  /*6690*/  ISETP.GE.AND P2, PT, R193, c[0x0][0x220], PT ;  /* 0x00008800c1007a0c */ /* 0x008fe20003f46270 */
[----:B----4-:R-:W-:-:S10]  /*66a0*/  IMAD.WIDE.U32 R4, R4, UR19, R188 ;  /* 0x0000001304047c25 */ /* 0x010fd4000f8e00bc */
[----:B------:R-:W-:Y:S01]  /*66b0*/  @P3 STS.128 [R215+0xa000], RZ ;  /* 0x00a000ffd7003388 */ /* 0x000fe20000000c00 */
[----:B------:R-:W-:Y:S02]  /*66c0*/  IADD3 R2, R5, UR33, RZ ;  /* 0x0000002105027c10 */ /* 0x000fe4000fffe0ff */
[C---:B------:R-:W-:Y:S02]  /*66d0*/  IADD3 R0, P0, R4.reuse, UR23, RZ ;  /* 0x0000001704007c10 */ /* 0x040fe4000ff1e0ff */
[C---:B------:R-:W-:Y:S02]  /*66e0*/  @!P3 LEA R12, P5, R4.reuse, c[0x0][0x170], 0x1 ;  /* 0x00005c00040cba11 */ /* 0x040fe400078a08ff */
[----:B------:R-:W-:Y:S02]  /*66f0*/  @!P2 LEA R8, P1, R4, c[0x0][0x170], 0x1 ;  /* 0x00005c000408aa11 */ /* 0x000fe400078208ff */
[----:B------:R-:W-:Y:S02]  /*6700*/  IADD3.X R5, R2, UR22, RZ, P0, !PT ;  /* 0x0000001602057c10 */ /* 0x000fe400087fe4ff */
[----:B------:R-:W-:-:S02]  /*6710*/  @!P3 LEA R10, P4, R0, c[0x0][0x170], 0x1 ;  /* 0x00005c00000aba11 */ /* 0x000fc400078808ff */
        /* <DEDUP_REMOVED lines=27> */
[----:B-1----:R-:W1:Y:S04]  /*68d0*/  LDSM.16.M88.4 R12, [R202] ;  /* 0x00000000ca0c783b */ /* 0x002e680000000200 */
[----:B------:R-:W-:Y:S04]  /*68e0*/  LDSM.16.M88.4 R16, [R214] ;  /* 0x00000000d610783b */ /* 0x000fe80000000200 */
[----:B--2---:R-:W-:Y:S04]  /*68f0*/  LDSM.16.M88.4 R8, [R204+0x2000] ;  /* 0x00200000cc08783b */ /* 0x004fe80000000200 */
[----:B------:R-:W-:Y:S04]  /*6900*/  LDSM.16.M88.4 R24, [R211] ;  /* 0x00000000d318783b */ /* 0x000fe80000000200 */
[----:B---3--:R-:W2:Y:S04]  /*6910*/  LDSM.16.M88.4 R4, [R202+0x2000] ;  /* 0x00200000ca04783b */ /* 0x008ea80000000200 */
[----:B------:R-:W0:Y:S01]  /*6920*/  LDGDEPBAR ;  /* 0x00000000000079af */ /* 0x000e220000000000 */
[C---:B-1----:R-:W-:Y:S08]  /*6930*/  HMMA.16816.F32 R180, R12.reuse, R176, RZ ;  /* 0x000000b00cb4723c */ /* 0x042ff000000018ff */
[----:B------:R-:W-:Y:S08]  /*6940*/  HMMA.16816.F32 R220, R12, R178, RZ ;  /* 0x000000b20cdc723c */ /* 0x000ff000000018ff */
[C---:B--2---:R-:W-:Y:S08]  /*6950*/  HMMA.16816.F32 R196, R4.reuse, R176, RZ ;  /* 0x000000b004c4723c */ /* 0x044ff000000018ff */
[C---:B------:R-:W-:Y:S08]  /*6960*/  HMMA.16816.F32 R188, R4.reuse, R136, RZ ;  /* 0x0000008804bc723c */ /* 0x040ff000000018ff */
[C---:B------:R-:W-:Y:S08]  /*6970*/  HMMA.16816.F32 R192, R4.reuse, R178, RZ ;  /* 0x000000b204c0723c */ /* 0x040ff000000018ff */
[----:B------:R-:W-:Y:S01]  /*6980*/  HMMA.16816.F32 R184, R4, R138, RZ ;  /* 0x0000008a04b8723c */ /* 0x000fe200000018ff */
[----:B------:R-:W1:Y:S07]  /*6990*/  LDSM.16.M88.4 R4, [R204] ;  /* 0x00000000cc04783b */ /* 0x000e6e0000000200 */
[C---:B------:R-:W-:Y:S08]  /*69a0*/  HMMA.16816.F32 R176, R12.reuse, R136, RZ ;  /* 0x000000880cb0723c */ /* 0x040ff000000018ff */
[----:B------:R-:W-:Y:S08]  /*69b0*/  HMMA.16816.F32 R12, R12, R138, RZ ;  /* 0x0000008a0c0c723c */ /* 0x000ff000000018ff */
[C---:B------:R-:W-:Y:S08]  /*69c0*/  HMMA.16816.F32 R224, R8.reuse, R16, R188 ;  /* 0x0000001008e0723c */ /* 0x040ff000000018bc */
[C---:B------:R-:W-:Y:S08]  /*69d0*/  HMMA.16816.F32 R188, R8.reuse, R18, R184 ;  /* 0x0000001208bc723c */ /* 0x040ff000000018b8 */
[C---:B------:R-:W-:Y:S08]  /*69e0*/  HMMA.16816.F32 R196, R8.reuse, R24, R196 ;  /* 0x0000001808c4723c */ /* 0x040ff000000018c4 */
[----:B------:R-:W-:Y:S01]  /*69f0*/  HMMA.16816.F32 R192, R8, R26, R192 ;  /* 0x0000001a08c0723c */ /* 0x000fe200000018c0 */
[----:B------:R-:W-:Y:S07]  /*6a00*/  LDSM.16.M88.4 R8, [R210] ;  /* 0x00000000d208783b */ /* 0x000fee0000000200 */
[C---:B-1----:R-:W-:Y:S08]  /*6a10*/  HMMA.16816.F32 R184, R4.reuse, R24, R180 ;  /* 0x0000001804b8723c */ /* 0x042ff000000018b4 */
[C---:B------:R-:W-:Y:S08]  /*6a20*/  HMMA.16816.F32 R136, R4.reuse, R26, R220 ;  /* 0x0000001a0488723c */ /* 0x040ff000000018dc */
[C---:B------:R-:W-:Y:S08]  /*6a30*/  HMMA.16816.F32 R180, R4.reuse, R16, R176 ;  /* 0x0000001004b4723c */ /* 0x040ff000000018b0 */
[----:B------:R-:W-:Y:S01]  /*6a40*/  HMMA.16816.F32 R24, R4, R18, R12 ;  /* 0x000000120418723c */ /* 0x000fe2000000180c */
[----:B------:R-:W1:Y:S04]  /*6a50*/  LDSM.16.M88.4 R16, [R209+0x8000] ;  /* 0x00800000d110783b */ /* 0x000e680000000200 */
[----:B------:R-:W2:Y:S04]  /*6a60*/  LDSM.16.M88.4 R4, [R210+0x2000] ;  /* 0x00200000d204783b */ /* 0x000ea80000000200 */
[----:B------:R-:W3:Y:S01]  /*6a70*/  LDSM.16.M88.4 R12, [R209+0x8800] ;  /* 0x00880000d10c783b */ /* 0x000ee20000000200 */
[----:B-1----:R-:W-:Y:S08]  /*6a80*/  HMMA.16816.F32 R176, R8, R18, R136 ;  /* 0x0000001208b0723c */ /* 0x002ff00000001888 */
[C---:B--2---:R-:W-:Y:S08]  /*6a90*/  HMMA.16816.F32 R196, R4.reuse, R16, R196 ;  /* 0x0000001004c4723c */ /* 0x044ff000000018c4 */
[C---:B---3--:R-:W-:Y:S08]  /*6aa0*/  HMMA.16816.F32 R220, R4.reuse, R12, R224 ;  /* 0x0000000c04dc723c */ /* 0x048ff000000018e0 */
[C---:B------:R-:W-:Y:S08]  /*6ab0*/  HMMA.16816.F32 R192, R4.reuse, R18, R192 ;  /* 0x0000001204c0723c */ /* 0x040ff000000018c0 */
[----:B------:R-:W-:Y:S01]  /*6ac0*/  HMMA.16816.F32 R188, R4, R14, R188 ;  /* 0x0000000e04bc723c */ /* 0x000fe200000018bc */
[----:B------:R-:W-:Y:S07]  /*6ad0*/  LDSM.16.M88.4 R4, [R208+0x2000] ;  /* 0x00200000d004783b */ /* 0x000fee0000000200 */
[C---:B------:R-:W-:Y:S01]  /*6ae0*/  HMMA.16816.F32 R184, R8.reuse, R16, R184 ;  /* 0x0000001008b8723c */ /* 0x040fe200000018b8 */
[----:B------:R-:W1:Y:S07]  /*6af0*/  LDSM.16.M88.4 R16, [R207] ;  /* 0x00000000cf10783b */ /* 0x000e6e0000000200 */
[C---:B------:R-:W-:Y:S08]  /*6b00*/  HMMA.16816.F32 R136, R8.reuse, R12, R180 ;  /* 0x0000000c0888723c */ /* 0x040ff000000018b4 */
[----:B------:R-:W-:Y:S01]  /*6b10*/  HMMA.16816.F32 R24, R8, R14, R24 ;  /* 0x0000000e0818723c */ /* 0x000fe20000001818 */
[----:B------:R-:W2:Y:S04]  /*6b20*/  LDSM.16.M88.4 R12, [R207+0x800] ;  /* 0x00080000cf0c783b */ /* 0x000ea80000000200 */
[----:B------:R-:W3:Y:S03]  /*6b30*/  LDSM.16.M88.4 R8, [R208] ;  /* 0x00000000d008783b */ /* 0x000ee60000000200 */
[C---:B-1----:R-:W-:Y:S08]  /*6b40*/  HMMA.16816.F32 R196, R4.reuse, R16, R196 ;  /* 0x0000001004c4723c */ /* 0x042ff000000018c4 */
[C---:B------:R-:W-:Y:S08]  /*6b50*/  HMMA.16816.F32 R192, R4.reuse, R18, R192 ;  /* 0x0000001204c0723c */ /* 0x040ff000000018c0 */
[C---:B--2---:R-:W-:Y:S08]  /*6b60*/  HMMA.16816.F32 R220, R4.reuse, R12, R220 ;  /* 0x0000000c04dc723c */ /* 0x044ff000000018dc */
[----:B------:R-:W-:Y:S01]  /*6b70*/  HMMA.16816.F32 R188, R4, R14, R188 ;  /* 0x0000000e04bc723c */ /* 0x000fe200000018bc */
[----:B------:R-:W-:Y:S07]  /*6b80*/  LDSM.16.M88.4 R4, [R202+0x6000] ;  /* 0x00600000ca04783b */ /* 0x000fee0000000200 */
[C---:B---3--:R-:W-:Y:S08]  /*6b90*/  HMMA.16816.F32 R180, R8.reuse, R16, R184 ;  /* 0x0000001008b4723c */ /* 0x048ff000000018b8 */
[C---:B------:R-:W-:Y:S01]  /*6ba0*/  HMMA.16816.F32 R176, R8.reuse, R18, R176 ;  /* 0x0000001208b0723c */ /* 0x040fe200000018b0 */
[----:B------:R-:W1:Y:S07]  /*6bb0*/  LDSM.16.M88.4 R16, [R200+0x9000] ;  /* 0x00900000c810783b */ /* 0x000e6e0000000200 */
[C---:B------:R-:W-:Y:S08]  /*6bc0*/  HMMA.16816.F32 R136, R8.reuse, R12, R136 ;  /* 0x0000000c0888723c */ /* 0x040ff00000001888 */
[----:B------:R-:W-:Y:S01]  /*6bd0*/  HMMA.16816.F32 R24, R8, R14, R24 ;  /* 0x0000000e0818723c */ /* 0x000fe20000001818 */
[----:B------:R-:W2:Y:S04]  /*6be0*/  LDSM.16.M88.4 R12, [R200+0x9800] ;  /* 0x00980000c80c783b */ /* 0x000ea80000000200 */
[----:B------:R-:W3:Y:S03]  /*6bf0*/  LDSM.16.M88.4 R8, [R202+0x4000] ;  /* 0x00400000ca08783b */ /* 0x000ee60000000200 */
[C---:B-1----:R-:W-:Y:S08]  /*6c00*/  HMMA.16816.F32 R196, R4.reuse, R16, R196 ;  /* 0x0000001004c4723c */ /* 0x042ff000000018c4 */
[C---:B------:R-:W-:Y:S08]  /*6c10*/  HMMA.16816.F32 R192, R4.reuse, R18, R192 ;  /* 0x0000001204c0723c */ /* 0x040ff000000018c0 */
[C---:B--2---:R-:W-:Y:S08]  /*6c20*/  HMMA.16816.F32 R220, R4.reuse, R12, R220 ;  /* 0x0000000c04dc723c */ /* 0x044ff000000018dc */
[----:B------:R-:W-:Y:S01]  /*6c30*/  HMMA.16816.F32 R184, R4, R14, R188 ;  /* 0x0000000e04b8723c */ /* 0x000fe200000018bc */
[----:B------:R-:W-:Y:S07]  /*6c40*/  LDSM.16.M88.4 R4, [R204+0x6000] ;  /* 0x00600000cc04783b */ /* 0x000fee0000000200 */
[C---:B---3--:R-:W-:Y:S08]  /*6c50*/  HMMA.16816.F32 R180, R8.reuse, R16, R180 ;  /* 0x0000001008b4723c */ /* 0x048ff000000018b4 */
[C---:B------:R-:W-:Y:S01]  /*6c60*/  HMMA.16816.F32 R176, R8.reuse, R18, R176 ;  /* 0x0000001208b0723c */ /* 0x040fe200000018b0 */
[----:B------:R-:W1:Y:S07]  /*6c70*/  LDSM.16.M88.4 R16, [R213] ;  /* 0x00000000d510783b */ /* 0x000e6e0000000200 */
[C---:B------:R-:W-:Y:S08]  /*6c80*/  HMMA.16816.F32 R136, R8.reuse, R12, R136 ;  /* 0x0000000c0888723c */ /* 0x040ff00000001888 */
[----:B------:R-:W-:Y:S01]  /*6c90*/  HMMA.16816.F32 R24, R8, R14, R24 ;  /* 0x0000000e0818723c */ /* 0x000fe20000001818 */
[----:B------:R-:W2:Y:S04]  /*6ca0*/  LDSM.16.M88.4 R12, [R212] ;  /* 0x00000000d40c783b */ /* 0x000ea80000000200 */
        /* <DEDUP_REMOVED lines=24> */
[----:B------:R-:W3:Y:S01]  /*6e30*/  LDSM.16.M88.4 R8, [R208+0x4000] ;  /* 0x00400000d008783b */ /* 0x000ee20000000200 */
[----:B------:R-:W-:-:S04]  /*6e40*/  DEPBAR.LE SB0, 0x0 ;  /* 0x000080000000791a */ /* 0x000fc80000000000 */
[C---:B-1----:R-:W-:Y:S08]  /*6e50*/  HMMA.16816.F32 R196, R4.reuse, R16, R196 ;  /* 0x0000001004c4723c */ /* 0x042ff000000018c4 */
[C---:B------:R-:W-:Y:S08]  /*6e60*/  HMMA.16816.F32 R192, R4.reuse, R18, R192 ;  /* 0x0000001204c0723c */ /* 0x040ff000000018c0 */
[C---:B--2---:R-:W-:Y:S08]  /*6e70*/  HMMA.16816.F32 R188, R4.reuse, R12, R188 ;  /* 0x0000000c04bc723c */ /* 0x044ff000000018bc */
[----:B------:R-:W-:Y:S08]  /*6e80*/  HMMA.16816.F32 R184, R4, R14, R184 ;  /* 0x0000000e04b8723c */ /* 0x000ff000000018b8 */
[C---:B---3--:R-:W-:Y:S08]  /*6e90*/  HMMA.16816.F32 R180, R8.reuse, R16, R180 ;  /* 0x0000001008b4723c */ /* 0x048ff000000018b4 */
[C---:B------:R-:W-:Y:S08]  /*6ea0*/  HMMA.16816.F32 R176, R8.reuse, R18, R176 ;  /* 0x0000001208b0723c */ /* 0x040ff000000018b0 */
[C---:B------:R-:W-:Y:S08]  /*6eb0*/  HMMA.16816.F32 R136, R8.reuse, R12, R136 ;  /* 0x0000000c0888723c */ /* 0x040ff00000001888 */
[----:B------:R-:W-:Y:S01]  /*6ec0*/  HMMA.16816.F32 R24, R8, R14, R24 ;  /* 0x0000000e0818723c */ /* 0x000fe20000001818 */
[----:B------:R-:W-:Y:S06]  /*6ed0*/  BAR.SYNC.DEFER_BLOCKING 0x0 ;  /* 0x0000000000007b1d */ /* 0x000fec0000010000 */
[----:B------:R-:W-:Y:S05]  /*6ee0*/  @!P0 BRA `(.L_x_1093) ;  /* 0x000002a000008947 */ /* 0x000fea0003800000 */
[----:B------:R-:W2:Y:S01]  /*6ef0*/  LDL.64 R34, [R1+0x90] ;  /* 0x0000900001227983 */ /* 0x000ea20000100a00 */
[----:B------:R-:W-:Y:S01]  /*6f00*/  UIADD3 UR35, UR27, -0x3, URZ ;  /* 0xfffffffd1b237890 */ /* 0x000fe2000fffe03f */
[----:B------:R-:W-:Y:S02]  /*6f10*/  BSSY B0, `(.L_x_1094) ;  /* 0x0000026000007945 */ /* 0x000fe40003800000 */
[----:B------:R1:W-:Y:S01]  /*6f20*/  @P3 STS.128 [R215+0x8000], RZ ;  /* 0x008000ffd7003388 */ /* 0x0003e20000000c00 */
[----:B------:R-:W-:-:S02]  /*6f30*/  USHF.R.S32.HI UR33, URZ, 0x1f, UR35 ;  /* 0x0000001f3f217899 */ /* 0x000fc40008011423 */
[----:B------:R-:W-:Y:S01]  /*6f40*/  UIMAD UR4, UR4, UR35, URZ ;  /* 0x00000023040472a4 */ /* 0x000fe2000f8e023f */
[----:B------:R-:W-:-:S03]  /*6f50*/  IMAD.U32 R0, RZ, RZ, UR35 ;  /* 0x00000023ff007e24 */ /* 0x000fc6000f8e00ff */
[----:B------:R-:W-:Y:S01]  /*6f60*/  UIMAD UR4, UR33, UR5, UR4 ;  /* 0x00000005210472a4 */ /* 0x000fe2000f8e0204 */
[----:B--2---:R-:W-:-:S05]  /*6f70*/  IMAD.WIDE.U32 R4, R0, UR5, R34 ;  /* 0x0000000500047c25 */ /* 0x004fca000f8e0022 */
[----:B------:R-:W-:Y:S02]  /*6f80*/  IADD3 R2, R5, UR4, RZ ;  /* 0x0000000405027c10 */ /* 0x000fe4000fffe0ff */
[C---:B------:R-:W-:Y:S02]  /*6f90*/  @!P3 LEA R8, P5, R4.reuse, c[0x0][0x168], 0x1 ;  /* 0x00005a000408ba11 */ /* 0x040fe400078a08ff */
        /* <DEDUP_REMOVED lines=9> */
[----:B------:R-:W-:-:S03]  /*7030*/  @!P3 LEA R4, P1, R0, c[0x0][0x168], 0x1 ;  /* 0x00005a000004ba11 */ /* 0x000fc600078208ff */
[----:B------:R1:W-:Y:S01]  /*7040*/  @P2 STS.128 [R215+0x9000], RZ ;  /* 0x009000ffd7002388 */ /* 0x0003e20000000c00 */
[----:B------:R-:W-:-:S03]  /*7050*/  @!P3 LEA.HI.X R5, R0, c[0x0][0x16c], R2, 0x1, P1 ;  /* 0x00005b000005ba11 */ /* 0x000fc600008f0c02 */
        /* <DEDUP_REMOVED lines=17> */
.L_x_1095:
[----:B------:R-:W-:Y:S05]  /*7170*/  BSYNC B0 ;  /* 0x0000000000007941 */ /* 0x000fea0003800000 */
.L_x_1094:
[----:B------:R-:W0:Y:S02]  /*7180*/  LDGDEPBAR ;  /* 0x00000000000079af */ /* 0x000e240000000000 */
.L_x_1093:
[----:B-1----:R-:W2:Y:S04]  /*7190*/  LDL.64 R4, [R1+0x28] ;  /* 0x0000280001047983 */ /* 0x002ea80000100a00 */
[----:B------:R-:W3:Y:S04]  /*71a0*/  LDL R2, [R1+0xa8] ;  /* 0x0000a80001027983 */ /* 0x000ee80000100800 */
[----:B------:R-:W4:Y:S04]  /*71b0*/  LDL.64 R8, [R1+0xc8] ;  /* 0x0000c80001087983 */ /* 0x000f280000100a00 */
[----:B------:R-:W4:Y:S04]  /*71c0*/  LDL.64 R6, [R1+0x20] ;  /* 0x0000200001067983 */ /* 0x000f280000100a00 */
[----:B------:R-:W1:Y:S01]  /*71d0*/  S2R R10, SR_TID.X ;  /* 0x00000000000a7919 */ /* 0x000e620000002100 */
[----:B------:R-:W-:-:S02]  /*71e0*/  IMAD.U32 R0, RZ, RZ, UR32 ;  /* 0x00000020ff007e24 */ /* 0x000fc4000f8e00ff */
[----:B-1----:R-:W-:-:S05]  /*71f0*/  IMAD.SHL.U32 R10, R10, 0x2, RZ ;  /* 0x000000020a0a7824 */ /* 0x002fca00078e00ff */
[----:B------:R-:W-:-:S05]  /*7200*/  LOP3.LUT R10, R10, 0x6, RZ, 0xc0, !PT ;  /* 0x000000060a0a7812 */ /* 0x000fca00078ec0ff */
[----:B------:R-:W-:-:S05]  /*7210*/  IMAD R0, R0, 0x20, R10 ;  /* 0x0000002000007824 */ /* 0x000fca00078e020a */
[CC--:B------:R-:W-:Y:S02]  /*7220*/  ISETP.GE.AND P1, PT, R0.reuse, R172.reuse, PT ;  /* 0x000000ac0000720c */ /* 0x0c0fe40003f26270 */
[----:B------:R-:W-:Y:S02]  /*7230*/  IADD3 R11, R0, 0x8, RZ ;  /* 0x00000008000b7810 */ /* 0x000fe40007ffe0ff */
[----:B------:R-:W-:Y:S02]  /*7240*/  FSEL R12, R180, -INF , !P1 ;  /* 0xff800000b40c7808 */ /* 0x000fe40004800000 */
[----:B------:R-:W-:Y:S02]  /*7250*/  IADD3 R10, R0, 0x9, RZ ;  /* 0x00000009000a7810 */ /* 0x000fe40007ffe0ff */
[-C--:B------:R-:W-:Y:S02]  /*7260*/  ISETP.GE.AND P5, PT, R11, R172.reuse, PT ;  /* 0x000000ac0b00720c */ /* 0x080fe40003fa6270 */
[----:B------:R-:W-:-:S02]  /*7270*/  ISETP.GE.AND P4, PT, R10, R172, PT ;  /* 0x000000ac0a00720c */ /* 0x000fc40003f86270 */
[----:B------:R-:W-:Y:S02]  /*7280*/  FSEL R18, R176, -INF , !P5 ;  /* 0xff800000b0127808 */ /* 0x000fe40006800000 */
[----:B------:R-:W-:Y:S01]  /*7290*/  FSEL R17, R177, -INF , !P4 ;  /* 0xff800000b1117808 */ /* 0x000fe20006000000 */
        /* <DEDUP_REMOVED lines=16> */
[----:B--2---:R-:W-:Y:S01]  /*73a0*/  IMAD.MOV.U32 R219, RZ, RZ, R5 ;  /* 0x000000ffffdb7224 */ /* 0x004fe200078e0005 */
[----:B------:R-:W-:-:S04]  /*73b0*/  IADD3 R5, R0, 0x1, RZ ;  /* 0x0000000100057810 */ /* 0x000fc80007ffe0ff */
[----:B------:R-:W-:Y:S01]  /*73c0*/  ISETP.GE.AND P6, PT, R5, R172, PT ;  /* 0x000000ac0500720c */ /* 0x000fe20003fc6270 */
[----:B---3--:R-:W-:Y:S01]  /*73d0*/  IMAD.MOV.U32 R221, RZ, RZ, R2 ;  /* 0x000000ffffdd7224 */ /* 0x008fe200078e0002 */
[----:B------:R-:W-:Y:S02]  /*73e0*/  FMNMX.FTZ R2, R133, R12, !PT ;  /* 0x0000000c85027209 */ /* 0x000fe40007810000 */
[----:B------:R-:W-:Y:S01]  /*73f0*/  FSEL R19, R181, -INF , !P6 ;  /* 0xff800000b5137808 */ /* 0x000fe20007000000 */
[----:B----4-:R-:W-:Y:S01]  /*7400*/  IMAD.MOV.U32 R223, RZ, RZ, R9 ;  /* 0x000000ffffdf7224 */ /* 0x010fe200078e0009 */
[----:B------:R-:W-:Y:S02]  /*7410*/  IADD3 R9, R0, 0x10, RZ ;  /* 0x0000001000097810 */ /* 0x000fe40007ffe0ff */
[----:B------:R-:W-:Y:S01]  /*7420*/  FMNMX.FTZ R2, R19, R2, !PT ;  /* 0x0000000213027209 */ /* 0x000fe20007810000 */
[----:B------:R-:W-:Y:S01]  /*7430*/  IMAD.MOV.U32 R222, RZ, RZ, R8 ;  /* 0x000000ffffde7224 */ /* 0x000fe200078e0008 */
[----:B------:R-:W-:-:S02]  /*7440*/  ISETP.GE.AND P1, PT, R9, R172, PT ;  /* 0x000000ac0900720c */ /* 0x000fc40003f26270 */
[----:B------:R-:W-:Y:S02]  /*7450*/  IADD3 R8, R0, 0x11, RZ ;  /* 0x0000001100087810 */ /* 0x000fe40007ffe0ff */
[----:B------:R-:W-:Y:S01]  /*7460*/  FMNMX.FTZ R2, R18, R2, !PT ;  /* 0x0000000212027209 */ /* 0x000fe20007810000 */
[----:B------:R-:W-:Y:S01]  /*7470*/  IMAD.MOV.U32 R235, RZ, RZ, R7 ;  /* 0x000000ffffeb7224 */ /* 0x000fe200078e0007 */
[----:B------:R-:W-:Y:S02]  /*7480*/  IADD3 R7, R0, 0x18, RZ ;  /* 0x0000001800077810 */ /* 0x000fe40007ffe0ff */
[----:B------:R-:W-:Y:S02]  /*7490*/  ISETP.GE.AND P5, PT, R8, R172, PT ;  /* 0x000000ac0800720c */ /* 0x000fe40003fa6270 */
[----:B------:R-:W-:Y:S02]  /*74a0*/  FSEL R16, R136, -INF , !P1 ;  /* 0xff80000088107808 */ /* 0x000fe40004800000 */
[----:B------:R-:W-:Y:S01]  /*74b0*/  FMNMX.FTZ R2, R17, R2, !PT ;  /* 0x0000000211027209 */ /* 0x000fe20007810000 */
[----:B------:R-:W-:Y:S01]  /*74c0*/  IMAD.MOV.U32 R234, RZ, RZ, R6 ;  /* 0x000000ffffea7224 */ /* 0x000fe200078e0006 */
[----:B------:R-:W-:-:S02]  /*74d0*/  ISETP.GE.AND P4, PT, R7, R172, PT ;  /* 0x000000ac0700720c */ /* 0x000fc40003f86270 */
[----:B------:R-:W-:Y:S02]  /*74e0*/  FSEL R15, R137, -INF , !P5 ;  /* 0xff800000890f7808 */ /* 0x000fe40006800000 */
[----:B------:R-:W-:Y:S02]  /*74f0*/  IADD3 R6, R0, 0x19, RZ ;  /* 0x0000001900067810 */ /* 0x000fe40007ffe0ff */
[----:B------:R-:W-:Y:S02]  /*7500*/  FMNMX.FTZ R2, R16, R2, !PT ;  /* 0x0000000210027209 */ /* 0x000fe40007810000 */
[----:B------:R-:W-:Y:S02]  /*7510*/  ISETP.GE.AND P1, PT, R6, R172, PT ;  /* 0x000000ac0600720c */ /* 0x000fe40003f26270 */
[----:B------:R-:W-:Y:S02]  /*7520*/  FSEL R14, R24, -INF , !P4 ;  /* 0xff800000180e7808 */ /* 0x000fe40006000000 */
[----:B------:R-:W-:-:S02]  /*7530*/  FMNMX.FTZ R2, R15, R2, !PT ;  /* 0x000000020f027209 */ /* 0x000fc40007810000 */
[----:B------:R-:W-:Y:S02]  /*7540*/  FSEL R13, R25, -INF , !P1 ;  /* 0xff800000190d7808 */ /* 0x000fe40004800000 */
[----:B------:R-:W-:-:S04]  /*7550*/  FMNMX.FTZ R2, R14, R2, !PT ;  /* 0x000000020e027209 */ /* 0x000fc80007810000 */
[----:B------:R-:W-:Y:S01]  /*7560*/  FMNMX.FTZ R2, R13, R2, !PT ;  /* 0x000000020d027209 */ /* 0x000fe20007810000 */
[----:B------:R-:W-:-:S04]  /*7570*/  IMAD.MOV.U32 R218, RZ, RZ, R4 ;  /* 0x000000ffffda7224 */ /* 0x000fc800078e0004 */
[----:B------:R-:W1:Y:S02]  /*7580*/  SHFL.BFLY PT, R4, R2, 0x2, 0x1f ;  /* 0x0c401f0002047f89 */ /* 0x000e6400000e0000 */
[----:B-1----:R-:W-:-:S05]  /*7590*/  FMNMX.FTZ R2, R2, R4, !PT ;  /* 0x0000000402027209 */ /* 0x002fca0007810000 */
[----:B------:R-:W1:Y:S02]  /*75a0*/  SHFL.BFLY PT, R4, R2, 0x1, 0x1f ;  /* 0x0c201f0002047f89 */ /* 0x000e6400000e0000 */
[----:B-1----:R-:W-:-:S04]  /*75b0*/  FMNMX.FTZ R229, R2, R4, !PT ;  /* 0x0000000402e57209 */ /* 0x002fc80007810000 */
[----:B------:R-:W-:-:S04]  /*75c0*/  FSETP.NEU.FTZ.AND P1, PT, R229, -INF , PT ;  /* 0xff800000e500780b */ /* 0x000fc80003f3d000 */
[----:B------:R-:W-:-:S05]  /*75d0*/  FSEL R2, R229, RZ, P1 ;  /* 0x000000ffe5027208 */ /* 0x000fca0000800000 */
[----:B------:R-:W-:-:S04]  /*75e0*/  FADD.FTZ R2, R133, -R2 ;  /* 0x8000000285027221 */ /* 0x000fc80000010000 */
[----:B------:R-:W-:Y:S02]  /*75f0*/  FMUL.FTZ R4, R2, c[0x0][0x23c] ;  /* 0x00008f0002047a20 */ /* 0x000fe40000410000 */
[----:B------:R-:W-:-:S05]  /*7600*/  FMUL.FTZ R2, R229, c[0x0][0x23c] ;  /* 0x00008f00e5027a20 */ /* 0x000fca0000410000 */
[----:B------:R-:W-:Y:S01]  /*7610*/  FSEL R2, R2, RZ, P1 ;  /* 0x000000ff02027208 */ /* 0x000fe20000800000 */
[----:B------:R-:W1:Y:S04]  /*7620*/  MUFU.EX2 R4, R4 ;  /* 0x0000000400047308 */ /* 0x000e680000000800 */
[--C-:B------:R-:W-:Y:S02]  /*7630*/  FFMA.FTZ R12, R12, c[0x0][0x23c], -R2.reuse ;  /* 0x00008f000c0c7a23 */ /* 0x100fe40000010802 */
[--C-:B------:R-:W-:Y:S02]  /*7640*/  FFMA.FTZ R19, R19, c[0x0][0x23c], -R2.reuse ;  /* 0x00008f0013137a23 */ /* 0x100fe40000010802 */
[--C-:B------:R-:W-:Y:S02]  /*7650*/  FFMA.FTZ R133, R18, c[0x0][0x23c], -R2.reuse ;  /* 0x00008f0012857a23 */ /* 0x100fe40000010802 */
[--C-:B------:R-:W-:Y:S01]  /*7660*/  FFMA.FTZ R135, R17, c[0x0][0x23c], -R2.reuse ;  /* 0x00008f0011877a23 */ /* 0x100fe20000010802 */
[----:B------:R-:W-:Y:S01]  /*7670*/  MUFU.EX2 R12, R12 ;  /* 0x0000000c000c7308 */ /* 0x000fe20000000800 */
[----:B------:R-:W-:-:S02]  /*7680*/  FFMA.FTZ R136, R16, c[0x0][0x23c], -R2 ;  /* 0x00008f0010887a23 */ /* 0x000fc40000010802 */
[--C-:B------:R-:W-:Y:S02]  /*7690*/  FFMA.FTZ R137, R15, c[0x0][0x23c], -R2.reuse ;  /* 0x00008f000f897a23 */ /* 0x100fe40000010802 */
[--C-:B------:R-:W-:Y:S02]  /*76a0*/  FFMA.FTZ R176, R14, c[0x0][0x23c], -R2.reuse ;  /* 0x00008f000eb07a23 */ /* 0x100fe40000010802 */
[----:B------:R-:W-:Y:S02]  /*76b0*/  FFMA.FTZ R177, R13, c[0x0][0x23c], -R2 ;  /* 0x00008f000db17a23 */ /* 0x000fe40000010802 */
[----:B------:R-:W2:Y:S01]  /*76c0*/  MUFU.EX2 R2, R19 ;  /* 0x0000001300027308 */ /* 0x000ea20000000800 */
[-C--:B-1----:R-:W-:Y:S01]  /*76d0*/  FMUL.FTZ R248, R148, R4.reuse ;  /* 0x0000000494f87220 */ /* 0x082fe20000410000 */
[----:B------:R-:W-:Y:S01]  /*76e0*/  STL [R1+0x110], R229 ;  /* 0x000110e501007387 */ /* 0x000fe20000100800 */
[----:B------:R-:W-:Y:S01]  /*76f0*/  ISETP.GE.AND P4, PT, R0, R173, PT ;  /* 0x000000ad0000720c */ /* 0x000fe20003f86270 */
[----:B------:R-:W-:-:S02]  /*7700*/  FMUL.FTZ R152, R152, R4 ;  /* 0x0000000498987220 */ /* 0x000fc40000410000 */
[----:B------:R1:W-:Y:S01]  /*7710*/  STL [R1+0x114], R248 ;  /* 0x000114f801007387 */ /* 0x0003e20000100800 */
        /* <DEDUP_REMOVED lines=13> */
[----:B--2---:R-:W-:Y:S01]  /*77f0*/  F2FP.PACK_AB R64, R2, R12 ;  /* 0x0000000c0240723e */ /* 0x004fe200000000ff */
        /* <DEDUP_REMOVED lines=11> */
[-C--:B-1----:R-:W-:Y:S02]  /*78b0*/  FMUL.FTZ R248, R112, R4.reuse ;  /* 0x0000000470f87220 */ /* 0x082fe40000410000 */
[-C--:B------:R-:W-:Y:S02]  /*78c0*/  FMUL.FTZ R229, R113, R4.reuse ;  /* 0x0000000471e57220 */ /* 0x080fe40000410000 */
[-C--:B------:R-:W-:Y:S02]  /*78d0*/  FMUL.FTZ R227, R116, R4.reuse ;  /* 0x0000000474e37220 */ /* 0x080fe40000410000 */
[-C--:B------:R-:W-:Y:S02]  /*78e0*/  FMUL.FTZ R226, R117, R4.reuse ;  /* 0x0000000475e27220 */ /* 0x080fe40000410000 */
[-C--:B------:R-:W-:Y:S02]  /*78f0*/  FMUL.FTZ R238, R128, R4.reuse ;  /* 0x0000000480ee7220 */ /* 0x080fe40000410000 */
[-C--:B------:R-:W-:Y:S01]  /*7900*/  FMUL.FTZ R243, R129, R4.reuse ;  /* 0x0000000481f37220 */ /* 0x080fe20000410000 */
[----:B------:R-:W-:Y:S01]  /*7910*/  ISETP.GE.AND P1, PT, R5, R173, PT ;  /* 0x000000ad0500720c */ /* 0x000fe20003f26270 */
[----:B------:R-:W-:Y:S01]  /*7920*/  FFMA.FTZ R4, R242, R4, R12 ;  /* 0x00000004f2047223 */ /* 0x000fe2000001000c */
[----:B------:R-:W-:-:S02]  /*7930*/  FSEL R12, R182, -INF , !P4 ;  /* 0xff800000b60c7808 */ /* 0x000fc40006000000 */
[----:B------:R-:W-:Y:S01]  /*7940*/  FSEL R19, R183, -INF , !P1 ;  /* 0xff800000b7137808 */ /* 0x000fe20004800000 */
[----:B------:R-:W-:Y:S01]  /*7950*/  FADD.FTZ R52, R2, R4 ;  /* 0x0000000402347221 */ /* 0x000fe20000010000 */
[-C--:B------:R-:W-:Y:S02]  /*7960*/  ISETP.GE.AND P4, PT, R11, R173.reuse, PT ;  /* 0x000000ad0b00720c */ /* 0x080fe40003f86270 */
[----:B------:R-:W-:Y:S02]  /*7970*/  FMNMX.FTZ R2, R132, R12, !PT ;  /* 0x0000000c84027209 */ /* 0x000fe40007810000 */
[----:B------:R-:W-:Y:S02]  /*7980*/  ISETP.GE.AND P1, PT, R10, R173, PT ;  /* 0x000000ad0a00720c */ /* 0x000fe40003f26270 */
[----:B------:R-:W-:Y:S02]  /*7990*/  FSEL R18, R178, -INF , !P4 ;  /* 0xff800000b2127808 */ /* 0x000fe40006000000 */
[----:B------:R-:W-:-:S02]  /*79a0*/  FMNMX.FTZ R2, R19, R2, !PT ;  /* 0x0000000213027209 */ /* 0x000fc40007810000 */
[----:B------:R-:W-:Y:S02]  /*79b0*/  FSEL R17, R179, -INF , !P1 ;  /* 0xff800000b3117808 */ /* 0x000fe40004800000 */
        /* <DEDUP_REMOVED lines=12> */
[----:B------:R-:W-:-:S04]  /*7a80*/  FMNMX.FTZ R2, R14, R2, !PT ;  /* 0x000000020e027209 */ /* 0x000fc80007810000 */
[----:B------:R-:W-:-:S05]  /*7a90*/  FMNMX.FTZ R2, R13, R2, !PT ;  /* 0x000000020d027209 */ /* 0x000fca0007810000 */
        /* <DEDUP_REMOVED lines=11> */
[----:B------:R-:W-:-:S04]  /*7b50*/  FFMA.FTZ R12, R12, c[0x0][0x23c], -R2 ;  /* 0x00008f000c0c7a23 */ /* 0x000fc80000010802 */
[----:B------:R2:W3:Y:S01]  /*7b60*/  MUFU.EX2 R24, R12 ;  /* 0x0000000c00187308 */ /* 0x0004e20000000800 */
[----:B------:R-:W-:Y:S01]  /*7b70*/  ISETP.GE.AND P1, PT, R0, R174, PT ;  /* 0x000000ae0000720c */ /* 0x000fe20003f26270 */
[--C-:B------:R-:W-:Y:S01]  /*7b80*/  FFMA.FTZ R25, R19, c[0x0][0x23c], -R2.reuse ;  /* 0x00008f0013197a23 */ /* 0x100fe20000010802 */
[----:B------:R4:W-:Y:S01]  /*7b90*/  STL [R1+0x118], R249 ;  /* 0x000118f901007387 */ /* 0x0009e20000100800 */
[--C-:B------:R-:W-:Y:S02]  /*7ba0*/  FFMA.FTZ R65, R18, c[0x0][0x23c], -R2.reuse ;  /* 0x00008f0012417a23 */ /* 0x100fe40000010802 */
[--C-:B------:R-:W-:Y:S02]  /*7bb0*/  FFMA.FTZ R80, R17, c[0x0][0x23c], -R2.reuse ;  /* 0x00008f0011507a23 */ /* 0x100fe40000010802 */
[--C-:B------:R-:W-:Y:S02]  /*7bc0*/  FFMA.FTZ R84, R16, c[0x0][0x23c], -R2.reuse ;  /* 0x00008f0010547a23 */ /* 0x100fe40000010802 */
[----:B------:R-:W-:-:S02]  /*7bd0*/  FFMA.FTZ R85, R15, c[0x0][0x23c], -R2 ;  /* 0x00008f000f557a23 */ /* 0x000fc40000010802 */
[--C-:B------:R-:W-:Y:S02]  /*7be0*/  FFMA.FTZ R101, R14, c[0x0][0x23c], -R2.reuse ;  /* 0x00008f000e657a23 */ /* 0x100fe40000010802 */
[----:B------:R-:W-:Y:S02]  /*7bf0*/  FFMA.FTZ R112, R13, c[0x0][0x23c], -R2 ;  /* 0x00008f000d707a23 */ /* 0x000fe40000010802 */
[-C--:B-1----:R-:W-:Y:S02]  /*7c00*/  FMUL.FTZ R250, R150, R4.reuse ;  /* 0x0000000496fa7220 */ /* 0x082fe40000410000 */
[----:B------:R-:W-:Y:S02]  /*7c10*/  FMUL.FTZ R251, R151, R4 ;  /* 0x0000000497fb7220 */ /* 0x000fe40000410000 */
[----:B------:R-:W-:Y:S02]  /*7c20*/  IMAD.MOV.U32 R150, RZ, RZ, R202 ;  /* 0x000000ffff967224 */ /* 0x000fe400078e00ca */
[----:B------:R-:W-:-:S02]  /*7c30*/  IMAD.MOV.U32 R151, RZ, RZ, R200 ;  /* 0x000000ffff977224 */ /* 0x000fc400078e00c8 */
[----:B------:R-:W-:Y:S02]  /*7c40*/  IMAD.MOV.U32 R224, RZ, RZ, R218 ;  /* 0x000000ffffe07224 */ /* 0x000fe400078e00da */
[----:B------:R-:W-:Y:S02]  /*7c50*/  IMAD.MOV.U32 R225, RZ, RZ, R219 ;  /* 0x000000ffffe17224 */ /* 0x000fe400078e00db */
[-C--:B------:R-:W-:Y:S02]  /*7c60*/  FMUL.FTZ R26, R142, R4.reuse ;  /* 0x000000048e1a7220 */ /* 0x080fe40000410000 */
[-C--:B------:R-:W-:Y:S01]  /*7c70*/  FMUL.FTZ R2, R143, R4.reuse ;  /* 0x000000048f027220 */ /* 0x080fe20000410000 */
[----:B------:R-:W-:Y:S01]  /*7c80*/  ISETP.GE.AND P5, PT, R0, R175, PT ;  /* 0x000000af0000720c */ /* 0x000fe20003fa6270 */
[----:B------:R-:W-:Y:S01]  /*7c90*/  FMUL.FTZ R154, R154, R4 ;  /* 0x000000049a9a7220 */ /* 0x000fe20000410000 */
[----:B------:R-:W-:Y:S01]  /*7ca0*/  ISETP.GE.AND P4, PT, R5, R174, PT ;  /* 0x000000ae0500720c */ /* 0x000fe20003f86270 */
[----:B------:R-:W-:-:S02]  /*7cb0*/  FMUL.FTZ R155, R155, R4 ;  /* 0x000000049b9b7220 */ /* 0x000fc40000410000 */
[-C--:B------:R-:W-:Y:S02]  /*7cc0*/  FMUL.FTZ R146, R146, R4.reuse ;  /* 0x0000000492927220 */ /* 0x080fe40000410000 */
[-C--:B------:R-:W-:Y:S02]  /*7cd0*/  FMUL.FTZ R147, R147, R4.reuse ;  /* 0x0000000493937220 */ /* 0x080fe40000410000 */
[-C--:B------:R-:W-:Y:S02]  /*7ce0*/  FMUL.FTZ R129, R38, R4.reuse ;  /* 0x0000000426817220 */ /* 0x080fe40000410000 */
[-C--:B----4-:R-:W-:Y:S02]  /*7cf0*/  FMUL.FTZ R249, R39, R4.reuse ;  /* 0x0000000427f97220 */ /* 0x090fe40000410000 */
[-C--:B------:R-:W-:Y:S02]  /*7d00*/  FMUL.FTZ R27, R50, R4.reuse ;  /* 0x00000004321b7220 */ /* 0x080fe40000410000 */
[----:B--2---:R-:W-:-:S02]  /*7d10*/  FMUL.FTZ R12, R51, R4 ;  /* 0x00000004330c7220 */ /* 0x004fc40000410000 */
        /* <DEDUP_REMOVED lines=20> */
[----:B---3--:R-:W-:Y:S01]  /*7e60*/  FFMA.FTZ R97, R217, R4, R24 ;  /* 0x00000004d9617223 */ /* 0x008fe20000010018 */
[----:B------:R-:W-:Y:S02]  /*7e70*/  FSEL R4, R198, -INF , !P1 ;  /* 0xff800000c6047808 */ /* 0x000fe40004800000 */
[----:B------:R-:W-:Y:S02]  /*7e80*/  FSEL R14, R196, -INF , !P5 ;  /* 0xff800000c40e7808 */ /* 0x000fe40006800000 */
[----:B------:R-:W-:Y:S02]  /*7e90*/  ISETP.GE.AND P1, PT, R11, R174, PT ;  /* 0x000000ae0b00720c */ /* 0x000fe40003f26270 */
[----:B------:R-:W-:-:S02]  /*7ea0*/  FSEL R18, R199, -INF , !P4 ;  /* 0xff800000c7127808 */ /* 0x000fc40006000000 */
[----:B------:R-:W-:Y:S02]  /*7eb0*/  FMNMX.FTZ R0, R3, R4, !PT ;  /* 0x0000000403007209 */ /* 0x000fe40007810000 */
[-C--:B------:R-:W-:Y:S02]  /*7ec0*/  ISETP.GE.AND P5, PT, R11, R175.reuse, PT ;  /* 0x000000af0b00720c */ /* 0x080fe40003fa6270 */
[----:B------:R-:W-:Y:S02]  /*7ed0*/  ISETP.GE.AND P4, PT, R10, R174, PT ;  /* 0x000000ae0a00720c */ /* 0x000fe40003f86270 */
[----:B------:R-:W-:Y:S02]  /*7ee0*/  FSEL R17, R194, -INF , !P1 ;  /* 0xff800000c2117808 */ /* 0x000fe40004800000 */
[----:B------:R-:W-:Y:S02]  /*7ef0*/  FMNMX.FTZ R0, R18, R0, !PT ;  /* 0x0000000012007209 */ /* 0x000fe40007810000 */
[----:B------:R-:W-:Y:S01]  /*7f00*/  FSEL R19, R192, -INF , !P5 ;  /* 0xff800000c0137808 */ /* 0x000fe20006800000 */
[----:B------:R-:W-:Y:S01]  /*7f10*/  IMAD.MOV.U32 R198, RZ, RZ, R15 ;  /* 0x000000ffffc67224 */ /* 0x000fe200078e000f */
[-C--:B------:R-:W-:Y:S01]  /*7f20*/  ISETP.GE.AND P5, PT, R9, R175.reuse, PT ;  /* 0x000000af0900720c */ /* 0x080fe20003fa6270 */
[----:B------:R-:W-:Y:S01]  /*7f30*/  IMAD.MOV.U32 R199, RZ, RZ, R13 ;  /* 0x000000ffffc77224 */ /* 0x000fe200078e000d */
[----:B------:R-:W-:-:S02]  /*7f40*/  ISETP.GE.AND P6, PT, R5, R175, PT ;  /* 0x000000af0500720c */ /* 0x000fc40003fc6270 */
[----:B------:R-:W-:Y:S02]  /*7f50*/  ISETP.GE.AND P1, PT, R9, R174, PT ;  /* 0x000000ae0900720c */ /* 0x000fe40003f26270 */
[----:B------:R-:W-:Y:S02]  /*7f60*/  FSEL R15, R195, -INF , !P4 ;  /* 0xff800000c30f7808 */ /* 0x000fe40006000000 */
[----:B------:R-:W-:Y:S01]  /*7f70*/  FMNMX.FTZ R0, R17, R0, !PT ;  /* 0x0000000011007209 */ /* 0x000fe20007810000 */
[----:B------:R-:W-:Y:S01]  /*7f80*/  IMAD.MOV.U32 R119, RZ, RZ, R22 ;  /* 0x000000ffff777224 */ /* 0x000fe200078e0016 */
[----:B------:R-:W-:Y:S01]  /*7f90*/  FSEL R13, R188, -INF , !P5 ;  /* 0xff800000bc0d7808 */ /* 0x000fe20006800000 */
[----:B------:R-:W-:Y:S01]  /*7fa0*/  IMAD.MOV.U32 R188, RZ, RZ, R12 ;  /* 0x000000ffffbc7224 */ /* 0x000fe200078e000c */
[----:B------:R-:W-:Y:S01]  /*7fb0*/  FSEL R22, R197, -INF , !P6 ;  /* 0xff800000c5167808 */ /* 0x000fe20007000000 */
[----:B------:R-:W-:Y:S01]  /*7fc0*/  IMAD.MOV.U32 R130, RZ, RZ, R2 ;  /* 0x000000ffff827224 */ /* 0x000fe200078e0002 */
[----:B------:R-:W-:-:S02]  /*7fd0*/  ISETP.GE.AND P4, PT, R8, R174, PT ;  /* 0x000000ae0800720c */ /* 0x000fc40003f86270 */
[----:B------:R-:W-:Y:S02]  /*7fe0*/  FSEL R12, R190, -INF , !P1 ;  /* 0xff800000be0c7808 */ /* 0x000fe40004800000 */
[----:B------:R-:W-:Y:S02]  /*7ff0*/  FMNMX.FTZ R0, R15, R0, !PT ;  /* 0x000000000f007209 */ /* 0x000fe40007810000 */
[----:B------:R-:W-:Y:S02]  /*8000*/  ISETP.GE.AND P6, PT, R10, R175, PT ;  /* 0x000000af0a00720c */ /* 0x000fe40003fc6270 */
[----:B------:R-:W-:Y:S02]  /*8010*/  FMNMX.FTZ R2, R134, R14, !PT ;  /* 0x0000000e86027209 */ /* 0x000fe40007810000 */
[----:B------:R-:W-:Y:S02]  /*8020*/  ISETP.GE.AND P1, PT, R7, R174, PT ;  /* 0x000000ae0700720c */ /* 0x000fe40003f26270 */
[----:B------:R-:W-:-:S02]  /*8030*/  FSEL R10, R191, -INF , !P4 ;  /* 0xff800000bf0a7808 */ /* 0x000fc40006000000 */
[----:B------:R-:W-:Y:S02]  /*8040*/  FMNMX.FTZ R0, R12, R0, !PT ;  /* 0x000000000c007209 */ /* 0x000fe40007810000 */
[----:B------:R-:W-:Y:S02]  /*8050*/  FSEL R16, R193, -INF , !P6 ;  /* 0xff800000c1107808 */ /* 0x000fe40007000000 */
[----:B------:R-:W-:Y:S02]  /*8060*/  FMNMX.FTZ R2, R22, R2, !PT ;  /* 0x0000000216027209 */ /* 0x000fe40007810000 */
[-C--:B------:R-:W-:Y:S02]  /*8070*/  ISETP.GE.AND P6, PT, R8, R175.reuse, PT ;  /* 0x000000af0800720c */ /* 0x080fe40003fc6270 */
[----:B------:R-:W-:Y:S02]  /*8080*/  ISETP.GE.AND P5, PT, R7, R175, PT ;  /* 0x000000af0700720c */ /* 0x000fe40003fa6270 */
[----:B------:R-:W-:-:S02]  /*8090*/  ISETP.GE.AND P4, PT, R6, R174, PT ;  /* 0x000000ae0600720c */ /* 0x000fc40003f86270 */
[----:B------:R-:W-:Y:S02]  /*80a0*/  FSEL R7, R186, -INF , !P1 ;  /* 0xff800000ba077808 */ /* 0x000fe40004800000 */
[----:B------:R-:W-:Y:S02]  /*80b0*/  FMNMX.FTZ R0, R10, R0, !PT ;  /* 0x000000000a007209 */ /* 0x000fe40007810000 */
[----:B------:R-:W-:Y:S02]  /*80c0*/  FMNMX.FTZ R2, R19, R2, !PT ;  /* 0x0000000213027209 */ /* 0x000fe40007810000 */
[----:B------:R-:W-:Y:S02]  /*80d0*/  FSEL R11, R189, -INF , !P6 ;  /* 0xff800000bd0b7808 */ /* 0x000fe40007000000 */
[----:B------:R-:W-:Y:S02]  /*80e0*/  ISETP.GE.AND P6, PT, R6, R175, PT ;  /* 0x000000af0600720c */ /* 0x000fe40003fc6270 */
[----:B------:R-:W-:-:S02]  /*80f0*/  FSEL R6, R187, -INF , !P4 ;  /* 0xff800000bb067808 */ /* 0x000fc40006000000 */
[----:B------:R-:W-:Y:S02]  /*8100*/  FMNMX.FTZ R0, R7, R0, !PT ;  /* 0x0000000007007209 */ /* 0x000fe40007810000 */
[----:B------:R-:W-:Y:S02]  /*8110*/  FMNMX.FTZ R2, R16, R2, !PT ;  /* 0x0000000210027209 */ /* 0x000fe40007810000 */
[----:B------:R-:W-:Y:S02]  /*8120*/  FMNMX.FTZ R0, R6, R0, !PT ;  /* 0x0000000006007209 */ /* 0x000fe40007810000 */
[----:B------:R-:W-:Y:S02]  /*8130*/  FMNMX.FTZ R2, R13, R2, !PT ;  /* 0x000000020d027209 */ /* 0x000fe40007810000 */
[----:B------:R-:W-:Y:S01]  /*8140*/  FSEL R9, R184, -INF , !P5 ;  /* 0xff800000b8097808 */ /* 0x000fe20006800000 */
[----:B------:R-:W1:Y:S01]  /*8150*/  SHFL.BFLY PT, R5, R0, 0x2, 0x1f ;  /* 0x0c401f0000057f89 */ /* 0x000e6200000e0000 */
[----:B------:R-:W-:-:S02]  /*8160*/  FMNMX.FTZ R2, R11, R2, !PT ;  /* 0x000000020b027209 */ /* 0x000fc40007810000 */
[----:B------:R-:W-:Y:S02]  /*8170*/  FSEL R8, R185, -INF , !P6 ;  /* 0xff800000b9087808 */ /* 0x000fe40007000000 */
[----:B------:R-:W-:-:S04]  /*8180*/  FMNMX.FTZ R2, R9, R2, !PT ;  /* 0x0000000209027209 */ /* 0x000fc80007810000 */
[----:B------:R-:W-:Y:S01]  /*8190*/  FMNMX.FTZ R2, R8, R2, !PT ;  /* 0x0000000208027209 */ /* 0x000fe20007810000 */
[----:B------:R-:W-:-:S04]  /*81a0*/  IMAD.MOV.U32 R217, RZ, RZ, R23 ;  /* 0x000000ffffd97224 */ /* 0x000fc800078e0017 */
[----:B------:R-:W2:Y:S01]  /*81b0*/  SHFL.BFLY PT, R23, R2, 0x2, 0x1f ;  /* 0x0c401f0002177f89 */ /* 0x000ea200000e0000 */
[----:B-1----:R-:W-:-:S05]  /*81c0*/  FMNMX.FTZ R0, R0, R5, !PT ;  /* 0x0000000500007209 */ /* 0x002fca0007810000 */
[----:B------:R-:W1:Y:S01]  /*81d0*/  SHFL.BFLY PT, R5, R0, 0x1, 0x1f ;  /* 0x0c201f0000057f89 */ /* 0x000e6200000e0000 */
[----:B--2---:R-:W-:-:S05]  /*81e0*/  FMNMX.FTZ R2, R2, R23, !PT ;  /* 0x0000001702027209 */ /* 0x004fca0007810000 */
[----:B------:R-:W2:Y:S01]  /*81f0*/  SHFL.BFLY PT, R23, R2, 0x1, 0x1f ;  /* 0x0c201f0002177f89 */ /* 0x000ea200000e0000 */
[----:B------:R-:W-:Y:S01]  /*8200*/  IMAD.MOV.U32 R189, RZ, RZ, R232 ;  /* 0x000000ffffbd7224 */ /* 0x000fe200078e00e8 */
[----:B-1----:R-:W-:-:S04]  /*8210*/  FMNMX.FTZ R232, R0, R5, !PT ;  /* 0x0000000500e87209 */ /* 0x002fc80007810000 */
[C---:B------:R-:W-:Y:S01]  /*8220*/  FSETP.NEU.FTZ.AND P1, PT, R232.reuse, -INF , PT ;  /* 0xff800000e800780b */ /* 0x040fe20003f3d000 */
[----:B------:R-:W-:-:S03]  /*8230*/  FMUL.FTZ R0, R232, c[0x0][0x23c] ;  /* 0x00008f00e8007a20 */ /* 0x000fc60000410000 */
[----:B------:R-:W-:Y:S01]  /*8240*/  FSEL R5, R232, RZ, P1 ;  /* 0x000000ffe8057208 */ /* 0x000fe20000800000 */
[----:B------:R-:W-:-:S04]  /*8250*/  IMAD.MOV.U32 R195, RZ, RZ, R233 ;  /* 0x000000ffffc37224 */ /* 0x000fc800078e00e9 */
[----:B------:R-:W-:Y:S01]  /*8260*/  FADD.FTZ R3, R3, -R5 ;  /* 0x8000000503037221 */ /* 0x000fe20000010000 */
[----:B--2---:R-:W-:Y:S02]  /*8270*/  FMNMX.FTZ R233, R2, R23, !PT ;  /* 0x0000001702e97209 */ /* 0x004fe40007810000 */
[----:B------:R-:W-:Y:S01]  /*8280*/  FSEL R2, R0, RZ, P1 ;  /* 0x000000ff00027208 */ /* 0x000fe20000800000 */
[----:B------:R-:W-:-:S04]  /*8290*/  FMUL.FTZ R3, R3, c[0x0][0x23c] ;  /* 0x00008f0003037a20 */ /* 0x000fc80000410000 */
[--C-:B------:R-:W-:Y:S02]  /*82a0*/  FFMA.FTZ R0, R4, c[0x0][0x23c], -R2.reuse ;  /* 0x00008f0004007a23 */ /* 0x100fe40000010802 */
[----:B------:R-:W-:Y:S01]  /*82b0*/  FFMA.FTZ R4, R18, c[0x0][0x23c], -R2 ;  /* 0x00008f0012047a23 */ /* 0x000fe20000010802 */
[----:B------:R-:W-:Y:S01]  /*82c0*/  MUFU.EX2 R3, R3 ;  /* 0x0000000300037308 */ /* 0x000fe20000000800 */
[----:B------:R-:W-:-:S07]  /*82d0*/  FSETP.NEU.FTZ.AND P6, PT, R233, -INF , PT ;  /* 0xff800000e900780b */ /* 0x000fce0003fdd000 */
[----:B------:R1:W2:Y:S08]  /*82e0*/  MUFU.EX2 R5, R0 ;  /* 0x0000000000057308 */ /* 0x0002b00000000800 */
[----:B------:R-:W3:Y:S01]  /*82f0*/  MUFU.EX2 R4, R4 ;  /* 0x0000000400047308 */ /* 0x000ee20000000800 */
[----:B-1----:R-:W-:-:S05]  /*8300*/  FMUL.FTZ R0, R233, c[0x0][0x23c] ;  /* 0x00008f00e9007a20 */ /* 0x002fca0000410000 */
[----:B------:R-:W-:Y:S01]  /*8310*/  FSEL R0, R0, RZ, P6 ;  /* 0x000000ff00007208 */ /* 0x000fe20003000000 */
[----:B------:R-:W-:Y:S01]  /*8320*/  IMAD.MOV.U32 R194, RZ, RZ, R69 ;  /* 0x000000ffffc27224 */ /* 0x000fe200078e0045 */
[----:B------:R-:W-:-:S03]  /*8330*/  ULOP3.LUT UR4, UR32, UR31, URZ, 0x3c, !UPT ;  /* 0x0000001f20047292 */ /* 0x000fc6000f8e3c3f */
[--C-:B------:R-:W-:Y:S02]  /*8340*/  FFMA.FTZ R23, R14, c[0x0][0x23c], -R0.reuse ;  /* 0x00008f000e177a23 */ /* 0x100fe40000010800 */
[--C-:B------:R-:W-:Y:S02]  /*8350*/  FFMA.FTZ R55, R22, c[0x0][0x23c], -R0.reuse ;  /* 0x00008f0016377a23 */ /* 0x100fe40000010800 */
[--C-:B------:R-:W-:Y:S02]  /*8360*/  FFMA.FTZ R67, R19, c[0x0][0x23c], -R0.reuse ;  /* 0x00008f0013437a23 */ /* 0x100fe40000010800 */
[--C-:B------:R-:W-:Y:S02]  /*8370*/  FFMA.FTZ R69, R16, c[0x0][0x23c], -R0.reuse ;  /* 0x00008f0010457a23 */ /* 0x100fe40000010800 */
[--C-:B------:R-:W-:Y:S02]  /*8380*/  FFMA.FTZ R81, R13, c[0x0][0x23c], -R0.reuse ;  /* 0x00008f000d517a23 */ /* 0x100fe40000010800 */
[----:B------:R-:W-:-:S02]  /*8390*/  FFMA.FTZ R82, R11, c[0x0][0x23c], -R0 ;  /* 0x00008f000b527a23 */ /* 0x000fc40000010800 */
[--C-:B------:R-:W-:Y:S02]  /*83a0*/  FFMA.FTZ R86, R9, c[0x0][0x23c], -R0.reuse ;  /* 0x00008f0009567a23 */ /* 0x100fe40000010800 */
[----:B------:R-:W-:Y:S02]  /*83b0*/  FFMA.FTZ R83, R8, c[0x0][0x23c], -R0 ;  /* 0x00008f0008537a23 */ /* 0x000fe40000010800 */
[----:B--2---:R-:W-:-:S04]  /*83c0*/  FFMA.FTZ R0, R231, R3, R5 ;  /* 0x00000003e7007223 */ /* 0x004fc80000010005 */
[----:B---3--:R-:W-:Y:S01]  /*83d0*/  FADD.FTZ R11, R4, R0 ;  /* 0x00000000040b7221 */ /* 0x008fe20000010000 */
[----:B------:R-:W-:-:S05]  /*83e0*/  LOP3.LUT R0, R235, UR4, RZ, 0x3c, !PT ;  /* 0x00000004eb007c12 */ /* 0x000fca000f8e3cff */
[----:B------:R-:W-:Y:S01]  /*83f0*/  IMAD.WIDE.U32 R114, R0, -0x326172a9, RZ ;  /* 0xcd9e8d5700727825 */ /* 0x000fe200078e00ff */
[----:B------:R-:W-:-:S04]  /*8400*/  F2FP.PACK_AB R100, R4, R5 ;  /* 0x000000050464723e */ /* 0x000fc800000000ff */
[----:B------:R-:W-:-:S05]  /*8410*/  LOP3.LUT R0, R115, UR14, R222, 0x96, !PT ;  /* 0x0000000e73007c12 */ /* 0x000fca000f8e96de */
[----:B------:R-:W-:-:S05]  /*8420*/  IMAD.WIDE.U32 R4, R0, -0x2daee0ad, RZ ;  /* 0xd2511f5300047825 */ /* 0x000fca00078e00ff */
[----:B------:R-:W-:Y:S01]  /*8430*/  LOP3.LUT R0, R5, UR12, R224, 0x96, !PT ;  /* 0x0000000c05007c12 */ /* 0x000fe2000f8e96e0 */
[--C-:B------:R-:W-:Y:S02]  /*8440*/  FFMA.FTZ R87, R7, c[0x0][0x23c], -R2.reuse ;  /* 0x00008f0007577a23 */ /* 0x100fe40000010802 */
[----:B------:R-:W-:Y:S02]  /*8450*/  FFMA.FTZ R96, R6, c[0x0][0x23c], -R2 ;  /* 0x00008f0006607a23 */ /* 0x000fe40000010802 */
[----:B------:R-:W-:Y:S01]  /*8460*/  IMAD.WIDE.U32 R6, R0, -0x326172a9, RZ ;  /* 0xcd9e8d5700067825 */ /* 0x000fe200078e00ff */
[----:B------:R-:W-:-:S03]  /*8470*/  LOP3.LUT R0, R247, UR13, R114, 0x96, !PT ;  /* 0x0000000df7007c12 */ /* 0x000fc6000f8e9672 */
[--C-:B------:R-:W-:Y:S02]  /*8480*/  FFMA.FTZ R98, R12, c[0x0][0x23c], -R2.reuse ;  /* 0x00008f000c627a23 */ /* 0x100fe40000010802 */
[--C-:B------:R-:W-:Y:S02]  /*8490*/  FFMA.FTZ R9, R17, c[0x0][0x23c], -R2.reuse ;  /* 0x00008f0011097a23 */ /* 0x100fe40000010802 */
[--C-:B------:R-:W-:Y:S02]  /*84a0*/  FFMA.FTZ R15, R15, c[0x0][0x23c], -R2.reuse ;  /* 0x00008f000f0f7a23 */ /* 0x100fe40000010802 */
[----:B------:R-:W-:Y:S01]  /*84b0*/  FFMA.FTZ R99, R10, c[0x0][0x23c], -R2 ;  /* 0x00008f000a637a23 */ /* 0x000fe20000010802 */
[----:B------:R-:W-:Y:S01]  /*84c0*/  LOP3.LUT R2, R7, UR11, R246, 0x96, !PT ;  /* 0x0000000b07027c12 */ /* 0x000fe2000f8e96f6 */
[----:B------:R-:W-:-:S05]  /*84d0*/  IMAD.WIDE.U32 R12, R0, -0x2daee0ad, RZ ;  /* 0xd2511f53000c7825 */ /* 0x000fca00078e00ff */
[----:B------:R-:W-:Y:S01]  /*84e0*/  LOP3.LUT R0, R13, UR10, R4, 0x96, !PT ;  /* 0x0000000a0d007c12 */ /* 0x000fe2000f8e9604 */
[----:B------:R-:W-:-:S05]  /*84f0*/  IMAD.WIDE.U32 R4, R2, -0x2daee0ad, RZ ;  /* 0xd2511f5302047825 */ /* 0x000fca00078e00ff */
[----:B------:R-:W-:Y:S01]  /*8500*/  LOP3.LUT R2, R5, UR8, R12, 0x96, !PT ;  /* 0x0000000805027c12 */ /* 0x000fe2000f8e960c */
[----:B------:R-:W-:-:S05]  /*8510*/  IMAD.WIDE.U32 R12, R0, -0x326172a9, RZ ;  /* 0xcd9e8d57000c7825 */ /* 0x000fca00078e00ff */
[----:B------:R-:W-:Y:S01]  /*8520*/  LOP3.LUT R0, R13, UR9, R6, 0x96, !PT ;  /* 0x000000090d007c12 */ /* 0x000fe2000f8e9606 */
[----:B------:R-:W-:Y:S01]  /*8530*/  IMAD.MOV.U32 R190, RZ, RZ, R27 ;  /* 0x000000ffffbe7224 */ /* 0x000fe200078e001b */
[----:B------:R-:W1:Y:S01]  /*8540*/  LDC.U8 R113, c[0x0][0x2d8] ;  /* 0x0000b600ff717b82 */ /* 0x000e620000000000 */
[----:B------:R-:W-:Y:S02]  /*8550*/  IMAD.MOV.U32 R186, RZ, RZ, R26 ;  /* 0x000000ffffba7224 */ /* 0x000fe400078e001a */
[----:B------:R-:W-:-:S05]  /*8560*/  IMAD.WIDE.U32 R26, R0, -0x2daee0ad, RZ ;  /* 0xd2511f53001a7825 */ /* 0x000fca00078e00ff */
[----:B------:R-:W-:Y:S01]  /*8570*/  LOP3.LUT R0, R27, UR6, R4, 0x96, !PT ;  /* 0x000000061b007c12 */ /* 0x000fe2000f8e9604 */
[----:B------:R-:W-:-:S04]  /*8580*/  IMAD.WIDE.U32 R6, R2, -0x326172a9, RZ ;  /* 0xcd9e8d5702067825 */ /* 0x000fc800078e00ff */
[----:B------:R-:W-:-:S05]  /*8590*/  IMAD.WIDE.U32 R4, R0, -0x326172a9, RZ ;  /* 0xcd9e8d5700047825 */ /* 0x000fca00078e00ff */
[----:B------:R-:W-:Y:S02]  /*85a0*/  LOP3.LUT R0, R5, UR15, R6, 0x96, !PT ;  /* 0x0000000f05007c12 */ /* 0x000fe4000f8e9606 */
[----:B------:R2:W3:Y:S02]  /*85b0*/  MUFU.EX2 R6, R9 ;  /* 0x0000000900067308 */ /* 0x0004e40000000800 */
[----:B------:R-:W-:-:S04]  /*85c0*/  LOP3.LUT R2, R0, 0xff, RZ, 0xc0, !PT ;  /* 0x000000ff00027812 */ /* 0x000fc800078ec0ff */
[----:B-1----:R-:W-:Y:S02]  /*85d0*/  ISETP.GE.U32.AND P5, PT, R113, R2, PT ;  /* 0x000000027100720c */ /* 0x002fe40003fa6070 */
[----:B------:R-:W1:Y:S01]  /*85e0*/  MUFU.EX2 R8, R133 ;  /* 0x0000008500087308 */ /* 0x000e620000000800 */
[----:B--2---:R-:W-:-:S07]  /*85f0*/  LOP3.LUT R9, R0, 0xffff, RZ, 0xc0, !PT ;  /* 0x0000ffff00097812 */ /* 0x004fce00078ec0ff */
[----:B------:R-:W2:Y:S01]  /*8600*/  MUFU.EX2 R2, R15 ;  /* 0x0000000f00027308 */ /* 0x000ea20000000800 */
[----:B------:R-:W-:-:S04]  /*8610*/  SHF.R.U32.HI R9, RZ, 0x8, R9 ;  /* 0x00000008ff097819 */ /* 0x000fc80000011609 */
[----:B------:R-:W-:-:S04]  /*8620*/  LOP3.LUT R9, R9, 0xffff, RZ, 0xc0, !PT ;  /* 0x0000ffff09097812 */ /* 0x000fc800078ec0ff */
[----:B------:R-:W-:Y:S01]  /*8630*/  ISETP.GE.U32.AND P4, PT, R113, R9, PT ;  /* 0x000000097100720c */ /* 0x000fe20003f86070 */
[----:B---3--:R-:W-:Y:S02]  /*8640*/  FADD.FTZ R9, R6, R11 ;  /* 0x0000000b06097221 */ /* 0x008fe40000010000 */
[----:B------:R-:W3:Y:S01]  /*8650*/  MUFU.EX2 R11, R25 ;  /* 0x00000019000b7308 */ /* 0x000ee20000000800 */
[----:B-1----:R-:W-:Y:S01]  /*8660*/  FADD.FTZ R10, R8, R52 ;  /* 0x00000034080a7221 */ /* 0x002fe20000010000 */
[----:B------:R-:W-:Y:S01]  /*8670*/  PRMT R17, R64, 0x7610, R17 ;  /* 0x0000761040117816 */ /* 0x000fe20000000011 */
[C---:B--2---:R-:W-:Y:S01]  /*8680*/  FADD.FTZ R52, R2.reuse, R9 ;  /* 0x0000000902347221 */ /* 0x044fe20000010000 */
[----:B------:R-:W-:Y:S02]  /*8690*/  F2FP.PACK_AB R27, R2, R6 ;  /* 0x00000006021b723e */ /* 0x000fe400000000ff */
[--C-:B------:R-:W-:Y:S02]  /*86a0*/  SHF.R.U32.HI R2, RZ, 0x18, R0.reuse ;  /* 0x00000018ff027819 */ /* 0x100fe40000011600 */
[----:B------:R-:W-:Y:S01]  /*86b0*/  SHF.R.U32.HI R0, RZ, 0x10, R0 ;  /* 0x00000010ff007819 */ /* 0x000fe20000011600 */
[----:B------:R-:W-:Y:S01]  /*86c0*/  @!P5 HADD2 R48, -R17.H0_H0, -RZ.H0_H0 ;  /* 0xa00000ff1130d230 */ /* 0x000fe20000000900 */
[----:B------:R-:W-:-:S02]  /*86d0*/  PRMT R14, R64, 0x7632, R14 ;  /* 0x00007632400e7816 */ /* 0x000fc4000000000e */
[----:B------:R-:W-:Y:S02]  /*86e0*/  LOP3.LUT R0, R0, 0xff, RZ, 0xc0, !PT ;  /* 0x000000ff00007812 */ /* 0x000fe400078ec0ff */
[----:B------:R-:W-:Y:S02]  /*86f0*/  ISETP.GE.U32.AND P1, PT, R113, R2, PT ;  /* 0x000000027100720c */ /* 0x000fe40003f26070 */
[----:B------:R-:W-:Y:S02]  /*8700*/  PRMT R103, R17, 0x5410, R14 ;  /* 0x0000541011677816 */ /* 0x000fe4000000000e */
[----:B------:R-:W-:Y:S02]  /*8710*/  @!P5 PRMT R17, R48, 0x5410, RZ ;  /* 0x000054103011d816 */ /* 0x000fe400000000ff */
[----:B------:R-:W-:Y:S02]  /*8720*/  ISETP.GE.U32.AND P5, PT, R113, R0, PT ;  /* 0x000000007100720c */ /* 0x000fe40003fa6070 */
[----:B---3--:R-:W-:-:S02]  /*8730*/  F2FP.PACK_AB R0, R11, R24 ;  /* 0x000000180b00723e */ /* 0x008fc400000000ff */
[----:B------:R-:W-:Y:S02]  /*8740*/  LOP3.LUT R2, R4, 0xffff, RZ, 0xc0, !PT ;  /* 0x0000ffff04027812 */ /* 0x000fe400078ec0ff */
[C---:B------:R-:W-:Y:S02]  /*8750*/  PRMT R15, R0.reuse, 0x7632, R15 ;  /* 0x00007632000f7816 */ /* 0x040fe4000000000f */
[----:B------:R-:W-:Y:S02]  /*8760*/  SHF.R.U32.HI R5, RZ, 0x8, R2 ;  /* 0x00000008ff057819 */ /* 0x000fe40000011602 */
[----:B------:R-:W-:Y:S01]  /*8770*/  LOP3.LUT R12, R7, UR7, R12, 0x96, !PT ;  /* 0x00000007070c7c12 */ /* 0x000fe2000f8e960c */
[----:B------:R-:W-:Y:S01]  /*8780*/  @!P1 HADD2 R50, -R15.H0_H0, -RZ.H0_H0 ;  /* 0xa00000ff0f329230 */ /* 0x000fe20000000900 */
[----:B------:R-:W1:Y:S01]  /*8790*/  MUFU.EX2 R7, R135 ;  /* 0x0000008700077308 */ /* 0x000e620000000800 */
[----:B------:R-:W-:Y:S02]  /*87a0*/  PRMT R16, R0, 0x7610, R16 ;  /* 0x0000761000107816 */ /* 0x000fe40000000010 */
[----:B------:R-:W-:-:S02]  /*87b0*/  LOP3.LUT R0, R5, 0xffff, RZ, 0xc0, !PT ;  /* 0x0000ffff05007812 */ /* 0x000fc400078ec0ff */
[----:B------:R-:W-:-:S03]  /*87c0*/  PRMT R102, R16, 0x5410, R15 ;  /* 0x0000541010667816 */ /* 0x000fc6000000000f */
[----:B------:R-:W2:Y:S01]  /*87d0*/  MUFU.EX2 R2, R136 ;  /* 0x0000008800027308 */ /* 0x000ea20000000800 */
[----:B------:R-:W-:Y:S02]  /*87e0*/  @!P1 PRMT R15, R50, 0x5410, RZ ;  /* 0x00005410320f9816 */ /* 0x000fe400000000ff */
[----:B------:R-:W-:Y:S01]  /*87f0*/  ISETP.GE.U32.AND P1, PT, R113, R0, PT ;  /* 0x000000007100720c */ /* 0x000fe20003f26070 */
[----:B------:R-:W-:-:S04]  /*8800*/  @!P4 HADD2 R49, -R14.H0_H0, -RZ.H0_H0 ;  /* 0xa00000ff0e31c230 */ /* 0x000fc80000000900 */
[----:B------:R-:W3:Y:S01]  /*8810*/  MUFU.EX2 R0, R137 ;  /* 0x0000008900007308 */ /* 0x000ee20000000800 */
[----:B------:R-:W-:Y:S01]  /*8820*/  LOP3.LUT R6, R4, 0xff, RZ, 0xc0, !PT ;  /* 0x000000ff04067812 */ /* 0x000fe200078ec0ff */
[----:B-1----:R-:W-:Y:S01]  /*8830*/  FADD.FTZ R10, R7, R10 ;  /* 0x0000000a070a7221 */ /* 0x002fe20000010000 */
[----:B------:R-:W-:Y:S02]  /*8840*/  @!P4 PRMT R14, R49, 0x5410, RZ ;  /* 0x00005410310ec816 */ /* 0x000fe400000000ff */
[----:B------:R-:W-:Y:S02]  /*8850*/  ISETP.GE.U32.AND P4, PT, R113, R6, PT ;  /* 0x000000067100720c */ /* 0x000fe40003f86070 */
[----:B------:R-:W-:Y:S02]  /*8860*/  F2FP.PACK_AB R7, R7, R8 ;  /* 0x000000080707723e */ /* 0x000fe400000000ff */
[--C-:B------:R-:W-:Y:S02]  /*8870*/  SHF.R.U32.HI R5, RZ, 0x18, R4.reuse ;  /* 0x00000018ff057819 */ /* 0x100fe40000011604 */
[----:B------:R-:W-:Y:S01]  /*8880*/  SHF.R.U32.HI R9, RZ, 0x10, R4 ;  /* 0x00000010ff097819 */ /* 0x000fe20000011604 */
[----:B--2---:R-:W-:Y:S01]  /*8890*/  FADD.FTZ R4, R2, R10 ;  /* 0x0000000a02047221 */ /* 0x004fe20000010000 */
[----:B------:R-:W1:Y:S01]  /*88a0*/  MUFU.EX2 R6, R176 ;  /* 0x000000b000067308 */ /* 0x000e620000000800 */
[----:B------:R-:W-:-:S02]  /*88b0*/  PRMT R19, R7, 0x7610, R19 ;  /* 0x0000761007137816 */ /* 0x000fc40000000013 */
[----:B------:R-:W-:Y:S01]  /*88c0*/  PRMT R18, R7, 0x7632, R18 ;  /* 0x0000763207127816 */ /* 0x000fe20000000012 */
[C---:B---3--:R-:W-:Y:S01]  /*88d0*/  FADD.FTZ R7, R0.reuse, R4 ;  /* 0x0000000400077221 */ /* 0x048fe20000010000 */
[----:B------:R-:W-:Y:S01]  /*88e0*/  F2FP.PACK_AB R8, R0, R2 ;  /* 0x000000020008723e */ /* 0x000fe200000000ff */
[----:B------:R-:W-:Y:S02]  /*88f0*/  @!P5 HADD2 R51, -R16.H0_H0, -RZ.H0_H0 ;  /* 0xa00000ff1033d230 */ /* 0x000fe40000000900 */
[----:B------:R-:W2:Y:S01]  /*8900*/  MUFU.EX2 R0, R177 ;  /* 0x000000b100007308 */ /* 0x000ea20000000800 */
[----:B------:R-:W-:Y:S02]  /*8910*/  @!P4 HADD2 R54, -R19.H0_H0, -RZ.H0_H0 ;  /* 0xa00000ff1336c230 */ /* 0x000fe40000000900 */
[----:B------:R-:W-:Y:S02]  /*8920*/  @!P5 PRMT R16, R51, 0x5410, RZ ;  /* 0x000054103310d816 */ /* 0x000fe400000000ff */
[----:B------:R-:W-:Y:S01]  /*8930*/  ISETP.GE.U32.AND P5, PT, R113, R5, PT ;  /* 0x000000057100720c */ /* 0x000fe20003fa6070 */
[----:B------:R-:W-:Y:S01]  /*8940*/  IMAD.WIDE.U32 R4, R12, -0x2daee0ad, RZ ;  /* 0xd2511f530c047825 */ /* 0x000fe200078e00ff */
[----:B------:R-:W-:Y:S01]  /*8950*/  LOP3.LUT R2, R9, 0xff, RZ, 0xc0, !PT ;  /* 0x000000ff09027812 */ /* 0x000fe200078ec0ff */
[----:B------:R-:W-:Y:S01]  /*8960*/  MUFU.EX2 R22, R65 ;  /* 0x0000004100167308 */ /* 0x000fe20000000800 */
[----:B------:R-:W-:Y:S01]  /*8970*/  PRMT R64, R19, 0x5410, R18 ;  /* 0x0000541013407816 */ /* 0x000fe20000000012 */
[----:B-1----:R-:W-:Y:S01]  /*8980*/  FADD.FTZ R7, R6, R7 ;  /* 0x0000000706077221 */ /* 0x002fe20000010000 */
[----:B------:R-:W-:-:S02]  /*8990*/  @!P4 PRMT R19, R54, 0x5410, RZ ;  /* 0x000054103613c816 */ /* 0x000fc400000000ff */
[----:B------:R-:W-:-:S03]  /*89a0*/  ISETP.GE.U32.AND P4, PT, R113, R2, PT ;  /* 0x000000027100720c */ /* 0x000fc60003f86070 */
[----:B------:R-:W1:Y:S01]  /*89b0*/  MUFU.EX2 R24, R80 ;  /* 0x0000005000187308 */ /* 0x000e620000000800 */
[----:B------:R-:W-:Y:S01]  /*89c0*/  LOP3.LUT R2, R5, UR16, R26, 0x96, !PT ;  /* 0x0000001005027c12 */ /* 0x000fe2000f8e961a */
[C---:B--2---:R-:W-:Y:S01]  /*89d0*/  FADD.FTZ R242, R0.reuse, R7 ;  /* 0x0000000700f27221 */ /* 0x044fe20000010000 */
[----:B------:R-:W-:Y:S02]  /*89e0*/  F2FP.PACK_AB R12, R0, R6 ;  /* 0x00000006000c723e */ /* 0x000fe400000000ff */
[----:B------:R-:W-:Y:S01]  /*89f0*/  LOP3.LUT R0, R2, 0xff, RZ, 0xc0, !PT ;  /* 0x000000ff02007812 */ /* 0x000fe200078ec0ff */
[----:B------:R-:W-:Y:S01]  /*8a00*/  @!P1 HADD2 R53, -R18.H0_H0, -RZ.H0_H0 ;  /* 0xa00000ff12359230 */ /* 0x000fe20000000900 */
[----:B------:R-:W-:Y:S02]  /*8a10*/  FSEL R6, R233, RZ, P6 ;  /* 0x000000ffe9067208 */ /* 0x000fe40003000000 */
[----:B------:R-:W-:Y:S02]  /*8a20*/  ISETP.GE.U32.AND P6, PT, R113, R0, PT ;  /* 0x000000007100720c */ /* 0x000fe40003fc6070 */
[----:B------:R-:W-:-:S02]  /*8a30*/  SHF.R.U32.HI R0, RZ, 0x18, R2 ;  /* 0x00000018ff007819 */ /* 0x000fc40000011602 */
[----:B------:R-:W-:Y:S02]  /*8a40*/  @!P1 PRMT R18, R53, 0x5410, RZ ;  /* 0x0000541035129816 */ /* 0x000fe400000000ff */
[----:B------:R-:W-:Y:S01]  /*8a50*/  ISETP.GE.U32.AND P1, PT, R113, R0, PT ;  /* 0x000000007100720c */ /* 0x000fe20003f26070 */
[----:B------:R-:W-:Y:S01]  /*8a60*/  FADD.FTZ R6, R134, -R6 ;  /* 0x8000000686067221 */ /* 0x000fe20000010000 */
[----:B-1----:R-:W-:-:S04]  /*8a70*/  F2FP.PACK_AB R0, R24, R22 ;  /* 0x000000161800723e */ /* 0x002fc800000000ff */
[C---:B------:R-:W-:Y:S02]  /*8a80*/  PRMT R183, R0.reuse, 0x7610, R183 ;  /* 0x0000761000b77816 */ /* 0x040fe400000000b7 */
[----:B------:R-:W-:Y:S01]  /*8a90*/  PRMT R182, R0, 0x7632, R182 ;  /* 0x0000763200b67816 */ /* 0x000fe200000000b6 */
[----:B------:R-:W-:-:S06]  /*8aa0*/  FMUL.FTZ R0, R6, c[0x0][0x23c] ;  /* 0x00008f0006007a20 */ /* 0x000fcc0000410000 */
[----:B------:R-:W1:Y:S01]  /*8ab0*/  MUFU.EX2 R0, R0 ;  /* 0x0000000000007308 */ /* 0x000e620000000800 */
[----:B------:R-:W-:Y:S02]  /*8ac0*/  IMAD.MOV.U32 R246, RZ, RZ, R224 ;  /* 0x000000fffff67224 */ /* 0x000fe400078e00e0 */
[----:B------:R-:W-:Y:S02]  /*8ad0*/  IMAD.MOV.U32 R247, RZ, RZ, R225 ;  /* 0x000000fffff77224 */ /* 0x000fe400078e00e1 */
[-C--:B-1----:R-:W-:Y:S02]  /*8ae0*/  FMUL.FTZ R224, R92, R0.reuse ;  /* 0x000000005ce07220 */ /* 0x082fe40000410000 */
[-C--:B------:R-:W-:Y:S02]  /*8af0*/  FMUL.FTZ R225, R93, R0.reuse ;  /* 0x000000005de17220 */ /* 0x080fe40000410000 */
[-C--:B------:R-:W-:Y:S01]  /*8b00*/  FMUL.FTZ R192, R72, R0.reuse ;  /* 0x0000000048c07220 */ /* 0x080fe20000410000 */
[----:B------:R-:W2:Y:S01]  /*8b10*/  LDL.LU.64 R92, [R1+0x8] ;  /* 0x00000800015c7983 */ /* 0x000ea20000300a00 */
[----:B------:R-:W-:-:S03]  /*8b20*/  FMUL.FTZ R193, R73, R0 ;  /* 0x0000000049c17220 */ /* 0x000fc60000410000 */
[----:B------:R-:W3:Y:S01]  /*8b30*/  LDL.LU.64 R72, [R1] ;  /* 0x0000000001487983 */ /* 0x000ee20000300a00 */
[----:B------:R-:W1:Y:S08]  /*8b40*/  MUFU.EX2 R10, R23 ;  /* 0x00000017000a7308 */ /* 0x000e700000000800 */
[----:B------:R-:W-:Y:S08]  /*8b50*/  MUFU.EX2 R23, R84 ;  /* 0x0000005400177308 */ /* 0x000ff00000000800 */
[----:B------:R-:W4:Y:S01]  /*8b60*/  MUFU.EX2 R241, R85 ;  /* 0x0000005500f17308 */ /* 0x000f220000000800 */
[----:B------:R-:W-:Y:S01]  /*8b70*/  IMAD.MOV.U32 R191, RZ, RZ, R140 ;  /* 0x000000ffffbf7224 */ /* 0x000fe200078e008c */
[----:B------:R-:W-:Y:S01]  /*8b80*/  SHF.R.U32.HI R6, RZ, 0x10, R2 ;  /* 0x00000010ff067819 */ /* 0x000fe20000011602 */
[-C--:B-1----:R-:W-:Y:S01]  /*8b90*/  FFMA.FTZ R25, R230, R0.reuse, R10 ;  /* 0x00000000e6197223 */ /* 0x082fe2000001000a */
[----:B------:R-:W-:Y:S01]  /*8ba0*/  @!P4 HADD2 R66, -R183.H0_H0, -RZ.H0_H0 ;  /* 0xa00000ffb742c230 */ /* 0x000fe20000000900 */
[-C--:B------:R-:W-:Y:S01]  /*8bb0*/  FMUL.FTZ R168, R168, R0.reuse ;  /* 0x00000000a8a87220 */ /* 0x080fe20000410000 */
[----:B------:R-:W-:Y:S01]  /*8bc0*/  LOP3.LUT R2, R2, 0xffff, RZ, 0xc0, !PT ;  /* 0x0000ffff02027812 */ /* 0x000fe200078ec0ff */
        /* <DEDUP_REMOVED lines=27> */
[----:B----4-:R-:W-:Y:S02]  /*8d80*/  F2FP.PACK_AB R0, R241, R23 ;  /* 0x00000017f100723e */ /* 0x010fe400000000ff */
[----:B------:R-:W-:Y:S02]  /*8d90*/  LOP3.LUT R6, R6, 0xff, RZ, 0xc0, !PT ;  /* 0x000000ff06067812 */ /* 0x000fe400078ec0ff */
[----:B------:R-:W-:Y:S02]  /*8da0*/  PRMT R50, R183, 0x5410, R182 ;  /* 0x00005410b7327816 */ /* 0x000fe400000000b6 */
[----:B------:R-:W-:Y:S02]  /*8db0*/  SHF.R.U32.HI R2, RZ, 0x8, R2 ;  /* 0x00000008ff027819 */ /* 0x000fe40000011602 */
[----:B------:R-:W-:Y:S01]  /*8dc0*/  PRMT R178, R0, 0x7632, R178 ;  /* 0x0000763200b27816 */ /* 0x000fe200000000b2 */
[----:B------:R-:W-:Y:S01]  /*8dd0*/  @!P5 HADD2 R68, -R182.H0_H0, -RZ.H0_H0 ;  /* 0xa00000ffb644d230 */ /* 0x000fe20000000900 */
[----:B------:R-:W-:Y:S01]  /*8de0*/  @!P4 PRMT R183, R66, 0x5410, RZ ;  /* 0x0000541042b7c816 */ /* 0x000fe200000000ff */
[----:B------:R-:W-:Y:S01]  /*8df0*/  IMAD.WIDE.U32 R48, R252, -0x326172a9, RZ ;  /* 0xcd9e8d57fc307825 */ /* 0x000fe200078e00ff */
[----:B------:R-:W-:Y:S01]  /*8e00*/  ISETP.GE.U32.AND P4, PT, R113, R6, PT ;  /* 0x000000067100720c */ /* 0x000fe20003f86070 */
[----:B------:R-:W-:Y:S01]  /*8e10*/  @!P1 HADD2 R44, -R178.H0_H0, -RZ.H0_H0 ;  /* 0xa00000ffb22c9230 */ /* 0x000fe20000000900 */
[----:B------:R-:W-:-:S02]  /*8e20*/  LOP3.LUT R2, R2, 0xffff, RZ, 0xc0, !PT ;  /* 0x0000ffff02027812 */ /* 0x000fc400078ec0ff */
[----:B------:R-:W-:Y:S02]  /*8e30*/  PRMT R179, R0, 0x7610, R179 ;  /* 0x0000761000b37816 */ /* 0x000fe400000000b3 */
[----:B------:R-:W-:Y:S02]  /*8e40*/  @!P5 PRMT R182, R68, 0x5410, RZ ;  /* 0x0000541044b6d816 */ /* 0x000fe400000000ff */
[----:B------:R-:W-:Y:S02]  /*8e50*/  LOP3.LUT R0, R4, 0xff, RZ, 0xc0, !PT ;  /* 0x000000ff04007812 */ /* 0x000fe400078ec0ff */
[----:B------:R-:W-:Y:S02]  /*8e60*/  ISETP.GE.U32.AND P5, PT, R113, R2, PT ;  /* 0x000000027100720c */ /* 0x000fe40003fa6070 */
[----:B------:R-:W-:Y:S02]  /*8e70*/  LOP3.LUT R7, R115, UR14, R48, 0x96, !PT ;  /* 0x0000000e73077c12 */ /* 0x000fe4000f8e9630 */
[----:B------:R-:W-:-:S02]  /*8e80*/  PRMT R48, R179, 0x5410, R178 ;  /* 0x00005410b3307816 */ /* 0x000fc400000000b2 */
[----:B------:R-:W-:Y:S02]  /*8e90*/  LOP3.LUT R2, R4, 0xffff, RZ, 0xc0, !PT ;  /* 0x0000ffff04027812 */ /* 0x000fe400078ec0ff */
[----:B------:R-:W-:Y:S02]  /*8ea0*/  @!P1 PRMT R178, R44, 0x5410, RZ ;  /* 0x000054102cb29816 */ /* 0x000fe400000000ff */
[----:B------:R-:W-:Y:S02]  /*8eb0*/  PRMT R181, R8, 0x7610, R181 ;  /* 0x0000761008b57816 */ /* 0x000fe400000000b5 */
[----:B------:R-:W-:Y:S02]  /*8ec0*/  ISETP.GE.U32.AND P1, PT, R113, R0, PT ;  /* 0x000000007100720c */ /* 0x000fe40003f26070 */
[--C-:B------:R-:W-:Y:S02]  /*8ed0*/  SHF.R.U32.HI R6, RZ, 0x18, R4.reuse ;  /* 0x00000018ff067819 */ /* 0x100fe40000011604 */
[----:B------:R-:W-:-:S02]  /*8ee0*/  SHF.R.U32.HI R0, RZ, 0x10, R4 ;  /* 0x00000010ff007819 */ /* 0x000fc40000011604 */
[----:B------:R-:W-:Y:S01]  /*8ef0*/  SHF.R.U32.HI R4, RZ, 0x8, R2 ;  /* 0x00000008ff047819 */ /* 0x000fe20000011602 */
[----:B------:R-:W-:Y:S01]  /*8f00*/  @!P4 HADD2 R45, -R179.H0_H0, -RZ.H0_H0 ;  /* 0xa00000ffb32dc230 */ /* 0x000fe20000000900 */
[----:B------:R-:W-:Y:S01]  /*8f10*/  PRMT R180, R8, 0x7632, R180 ;  /* 0x0000763208b47816 */ /* 0x000fe200000000b4 */
[----:B------:R-:W-:Y:S01]  /*8f20*/  @!P6 HADD2 R37, -R181.H0_H0, -RZ.H0_H0 ;  /* 0xa00000ffb525e230 */ /* 0x000fe20000000900 */
[----:B------:R-:W-:Y:S02]  /*8f30*/  LOP3.LUT R2, R0, 0xff, RZ, 0xc0, !PT ;  /* 0x000000ff00027812 */ /* 0x000fe400078ec0ff */
[----:B------:R-:W-:Y:S01]  /*8f40*/  LOP3.LUT R0, R4, 0xffff, RZ, 0xc0, !PT ;  /* 0x0000ffff04007812 */ /* 0x000fe200078ec0ff */
[----:B------:R-:W-:Y:S01]  /*8f50*/  IMAD.MOV.U32 R76, RZ, RZ, R246 ;  /* 0x000000ffff4c7224 */ /* 0x000fe200078e00f6 */
[----:B------:R-:W-:Y:S01]  /*8f60*/  PRMT R49, R181, 0x5410, R180 ;  /* 0x00005410b5317816 */ /* 0x000fe200000000b4 */
[----:B------:R-:W-:Y:S01]  /*8f70*/  IMAD.MOV.U32 R77, RZ, RZ, R247 ;  /* 0x000000ffff4d7224 */ /* 0x000fe200078e00f7 */
[----:B------:R-:W-:Y:S01]  /*8f80*/  @!P4 PRMT R179, R45, 0x5410, RZ ;  /* 0x000054102db3c816 */ /* 0x000fe200000000ff */
[----:B------:R-:W-:Y:S01]  /*8f90*/  IMAD.MOV.U32 R9, RZ, RZ, R191 ;  /* 0x000000ffff097224 */ /* 0x000fe200078e00bf */
[----:B------:R-:W-:Y:S01]  /*8fa0*/  @!P6 PRMT R181, R37, 0x5410, RZ ;  /* 0x0000541025b5e816 */ /* 0x000fe200000000ff */
[----:B------:R-:W-:Y:S01]  /*8fb0*/  IMAD.MOV.U32 R66, RZ, RZ, R189 ;  /* 0x000000ffff427224 */ /* 0x000fe200078e00bd */
[----:B------:R-:W-:Y:S01]  /*8fc0*/  ISETP.GE.U32.AND P4, PT, R113, R0, PT ;  /* 0x000000007100720c */ /* 0x000fe20003f86070 */
[----:B------:R-:W-:-:S02]  /*8fd0*/  IMAD.MOV.U32 R80, RZ, RZ, R190 ;  /* 0x000000ffff507224 */ /* 0x000fc400078e00be */
[----:B------:R-:W-:Y:S01]  /*8fe0*/  IMAD.MOV.U32 R68, RZ, RZ, R188 ;  /* 0x000000ffff447224 */ /* 0x000fe200078e00bc */
[----:B------:R-:W-:Y:S01]  /*8ff0*/  ISETP.GE.U32.AND P6, PT, R113, R2, PT ;  /* 0x000000027100720c */ /* 0x000fe20003fc6070 */
        /* <DEDUP_REMOVED lines=45> */
[----:B------:R-:W-:Y:S01]  /*92d0*/  IMAD.WIDE.U32 R2, R7, -0x2daee0ad, RZ ;  /* 0xd2511f5307027825 */ /* 0x000fe200078e00ff */
[----:B------:R-:W-:-:S05]  /*92e0*/  @!P5 HADD2 R38, -R180.H0_H0, -RZ.H0_H0 ;  /* 0xa00000ffb426d230 */ /* 0x000fca0000000900 */
[----:B------:R-:W-:Y:S02]  /*92f0*/  @!P5 PRMT R180, R38, 0x5410, RZ ;  /* 0x0000541026b4d816 */ /* 0x000fe400000000ff */
[----:B------:R-:W-:Y:S01]  /*9300*/  ISETP.GE.U32.AND P5, PT, R113, R6, PT ;  /* 0x000000067100720c */ /* 0x000fe20003fa6070 */
[----:B------:R-:W-:Y:S02]  /*9310*/  IMAD.MOV.U32 R85, RZ, RZ, R68 ;  /* 0x000000ffff557224 */ /* 0x000fe400078e0044 */
[----:B------:R-:W-:Y:S02]  /*9320*/  IMAD.MOV.U32 R68, RZ, RZ, R9 ;  /* 0x000000ffff447224 */ /* 0x000fe400078e0009 */
[----:B------:R-:W-:Y:S01]  /*9330*/  IMAD.MOV.U32 R230, RZ, RZ, R13 ;  /* 0x000000ffffe67224 */ /* 0x000fe200078e000d */
[C---:B------:R-:W-:Y:S02]  /*9340*/  PRMT R177, R12.reuse, 0x7610, R177 ;  /* 0x000076100cb17816 */ /* 0x040fe400000000b1 */
[----:B------:R-:W-:-:S03]  /*9350*/  PRMT R176, R12, 0x7632, R176 ;  /* 0x000076320cb07816 */ /* 0x000fc600000000b0 */
[----:B------:R-:W-:Y:S01]  /*9360*/  @!P1 HADD2 R34, -R177.H0_H0, -RZ.H0_H0 ;  /* 0xa00000ffb1229230 */ /* 0x000fe20000000900 */
[----:B---3--:R-:W-:Y:S02]  /*9370*/  LOP3.LUT R0, R73, UR13, R114, 0x96, !PT ;  /* 0x0000000d49007c12 */ /* 0x008fe4000f8e9672 */
[----:B--2---:R-:W-:-:S03]  /*9380*/  LOP3.LUT R3, R3, UR12, R92, 0x96, !PT ;  /* 0x0000000c03037c12 */ /* 0x004fc6000f8e965c */
[----:B------:R-:W-:-:S04]  /*9390*/  IMAD.WIDE.U32 R4, R0, -0x2daee0ad, RZ ;  /* 0xd2511f5300047825 */ /* 0x000fc800078e00ff */
[----:B------:R-:W-:Y:S01]  /*93a0*/  IMAD.WIDE.U32 R6, R3, -0x326172a9, RZ ;  /* 0xcd9e8d5703067825 */ /* 0x000fe200078e00ff */
[----:B------:R-:W-:-:S04]  /*93b0*/  LOP3.LUT R2, R5, UR10, R2, 0x96, !PT ;  /* 0x0000000a05027c12 */ /* 0x000fc8000f8e9602 */
[----:B------:R-:W-:Y:S01]  /*93c0*/  LOP3.LUT R0, R7, UR11, R72, 0x96, !PT ;  /* 0x0000000b07007c12 */ /* 0x000fe2000f8e9648 */
[----:B------:R-:W-:-:S05]  /*93d0*/  IMAD.WIDE.U32 R2, R2, -0x326172a9, RZ ;  /* 0xcd9e8d5702027825 */ /* 0x000fca00078e00ff */
[----:B------:R-:W-:Y:S01]  /*93e0*/  LOP3.LUT R3, R3, UR9, R6, 0x96, !PT ;  /* 0x0000000903037c12 */ /* 0x000fe2000f8e9606 */
[----:B------:R-:W-:-:S04]  /*93f0*/  IMAD.WIDE.U32 R6, R0, -0x2daee0ad, RZ ;  /* 0xd2511f5300067825 */ /* 0x000fc800078e00ff */
[----:B------:R-:W-:Y:S01]  /*9400*/  IMAD.WIDE.U32 R8, R3, -0x2daee0ad, RZ ;  /* 0xd2511f5303087825 */ /* 0x000fe200078e00ff */
[----:B------:R-:W-:-:S04]  /*9410*/  LOP3.LUT R0, R7, UR8, R4, 0x96, !PT ;  /* 0x0000000807007c12 */ /* 0x000fc8000f8e9604 */
[----:B------:R-:W-:Y:S01]  /*9420*/  LOP3.LUT R3, R9, UR6, R6, 0x96, !PT ;  /* 0x0000000609037c12 */ /* 0x000fe2000f8e9606 */
[----:B------:R-:W-:-:S05]  /*9430*/  IMAD.WIDE.U32 R4, R0, -0x326172a9, RZ ;  /* 0xcd9e8d5700047825 */ /* 0x000fca00078e00ff */
[----:B------:R-:W-:Y:S01]  /*9440*/  LOP3.LUT R13, R5, UR7, R2, 0x96, !PT ;  /* 0x00000007050d7c12 */ /* 0x000fe2000f8e9602 */
[----:B------:R-:W-:-:S05]  /*9450*/  IMAD.WIDE.U32 R2, R3, -0x326172a9, RZ ;  /* 0xcd9e8d5703027825 */ /* 0x000fca00078e00ff */
[----:B------:R-:W-:-:S04]  /*9460*/  LOP3.LUT R4, R3, UR15, R4, 0x96, !PT ;  /* 0x0000000f03047c12 */ /* 0x000fc8000f8e9604 */
[----:B------:R-:W-:-:S04]  /*9470*/  LOP3.LUT R0, R4, 0xffff, RZ, 0xc0, !PT ;  /* 0x0000ffff04007812 */ /* 0x000fc800078ec0ff */
[----:B------:R-:W-:Y:S01]  /*9480*/  SHF.R.U32.HI R0, RZ, 0x8, R0 ;  /* 0x00000008ff007819 */ /* 0x000fe20000011600 */
[----:B------:R-:W-:-:S03]  /*9490*/  IMAD.MOV.U32 R72, RZ, RZ, R130 ;  /* 0x000000ffff487224 */ /* 0x000fc600078e0082 */
[----:B------:R-:W-:Y:S01]  /*94a0*/  LOP3.LUT R0, R0, 0xffff, RZ, 0xc0, !PT ;  /* 0x0000ffff00007812 */ /* 0x000fe200078ec0ff */
[----:B------:R-:W-:Y:S01]  /*94b0*/  IMAD.MOV.U32 R130, RZ, RZ, R129 ;  /* 0x000000ffff827224 */ /* 0x000fe200078e0081 */
[----:B------:R-:W-:Y:S01]  /*94c0*/  PRMT R37, R177, 0x5410, R176 ;  /* 0x00005410b1257816 */ /* 0x000fe200000000b0 */
[----:B------:R-:W-:Y:S01]  /*94d0*/  IMAD.MOV.U32 R129, RZ, RZ, R240 ;  /* 0x000000ffff817224 */ /* 0x000fe200078e00f0 */
[----:B------:R-:W-:Y:S01]  /*94e0*/  @!P1 PRMT R177, R34, 0x5410, RZ ;  /* 0x0000541022b19816 */ /* 0x000fe200000000ff */
[----:B------:R-:W-:Y:S01]  /*94f0*/  IMAD.MOV.U32 R93, RZ, RZ, R235 ;  /* 0x000000ffff5d7224 */ /* 0x000fe200078e00eb */
[----:B------:R-:W-:Y:S01]  /*9500*/  MUFU.EX2 R240, R112 ;  /* 0x0000007000f07308 */ /* 0x000fe20000000800 */
[----:B------:R-:W-:-:S07]  /*9510*/  ISETP.GE.U32.AND P1, PT, R113, R0, PT ;  /* 0x000000007100720c */ /* 0x000fce0003f26070 */
[----:B------:R-:W1:Y:S01]  /*9520*/  MUFU.EX2 R235, R101 ;  /* 0x0000006500eb7308 */ /* 0x000e620000000800 */
[----:B------:R-:W-:-:S07]  /*9530*/  @!P4 HADD2 R35, -R176.H0_H0, -RZ.H0_H0 ;  /* 0xa00000ffb023c230 */ /* 0x000fce0000000900 */
[----:B------:R-:W2:Y:S01]  /*9540*/  MUFU.EX2 R0, R55 ;  /* 0x0000003700007308 */ /* 0x000ea20000000800 */
[----:B------:R-:W-:Y:S02]  /*9550*/  LOP3.LUT R5, R4, 0xff, RZ, 0xc0, !PT ;  /* 0x000000ff04057812 */ /* 0x000fe400078ec0ff */
[----:B------:R-:W-:Y:S02]  /*9560*/  @!P4 PRMT R176, R35, 0x5410, RZ ;  /* 0x0000541023b0c816 */ /* 0x000fe400000000ff */
[----:B------:R-:W-:Y:S02]  /*9570*/  ISETP.GE.U32.AND P4, PT, R113, R5, PT ;  /* 0x000000057100720c */ /* 0x000fe40003f86070 */
[----:B-1----:R-:W-:-:S04]  /*9580*/  F2FP.PACK_AB R5, R240, R235 ;  /* 0x000000ebf005723e */ /* 0x002fc800000000ff */
[C---:B------:R-:W-:Y:S02]  /*9590*/  PRMT R139, R5.reuse, 0x7610, R139 ;  /* 0x00007610058b7816 */ /* 0x040fe4000000008b */
[----:B--2---:R-:W-:Y:S02]  /*95a0*/  F2FP.PACK_AB R6, R0, R10 ;  /* 0x0000000a0006723e */ /* 0x004fe400000000ff */
[----:B------:R-:W-:Y:S02]  /*95b0*/  PRMT R138, R5, 0x7632, R138 ;  /* 0x00007632058a7816 */ /* 0x000fe4000000008a */
[C---:B------:R-:W-:Y:S01]  /*95c0*/  PRMT R12, R6.reuse, 0x7632, R12 ;  /* 0x00007632060c7816 */ /* 0x040fe2000000000c */
[----:B------:R-:W-:Y:S01]  /*95d0*/  @!P6 HADD2 R41, -R139.H0_H0, -RZ.H0_H0 ;  /* 0xa00000ff8b29e230 */ /* 0x000fe20000000900 */
[----:B------:R-:W-:Y:S01]  /*95e0*/  PRMT R5, R6, 0x7610, R5 ;  /* 0x0000761006057816 */ /* 0x000fe20000000005 */
[----:B------:R-:W-:Y:S01]  /*95f0*/  @!P5 HADD2 R40, -R138.H0_H0, -RZ.H0_H0 ;  /* 0xa00000ff8a28d230 */ /* 0x000fe20000000900 */
[----:B------:R-:W-:Y:S01]  /*9600*/  LOP3.LUT R6, R2, 0xff, RZ, 0xc0, !PT ;  /* 0x000000ff02067812 */ /* 0x000fe200078ec0ff */
[----:B------:R-:W-:Y:S01]  /*9610*/  @!P1 HADD2 R36, -R12.H0_H0, -RZ.H0_H0 ;  /* 0xa00000ff0c249230 */ /* 0x000fe20000000900 */
[----:B------:R-:W-:-:S02]  /*9620*/  PRMT R38, R139, 0x5410, R138 ;  /* 0x000054108b267816 */ /* 0x000fc4000000008a */
[----:B------:R-:W-:Y:S02]  /*9630*/  @!P6 PRMT R139, R41, 0x5410, RZ ;  /* 0x00005410298be816 */ /* 0x000fe400000000ff */
[----:B------:R-:W-:Y:S02]  /*9640*/  SHF.R.U32.HI R7, RZ, 0x18, R2 ;  /* 0x00000018ff077819 */ /* 0x000fe40000011602 */
[----:B------:R-:W-:Y:S02]  /*9650*/  PRMT R41, R5, 0x5410, R12 ;  /* 0x0000541005297816 */ /* 0x000fe4000000000c */
[----:B------:R-:W-:Y:S02]  /*9660*/  LOP3.LUT R3, R2, 0xffff, RZ, 0xc0, !PT ;  /* 0x0000ffff02037812 */ /* 0x000fe400078ec0ff */
[----:B------:R-:W-:Y:S01]  /*9670*/  @!P1 PRMT R12, R36, 0x5410, RZ ;  /* 0x00005410240c9816 */ /* 0x000fe200000000ff */
[----:B------:R-:W-:Y:S01]  /*9680*/  MUFU.EX2 R10, R69 ;  /* 0x00000045000a7308 */ /* 0x000fe20000000800 */
[----:B------:R-:W-:-:S02]  /*9690*/  @!P5 PRMT R138, R40, 0x5410, RZ ;  /* 0x00005410288ad816 */ /* 0x000fc400000000ff */
[C---:B------:R-:W-:Y:S02]  /*96a0*/  ISETP.GE.U32.AND P1, PT, R113.reuse, R6, PT ;  /* 0x000000067100720c */ /* 0x040fe40003f26070 */
[----:B------:R-:W-:Y:S02]  /*96b0*/  SHF.R.U32.HI R2, RZ, 0x10, R2 ;  /* 0x00000010ff027819 */ /* 0x000fe40000011602 */
[----:B------:R-:W-:Y:S01]  /*96c0*/  ISETP.GE.U32.AND P5, PT, R113, R7, PT ;  /* 0x000000077100720c */ /* 0x000fe20003fa6070 */
[----:B------:R-:W1:Y:S01]  /*96d0*/  MUFU.EX2 R6, R67 ;  /* 0x0000004300067308 */ /* 0x000e620000000800 */
[----:B------:R-:W-:Y:S01]  /*96e0*/  SHF.R.U32.HI R7, RZ, 0x8, R3 ;  /* 0x00000008ff077819 */ /* 0x000fe20000011603 */
[----:B------:R-:W-:Y:S01]  /*96f0*/  @!P4 HADD2 R39, -R5.H0_H0, -RZ.H0_H0 ;  /* 0xa00000ff0527c230 */ /* 0x000fe20000000900 */
[----:B------:R-:W-:Y:S02]  /*9700*/  LOP3.LUT R3, R2, 0xff, RZ, 0xc0, !PT ;  /* 0x000000ff02037812 */ /* 0x000fe400078ec0ff */
[----:B------:R-:W-:-:S02]  /*9710*/  LOP3.LUT R2, R7, 0xffff, RZ, 0xc0, !PT ;  /* 0x0000ffff07027812 */ /* 0x000fc400078ec0ff */
[----:B------:R-:W-:Y:S02]  /*9720*/  @!P4 PRMT R5, R39, 0x5410, RZ ;  /* 0x000054102705c816 */ /* 0x000fe400000000ff */
[C---:B------:R-:W-:Y:S02]  /*9730*/  ISETP.GE.U32.AND P6, PT, R113.reuse, R3, PT ;  /* 0x000000037100720c */ /* 0x040fe40003fc6070 */
[----:B------:R-:W-:Y:S01]  /*9740*/  ISETP.GE.U32.AND P4, PT, R113, R2, PT ;  /* 0x000000027100720c */ /* 0x000fe20003f86070 */
[----:B------:R-:W-:-:S04]  /*9750*/  IMAD.WIDE.U32 R2, R13, -0x2daee0ad, RZ ;  /* 0xd2511f530d027825 */ /* 0x000fc800078e00ff */
[----:B------:R-:W-:Y:S01]  /*9760*/  FADD.FTZ R9, R0, R25 ;  /* 0x0000001900097221 */ /* 0x000fe20000010000 */
[----:B------:R-:W-:Y:S02]  /*9770*/  LOP3.LUT R0, R3, UR16, R8, 0x96, !PT ;  /* 0x0000001003007c12 */ /* 0x000fe4000f8e9608 */
[----:B-1----:R-:W-:Y:S02]  /*9780*/  F2FP.PACK_AB R8, R10, R6 ;  /* 0x000000060a08723e */ /* 0x002fe400000000ff */
[----:B------:R-:W-:Y:S01]  /*9790*/  LOP3.LUT R7, R0, 0xffff, RZ, 0xc0, !PT ;  /* 0x0000ffff00077812 */ /* 0x000fe200078ec0ff */
[----:B------:R-:W-:Y:S01]  /*97a0*/  IMAD.MOV.U32 R92, RZ, RZ, R234 ;  /* 0x000000ffff5c7224 */ /* 0x000fe200078e00ea */
[C---:B------:R-:W-:Y:S01]  /*97b0*/  PRMT R137, R8.reuse, 0x7610, R137 ;  /* 0x0000761008897816 */ /* 0x040fe20000000089 */
[----:B------:R-:W-:Y:S01]  /*97c0*/  MUFU.EX2 R234, R82 ;  /* 0x0000005200ea7308 */ /* 0x000fe20000000800 */
[----:B------:R-:W-:Y:S02]  /*97d0*/  PRMT R136, R8, 0x7632, R136 ;  /* 0x0000763208887816 */ /* 0x000fe40000000088 */
[----:B------:R-:W-:Y:S01]  /*97e0*/  SHF.R.U32.HI R7, RZ, 0x8, R7 ;  /* 0x00000008ff077819 */ /* 0x000fe20000011607 */
[----:B------:R-:W-:-:S04]  /*97f0*/  @!P1 HADD2 R42, -R137.H0_H0, -RZ.H0_H0 ;  /* 0xa00000ff892a9230 */ /* 0x000fc80000000900 */
[----:B------:R-:W1:Y:S01]  /*9800*/  MUFU.EX2 R8, R81 ;  /* 0x0000005100087308 */ /* 0x000e620000000800 */
[----:B------:R-:W-:Y:S02]  /*9810*/  LOP3.LUT R7, R7, 0xffff, RZ, 0xc0, !PT ;  /* 0x0000ffff07077812 */ /* 0x000fe400078ec0ff */
[----:B------:R-:W-:Y:S01]  /*9820*/  PRMT R40, R137, 0x5410, R136 ;  /* 0x0000541089287816 */ /* 0x000fe20000000088 */
[----:B------:R-:W-:Y:S01]  /*9830*/  @!P4 HADD2 R43, -R136.H0_H0, -RZ.H0_H0 ;  /* 0xa00000ff882bc230 */ /* 0x000fe20000000900 */
[----:B------:R-:W-:Y:S02]  /*9840*/  @!P1 PRMT R137, R42, 0x5410, RZ ;  /* 0x000054102a899816 */ /* 0x000fe400000000ff */
[----:B------:R-:W-:Y:S01]  /*9850*/  ISETP.GE.U32.AND P1, PT, R113, R7, PT ;  /* 0x000000077100720c */ /* 0x000fe20003f26070 */
[----:B------:R-:W-:Y:S01]  /*9860*/  FADD.FTZ R7, R6, R9 ;  /* 0x0000000906077221 */ /* 0x000fe20000010000 */
[----:B------:R-:W-:Y:S02]  /*9870*/  LOP3.LUT R6, R0, 0xff, RZ, 0xc0, !PT ;  /* 0x000000ff00067812 */ /* 0x000fe400078ec0ff */
[----:B------:R-:W-:-:S02]  /*9880*/  @!P4 PRMT R136, R43, 0x5410, RZ ;  /* 0x000054102b88c816 */ /* 0x000fc400000000ff */
[----:B------:R-:W-:Y:S02]  /*9890*/  ISETP.GE.U32.AND P4, PT, R113, R6, PT ;  /* 0x000000067100720c */ /* 0x000fe40003f86070 */
[C---:B------:R-:W-:Y:S02]  /*98a0*/  PRMT R135, R27.reuse, 0x7610, R135 ;  /* 0x000076101b877816 */ /* 0x040fe40000000087 */
[----:B-1----:R-:W-:Y:S02]  /*98b0*/  F2FP.PACK_AB R6, R234, R8 ;  /* 0x00000008ea06723e */ /* 0x002fe400000000ff */
[----:B------:R-:W-:Y:S01]  /*98c0*/  PRMT R134, R27, 0x7632, R134 ;  /* 0x000076321b867816 */ /* 0x000fe20000000086 */
[----:B------:R-:W-:Y:S01]  /*98d0*/  @!P6 HADD2 R46, -R135.H0_H0, -RZ.H0_H0 ;  /* 0xa00000ff872ee230 */ /* 0x000fe20000000900 */
[C---:B------:R-:W-:Y:S02]  /*98e0*/  PRMT R132, R6.reuse, 0x7632, R132 ;  /* 0x0000763206847816 */ /* 0x040fe40000000084 */
[----:B------:R-:W-:Y:S01]  /*98f0*/  PRMT R133, R6, 0x7610, R133 ;  /* 0x0000761006857816 */ /* 0x000fe20000000085 */
[----:B------:R-:W-:Y:S01]  /*9900*/  IMAD.MOV.U32 R94, RZ, RZ, R76 ;  /* 0x000000ffff5e7224 */ /* 0x000fe200078e004c */
[----:B------:R-:W-:Y:S01]  /*9910*/  LOP3.LUT R6, R2, 0xff, RZ, 0xc0, !PT ;  /* 0x000000ff02067812 */ /* 0x000fe200078ec0ff */
[----:B------:R-:W-:Y:S01]  /*9920*/  IMAD.MOV.U32 R76, RZ, RZ, R230 ;  /* 0x000000ffff4c7224 */ /* 0x000fe200078e00e6 */
[----:B------:R-:W-:Y:S01]  /*9930*/  PRMT R39, R135, 0x5410, R134 ;  /* 0x0000541087277816 */ /* 0x000fe20000000086 */
[----:B------:R-:W-:Y:S01]  /*9940*/  IMAD.MOV.U32 R44, RZ, RZ, R231 ;  /* 0x000000ffff2c7224 */ /* 0x000fe200078e00e7 */
[----:B------:R-:W-:Y:S01]  /*9950*/  @!P1 HADD2 R47, -R132.H0_H0, -RZ.H0_H0 ;  /* 0xa00000ff842f9230 */ /* 0x000fe20000000900 */
[----:B------:R-:W-:Y:S01]  /*9960*/  @!P6 PRMT R135, R46, 0x5410, RZ ;  /* 0x000054102e87e816 */ /* 0x000fe200000000ff */
[----:B------:R-:W-:Y:S01]  /*9970*/  MUFU.EX2 R230, R86 ;  /* 0x0000005600e67308 */ /* 0x000fe20000000800 */
[----:B------:R-:W-:-:S02]  /*9980*/  ISETP.GE.U32.AND P6, PT, R113, R6, PT ;  /* 0x000000067100720c */ /* 0x000fc40003fc6070 */
[----:B------:R-:W-:Y:S02]  /*9990*/  SHF.R.U32.HI R6, RZ, 0x18, R2 ;  /* 0x00000018ff067819 */ /* 0x000fe40000011602 */
[----:B------:R-:W-:-:S03]  /*99a0*/  LOP3.LUT R3, R2, 0xffff, RZ, 0xc0, !PT ;  /* 0x0000ffff02037812 */ /* 0x000fc600078ec0ff */
[----:B------:R-:W1:Y:S01]  /*99b0*/  MUFU.EX2 R231, R83 ;  /* 0x0000005300e77308 */ /* 0x000e620000000800 */
[----:B------:R-:W-:Y:S02]  /*99c0*/  PRMT R67, R133, 0x5410, R132 ;  /* 0x0000541085437816 */ /* 0x000fe40000000084 */
[----:B------:R-:W-:Y:S02]  /*99d0*/  @!P1 PRMT R132, R47, 0x5410, RZ ;  /* 0x000054102f849816 */ /* 0x000fe400000000ff */
[----:B------:R-:W-:Y:S02]  /*99e0*/  SHF.R.U32.HI R2, RZ, 0x10, R2 ;  /* 0x00000010ff027819 */ /* 0x000fe40000011602 */
[----:B------:R-:W-:Y:S02]  /*99f0*/  ISETP.GE.U32.AND P1, PT, R113, R6, PT ;  /* 0x000000067100720c */ /* 0x000fe40003f26070 */
[----:B------:R-:W-:Y:S01]  /*9a00*/  SHF.R.U32.HI R6, RZ, 0x8, R3 ;  /* 0x00000008ff067819 */ /* 0x000fe20000011603 */
[----:B------:R-:W-:Y:S01]  /*9a10*/  @!P5 HADD2 R57, -R134.H0_H0, -RZ.H0_H0 ;  /* 0xa00000ff8639d230 */ /* 0x000fe20000000900 */
[----:B------:R-:W-:-:S02]  /*9a20*/  LOP3.LUT R3, R2, 0xff, RZ, 0xc0, !PT ;  /* 0x000000ff02037812 */ /* 0x000fc400078ec0ff */
[----:B------:R-:W-:Y:S02]  /*9a30*/  LOP3.LUT R2, R6, 0xffff, RZ, 0xc0, !PT ;  /* 0x0000ffff06027812 */ /* 0x000fe400078ec0ff */
[----:B------:R-:W-:Y:S02]  /*9a40*/  @!P5 PRMT R134, R57, 0x5410, RZ ;  /* 0x000054103986d816 */ /* 0x000fe400000000ff */
[----:B------:R-:W-:Y:S02]  /*9a50*/  ISETP.GE.U32.AND P5, PT, R113, R2, PT ;  /* 0x000000027100720c */ /* 0x000fe40003fa6070 */
[----:B-1----:R-:W-:Y:S01]  /*9a60*/  F2FP.PACK_AB R2, R231, R230 ;  /* 0x000000e6e702723e */ /* 0x002fe200000000ff */
[----:B------:R-:W-:Y:S02]  /*9a70*/  IMAD.MOV.U32 R78, RZ, RZ, R222 ;  /* 0x000000ffff4e7224 */ /* 0x000fe400078e00de */
[----:B------:R-:W-:Y:S01]  /*9a80*/  IMAD.MOV.U32 R79, RZ, RZ, R223 ;  /* 0x000000ffff4f7224 */ /* 0x000fe200078e00df */
[C---:B------:R-:W-:Y:S01]  /*9a90*/  PRMT R35, R2.reuse, 0x7610, R35 ;  /* 0x0000761002237816 */ /* 0x040fe20000000023 */
[----:B------:R-:W-:Y:S01]  /*9aa0*/  MUFU.EX2 R223, R87 ;  /* 0x0000005700df7308 */ /* 0x000fe20000000800 */
[----:B------:R-:W-:Y:S01]  /*9ab0*/  FADD.FTZ R11, R11, R97 ;  /* 0x000000610b0b7221 */ /* 0x000fe20000010000 */
[----:B------:R-:W-:Y:S01]  /*9ac0*/  PRMT R34, R2, 0x7632, R34 ;  /* 0x0000763202227816 */ /* 0x000fe20000000022 */
[----:B------:R-:W-:-:S02]  /*9ad0*/  @!P4 HADD2 R56, -R133.H0_H0, -RZ.H0_H0 ;  /* 0xa00000ff8538c230 */ /* 0x000fc40000000900 */
[----:B------:R-:W-:-:S03]  /*9ae0*/  @!P6 HADD2 R58, -R35.H0_H0, -RZ.H0_H0 ;  /* 0xa00000ff233ae230 */ /* 0x000fc60000000900 */
[----:B------:R-:W1:Y:S01]  /*9af0*/  MUFU.EX2 R222, R96 ;  /* 0x0000006000de7308 */ /* 0x000e620000000800 */
[----:B------:R-:W-:Y:S01]  /*9b00*/  IMAD.MOV.U32 R95, RZ, RZ, R77 ;  /* 0x000000ffff5f7224 */ /* 0x000fe200078e004d */
[----:B------:R-:W-:Y:S01]  /*9b10*/  SHF.R.U32.HI R2, RZ, 0x18, R4 ;  /* 0x00000018ff027819 */ /* 0x000fe20000011604 */
[----:B------:R-:W-:Y:S01]  /*9b20*/  IMAD.MOV.U32 R77, RZ, RZ, R66 ;  /* 0x000000ffff4d7224 */ /* 0x000fe200078e0042 */
[----:B------:R-:W-:Y:S01]  /*9b30*/  PRMT R66, R35, 0x5410, R34 ;  /* 0x0000541023427816 */ /* 0x000fe20000000022 */
[----:B------:R-:W-:Y:S01]  /*9b40*/  FADD.FTZ R11, R22, R11 ;  /* 0x0000000b160b7221 */ /* 0x000fe20000010000 */
[----:B------:R-:W-:Y:S02]  /*9b50*/  @!P6 PRMT R35, R58, 0x5410, RZ ;  /* 0x000054103a23e816 */ /* 0x000fe400000000ff */
[----:B------:R-:W-:Y:S02]  /*9b60*/  @!P4 PRMT R133, R56, 0x5410, RZ ;  /* 0x000054103885c816 */ /* 0x000fe400000000ff */
[C---:B------:R-:W-:Y:S01]  /*9b70*/  ISETP.GE.U32.AND P6, PT, R113.reuse, R2, PT ;  /* 0x000000027100720c */ /* 0x040fe20003fc6070 */
[----:B------:R-:W-:Y:S01]  /*9b80*/  IMAD.MOV.U32 R42, RZ, RZ, R92 ;  /* 0x000000ffff2a7224 */ /* 0x000fe200078e005c */
[----:B------:R-:W-:Y:S01]  /*9b90*/  ISETP.GE.U32.AND P4, PT, R113, R3, PT ;  /* 0x000000037100720c */ /* 0x000fe20003f86070 */
[----:B------:R-:W-:Y:S01]  /*9ba0*/  FADD.FTZ R3, R24, R11 ;  /* 0x0000000b18037221 */ /* 0x000fe20000010000 */
[----:B------:R-:W-:Y:S01]  /*9bb0*/  SHF.R.U32.HI R2, RZ, 0x10, R4 ;  /* 0x00000010ff027819 */ /* 0x000fe20000011604 */
[----:B------:R-:W-:Y:S01]  /*9bc0*/  IMAD.MOV.U32 R92, RZ, RZ, R84 ;  /* 0x000000ffff5c7224 */ /* 0x000fe200078e0054 */
[----:B------:R-:W-:Y:S01]  /*9bd0*/  @!P5 HADD2 R59, -R34.H0_H0, -RZ.H0_H0 ;  /* 0xa00000ff223bd230 */ /* 0x000fe20000000900 */
[----:B------:R-:W-:Y:S01]  /*9be0*/  IMAD.MOV.U32 R84, RZ, RZ, R54 ;  /* 0x000000ffff547224 */ /* 0x000fe200078e0036 */
[----:B------:R-:W-:Y:S01]  /*9bf0*/  LOP3.LUT R2, R2, 0xff, RZ, 0xc0, !PT ;  /* 0x000000ff02027812 */ /* 0x000fe200078ec0ff */
[----:B------:R-:W-:-:S02]  /*9c00*/  IMAD.MOV.U32 R54, RZ, RZ, R245 ;  /* 0x000000ffff367224 */ /* 0x000fc400078e00f5 */
[----:B------:R-:W-:Y:S01]  /*9c10*/  FADD.FTZ R245, R23, R3 ;  /* 0x0000000317f57221 */ /* 0x000fe20000010000 */
[----:B-1----:R-:W-:Y:S01]  /*9c20*/  F2FP.PACK_AB R3, R222, R223 ;  /* 0x000000dfde03723e */ /* 0x002fe200000000ff */
[----:B------:R-:W-:Y:S01]  /*9c30*/  IMAD.MOV.U32 R75, RZ, RZ, R128 ;  /* 0x000000ffff4b7224 */ /* 0x000fe200078e0080 */
[----:B------:R-:W-:Y:S01]  /*9c40*/  @!P5 PRMT R34, R59, 0x5410, RZ ;  /* 0x000054103b22d816 */ /* 0x000fe200000000ff */
[----:B------:R-:W-:Y:S01]  /*9c50*/  IMAD.MOV.U32 R128, RZ, RZ, R221 ;  /* 0x000000ffff807224 */ /* 0x000fe200078e00dd */
[----:B------:R-:W-:Y:S01]  /*9c60*/  ISETP.GE.U32.AND P5, PT, R113, R2, PT ;  /* 0x000000027100720c */ /* 0x000fe20003fa6070 */
[----:B------:R-:W-:Y:S01]  /*9c70*/  MUFU.EX2 R221, R99 ;  /* 0x0000006300dd7308 */ /* 0x000fe20000000800 */
[C---:B------:R-:W-:Y:S02]  /*9c80*/  PRMT R27, R3.reuse, 0x7610, R27 ;  /* 0x00007610031b7816 */ /* 0x040fe4000000001b */
[----:B------:R-:W-:Y:S02]  /*9c90*/  PRMT R26, R3, 0x7632, R26 ;  /* 0x00007632031a7816 */ /* 0x000fe4000000001a */
[----:B------:R-:W-:-:S03]  /*9ca0*/  SHF.R.U32.HI R3, RZ, 0x10, R0 ;  /* 0x00000010ff037819 */ /* 0x000fc60000011600 */
[----:B------:R-:W1:Y:S01]  /*9cb0*/  MUFU.EX2 R2, R98 ;  /* 0x0000006200027308 */ /* 0x000e620000000800 */
[----:B------:R-:W-:Y:S01]  /*9cc0*/  @!P4 HADD2 R60, -R27.H0_H0, -RZ.H0_H0 ;  /* 0xa00000ff1b3cc230 */ /* 0x000fe20000000900 */
[----:B------:R-:W-:Y:S01]  /*9cd0*/  IMAD.MOV.U32 R73, RZ, RZ, R72 ;  /* 0x000000ffff497224 */ /* 0x000fe200078e0048 */
[----:B------:R-:W-:Y:S01]  /*9ce0*/  LOP3.LUT R3, R3, 0xff, RZ, 0xc0, !PT ;  /* 0x000000ff03037812 */ /* 0x000fe200078ec0ff */
[----:B------:R-:W-:Y:S01]  /*9cf0*/  IMAD.MOV.U32 R72, RZ, RZ, R65 ;  /* 0x000000ffff487224 */ /* 0x000fe200078e0041 */
[----:B------:R-:W-:Y:S01]  /*9d00*/  PRMT R65, R27, 0x5410, R26 ;  /* 0x000054101b417816 */ /* 0x000fe2000000001a */
[----:B------:R-:W-:Y:S01]  /*9d10*/  @!P1 HADD2 R61, -R26.H0_H0, -RZ.H0_H0 ;  /* 0xa00000ff1a3d9230 */ /* 0x000fe20000000900 */
[----:B------:R-:W-:Y:S02]  /*9d20*/  @!P4 PRMT R27, R60, 0x5410, RZ ;  /* 0x000054103c1bc816 */ /* 0x000fe400000000ff */
[----:B------:R-:W-:Y:S02]  /*9d30*/  ISETP.GE.U32.AND P4, PT, R113, R3, PT ;  /* 0x000000037100720c */ /* 0x000fe40003f86070 */
[----:B------:R-:W-:-:S02]  /*9d40*/  SHF.R.U32.HI R0, RZ, 0x18, R0 ;  /* 0x00000018ff007819 */ /* 0x000fc40000011600 */
[----:B------:R-:W-:Y:S01]  /*9d50*/  @!P1 PRMT R26, R61, 0x5410, RZ ;  /* 0x000054103d1a9816 */ /* 0x000fe200000000ff */
[----:B------:R-:W-:Y:S01]  /*9d60*/  IMAD.MOV.U32 R43, RZ, RZ, R93 ;  /* 0x000000ffff2b7224 */ /* 0x000fe200078e005d */
[----:B------:R-:W-:Y:S01]  /*9d70*/  ISETP.GE.U32.AND P1, PT, R113, R0, PT ;  /* 0x000000007100720c */ /* 0x000fe20003f26070 */
[----:B------:R-:W-:Y:S01]  /*9d80*/  IMAD.MOV.U32 R93, RZ, RZ, R85 ;  /* 0x000000ffff5d7224 */ /* 0x000fe200078e0055 */
[----:B-1----:R-:W-:Y:S01]  /*9d90*/  F2FP.PACK_AB R0, R221, R2 ;  /* 0x00000002dd00723e */ /* 0x002fe200000000ff */
[----:B------:R-:W-:Y:S02]  /*9da0*/  IMAD.MOV.U32 R85, RZ, RZ, R53 ;  /* 0x000000ffff557224 */ /* 0x000fe400078e0035 */
[----:B------:R-:W-:Y:S01]  /*9db0*/  IMAD.MOV.U32 R74, RZ, RZ, R246 ;  /* 0x000000ffff4a7224 */ /* 0x000fe200078e00f6 */
[----:B------:R-:W-:Y:S01]  /*9dc0*/  PRMT R23, R0, 0x7632, R23 ;  /* 0x0000763200177816 */ /* 0x000fe20000000017 */
[----:B------:R-:W-:Y:S02]  /*9dd0*/  IMAD.MOV.U32 R53, RZ, RZ, R247 ;  /* 0x000000ffff357224 */ /* 0x000fe400078e00f7 */
[----:B------:R-:W-:-:S02]  /*9de0*/  IMAD.MOV.U32 R45, RZ, RZ, R80 ;  /* 0x000000ffff2d7224 */ /* 0x000fc400078e0050 */
[----:B------:R-:W-:Y:S02]  /*9df0*/  IMAD.MOV.U32 R247, RZ, RZ, R243 ;  /* 0x000000fffff77224 */ /* 0x000fe400078e00f3 */
[----:B------:R-:W-:Y:S01]  /*9e00*/  FADD.FTZ R243, R2, R52 ;  /* 0x0000003402f37221 */ /* 0x000fe20000010000 */
[----:B------:R-:W-:Y:S01]  /*9e10*/  LOP3.LUT R2, R115, UR14, R78, 0x96, !PT ;  /* 0x0000000e73027c12 */ /* 0x000fe2000f8e964e */
[----:B------:R-:W-:Y:S01]  /*9e20*/  IMAD.MOV.U32 R79, RZ, RZ, R75 ;  /* 0x000000ffff4f7224 */ /* 0x000fe200078e004b */
[----:B------:R-:W-:Y:S01]  /*9e30*/  @!P4 HADD2 R62, -R0.H0_H0, -RZ.H0_H0 ;  /* 0xa00000ff003ec230 */ /* 0x000fe20000000900 */
[----:B------:R-:W-:Y:S01]  /*9e40*/  IMAD.MOV.U32 R80, RZ, RZ, R51 ;  /* 0x000000ffff507224 */ /* 0x000fe200078e0033 */
[C---:B------:R-:W-:Y:S01]  /*9e50*/  @P4 PRMT R220, R0.reuse, 0x7610, R220 ;  /* 0x0000761000dc4816 */ /* 0x040fe200000000dc */
[----:B------:R-:W-:Y:S01]  /*9e60*/  IMAD.MOV.U32 R78, RZ, RZ, R74 ;  /* 0x000000ffff4e7224 */ /* 0x000fe200078e004a */
[----:B------:R-:W-:Y:S01]  /*9e70*/  PRMT R51, R0, 0x5410, R23 ;  /* 0x0000541000337816 */ /* 0x000fe20000000017 */
[----:B------:R-:W-:Y:S01]  /*9e80*/  IMAD.MOV.U32 R75, RZ, RZ, R44 ;  /* 0x000000ffff4b7224 */ /* 0x000fe200078e002c */
[----:B------:R-:W-:Y:S01]  /*9e90*/  LOP3.LUT R0, R95, UR34, R42, 0x96, !PT ;  /* 0x000000225f007c12 */ /* 0x000fe2000f8e962a */
        /* <DEDUP_REMOVED lines=12> */
[----:B------:R-:W-:-:S04]  /*9f60*/  IMAD.WIDE.U32 R2, R2, -0x2daee0ad, RZ ;  /* 0xd2511f5302027825 */ /* 0x000fc800078e00ff */
[----:B------:R-:W-:Y:S01]  /*9f70*/  IMAD.WIDE.U32 R236, R0, -0x326172a9, RZ ;  /* 0xcd9e8d5700ec7825 */ /* 0x000fe200078e00ff */
[----:B------:R-:W-:Y:S01]  /*9f80*/  LOP3.LUT R0, R3, UR12, R94, 0x96, !PT ;  /* 0x0000000c03007c12 */ /* 0x000fe2000f8e965e */
[----:B------:R-:W-:Y:S03]  /*9f90*/  STG.E.U16 [R20.64+-0x40], R17 ;  /* 0xffffc01114007986 */ /* 0x000fe6000c10151c */
[----:B------:R-:W-:Y:S01]  /*9fa0*/  LOP3.LUT R3, R237, UR13, R114, 0x96, !PT ;  /* 0x0000000ded037c12 */ /* 0x000fe2000f8e9672 */
[----:B------:R-:W-:Y:S01]  /*9fb0*/  STG.E.U16 [R20.64+-0x3e], R14 ;  /* 0xffffc20e14007986 */ /* 0x000fe2000c10151c */
[----:B------:R-:W-:-:S03]  /*9fc0*/  FADD.FTZ R6, R10, R7 ;  /* 0x000000070a067221 */ /* 0x000fc60000010000 */
[----:B------:R-:W-:Y:S04]  /*9fd0*/  STG.E.U16 [R32.64+-0x40], R16 ;  /* 0xffffc01020007986 */ /* 0x000fe8000c10151c */
[----:B------:R-:W-:Y:S01]  /*9fe0*/  STG.E.U16 [R32.64+-0x3e], R15 ;  /* 0xffffc20f20007986 */ /* 0x000fe2000c10151c */
[----:B------:R-:W-:-:S03]  /*9ff0*/  IMAD.MOV.U32 R246, RZ, RZ, R244 ;  /* 0x000000fffff67224 */ /* 0x000fc600078e00f4 */
[----:B------:R1:W-:Y:S01]  /*a000*/  STG.E.U16 [R30.64+-0x40], R5 ;  /* 0xffffc0051e007986 */ /* 0x0003e2000c10151c */
[----:B------:R-:W-:Y:S02]  /*a010*/  FADD.FTZ R244, R8, R6 ;  /* 0x0000000608f47221 */ /* 0x000fe40000010000 */
[----:B------:R-:W-:-:S04]  /*a020*/  IMAD.WIDE.U32 R8, R0, -0x326172a9, RZ ;  /* 0xcd9e8d5700087825 */ /* 0x000fc800078e00ff */
[----:B-1----:R-:W-:-:S05]  /*a030*/  IMAD.WIDE.U32 R4, R3, -0x2daee0ad, RZ ;  /* 0xd2511f5303047825 */ /* 0x002fca00078e00ff */
[----:B------:R-:W-:-:S05]  /*a040*/  LOP3.LUT R0, R5, UR10, R2, 0x96, !PT ;  /* 0x0000000a05007c12 */ /* 0x000fca000f8e9602 */
[----:B------:R-:W-:Y:S01]  /*a050*/  IMAD.WIDE.U32 R6, R0, -0x326172a9, RZ ;  /* 0xcd9e8d5700067825 */ /* 0x000fe200078e00ff */
[----:B------:R-:W-:-:S04]  /*a060*/  LOP3.LUT R3, R9, UR11, R236, 0x96, !PT ;  /* 0x0000000b09037c12 */ /* 0x000fc8000f8e96ec */
[----:B------:R-:W-:Y:S01]  /*a070*/  LOP3.LUT R0, R7, UR9, R8, 0x96, !PT ;  /* 0x0000000907007c12 */ /* 0x000fe2000f8e9608 */
[----:B------:R-:W-:-:S04]  /*a080*/  IMAD.WIDE.U32 R2, R3, -0x2daee0ad, RZ ;  /* 0xd2511f5303027825 */ /* 0x000fc800078e00ff */
[----:B------:R-:W-:Y:S01]  /*a090*/  IMAD.WIDE.U32 R8, R0, -0x2daee0ad, RZ ;  /* 0xd2511f5300087825 */ /* 0x000fe200078e00ff */
[----:B------:R-:W-:-:S04]  /*a0a0*/  LOP3.LUT R3, R3, UR8, R4, 0x96, !PT ;  /* 0x0000000803037c12 */ /* 0x000fc8000f8e9604 */
[----:B------:R-:W-:Y:S01]  /*a0b0*/  LOP3.LUT R2, R9, UR6, R2, 0x96, !PT ;  /* 0x0000000609027c12 */ /* 0x000fe2000f8e9602 */
[----:B------:R-:W-:-:S04]  /*a0c0*/  IMAD.WIDE.U32 R4, R3, -0x326172a9, RZ ;  /* 0xcd9e8d5703047825 */ /* 0x000fc800078e00ff */
[----:B------:R-:W-:Y:S01]  /*a0d0*/  IMAD.WIDE.U32 R2, R2, -0x326172a9, RZ ;  /* 0xcd9e8d5702027825 */ /* 0x000fe200078e00ff */
[----:B------:R-:W-:-:S04]  /*a0e0*/  LOP3.LUT R7, R5, UR7, R6, 0x96, !PT ;  /* 0x0000000705077c12 */ /* 0x000fc8000f8e9606 */
[----:B------:R-:W-:Y:S02]  /*a0f0*/  SHF.R.U32.HI R5, RZ, 0x10, R2 ;  /* 0x00000010ff057819 */ /* 0x000fe40000011602 */
[----:B------:R-:W-:Y:S02]  /*a100*/  LOP3.LUT R0, R3, UR15, R4, 0x96, !PT ;  /* 0x0000000f03007c12 */ /* 0x000fe4000f8e9604 */
[C---:B------:R-:W-:Y:S02]  /*a110*/  LOP3.LUT R3, R2.reuse, 0xffff, RZ, 0xc0, !PT ;  /* 0x0000ffff02037812 */ /* 0x040fe400078ec0ff */
[----:B------:R-:W-:Y:S02]  /*a120*/  LOP3.LUT R6, R2, 0xff, RZ, 0xc0, !PT ;  /* 0x000000ff02067812 */ /* 0x000fe400078ec0ff */
[----:B------:R-:W-:Y:S02]  /*a130*/  SHF.R.U32.HI R4, RZ, 0x18, R2 ;  /* 0x00000018ff047819 */ /* 0x000fe40000011602 */
[----:B------:R-:W-:Y:S01]  /*a140*/  LOP3.LUT R2, R5, 0xff, RZ, 0xc0, !PT ;  /* 0x000000ff05027812 */ /* 0x000fe200078ec0ff */
[----:B------:R1:W-:Y:S01]  /*a150*/  STG.E.U16 [R30.64+-0x3e], R12 ;  /* 0xffffc20c1e007986 */ /* 0x0003e2000c10151c */
[----:B------:R-:W-:-:S04]  /*a160*/  SHF.R.U32.HI R3, RZ, 0x8, R3 ;  /* 0x00000008ff037819 */ /* 0x000fc80000011603 */
[----:B------:R-:W-:Y:S02]  /*a170*/  PRMT R13, R6, 0x5410, R3 ;  /* 0x00005410060d7816 */ /* 0x000fe40000000003 */
[----:B------:R-:W-:Y:S02]  /*a180*/  SHF.R.U32.HI R5, RZ, 0x18, R0 ;  /* 0x00000018ff057819 */ /* 0x000fe40000011600 */
[----:B-1----:R-:W-:Y:S02]  /*a190*/  PRMT R12, R2, 0x5410, R4 ;  /* 0x00005410020c7816 */ /* 0x002fe40000000004 */
[----:B------:R-:W-:-:S04]  /*a1a0*/  LOP3.LUT R2, R0, 0xffff, RZ, 0xc0, !PT ;  /* 0x0000ffff00027812 */ /* 0x000fc800078ec0ff */
[----:B------:R-:W-:Y:S02]  /*a1b0*/  SHF.R.U32.HI R3, RZ, 0x8, R2 ;  /* 0x00000008ff037819 */ /* 0x000fe40000011602 */
[----:B------:R-:W-:Y:S02]  /*a1c0*/  LOP3.LUT R2, R0, 0xff, RZ, 0xc0, !PT ;  /* 0x000000ff00027812 */ /* 0x000fe400078ec0ff */
[----:B------:R-:W-:Y:S02]  /*a1d0*/  SHF.R.U32.HI R4, RZ, 0x10, R0 ;  /* 0x00000010ff047819 */ /* 0x000fe40000011600 */
[----:B------:R-:W-:Y:S01]  /*a1e0*/  PRMT R9, R2, 0x5410, R3 ;  /* 0x0000541002097816 */ /* 0x000fe20000000003 */
[----:B------:R-:W-:Y:S01]  /*a1f0*/  IMAD.WIDE.U32 R2, R7, -0x2daee0ad, RZ ;  /* 0xd2511f5307027825 */ /* 0x000fe200078e00ff */
[----:B------:R-:W-:-:S04]  /*a200*/  LOP3.LUT R4, R4, 0xff, RZ, 0xc0, !PT ;  /* 0x000000ff04047812 */ /* 0x000fc800078ec0ff */
[----:B------:R-:W-:Y:S02]  /*a210*/  LOP3.LUT R0, R3, UR16, R8, 0x96, !PT ;  /* 0x0000001003007c12 */ /* 0x000fe4000f8e9608 */
[----:B------:R-:W-:Y:S02]  /*a220*/  PRMT R6, R4, 0x5410, R5 ;  /* 0x0000541004067816 */ /* 0x000fe40000000005 */
[----:B------:R-:W-:-:S04]  /*a230*/  LOP3.LUT R4, R0, 0xffff, RZ, 0xc0, !PT ;  /* 0x0000ffff00047812 */ /* 0x000fc800078ec0ff */
[----:B------:R-:W-:Y:S02]  /*a240*/  SHF.R.U32.HI R5, RZ, 0x8, R4 ;  /* 0x00000008ff057819 */ /* 0x000fe40000011604 */
[----:B------:R-:W-:-:S04]  /*a250*/  LOP3.LUT R4, R0, 0xff, RZ, 0xc0, !PT ;  /* 0x000000ff00047812 */ /* 0x000fc800078ec0ff */
[----:B------:R-:W-:Y:S02]  /*a260*/  PRMT R7, R4, 0x5410, R5 ;  /* 0x0000541004077816 */ /* 0x000fe40000000005 */
[--C-:B------:R-:W-:Y:S02]  /*a270*/  SHF.R.U32.HI R5, RZ, 0x10, R0.reuse ;  /* 0x00000010ff057819 */ /* 0x100fe40000011600 */
[----:B------:R-:W-:Y:S02]  /*a280*/  SHF.R.U32.HI R4, RZ, 0x18, R0 ;  /* 0x00000018ff047819 */ /* 0x000fe40000011600 */
[----:B------:R-:W-:-:S04]  /*a290*/  LOP3.LUT R0, R5, 0xff, RZ, 0xc0, !PT ;  /* 0x000000ff05007812 */ /* 0x000fc800078ec0ff */
[----:B------:R-:W-:Y:S02]  /*a2a0*/  PRMT R5, R0, 0x5410, R4 ;  /* 0x0000541000057816 */ /* 0x000fe40000000004 */
[----:B------:R-:W-:-:S04]  /*a2b0*/  LOP3.LUT R0, R2, 0xffff, RZ, 0xc0, !PT ;  /* 0x0000ffff02007812 */ /* 0x000fc800078ec0ff */
[----:B------:R-:W-:Y:S02]  /*a2c0*/  SHF.R.U32.HI R3, RZ, 0x8, R0 ;  /* 0x00000008ff037819 */ /* 0x000fe40000011600 */
[----:B------:R-:W-:Y:S02]  /*a2d0*/  LOP3.LUT R0, R2, 0xff, RZ, 0xc0, !PT ;  /* 0x000000ff02007812 */ /* 0x000fe400078ec0ff */
[----:B------:R-:W-:Y:S02]  /*a2e0*/  PRMT R10, R100, 0x7632, R10 ;  /* 0x00007632640a7816 */ /* 0x000fe4000000000a */
[----:B------:R-:W-:Y:S02]  /*a2f0*/  PRMT R4, R0, 0x5410, R3 ;  /* 0x0000541000047816 */ /* 0x000fe40000000003 */
[----:B------:R-:W-:Y:S01]  /*a300*/  SHF.R.U32.HI R0, RZ, 0x10, R2 ;  /* 0x00000010ff007819 */ /* 0x000fe20000011602 */
[----:B------:R-:W-:Y:S01]  /*a310*/  @!P6 HADD2 R71, -R10.H0_H0, -RZ.H0_H0 ;  /* 0xa00000ff0a47e230 */ /* 0x000fe20000000900 */
[----:B------:R-:W-:-:S02]  /*a320*/  PRMT R11, R100, 0x7610, R11 ;  /* 0x00007610640b7816 */ /* 0x000fc4000000000b */
[----:B------:R-:W-:Y:S02]  /*a330*/  SHF.R.U32.HI R2, RZ, 0x18, R2 ;  /* 0x00000018ff027819 */ /* 0x000fe40000011602 */
[----:B------:R-:W-:Y:S02]  /*a340*/  LOP3.LUT R0, R0, 0xff, RZ, 0xc0, !PT ;  /* 0x000000ff00007812 */ /* 0x000fe400078ec0ff */
[----:B------:R-:W-:Y:S02]  /*a350*/  PRMT R17, R113, 0x7054, R113 ;  /* 0x0000705471117816 */ /* 0x000fe40000000071 */
[----:B------:R-:W-:Y:S01]  /*a360*/  PRMT R36, R11, 0x5410, R10 ;  /* 0x000054100b247816 */ /* 0x000fe2000000000a */
[----:B------:R-:W-:Y:S01]  /*a370*/  @!P5 HADD2 R63, -R11.H0_H0, -RZ.H0_H0 ;  /* 0xa00000ff0b3fd230 */ /* 0x000fe20000000900 */
[----:B------:R-:W-:Y:S02]  /*a380*/  @!P6 PRMT R10, R71, 0x5410, RZ ;  /* 0x00005410470ae816 */ /* 0x000fe400000000ff */
[----:B------:R-:W-:Y:S01]  /*a390*/  PRMT R14, R0, 0x5410, R2 ;  /* 0x00005410000e7816 */ /* 0x000fe20000000002 */
[----:B------:R-:W-:Y:S01]  /*a3a0*/  HSET2.LE.AND R0, R13, R17, PT ;  /* 0x000000110d007233 */ /* 0x000fe20003803000 */
[----:B------:R-:W-:Y:S01]  /*a3b0*/  @!P5 PRMT R11, R63, 0x5410, RZ ;  /* 0x000054103f0bd816 */ /* 0x000fe200000000ff */
[----:B------:R1:W-:Y:S01]  /*a3c0*/  STG.E.U16 [R28.64+-0x3e], R10 ;  /* 0xffffc20a1c007986 */ /* 0x0003e2000c10151c */
[----:B------:R-:W-:-:S03]  /*a3d0*/  IMAD.MOV.U32 R101, RZ, RZ, R128 ;  /* 0x000000ffff657224 */ /* 0x000fc600078e0080 */
[----:B------:R2:W-:Y:S01]  /*a3e0*/  STG.E.U16 [R28.64+-0x40], R11 ;  /* 0xffffc00b1c007986 */ /* 0x0005e2000c10151c */
[----:B------:R-:W-:-:S04]  /*a3f0*/  IMAD.WIDE.U32 R24, R252, -0x326172a9, RZ ;  /* 0xcd9e8d57fc187825 */ /* 0x000fc800078e00ff */
[----:B------:R-:W-:Y:S02]  /*a400*/  IMAD.MOV.U32 R112, RZ, RZ, R247 ;  /* 0x000000ffff707224 */ /* 0x000fe400078e00f7 */
[----:B------:R-:W-:Y:S02]  /*a410*/  IMAD.MOV.U32 R95, RZ, RZ, R75 ;  /* 0x000000ffff5f7224 */ /* 0x000fe400078e004b */
[----:B------:R-:W-:Y:S02]  /*a420*/  IMAD.MOV.U32 R252, RZ, RZ, R101 ;  /* 0x000000fffffc7224 */ /* 0x000fe400078e0065 */
[----:B------:R-:W-:Y:S02]  /*a430*/  IMAD.MOV.U32 R75, RZ, RZ, R93 ;  /* 0x000000ffff4b7224 */ /* 0x000fe400078e005d */
[----:B------:R-:W-:Y:S01]  /*a440*/  IMAD.MOV.U32 R93, RZ, RZ, R73 ;  /* 0x000000ffff5d7224 */ /* 0x000fe200078e0049 */
[----:B-1----:R-:W-:Y:S01]  /*a450*/  LOP3.LUT R10, R0, R64, RZ, 0xc0, !PT ;  /* 0x00000040000a7212 */ /* 0x002fe200078ec0ff */
[----:B------:R-:W-:-:S05]  /*a460*/  HSET2.LE.AND R0, R12, R17, PT ;  /* 0x000000110c007233 */ /* 0x000fca0003803000 */
[----:B--2---:R-:W-:Y:S01]  /*a470*/  LOP3.LUT R11, R0, R50, RZ, 0xc0, !PT ;  /* 0x00000032000b7212 */ /* 0x004fe200078ec0ff */
[----:B------:R-:W-:Y:S01]  /*a480*/  HSET2.LE.AND R0, R4, R17, PT ;  /* 0x0000001104007233 */ /* 0x000fe20003803000 */
[----:B------:R-:W-:Y:S02]  /*a490*/  IMAD.MOV.U32 R73, RZ, RZ, R130 ;  /* 0x000000ffff497224 */ /* 0x000fe400078e0082 */
[----:B------:R-:W-:Y:S02]  /*a4a0*/  IMAD.MOV.U32 R97, RZ, RZ, R112 ;  /* 0x000000ffff617224 */ /* 0x000fe400078e0070 */
[----:B------:R-:W-:Y:S01]  /*a4b0*/  LOP3.LUT R130, R0, R37, RZ, 0xc0, !PT ;  /* 0x0000002500827212 */ /* 0x000fe200078ec0ff */
[----:B------:R-:W-:Y:S01]  /*a4c0*/  IMAD.MOV.U32 R112, RZ, RZ, R131 ;  /* 0x000000ffff707224 */ /* 0x000fe200078e0083 */
[----:B------:R-:W-:Y:S01]  /*a4d0*/  LOP3.LUT R0, R25, R252, RZ, 0x3c, !PT ;  /* 0x000000fc19007212 */ /* 0x000fe200078e3cff */
[----:B------:R-:W-:Y:S02]  /*a4e0*/  IMAD.MOV.U32 R131, RZ, RZ, R238 ;  /* 0x000000ffff837224 */ /* 0x000fe400078e00ee */
[----:B------:R-:W-:-:S02]  /*a4f0*/  IMAD.MOV.U32 R101, RZ, RZ, R53 ;  /* 0x000000ffff657224 */ /* 0x000fc400078e0035 */
[----:B------:R-:W-:Y:S02]  /*a500*/  IMAD.MOV.U32 R94, RZ, RZ, R79 ;  /* 0x000000ffff5e7224 */ /* 0x000fe400078e004f */
[----:B------:R-:W-:Y:S02]  /*a510*/  IMAD.MOV.U32 R53, RZ, RZ, R246 ;  /* 0x000000ffff357224 */ /* 0x000fe400078e00f6 */
[----:B------:R-:W-:Y:S02]  /*a520*/  IMAD.MOV.U32 R69, RZ, RZ, R131 ;  /* 0x000000ffff457224 */ /* 0x000fe400078e0083 */
[----:B------:R-:W-:Y:S02]  /*a530*/  IMAD.MOV.U32 R79, RZ, RZ, R78 ;  /* 0x000000ffff4f7224 */ /* 0x000fe400078e004e */
[----:B------:R-:W-:-:S04]  /*a540*/  IMAD.WIDE.U32 R246, R0, -0x2daee0ad, RZ ;  /* 0xd2511f5300f67825 */ /* 0x000fc800078e00ff */
[----:B------:R-:W-:Y:S02]  /*a550*/  IMAD.MOV.U32 R55, RZ, RZ, R239 ;  /* 0x000000ffff377224 */ /* 0x000fe400078e00ef */
[----:B------:R-:W-:Y:S02]  /*a560*/  IMAD.MOV.U32 R78, RZ, RZ, R45 ;  /* 0x000000ffff4e7224 */ /* 0x000fe400078e002d */
[----:B------:R-:W-:Y:S02]  /*a570*/  IMAD.MOV.U32 R45, RZ, RZ, R76 ;  /* 0x000000ffff2d7224 */ /* 0x000fe400078e004c */
[----:B------:R-:W-:Y:S02]  /*a580*/  IMAD.MOV.U32 R76, RZ, RZ, R217 ;  /* 0x000000ffff4c7224 */ /* 0x000fe400078e00d9 */
[----:B------:R-:W-:Y:S02]  /*a590*/  IMAD.MOV.U32 R96, RZ, RZ, R69 ;  /* 0x000000ffff607224 */ /* 0x000fe400078e0045 */
[----:B------:R-:W-:Y:S01]  /*a5a0*/  IMAD.MOV.U32 R81, RZ, RZ, R101 ;  /* 0x000000ffff517224 */ /* 0x000fe200078e0065 */
[----:B------:R-:W-:Y:S01]  /*a5b0*/  LOP3.LUT R0, R247, UR34, R42, 0x96, !PT ;  /* 0x00000022f7007c12 */ /* 0x000fe2000f8e962a */
[----:B------:R-:W-:-:S02]  /*a5c0*/  IMAD.MOV.U32 R98, RZ, RZ, R55 ;  /* 0x000000ffff627224 */ /* 0x000fc400078e0037 */
[----:B------:R-:W-:Y:S02]  /*a5d0*/  IMAD.MOV.U32 R69, RZ, RZ, R95 ;  /* 0x000000ffff457224 */ /* 0x000fe400078e005f */
[----:B------:R-:W-:Y:S01]  /*a5e0*/  IMAD.MOV.U32 R101, RZ, RZ, R75 ;  /* 0x000000ffff657224 */ /* 0x000fe200078e004b */
[----:B------:R1:W-:Y:S01]  /*a5f0*/  STL.64 [R1+0x70], R24 ;  /* 0x0000701801007387 */ /* 0x0003e20000100a00 */
        /* <DEDUP_REMOVED lines=9> */
[----:B------:R-:W2:Y:S01]  /*a690*/  LDL.LU R249, [R1+0x118] ;  /* 0x0001180001f97983 */ /* 0x000ea20000300800 */
[----:B------:R-:W-:-:S02]  /*a6a0*/  IMAD.MOV.U32 R79, RZ, RZ, R45 ;  /* 0x000000ffff4f7224 */ /* 0x000fc400078e002d */
[----:B------:R-:W-:Y:S02]  /*a6b0*/  IMAD.MOV.U32 R44, RZ, RZ, R76 ;  /* 0x000000ffff2c7224 */ /* 0x000fe400078e004c */
[----:B------:R-:W-:Y:S02]  /*a6c0*/  IMAD.MOV.U32 R77, RZ, RZ, R248 ;  /* 0x000000ffff4d7224 */ /* 0x000fe400078e00f8 */
[----:B------:R-:W-:Y:S01]  /*a6d0*/  IMAD.MOV.U32 R78, RZ, RZ, R93 ;  /* 0x000000ffff4e7224 */ /* 0x000fe200078e005d */
[----:B------:R-:W2:Y:S01]  /*a6e0*/  LDL.LU R248, [R1+0x114] ;  /* 0x0001140001f87983 */ /* 0x000ea20000300800 */
[----:B------:R-:W-:Y:S02]  /*a6f0*/  IMAD.MOV.U32 R45, RZ, RZ, R73 ;  /* 0x000000ffff2d7224 */ /* 0x000fe400078e0049 */
[----:B------:R-:W-:Y:S02]  /*a700*/  IMAD.MOV.U32 R76, RZ, RZ, R229 ;  /* 0x000000ffff4c7224 */ /* 0x000fe400078e00e5 */
[----:B------:R-:W-:Y:S01]  /*a710*/  IMAD.MOV.U32 R93, RZ, RZ, R68 ;  /* 0x000000ffff5d7224 */ /* 0x000fe200078e0044 */
[----:B------:R-:W3:Y:S01]  /*a720*/  LDL.LU R229, [R1+0x110] ;  /* 0x0001100001e57983 */ /* 0x000ee20000300800 */
[----:B------:R-:W-:-:S02]  /*a730*/  IMAD.MOV.U32 R73, RZ, RZ, R172 ;  /* 0x000000ffff497224 */ /* 0x000fc400078e00ac */
[----:B------:R-:W-:Y:S01]  /*a740*/  IMAD.MOV.U32 R68, RZ, RZ, R203 ;  /* 0x000000ffff447224 */ /* 0x000fe200078e00cb */
[----:B------:R4:W5:Y:S04]  /*a750*/  LDL.LU R172, [R1+0x10c] ;  /* 0x00010c0001ac7983 */ /* 0x0009680000300800 */
[----:B------:R-:W3:Y:S01]  /*a760*/  LDL.LU R203, [R1+0x108] ;  /* 0x0001080001cb7983 */ /* 0x000ee20000300800 */
[----:B------:R-:W-:Y:S02]  /*a770*/  IMAD.MOV.U32 R59, RZ, RZ, R74 ;  /* 0x000000ffff3b7224 */ /* 0x000fe400078e004a */
[----:B------:R-:W-:Y:S02]  /*a780*/  IMAD.MOV.U32 R74, RZ, RZ, R84 ;  /* 0x000000ffff4a7224 */ /* 0x000fe400078e0054 */
[----:B------:R-:W-:-:S02]  /*a790*/  IMAD.MOV.U32 R84, RZ, RZ, R206 ;  /* 0x000000ffff547224 */ /* 0x000fc400078e00ce */
[----:B------:R-:W4:Y:S01]  /*a7a0*/  LDL.LU R206, [R1+0x104] ;  /* 0x0001040001ce7983 */ /* 0x000f220000300800 */
[----:B------:R-:W-:Y:S02]  /*a7b0*/  IMAD.MOV.U32 R58, RZ, RZ, R75 ;  /* 0x000000ffff3a7224 */ /* 0x000fe400078e004b */
[----:B------:R-:W-:Y:S02]  /*a7c0*/  IMAD.MOV.U32 R75, RZ, RZ, R80 ;  /* 0x000000ffff4b7224 */ /* 0x000fe400078e0050 */
[----:B------:R-:W-:Y:S02]  /*a7d0*/  IMAD.MOV.U32 R80, RZ, RZ, R205 ;  /* 0x000000ffff507224 */ /* 0x000fe400078e00cd */
[----:B------:R-:W4:Y:S01]  /*a7e0*/  LDL.LU R205, [R1+0x100] ;  /* 0x0001000001cd7983 */ /* 0x000f220000300800 */
[----:B------:R-:W-:Y:S01]  /*a7f0*/  HSET2.LE.AND R2, R9, R17, PT ;  /* 0x0000001109027233 */ /* 0x000fe20003803000 */
[----:B------:R-:W-:-:S04]  /*a800*/  IMAD.WIDE.U32 R238, R0, -0x326172a9, RZ ;  /* 0xcd9e8d5700ee7825 */ /* 0x000fc800078e00ff */
[----:B------:R-:W-:Y:S01]  /*a810*/  LOP3.LUT R8, R2, R103, RZ, 0xc0, !PT ;  /* 0x0000006702087212 */ /* 0x000fe200078ec0ff */
[----:B------:R-:W-:Y:S01]  /*a820*/  HSET2.LE.AND R2, R5, R17, PT ;  /* 0x0000001105027233 */ /* 0x000fe20003803000 */
[----:B------:R-:W-:Y:S01]  /*a830*/  IMAD.MOV.U32 R217, RZ, RZ, R129 ;  /* 0x000000ffffd97224 */ /* 0x000fe200078e0081 */
[----:B------:R-:W-:-:S03]  /*a840*/  LOP3.LUT R0, R239, UR13, R114, 0x96, !PT ;  /* 0x0000000def007c12 */ /* 0x000fc6000f8e9672 */
[----:B------:R-:W-:Y:S02]  /*a850*/  LOP3.LUT R129, R2, R48, RZ, 0xc0, !PT ;  /* 0x0000003002817212 */ /* 0x000fe400078ec0ff */
[----:B------:R-:W-:Y:S01]  /*a860*/  LOP3.LUT R2, R115, UR14, R24, 0x96, !PT ;  /* 0x0000000e73027c12 */ /* 0x000fe2000f8e9618 */
[----:B------:R-:W-:Y:S01]  /*a870*/  HSET2.LE.AND R3, R6, R17, PT ;  /* 0x0000001106037233 */ /* 0x000fe20003803000 */
[----:B------:R-:W-:-:S04]  /*a880*/  IMAD.WIDE.U32 R12, R0, -0x2daee0ad, RZ ;  /* 0xd2511f53000c7825 */ /* 0x000fc800078e00ff */
[----:B------:R-:W-:Y:S01]  /*a890*/  IMAD.WIDE.U32 R4, R2, -0x2daee0ad, RZ ;  /* 0xd2511f5302047825 */ /* 0x000fe200078e00ff */
[----:B------:R-:W-:Y:S01]  /*a8a0*/  LOP3.LUT R9, R3, R102, RZ, 0xc0, !PT ;  /* 0x0000006603097212 */ /* 0x000fe200078ec0ff */
[----:B------:R-:W-:-:S03]  /*a8b0*/  HSET2.LE.AND R3, R7, R17, PT ;  /* 0x0000001107037233 */ /* 0x000fc60003803000 */
[----:B------:R-:W-:Y:S02]  /*a8c0*/  LOP3.LUT R2, R5, UR12, R246, 0x96, !PT ;  /* 0x0000000c05027c12 */ /* 0x000fe4000f8e96f6 */
[----:B------:R-:W-:Y:S02]  /*a8d0*/  LOP3.LUT R0, R13, UR10, R4, 0x96, !PT ;  /* 0x0000000a0d007c12 */ /* 0x000fe4000f8e9604 */
[----:B------:R-:W-:Y:S01]  /*a8e0*/  LOP3.LUT R128, R3, R49, RZ, 0xc0, !PT ;  /* 0x0000003103807212 */ /* 0x000fe200078ec0ff */
[----:B------:R-:W-:-:S04]  /*a8f0*/  IMAD.WIDE.U32 R2, R2, -0x326172a9, RZ ;  /* 0xcd9e8d5702027825 */ /* 0x000fc800078e00ff */
[----:B------:R-:W-:Y:S01]  /*a900*/  IMAD.WIDE.U32 R6, R0, -0x326172a9, RZ ;  /* 0xcd9e8d5700067825 */ /* 0x000fe200078e00ff */
[----:B------:R-:W-:-:S04]  /*a910*/  LOP3.LUT R0, R3, UR11, R238, 0x96, !PT ;  /* 0x0000000b03007c12 */ /* 0x000fc8000f8e96ee */
[----:B------:R-:W-:Y:S01]  /*a920*/  LOP3.LUT R4, R7, UR9, R2, 0x96, !PT ;  /* 0x0000000907047c12 */ /* 0x000fe2000f8e9602 */
[----:B------:R-:W-:-:S04]  /*a930*/  IMAD.WIDE.U32 R2, R0, -0x2daee0ad, RZ ;  /* 0xd2511f5300027825 */ /* 0x000fc800078e00ff */
[----:B-1----:R-:W-:Y:S01]  /*a940*/  IMAD.WIDE.U32 R24, R4, -0x2daee0ad, RZ ;  /* 0xd2511f5304187825 */ /* 0x002fe200078e00ff */
[----:B------:R-:W-:-:S04]  /*a950*/  LOP3.LUT R3, R3, UR8, R12, 0x96, !PT ;  /* 0x0000000803037c12 */ /* 0x000fc8000f8e960c */
[----:B------:R-:W-:Y:S01]  /*a960*/  LOP3.LUT R2, R25, UR6, R2, 0x96, !PT ;  /* 0x0000000619027c12 */ /* 0x000fe2000f8e9602 */
[----:B------:R-:W-:Y:S01]  /*a970*/  HSET2.LE.AND R0, R14, R17, PT ;  /* 0x000000110e007233 */ /* 0x000fe20003803000 */
[----:B------:R-:W-:Y:S01]  /*a980*/  IMAD.WIDE.U32 R4, R3, -0x326172a9, RZ ;  /* 0xcd9e8d5703047825 */ /* 0x000fe200078e00ff */
[----:B------:R-:W1:Y:S03]  /*a990*/  LDSM.16.MT88.4 R12, [R201+0xa000] ;  /* 0x00a00000c90c783b */ /* 0x000e660000004200 */
[----:B------:R-:W-:Y:S01]  /*a9a0*/  IMAD.WIDE.U32 R2, R2, -0x326172a9, RZ ;  /* 0xcd9e8d5702027825 */ /* 0x000fe200078e00ff */
[----:B------:R-:W-:-:S04]  /*a9b0*/  LOP3.LUT R131, R0, R38, RZ, 0xc0, !PT ;  /* 0x0000002600837212 */ /* 0x000fc800078ec0ff */
[----:B------:R-:W-:Y:S02]  /*a9c0*/  LOP3.LUT R0, R3, UR15, R4, 0x96, !PT ;  /* 0x0000000f03007c12 */ /* 0x000fe4000f8e9604 */
[----:B------:R-:W-:Y:S02]  /*a9d0*/  SHF.R.U32.HI R4, RZ, 0x10, R2 ;  /* 0x00000010ff047819 */ /* 0x000fe40000011602 */
[----:B------:R-:W-:Y:S02]  /*a9e0*/  LOP3.LUT R22, R5, UR7, R6, 0x96, !PT ;  /* 0x0000000705167c12 */ /* 0x000fe4000f8e9606 */
[C---:B------:R-:W-:Y:S02]  /*a9f0*/  LOP3.LUT R3, R2.reuse, 0xffff, RZ, 0xc0, !PT ;  /* 0x0000ffff02037812 */ /* 0x040fe400078ec0ff */
[----:B------:R-:W-:Y:S02]  /*aa00*/  LOP3.LUT R6, R2, 0xff, RZ, 0xc0, !PT ;  /* 0x000000ff02067812 */ /* 0x000fe400078ec0ff */
[----:B------:R-:W-:-:S02]  /*aa10*/  SHF.R.U32.HI R5, RZ, 0x18, R2 ;  /* 0x00000018ff057819 */ /* 0x000fc40000011602 */
[----:B------:R-:W-:Y:S02]  /*aa20*/  LOP3.LUT R2, R4, 0xff, RZ, 0xc0, !PT ;  /* 0x000000ff04027812 */ /* 0x000fe400078ec0ff */
[----:B------:R-:W-:Y:S02]  /*aa30*/  SHF.R.U32.HI R3, RZ, 0x8, R3 ;  /* 0x00000008ff037819 */ /* 0x000fe40000011603 */
[----:B------:R-:W-:Y:S02]  /*aa40*/  PRMT R5, R2, 0x5410, R5 ;  /* 0x0000541002057816 */ /* 0x000fe40000000005 */
[----:B------:R-:W-:Y:S02]  /*aa50*/  LOP3.LUT R2, R0, 0xffff, RZ, 0xc0, !PT ;  /* 0x0000ffff00027812 */ /* 0x000fe400078ec0ff */
[----:B------:R-:W-:Y:S02]  /*aa60*/  PRMT R6, R6, 0x5410, R3 ;  /* 0x0000541006067816 */ /* 0x000fe40000000003 */
[----:B------:R-:W-:-:S02]  /*aa70*/  SHF.R.U32.HI R3, RZ, 0x8, R2 ;  /* 0x00000008ff037819 */ /* 0x000fc40000011602 */
[----:B------:R-:W-:-:S04]  /*aa80*/  LOP3.LUT R2, R0, 0xff, RZ, 0xc0, !PT ;  /* 0x000000ff00027812 */ /* 0x000fc800078ec0ff */
[----:B------:R-:W-:Y:S02]  /*aa90*/  PRMT R4, R2, 0x5410, R3 ;  /* 0x0000541002047816 */ /* 0x000fe40000000003 */
[--C-:B------:R-:W-:Y:S02]  /*aaa0*/  SHF.R.U32.HI R3, RZ, 0x10, R0.reuse ;  /* 0x00000010ff037819 */ /* 0x100fe40000011600 */
[----:B------:R-:W-:Y:S02]  /*aab0*/  SHF.R.U32.HI R2, RZ, 0x18, R0 ;  /* 0x00000018ff027819 */ /* 0x000fe40000011600 */
[----:B------:R-:W-:-:S04]  /*aac0*/  LOP3.LUT R0, R3, 0xff, RZ, 0xc0, !PT ;  /* 0x000000ff03007812 */ /* 0x000fc800078ec0ff */
[----:B------:R-:W-:Y:S01]  /*aad0*/  PRMT R16, R0, 0x5410, R2 ;  /* 0x0000541000107816 */ /* 0x000fe20000000002 */
[--C-:B------:R-:W-:Y:S02]  /*aae0*/  HSET2.LE.AND R0, R6, R17.reuse, PT ;  /* 0x0000001106007233 */ /* 0x100fe40003803000 */
[--C-:B------:R-:W-:Y:S02]  /*aaf0*/  HSET2.LE.AND R2, R5, R17.reuse, PT ;  /* 0x0000001105027233 */ /* 0x100fe40003803000 */
[--C-:B------:R-:W-:Y:S01]  /*ab00*/  HSET2.LE.AND R3, R4, R17.reuse, PT ;  /* 0x0000001104037233 */ /* 0x100fe20003803000 */
[----:B------:R-:W-:Y:S01]  /*ab10*/  LOP3.LUT R6, R0, R40, RZ, 0xc0, !PT ;  /* 0x0000002800067212 */ /* 0x000fe200078ec0ff */
[----:B------:R-:W-:Y:S01]  /*ab20*/  HSET2.LE.AND R0, R16, R17, PT ;  /* 0x0000001110007233 */ /* 0x000fe20003803000 */
[----:B------:R-:W-:Y:S02]  /*ab30*/  LOP3.LUT R7, R2, R39, RZ, 0xc0, !PT ;  /* 0x0000002702077212 */ /* 0x000fe400078ec0ff */
[----:B------:R-:W-:-:S02]  /*ab40*/  LOP3.LUT R4, R3, R41, RZ, 0xc0, !PT ;  /* 0x0000002903047212 */ /* 0x000fc400078ec0ff */
[----:B------:R-:W-:Y:S01]  /*ab50*/  LOP3.LUT R5, R0, R36, RZ, 0xc0, !PT ;  /* 0x0000002400057212 */ /* 0x000fe200078ec0ff */
[-C--:B-1----:R-:W-:Y:S08]  /*ab60*/  HMMA.16816.F32 R152, R8, R12.reuse, R152 ;  /* 0x0000000c0898723c */ /* 0x082ff00000001898 */
[C---:B------:R-:W-:Y:S08]  /*ab70*/  HMMA.16816.F32 R168, R4.reuse, R12, R168 ;  /* 0x0000000c04a8723c */ /* 0x040ff000000018a8 */
[----:B------:R-:W-:Y:S01]  /*ab80*/  HMMA.16816.F32 R164, R4, R14, R164 ;  /* 0x0000000e04a4723c */ /* 0x000fe200000018a4 */
[----:B------:R-:W-:-:S02]  /*ab90*/  IMAD.MOV.U32 R56, RZ, RZ, R79 ;  /* 0x000000ffff387224 */ /* 0x000fc400078e004f */
[----:B------:R-:W-:Y:S02]  /*aba0*/  IMAD.MOV.U32 R57, RZ, RZ, R78 ;  /* 0x000000ffff397224 */ /* 0x000fe400078e004e */
[----:B------:R-:W-:Y:S01]  /*abb0*/  IMAD.MOV.U32 R47, RZ, RZ, R92 ;  /* 0x000000ffff2f7224 */ /* 0x000fe200078e005c */
[----:B------:R-:W-:Y:S01]  /*abc0*/  @!P4 PRMT R220, R62, 0x5410, RZ ;  /* 0x000054103edcc816 */ /* 0x000fe200000000ff */
[----:B------:R-:W-:Y:S02]  /*abd0*/  IMAD.MOV.U32 R46, RZ, RZ, R93 ;  /* 0x000000ffff2e7224 */ /* 0x000fe400078e005d */
[----:B------:R-:W-:Y:S02]  /*abe0*/  IMAD.MOV.U32 R92, RZ, RZ, R215 ;  /* 0x000000ffff5c7224 */ /* 0x000fe400078e00d7 */
[----:B------:R-:W-:Y:S01]  /*abf0*/  IMAD.MOV.U32 R63, RZ, RZ, R94 ;  /* 0x000000ffff3f7224 */ /* 0x000fe200078e005e */
[----:B------:R1:W5:Y:S01]  /*ac00*/  LDL.LU R215, [R1+0xfc] ;  /* 0x0000fc0001d77983 */ /* 0x0003620000300800 */
[----:B------:R-:W-:-:S02]  /*ac10*/  IMAD.MOV.U32 R93, RZ, RZ, R214 ;  /* 0x000000ffff5d7224 */ /* 0x000fc400078e00d6 */
[----:B------:R-:W-:Y:S01]  /*ac20*/  IMAD.MOV.U32 R62, RZ, RZ, R95 ;  /* 0x000000ffff3e7224 */ /* 0x000fe200078e005f */
[----:B------:R1:W5:Y:S01]  /*ac30*/  LDL.LU R214, [R1+0xf8] ;  /* 0x0000f80001d67983 */ /* 0x0003620000300800 */
[----:B------:R-:W-:Y:S02]  /*ac40*/  IMAD.MOV.U32 R94, RZ, RZ, R213 ;  /* 0x000000ffff5e7224 */ /* 0x000fe400078e00d5 */
[----:B------:R-:W-:Y:S01]  /*ac50*/  IMAD.MOV.U32 R95, RZ, RZ, R212 ;  /* 0x000000ffff5f7224 */ /* 0x000fe200078e00d4 */
[----:B------:R1:W5:Y:S01]  /*ac60*/  LDL.LU R213, [R1+0xf4] ;  /* 0x0000f40001d57983 */ /* 0x0003620000300800 */
[----:B------:R-:W-:Y:S02]  /*ac70*/  IMAD.MOV.U32 R61, RZ, RZ, R101 ;  /* 0x000000ffff3d7224 */ /* 0x000fe400078e0065 */
[----:B------:R-:W-:Y:S01]  /*ac80*/  IMAD.MOV.U32 R100, RZ, RZ, R211 ;  /* 0x000000ffff647224 */ /* 0x000fe200078e00d3 */
[----:B------:R1:W5:Y:S01]  /*ac90*/  LDL.LU R212, [R1+0xf0] ;  /* 0x0000f00001d47983 */ /* 0x0003620000300800 */
[----:B------:R-:W-:-:S02]  /*aca0*/  IMAD.MOV.U32 R101, RZ, RZ, R210 ;  /* 0x000000ffff657224 */ /* 0x000fc400078e00d2 */
[----:B------:R-:W-:Y:S01]  /*acb0*/  IMAD.MOV.U32 R102, RZ, RZ, R209 ;  /* 0x000000ffff667224 */ /* 0x000fe200078e00d1 */
[----:B------:R1:W5:Y:S01]  /*acc0*/  LDL.LU R211, [R1+0xec] ;  /* 0x0000ec0001d37983 */ /* 0x0003620000300800 */
[----:B------:R-:W-:-:S03]  /*acd0*/  IMAD.MOV.U32 R103, RZ, RZ, R208 ;  /* 0x000000ffff677224 */ /* 0x000fc600078e00d0 */
[----:B------:R1:W5:Y:S01]  /*ace0*/  LDL.LU R210, [R1+0xe8] ;  /* 0x0000e80001d27983 */ /* 0x0003620000300800 */
[----:B------:R-:W-:-:S03]  /*acf0*/  IMAD.MOV.U32 R16, RZ, RZ, R207 ;  /* 0x000000ffff107224 */ /* 0x000fc600078e00cf */
[----:B------:R1:W5:Y:S01]  /*ad00*/  LDL.LU R209, [R1+0xe4] ;  /* 0x0000e40001d17983 */ /* 0x0003620000300800 */
[----:B------:R-:W-:-:S03]  /*ad10*/  IMAD.MOV.U32 R17, RZ, RZ, R204 ;  /* 0x000000ffff117224 */ /* 0x000fc600078e00cc */
[----:B------:R1:W5:Y:S01]  /*ad20*/  LDL.LU R208, [R1+0xe0] ;  /* 0x0000e00001d07983 */ /* 0x0003620000300800 */
[----:B------:R-:W-:-:S03]  /*ad30*/  IMAD.MOV.U32 R60, RZ, RZ, R112 ;  /* 0x000000ffff3c7224 */ /* 0x000fc600078e0070 */
[----:B------:R1:W-:Y:S04]  /*ad40*/  STG.E.U16 [R20.64+-0x2e], R18 ;  /* 0xffffd21214007986 */ /* 0x0003e8000c10151c */
[----:B------:R1:W5:Y:S04]  /*ad50*/  LDL.LU R207, [R1+0xdc] ;  /* 0x0000dc0001cf7983 */ /* 0x0003680000300800 */
[----:B------:R2:W-:Y:S04]  /*ad60*/  STG.E.U16 [R20.64+-0x30], R19 ;  /* 0xffffd01314007986 */ /* 0x0005e8000c10151c */
[----:B------:R2:W5:Y:S01]  /*ad70*/  LDL.LU R204, [R1+0xd8] ;  /* 0x0000d80001cc7983 */ /* 0x0005620000300800 */
[----:B------:R-:W-:-:S02]  /*ad80*/  IMAD.MOV.U32 R79, RZ, RZ, R77 ;  /* 0x000000ffff4f7224 */ /* 0x000fc400078e004d */
[----:B------:R-:W-:Y:S02]  /*ad90*/  IMAD.MOV.U32 R77, RZ, RZ, R73 ;  /* 0x000000ffff4d7224 */ /* 0x000fe400078e0049 */
[----:B------:R-:W-:Y:S02]  /*ada0*/  IMAD.MOV.U32 R78, RZ, RZ, R76 ;  /* 0x000000ffff4e7224 */ /* 0x000fe400078e004c */
[----:B------:R-:W-:Y:S02]  /*adb0*/  IMAD.MOV.U32 R73, RZ, RZ, R85 ;  /* 0x000000ffff497224 */ /* 0x000fe400078e0055 */
[----:B-1----:R-:W-:Y:S02]  /*adc0*/  IMAD.MOV.U32 R18, RZ, RZ, R202 ;  /* 0x000000ffff127224 */ /* 0x002fe400078e00ca */
[----:B------:R1:W5:Y:S01]  /*add0*/  LDL.LU R202, [R1+0xd4] ;  /* 0x0000d40001ca7983 */ /* 0x0003620000300800 */
[----:B--2---:R-:W-:Y:S03]  /*ade0*/  HMMA.16816.F32 R36, R8, R14, R248 ;  /* 0x0000000e0824723c */ /* 0x004fe600000018f8 */
[----:B---3--:R-:W2:Y:S04]  /*adf0*/  LDSM.16.MT88.4 R12, [R203+0xa000] ;  /* 0x00a00000cb0c783b */ /* 0x008ea80000004200 */
[----:B------:R-:W-:-:S02]  /*ae00*/  IMAD.MOV.U32 R248, RZ, RZ, R42 ;  /* 0x000000fffff87224 */ /* 0x000fc400078e002a */
[----:B------:R-:W-:Y:S02]  /*ae10*/  IMAD.MOV.U32 R19, RZ, RZ, R200 ;  /* 0x000000ffff137224 */ /* 0x000fe400078e00c8 */
[----:B------:R1:W5:Y:S01]  /*ae20*/  LDL.LU R200, [R1+0xd0] ;  /* 0x0000d00001c87983 */ /* 0x0003620000300800 */
[-C--:B--2---:R-:W-:Y:S08]  /*ae30*/  HMMA.16816.F32 R144, R8, R12.reuse, R144 ;  /* 0x0000000c0890723c */ /* 0x084ff00000001890 */
[C---:B------:R-:W-:Y:S08]  /*ae40*/  HMMA.16816.F32 R160, R4.reuse, R12, R160 ;  /* 0x0000000c04a0723c */ /* 0x040ff000000018a0 */
[-C--:B------:R-:W-:Y:S08]  /*ae50*/  HMMA.16816.F32 R156, R4, R14.reuse, R156 ;  /* 0x0000000e049c723c */ /* 0x080ff0000000189c */
[----:B------:R-:W-:Y:S01]  /*ae60*/  HMMA.16816.F32 R40, R8, R14, R56 ;  /* 0x0000000e0828723c */ /* 0x000fe20000001838 */
[----:B----4-:R-:W2:Y:S01]  /*ae70*/  LDSM.16.MT88.4 R12, [R206+0xa000] ;  /* 0x00a00000ce0c783b */ /* 0x010ea20000004200 */
[----:B------:R-:W-:-:S02]  /*ae80*/  IMAD.MOV.U32 R251, RZ, RZ, R55 ;  /* 0x000000fffffb7224 */ /* 0x000fc400078e0037 */
[----:B------:R-:W-:Y:S02]  /*ae90*/  IMAD.MOV.U32 R76, RZ, RZ, R53 ;  /* 0x000000ffff4c7224 */ /* 0x000fe400078e0035 */
[----:B------:R-:W-:Y:S02]  /*aea0*/  IMAD.MOV.U32 R85, RZ, RZ, R54 ;  /* 0x000000ffff557224 */ /* 0x000fe400078e0036 */
[-C--:B--2---:R-:W-:Y:S08]  /*aeb0*/  HMMA.16816.F32 R44, R8, R12.reuse, R44 ;  /* 0x0000000c082c723c */ /* 0x084ff0000000182c */
[C---:B------:R-:W-:Y:S08]  /*aec0*/  HMMA.16816.F32 R52, R4.reuse, R12, R116 ;  /* 0x0000000c0434723c */ /* 0x040ff00000001874 */
[-C--:B------:R-:W-:Y:S08]  /*aed0*/  HMMA.16816.F32 R56, R4, R14.reuse, R140 ;  /* 0x0000000e0438723c */ /* 0x080ff0000000188c */
[----:B------:R-:W-:Y:S01]  /*aee0*/  HMMA.16816.F32 R60, R8, R14, R60 ;  /* 0x0000000e083c723c */ /* 0x000fe2000000183c */
[----:B------:R-:W2:Y:S01]  /*aef0*/  LDSM.16.MT88.4 R12, [R205+0xa000] ;  /* 0x00a00000cd0c783b */ /* 0x000ea20000004200 */
[----:B------:R-:W-:Y:S01]  /*af00*/  @!P1 HADD2 R70, -R23.H0_H0, -RZ.H0_H0 ;  /* 0xa00000ff17469230 */ /* 0x000fe20000000900 */
[----:B------:R-:W-:-:S02]  /*af10*/  IMAD.MOV.U32 R250, RZ, RZ, R69 ;  /* 0x000000fffffa7224 */ /* 0x000fc400078e0045 */
[----:B------:R-:W-:Y:S02]  /*af20*/  IMAD.MOV.U32 R143, RZ, RZ, R68 ;  /* 0x000000ffff8f7224 */ /* 0x000fe400078e0044 */
[----:B------:R-:W-:Y:S01]  /*af30*/  @!P1 PRMT R23, R70, 0x5410, RZ ;  /* 0x0000541046179816 */ /* 0x000fe200000000ff */
[----:B------:R-:W-:Y:S02]  /*af40*/  IMAD.MOV.U32 R249, RZ, RZ, R81 ;  /* 0x000000fffff97224 */ /* 0x000fe400078e0051 */
[----:B------:R-:W-:Y:S02]  /*af50*/  IMAD.MOV.U32 R140, RZ, RZ, R79 ;  /* 0x000000ffff8c7224 */ /* 0x000fe400078e004f */
[----:B------:R-:W-:Y:S02]  /*af60*/  IMAD.MOV.U32 R141, RZ, RZ, R78 ;  /* 0x000000ffff8d7224 */ /* 0x000fe400078e004e */
[----:B------:R-:W-:Y:S01]  /*af70*/  IMAD.MOV.U32 R142, RZ, RZ, R77 ;  /* 0x000000ffff8e7224 */ /* 0x000fe200078e004d */
[-C--:B--2---:R-:W-:Y:S08]  /*af80*/  HMMA.16816.F32 R68, R8, R12.reuse, R72 ;  /* 0x0000000c0844723c */ /* 0x084ff00000001848 */
[----:B------:R-:W-:Y:S07]  /*af90*/  HMMA.16816.F32 R72, R4, R12, R148 ;  /* 0x0000000c0448723c */ /* 0x000fee0000001894 */
[----:B------:R-:W-:-:S02]  /*afa0*/  IMAD.MOV.U32 R148, RZ, RZ, R76 ;  /* 0x000000ffff947224 */ /* 0x000fc400078e004c */
[----:B------:R-:W-:Y:S01]  /*afb0*/  IMAD.MOV.U32 R151, RZ, RZ, R80 ;  /* 0x000000ffff977224 */ /* 0x000fe200078e0050 */
[-C--:B------:R-:W-:Y:S08]  /*afc0*/  HMMA.16816.F32 R76, R4, R14.reuse, R184 ;  /* 0x0000000e044c723c */ /* 0x080ff000000018b8 */
[----:B------:R-:W-:Y:S01]  /*afd0*/  HMMA.16816.F32 R80, R8, R14, R92 ;  /* 0x0000000e0850723c */ /* 0x000fe2000000185c */
[----:B------:R-:W2:Y:S01]  /*afe0*/  LDSM.16.MT88.4 R12, [R201+0xb000] ;  /* 0x00b00000c90c783b */ /* 0x000ea20000004200 */
[----:B------:R-:W-:-:S02]  /*aff0*/  IMAD.MOV.U32 R149, RZ, RZ, R85 ;  /* 0x000000ffff957224 */ /* 0x000fc400078e0055 */
[----:B------:R-:W-:-:S04]  /*b000*/  IMAD.MOV.U32 R150, RZ, RZ, R84 ;  /* 0x000000ffff967224 */ /* 0x000fc800078e0054 */
[-C--:B--2---:R-:W-:Y:S08]  /*b010*/  HMMA.16816.F32 R188, R8, R12.reuse, R188 ;  /* 0x0000000c08bc723c */ /* 0x084ff000000018bc */
[C---:B------:R-:W-:Y:S08]  /*b020*/  HMMA.16816.F32 R84, R4.reuse, R12, R192 ;  /* 0x0000000c0454723c */ /* 0x040ff000000018c0 */
[-C--:B------:R-:W-:Y:S08]  /*b030*/  HMMA.16816.F32 R92, R4, R14.reuse, R196 ;  /* 0x0000000e045c723c */ /* 0x080ff000000018c4 */
[----:B------:R-:W-:Y:S01]  /*b040*/  HMMA.16816.F32 R184, R8, R14, R100 ;  /* 0x0000000e08b8723c */ /* 0x000fe20000001864 */
[----:B------:R-:W2:Y:S01]  /*b050*/  LDSM.16.MT88.4 R12, [R203+0xb000] ;  /* 0x00b00000cb0c783b */ /* 0x000ea20000004200 */
[----:B------:R-:W-:-:S06]  /*b060*/  IMAD.WIDE.U32 R2, R22, -0x2daee0ad, RZ ;  /* 0xd2511f5316027825 */ /* 0x000fcc00078e00ff */
[-C--:B--2---:R-:W-:Y:S08]  /*b070*/  HMMA.16816.F32 R216, R8, R12.reuse, R216 ;  /* 0x0000000c08d8723c */ /* 0x084ff000000018d8 */
[C---:B------:R-:W-:Y:S08]  /*b080*/  HMMA.16816.F32 R88, R4.reuse, R12, R88 ;  /* 0x0000000c0458723c */ /* 0x040ff00000001858 */
[-C--:B------:R-:W-:Y:S08]  /*b090*/  HMMA.16816.F32 R100, R4, R14.reuse, R224 ;  /* 0x0000000e0464723c */ /* 0x080ff000000018e0 */
[----:B------:R-:W-:Y:S01]  /*b0a0*/  HMMA.16816.F32 R196, R8, R14, R16 ;  /* 0x0000000e08c4723c */ /* 0x000fe20000001810 */
[----:B------:R-:W2:Y:S04]  /*b0b0*/  LDSM.16.MT88.4 R16, [R206+0xb000] ;  /* 0x00b00000ce10783b */ /* 0x000ea80000004200 */
[----:B------:R-:W3:Y:S01]  /*b0c0*/  LDSM.16.MT88.4 R12, [R205+0xb000] ;  /* 0x00b00000cd0c783b */ /* 0x000ee20000004200 */
[----:B------:R-:W-:-:S02]  /*b0d0*/  LOP3.LUT R0, R3, UR16, R24, 0x96, !PT ;  /* 0x0000001003007c12 */ /* 0x000fc4000f8e9618 */
[----:B------:R-:W-:-:S04]  /*b0e0*/  LOP3.LUT R3, R2, 0xffff, RZ, 0xc0, !PT ;  /* 0x0000ffff02037812 */ /* 0x000fc800078ec0ff */
[----:B------:R-:W-:Y:S01]  /*b0f0*/  SHF.R.U32.HI R3, RZ, 0x8, R3 ;  /* 0x00000008ff037819 */ /* 0x000fe20000011603 */
[C---:B--2---:R-:W-:Y:S08]  /*b100*/  HMMA.16816.F32 R104, R4.reuse, R16, R104 ;  /* 0x000000100468723c */ /* 0x044ff00000001868 */
[C---:B------:R-:W-:Y:S08]  /*b110*/  HMMA.16816.F32 R108, R4.reuse, R18, R108 ;  /* 0x00000012046c723c */ /* 0x040ff0000000186c */
[C---:B---3--:R-:W-:Y:S08]  /*b120*/  HMMA.16816.F32 R120, R4.reuse, R12, R120 ;  /* 0x0000000c0478723c */ /* 0x048ff00000001878 */
[----:B------:R-:W-:Y:S07]  /*b130*/  HMMA.16816.F32 R116, R4, R14, R124 ;  /* 0x0000000e0474723c */ /* 0x000fee000000187c */
[----:B------:R-:W-:-:S02]  /*b140*/  SHF.R.U32.HI R5, RZ, 0x10, R2 ;  /* 0x00000010ff057819 */ /* 0x000fc40000011602 */
[----:B------:R-:W-:Y:S02]  /*b150*/  LOP3.LUT R7, R2, 0xff, RZ, 0xc0, !PT ;  /* 0x000000ff02077812 */ /* 0x000fe400078ec0ff */
[----:B------:R-:W-:Y:S02]  /*b160*/  SHF.R.U32.HI R4, RZ, 0x18, R2 ;  /* 0x00000018ff047819 */ /* 0x000fe40000011602 */
[----:B------:R-:W-:Y:S01]  /*b170*/  LOP3.LUT R2, R5, 0xff, RZ, 0xc0, !PT ;  /* 0x000000ff05027812 */ /* 0x000fe200078ec0ff */
[----:B------:R-:W-:Y:S01]  /*b180*/  HMMA.16816.F32 R192, R8, R16, R148 ;  /* 0x0000001008c0723c */ /* 0x000fe20000001894 */
[----:B------:R-:W-:Y:S01]  /*b190*/  PRMT R7, R7, 0x5410, R3 ;  /* 0x0000541007077816 */ /* 0x000fe20000000003 */
[----:B------:R-:W2:Y:S01]  /*b1a0*/  LDSM.16.MT88.4 R148, [R201+0xa800] ;  /* 0x00a80000c994783b */ /* 0x000ea20000004200 */
[----:B------:R-:W-:-:S05]  /*b1b0*/  SHF.R.U32.HI R3, RZ, 0x10, R0 ;  /* 0x00000010ff037819 */ /* 0x000fca0000011600 */
[----:B------:R-:W-:Y:S01]  /*b1c0*/  HMMA.16816.F32 R224, R8, R12, R248 ;  /* 0x0000000c08e0723c */ /* 0x000fe200000018f8 */
[----:B------:R-:W-:-:S07]  /*b1d0*/  SHF.R.U32.HI R5, RZ, 0x18, R0 ;  /* 0x00000018ff057819 */ /* 0x000fce0000011600 */
[C---:B------:R-:W-:Y:S08]  /*b1e0*/  HMMA.16816.F32 R16, R8.reuse, R18, R140 ;  /* 0x000000120810723c */ /* 0x040ff0000000188c */
[----:B------:R-:W-:Y:S01]  /*b1f0*/  HMMA.16816.F32 R12, R8, R14, R96 ;  /* 0x0000000e080c723c */ /* 0x000fe20000001860 */
[----:B------:R-:W-:Y:S01]  /*b200*/  PRMT R251, R113, 0x7054, R113 ;  /* 0x0000705471fb7816 */ /* 0x000fe20000000071 */
[----:B------:R-:W3:Y:S01]  /*b210*/  LDSM.16.MT88.4 R140, [R203+0xa800] ;  /* 0x00a80000cb8c783b */ /* 0x000ee20000004200 */
[----:B------:R-:W-:-:S03]  /*b220*/  LOP3.LUT R6, R0, 0xff, RZ, 0xc0, !PT ;  /* 0x000000ff00067812 */ /* 0x000fc600078ec0ff */
[----:B------:R-:W-:Y:S01]  /*b230*/  LDSM.16.MT88.4 R96, [R203+0xb800] ;  /* 0x00b80000cb60783b */ /* 0x000fe20000004200 */
[----:B------:R-:W-:Y:S02]  /*b240*/  PRMT R8, R2, 0x5410, R4 ;  /* 0x0000541002087816 */ /* 0x000fe40000000004 */
[----:B------:R-:W-:Y:S01]  /*b250*/  LOP3.LUT R2, R0, 0xffff, RZ, 0xc0, !PT ;  /* 0x0000ffff00027812 */ /* 0x000fe200078ec0ff */
[----:B------:R-:W-:Y:S03]  /*b260*/  LDSM.16.MT88.4 R112, [R206+0xb800] ;  /* 0x00b80000ce70783b */ /* 0x000fe60000004200 */
[----:B------:R-:W-:Y:S02]  /*b270*/  SHF.R.U32.HI R4, RZ, 0x8, R2 ;  /* 0x00000008ff047819 */ /* 0x000fe40000011602 */
[----:B------:R-:W-:Y:S01]  /*b280*/  LOP3.LUT R2, R3, 0xff, RZ, 0xc0, !PT ;  /* 0x000000ff03027812 */ /* 0x000fe200078ec0ff */
[----:B------:R-:W-:-:S03]  /*b290*/  HSET2.LE.AND R0, R7, R251, PT ;  /* 0x000000fb07007233 */ /* 0x000fc60003803000 */
[----:B------:R-:W-:Y:S02]  /*b2a0*/  PRMT R3, R2, 0x5410, R5 ;  /* 0x0000541002037816 */ /* 0x000fe40000000005 */
[----:B------:R-:W-:-:S03]  /*b2b0*/  PRMT R4, R6, 0x5410, R4 ;  /* 0x0000541006047816 */ /* 0x000fc60000000004 */
[--C-:B------:R-:W-:Y:S01]  /*b2c0*/  HSET2.LE.AND R3, R3, R251.reuse, PT ;  /* 0x000000fb03037233 */ /* 0x100fe20003803000 */
[----:B------:R-:W-:Y:S01]  /*b2d0*/  LOP3.LUT R126, R0, R66, RZ, 0xc0, !PT ;  /* 0x00000042007e7212 */ /* 0x000fe200078ec0ff */
[--C-:B------:R-:W-:Y:S02]  /*b2e0*/  HSET2.LE.AND R0, R8, R251.reuse, PT ;  /* 0x000000fb08007233 */ /* 0x100fe40003803000 */
[----:B------:R-:W-:Y:S01]  /*b2f0*/  HSET2.LE.AND R2, R4, R251, PT ;  /* 0x000000fb04027233 */ /* 0x000fe20003803000 */
[----:B------:R-:W-:Y:S01]  /*b300*/  LOP3.LUT R125, R3, R51, RZ, 0xc0, !PT ;  /* 0x00000033037d7212 */ /* 0x000fe200078ec0ff */
[-C--:B--2---:R-:W-:Y:S01]  /*b310*/  HMMA.16816.F32 R152, R128, R148.reuse, R152 ;  /* 0x000000948098723c */ /* 0x084fe20000001898 */
[----:B------:R-:W2:Y:S01]  /*b320*/  LDSM.16.MT88.4 R48, [R206+0xa800] ;  /* 0x00a80000ce30783b */ /* 0x000ea20000004200 */
[----:B------:R-:W-:Y:S02]  /*b330*/  LOP3.LUT R127, R0, R65, RZ, 0xc0, !PT ;  /* 0x00000041007f7212 */ /* 0x000fe400078ec0ff */
[----:B------:R-:W-:Y:S01]  /*b340*/  LOP3.LUT R124, R2, R67, RZ, 0xc0, !PT ;  /* 0x00000043027c7212 */ /* 0x000fe200078ec0ff */
[----:B------:R-:W-:Y:S04]  /*b350*/  LDSM.16.MT88.4 R4, [R205+0xb800] ;  /* 0x00b80000cd04783b */ /* 0x000fe80000004200 */
[----:B------:R-:W4:Y:S02]  /*b360*/  LDSM.16.MT88.4 R64, [R205+0xa800] ;  /* 0x00a80000cd40783b */ /* 0x000f240000004200 */
[C---:B------:R-:W-:Y:S08]  /*b370*/  HMMA.16816.F32 R168, R124.reuse, R148, R168 ;  /* 0x000000947ca8723c */ /* 0x040ff000000018a8 */
[-C--:B------:R-:W-:Y:S08]  /*b380*/  HMMA.16816.F32 R164, R124, R150.reuse, R164 ;  /* 0x000000967ca4723c */ /* 0x080ff000000018a4 */
[C---:B------:R-:W-:Y:S08]  /*b390*/  HMMA.16816.F32 R148, R128.reuse, R150, R36 ;  /* 0x000000968094723c */ /* 0x040ff00000001824 */
[-C--:B---3--:R-:W-:Y:S08]  /*b3a0*/  HMMA.16816.F32 R144, R128, R140.reuse, R144 ;  /* 0x0000008c8090723c */ /* 0x088ff00000001890 */
[C---:B------:R-:W-:Y:S08]  /*b3b0*/  HMMA.16816.F32 R160, R124.reuse, R140, R160 ;  /* 0x0000008c7ca0723c */ /* 0x040ff000000018a0 */
[-C--:B------:R-:W-:Y:S08]  /*b3c0*/  HMMA.16816.F32 R156, R124, R142.reuse, R156 ;  /* 0x0000008e7c9c723c */ /* 0x080ff0000000189c */
[C---:B------:R-:W-:Y:S08]  /*b3d0*/  HMMA.16816.F32 R140, R128.reuse, R142, R40 ;  /* 0x0000008e808c723c */ /* 0x040ff00000001828 */
[-C--:B--2---:R-:W-:Y:S08]  /*b3e0*/  HMMA.16816.F32 R36, R128, R48.reuse, R44 ;  /* 0x000000308024723c */ /* 0x084ff0000000182c */
[C---:B------:R-:W-:Y:S08]  /*b3f0*/  HMMA.16816.F32 R40, R124.reuse, R48, R52 ;  /* 0x000000307c28723c */ /* 0x040ff00000001834 */
[-C--:B------:R-:W-:Y:S08]  /*b400*/  HMMA.16816.F32 R44, R124, R50.reuse, R56 ;  /* 0x000000327c2c723c */ /* 0x080ff00000001838 */
[C---:B------:R-:W-:Y:S08]  /*b410*/  HMMA.16816.F32 R48, R128.reuse, R50, R60 ;  /* 0x000000328030723c */ /* 0x040ff0000000183c */
[-C--:B----4-:R-:W-:Y:S08]  /*b420*/  HMMA.16816.F32 R52, R128, R64.reuse, R68 ;  /* 0x000000408034723c */ /* 0x090ff00000001844 */
[C---:B------:R-:W-:Y:S08]  /*b430*/  HMMA.16816.F32 R56, R124.reuse, R64, R72 ;  /* 0x000000407c38723c */ /* 0x040ff00000001848 */
[-C--:B------:R-:W-:Y:S08]  /*b440*/  HMMA.16816.F32 R60, R124, R66.reuse, R76 ;  /* 0x000000427c3c723c */ /* 0x080ff0000000184c */
[----:B------:R-:W-:Y:S01]  /*b450*/  HMMA.16816.F32 R64, R128, R66, R80 ;  /* 0x000000428040723c */ /* 0x000fe20000001850 */
[----:B------:R-:W2:Y:S04]  /*b460*/  LDSM.16.MT88.4 R80, [R201+0xb800] ;  /* 0x00b80000c950783b */ /* 0x000ea80000004200 */
[----:B------:R-:W-:Y:S04]  /*b470*/  STG.E.U16 [R32.64+-0x30], R183 ;  /* 0xffffd0b720007986 */ /* 0x000fe8000c10151c */
        /* <DEDUP_REMOVED lines=10> */
[----:B------:R3:W-:Y:S04]  /*b520*/  STG.E.U16 [R30.64+-0x1e], R132 ;  /* 0xffffe2841e007986 */ /* 0x0007e8000c10151c */
        /* <DEDUP_REMOVED lines=9> */
[----:B------:R1:W-:Y:S01]  /*b5c0*/  STG.E.U16 [R28.64+-0xe], R26 ;  /* 0xfffff21a1c007986 */ /* 0x0003e2000c10151c */
[----:B------:R-:W-:-:S02]  /*b5d0*/  FADD.FTZ R3, R241, R245 ;  /* 0x000000f5f1037221 */ /* 0x000fc40000010000 */
[----:B------:R-:W-:Y:S01]  /*b5e0*/  FADD.FTZ R2, R234, R244 ;  /* 0x000000f4ea027221 */ /* 0x000fe20000010000 */
[----:B--2---:R-:W-:Y:S01]  /*b5f0*/  HMMA.16816.F32 R76, R124, R82, R92 ;  /* 0x000000527c4c723c */ /* 0x004fe2000000185c */
[----:B------:R-:W-:Y:S01]  /*b600*/  FADD.FTZ R0, R221, R243 ;  /* 0x000000f3dd007221 */ /* 0x000fe20000010000 */
[----:B------:R-:W-:Y:S01]  /*b610*/  IADD3 R244, P1, R20, -0x80, RZ ;  /* 0xffffff8014f47810 */ /* 0x000fe20007f3e0ff */
[----:B------:R-:W-:Y:S02]  /*b620*/  FADD.FTZ R3, R235, R3 ;  /* 0x00000003eb037221 */ /* 0x000fe40000010000 */
[----:B------:R-:W-:-:S03]  /*b630*/  FADD.FTZ R2, R230, R2 ;  /* 0x00000002e6027221 */ /* 0x000fc60000010000 */
[----:B------:R-:W-:Y:S01]  /*b640*/  HMMA.16816.F32 R72, R124, R80, R84 ;  /* 0x000000507c48723c */ /* 0x000fe20000001854 */
[----:B------:R-:W-:Y:S01]  /*b650*/  FADD.FTZ R0, R223, R0 ;  /* 0x00000000df007221 */ /* 0x000fe20000010000 */
[----:B------:R-:W-:Y:S01]  /*b660*/  IADD3.X R243, R21, -0x1, RZ, P1, !PT ;  /* 0xffffffff15f37810 */ /* 0x000fe20000ffe4ff */
[----:B------:R-:W-:-:S05]  /*b670*/  FADD.FTZ R230, R231, R2 ;  /* 0x00000002e7e67221 */ /* 0x000fca0000010000 */
[----:B------:R-:W-:Y:S01]  /*b680*/  HMMA.16816.F32 R88, R124, R96, R88 ;  /* 0x000000607c58723c */ /* 0x000fe20000001858 */
[----:B------:R-:W-:-:S07]  /*b690*/  FADD.FTZ R231, R222, R0 ;  /* 0x00000000dee77221 */ /* 0x000fce0000010000 */
[----:B------:R-:W-:Y:S01]  /*b6a0*/  HMMA.16816.F32 R92, R124, R98, R100 ;  /* 0x000000627c5c723c */ /* 0x000fe20000001864 */
[----:B---3--:R-:W-:-:S07]  /*b6b0*/  IMAD.MOV.U32 R132, RZ, RZ, R228 ;  /* 0x000000ffff847224 */ /* 0x008fce00078e00e4 */
[----:B------:R-:W-:Y:S01]  /*b6c0*/  HMMA.16816.F32 R104, R124, R112, R104 ;  /* 0x000000707c68723c */ /* 0x000fe20000001868 */
[----:B------:R-:W-:-:S07]  /*b6d0*/  IMAD.MOV.U32 R133, RZ, RZ, R229 ;  /* 0x000000ffff857224 */ /* 0x000fce00078e00e5 */
[----:B------:R-:W-:Y:S01]  /*b6e0*/  HMMA.16816.F32 R108, R124, R114, R108 ;  /* 0x000000727c6c723c */ /* 0x000fe2000000186c */
[----:B------:R-:W-:-:S07]  /*b6f0*/  IMAD.MOV.U32 R134, RZ, RZ, R233 ;  /* 0x000000ffff867224 */ /* 0x000fce00078e00e9 */
[C---:B------:R-:W-:Y:S08]  /*b700*/  HMMA.16816.F32 R120, R124.reuse, R4, R120 ;  /* 0x000000047c78723c */ /* 0x040ff00000001878 */
[----:B------:R-:W-:Y:S08]  /*b710*/  HMMA.16816.F32 R124, R124, R6, R116 ;  /* 0x000000067c7c723c */ /* 0x000ff00000001874 */
[C---:B------:R-:W-:Y:S08]  /*b720*/  HMMA.16816.F32 R68, R128.reuse, R80, R188 ;  /* 0x000000508044723c */ /* 0x040ff000000018bc */
[C---:B------:R-:W-:Y:S08]  /*b730*/  HMMA.16816.F32 R84, R128.reuse, R96, R216 ;  /* 0x000000608054723c */ /* 0x040ff000000018d8 */
[----:B------:R-:W-:Y:S01]  /*b740*/  HMMA.16816.F32 R100, R128, R112, R192 ;  /* 0x000000708064723c */ /* 0x000fe200000018c0 */
[----:B------:R-:W-:-:S02]  /*b750*/  FADD.FTZ R217, R240, R3 ;  /* 0x00000003f0d97221 */ /* 0x000fc40000010000 */
[----:B------:R-:W-:-:S05]  /*b760*/  IMAD.MOV.U32 R3, RZ, RZ, R232 ;  /* 0x000000ffff037224 */ /* 0x000fca00078e00e8 */
[C---:B------:R-:W-:Y:S08]  /*b770*/  HMMA.16816.F32 R80, R128.reuse, R82, R184 ;  /* 0x000000528050723c */ /* 0x040ff000000018b8 */
[C---:B------:R-:W-:Y:S08]  /*b780*/  HMMA.16816.F32 R96, R128.reuse, R98, R196 ;  /* 0x000000628060723c */ /* 0x040ff000000018c4 */
[C---:B------:R-:W-:Y:S08]  /*b790*/  HMMA.16816.F32 R112, R128.reuse, R114, R16 ;  /* 0x000000728070723c */ /* 0x040ff00000001810 */
[C---:B------:R-:W-:Y:S08]  /*b7a0*/  HMMA.16816.F32 R116, R128.reuse, R4, R224 ;  /* 0x000000048074723c */ /* 0x040ff000000018e0 */
[----:B------:R-:W-:Y:S01]  /*b7b0*/  HMMA.16816.F32 R128, R128, R6, R12 ;  /* 0x000000068080723c */ /* 0x000fe2000000180c */
[----:B------:R-:W-:Y:S11]  /*b7c0*/  @!P0 BRA `(.L_x_1092) ;  /* 0x0000f50000008947 */ /* 0x000ff60003800000 */
[----:B-1----:R-:W2:Y:S04]  /*b7d0*/  LDL.64 R10, [R1+0xb8] ;  /* 0x0000b800010a7983 */ /* 0x002ea80000100a00 */
        /* <DEDUP_REMOVED lines=14> */
[----:B-----5:R-:W-:Y:S01]  /*b8c0*/  @P3 STS.128 [R215+0xa000], RZ ;  /* 0x00a000ffd7003388 */ /* 0x020fe20000000c00 */
        /* <DEDUP_REMOVED lines=34> */
[----:B------:R-:W3:Y:S04]  /*baf0*/  LDSM.16.M88.4 R12, [R202] ;  /* 0x00000000ca0c783b */ /* 0x000ee80000000200 */
[----:B------:R-:W-:Y:S04]  /*bb00*/  LDSM.16.M88.4 R16, [R214] ;  /* 0x00000000d610783b */ /* 0x000fe80000000200 */
[----:B-1----:R-:W-:Y:S04]  /*bb10*/  LDSM.16.M88.4 R8, [R204+0x2000] ;  /* 0x00200000cc08783b */ /* 0x002fe80000000200 */
[----:B------:R-:W-:Y:S04]  /*bb20*/  LDSM.16.M88.4 R24, [R211] ;  /* 0x00000000d318783b */ /* 0x000fe80000000200 */
[----:B--2---:R-:W1:Y:S04]  /*bb30*/  LDSM.16.M88.4 R4, [R202+0x2000] ;  /* 0x00200000ca04783b */ /* 0x004e680000000200 */
[----:B------:R-:W0:Y:S01]  /*bb40*/  LDGDEPBAR ;  /* 0x00000000000079af */ /* 0x000e220000000000 */
[C---:B---3--:R-:W-:Y:S08]  /*bb50*/  HMMA.16816.F32 R176, R12.reuse, R136, RZ ;  /* 0x000000880cb0723c */ /* 0x048ff000000018ff */
[----:B------:R-:W-:Y:S08]  /*bb60*/  HMMA.16816.F32 R196, R12, R138, RZ ;  /* 0x0000008a0cc4723c */ /* 0x000ff000000018ff */
[C---:B-1----:R-:W-:Y:S08]  /*bb70*/  HMMA.16816.F32 R192, R4.reuse, R136, RZ ;  /* 0x0000008804c0723c */ /* 0x042ff000000018ff */
        /* <DEDUP_REMOVED lines=135> */
.L_x_1098:
[----:B------:R-:W-:Y:S05]  /*c3f0*/  BSYNC B0 ;  /* 0x0000000000007941 */ /* 0x000fea0003800000 */
.L_x_1097:
[----:B------:R-:W0:Y:S02]  /*c400*/  LDGDEPBAR ;  /* 0x00000000000079af */ /* 0x000e240000000000 */
.L_x_1096:
[----:B------:R-:W-:Y:S01]  /*c410*/  IMAD.MOV.U32 R22, RZ, RZ, R252 ;  /* 0x000000ffff167224 */ /* 0x000fe200078e00fc */
[----:B------:R-:W2:Y:S04]  /*c420*/  LDL.64 R244, [R1+0x28] ;  /* 0x0000280001f47983 */ /* 0x000ea80000100a00 */
[----:B------:R-:W3:Y:S01]  /*c430*/  S2R R252, SR_TID.X ;  /* 0x0000000000fc7919 */ /* 0x000ee20000002100 */
[----:B------:R-:W-:-:S03]  /*c440*/  IMAD.U32 R0, RZ, RZ, UR32 ;  /* 0x00000020ff007e24 */ /* 0x000fc6000f8e00ff */
[----:B------:R-:W4:Y:S04]  /*c450*/  LDL R19, [R1+0x9c] ;  /* 0x00009c0001137983 */ /* 0x000f280000100800 */
[----:B------:R-:W2:Y:S01]  /*c460*/  LDL.64 R198, [R1+0x20] ;  /* 0x0000200001c67983 */ /* 0x000ea20000100a00 */
[----:B---3--:R-:W-:-:S05]  /*c470*/  IMAD.SHL.U32 R252, R252, 0x2, RZ ;  /* 0x00000002fcfc7824 */ /* 0x008fca00078e00ff */
[----:B------:R-:W-:-:S05]  /*c480*/  LOP3.LUT R252, R252, 0x6, RZ, 0xc0, !PT ;  /* 0x00000006fcfc7812 */ /* 0x000fca00078ec0ff */
[----:B------:R-:W-:-:S05]  /*c490*/  IMAD R0, R0, 0x20, R252 ;  /* 0x0000002000007824 */ /* 0x000fca00078e02fc */
[CC--:B------:R-:W-:Y:S02]  /*c4a0*/  ISETP.GE.AND P1, PT, R0.reuse, R172.reuse, PT ;  /* 0x000000ac0000720c */ /* 0x0c0fe40003f26270 */
[----:B-1----:R-:W-:Y:S02]  /*c4b0*/  IADD3 R4, R0, 0x1, RZ ;  /* 0x0000000100047810 */ /* 0x002fe40007ffe0ff */
[----:B------:R-:W-:Y:S02]  /*c4c0*/  FSEL R11, R176, -INF , !P1 ;  /* 0xff800000b00b7808 */ /* 0x000fe40004800000 */
[----:B------:R-:W-:Y:S02]  /*c4d0*/  ISETP.GE.AND P6, PT, R4, R172, PT ;  /* 0x000000ac0400720c */ /* 0x000fe40003fc6270 */
[C---:B------:R-:W-:Y:S02]  /*c4e0*/  IADD3 R10, R0.reuse, 0x8, RZ ;  /* 0x00000008000a7810 */ /* 0x040fe40007ffe0ff */
[----:B------:R-:W-:-:S02]  /*c4f0*/  IADD3 R9, R0, 0x9, RZ ;  /* 0x0000000900097810 */ /* 0x000fc40007ffe0ff */
[-C--:B------:R-:W-:Y:S02]  /*c500*/  ISETP.GE.AND P5, PT, R10, R172.reuse, PT ;  /* 0x000000ac0a00720c */ /* 0x080fe40003fa6270 */
[----:B------:R-:W-:Y:S02]  /*c510*/  FSEL R18, R177, -INF , !P6 ;  /* 0xff800000b1127808 */ /* 0x000fe40007000000 */
[----:B------:R-:W-:Y:S02]  /*c520*/  FMNMX.FTZ R2, R229, R11, !PT ;  /* 0x0000000be5027209 */ /* 0x000fe40007810000 */
[----:B------:R-:W-:Y:S02]  /*c530*/  IADD3 R8, R0, 0x10, RZ ;  /* 0x0000001000087810 */ /* 0x000fe40007ffe0ff */
[----:B------:R-:W-:Y:S02]  /*c540*/  ISETP.GE.AND P4, PT, R9, R172, PT ;  /* 0x000000ac0900720c */ /* 0x000fe40003f86270 */
[----:B------:R-:W-:-:S02]  /*c550*/  FSEL R17, R136, -INF , !P5 ;  /* 0xff80000088117808 */ /* 0x000fc40006800000 */
[----:B------:R-:W-:Y:S02]  /*c560*/  FMNMX.FTZ R2, R18, R2, !PT ;  /* 0x0000000212027209 */ /* 0x000fe40007810000 */
[----:B------:R-:W-:Y:S02]  /*c570*/  ISETP.GE.AND P1, PT, R8, R172, PT ;  /* 0x000000ac0800720c */ /* 0x000fe40003f26270 */
[----:B------:R-:W-:Y:S02]  /*c580*/  FSEL R16, R137, -INF , !P4 ;  /* 0xff80000089107808 */ /* 0x000fe40006000000 */
[C---:B------:R-:W-:Y:S02]  /*c590*/  IADD3 R7, R0.reuse, 0x11, RZ ;  /* 0x0000001100077810 */ /* 0x040fe40007ffe0ff */
[----:B------:R-:W-:Y:S02]  /*c5a0*/  FMNMX.FTZ R2, R17, R2, !PT ;  /* 0x0000000211027209 */ /* 0x000fe40007810000 */
[----:B------:R-:W-:-:S02]  /*c5b0*/  IADD3 R6, R0, 0x18, RZ ;  /* 0x0000001800067810 */ /* 0x000fc40007ffe0ff */
[----:B------:R-:W-:Y:S02]  /*c5c0*/  ISETP.GE.AND P5, PT, R7, R172, PT ;  /* 0x000000ac0700720c */ /* 0x000fe40003fa6270 */
[----:B------:R-:W-:Y:S02]  /*c5d0*/  FSEL R15, R132, -INF , !P1 ;  /* 0xff800000840f7808 */ /* 0x000fe40004800000 */
[----:B------:R-:W-:Y:S02]  /*c5e0*/  FMNMX.FTZ R2, R16, R2, !PT ;  /* 0x0000000210027209 */ /* 0x000fe40007810000 */
[----:B------:R-:W-:Y:S02]  /*c5f0*/  ISETP.GE.AND P4, PT, R6, R172, PT ;  /* 0x000000ac0600720c */ /* 0x000fe40003f86270 */
[----:B------:R-:W-:Y:S02]  /*c600*/  FSEL R14, R133, -INF , !P5 ;  /* 0xff800000850e7808 */ /* 0x000fe40006800000 */
[----:B------:R-:W-:-:S02]  /*c610*/  IADD3 R5, R0, 0x19, RZ ;  /* 0x0000001900057810 */ /* 0x000fc40007ffe0ff */
[----:B------:R-:W-:Y:S02]  /*c620*/  FMNMX.FTZ R2, R15, R2, !PT ;  /* 0x000000020f027209 */ /* 0x000fe40007810000 */
[----:B------:R-:W-:Y:S02]  /*c630*/  ISETP.GE.AND P1, PT, R5, R172, PT ;  /* 0x000000ac0500720c */ /* 0x000fe40003f26270 */
[----:B------:R-:W-:Y:S02]  /*c640*/  FSEL R13, R24, -INF , !P4 ;  /* 0xff800000180d7808 */ /* 0x000fe40006000000 */
[----:B------:R-:W-:Y:S02]  /*c650*/  FMNMX.FTZ R2, R14, R2, !PT ;  /* 0x000000020e027209 */ /* 0x000fe40007810000 */
        /* <DEDUP_REMOVED lines=13> */
[----:B------:R-:W-:Y:S04]  /*c730*/  STL [R1+0x10c], R201 ;  /* 0x00010cc901007387 */ /* 0x000fe80000100800 */
[--C-:B------:R-:W-:Y:S02]  /*c740*/  FFMA.FTZ R11, R11, c[0x0][0x23c], -R2.reuse ;  /* 0x00008f000b0b7a23 */ /* 0x100fe40000010802 */
[--C-:B------:R-:W-:Y:S01]  /*c750*/  FFMA.FTZ R18, R18, c[0x0][0x23c], -R2.reuse ;  /* 0x00008f0012127a23 */ /* 0x100fe20000010802 */
[----:B------:R-:W-:Y:S01]  /*c760*/  STL [R1+0x108], R203 ;  /* 0x000108cb01007387 */ /* 0x000fe20000100800 */
[----:B------:R-:W1:Y:S01]  /*c770*/  MUFU.EX2 R3, R3 ;  /* 0x0000000300037308 */ /* 0x000e620000000800 */
[----:B------:R-:W-:-:S02]  /*c780*/  FFMA.FTZ R136, R17, c[0x0][0x23c], -R2 ;  /* 0x00008f0011887a23 */ /* 0x000fc40000010802 */
[----:B------:R-:W-:Y:S01]  /*c790*/  STL [R1+0x104], R206 ;  /* 0x000104ce01007387 */ /* 0x000fe20000100800 */
[--C-:B------:R-:W-:Y:S02]  /*c7a0*/  FFMA.FTZ R137, R16, c[0x0][0x23c], -R2.reuse ;  /* 0x00008f0010897a23 */ /* 0x100fe40000010802 */
[--C-:B------:R-:W-:Y:S01]  /*c7b0*/  FFMA.FTZ R176, R15, c[0x0][0x23c], -R2.reuse ;  /* 0x00008f000fb07a23 */ /* 0x100fe20000010802 */
[----:B------:R-:W-:Y:S01]  /*c7c0*/  STL [R1+0x100], R205 ;  /* 0x000100cd01007387 */ /* 0x000fe20000100800 */
[--C-:B------:R-:W-:Y:S01]  /*c7d0*/  FFMA.FTZ R177, R14, c[0x0][0x23c], -R2.reuse ;  /* 0x00008f000eb17a23 */ /* 0x100fe20000010802 */
[----:B------:R-:W-:Y:S01]  /*c7e0*/  MUFU.EX2 R11, R11 ;  /* 0x0000000b000b7308 */ /* 0x000fe20000000800 */
[--C-:B------:R-:W-:Y:S02]  /*c7f0*/  FFMA.FTZ R197, R13, c[0x0][0x23c], -R2.reuse ;  /* 0x00008f000dc57a23 */ /* 0x100fe40000010802 */
[----:B------:R-:W-:Y:S01]  /*c800*/  FFMA.FTZ R196, R12, c[0x0][0x23c], -R2 ;  /* 0x00008f000cc47a23 */ /* 0x000fe20000010802 */
[----:B------:R-:W-:Y:S04]  /*c810*/  STL [R1+0xfc], R215 ;  /* 0x0000fcd701007387 */ /* 0x000fe80000100800 */
[----:B------:R-:W3:Y:S01]  /*c820*/  MUFU.EX2 R2, R18 ;  /* 0x0000001200027308 */ /* 0x000ee20000000800 */
[----:B------:R-:W-:Y:S04]  /*c830*/  STL [R1+0xf8], R214 ;  /* 0x0000f8d601007387 */ /* 0x000fe80000100800 */
[----:B------:R-:W-:Y:S04]  /*c840*/  STL [R1+0xf4], R213 ;  /* 0x0000f4d501007387 */ /* 0x000fe80000100800 */
[----:B------:R-:W-:Y:S04]  /*c850*/  STL [R1+0xf0], R212 ;  /* 0x0000f0d401007387 */ /* 0x000fe80000100800 */
[----:B------:R-:W-:Y:S04]  /*c860*/  STL [R1+0xec], R211 ;  /* 0x0000ecd301007387 */ /* 0x000fe80000100800 */
[----:B------:R-:W-:Y:S04]  /*c870*/  STL [R1+0xe8], R210 ;  /* 0x0000e8d201007387 */ /* 0x000fe80000100800 */
[----:B------:R-:W-:Y:S04]  /*c880*/  STL [R1+0xe4], R209 ;  /* 0x0000e4d101007387 */ /* 0x000fe80000100800 */
[----:B------:R-:W-:Y:S04]  /*c890*/  STL [R1+0xe0], R208 ;  /* 0x0000e0d001007387 */ /* 0x000fe80000100800 */
[----:B------:R3:W-:Y:S01]  /*c8a0*/  STL [R1+0xdc], R207 ;  /* 0x0000dccf01007387 */ /* 0x0007e20000100800 */
[----:B------:R-:W-:-:S03]  /*c8b0*/  ISETP.GE.AND P4, PT, R0, R173, PT ;  /* 0x000000ad0000720c */ /* 0x000fc60003f86270 */
[----:B------:R3:W-:Y:S01]  /*c8c0*/  STL [R1+0xd8], R204 ;  /* 0x0000d8cc01007387 */ /* 0x0007e20000100800 */
[----:B-1----:R-:W-:-:S03]  /*c8d0*/  FMUL.FTZ R225, R149, R3 ;  /* 0x0000000395e17220 */ /* 0x002fc60000410000 */
[----:B------:R-:W-:Y:S01]  /*c8e0*/  STL [R1+0xd4], R202 ;  /* 0x0000d4ca01007387 */ /* 0x000fe20000100800 */
[----:B------:R-:W-:-:S03]  /*c8f0*/  FMUL.FTZ R243, R140, R3 ;  /* 0x000000038cf37220 */ /* 0x000fc60000410000 */
[----:B------:R-:W-:Y:S01]  /*c900*/  STL [R1+0xd0], R200 ;  /* 0x0000d0c801007387 */ /* 0x000fe20000100800 */
[----:B------:R-:W-:-:S03]  /*c910*/  FMUL.FTZ R152, R152, R3 ;  /* 0x0000000398987220 */ /* 0x000fc60000410000 */
[----:B------:R1:W-:Y:S01]  /*c920*/  STL [R1+0x110], R252 ;  /* 0x000110fc01007387 */ /* 0x0003e20000100800 */
[-C--:B------:R-:W-:Y:S02]  /*c930*/  FMUL.FTZ R153, R153, R3.reuse ;  /* 0x0000000399997220 */ /* 0x080fe40000410000 */
[-C--:B------:R-:W-:Y:S01]  /*c940*/  FMUL.FTZ R224, R148, R3.reuse ;  /* 0x0000000394e07220 */ /* 0x080fe20000410000 */
[----:B------:R1:W-:Y:S01]  /*c950*/  STL [R1+0x114], R172 ;  /* 0x000114ac01007387 */ /* 0x0003e20000100800 */
        /* <DEDUP_REMOVED lines=9> */
[----:B---3--:R-:W-:-:S02]  /*c9f0*/  FMUL.FTZ R207, R64, R3 ;  /* 0x0000000340cf7220 */ /* 0x008fc40000410000 */
[-C--:B------:R-:W-:Y:S02]  /*ca00*/  FMUL.FTZ R204, R65, R3.reuse ;  /* 0x0000000341cc7220 */ /* 0x080fe40000410000 */
[-C--:B-1----:R-:W-:Y:S02]  /*ca10*/  FMUL.FTZ R252, R68, R3.reuse ;  /* 0x0000000344fc7220 */ /* 0x082fe40000410000 */
[-C--:B------:R-:W-:Y:S02]  /*ca20*/  FMUL.FTZ R172, R69, R3.reuse ;  /* 0x0000000345ac7220 */ /* 0x080fe40000410000 */
[-C--:B------:R-:W-:Y:S02]  /*ca30*/  FMUL.FTZ R216, R80, R3.reuse ;  /* 0x0000000350d87220 */ /* 0x080fe40000410000 */
[----:B------:R-:W-:Y:S01]  /*ca40*/  FMUL.FTZ R221, R81, R3 ;  /* 0x0000000351dd7220 */ /* 0x000fe20000410000 */
[----:B------:R-:W-:Y:S01]  /*ca50*/  F2FP.PACK_AB R81, R2, R11 ;  /* 0x0000000b0251723e */ /* 0x000fe200000000ff */
        /* <DEDUP_REMOVED lines=12> */
[----:B------:R-:W-:Y:S01]  /*cb20*/  ISETP.GE.AND P1, PT, R4, R173, PT ;  /* 0x000000ad0400720c */ /* 0x000fe20003f26270 */
[----:B------:R-:W-:Y:S01]  /*cb30*/  FFMA.FTZ R3, R242, R3, R11 ;  /* 0x00000003f2037223 */ /* 0x000fe2000001000b */
[----:B------:R-:W-:-:S02]  /*cb40*/  FSEL R11, R178, -INF , !P4 ;  /* 0xff800000b20b7808 */ /* 0x000fc40006000000 */
[----:B------:R-:W-:Y:S01]  /*cb50*/  FSEL R18, R179, -INF , !P1 ;  /* 0xff800000b3127808 */ /* 0x000fe20004800000 */
[----:B------:R-:W-:Y:S01]  /*cb60*/  FADD.FTZ R34, R2, R3 ;  /* 0x0000000302227221 */ /* 0x000fe20000010000 */
[----:B------:R-:W-:Y:S02]  /*cb70*/  ISETP.GE.AND P4, PT, R10, R173, PT ;  /* 0x000000ad0a00720c */ /* 0x000fe40003f86270 */
        /* <DEDUP_REMOVED lines=27> */
[----:B------:R-:W-:Y:S01]  /*cd30*/  FMUL.FTZ R2, R132, c[0x0][0x23c] ;  /* 0x00008f0084027a20 */ /* 0x000fe20000410000 */
[-C--:B------:R-:W-:Y:S02]  /*cd40*/  ISETP.GE.AND P6, PT, R0, R175.reuse, PT ;  /* 0x000000af0000720c */ /* 0x080fe40003fc6270 */
[----:B------:R-:W-:Y:S02]  /*cd50*/  ISETP.GE.AND P5, PT, R4, R175, PT ;  /* 0x000000af0400720c */ /* 0x000fe40003fa6270 */
[----:B------:R-:W-:Y:S02]  /*cd60*/  FSEL R2, R2, RZ, P1 ;  /* 0x000000ff02027208 */ /* 0x000fe40000800000 */
[----:B------:R-:W-:-:S03]  /*cd70*/  FSEL R26, R193, -INF , !P5 ;  /* 0xff800000c11a7808 */ /* 0x000fc60006800000 */
[--C-:B------:R-:W-:Y:S01]  /*cd80*/  FFMA.FTZ R80, R17, c[0x0][0x23c], -R2.reuse ;  /* 0x00008f0011507a23 */ /* 0x100fe20000010802 */
[----:B------:R-:W-:Y:S02]  /*cd90*/  FSEL R17, R192, -INF , !P6 ;  /* 0xff800000c0117808 */ /* 0x000fe40007000000 */
[----:B------:R-:W3:Y:S01]  /*cda0*/  LDL.64 R192, [R1+0xc8] ;  /* 0x0000c80001c07983 */ /* 0x000ee20000100a00 */
[----:B------:R-:W1:Y:S01]  /*cdb0*/  MUFU.EX2 R3, R3 ;  /* 0x0000000300037308 */ /* 0x000e620000000800 */
[-C--:B------:R-:W-:Y:S02]  /*cdc0*/  ISETP.GE.AND P1, PT, R0, R174.reuse, PT ;  /* 0x000000ae0000720c */ /* 0x080fe40003f26270 */
[-C--:B------:R-:W-:Y:S02]  /*cdd0*/  ISETP.GE.AND P4, PT, R4, R174.reuse, PT ;  /* 0x000000ae0400720c */ /* 0x080fe40003f86270 */
[----:B------:R-:W-:Y:S01]  /*cde0*/  FSEL R4, R194, -INF , !P1 ;  /* 0xff800000c2047808 */ /* 0x000fe20004800000 */
[----:B------:R-:W-:Y:S01]  /*cdf0*/  FFMA.FTZ R85, R14, c[0x0][0x23c], -R2 ;  /* 0x00008f000e557a23 */ /* 0x000fe20000010802 */
[----:B------:R-:W-:-:S02]  /*ce00*/  ISETP.GE.AND P1, PT, R10, R174, PT ;  /* 0x000000ae0a00720c */ /* 0x000fc40003f26270 */
[----:B------:R-:W-:Y:S02]  /*ce10*/  FSEL R14, R195, -INF , !P4 ;  /* 0xff800000c30e7808 */ /* 0x000fe40006000000 */
[----:B------:R-:W-:Y:S01]  /*ce20*/  FMNMX.FTZ R0, R232, R4, !PT ;  /* 0x00000004e8007209 */ /* 0x000fe20007810000 */
[-C--:B-1----:R-:W-:Y:S02]  /*ce30*/  FMUL.FTZ R227, R151, R3.reuse ;  /* 0x0000000397e37220 */ /* 0x082fe40000410000 */
[----:B--2---:R-:W-:Y:S02]  /*ce40*/  IMAD.MOV.U32 R151, RZ, RZ, R245 ;  /* 0x000000ffff977224 */ /* 0x004fe400078e00f5 */
[----:B------:R-:W-:Y:S01]  /*ce50*/  FMUL.FTZ R245, R118, R3 ;  /* 0x0000000376f57220 */ /* 0x000fe20000410000 */
[----:B------:R-:W-:Y:S01]  /*ce60*/  ISETP.GE.AND P4, PT, R9, R174, PT ;  /* 0x000000ae0900720c */ /* 0x000fe20003f86270 */
[----:B------:R-:W-:Y:S01]  /*ce70*/  IMAD.MOV.U32 R118, RZ, RZ, R23 ;  /* 0x000000ffff767224 */ /* 0x000fe200078e0017 */
[----:B------:R-:W-:-:S02]  /*ce80*/  FSEL R23, R190, -INF , !P1 ;  /* 0xff800000be177808 */ /* 0x000fc40004800000 */
[----:B------:R-:W-:Y:S01]  /*ce90*/  FMNMX.FTZ R0, R14, R0, !PT ;  /* 0x000000000e007209 */ /* 0x000fe20007810000 */
[----:B------:R-:W-:Y:S01]  /*cea0*/  IMAD.MOV.U32 R218, RZ, RZ, R22 ;  /* 0x000000ffffda7224 */ /* 0x000fe200078e0016 */
[----:B------:R-:W-:Y:S02]  /*ceb0*/  ISETP.GE.AND P1, PT, R8, R174, PT ;  /* 0x000000ae0800720c */ /* 0x000fe40003f26270 */
[----:B------:R-:W-:Y:S02]  /*cec0*/  FSEL R22, R191, -INF , !P4 ;  /* 0xff800000bf167808 */ /* 0x000fe40006000000 */
[----:B------:R-:W-:Y:S01]  /*ced0*/  FMNMX.FTZ R0, R23, R0, !PT ;  /* 0x0000000017007209 */ /* 0x000fe20007810000 */
[----:B----4-:R-:W-:Y:S01]  /*cee0*/  IMAD.MOV.U32 R234, RZ, RZ, R19 ;  /* 0x000000ffffea7224 */ /* 0x010fe200078e0013 */
[----:B------:R-:W-:Y:S01]  /*cef0*/  ISETP.GE.AND P4, PT, R7, R174, PT ;  /* 0x000000ae0700720c */ /* 0x000fe20003f86270 */
[----:B------:R-:W-:Y:S01]  /*cf00*/  FFMA.FTZ R11, R11, c[0x0][0x23c], -R2 ;  /* 0x00008f000b0b7a23 */ /* 0x000fe20000010802 */
[----:B------:R-:W-:-:S02]  /*cf10*/  FSEL R19, R186, -INF , !P1 ;  /* 0xff800000ba137808 */ /* 0x000fc40004800000 */
[----:B------:R-:W-:Y:S01]  /*cf20*/  FMNMX.FTZ R0, R22, R0, !PT ;  /* 0x0000000016007209 */ /* 0x000fe20007810000 */
[--C-:B------:R-:W-:Y:S01]  /*cf30*/  FFMA.FTZ R35, R18, c[0x0][0x23c], -R2.reuse ;  /* 0x00008f0012237a23 */ /* 0x100fe20000010802 */
[----:B------:R-:W-:Y:S01]  /*cf40*/  ISETP.GE.AND P1, PT, R6, R174, PT ;  /* 0x000000ae0600720c */ /* 0x000fe20003f26270 */
[----:B------:R-:W1:Y:S01]  /*cf50*/  MUFU.EX2 R27, R11 ;  /* 0x0000000b001b7308 */ /* 0x000e620000000800 */
[----:B------:R-:W-:Y:S02]  /*cf60*/  FSEL R18, R187, -INF , !P4 ;  /* 0xff800000bb127808 */ /* 0x000fe40006000000 */
[----:B------:R-:W-:Y:S01]  /*cf70*/  FMNMX.FTZ R0, R19, R0, !PT ;  /* 0x0000000013007209 */ /* 0x000fe20007810000 */
[--C-:B------:R-:W-:Y:S01]  /*cf80*/  FFMA.FTZ R69, R16, c[0x0][0x23c], -R2.reuse ;  /* 0x00008f0010457a23 */ /* 0x100fe20000010802 */
[----:B------:R-:W-:Y:S01]  /*cf90*/  FSEL R16, R182, -INF , !P1 ;  /* 0xff800000b6107808 */ /* 0x000fe20004800000 */
[----:B------:R-:W-:Y:S01]  /*cfa0*/  FMUL.FTZ R226, R150, R3 ;  /* 0x0000000396e27220 */ /* 0x000fe20000410000 */
[----:B------:R-:W-:Y:S01]  /*cfb0*/  ISETP.GE.AND P1, PT, R5, R174, PT ;  /* 0x000000ae0500720c */ /* 0x000fe20003f26270 */
[--C-:B------:R-:W-:Y:S01]  /*cfc0*/  FFMA.FTZ R84, R15, c[0x0][0x23c], -R2.reuse ;  /* 0x00008f000f547a23 */ /* 0x100fe20000010802 */
[----:B------:R-:W-:Y:S01]  /*cfd0*/  FMNMX.FTZ R0, R18, R0, !PT ;  /* 0x0000000012007209 */ /* 0x000fe20007810000 */
[--C-:B------:R-:W-:Y:S01]  /*cfe0*/  FFMA.FTZ R112, R13, c[0x0][0x23c], -R2.reuse ;  /* 0x00008f000d707a23 */ /* 0x100fe20000010802 */
[----:B------:R-:W-:Y:S01]  /*cff0*/  ISETP.GE.AND P6, PT, R10, R175, PT ;  /* 0x000000af0a00720c */ /* 0x000fe20003fc6270 */
[----:B------:R-:W-:Y:S01]  /*d000*/  FFMA.FTZ R113, R12, c[0x0][0x23c], -R2 ;  /* 0x00008f000c717a23 */ /* 0x000fe20000010802 */
[----:B------:R-:W-:Y:S01]  /*d010*/  FMNMX.FTZ R2, R233, R17, !PT ;  /* 0x00000011e9027209 */ /* 0x000fe20007810000 */
[----:B------:R-:W-:-:S02]  /*d020*/  IMAD.MOV.U32 R150, RZ, RZ, R244 ;  /* 0x000000ffff967224 */ /* 0x000fc400078e00f4 */
[----:B------:R-:W-:Y:S02]  /*d030*/  IMAD.MOV.U32 R25, RZ, RZ, R199 ;  /* 0x000000ffff197224 */ /* 0x000fe400078e00c7 */
[-C--:B------:R-:W-:Y:S01]  /*d040*/  FMUL.FTZ R244, R142, R3.reuse ;  /* 0x000000038ef47220 */ /* 0x080fe20000410000 */
[----:B------:R-:W-:Y:S01]  /*d050*/  FSEL R15, R183, -INF , !P1 ;  /* 0xff800000b70f7808 */ /* 0x000fe20004800000 */
[-C--:B------:R-:W-:Y:S01]  /*d060*/  FMUL.FTZ R142, R115, R3.reuse ;  /* 0x00000003738e7220 */ /* 0x080fe20000410000 */
[----:B------:R-:W-:Y:S01]  /*d070*/  FMNMX.FTZ R0, R16, R0, !PT ;  /* 0x0000000010007209 */ /* 0x000fe20007810000 */
[----:B------:R-:W-:Y:S01]  /*d080*/  FMUL.FTZ R115, R131, R3 ;  /* 0x0000000383737220 */ /* 0x000fe20000410000 */
[----:B------:R-:W-:Y:S01]  /*d090*/  ISETP.GE.AND P5, PT, R9, R175, PT ;  /* 0x000000af0900720c */ /* 0x000fe20003fa6270 */
[----:B------:R-:W-:Y:S01]  /*d0a0*/  IMAD.MOV.U32 R24, RZ, RZ, R198 ;  /* 0x000000ffff187224 */ /* 0x000fe200078e00c6 */
[----:B------:R-:W-:Y:S01]  /*d0b0*/  FMNMX.FTZ R2, R26, R2, !PT ;  /* 0x000000021a027209 */ /* 0x000fe20007810000 */
[----:B------:R-:W-:Y:S01]  /*d0c0*/  IMAD.MOV.U32 R131, RZ, RZ, R25 ;  /* 0x000000ffff837224 */ /* 0x000fe200078e0019 */
[----:B------:R-:W-:Y:S01]  /*d0d0*/  FSEL R25, R188, -INF , !P6 ;  /* 0xff800000bc197808 */ /* 0x000fe20007000000 */
[-C--:B------:R-:W-:Y:S01]  /*d0e0*/  FMUL.FTZ R242, R114, R3.reuse ;  /* 0x0000000372f27220 */ /* 0x080fe20000410000 */
[----:B------:R-:W-:Y:S01]  /*d0f0*/  FMNMX.FTZ R0, R15, R0, !PT ;  /* 0x000000000f007209 */ /* 0x000fe20007810000 */
[----:B------:R-:W-:Y:S01]  /*d100*/  FMUL.FTZ R114, R130, R3 ;  /* 0x0000000382727220 */ /* 0x000fe20000410000 */
[----:B------:R-:W-:Y:S01]  /*d110*/  ISETP.GE.AND P6, PT, R8, R175, PT ;  /* 0x000000af0800720c */ /* 0x000fe20003fc6270 */
[----:B------:R-:W-:Y:S01]  /*d120*/  IMAD.MOV.U32 R130, RZ, RZ, R24 ;  /* 0x000000ffff827224 */ /* 0x000fe200078e0018 */
[----:B------:R-:W-:Y:S01]  /*d130*/  FSEL R24, R189, -INF , !P5 ;  /* 0xff800000bd187808 */ /* 0x000fe20006800000 */
[-C--:B------:R-:W-:Y:S01]  /*d140*/  FMUL.FTZ R117, R143, R3.reuse ;  /* 0x000000038f757220 */ /* 0x080fe20000410000 */
[----:B------:R-:W-:Y:S01]  /*d150*/  FMNMX.FTZ R2, R25, R2, !PT ;  /* 0x0000000219027209 */ /* 0x000fe20007810000 */
        /* <DEDUP_REMOVED lines=23> */
[----:B-1----:R-:W-:Y:S01]  /*d2d0*/  FFMA.FTZ R55, R217, R3, R27 ;  /* 0x00000003d9377223 */ /* 0x002fe2000001001b */
[----:B------:R-:W-:Y:S01]  /*d2e0*/  ISETP.GE.AND P5, PT, R7, R175, PT ;  /* 0x000000af0700720c */ /* 0x000fe20003fa6270 */
[----:B------:R-:W1:Y:S01]  /*d2f0*/  SHFL.BFLY PT, R3, R0, 0x2, 0x1f ;  /* 0x0c401f0000037f89 */ /* 0x000e6200000e0000 */
[----:B------:R-:W-:-:S02]  /*d300*/  FSEL R13, R184, -INF , !P6 ;  /* 0xff800000b80d7808 */ /* 0x000fc40007000000 */
[----:B------:R-:W-:Y:S02]  /*d310*/  FMNMX.FTZ R2, R24, R2, !PT ;  /* 0x0000000218027209 */ /* 0x000fe40007810000 */
[-C--:B------:R-:W-:Y:S02]  /*d320*/  ISETP.GE.AND P4, PT, R6, R175.reuse, PT ;  /* 0x000000af0600720c */ /* 0x080fe40003f86270 */
[----:B------:R-:W-:Y:S02]  /*d330*/  FSEL R12, R185, -INF , !P5 ;  /* 0xff800000b90c7808 */ /* 0x000fe40006800000 */
[----:B------:R-:W-:Y:S02]  /*d340*/  FMNMX.FTZ R2, R13, R2, !PT ;  /* 0x000000020d027209 */ /* 0x000fe40007810000 */
[----:B------:R-:W-:Y:S02]  /*d350*/  ISETP.GE.AND P1, PT, R5, R175, PT ;  /* 0x000000af0500720c */ /* 0x000fe40003f26270 */
[----:B------:R-:W-:-:S02]  /*d360*/  FSEL R11, R180, -INF , !P4 ;  /* 0xff800000b40b7808 */ /* 0x000fc40006000000 */
[----:B------:R-:W-:Y:S02]  /*d370*/  FMNMX.FTZ R2, R12, R2, !PT ;  /* 0x000000020c027209 */ /* 0x000fe40007810000 */
[----:B------:R-:W-:Y:S02]  /*d380*/  FSEL R10, R181, -INF , !P1 ;  /* 0xff800000b50a7808 */ /* 0x000fe40004800000 */
[----:B------:R-:W-:-:S04]  /*d390*/  FMNMX.FTZ R2, R11, R2, !PT ;  /* 0x000000020b027209 */ /* 0x000fc80007810000 */
[----:B------:R-:W-:Y:S02]  /*d3a0*/  FMNMX.FTZ R2, R10, R2, !PT ;  /* 0x000000020a027209 */ /* 0x000fe40007810000 */
[----:B-1----:R-:W-:-:S03]  /*d3b0*/  FMNMX.FTZ R0, R3, R0, !PT ;  /* 0x0000000003007209 */ /* 0x002fc60007810000 */
[----:B------:R-:W1:Y:S04]  /*d3c0*/  SHFL.BFLY PT, R5, R2, 0x2, 0x1f ;  /* 0x0c401f0002057f89 */ /* 0x000e6800000e0000 */
[----:B------:R-:W2:Y:S01]  /*d3d0*/  SHFL.BFLY PT, R3, R0, 0x1, 0x1f ;  /* 0x0c201f0000037f89 */ /* 0x000ea200000e0000 */
[----:B-1----:R-:W-:-:S05]  /*d3e0*/  FMNMX.FTZ R2, R5, R2, !PT ;  /* 0x0000000205027209 */ /* 0x002fca0007810000 */
[----:B------:R-:W1:Y:S01]  /*d3f0*/  SHFL.BFLY PT, R5, R2, 0x1, 0x1f ;  /* 0x0c201f0002057f89 */ /* 0x000e6200000e0000 */
[----:B--2---:R-:W-:-:S04]  /*d400*/  FMNMX.FTZ R3, R0, R3, !PT ;  /* 0x0000000300037209 */ /* 0x004fc80007810000 */
[C---:B------:R-:W-:Y:S01]  /*d410*/  FSETP.NEU.FTZ.AND P1, PT, R3.reuse, -INF , PT ;  /* 0xff8000000300780b */ /* 0x040fe20003f3d000 */
[----:B------:R-:W-:-:S05]  /*d420*/  FMUL.FTZ R0, R3, c[0x0][0x23c] ;  /* 0x00008f0003007a20 */ /* 0x000fca0000410000 */
[----:B------:R-:W-:-:S05]  /*d430*/  FSEL R0, R0, RZ, P1 ;  /* 0x000000ff00007208 */ /* 0x000fca0000800000 */
[----:B------:R-:W-:Y:S01]  /*d440*/  FFMA.FTZ R7, R4, c[0x0][0x23c], -R0 ;  /* 0x00008f0004077a23 */ /* 0x000fe20000010800 */
[----:B------:R-:W-:-:S05]  /*d450*/  FSEL R4, R3, RZ, P1 ;  /* 0x000000ff03047208 */ /* 0x000fca0000800000 */
[----:B------:R-:W-:Y:S01]  /*d460*/  FADD.FTZ R4, R232, -R4 ;  /* 0x80000004e8047221 */ /* 0x000fe20000010000 */
[----:B-1----:R-:W-:Y:S01]  /*d470*/  FMNMX.FTZ R134, R2, R5, !PT ;  /* 0x0000000502867209 */ /* 0x002fe20007810000 */
[--C-:B------:R-:W-:Y:S02]  /*d480*/  FFMA.FTZ R2, R14, c[0x0][0x23c], -R0.reuse ;  /* 0x00008f000e027a23 */ /* 0x100fe40000010800 */
[----:B------:R-:W-:Y:S02]  /*d490*/  FMUL.FTZ R4, R4, c[0x0][0x23c] ;  /* 0x00008f0004047a20 */ /* 0x000fe40000410000 */
[----:B------:R1:W-:Y:S01]  /*d4a0*/  MUFU.EX2 R6, R2 ;  /* 0x0000000200067308 */ /* 0x0003e20000000800 */
[----:B------:R-:W-:Y:S01]  /*d4b0*/  FSETP.NEU.FTZ.AND P4, PT, R134, -INF , PT ;  /* 0xff8000008600780b */ /* 0x000fe20003f9d000 */
[----:B------:R-:W-:-:S06]  /*d4c0*/  FFMA.FTZ R5, R23, c[0x0][0x23c], -R0 ;  /* 0x00008f0017057a23 */ /* 0x000fcc0000010800 */
[----:B------:R-:W-:Y:S01]  /*d4d0*/  MUFU.EX2 R7, R7 ;  /* 0x0000000700077308 */ /* 0x000fe20000000800 */
[----:B-1----:R-:W-:-:S07]  /*d4e0*/  FMUL.FTZ R2, R134, c[0x0][0x23c] ;  /* 0x00008f0086027a20 */ /* 0x002fce0000410000 */
[----:B------:R-:W1:Y:S01]  /*d4f0*/  MUFU.EX2 R4, R4 ;  /* 0x0000000400047308 */ /* 0x000e620000000800 */
[----:B------:R-:W-:-:S07]  /*d500*/  FSEL R2, R2, RZ, P4 ;  /* 0x000000ff02027208 */ /* 0x000fce0002000000 */
[----:B------:R-:W2:Y:S01]  /*d510*/  MUFU.EX2 R5, R5 ;  /* 0x0000000500057308 */ /* 0x000ea20000000800 */
[----:B------:R-:W-:Y:S02]  /*d520*/  FFMA.FTZ R82, R13, c[0x0][0x23c], -R2 ;  /* 0x00008f000d527a23 */ /* 0x000fe40000010802 */
[----:B------:R-:W-:Y:S02]  /*d530*/  FFMA.FTZ R13, R22, c[0x0][0x23c], -R0 ;  /* 0x00008f00160d7a23 */ /* 0x000fe40000010800 */
[--C-:B------:R-:W-:Y:S02]  /*d540*/  FFMA.FTZ R17, R17, c[0x0][0x23c], -R2.reuse ;  /* 0x00008f0011117a23 */ /* 0x100fe40000010802 */
[--C-:B------:R-:W-:Y:S02]  /*d550*/  FFMA.FTZ R48, R26, c[0x0][0x23c], -R2.reuse ;  /* 0x00008f001a307a23 */ /* 0x100fe40000010802 */
[--C-:B------:R-:W-:Y:S02]  /*d560*/  FFMA.FTZ R66, R25, c[0x0][0x23c], -R2.reuse ;  /* 0x00008f0019427a23 */ /* 0x100fe40000010802 */
[----:B------:R-:W-:-:S02]  /*d570*/  FFMA.FTZ R68, R24, c[0x0][0x23c], -R2 ;  /* 0x00008f0018447a23 */ /* 0x000fc40000010802 */
[--C-:B------:R-:W-:Y:S02]  /*d580*/  FFMA.FTZ R83, R12, c[0x0][0x23c], -R2.reuse ;  /* 0x00008f000c537a23 */ /* 0x100fe40000010802 */
[--C-:B------:R-:W-:Y:S02]  /*d590*/  FFMA.FTZ R87, R11, c[0x0][0x23c], -R2.reuse ;  /* 0x00008f000b577a23 */ /* 0x100fe40000010802 */
[----:B------:R-:W-:Y:S02]  /*d5a0*/  FFMA.FTZ R86, R10, c[0x0][0x23c], -R2 ;  /* 0x00008f000a567a23 */ /* 0x000fe40000010802 */
[----:B------:R-:W4:Y:S01]  /*d5b0*/  MUFU.EX2 R2, R13 ;  /* 0x0000000d00027308 */ /* 0x000f220000000800 */
[----:B-1----:R-:W-:Y:S02]  /*d5c0*/  FFMA.FTZ R10, R231, R4, R7 ;  /* 0x00000004e70a7223 */ /* 0x002fe40000010007 */
[--C-:B------:R-:W-:Y:S02]  /*d5d0*/  FFMA.FTZ R99, R19, c[0x0][0x23c], -R0.reuse ;  /* 0x00008f0013637a23 */ /* 0x100fe40000010800 */
[----:B------:R-:W-:-:S02]  /*d5e0*/  FFMA.FTZ R100, R18, c[0x0][0x23c], -R0 ;  /* 0x00008f0012647a23 */ /* 0x000fc40000010800 */
[--C-:B------:R-:W-:Y:S02]  /*d5f0*/  FFMA.FTZ R96, R16, c[0x0][0x23c], -R0.reuse ;  /* 0x00008f0010607a23 */ /* 0x100fe40000010800 */
[----:B------:R-:W-:Y:S02]  /*d600*/  FFMA.FTZ R97, R15, c[0x0][0x23c], -R0 ;  /* 0x00008f000f617a23 */ /* 0x000fe40000010800 */
[----:B------:R-:W-:Y:S01]  /*d610*/  FADD.FTZ R0, R6, R10 ;  /* 0x0000000a06007221 */ /* 0x000fe20000010000 */
[----:B------:R-:W-:-:S03]  /*d620*/  ULOP3.LUT UR4, UR32, UR31, URZ, 0x3c, !UPT ;  /* 0x0000001f20047292 */ /* 0x000fc6000f8e3c3f */
[----:B--2---:R-:W-:Y:S01]  /*d630*/  FADD.FTZ R0, R5, R0 ;  /* 0x0000000005007221 */ /* 0x004fe20000010000 */
[----:B------:R-:W1:Y:S03]  /*d640*/  MUFU.EX2 R9, R136 ;  /* 0x0000008800097308 */ /* 0x000e660000000800 */
[----:B----4-:R-:W-:Y:S01]  /*d650*/  FADD.FTZ R98, R2, R0 ;  /* 0x0000000002627221 */ /* 0x010fe20000010000 */
[----:B------:R-:W-:-:S04]  /*d660*/  LOP3.LUT R0, R131, UR4, RZ, 0x3c, !PT ;  /* 0x0000000483007c12 */ /* 0x000fc8000f8e3cff */
[----:B------:R-:W2:Y:S01]  /*d670*/  MUFU.EX2 R8, R137 ;  /* 0x0000008900087308 */ /* 0x000ea20000000800 */
[----:B------:R-:W-:Y:S01]  /*d680*/  IMAD.WIDE.U32 R102, R0, -0x326172a9, RZ ;  /* 0xcd9e8d5700667825 */ /* 0x000fe200078e00ff */
[----:B------:R-:W-:-:S03]  /*d690*/  F2FP.PACK_AB R101, R6, R7 ;  /* 0x000000070665723e */ /* 0x000fc600000000ff */
[----:B-1----:R-:W-:Y:S01]  /*d6a0*/  FADD.FTZ R6, R9, R34 ;  /* 0x0000002209067221 */ /* 0x002fe20000010000 */
[----:B---3--:R-:W-:-:S05]  /*d6b0*/  LOP3.LUT R0, R103, UR14, R192, 0x96, !PT ;  /* 0x0000000e67007c12 */ /* 0x008fca000f8e96c0 */
[----:B------:R-:W-:Y:S01]  /*d6c0*/  IMAD.WIDE.U32 R22, R0, -0x2daee0ad, RZ ;  /* 0xd2511f5300167825 */ /* 0x000fe200078e00ff */
[----:B------:R-:W-:Y:S02]  /*d6d0*/  LOP3.LUT R0, R237, UR13, R102, 0x96, !PT ;  /* 0x0000000ded007c12 */ /* 0x000fe4000f8e9666 */
[C---:B--2---:R-:W-:Y:S01]  /*d6e0*/  F2FP.PACK_AB R18, R8.reuse, R9 ;  /* 0x000000090812723e */ /* 0x044fe200000000ff */
[----:B------:R-:W-:Y:S02]  /*d6f0*/  FADD.FTZ R14, R8, R6 ;  /* 0x00000006080e7221 */ /* 0x000fe40000010000 */
[----:B------:R-:W-:Y:S01]  /*d700*/  IMAD.WIDE.U32 R8, R0, -0x2daee0ad, RZ ;  /* 0xd2511f5300087825 */ /* 0x000fe200078e00ff */
[----:B------:R-:W-:Y:S02]  /*d710*/  F2FP.PACK_AB R67, R2, R5 ;  /* 0x000000050243723e */ /* 0x000fe400000000ff */
[----:B------:R-:W-:Y:S02]  /*d720*/  LOP3.LUT R2, R23, UR12, R150, 0x96, !PT ;  /* 0x0000000c17027c12 */ /* 0x000fe4000f8e9696 */
[----:B------:R-:W-:-:S03]  /*d730*/  LOP3.LUT R0, R9, UR10, R22, 0x96, !PT ;  /* 0x0000000a09007c12 */ /* 0x000fc6000f8e9616 */
[----:B------:R-:W-:-:S04]  /*d740*/  IMAD.WIDE.U32 R6, R2, -0x326172a9, RZ ;  /* 0xcd9e8d5702067825 */ /* 0x000fc800078e00ff */
[----:B------:R-:W-:Y:S01]  /*d750*/  IMAD.WIDE.U32 R10, R0, -0x326172a9, RZ ;  /* 0xcd9e8d57000a7825 */ /* 0x000fe200078e00ff */
[----:B------:R-:W-:-:S04]  /*d760*/  LOP3.LUT R2, R7, UR11, R236, 0x96, !PT ;  /* 0x0000000b07027c12 */ /* 0x000fc8000f8e96ec */
[----:B------:R-:W-:Y:S01]  /*d770*/  LOP3.LUT R0, R11, UR9, R6, 0x96, !PT ;  /* 0x000000090b007c12 */ /* 0x000fe2000f8e9606 */
[----:B------:R-:W-:Y:S02]  /*d780*/  IMAD.MOV.U32 R217, RZ, RZ, R118 ;  /* 0x000000ffffd97224 */ /* 0x000fe400078e0076 */
[----:B------:R-:W-:Y:S02]  /*d790*/  IMAD.MOV.U32 R118, RZ, RZ, R229 ;  /* 0x000000ffff767224 */ /* 0x000fe400078e00e5 */
[----:B------:R-:W1:Y:S01]  /*d7a0*/  LDC.U8 R229, c[0x0][0x2d8] ;  /* 0x0000b600ffe57b82 */ /* 0x000e620000000000 */
[----:B------:R-:W-:-:S04]  /*d7b0*/  IMAD.WIDE.U32 R6, R2, -0x2daee0ad, RZ ;  /* 0xd2511f5302067825 */ /* 0x000fc800078e00ff */
[----:B------:R-:W-:Y:S01]  /*d7c0*/  IMAD.WIDE.U32 R12, R0, -0x2daee0ad, RZ ;  /* 0xd2511f53000c7825 */ /* 0x000fe200078e00ff */
[----:B------:R-:W-:-:S04]  /*d7d0*/  LOP3.LUT R2, R7, UR8, R8, 0x96, !PT ;  /* 0x0000000807027c12 */ /* 0x000fc8000f8e9608 */
[----:B------:R-:W-:Y:S01]  /*d7e0*/  LOP3.LUT R0, R13, UR6, R6, 0x96, !PT ;  /* 0x000000060d007c12 */ /* 0x000fe2000f8e9606 */
[----:B------:R-:W-:-:S04]  /*d7f0*/  IMAD.WIDE.U32 R8, R2, -0x326172a9, RZ ;  /* 0xcd9e8d5702087825 */ /* 0x000fc800078e00ff */
[----:B------:R-:W-:Y:S01]  /*d800*/  IMAD.WIDE.U32 R6, R0, -0x326172a9, RZ ;  /* 0xcd9e8d5700067825 */ /* 0x000fe200078e00ff */
[----:B------:R-:W-:-:S04]  /*d810*/  LOP3.LUT R16, R9, UR7, R10, 0x96, !PT ;  /* 0x0000000709107c12 */ /* 0x000fc8000f8e960a */
[----:B------:R-:W-:Y:S01]  /*d820*/  LOP3.LUT R0, R7, UR15, R8, 0x96, !PT ;  /* 0x0000000f07007c12 */ /* 0x000fe2000f8e9608 */
[----:B------:R-:W2:Y:S03]  /*d830*/  MUFU.EX2 R9, R176 ;  /* 0x000000b000097308 */ /* 0x000ea60000000800 */
[----:B------:R-:W-:Y:S02]  /*d840*/  LOP3.LUT R2, R0, 0xff, RZ, 0xc0, !PT ;  /* 0x000000ff00027812 */ /* 0x000fe400078ec0ff */
[----:B------:R-:W-:-:S03]  /*d850*/  SHF.R.U32.HI R10, RZ, 0x18, R0 ;  /* 0x00000018ff0a7819 */ /* 0x000fc60000011600 */
[----:B------:R-:W3:Y:S01]  /*d860*/  MUFU.EX2 R8, R177 ;  /* 0x000000b100087308 */ /* 0x000ee20000000800 */
[C---:B-1----:R-:W-:Y:S02]  /*d870*/  ISETP.GE.U32.AND P6, PT, R229.reuse, R2, PT ;  /* 0x00000002e500720c */ /* 0x042fe40003fc6070 */
[----:B------:R-:W-:Y:S02]  /*d880*/  LOP3.LUT R2, R0, 0xffff, RZ, 0xc0, !PT ;  /* 0x0000ffff00027812 */ /* 0x000fe400078ec0ff */
[----:B------:R-:W-:-:S03]  /*d890*/  ISETP.GE.U32.AND P1, PT, R229, R10, PT ;  /* 0x0000000ae500720c */ /* 0x000fc60003f26070 */
[----:B------:R-:W1:Y:S01]  /*d8a0*/  MUFU.EX2 R10, R35 ;  /* 0x00000023000a7308 */ /* 0x000e620000000800 */
[----:B------:R-:W-:Y:S02]  /*d8b0*/  SHF.R.U32.HI R2, RZ, 0x8, R2 ;  /* 0x00000008ff027819 */ /* 0x000fe40000011602 */
[----:B------:R-:W-:Y:S02]  /*d8c0*/  SHF.R.U32.HI R0, RZ, 0x10, R0 ;  /* 0x00000010ff007819 */ /* 0x000fe40000011600 */
[----:B------:R-:W-:Y:S02]  /*d8d0*/  LOP3.LUT R2, R2, 0xffff, RZ, 0xc0, !PT ;  /* 0x0000ffff02027812 */ /* 0x000fe400078ec0ff */
[----:B------:R-:W-:Y:S01]  /*d8e0*/  LOP3.LUT R0, R0, 0xff, RZ, 0xc0, !PT ;  /* 0x000000ff00007812 */ /* 0x000fe200078ec0ff */
[----:B--2---:R-:W-:Y:S01]  /*d8f0*/  FADD.FTZ R11, R9, R14 ;  /* 0x0000000e090b7221 */ /* 0x004fe20000010000 */
[----:B------:R-:W-:Y:S02]  /*d900*/  ISETP.GE.U32.AND P5, PT, R229, R2, PT ;  /* 0x00000002e500720c */ /* 0x000fe40003fa6070 */
[----:B---3--:R-:W-:-:S02]  /*d910*/  F2FP.PACK_AB R34, R8, R9 ;  /* 0x000000090822723e */ /* 0x008fc400000000ff */
[----:B------:R-:W-:Y:S02]  /*d920*/  FSEL R9, R134, RZ, P4 ;  /* 0x000000ff86097208 */ /* 0x000fe40002000000 */
[----:B------:R-:W-:Y:S01]  /*d930*/  ISETP.GE.U32.AND P4, PT, R229, R0, PT ;  /* 0x00000000e500720c */ /* 0x000fe20003f86070 */
[----:B------:R-:W2:Y:S01]  /*d940*/  MUFU.EX2 R5, R197 ;  /* 0x000000c500057308 */ /* 0x000ea20000000800 */
[----:B-1----:R-:W-:Y:S02]  /*d950*/  F2FP.PACK_AB R0, R10, R27 ;  /* 0x0000001b0a00723e */ /* 0x002fe400000000ff */
[----:B------:R-:W-:Y:S02]  /*d960*/  PRMT R19, R81, 0x7632, R19 ;  /* 0x0000763251137816 */ /* 0x000fe40000000013 */
[----:B------:R-:W-:-:S03]  /*d970*/  PRMT R26, R0, 0x7610, R26 ;  /* 0x00007610001a7816 */ /* 0x000fc6000000001a */
[----:B------:R-:W1:Y:S01]  /*d980*/  MUFU.EX2 R2, R196 ;  /* 0x000000c400027308 */ /* 0x000e620000000800 */
[----:B------:R-:W-:Y:S01]  /*d990*/  PRMT R24, R81, 0x7610, R24 ;  /* 0x0000761051187816 */ /* 0x000fe20000000018 */
[----:B------:R-:W-:Y:S01]  /*d9a0*/  @!P5 HADD2 R65, -R19.H0_H0, -RZ.H0_H0 ;  /* 0xa00000ff1341d230 */ /* 0x000fe20000000900 */
[----:B------:R-:W-:Y:S01]  /*d9b0*/  PRMT R25, R0, 0x7632, R25 ;  /* 0x0000763200197816 */ /* 0x000fe20000000019 */
[----:B------:R-:W-:Y:S01]  /*d9c0*/  @!P4 HADD2 R64, -R26.H0_H0, -RZ.H0_H0 ;  /* 0xa00000ff1a40c230 */ /* 0x000fe20000000900 */
[----:B------:R-:W-:Y:S01]  /*d9d0*/  PRMT R81, R24, 0x5410, R19 ;  /* 0x0000541018517816 */ /* 0x000fe20000000013 */
[----:B------:R-:W-:Y:S01]  /*d9e0*/  FADD.FTZ R11, R8, R11 ;  /* 0x0000000b080b7221 */ /* 0x000fe20000010000 */
[----:B------:R-:W-:Y:S01]  /*d9f0*/  @!P5 PRMT R19, R65, 0x5410, RZ ;  /* 0x000054104113d816 */ /* 0x000fe200000000ff */
[----:B------:R-:W-:Y:S01]  /*da00*/  FADD.FTZ R0, R233, -R9 ;  /* 0x80000009e9007221 */ /* 0x000fe20000010000 */
[----:B------:R-:W-:Y:S01]  /*da10*/  PRMT R65, R26, 0x5410, R25 ;  /* 0x000054101a417816 */ /* 0x000fe20000000019 */
[----:B------:R-:W-:Y:S01]  /*da20*/  IMAD.MOV.U32 R9, RZ, RZ, R118 ;  /* 0x000000ffff097224 */ /* 0x000fe200078e0076 */
[----:B------:R-:W-:Y:S01]  /*da30*/  @!P4 PRMT R26, R64, 0x5410, RZ ;  /* 0x00005410401ac816 */ /* 0x000fe200000000ff */
[----:B------:R-:W-:-:S02]  /*da40*/  IMAD.MOV.U32 R64, RZ, RZ, R142 ;  /* 0x000000ffff407224 */ /* 0x000fc400078e008e */
[----:B--2---:R-:W-:Y:S02]  /*da50*/  FADD.FTZ R8, R5, R11 ;  /* 0x0000000b05087221 */ /* 0x004fe40000010000 */
[----:B------:R-:W-:Y:S02]  /*da60*/  IMAD.MOV.U32 R118, RZ, RZ, R117 ;  /* 0x000000ffff767224 */ /* 0x000fe400078e0075 */
[----:B------:R-:W-:Y:S01]  /*da70*/  IMAD.MOV.U32 R142, RZ, RZ, R220 ;  /* 0x000000ffff8e7224 */ /* 0x000fe200078e00dc */
[C---:B-1----:R-:W-:Y:S01]  /*da80*/  F2FP.PACK_AB R36, R2.reuse, R5 ;  /* 0x000000050224723e */ /* 0x042fe200000000ff */
[----:B------:R-:W-:Y:S01]  /*da90*/  IMAD.MOV.U32 R14, RZ, RZ, R242 ;  /* 0x000000ffff0e7224 */ /* 0x000fe200078e00f2 */
[----:B------:R-:W-:Y:S01]  /*daa0*/  @!P6 HADD2 R49, -R24.H0_H0, -RZ.H0_H0 ;  /* 0xa00000ff1831e230 */ /* 0x000fe20000000900 */
[----:B------:R-:W-:Y:S02]  /*dab0*/  FADD.FTZ R242, R2, R8 ;  /* 0x0000000802f27221 */ /* 0x000fe40000010000 */
[----:B------:R-:W-:-:S02]  /*dac0*/  IMAD.MOV.U32 R197, RZ, RZ, R118 ;  /* 0x000000ffffc57224 */ /* 0x000fc400078e0076 */
[----:B------:R-:W-:Y:S02]  /*dad0*/  IMAD.MOV.U32 R13, RZ, RZ, R142 ;  /* 0x000000ffff0d7224 */ /* 0x000fe400078e008e */
[----:B------:R-:W-:Y:S02]  /*dae0*/  IMAD.MOV.U32 R232, RZ, RZ, R222 ;  /* 0x000000ffffe87224 */ /* 0x000fe400078e00de */
[----:B------:R-:W-:Y:S01]  /*daf0*/  FMUL.FTZ R2, R0, c[0x0][0x23c] ;  /* 0x00008f0000027a20 */ /* 0x000fe20000410000 */
[----:B------:R-:W-:Y:S01]  /*db00*/  LOP3.LUT R0, R6, 0xff, RZ, 0xc0, !PT ;  /* 0x000000ff06007812 */ /* 0x000fe200078ec0ff */
[-C--:B------:R-:W-:Y:S02]  /*db10*/  FMUL.FTZ R222, R78, R4.reuse ;  /* 0x000000044ede7220 */ /* 0x080fe40000410000 */
[----:B------:R-:W-:Y:S02]  /*db20*/  IMAD.MOV.U32 R78, RZ, RZ, R223 ;  /* 0x000000ffff4e7224 */ /* 0x000fe400078e00df */
[----:B------:R-:W-:-:S02]  /*db30*/  FMUL.FTZ R223, R79, R4 ;  /* 0x000000044fdf7220 */ /* 0x000fc40000410000 */
[----:B------:R-:W-:Y:S01]  /*db40*/  IMAD.MOV.U32 R79, RZ, RZ, R197 ;  /* 0x000000ffff4f7224 */ /* 0x000fe200078e00c5 */
[----:B------:R-:W-:Y:S01]  /*db50*/  @!P6 PRMT R24, R49, 0x5410, RZ ;  /* 0x000054103118e816 */ /* 0x000fe200000000ff */
[----:B------:R-:W-:Y:S01]  /*db60*/  IMAD.MOV.U32 R197, RZ, RZ, R13 ;  /* 0x000000ffffc57224 */ /* 0x000fe200078e000d */
[----:B------:R-:W-:Y:S01]  /*db70*/  LOP3.LUT R5, R6, 0xffff, RZ, 0xc0, !PT ;  /* 0x0000ffff06057812 */ /* 0x000fe200078ec0ff */
[----:B------:R-:W-:Y:S01]  /*db80*/  MUFU.EX2 R15, R80 ;  /* 0x00000050000f7308 */ /* 0x000fe20000000800 */
[----:B------:R-:W-:Y:S02]  /*db90*/  ISETP.GE.U32.AND P6, PT, R229, R0, PT ;  /* 0x00000000e500720c */ /* 0x000fe40003fc6070 */
[----:B------:R-:W-:-:S05]  /*dba0*/  SHF.R.U32.HI R8, RZ, 0x18, R6 ;  /* 0x00000018ff087819 */ /* 0x000fca0000011606 */
[----:B------:R-:W1:Y:S01]  /*dbb0*/  MUFU.EX2 R13, R69 ;  /* 0x00000045000d7308 */ /* 0x000e620000000800 */
[----:B------:R-:W-:-:S07]  /*dbc0*/  @!P1 HADD2 R54, -R25.H0_H0, -RZ.H0_H0 ;  /* 0xa00000ff19369230 */ /* 0x000fce0000000900 */
[----:B------:R2:W3:Y:S01]  /*dbd0*/  MUFU.EX2 R0, R2 ;  /* 0x0000000200007308 */ /* 0x0004e20000000800 */
[----:B------:R-:W-:Y:S02]  /*dbe0*/  @!P1 PRMT R25, R54, 0x5410, RZ ;  /* 0x0000541036199816 */ /* 0x000fe400000000ff */
[----:B------:R-:W-:Y:S02]  /*dbf0*/  ISETP.GE.U32.AND P4, PT, R229, R8, PT ;  /* 0x00000008e500720c */ /* 0x000fe40003f86070 */
[----:B--2---:R-:W-:Y:S02]  /*dc00*/  SHF.R.U32.HI R2, RZ, 0x10, R6 ;  /* 0x00000010ff027819 */ /* 0x004fe40000011606 */
[----:B------:R-:W-:Y:S02]  /*dc10*/  SHF.R.U32.HI R6, RZ, 0x8, R5 ;  /* 0x00000008ff067819 */ /* 0x000fe40000011605 */
[----:B------:R-:W-:Y:S02]  /*dc20*/  LOP3.LUT R5, R2, 0xff, RZ, 0xc0, !PT ;  /* 0x000000ff02057812 */ /* 0x000fe400078ec0ff */
[----:B------:R-:W-:-:S04]  /*dc30*/  LOP3.LUT R2, R6, 0xffff, RZ, 0xc0, !PT ;  /* 0x0000ffff06027812 */ /* 0x000fc800078ec0ff */
[----:B------:R-:W-:Y:S02]  /*dc40*/  ISETP.GE.U32.AND P1, PT, R229, R2, PT ;  /* 0x00000002e500720c */ /* 0x000fe40003f26070 */
[----:B-1----:R-:W-:Y:S02]  /*dc50*/  F2FP.PACK_AB R6, R13, R15 ;  /* 0x0000000f0d06723e */ /* 0x002fe400000000ff */
[----:B------:R-:W-:Y:S02]  /*dc60*/  PRMT R190, R18, 0x7632, R190 ;  /* 0x0000763212be7816 */ /* 0x000fe400000000be */
[C---:B------:R-:W-:Y:S02]  /*dc70*/  PRMT R189, R6.reuse, 0x7632, R189 ;  /* 0x0000763206bd7816 */ /* 0x040fe400000000bd */
[----:B------:R-:W-:-:S03]  /*dc80*/  PRMT R188, R6, 0x7610, R188 ;  /* 0x0000761006bc7816 */ /* 0x000fc600000000bc */
[----:B------:R-:W-:Y:S02]  /*dc90*/  @!P4 HADD2 R39, -R189.H0_H0, -RZ.H0_H0 ;  /* 0xa00000ffbd27c230 */ /* 0x000fe40000000900 */
[----:B------:R-:W-:Y:S01]  /*dca0*/  @!P1 HADD2 R38, -R190.H0_H0, -RZ.H0_H0 ;  /* 0xa00000ffbe269230 */ /* 0x000fe20000000900 */
[----:B------:R-:W-:Y:S02]  /*dcb0*/  PRMT R54, R18, 0x5410, R190 ;  /* 0x0000541012367816 */ /* 0x000fe400000000be */
[----:B------:R-:W-:Y:S02]  /*dcc0*/  PRMT R49, R188, 0x5410, R189 ;  /* 0x00005410bc317816 */ /* 0x000fe400000000bd */
[----:B------:R-:W-:Y:S02]  /*dcd0*/  @!P1 PRMT R190, R38, 0x5410, RZ ;  /* 0x0000541026be9816 */ /* 0x000fe400000000ff */
[----:B------:R-:W-:Y:S02]  /*dce0*/  @!P4 PRMT R189, R39, 0x5410, RZ ;  /* 0x0000541027bdc816 */ /* 0x000fe400000000ff */
[----:B------:R-:W2:Y:S01]  /*dcf0*/  LDL.LU.64 R38, [R1+0x70] ;  /* 0x0000700001267983 */ /* 0x000ea20000300a00 */
[----:B------:R-:W1:Y:S01]  /*dd00*/  MUFU.EX2 R27, R17 ;  /* 0x00000011001b7308 */ /* 0x000e620000000800 */
[----:B---3--:R-:W-:-:S02]  /*dd10*/  FMUL.FTZ R220, R76, R0 ;  /* 0x000000004cdc7220 */ /* 0x008fc40000410000 */
[----:B------:R-:W-:Y:S02]  /*dd20*/  IMAD.MOV.U32 R194, RZ, RZ, R116 ;  /* 0x000000ffffc27224 */ /* 0x000fe400078e0074 */
[----:B------:R-:W-:Y:S02]  /*dd30*/  IMAD.MOV.U32 R76, RZ, RZ, R221 ;  /* 0x000000ffff4c7224 */ /* 0x000fe400078e00dd */
[----:B------:R-:W-:Y:S02]  /*dd40*/  IMAD.MOV.U32 R231, RZ, RZ, R235 ;  /* 0x000000ffffe77224 */ /* 0x000fe400078e00eb */
[----:B-1----:R-:W-:Y:S02]  /*dd50*/  FFMA.FTZ R35, R230, R0, R27 ;  /* 0x00000000e6237223 */ /* 0x002fe4000001001b */
[----:B------:R-:W-:Y:S02]  /*dd60*/  FMUL.FTZ R230, R94, R4 ;  /* 0x000000045ee67220 */ /* 0x000fe40000410000 */
[----:B------:R-:W1:Y:S01]  /*dd70*/  LDC.U8 R94, c[0x0][0x2d8] ;  /* 0x0000b600ff5e7b82 */ /* 0x000e620000000000 */
[----:B------:R-:W-:Y:S01]  /*dd80*/  FMUL.FTZ R221, R77, R0 ;  /* 0x000000004ddd7220 */ /* 0x000fe20000410000 */
[----:B------:R-:W-:Y:S01]  /*dd90*/  ISETP.GE.U32.AND P5, PT, R229, R5, PT ;  /* 0x00000005e500720c */ /* 0x000fe20003fa6070 */
[----:B------:R-:W-:-:S02]  /*dda0*/  IMAD.MOV.U32 R77, RZ, RZ, R228 ;  /* 0x000000ffff4d7224 */ /* 0x000fc400078e00e4 */
[-C--:B------:R-:W-:Y:S02]  /*ddb0*/  FMUL.FTZ R228, R92, R0.reuse ;  /* 0x000000005ce47220 */ /* 0x080fe40000410000 */
[----:B------:R-:W-:Y:S02]  /*ddc0*/  FMUL.FTZ R229, R93, R0 ;  /* 0x000000005de57220 */ /* 0x000fe40000410000 */
        /* <DEDUP_REMOVED lines=39> */
[----:B------:R-:W-:-:S04]  /*e040*/  IMAD.WIDE.U32 R4, R16, -0x2daee0ad, RZ ;  /* 0xd2511f5310047825 */ /* 0x000fc800078e00ff */
[----:B------:R-:W-:Y:S02]  /*e050*/  IMAD.MOV.U32 R17, RZ, RZ, R141 ;  /* 0x000000ffff117224 */ /* 0x000fe400078e008d */
[----:B------:R-:W-:Y:S02]  /*e060*/  FMUL.FTZ R141, R45, R0 ;  /* 0x000000002d8d7220 */ /* 0x000fe40000410000 */
[----:B------:R-:W-:Y:S02]  /*e070*/  IMAD.MOV.U32 R233, RZ, RZ, R217 ;  /* 0x000000ffffe97224 */ /* 0x000fe400078e00d9 */
[----:B------:R-:W-:Y:S02]  /*e080*/  IMAD.MOV.U32 R7, RZ, RZ, R140 ;  /* 0x000000ffff077224 */ /* 0x000fe400078e008c */
[----:B------:R-:W-:Y:S02]  /*e090*/  IMAD.MOV.U32 R8, RZ, RZ, R149 ;  /* 0x000000ffff087224 */ /* 0x000fe400078e0095 */
[----:B------:R-:W-:-:S02]  /*e0a0*/  IMAD.MOV.U32 R45, RZ, RZ, R148 ;  /* 0x000000ffff2d7224 */ /* 0x000fc400078e0094 */
[----:B------:R-:W-:Y:S02]  /*e0b0*/  IMAD.MOV.U32 R196, RZ, RZ, R216 ;  /* 0x000000ffffc47224 */ /* 0x000fe400078e00d8 */
        /* <DEDUP_REMOVED lines=26> */
[----:B------:R-:W-:Y:S01]  /*e260*/  FMUL.FTZ R125, R125, R0 ;  /* 0x000000007d7d7220 */ /* 0x000fe20000410000 */
[----:B------:R-:W-:Y:S01]  /*e270*/  LOP3.LUT R0, R5, UR16, R12, 0x96, !PT ;  /* 0x0000001005007c12 */ /* 0x000fe2000f8e960c */
[----:B------:R-:W-:-:S03]  /*e280*/  @!P6 HADD2 R37, -R18.H0_H0, -RZ.H0_H0 ;  /* 0xa00000ff1225e230 */ /* 0x000fc60000000900 */
[----:B------:R-:W-:Y:S02]  /*e290*/  LOP3.LUT R2, R0, 0xff, RZ, 0xc0, !PT ;  /* 0x000000ff00027812 */ /* 0x000fe400078ec0ff */
[----:B------:R-:W-:Y:S02]  /*e2a0*/  @!P6 PRMT R18, R37, 0x5410, RZ ;  /* 0x000054102512e816 */ /* 0x000fe400000000ff */
[----:B-1----:R-:W-:Y:S02]  /*e2b0*/  ISETP.GE.U32.AND P6, PT, R94, R2, PT ;  /* 0x000000025e00720c */ /* 0x002fe40003fc6070 */
[----:B------:R-:W-:-:S04]  /*e2c0*/  SHF.R.U32.HI R2, RZ, 0x18, R0 ;  /* 0x00000018ff027819 */ /* 0x000fc80000011600 */
[----:B------:R-:W-:Y:S02]  /*e2d0*/  ISETP.GE.U32.AND P1, PT, R94, R2, PT ;  /* 0x000000025e00720c */ /* 0x000fe40003f26070 */
[----:B------:R-:W-:-:S04]  /*e2e0*/  SHF.R.U32.HI R2, RZ, 0x10, R0 ;  /* 0x00000010ff027819 */ /* 0x000fc80000011600 */
[----:B------:R-:W-:-:S04]  /*e2f0*/  LOP3.LUT R2, R2, 0xff, RZ, 0xc0, !PT ;  /* 0x000000ff02027812 */ /* 0x000fc800078ec0ff */
[----:B------:R-:W-:Y:S01]  /*e300*/  ISETP.GE.U32.AND P4, PT, R94, R2, PT ;  /* 0x000000025e00720c */ /* 0x000fe20003f86070 */
[----:B------:R-:W-:Y:S02]  /*e310*/  IMAD.MOV.U32 R94, RZ, RZ, R78 ;  /* 0x000000ffff5e7224 */ /* 0x000fe400078e004e */
[----:B------:R-:W-:Y:S02]  /*e320*/  IMAD.MOV.U32 R78, RZ, RZ, R77 ;  /* 0x000000ffff4e7224 */ /* 0x000fe400078e004d */
[----:B------:R-:W-:Y:S02]  /*e330*/  IMAD.MOV.U32 R77, RZ, RZ, R17 ;  /* 0x000000ffff4d7224 */ /* 0x000fe400078e0011 */
[----:B------:R1:W-:Y:S01]  /*e340*/  MUFU.EX2 R17, R85 ;  /* 0x0000005500117308 */ /* 0x0003e20000000800 */
[----:B------:R-:W-:Y:S01]  /*e350*/  LOP3.LUT R0, R0, 0xffff, RZ, 0xc0, !PT ;  /* 0x0000ffff00007812 */ /* 0x000fe200078ec0ff */
[----:B-1----:R-:W1:Y:S06]  /*e360*/  LDC.U8 R85, c[0x0][0x2d8] ;  /* 0x0000b600ff557b82 */ /* 0x002e6c0000000000 */
[----:B------:R-:W3:Y:S01]  /*e370*/  MUFU.EX2 R16, R84 ;  /* 0x0000005400107308 */ /* 0x000ee20000000800 */
[----:B------:R-:W-:Y:S01]  /*e380*/  SHF.R.U32.HI R0, RZ, 0x8, R0 ;  /* 0x00000008ff007819 */ /* 0x000fe20000011600 */
[----:B------:R-:W-:-:S03]  /*e390*/  @!P5 HADD2 R40, -R188.H0_H0, -RZ.H0_H0 ;  /* 0xa00000ffbc28d230 */ /* 0x000fc60000000900 */
[----:B------:R-:W-:Y:S02]  /*e3a0*/  LOP3.LUT R0, R0, 0xffff, RZ, 0xc0, !PT ;  /* 0x0000ffff00007812 */ /* 0x000fe400078ec0ff */
[----:B------:R-:W-:Y:S01]  /*e3b0*/  @!P5 PRMT R188, R40, 0x5410, RZ ;  /* 0x0000541028bcd816 */ /* 0x000fe200000000ff */
[----:B------:R-:W-:Y:S02]  /*e3c0*/  IMAD.MOV.U32 R95, RZ, RZ, R79 ;  /* 0x000000ffff5f7224 */ /* 0x000fe400078e004f */
[----:B------:R-:W-:Y:S02]  /*e3d0*/  IMAD.MOV.U32 R79, RZ, RZ, R80 ;  /* 0x000000ffff4f7224 */ /* 0x000fe400078e0050 */
[----:B------:R-:W-:Y:S02]  /*e3e0*/  IMAD.MOV.U32 R80, RZ, RZ, R76 ;  /* 0x000000ffff507224 */ /* 0x000fe400078e004c */
[----:B------:R-:W-:Y:S02]  /*e3f0*/  IMAD.MOV.U32 R76, RZ, RZ, R45 ;  /* 0x000000ffff4c7224 */ /* 0x000fe400078e002d */
[----:B------:R-:W-:Y:S01]  /*e400*/  IMAD.MOV.U32 R45, RZ, RZ, R8 ;  /* 0x000000ffff2d7224 */ /* 0x000fe200078e0008 */
[----:B-1----:R-:W-:-:S02]  /*e410*/  ISETP.GE.U32.AND P5, PT, R85, R0, PT ;  /* 0x000000005500720c */ /* 0x002fc40003fa6070 */
[----:B---3--:R-:W-:Y:S01]  /*e420*/  F2FP.PACK_AB R0, R17, R16 ;  /* 0x000000101100723e */ /* 0x008fe200000000ff */
[----:B------:R-:W-:-:S03]  /*e430*/  IMAD.MOV.U32 R8, RZ, RZ, R7 ;  /* 0x000000ffff087224 */ /* 0x000fc600078e0007 */
[C---:B------:R-:W-:Y:S02]  /*e440*/  PRMT R185, R0.reuse, 0x7610, R185 ;  /* 0x0000761000b97816 */ /* 0x040fe400000000b9 */
[----:B------:R-:W-:Y:S01]  /*e450*/  PRMT R184, R0, 0x7632, R184 ;  /* 0x0000763200b87816 */ /* 0x000fe200000000b8 */
[----:B------:R-:W-:Y:S02]  /*e460*/  IMAD.MOV.U32 R69, RZ, RZ, R78 ;  /* 0x000000ffff457224 */ /* 0x000fe400078e004e */
[----:B------:R-:W-:Y:S02]  /*e470*/  IMAD.MOV.U32 R78, RZ, RZ, R8 ;  /* 0x000000ffff4e7224 */ /* 0x000fe400078e0008 */
[----:B------:R-:W-:Y:S02]  /*e480*/  IMAD.MOV.U32 R84, RZ, RZ, R94 ;  /* 0x000000ffff547224 */ /* 0x000fe400078e005e */
[----:B------:R-:W-:Y:S01]  /*e490*/  IMAD.MOV.U32 R94, RZ, RZ, R92 ;  /* 0x000000ffff5e7224 */ /* 0x000fe200078e005c */
[----:B------:R-:W-:Y:S01]  /*e4a0*/  @!P1 HADD2 R42, -R184.H0_H0, -RZ.H0_H0 ;  /* 0xa00000ffb82a9230 */ /* 0x000fe20000000900 */
[----:B------:R-:W-:-:S02]  /*e4b0*/  IMAD.MOV.U32 R7, RZ, RZ, R14 ;  /* 0x000000ffff077224 */ /* 0x000fc400078e000e */
[----:B------:R-:W-:Y:S01]  /*e4c0*/  IMAD.MOV.U32 R92, RZ, RZ, R233 ;  /* 0x000000ffff5c7224 */ /* 0x000fe200078e00e9 */
[----:B------:R-:W-:Y:S01]  /*e4d0*/  LOP3.LUT R2, R4, 0xff, RZ, 0xc0, !PT ;  /* 0x000000ff04027812 */ /* 0x000fe200078ec0ff */
[----:B------:R-:W-:Y:S01]  /*e4e0*/  FADD.FTZ R14, R10, R55 ;  /* 0x000000370a0e7221 */ /* 0x000fe20000010000 */
[----:B------:R-:W-:Y:S01]  /*e4f0*/  LOP3.LUT R12, R4, 0xffff, RZ, 0xc0, !PT ;  /* 0x0000ffff040c7812 */ /* 0x000fe200078ec0ff */
[----:B------:R-:W-:Y:S01]  /*e500*/  IMAD.MOV.U32 R233, RZ, RZ, R11 ;  /* 0x000000ffffe97224 */ /* 0x000fe200078e000b */
[--C-:B------:R-:W-:Y:S02]  /*e510*/  SHF.R.U32.HI R11, RZ, 0x10, R4.reuse ;  /* 0x00000010ff0b7819 */ /* 0x100fe40000011604 */
[----:B------:R-:W-:Y:S02]  /*e520*/  SHF.R.U32.HI R10, RZ, 0x18, R4 ;  /* 0x00000018ff0a7819 */ /* 0x000fe40000011604 */
[----:B------:R-:W-:Y:S02]  /*e530*/  PRMT R40, R185, 0x5410, R184 ;  /* 0x00005410b9287816 */ /* 0x000fe400000000b8 */
[----:B------:R-:W-:-:S02]  /*e540*/  @!P1 PRMT R184, R42, 0x5410, RZ ;  /* 0x000054102ab89816 */ /* 0x000fc400000000ff */
[----:B------:R-:W-:Y:S01]  /*e550*/  ISETP.GE.U32.AND P1, PT, R85, R2, PT ;  /* 0x000000025500720c */ /* 0x000fe20003f26070 */
[----:B------:R-:W-:Y:S01]  /*e560*/  IMAD.MOV.U32 R37, RZ, RZ, R95 ;  /* 0x000000ffff257224 */ /* 0x000fe200078e005f */
[----:B--2---:R-:W-:Y:S01]  /*e570*/  LOP3.LUT R0, R103, UR14, R38, 0x96, !PT ;  /* 0x0000000e67007c12 */ /* 0x004fe2000f8e9626 */
[----:B------:R-:W-:Y:S02]  /*e580*/  IMAD.MOV.U32 R39, RZ, RZ, R80 ;  /* 0x000000ffff277224 */ /* 0x000fe400078e0050 */
[----:B------:R-:W-:Y:S02]  /*e590*/  IMAD.MOV.U32 R80, RZ, RZ, R77 ;  /* 0x000000ffff507224 */ /* 0x000fe400078e004d */
[----:B------:R-:W-:Y:S02]  /*e5a0*/  IMAD.MOV.U32 R77, RZ, RZ, R9 ;  /* 0x000000ffff4d7224 */ /* 0x000fe400078e0009 */
[----:B------:R-:W-:Y:S01]  /*e5b0*/  IMAD.WIDE.U32 R8, R0, -0x2daee0ad, RZ ;  /* 0xd2511f5300087825 */ /* 0x000fe200078e00ff */
[----:B------:R-:W-:-:S05]  /*e5c0*/  LOP3.LUT R0, R239, UR13, R102, 0x96, !PT ;  /* 0x0000000def007c12 */ /* 0x000fca000f8e9666 */
[----:B------:R-:W-:Y:S01]  /*e5d0*/  IMAD.WIDE.U32 R4, R0, -0x2daee0ad, RZ ;  /* 0xd2511f5300047825 */ /* 0x000fe200078e00ff */
[----:B------:R-:W-:-:S04]  /*e5e0*/  LOP3.LUT R6, R9, UR12, R246, 0x96, !PT ;  /* 0x0000000c09067c12 */ /* 0x000fc8000f8e96f6 */
[----:B------:R-:W-:Y:S01]  /*e5f0*/  LOP3.LUT R2, R5, UR10, R8, 0x96, !PT ;  /* 0x0000000a05027c12 */ /* 0x000fe2000f8e9608 */
[----:B------:R-:W-:Y:S01]  /*e600*/  IMAD.MOV.U32 R95, RZ, RZ, R93 ;  /* 0x000000ffff5f7224 */ /* 0x000fe200078e005d */
[C---:B------:R-:W-:Y:S01]  /*e610*/  PRMT R187, R34.reuse, 0x7610, R187 ;  /* 0x0000761022bb7816 */ /* 0x040fe200000000bb */
[----:B------:R-:W-:Y:S01]  /*e620*/  IMAD.MOV.U32 R93, RZ, RZ, R76 ;  /* 0x000000ffff5d7224 */ /* 0x000fe200078e004c */
[----:B------:R-:W-:Y:S01]  /*e630*/  PRMT R186, R34, 0x7632, R186 ;  /* 0x0000763222ba7816 */ /* 0x000fe200000000ba */
[----:B------:R-:W-:Y:S02]  /*e640*/  IMAD.MOV.U32 R76, RZ, RZ, R7 ;  /* 0x000000ffff4c7224 */ /* 0x000fe400078e0007 */
[----:B------:R-:W-:Y:S01]  /*e650*/  IMAD.WIDE.U32 R8, R6, -0x326172a9, RZ ;  /* 0xcd9e8d5706087825 */ /* 0x000fe200078e00ff */
[----:B------:R-:W-:-:S03]  /*e660*/  @!P6 HADD2 R44, -R187.H0_H0, -RZ.H0_H0 ;  /* 0xa00000ffbb2ce230 */ /* 0x000fc60000000900 */
[----:B------:R-:W-:Y:S01]  /*e670*/  IMAD.WIDE.U32 R6, R2, -0x326172a9, RZ ;  /* 0xcd9e8d5702067825 */ /* 0x000fe200078e00ff */
[----:B------:R-:W-:Y:S01]  /*e680*/  @!P5 HADD2 R41, -R186.H0_H0, -RZ.H0_H0 ;  /* 0xa00000ffba29d230 */ /* 0x000fe20000000900 */
[----:B------:R-:W-:Y:S02]  /*e690*/  LOP3.LUT R9, R9, UR11, R238, 0x96, !PT ;  /* 0x0000000b09097c12 */ /* 0x000fe4000f8e96ee */
[----:B------:R-:W-:Y:S01]  /*e6a0*/  IMAD.MOV.U32 R38, RZ, RZ, R79 ;  /* 0x000000ffff267224 */ /* 0x000fe200078e004f */
[----:B------:R-:W-:Y:S01]  /*e6b0*/  LOP3.LUT R2, R11, 0xff, RZ, 0xc0, !PT ;  /* 0x000000ff0b027812 */ /* 0x000fe200078ec0ff */
[----:B------:R-:W-:Y:S01]  /*e6c0*/  IMAD.MOV.U32 R79, RZ, RZ, R45 ;  /* 0x000000ffff4f7224 */ /* 0x000fe200078e002d */
[----:B------:R-:W-:Y:S02]  /*e6d0*/  LOP3.LUT R5, R7, UR9, R8, 0x96, !PT ;  /* 0x0000000907057c12 */ /* 0x000fe4000f8e9608 */
[----:B------:R-:W-:Y:S02]  /*e6e0*/  PRMT R183, R36, 0x7610, R183 ;  /* 0x0000761024b77816 */ /* 0x000fe400000000b7 */
[----:B------:R-:W-:Y:S01]  /*e6f0*/  PRMT R45, R187, 0x5410, R186 ;  /* 0x00005410bb2d7816 */ /* 0x000fe200000000ba */
[----:B------:R-:W-:Y:S01]  /*e700*/  IMAD.WIDE.U32 R8, R9, -0x2daee0ad, RZ ;  /* 0xd2511f5309087825 */ /* 0x000fe200078e00ff */
[----:B------:R-:W-:-:S02]  /*e710*/  @!P6 PRMT R187, R44, 0x5410, RZ ;  /* 0x000054102cbbe816 */ /* 0x000fc400000000ff */
[----:B------:R-:W-:Y:S02]  /*e720*/  @!P5 PRMT R186, R41, 0x5410, RZ ;  /* 0x0000541029bad816 */ /* 0x000fe400000000ff */
[----:B------:R-:W-:Y:S01]  /*e730*/  ISETP.GE.U32.AND P5, PT, R85, R10, PT ;  /* 0x0000000a5500720c */ /* 0x000fe20003fa6070 */
[----:B------:R-:W-:Y:S01]  /*e740*/  IMAD.WIDE.U32 R10, R5, -0x2daee0ad, RZ ;  /* 0xd2511f53050a7825 */ /* 0x000fe200078e00ff */
[----:B------:R-:W-:Y:S01]  /*e750*/  ISETP.GE.U32.AND P6, PT, R85, R2, PT ;  /* 0x000000025500720c */ /* 0x000fe20003fc6070 */
[----:B------:R-:W-:Y:S01]  /*e760*/  @!P1 HADD2 R47, -R183.H0_H0, -RZ.H0_H0 ;  /* 0xa00000ffb72f9230 */ /* 0x000fe20000000900 */
[----:B------:R-:W-:Y:S01]  /*e770*/  SHF.R.U32.HI R2, RZ, 0x8, R12 ;  /* 0x00000008ff027819 */ /* 0x000fe2000001160c */
[----:B------:R-:W1:Y:S01]  /*e780*/  MUFU.EX2 R0, R48 ;  /* 0x0000003000007308 */ /* 0x000e620000000800 */
[----:B------:R-:W-:Y:S01]  /*e790*/  PRMT R182, R36, 0x7632, R182 ;  /* 0x0000763224b67816 */ /* 0x000fe200000000b6 */
[----:B------:R-:W-:Y:S01]  /*e7a0*/  @!P4 HADD2 R43, -R185.H0_H0, -RZ.H0_H0 ;  /* 0xa00000ffb92bc230 */ /* 0x000fe20000000900 */
[----:B------:R-:W-:-:S02]  /*e7b0*/  LOP3.LUT R5, R2, 0xffff, RZ, 0xc0, !PT ;  /* 0x0000ffff02057812 */ /* 0x000fc400078ec0ff */
[----:B------:R-:W-:Y:S02]  /*e7c0*/  LOP3.LUT R4, R9, UR8, R4, 0x96, !PT ;  /* 0x0000000809047c12 */ /* 0x000fe4000f8e9604 */
[----:B------:R-:W-:Y:S02]  /*e7d0*/  LOP3.LUT R2, R11, UR6, R8, 0x96, !PT ;  /* 0x000000060b027c12 */ /* 0x000fe4000f8e9608 */
[----:B------:R-:W-:Y:S02]  /*e7e0*/  PRMT R36, R183, 0x5410, R182 ;  /* 0x00005410b7247816 */ /* 0x000fe400000000b6 */
[----:B------:R-:W-:Y:S02]  /*e7f0*/  @!P1 PRMT R183, R47, 0x5410, RZ ;  /* 0x000054102fb79816 */ /* 0x000fe400000000ff */
[----:B------:R-:W2:Y:S01]  /*e800*/  LDC.U8 R47, c[0x0][0x2d8] ;  /* 0x0000b600ff2f7b82 */ /* 0x000ea20000000000 */
[----:B------:R-:W-:Y:S01]  /*e810*/  @!P4 PRMT R185, R43, 0x5410, RZ ;  /* 0x000054102bb9c816 */ /* 0x000fe200000000ff */
[----:B------:R-:W-:Y:S01]  /*e820*/  IMAD.WIDE.U32 R8, R4, -0x326172a9, RZ ;  /* 0xcd9e8d5704087825 */ /* 0x000fe200078e00ff */
[----:B------:R-:W-:-:S03]  /*e830*/  ISETP.GE.U32.AND P4, PT, R85, R5, PT ;  /* 0x000000055500720c */ /* 0x000fc60003f86070 */
[----:B------:R-:W-:Y:S01]  /*e840*/  IMAD.WIDE.U32 R4, R2, -0x326172a9, RZ ;  /* 0xcd9e8d5702047825 */ /* 0x000fe200078e00ff */
[----:B-1----:R-:W-:-:S04]  /*e850*/  F2FP.PACK_AB R7, R0, R27 ;  /* 0x0000001b0007723e */ /* 0x002fc800000000ff */
[----:B------:R-:W-:Y:S01]  /*e860*/  LOP3.LUT R2, R5, UR15, R8, 0x96, !PT ;  /* 0x0000000f05027c12 */ /* 0x000fe2000f8e9608 */
[----:B------:R-:W-:-:S03]  /*e870*/  FADD.FTZ R12, R0, R35 ;  /* 0x00000023000c7221 */ /* 0x000fc60000010000 */
[----:B------:R-:W-:Y:S01]  /*e880*/  LOP3.LUT R0, R2, 0xffff, RZ, 0xc0, !PT ;  /* 0x0000ffff02007812 */ /* 0x000fe200078ec0ff */
[----:B------:R-:W-:Y:S02]  /*e890*/  IMAD.MOV.U32 R44, RZ, RZ, R243 ;  /* 0x000000ffff2c7224 */ /* 0x000fe400078e00f3 */
[----:B------:R-:W-:Y:S01]  /*e8a0*/  IMAD.MOV.U32 R43, RZ, RZ, R237 ;  /* 0x000000ffff2b7224 */ /* 0x000fe200078e00ed */
[----:B------:R-:W-:Y:S01]  /*e8b0*/  SHF.R.U32.HI R0, RZ, 0x8, R0 ;  /* 0x00000008ff007819 */ /* 0x000fe20000011600 */
[----:B------:R-:W-:Y:S03]  /*e8c0*/  MUFU.EX2 R243, R112 ;  /* 0x0000007000f37308 */ /* 0x000fe60000000800 */
[----:B------:R-:W-:-:S05]  /*e8d0*/  LOP3.LUT R0, R0, 0xffff, RZ, 0xc0, !PT ;  /* 0x0000ffff00007812 */ /* 0x000fca00078ec0ff */
[----:B------:R-:W1:Y:S01]  /*e8e0*/  MUFU.EX2 R237, R113 ;  /* 0x0000007100ed7308 */ /* 0x000e620000000800 */
[----:B--2---:R-:W-:Y:S01]  /*e8f0*/  ISETP.GE.U32.AND P1, PT, R47, R0, PT ;  /* 0x000000002f00720c */ /* 0x004fe20003f26070 */
[----:B------:R-:W-:Y:S01]  /*e900*/  @!P4 HADD2 R46, -R182.H0_H0, -RZ.H0_H0 ;  /* 0xa00000ffb62ec230 */ /* 0x000fe20000000900 */
[----:B------:R-:W-:Y:S01]  /*e910*/  LOP3.LUT R0, R2, 0xff, RZ, 0xc0, !PT ;  /* 0x000000ff02007812 */ /* 0x000fe200078ec0ff */
[--C-:B------:R-:W-:Y:S01]  /*e920*/  FADD.FTZ R11, R15, R14.reuse ;  /* 0x0000000e0f0b7221 */ /* 0x100fe20000010000 */
[----:B------:R-:W-:Y:S02]  /*e930*/  PRMT R15, R7, 0x7632, R15 ;  /* 0x00007632070f7816 */ /* 0x000fe4000000000f */
[----:B------:R-:W-:Y:S02]  /*e940*/  @!P4 PRMT R182, R46, 0x5410, RZ ;  /* 0x000054102eb6c816 */ /* 0x000fe400000000ff */
[----:B------:R-:W-:Y:S02]  /*e950*/  ISETP.GE.U32.AND P4, PT, R47, R0, PT ;  /* 0x000000002f00720c */ /* 0x000fe40003f86070 */
[----:B------:R-:W-:-:S02]  /*e960*/  PRMT R14, R7, 0x7610, R14 ;  /* 0x00007610070e7816 */ /* 0x000fc4000000000e */
[----:B-1----:R-:W-:Y:S01]  /*e970*/  F2FP.PACK_AB R0, R237, R243 ;  /* 0x000000f3ed00723e */ /* 0x002fe200000000ff */
[----:B------:R-:W-:Y:S01]  /*e980*/  @!P1 HADD2 R52, -R15.H0_H0, -RZ.H0_H0 ;  /* 0xa00000ff0f349230 */ /* 0x000fe20000000900 */
[----:B------:R-:W-:Y:S02]  /*e990*/  LOP3.LUT R9, R9, UR7, R6, 0x96, !PT ;  /* 0x0000000709097c12 */ /* 0x000fe4000f8e9606 */
[----:B------:R-:W-:Y:S02]  /*e9a0*/  PRMT R180, R0, 0x7632, R180 ;  /* 0x0000763200b47816 */ /* 0x000fe400000000b4 */
[----:B------:R-:W-:Y:S02]  /*e9b0*/  LOP3.LUT R6, R4, 0xff, RZ, 0xc0, !PT ;  /* 0x000000ff04067812 */ /* 0x000fe400078ec0ff */
[----:B------:R-:W-:Y:S01]  /*e9c0*/  PRMT R41, R14, 0x5410, R15 ;  /* 0x000054100e297816 */ /* 0x000fe2000000000f */
[----:B------:R-:W-:Y:S01]  /*e9d0*/  @!P5 HADD2 R50, -R180.H0_H0, -RZ.H0_H0 ;  /* 0xa00000ffb432d230 */ /* 0x000fe20000000900 */
[----:B------:R-:W-:-:S02]  /*e9e0*/  @!P1 PRMT R15, R52, 0x5410, RZ ;  /* 0x00005410340f9816 */ /* 0x000fc400000000ff */
[----:B------:R-:W-:Y:S02]  /*e9f0*/  PRMT R181, R0, 0x7610, R181 ;  /* 0x0000761000b57816 */ /* 0x000fe400000000b5 */
[----:B------:R-:W-:Y:S01]  /*ea00*/  ISETP.GE.U32.AND P1, PT, R47, R6, PT ;  /* 0x000000062f00720c */ /* 0x000fe20003f26070 */
[----:B------:R-:W-:Y:S01]  /*ea10*/  IMAD.MOV.U32 R85, RZ, RZ, R84 ;  /* 0x000000ffff557224 */ /* 0x000fe200078e0054 */
[----:B------:R-:W-:Y:S02]  /*ea20*/  LOP3.LUT R5, R4, 0xffff, RZ, 0xc0, !PT ;  /* 0x0000ffff04057812 */ /* 0x000fe400078ec0ff */
[--C-:B------:R-:W-:Y:S01]  /*ea30*/  SHF.R.U32.HI R6, RZ, 0x10, R4.reuse ;  /* 0x00000010ff067819 */ /* 0x100fe20000011604 */
[----:B------:R-:W-:Y:S01]  /*ea40*/  IMAD.MOV.U32 R84, RZ, RZ, R37 ;  /* 0x000000ffff547224 */ /* 0x000fe200078e0025 */
[----:B------:R-:W-:Y:S01]  /*ea50*/  SHF.R.U32.HI R4, RZ, 0x18, R4 ;  /* 0x00000018ff047819 */ /* 0x000fe20000011604 */
[----:B------:R-:W-:Y:S01]  /*ea60*/  MUFU.EX2 R0, R66 ;  /* 0x0000004200007308 */ /* 0x000fe20000000800 */
[----:B------:R-:W-:-:S02]  /*ea70*/  PRMT R37, R181, 0x5410, R180 ;  /* 0x00005410b5257816 */ /* 0x000fc400000000b4 */
[----:B------:R-:W-:Y:S02]  /*ea80*/  @!P5 PRMT R180, R50, 0x5410, RZ ;  /* 0x0000541032b4d816 */ /* 0x000fe400000000ff */
[----:B------:R-:W-:-:S03]  /*ea90*/  ISETP.GE.U32.AND P5, PT, R47, R4, PT ;  /* 0x000000042f00720c */ /* 0x000fc60003fa6070 */
[----:B------:R-:W1:Y:S01]  /*eaa0*/  MUFU.EX2 R7, R68 ;  /* 0x0000004400077308 */ /* 0x000e620000000800 */
[----:B------:R-:W-:Y:S01]  /*eab0*/  SHF.R.U32.HI R4, RZ, 0x8, R5 ;  /* 0x00000008ff047819 */ /* 0x000fe20000011605 */
[----:B------:R-:W-:Y:S02]  /*eac0*/  @!P6 HADD2 R51, -R181.H0_H0, -RZ.H0_H0 ;  /* 0xa00000ffb533e230 */ /* 0x000fe40000000900 */
[----:B------:R-:W-:Y:S01]  /*ead0*/  @!P4 HADD2 R53, -R14.H0_H0, -RZ.H0_H0 ;  /* 0xa00000ff0e35c230 */ /* 0x000fe20000000900 */
[----:B------:R-:W-:Y:S02]  /*eae0*/  LOP3.LUT R5, R6, 0xff, RZ, 0xc0, !PT ;  /* 0x000000ff06057812 */ /* 0x000fe400078ec0ff */
[----:B------:R-:W-:Y:S02]  /*eaf0*/  LOP3.LUT R4, R4, 0xffff, RZ, 0xc0, !PT ;  /* 0x0000ffff04047812 */ /* 0x000fe400078ec0ff */
[----:B------:R-:W-:Y:S02]  /*eb00*/  @!P6 PRMT R181, R51, 0x5410, RZ ;  /* 0x0000541033b5e816 */ /* 0x000fe400000000ff */
[----:B------:R-:W-:-:S02]  /*eb10*/  @!P4 PRMT R14, R53, 0x5410, RZ ;  /* 0x00005410350ec816 */ /* 0x000fc400000000ff */
[C---:B------:R-:W-:Y:S02]  /*eb20*/  ISETP.GE.U32.AND P6, PT, R47.reuse, R5, PT ;  /* 0x000000052f00720c */ /* 0x040fe40003fc6070 */
[----:B------:R-:W-:Y:S01]  /*eb30*/  ISETP.GE.U32.AND P4, PT, R47, R4, PT ;  /* 0x000000042f00720c */ /* 0x000fe20003f86070 */
[----:B------:R-:W-:Y:S01]  /*eb40*/  IMAD.WIDE.U32 R4, R9, -0x2daee0ad, RZ ;  /* 0xd2511f5309047825 */ /* 0x000fe200078e00ff */
[----:B-1----:R-:W-:-:S03]  /*eb50*/  F2FP.PACK_AB R8, R7, R0 ;  /* 0x000000000708723e */ /* 0x002fc600000000ff */
[----:B------:R-:W-:Y:S01]  /*eb60*/  FADD.FTZ R9, R0, R12 ;  /* 0x0000000c00097221 */ /* 0x000fe20000010000 */
[----:B------:R-:W-:-:S04]  /*eb70*/  LOP3.LUT R0, R5, UR16, R10, 0x96, !PT ;  /* 0x0000001005007c12 */ /* 0x000fc8000f8e960a */
[----:B------:R-:W-:-:S04]  /*eb80*/  LOP3.LUT R6, R0, 0xffff, RZ, 0xc0, !PT ;  /* 0x0000ffff00067812 */ /* 0x000fc800078ec0ff */
[----:B------:R-:W-:Y:S01]  /*eb90*/  SHF.R.U32.HI R6, RZ, 0x8, R6 ;  /* 0x00000008ff067819 */ /* 0x000fe20000011606 */
[----:B------:R-:W-:Y:S01]  /*eba0*/  IMAD.MOV.U32 R42, RZ, RZ, R236 ;  /* 0x000000ffff2a7224 */ /* 0x000fe200078e00ec */
[C---:B------:R-:W-:Y:S02]  /*ebb0*/  PRMT R179, R8.reuse, 0x7610, R179 ;  /* 0x0000761008b37816 */ /* 0x040fe400000000b3 */
[----:B------:R-:W-:Y:S01]  /*ebc0*/  PRMT R178, R8, 0x7632, R178 ;  /* 0x0000763208b27816 */ /* 0x000fe200000000b2 */
[----:B------:R-:W-:Y:S01]  /*ebd0*/  MUFU.EX2 R236, R83 ;  /* 0x0000005300ec7308 */ /* 0x000fe20000000800 */
[----:B------:R-:W-:-:S07]  /*ebe0*/  LOP3.LUT R8, R6, 0xffff, RZ, 0xc0, !PT ;  /* 0x0000ffff06087812 */ /* 0x000fce00078ec0ff */
[----:B------:R-:W1:Y:S01]  /*ebf0*/  MUFU.EX2 R6, R82 ;  /* 0x0000005200067308 */ /* 0x000e620000000800 */
[----:B------:R-:W-:Y:S01]  /*ec00*/  @!P4 HADD2 R57, -R178.H0_H0, -RZ.H0_H0 ;  /* 0xa00000ffb239c230 */ /* 0x000fe20000000900 */
[----:B------:R-:W-:Y:S01]  /*ec10*/  FADD.FTZ R9, R7, R9 ;  /* 0x0000000907097221 */ /* 0x000fe20000010000 */
[----:B------:R-:W-:Y:S01]  /*ec20*/  LOP3.LUT R7, R0, 0xff, RZ, 0xc0, !PT ;  /* 0x000000ff00077812 */ /* 0x000fe200078ec0ff */
[----:B------:R-:W-:Y:S01]  /*ec30*/  IMAD.MOV.U32 R55, RZ, RZ, R39 ;  /* 0x000000ffff377224 */ /* 0x000fe200078e0027 */
[----:B------:R-:W-:Y:S01]  /*ec40*/  PRMT R39, R179, 0x5410, R178 ;  /* 0x00005410b3277816 */ /* 0x000fe200000000b2 */
[----:B------:R-:W-:Y:S01]  /*ec50*/  @!P1 HADD2 R56, -R179.H0_H0, -RZ.H0_H0 ;  /* 0xa00000ffb3389230 */ /* 0x000fe20000000900 */
[----:B------:R-:W-:Y:S02]  /*ec60*/  @!P4 PRMT R178, R57, 0x5410, RZ ;  /* 0x0000541039b2c816 */ /* 0x000fe400000000ff */
[----:B------:R-:W-:Y:S02]  /*ec70*/  PRMT R177, R67, 0x7610, R177 ;  /* 0x0000761043b17816 */ /* 0x000fe400000000b1 */
[----:B------:R-:W-:-:S02]  /*ec80*/  ISETP.GE.U32.AND P4, PT, R47, R7, PT ;  /* 0x000000072f00720c */ /* 0x000fc40003f86070 */
[----:B------:R-:W-:Y:S02]  /*ec90*/  @!P1 PRMT R179, R56, 0x5410, RZ ;  /* 0x0000541038b39816 */ /* 0x000fe400000000ff */
[----:B-1----:R-:W-:Y:S01]  /*eca0*/  F2FP.PACK_AB R7, R236, R6 ;  /* 0x00000006ec07723e */ /* 0x002fe200000000ff */
[----:B------:R-:W-:Y:S01]  /*ecb0*/  @!P6 HADD2 R58, -R177.H0_H0, -RZ.H0_H0 ;  /* 0xa00000ffb13ae230 */ /* 0x000fe20000000900 */
[----:B------:R-:W-:Y:S01]  /*ecc0*/  PRMT R176, R67, 0x7632, R176 ;  /* 0x0000763243b07816 */ /* 0x000fe200000000b0 */
[----:B------:R-:W-:Y:S01]  /*ecd0*/  IMAD.MOV.U32 R56, RZ, RZ, R42 ;  /* 0x000000ffff387224 */ /* 0x000fe200078e002a */
[C---:B------:R-:W-:Y:S01]  /*ece0*/  PRMT R139, R7.reuse, 0x7610, R139 ;  /* 0x00007610078b7816 */ /* 0x040fe2000000008b */
[----:B------:R-:W-:Y:S01]  /*ecf0*/  IMAD.MOV.U32 R42, RZ, RZ, R44 ;  /* 0x000000ffff2a7224 */ /* 0x000fe200078e002c */
[----:B------:R-:W-:Y:S01]  /*ed00*/  PRMT R138, R7, 0x7632, R138 ;  /* 0x00007632078a7816 */ /* 0x000fe2000000008a */
[----:B------:R-:W-:Y:S01]  /*ed10*/  IMAD.MOV.U32 R44, RZ, RZ, R38 ;  /* 0x000000ffff2c7224 */ /* 0x000fe200078e0026 */
[----:B------:R-:W-:Y:S01]  /*ed20*/  LOP3.LUT R7, R4, 0xff, RZ, 0xc0, !PT ;  /* 0x000000ff04077812 */ /* 0x000fe200078ec0ff */
[----:B------:R-:W-:Y:S01]  /*ed30*/  IMAD.MOV.U32 R246, RZ, RZ, R130 ;  /* 0x000000fffff67224 */ /* 0x000fe200078e0082 */
[----:B------:R-:W-:Y:S01]  /*ed40*/  PRMT R38, R177, 0x5410, R176 ;  /* 0x00005410b1267816 */ /* 0x000fe200000000b0 */
[----:B------:R-:W-:Y:S01]  /*ed50*/  IMAD.MOV.U32 R130, RZ, RZ, R128 ;  /* 0x000000ffff827224 */ /* 0x000fe200078e0080 */
[----:B------:R-:W-:Y:S01]  /*ed60*/  @!P6 PRMT R177, R58, 0x5410, RZ ;  /* 0x000054103ab1e816 */ /* 0x000fe200000000ff */
[----:B------:R-:W-:Y:S01]  /*ed70*/  IMAD.MOV.U32 R247, RZ, RZ, R235 ;  /* 0x000000fffff77224 */ /* 0x000fe200078e00eb */
[----:B------:R-:W-:Y:S01]  /*ed80*/  ISETP.GE.U32.AND P6, PT, R47, R7, PT ;  /* 0x000000072f00720c */ /* 0x000fe20003fc6070 */
[----:B------:R-:W-:Y:S01]  /*ed90*/  IMAD.MOV.U32 R128, RZ, RZ, R234 ;  /* 0x000000ffff807224 */ /* 0x000fe200078e00ea */
[----:B------:R-:W-:Y:S01]  /*eda0*/  MUFU.EX2 R235, R86 ;  /* 0x0000005600eb7308 */ /* 0x000fe20000000800 */
[----:B------:R-:W-:-:S02]  /*edb0*/  LOP3.LUT R7, R4, 0xffff, RZ, 0xc0, !PT ;  /* 0x0000ffff04077812 */ /* 0x000fc400078ec0ff */
[----:B------:R-:W-:Y:S02]  /*edc0*/  ISETP.GE.U32.AND P1, PT, R47, R8, PT ;  /* 0x000000082f00720c */ /* 0x000fe40003f26070 */
[----:B------:R-:W-:-:S03]  /*edd0*/  SHF.R.U32.HI R8, RZ, 0x18, R4 ;  /* 0x00000018ff087819 */ /* 0x000fc60000011604 */
[----:B------:R-:W1:Y:S01]  /*ede0*/  MUFU.EX2 R234, R87 ;  /* 0x0000005700ea7308 */ /* 0x000e620000000800 */
[----:B------:R-:W-:Y:S02]  /*edf0*/  SHF.R.U32.HI R4, RZ, 0x10, R4 ;  /* 0x00000010ff047819 */ /* 0x000fe40000011604 */
[----:B------:R-:W-:Y:S01]  /*ee00*/  SHF.R.U32.HI R7, RZ, 0x8, R7 ;  /* 0x00000008ff077819 */ /* 0x000fe20000011607 */
[----:B------:R-:W-:Y:S01]  /*ee10*/  @!P5 HADD2 R61, -R176.H0_H0, -RZ.H0_H0 ;  /* 0xa00000ffb03dd230 */ /* 0x000fe20000000900 */
[----:B------:R-:W-:Y:S01]  /*ee20*/  LOP3.LUT R5, R4, 0xff, RZ, 0xc0, !PT ;  /* 0x000000ff04057812 */ /* 0x000fe200078ec0ff */
[----:B------:R-:W-:Y:S01]  /*ee30*/  IMAD.MOV.U32 R57, RZ, RZ, R43 ;  /* 0x000000ffff397224 */ /* 0x000fe200078e002b */
[----:B------:R-:W-:Y:S01]  /*ee40*/  LOP3.LUT R4, R7, 0xffff, RZ, 0xc0, !PT ;  /* 0x0000ffff07047812 */ /* 0x000fe200078ec0ff */
[----:B------:R-:W-:Y:S01]  /*ee50*/  IMAD.MOV.U32 R43, RZ, RZ, R55 ;  /* 0x000000ffff2b7224 */ /* 0x000fe200078e0037 */
[----:B------:R-:W-:Y:S01]  /*ee60*/  @!P5 PRMT R176, R61, 0x5410, RZ ;  /* 0x000054103db0d816 */ /* 0x000fe200000000ff */
[----:B------:R-:W-:Y:S01]  /*ee70*/  IMAD.MOV.U32 R55, RZ, RZ, R69 ;  /* 0x000000ffff377224 */ /* 0x000fe200078e0045 */
[----:B------:R-:W-:Y:S01]  /*ee80*/  ISETP.GE.U32.AND P5, PT, R47, R4, PT ;  /* 0x000000042f00720c */ /* 0x000fe20003fa6070 */
[----:B------:R-:W-:-:S02]  /*ee90*/  IMAD.MOV.U32 R238, RZ, RZ, R94 ;  /* 0x000000ffffee7224 */ /* 0x000fc400078e005e */
[----:B------:R-:W-:Y:S02]  /*eea0*/  IMAD.MOV.U32 R69, RZ, RZ, R79 ;  /* 0x000000ffff457224 */ /* 0x000fe400078e004f */
[----:B------:R-:W-:Y:S02]  /*eeb0*/  IMAD.MOV.U32 R94, RZ, RZ, R80 ;  /* 0x000000ffff5e7224 */ /* 0x000fe400078e0050 */
[----:B------:R-:W-:Y:S02]  /*eec0*/  IMAD.MOV.U32 R79, RZ, RZ, R93 ;  /* 0x000000ffff4f7224 */ /* 0x000fe400078e005d */
[----:B------:R-:W-:Y:S02]  /*eed0*/  IMAD.MOV.U32 R80, RZ, RZ, R77 ;  /* 0x000000ffff507224 */ /* 0x000fe400078e004d */
[----:B------:R-:W-:Y:S01]  /*eee0*/  IMAD.MOV.U32 R93, RZ, RZ, R76 ;  /* 0x000000ffff5d7224 */ /* 0x000fe200078e004c */
[----:B-1----:R-:W-:Y:S01]  /*eef0*/  F2FP.PACK_AB R4, R235, R234 ;  /* 0x000000eaeb04723e */ /* 0x002fe200000000ff */
[----:B------:R-:W-:-:S02]  /*ef00*/  IMAD.MOV.U32 R76, RZ, RZ, R233 ;  /* 0x000000ffff4c7224 */ /* 0x000fc400078e00e9 */
[----:B------:R-:W-:Y:S01]  /*ef10*/  IMAD.MOV.U32 R77, RZ, RZ, R232 ;  /* 0x000000ffff4d7224 */ /* 0x000fe200078e00e8 */
[----:B------:R-:W-:Y:S01]  /*ef20*/  MUFU.EX2 R233, R96 ;  /* 0x0000006000e97308 */ /* 0x000fe20000000800 */
[C---:B------:R-:W-:Y:S02]  /*ef30*/  PRMT R137, R4.reuse, 0x7610, R137 ;  /* 0x0000761004897816 */ /* 0x040fe40000000089 */
[----:B------:R-:W-:-:S05]  /*ef40*/  PRMT R136, R4, 0x7632, R136 ;  /* 0x0000763204887816 */ /* 0x000fca0000000088 */
[----:B------:R-:W1:Y:S01]  /*ef50*/  MUFU.EX2 R232, R97 ;  /* 0x0000006100e87308 */ /* 0x000e620000000800 */
[--C-:B------:R-:W-:Y:S01]  /*ef60*/  SHF.R.U32.HI R4, RZ, 0x18, R2.reuse ;  /* 0x00000018ff047819 */ /* 0x100fe20000011602 */
[----:B------:R-:W-:Y:S01]  /*ef70*/  IMAD.MOV.U32 R239, RZ, RZ, R95 ;  /* 0x000000ffffef7224 */ /* 0x000fe200078e005f */
[----:B------:R-:W-:Y:S01]  /*ef80*/  @!P1 HADD2 R59, -R138.H0_H0, -RZ.H0_H0 ;  /* 0xa00000ff8a3b9230 */ /* 0x000fe20000000900 */
[----:B------:R-:W-:Y:S01]  /*ef90*/  SHF.R.U32.HI R2, RZ, 0x10, R2 ;  /* 0x00000010ff027819 */ /* 0x000fe20000011602 */
[----:B------:R-:W-:Y:S01]  /*efa0*/  IMAD.MOV.U32 R95, RZ, RZ, R78 ;  /* 0x000000ffff5f7224 */ /* 0x000fe200078e004e */
[----:B------:R-:W-:Y:S01]  /*efb0*/  @!P6 HADD2 R62, -R137.H0_H0, -RZ.H0_H0 ;  /* 0xa00000ff893ee230 */ /* 0x000fe20000000900 */
[----:B------:R-:W-:Y:S01]  /*efc0*/  IMAD.MOV.U32 R78, RZ, RZ, R92 ;  /* 0x000000ffff4e7224 */ /* 0x000fe200078e005c */
[----:B------:R-:W-:Y:S01]  /*efd0*/  @!P5 HADD2 R63, -R136.H0_H0, -RZ.H0_H0 ;  /* 0xa00000ff883fd230 */ /* 0x000fe20000000900 */
[----:B------:R-:W-:Y:S01]  /*efe0*/  IMAD.MOV.U32 R92, RZ, RZ, R64 ;  /* 0x000000ffff5c7224 */ /* 0x000fe200078e0040 */
[----:B------:R-:W-:-:S02]  /*eff0*/  PRMT R64, R139, 0x5410, R138 ;  /* 0x000054108b407816 */ /* 0x000fc4000000008a */
[----:B------:R-:W-:Y:S02]  /*f000*/  LOP3.LUT R2, R2, 0xff, RZ, 0xc0, !PT ;  /* 0x000000ff02027812 */ /* 0x000fe400078ec0ff */
[----:B------:R-:W-:Y:S02]  /*f010*/  @!P1 PRMT R138, R59, 0x5410, RZ ;  /* 0x000054103b8a9816 */ /* 0x000fe400000000ff */
[----:B------:R-:W-:Y:S02]  /*f020*/  ISETP.GE.U32.AND P1, PT, R47, R8, PT ;  /* 0x000000082f00720c */ /* 0x000fe40003f26070 */
[----:B------:R-:W-:Y:S01]  /*f030*/  PRMT R51, R137, 0x5410, R136 ;  /* 0x0000541089337816 */ /* 0x000fe20000000088 */
[----:B------:R-:W-:Y:S01]  /*f040*/  IMAD.MOV.U32 R112, RZ, RZ, R191 ;  /* 0x000000ffff707224 */ /* 0x000fe200078e00bf */
[----:B------:R-:W-:Y:S02]  /*f050*/  @!P6 PRMT R137, R62, 0x5410, RZ ;  /* 0x000054103e89e816 */ /* 0x000fe400000000ff */
[----:B------:R-:W-:Y:S01]  /*f060*/  @!P5 PRMT R136, R63, 0x5410, RZ ;  /* 0x000054103f88d816 */ /* 0x000fe200000000ff */
[----:B------:R-:W-:Y:S01]  /*f070*/  MUFU.EX2 R191, R100 ;  /* 0x0000006400bf7308 */ /* 0x000fe20000000800 */
[----:B------:R-:W-:-:S02]  /*f080*/  ISETP.GE.U32.AND P6, PT, R47, R4, PT ;  /* 0x000000042f00720c */ /* 0x000fc40003fc6070 */
[----:B------:R-:W-:Y:S02]  /*f090*/  ISETP.GE.U32.AND P5, PT, R47, R2, PT ;  /* 0x000000022f00720c */ /* 0x000fe40003fa6070 */
[----:B-1----:R-:W-:-:S03]  /*f0a0*/  F2FP.PACK_AB R4, R232, R233 ;  /* 0x000000e9e804723e */ /* 0x002fc600000000ff */
[----:B------:R-:W1:Y:S01]  /*f0b0*/  MUFU.EX2 R2, R99 ;  /* 0x0000006300027308 */ /* 0x000e620000000800 */
[C---:B------:R-:W-:Y:S02]  /*f0c0*/  PRMT R35, R4.reuse, 0x7632, R35 ;  /* 0x0000763204237816 */ /* 0x040fe40000000023 */
[----:B------:R-:W-:Y:S01]  /*f0d0*/  PRMT R135, R4, 0x7610, R135 ;  /* 0x0000761004877816 */ /* 0x000fe20000000087 */
[----:B------:R-:W-:Y:S01]  /*f0e0*/  @!P4 HADD2 R60, -R139.H0_H0, -RZ.H0_H0 ;  /* 0xa00000ff8b3cc230 */ /* 0x000fe20000000900 */
[--C-:B------:R-:W-:Y:S02]  /*f0f0*/  SHF.R.U32.HI R4, RZ, 0x18, R0.reuse ;  /* 0x00000018ff047819 */ /* 0x100fe40000011600 */
[----:B------:R-:W-:Y:S01]  /*f100*/  SHF.R.U32.HI R0, RZ, 0x10, R0 ;  /* 0x00000010ff007819 */ /* 0x000fe20000011600 */
[----:B------:R-:W-:Y:S01]  /*f110*/  @!P1 HADD2 R71, -R35.H0_H0, -RZ.H0_H0 ;  /* 0xa00000ff23479230 */ /* 0x000fe20000000900 */
[----:B------:R-:W-:Y:S02]  /*f120*/  @!P4 PRMT R139, R60, 0x5410, RZ ;  /* 0x000054103c8bc816 */ /* 0x000fe400000000ff */
[----:B------:R-:W-:-:S02]  /*f130*/  LOP3.LUT R0, R0, 0xff, RZ, 0xc0, !PT ;  /* 0x000000ff00007812 */ /* 0x000fc400078ec0ff */
[----:B------:R-:W-:Y:S02]  /*f140*/  ISETP.GE.U32.AND P4, PT, R47, R5, PT ;  /* 0x000000052f00720c */ /* 0x000fe40003f86070 */
[----:B------:R-:W-:Y:S01]  /*f150*/  PRMT R50, R135, 0x5410, R35 ;  /* 0x0000541087327816 */ /* 0x000fe20000000023 */
[----:B------:R-:W-:Y:S01]  /*f160*/  UIADD3 UR4, UR31, -0x4498517b, URZ ;  /* 0xbb67ae851f047890 */ /* 0x000fe2000fffe03f */
[----:B------:R-:W-:Y:S01]  /*f170*/  @!P1 PRMT R35, R71, 0x5410, RZ ;  /* 0x0000541047239816 */ /* 0x000fe200000000ff */
[----:B------:R-:W-:Y:S01]  /*f180*/  IMAD.MOV.U32 R53, RZ, RZ, R239 ;  /* 0x000000ffff357224 */ /* 0x000fe200078e00ef */
[----:B------:R-:W-:Y:S02]  /*f190*/  ISETP.GE.U32.AND P1, PT, R47, R0, PT ;  /* 0x000000002f00720c */ /* 0x000fe40003f26070 */
[----:B-1----:R-:W-:Y:S01]  /*f1a0*/  F2FP.PACK_AB R0, R191, R2 ;  /* 0x00000002bf00723e */ /* 0x002fe200000000ff */
[----:B------:R-:W-:-:S03]  /*f1b0*/  IMAD.MOV.U32 R52, RZ, RZ, R238 ;  /* 0x000000ffff347224 */ /* 0x000fc600078e00ee */
[C---:B------:R-:W-:Y:S02]  /*f1c0*/  PRMT R34, R0.reuse, 0x7610, R34 ;  /* 0x0000761000227816 */ /* 0x040fe40000000022 */
[----:B------:R-:W-:Y:S02]  /*f1d0*/  PRMT R27, R0, 0x7632, R27 ;  /* 0x00007632001b7816 */ /* 0x000fe4000000001b */
[----:B------:R-:W-:Y:S01]  /*f1e0*/  LOP3.LUT R0, R53, UR4, R56, 0x96, !PT ;  /* 0x0000000435007c12 */ /* 0x000fe2000f8e9638 */
[----:B------:R-:W-:-:S04]  /*f1f0*/  @!P4 HADD2 R70, -R135.H0_H0, -RZ.H0_H0 ;  /* 0xa00000ff8746c230 */ /* 0x000fc80000000900 */
[----:B------:R-:W-:Y:S01]  /*f200*/  IMAD.WIDE.U32 R238, R0, -0x326172a9, RZ ;  /* 0xcd9e8d5700ee7825 */ /* 0x000fe200078e00ff */
[----:B------:R-:W-:Y:S02]  /*f210*/  LOP3.LUT R0, R23, UR12, R52, 0x96, !PT ;  /* 0x0000000c17007c12 */ /* 0x000fe4000f8e9634 */
[----:B------:R-:W-:Y:S01]  /*f220*/  @!P4 PRMT R135, R70, 0x5410, RZ ;  /* 0x000054104687c816 */ /* 0x000fe200000000ff */
[----:B------:R-:W-:Y:S01]  /*f230*/  IMAD.MOV.U32 R48, RZ, RZ, R250 ;  /* 0x000000ffff307224 */ /* 0x000fe200078e00fa */
[----:B------:R-:W-:Y:S01]  /*f240*/  ISETP.GE.U32.AND P4, PT, R47, R4, PT ;  /* 0x000000042f00720c */ /* 0x000fe20003f86070 */
[----:B------:R-:W-:Y:S01]  /*f250*/  FADD.FTZ R250, R6, R9 ;  /* 0x0000000906fa7221 */ /* 0x000fe20000010000 */
[----:B------:R-:W-:Y:S01]  /*f260*/  LOP3.LUT R4, R239, UR13, R102, 0x96, !PT ;  /* 0x0000000def047c12 */ /* 0x000fe2000f8e9666 */
[----:B------:R-:W-:-:S04]  /*f270*/  IMAD.WIDE.U32 R8, R0, -0x326172a9, RZ ;  /* 0xcd9e8d5700087825 */ /* 0x000fc800078e00ff */
[----:B------:R-:W-:Y:S01]  /*f280*/  FADD.FTZ R10, R13, R11 ;  /* 0x0000000b0d0a7221 */ /* 0x000fe20000010000 */
[----:B------:R-:W-:-:S03]  /*f290*/  LOP3.LUT R0, R9, UR11, R238, 0x96, !PT ;  /* 0x0000000b09007c12 */ /* 0x000fc6000f8e96ee */
[----:B------:R-:W-:Y:S02]  /*f2a0*/  FADD.FTZ R5, R16, R10 ;  /* 0x0000000a10057221 */ /* 0x000fe40000010000 */
[----:B------:R-:W-:-:S04]  /*f2b0*/  IMAD.WIDE.U32 R10, R4, -0x2daee0ad, RZ ;  /* 0xd2511f53040a7825 */ /* 0x000fc800078e00ff */
[----:B------:R-:W-:Y:S02]  /*f2c0*/  IMAD.MOV.U32 R113, RZ, RZ, R245 ;  /* 0x000000ffff717224 */ /* 0x000fe400078e00f5 */
[----:B------:R-:W-:Y:S01]  /*f2d0*/  FADD.FTZ R245, R17, R5 ;  /* 0x0000000511f57221 */ /* 0x000fe20000010000 */
[----:B------:R-:W-:Y:S01]  /*f2e0*/  LOP3.LUT R7, R11, UR10, R22, 0x96, !PT ;  /* 0x0000000a0b077c12 */ /* 0x000fe2000f8e9616 */
[----:B------:R-:W-:-:S05]  /*f2f0*/  IMAD.WIDE.U32 R4, R0, -0x2daee0ad, RZ ;  /* 0xd2511f5300047825 */ /* 0x000fca00078e00ff */
[----:B------:R-:W-:Y:S01]  /*f300*/  LOP3.LUT R5, R5, UR8, R10, 0x96, !PT ;  /* 0x0000000805057c12 */ /* 0x000fe2000f8e960a */
[----:B------:R-:W-:-:S05]  /*f310*/  IMAD.WIDE.U32 R10, R7, -0x326172a9, RZ ;  /* 0xcd9e8d57070a7825 */ /* 0x000fca00078e00ff */
[----:B------:R-:W-:-:S05]  /*f320*/  LOP3.LUT R0, R11, UR9, R8, 0x96, !PT ;  /* 0x000000090b007c12 */ /* 0x000fca000f8e9608 */
[----:B------:R-:W-:-:S05]  /*f330*/  IMAD.WIDE.U32 R12, R0, -0x2daee0ad, RZ ;  /* 0xd2511f53000c7825 */ /* 0x000fca00078e00ff */
[----:B------:R-:W-:Y:S01]  /*f340*/  LOP3.LUT R0, R13, UR6, R4, 0x96, !PT ;  /* 0x000000060d007c12 */ /* 0x000fe2000f8e9604 */
[----:B------:R-:W-:-:S04]  /*f350*/  IMAD.WIDE.U32 R8, R5, -0x326172a9, RZ ;  /* 0xcd9e8d5705087825 */ /* 0x000fc800078e00ff */
[----:B------:R-:W-:Y:S01]  /*f360*/  IMAD.WIDE.U32 R4, R0, -0x326172a9, RZ ;  /* 0xcd9e8d5700047825 */ /* 0x000fe200078e00ff */
[----:B------:R-:W-:-:S04]  /*f370*/  LOP3.LUT R10, R9, UR7, R10, 0x96, !PT ;  /* 0x00000007090a7c12 */ /* 0x000fc8000f8e960a */
[----:B------:R-:W-:Y:S02]  /*f380*/  LOP3.LUT R0, R5, UR15, R8, 0x96, !PT ;  /* 0x0000000f05007c12 */ /* 0x000fe4000f8e9608 */
[--C-:B------:R-:W-:Y:S02]  /*f390*/  SHF.R.U32.HI R8, RZ, 0x10, R4.reuse ;  /* 0x00000010ff087819 */ /* 0x100fe40000011604 */
[C---:B------:R-:W-:Y:S02]  /*f3a0*/  LOP3.LUT R5, R4.reuse, 0xffff, RZ, 0xc0, !PT ;  /* 0x0000ffff04057812 */ /* 0x040fe400078ec0ff */
[----:B------:R-:W-:Y:S02]  /*f3b0*/  LOP3.LUT R9, R4, 0xff, RZ, 0xc0, !PT ;  /* 0x000000ff04097812 */ /* 0x000fe400078ec0ff */
[----:B------:R-:W-:Y:S02]  /*f3c0*/  SHF.R.U32.HI R7, RZ, 0x18, R4 ;  /* 0x00000018ff077819 */ /* 0x000fe40000011604 */
[----:B------:R-:W-:Y:S01]  /*f3d0*/  LOP3.LUT R4, R8, 0xff, RZ, 0xc0, !PT ;  /* 0x000000ff08047812 */ /* 0x000fe200078ec0ff */
[----:B------:R-:W-:Y:S01]  /*f3e0*/  STG.E.U16 [R20.64+-0x80], R24 ;  /* 0xffff801814007986 */ /* 0x000fe2000c10151c */
[----:B------:R-:W-:-:S02]  /*f3f0*/  SHF.R.U32.HI R5, RZ, 0x8, R5 ;  /* 0x00000008ff057819 */ /* 0x000fc40000011605 */
[----:B------:R-:W-:Y:S01]  /*f400*/  PRMT R13, R4, 0x5410, R7 ;  /* 0x00005410040d7816 */ /* 0x000fe20000000007 */
[----:B------:R-:W-:Y:S01]  /*f410*/  STG.E.U16 [R20.64+-0x7e], R19 ;  /* 0xffff821314007986 */ /* 0x000fe2000c10151c */
[----:B------:R-:W-:-:S03]  /*f420*/  LOP3.LUT R4, R0, 0xffff, RZ, 0xc0, !PT ;  /* 0x0000ffff00047812 */ /* 0x000fc600078ec0ff */
[----:B------:R-:W-:Y:S04]  /*f430*/  STG.E.U16 [R32.64+-0x80], R26 ;  /* 0xffff801a20007986 */ /* 0x000fe8000c10151c */
[----:B------:R-:W-:Y:S04]  /*f440*/  STG.E.U16 [R32.64+-0x7e], R25 ;  /* 0xffff821920007986 */ /* 0x000fe8000c10151c */
[----:B------:R1:W-:Y:S01]  /*f450*/  STG.E.U16 [R30.64+-0x80], R14 ;  /* 0xffff800e1e007986 */ /* 0x0003e2000c10151c */
[--C-:B------:R-:W-:Y:S02]  /*f460*/  SHF.R.U32.HI R7, RZ, 0x10, R0.reuse ;  /* 0x00000010ff077819 */ /* 0x100fe40000011600 */
[----:B------:R-:W-:-:S02]  /*f470*/  SHF.R.U32.HI R8, RZ, 0x18, R0 ;  /* 0x00000018ff087819 */ /* 0x000fc40000011600 */
[----:B------:R-:W-:Y:S02]  /*f480*/  LOP3.LUT R7, R7, 0xff, RZ, 0xc0, !PT ;  /* 0x000000ff07077812 */ /* 0x000fe400078ec0ff */
[----:B-1----:R-:W-:Y:S02]  /*f490*/  PRMT R14, R9, 0x5410, R5 ;  /* 0x00005410090e7816 */ /* 0x002fe40000000005 */
[----:B------:R-:W-:Y:S02]  /*f4a0*/  SHF.R.U32.HI R5, RZ, 0x8, R4 ;  /* 0x00000008ff057819 */ /* 0x000fe40000011604 */
[----:B------:R-:W-:-:S04]  /*f4b0*/  LOP3.LUT R4, R0, 0xff, RZ, 0xc0, !PT ;  /* 0x000000ff00047812 */ /* 0x000fc800078ec0ff */
[----:B------:R-:W-:Y:S01]  /*f4c0*/  PRMT R11, R4, 0x5410, R5 ;  /* 0x00005410040b7816 */ /* 0x000fe20000000005 */
[----:B------:R-:W-:Y:S01]  /*f4d0*/  IMAD.WIDE.U32 R4, R10, -0x2daee0ad, RZ ;  /* 0xd2511f530a047825 */ /* 0x000fe200078e00ff */
[----:B------:R-:W-:-:S04]  /*f4e0*/  PRMT R9, R7, 0x5410, R8 ;  /* 0x0000541007097816 */ /* 0x000fc80000000008 */
[----:B------:R-:W-:-:S04]  /*f4f0*/  LOP3.LUT R0, R5, UR16, R12, 0x96, !PT ;  /* 0x0000001005007c12 */ /* 0x000fc8000f8e960c */
        /* <DEDUP_REMOVED lines=10> */
[----:B------:R-:W-:Y:S01]  /*f5a0*/  LOP3.LUT R0, R4, 0xff, RZ, 0xc0, !PT ;  /* 0x000000ff04007812 */ /* 0x000fe200078ec0ff */
[----:B------:R-:W-:-:S03]  /*f5b0*/  IMAD.MOV.U32 R47, RZ, RZ, R85 ;  /* 0x000000ffff2f7224 */ /* 0x000fc600078e0055 */
[----:B------:R-:W-:Y:S01]  /*f5c0*/  PRMT R5, R0, 0x5410, R5 ;  /* 0x0000541000057816 */ /* 0x000fe20000000005 */
[----:B------:R-:W-:Y:S01]  /*f5d0*/  IMAD.MOV.U32 R85, RZ, RZ, R244 ;  /* 0x000000ffff557224 */ /* 0x000fe200078e00f4 */
[----:B------:R-:W-:Y:S01]  /*f5e0*/  SHF.R.U32.HI R0, RZ, 0x10, R4 ;  /* 0x00000010ff007819 */ /* 0x000fe20000011604 */
[----:B------:R-:W-:Y:S01]  /*f5f0*/  FADD.FTZ R244, R2, R98 ;  /* 0x0000006202f47221 */ /* 0x000fe20000010000 */
[C---:B------:R-:W-:Y:S02]  /*f600*/  PRMT R2, R101.reuse, 0x7632, R2 ;  /* 0x0000763265027816 */ /* 0x040fe40000000002 */
[----:B------:R-:W-:Y:S02]  /*f610*/  SHF.R.U32.HI R4, RZ, 0x18, R4 ;  /* 0x00000018ff047819 */ /* 0x000fe40000011604 */
[----:B------:R-:W-:Y:S01]  /*f620*/  LOP3.LUT R0, R0, 0xff, RZ, 0xc0, !PT ;  /* 0x000000ff00007812 */ /* 0x000fe200078ec0ff */
[----:B------:R-:W-:Y:S01]  /*f630*/  @!P6 HADD2 R75, -R2.H0_H0, -RZ.H0_H0 ;  /* 0xa00000ff024be230 */ /* 0x000fe20000000900 */
[----:B------:R-:W-:-:S02]  /*f640*/  PRMT R6, R101, 0x7610, R6 ;  /* 0x0000761065067816 */ /* 0x000fc40000000006 */
[----:B------:R-:W-:Y:S01]  /*f650*/  PRMT R16, R0, 0x5410, R4 ;  /* 0x0000541000107816 */ /* 0x000fe20000000004 */
[--C-:B------:R-:W-:Y:S01]  /*f660*/  HSET2.LE.AND R0, R14, R251.reuse, PT ;  /* 0x000000fb0e007233 */ /* 0x100fe20003803000 */
[----:B------:R-:W-:Y:S02]  /*f670*/  PRMT R17, R6, 0x5410, R2 ;  /* 0x0000541006117816 */ /* 0x000fe40000000002 */
[----:B------:R-:W-:Y:S02]  /*f680*/  @!P6 PRMT R2, R75, 0x5410, RZ ;  /* 0x000054104b02e816 */ /* 0x000fe400000000ff */
[----:B------:R-:W-:Y:S01]  /*f690*/  LOP3.LUT R10, R0, R54, RZ, 0xc0, !PT ;  /* 0x00000036000a7212 */ /* 0x000fe200078ec0ff */
[----:B------:R-:W-:Y:S01]  /*f6a0*/  HSET2.LE.AND R0, R13, R251, PT ;  /* 0x000000fb0d007233 */ /* 0x000fe20003803000 */
[----:B------:R-:W-:Y:S01]  /*f6b0*/  IMAD.MOV.U32 R46, RZ, RZ, R48 ;  /* 0x000000ffff2e7224 */ /* 0x000fe200078e0030 */
[----:B------:R-:W-:Y:S04]  /*f6c0*/  STG.E.U16 [R30.64+-0x7e], R15 ;  /* 0xffff820f1e007986 */ /* 0x000fe8000c10151c */
[----:B------:R1:W-:Y:S01]  /*f6d0*/  STG.E.U16 [R28.64+-0x7e], R2 ;  /* 0xffff82021c007986 */ /* 0x0003e2000c10151c */
        /* <DEDUP_REMOVED lines=8> */
[--C-:B-1----:R-:W-:Y:S01]  /*f760*/  HSET2.LE.AND R2, R11, R251.reuse, PT ;  /* 0x000000fb0b027233 */ /* 0x102fe20003803000 */
[----:B------:R-:W-:Y:S01]  /*f770*/  LOP3.LUT R11, R0, R49, RZ, 0xc0, !PT ;  /* 0x00000031000b7212 */ /* 0x000fe200078ec0ff */
[----:B------:R-:W-:-:S05]  /*f780*/  HSET2.LE.AND R0, R5, R251, PT ;  /* 0x000000fb05007233 */ /* 0x000fca0003803000 */
[----:B------:R-:W-:Y:S02]  /*f790*/  LOP3.LUT R130, R0, R36, RZ, 0xc0, !PT ;  /* 0x0000002400827212 */ /* 0x000fe400078ec0ff */
[----:B------:R-:W-:Y:S01]  /*f7a0*/  IADD3 R0, R112, 0x4, RZ ;  /* 0x0000000470007810 */ /* 0x000fe20007ffe0ff */
[----:B------:R-:W-:Y:S02]  /*f7b0*/  IMAD.MOV.U32 R113, RZ, RZ, R246 ;  /* 0x000000ffff717224 */ /* 0x000fe400078e00f6 */
[----:B------:R-:W-:Y:S02]  /*f7c0*/  IMAD.MOV.U32 R112, RZ, RZ, R247 ;  /* 0x000000ffff707224 */ /* 0x000fe400078e00f7 */
[----:B------:R-:W-:-:S04]  /*f7d0*/  IMAD.WIDE.U32 R246, R0, -0x326172a9, RZ ;  /* 0xcd9e8d5700f67825 */ /* 0x000fc800078e00ff */
[----:B------:R-:W-:Y:S01]  /*f7e0*/  IMAD.MOV.U32 R82, RZ, RZ, R66 ;  /* 0x000000ffff527224 */ /* 0x000fe200078e0042 */
[----:B------:R-:W-:Y:S01]  /*f7f0*/  LOP3.LUT R0, R247, R68, RZ, 0x3c, !PT ;  /* 0x00000044f7007212 */ /* 0x000fe200078e3cff */
        /* <DEDUP_REMOVED lines=14> */
[----:B------:R1:W5:Y:S01]  /*f8e0*/  LDL.LU R172, [R1+0x114] ;  /* 0x0001140001ac7983 */ /* 0x0003620000300800 */
[----:B------:R-:W-:Y:S02]  /*f8f0*/  IMAD.MOV.U32 R196, RZ, RZ, R252 ;  /* 0x000000ffffc47224 */ /* 0x000fe400078e00fc */
[----:B------:R-:W-:Y:S01]  /*f900*/  IMAD.MOV.U32 R83, RZ, RZ, R201 ;  /* 0x000000ffff537224 */ /* 0x000fe200078e00c9 */
[----:B------:R1:W5:Y:S04]  /*f910*/  LDL.LU R252, [R1+0x110] ;  /* 0x0001100001fc7983 */ /* 0x0003680000300800 */
[----:B------:R-:W2:Y:S01]  /*f920*/  LDL.LU R201, [R1+0x10c] ;  /* 0x00010c0001c97983 */ /* 0x000ea20000300800 */
[----:B------:R-:W-:-:S02]  /*f930*/  IMAD.MOV.U32 R131, RZ, RZ, R248 ;  /* 0x000000ffff837224 */ /* 0x000fc400078e00f8 */
[----:B------:R-:W-:-:S05]  /*f940*/  IMAD.WIDE.U32 R248, R0, -0x2daee0ad, RZ ;  /* 0xd2511f5300f87825 */ /* 0x000fca00078e00ff */
[----:B------:R-:W-:Y:S01]  /*f950*/  LOP3.LUT R0, R249, UR4, R56, 0x96, !PT ;  /* 0x00000004f9007c12 */ /* 0x000fe2000f8e9638 */
[----:B------:R-:W-:Y:S02]  /*f960*/  IMAD.MOV.U32 R56, RZ, RZ, R203 ;  /* 0x000000ffff387224 */ /* 0x000fe400078e00cb */
[----:B------:R-:W3:Y:S01]  /*f970*/  LDL.LU R203, [R1+0x108] ;  /* 0x0001080001cb7983 */ /* 0x000ee20000300800 */
[----:B------:R-:W-:Y:S02]  /*f980*/  IMAD.MOV.U32 R96, RZ, RZ, R82 ;  /* 0x000000ffff607224 */ /* 0x000fe400078e0052 */
[----:B------:R-:W-:Y:S02]  /*f990*/  IMAD.MOV.U32 R82, RZ, RZ, R206 ;  /* 0x000000ffff527224 */ /* 0x000fe400078e00ce */
[----:B------:R-:W4:Y:S01]  /*f9a0*/  LDL.LU R206, [R1+0x104] ;  /* 0x0001040001ce7983 */ /* 0x000f220000300800 */
[----:B------:R-:W-:-:S03]  /*f9b0*/  IMAD.MOV.U32 R57, RZ, RZ, R205 ;  /* 0x000000ffff397224 */ /* 0x000fc600078e00cd */
[----:B------:R-:W3:Y:S01]  /*f9c0*/  LDL.LU R205, [R1+0x100] ;  /* 0x0001000001cd7983 */ /* 0x000ee20000300800 */
[--C-:B------:R-:W-:Y:S01]  /*f9d0*/  HSET2.LE.AND R4, R9, R251.reuse, PT ;  /* 0x000000fb09047233 */ /* 0x100fe20003803000 */
[----:B------:R-:W-:Y:S01]  /*f9e0*/  LOP3.LUT R8, R2, R81, RZ, 0xc0, !PT ;  /* 0x0000005102087212 */ /* 0x000fe200078ec0ff */
[----:B------:R-:W-:Y:S01]  /*f9f0*/  @!P5 HADD2 R72, -R6.H0_H0, -RZ.H0_H0 ;  /* 0xa00000ff0648d230 */ /* 0x000fe20000000900 */
[----:B------:R-:W-:Y:S01]  /*fa00*/  IMAD.MOV.U32 R67, RZ, RZ, R241 ;  /* 0x000000ffff437224 */ /* 0x000fe200078e00f1 */
[--C-:B------:R-:W-:Y:S01]  /*fa10*/  HSET2.LE.AND R2, R7, R251.reuse, PT ;  /* 0x000000fb07027233 */ /* 0x100fe20003803000 */
[----:B------:R-:W-:Y:S02]  /*fa20*/  IMAD.MOV.U32 R60, RZ, RZ, R240 ;  /* 0x000000ffff3c7224 */ /* 0x000fe400078e00f0 */
[----:B------:R-:W-:Y:S01]  /*fa30*/  IMAD.WIDE.U32 R240, R0, -0x326172a9, RZ ;  /* 0xcd9e8d5700f07825 */ /* 0x000fe200078e00ff */
[----:B------:R-:W-:Y:S01]  /*fa40*/  LOP3.LUT R9, R4, R65, RZ, 0xc0, !PT ;  /* 0x0000004104097212 */ /* 0x000fe200078ec0ff */
[----:B------:R-:W-:Y:S01]  /*fa50*/  HSET2.LE.AND R4, R12, R251, PT ;  /* 0x000000fb0c047233 */ /* 0x000fe20003803000 */
[----:B------:R-:W-:-:S02]  /*fa60*/  @!P5 PRMT R6, R72, 0x5410, RZ ;  /* 0x000054104806d816 */ /* 0x000fc400000000ff */
[----:B------:R-:W-:Y:S02]  /*fa70*/  LOP3.LUT R129, R2, R40, RZ, 0xc0, !PT ;  /* 0x0000002802817212 */ /* 0x000fe400078ec0ff */
[----:B------:R-:W-:Y:S02]  /*fa80*/  LOP3.LUT R2, R103, UR14, R246, 0x96, !PT ;  /* 0x0000000e67027c12 */ /* 0x000fe4000f8e96f6 */
[----:B------:R-:W-:Y:S01]  /*fa90*/  LOP3.LUT R0, R241, UR13, R102, 0x96, !PT ;  /* 0x0000000df1007c12 */ /* 0x000fe2000f8e9666 */
[----:B------:R1:W-:Y:S01]  /*faa0*/  STG.E.U16 [R28.64+-0x80], R6 ;  /* 0xffff80061c007986 */ /* 0x0003e2000c10151c */
[----:B------:R-:W-:Y:S01]  /*fab0*/  LOP3.LUT R128, R4, R45, RZ, 0xc0, !PT ;  /* 0x0000002d04807212 */ /* 0x000fe200078ec0ff */
[----:B------:R-:W-:-:S05]  /*fac0*/  IMAD.WIDE.U32 R4, R2, -0x2daee0ad, RZ ;  /* 0xd2511f5302047825 */ /* 0x000fca00078e00ff */
[----:B------:R-:W-:Y:S01]  /*fad0*/  LOP3.LUT R2, R5, UR12, R248, 0x96, !PT ;  /* 0x0000000c05027c12 */ /* 0x000fe2000f8e96f8 */
[----:B-1----:R-:W-:-:S05]  /*fae0*/  IMAD.WIDE.U32 R6, R0, -0x2daee0ad, RZ ;  /* 0xd2511f5300067825 */ /* 0x002fca00078e00ff */
        /* <DEDUP_REMOVED lines=9> */
[----:B------:R-:W-:Y:S01]  /*fb80*/  HSET2.LE.AND R0, R16, R251, PT ;  /* 0x000000fb10007233 */ /* 0x000fe20003803000 */
[----:B------:R-:W-:-:S04]  /*fb90*/  IMAD.WIDE.U32 R6, R6, -0x326172a9, RZ ;  /* 0xcd9e8d5706067825 */ /* 0x000fc800078e00ff */
[----:B------:R-:W-:-:S04]  /*fba0*/  IMAD.WIDE.U32 R4, R2, -0x326172a9, RZ ;  /* 0xcd9e8d5702047825 */ /* 0x000fc800078e00ff */
[----:B------:R-:W-:Y:S02]  /*fbb0*/  IMAD.MOV.U32 R97, RZ, RZ, R68 ;  /* 0x000000ffff617224 */ /* 0x000fe400078e0044 */
[----:B------:R-:W-:Y:S01]  /*fbc0*/  IMAD.MOV.U32 R68, RZ, RZ, R131 ;  /* 0x000000ffff447224 */ /* 0x000fe200078e0083 */
[----:B------:R-:W-:Y:S02]  /*fbd0*/  LOP3.LUT R131, R0, R37, RZ, 0xc0, !PT ;  /* 0x0000002500837212 */ /* 0x000fe400078ec0ff */
[----:B------:R-:W-:Y:S02]  /*fbe0*/  LOP3.LUT R0, R5, UR15, R6, 0x96, !PT ;  /* 0x0000000f05007c12 */ /* 0x000fe4000f8e9606 */
[----:B------:R-:W-:Y:S02]  /*fbf0*/  LOP3.LUT R2, R4, 0xffff, RZ, 0xc0, !PT ;  /* 0x0000ffff04027812 */ /* 0x000fe400078ec0ff */
[----:B------:R-:W-:Y:S02]  /*fc00*/  SHF.R.U32.HI R5, RZ, 0x10, R4 ;  /* 0x00000010ff057819 */ /* 0x000fe40000011604 */
[----:B------:R-:W-:-:S02]  /*fc10*/  LOP3.LUT R22, R7, UR7, R12, 0x96, !PT ;  /* 0x0000000707167c12 */ /* 0x000fc4000f8e960c */
[----:B------:R-:W-:Y:S02]  /*fc20*/  LOP3.LUT R7, R4, 0xff, RZ, 0xc0, !PT ;  /* 0x000000ff04077812 */ /* 0x000fe400078ec0ff */
[----:B------:R-:W-:Y:S02]  /*fc30*/  SHF.R.U32.HI R6, RZ, 0x18, R4 ;  /* 0x00000018ff067819 */ /* 0x000fe40000011604 */
[----:B------:R-:W-:Y:S02]  /*fc40*/  SHF.R.U32.HI R4, RZ, 0x8, R2 ;  /* 0x00000008ff047819 */ /* 0x000fe40000011602 */
[----:B------:R-:W-:-:S04]  /*fc50*/  LOP3.LUT R2, R5, 0xff, RZ, 0xc0, !PT ;  /* 0x000000ff05027812 */ /* 0x000fc800078ec0ff */
[----:B------:R-:W-:Y:S02]  /*fc60*/  PRMT R6, R2, 0x5410, R6 ;  /* 0x0000541002067816 */ /* 0x000fe40000000006 */
[C---:B------:R-:W-:Y:S02]  /*fc70*/  LOP3.LUT R2, R0.reuse, 0xffff, RZ, 0xc0, !PT ;  /* 0x0000ffff00027812 */ /* 0x040fe400078ec0ff */
[----:B------:R-:W-:Y:S02]  /*fc80*/  PRMT R7, R7, 0x5410, R4 ;  /* 0x0000541007077816 */ /* 0x000fe40000000004 */
[----:B------:R-:W-:Y:S02]  /*fc90*/  SHF.R.U32.HI R4, RZ, 0x8, R2 ;  /* 0x00000008ff047819 */ /* 0x000fe40000011602 */
        /* <DEDUP_REMOVED lines=14> */
[----:B------:R-:W-:Y:S02]  /*fd80*/  @!P1 HADD2 R74, -R34.H0_H0, -RZ.H0_H0 ;  /* 0xa00000ff224a9230 */ /* 0x000fe40000000900 */
[----:B------:R-:W-:Y:S01]  /*fd90*/  @!P4 HADD2 R73, -R27.H0_H0, -RZ.H0_H0 ;  /* 0xa00000ff1b49c230 */ /* 0x000fe20000000900 */
[----:B------:R-:W-:Y:S01]  /*fda0*/  PRMT R48, R34, 0x5410, R27 ;  /* 0x0000541022307816 */ /* 0x000fe2000000001b */
[----:B------:R-:W-:Y:S01]  /*fdb0*/  IMAD.MOV.U32 R72, RZ, RZ, R46 ;  /* 0x000000ffff487224 */ /* 0x000fe200078e002e */
[----:B------:R-:W-:Y:S01]  /*fdc0*/  @!P1 PRMT R34, R74, 0x5410, RZ ;  /* 0x000054104a229816 */ /* 0x000fe200000000ff */
[----:B------:R-:W-:Y:S01]  /*fdd0*/  IMAD.MOV.U32 R74, RZ, RZ, R85 ;  /* 0x000000ffff4a7224 */ /* 0x000fe200078e0055 */
[----:B------:R-:W-:Y:S01]  /*fde0*/  @!P4 PRMT R27, R73, 0x5410, RZ ;  /* 0x00005410491bc816 */ /* 0x000fe200000000ff */
[----:B------:R-:W-:Y:S02]  /*fdf0*/  IMAD.MOV.U32 R73, RZ, RZ, R47 ;  /* 0x000000ffff497224 */ /* 0x000fe400078e002f */
[----:B------:R-:W-:-:S02]  /*fe00*/  IMAD.MOV.U32 R75, RZ, RZ, R84 ;  /* 0x000000ffff4b7224 */ /* 0x000fc400078e0054 */
[----:B------:R-:W-:Y:S02]  /*fe10*/  IMAD.MOV.U32 R61, RZ, RZ, R215 ;  /* 0x000000ffff3d7224 */ /* 0x000fe400078e00d7 */
[----:B------:R-:W-:Y:S01]  /*fe20*/  IMAD.MOV.U32 R58, RZ, RZ, R214 ;  /* 0x000000ffff3a7224 */ /* 0x000fe200078e00d6 */
[----:B------:R1:W5:Y:S01]  /*fe30*/  LDL.LU R215, [R1+0xfc] ;  /* 0x0000fc0001d77983 */ /* 0x0003620000300800 */
[----:B------:R-:W-:Y:S02]  /*fe40*/  IMAD.MOV.U32 R16, RZ, RZ, R60 ;  /* 0x000000ffff107224 */ /* 0x000fe400078e003c */
[----:B------:R-:W-:Y:S01]  /*fe50*/  IMAD.MOV.U32 R17, RZ, RZ, R61 ;  /* 0x000000ffff117224 */ /* 0x000fe200078e003d */
[----:B------:R1:W5:Y:S01]  /*fe60*/  LDL.LU R214, [R1+0xf8] ;  /* 0x0000f80001d67983 */ /* 0x0003620000300800 */
[----:B------:R-:W-:Y:S02]  /*fe70*/  IMAD.MOV.U32 R60, RZ, RZ, R68 ;  /* 0x000000ffff3c7224 */ /* 0x000fe400078e0044 */
[----:B------:R-:W-:Y:S01]  /*fe80*/  IMAD.MOV.U32 R86, RZ, RZ, R213 ;  /* 0x000000ffff567224 */ /* 0x000fe200078e00d5 */
[----:B------:R1:W-:Y:S01]  /*fe90*/  STG.E.U16 [R20.64+-0x70], R18 ;  /* 0xffff901214007986 */ /* 0x0003e2000c10151c */
[----:B------:R-:W-:-:S02]  /*fea0*/  IMAD.MOV.U32 R61, RZ, RZ, R66 ;  /* 0x000000ffff3d7224 */ /* 0x000fc400078e0042 */
[----:B------:R-:W-:Y:S01]  /*feb0*/  IMAD.MOV.U32 R68, RZ, RZ, R78 ;  /* 0x000000ffff447224 */ /* 0x000fe200078e004e */
[----:B------:R1:W5:Y:S01]  /*fec0*/  LDL.LU R213, [R1+0xf4] ;  /* 0x0000f40001d57983 */ /* 0x0003620000300800 */
[----:B------:R-:W-:-:S03]  /*fed0*/  IMAD.MOV.U32 R87, RZ, RZ, R212 ;  /* 0x000000ffff577224 */ /* 0x000fc600078e00d4 */
[----:B--2---:R-:W2:Y:S01]  /*fee0*/  LDSM.16.MT88.4 R12, [R201+0xa000] ;  /* 0x00a00000c90c783b */ /* 0x004ea20000004200 */
[----:B-1----:R-:W-:Y:S02]  /*fef0*/  IMAD.MOV.U32 R18, RZ, RZ, R58 ;  /* 0x000000ffff127224 */ /* 0x002fe400078e003a */
[----:B------:R-:W-:Y:S01]  /*ff00*/  IMAD.MOV.U32 R100, RZ, RZ, R57 ;  /* 0x000000ffff647224 */ /* 0x000fe200078e0039 */
[----:B------:R1:W5:Y:S01]  /*ff10*/  LDL.LU R212, [R1+0xf0] ;  /* 0x0000f00001d47983 */ /* 0x0003620000300800 */
[-C--:B--2---:R-:W-:Y:S08]  /*ff20*/  HMMA.16816.F32 R152, R8, R12.reuse, R152 ;  /* 0x0000000c0898723c */ /* 0x084ff00000001898 */
[C---:B------:R-:W-:Y:S08]  /*ff30*/  HMMA.16816.F32 R168, R4.reuse, R12, R168 ;  /* 0x0000000c04a8723c */ /* 0x040ff000000018a8 */
[-C--:B------:R-:W-:Y:S08]  /*ff40*/  HMMA.16816.F32 R164, R4, R14.reuse, R164 ;  /* 0x0000000e04a4723c */ /* 0x080ff000000018a4 */
[----:B------:R-:W-:Y:S01]  /*ff50*/  HMMA.16816.F32 R36, R8, R14, R224 ;  /* 0x0000000e0824723c */ /* 0x000fe200000018e0 */
[----:B---3--:R-:W2:Y:S06]  /*ff60*/  LDSM.16.MT88.4 R12, [R203+0xa000] ;  /* 0x00a00000cb0c783b */ /* 0x008eac0000004200 */
[----:B------:R-:W-:-:S02]  /*ff70*/  IMAD.MOV.U32 R224, RZ, RZ, R42 ;  /* 0x000000ffffe07224 */ /* 0x000fc400078e002a */
[----:B------:R-:W-:Y:S01]  /*ff80*/  IMAD.MOV.U32 R225, RZ, RZ, R43 ;  /* 0x000000ffffe17224 */ /* 0x000fe200078e002b */
        /* <DEDUP_REMOVED lines=8> */
[----:B------:R-:W-:Y:S01]  /*10010*/  IMAD.MOV.U32 R56, RZ, RZ, R69 ;  /* 0x000000ffff387224 */ /* 0x000fe200078e0045 */
[----:B------:R1:W5:Y:S01]  /*10020*/  LDL.LU R211, [R1+0xec] ;  /* 0x0000ec0001d37983 */ /* 0x0003620000300800 */
[----:B------:R-:W-:Y:S02]  /*10030*/  IMAD.MOV.U32 R57, RZ, RZ, R95 ;  /* 0x000000ffff397224 */ /* 0x000fe400078e005f */
[----:B------:R-:W-:Y:S02]  /*10040*/  IMAD.MOV.U32 R58, RZ, RZ, R94 ;  /* 0x000000ffff3a7224 */ /* 0x000fe400078e005e */
        /* <DEDUP_REMOVED lines=19> */
[----:B------:R-:W-:Y:S01]  /*10180*/  IMAD.MOV.U32 R226, RZ, RZ, R44 ;  /* 0x000000ffffe27224 */ /* 0x000fe200078e002c */
[C---:B--2---:R-:W-:Y:S01]  /*10190*/  HMMA.16816.F32 R60, R8.reuse, R14, R60 ;  /* 0x0000000e083c723c */ /* 0x044fe2000000183c */
[----:B------:R-:W-:Y:S01]  /*101a0*/  IMAD.MOV.U32 R227, RZ, RZ, R55 ;  /* 0x000000ffffe37224 */ /* 0x000fe200078e0037 */
[----:B------:R1:W5:Y:S04]  /*101b0*/  LDL.LU R202, [R1+0xd4] ;  /* 0x0000d40001ca7983 */ /* 0x0003680000300800 */
[----:B------:R1:W5:Y:S02]  /*101c0*/  LDL.LU R200, [R1+0xd0] ;  /* 0x0000d00001c87983 */ /* 0x0003640000300800 */
[-C--:B------:R-:W-:Y:S08]  /*101d0*/  HMMA.16816.F32 R44, R8, R12.reuse, R56 ;  /* 0x0000000c082c723c */ /* 0x080ff00000001838 */
[C---:B------:R-:W-:Y:S08]  /*101e0*/  HMMA.16816.F32 R52, R4.reuse, R12, R116 ;  /* 0x0000000c0434723c */ /* 0x040ff00000001874 */
[----:B------:R-:W-:Y:S01]  /*101f0*/  HMMA.16816.F32 R56, R4, R14, R140 ;  /* 0x0000000e0438723c */ /* 0x000fe2000000188c */
[----:B------:R-:W2:Y:S01]  /*10200*/  LDSM.16.MT88.4 R12, [R205+0xa000] ;  /* 0x00a00000cd0c783b */ /* 0x000ea20000004200 */
[----:B------:R-:W-:-:S02]  /*10210*/  IMAD.MOV.U32 R101, RZ, RZ, R83 ;  /* 0x000000ffff657224 */ /* 0x000fc400078e0053 */
[----:B------:R-:W-:-:S03]  /*10220*/  IMAD.MOV.U32 R103, RZ, RZ, R82 ;  /* 0x000000ffff677224 */ /* 0x000fc600078e0052 */
[----:B------:R-:W-:Y:S02]  /*10230*/  IMAD.MOV.U32 R140, RZ, RZ, R68 ;  /* 0x000000ffff8c7224 */ /* 0x000fe400078e0044 */
[----:B------:R-:W-:Y:S02]  /*10240*/  IMAD.MOV.U32 R142, RZ, RZ, R69 ;  /* 0x000000ffff8e7224 */ /* 0x000fe400078e0045 */
[----:B------:R-:W-:Y:S01]  /*10250*/  IMAD.MOV.U32 R143, RZ, RZ, R79 ;  /* 0x000000ffff8f7224 */ /* 0x000fe200078e004f */
[-C--:B--2---:R-:W-:Y:S07]  /*10260*/  HMMA.16816.F32 R72, R4, R12.reuse, R148 ;  /* 0x0000000c0448723c */ /* 0x084fee0000001894 */
[----:B------:R-:W-:Y:S01]  /*10270*/  IMAD.MOV.U32 R148, RZ, RZ, R78 ;  /* 0x000000ffff947224 */ /* 0x000fe200078e004e */
[----:B------:R-:W-:Y:S01]  /*10280*/  HMMA.16816.F32 R68, R8, R12, R84 ;  /* 0x0000000c0844723c */ /* 0x000fe20000001854 */
[----:B------:R-:W-:-:S02]  /*10290*/  IMAD.MOV.U32 R149, RZ, RZ, R80 ;  /* 0x000000ffff957224 */ /* 0x000fc400078e0050 */
[----:B------:R-:W-:Y:S02]  /*102a0*/  IMAD.MOV.U32 R150, RZ, RZ, R77 ;  /* 0x000000ffff967224 */ /* 0x000fe400078e004d */
[----:B------:R-:W-:-:S03]  /*102b0*/  IMAD.MOV.U32 R151, RZ, RZ, R76 ;  /* 0x000000ffff977224 */ /* 0x000fc600078e004c */
[-C--:B------:R-:W-:Y:S08]  /*102c0*/  HMMA.16816.F32 R76, R4, R14.reuse, R192 ;  /* 0x0000000e044c723c */ /* 0x080ff000000018c0 */
[----:B------:R-:W-:Y:S01]  /*102d0*/  HMMA.16816.F32 R80, R8, R14, R92 ;  /* 0x0000000e0850723c */ /* 0x000fe2000000185c */
[----:B------:R-:W2:Y:S01]  /*102e0*/  LDSM.16.MT88.4 R12, [R201+0xb000] ;  /* 0x00b00000c90c783b */ /* 0x000ea20000004200 */
[----:B------:R-:W-:-:S06]  /*102f0*/  IMAD.MOV.U32 R19, RZ, RZ, R67 ;  /* 0x000000ffff137224 */ /* 0x000fcc00078e0043 */
        /* <DEDUP_REMOVED lines=9> */
[----:B------:R-:W2:Y:S04]  /*10390*/  LDSM.16.MT88.4 R16, [R206+0xb000] ;  /* 0x00b00000ce10783b */ /* 0x000ea80000004200 */
[----:B------:R-:W3:Y:S01]  /*103a0*/  LDSM.16.MT88.4 R12, [R205+0xb000] ;  /* 0x00b00000cd0c783b */ /* 0x000ee20000004200 */
[----:B------:R-:W-:-:S02]  /*103b0*/  IMAD.MOV.U32 R141, RZ, RZ, R66 ;  /* 0x000000ffff8d7224 */ /* 0x000fc400078e0042 */
[C---:B--2---:R-:W-:Y:S08]  /*103c0*/  HMMA.16816.F32 R104, R4.reuse, R16, R104 ;  /* 0x000000100468723c */ /* 0x044ff00000001868 */
[C---:B------:R-:W-:Y:S08]  /*103d0*/  HMMA.16816.F32 R108, R4.reuse, R18, R108 ;  /* 0x00000012046c723c */ /* 0x040ff0000000186c */
[C---:B---3--:R-:W-:Y:S08]  /*103e0*/  HMMA.16816.F32 R120, R4.reuse, R12, R120 ;  /* 0x0000000c0478723c */ /* 0x048ff00000001878 */
[----:B------:R-:W-:Y:S07]  /*103f0*/  HMMA.16816.F32 R116, R4, R14, R124 ;  /* 0x0000000e0474723c */ /* 0x000fee000000187c */
[----:B------:R-:W-:-:S05]  /*10400*/  IMAD.WIDE.U32 R4, R22, -0x2daee0ad, RZ ;  /* 0xd2511f5316047825 */ /* 0x000fca00078e00ff */
[C---:B------:R-:W-:Y:S02]  /*10410*/  LOP3.LUT R2, R4.reuse, 0xffff, RZ, 0xc0, !PT ;  /* 0x0000ffff04027812 */ /* 0x040fe400078ec0ff */
[----:B------:R-:W-:Y:S02]  /*10420*/  SHF.R.U32.HI R6, RZ, 0x10, R4 ;  /* 0x00000010ff067819 */ /* 0x000fe40000011604 */
[----:B------:R-:W-:Y:S02]  /*10430*/  LOP3.LUT R0, R5, UR16, R24, 0x96, !PT ;  /* 0x0000001005007c12 */ /* 0x000fe4000f8e9618 */
[----:B------:R-:W-:Y:S02]  /*10440*/  LOP3.LUT R7, R4, 0xff, RZ, 0xc0, !PT ;  /* 0x000000ff04077812 */ /* 0x000fe400078ec0ff */
[----:B------:R-:W-:Y:S02]  /*10450*/  SHF.R.U32.HI R5, RZ, 0x18, R4 ;  /* 0x00000018ff057819 */ /* 0x000fe40000011604 */
[----:B------:R-:W-:-:S02]  /*10460*/  SHF.R.U32.HI R4, RZ, 0x8, R2 ;  /* 0x00000008ff047819 */ /* 0x000fc40000011602 */
[----:B------:R-:W-:Y:S01]  /*10470*/  LOP3.LUT R2, R6, 0xff, RZ, 0xc0, !PT ;  /* 0x000000ff06027812 */ /* 0x000fe200078ec0ff */
[C---:B------:R-:W-:Y:S08]  /*10480*/  HMMA.16816.F32 R216, R8.reuse, R16, R148 ;  /* 0x0000001008d8723c */ /* 0x040ff00000001894 */
[C---:B------:R-:W-:Y:S01]  /*10490*/  HMMA.16816.F32 R228, R8.reuse, R12, R96 ;  /* 0x0000000c08e4723c */ /* 0x040fe20000001860 */
[----:B------:R-:W-:Y:S01]  /*104a0*/  SHF.R.U32.HI R6, RZ, 0x18, R0 ;  /* 0x00000018ff067819 */ /* 0x000fe20000011600 */
[----:B------:R-:W2:Y:S04]  /*104b0*/  LDSM.16.MT88.4 R148, [R201+0xa800] ;  /* 0x00a80000c994783b */ /* 0x000ea80000004200 */
[----:B------:R-:W-:Y:S02]  /*104c0*/  LDSM.16.MT88.4 R96, [R203+0xb800] ;  /* 0x00b80000cb60783b */ /* 0x000fe40000004200 */
[C---:B------:R-:W-:Y:S02]  /*104d0*/  HMMA.16816.F32 R16, R8.reuse, R18, R140 ;  /* 0x000000120810723c */ /* 0x040fe4000000188c */
[----:B------:R-:W3:Y:S06]  /*104e0*/  LDSM.16.MT88.4 R140, [R203+0xa800] ;  /* 0x00a80000cb8c783b */ /* 0x000eec0000004200 */
[----:B------:R-:W-:Y:S01]  /*104f0*/  HMMA.16816.F32 R12, R8, R14, R112 ;  /* 0x0000000e080c723c */ /* 0x000fe20000001870 */
[----:B------:R-:W-:Y:S06]  /*10500*/  LDSM.16.MT88.4 R112, [R206+0xb800] ;  /* 0x00b80000ce70783b */ /* 0x000fec0000004200 */
[----:B------:R-:W-:-:S02]  /*10510*/  PRMT R9, R2, 0x5410, R5 ;  /* 0x0000541002097816 */ /* 0x000fc40000000005 */
[----:B------:R-:W-:Y:S02]  /*10520*/  PRMT R8, R7, 0x5410, R4 ;  /* 0x0000541007087816 */ /* 0x000fe40000000004 */
[----:B------:R-:W-:Y:S02]  /*10530*/  LOP3.LUT R2, R0, 0xffff, RZ, 0xc0, !PT ;  /* 0x0000ffff00027812 */ /* 0x000fe400078ec0ff */
[----:B------:R-:W-:Y:S02]  /*10540*/  SHF.R.U32.HI R4, RZ, 0x10, R0 ;  /* 0x00000010ff047819 */ /* 0x000fe40000011600 */
[----:B------:R-:W-:Y:S02]  /*10550*/  SHF.R.U32.HI R5, RZ, 0x8, R2 ;  /* 0x00000008ff057819 */ /* 0x000fe40000011602 */
[----:B------:R-:W-:Y:S02]  /*10560*/  LOP3.LUT R2, R4, 0xff, RZ, 0xc0, !PT ;  /* 0x000000ff04027812 */ /* 0x000fe400078ec0ff */
[----:B------:R-:W-:Y:S01]  /*10570*/  LOP3.LUT R7, R0, 0xff, RZ, 0xc0, !PT ;  /* 0x000000ff00077812 */ /* 0x000fe200078ec0ff */
[----:B------:R-:W-:Y:S01]  /*10580*/  HSET2.LE.AND R0, R8, R251, PT ;  /* 0x000000fb08007233 */ /* 0x000fe20003803000 */
[----:B------:R-:W-:-:S02]  /*10590*/  PRMT R4, R2, 0x5410, R6 ;  /* 0x0000541002047816 */ /* 0x000fc40000000006 */
[----:B------:R-:W-:Y:S02]  /*105a0*/  PRMT R5, R7, 0x5410, R5 ;  /* 0x0000541007057816 */ /* 0x000fe40000000005 */
[----:B------:R-:W-:Y:S01]  /*105b0*/  LOP3.LUT R126, R0, R51, RZ, 0xc0, !PT ;  /* 0x00000033007e7212 */ /* 0x000fe200078ec0ff */
[--C-:B------:R-:W-:Y:S02]  /*105c0*/  HSET2.LE.AND R0, R9, R251.reuse, PT ;  /* 0x000000fb09007233 */ /* 0x100fe40003803000 */
[--C-:B------:R-:W-:Y:S02]  /*105d0*/  HSET2.LE.AND R4, R4, R251.reuse, PT ;  /* 0x000000fb04047233 */ /* 0x100fe40003803000 */
[----:B------:R-:W-:Y:S01]  /*105e0*/  HSET2.LE.AND R2, R5, R251, PT ;  /* 0x000000fb05027233 */ /* 0x000fe20003803000 */
[----:B------:R-:W-:Y:S02]  /*105f0*/  LOP3.LUT R127, R0, R50, RZ, 0xc0, !PT ;  /* 0x00000032007f7212 */ /* 0x000fe400078ec0ff */
[----:B------:R-:W-:-:S02]  /*10600*/  LOP3.LUT R125, R4, R48, RZ, 0xc0, !PT ;  /* 0x00000030047d7212 */ /* 0x000fc400078ec0ff */
[----:B------:R-:W4:Y:S01]  /*10610*/  LDSM.16.MT88.4 R48, [R206+0xa800] ;  /* 0x00a80000ce30783b */ /* 0x000f220000004200 */
[----:B------:R-:W-:-:S03]  /*10620*/  LOP3.LUT R124, R2, R64, RZ, 0xc0, !PT ;  /* 0x00000040027c7212 */ /* 0x000fc600078ec0ff */
[----:B------:R-:W1:Y:S01]  /*10630*/  LDSM.16.MT88.4 R64, [R205+0xa800] ;  /* 0x00a80000cd40783b */ /* 0x000e620000004200 */
[-C--:B--2---:R-:W-:Y:S03]  /*10640*/  HMMA.16816.F32 R152, R128, R148.reuse, R152 ;  /* 0x000000948098723c */ /* 0x084fe60000001898 */
[----:B------:R-:W-:Y:S05]  /*10650*/  LDSM.16.MT88.4 R4, [R205+0xb800] ;  /* 0x00b80000cd04783b */ /* 0x000fea0000004200 */
[C---:B------:R-:W-:Y:S08]  /*10660*/  HMMA.16816.F32 R168, R124.reuse, R148, R168 ;  /* 0x000000947ca8723c */ /* 0x040ff000000018a8 */
[-C--:B------:R-:W-:Y:S08]  /*10670*/  HMMA.16816.F32 R164, R124, R150.reuse, R164 ;  /* 0x000000967ca4723c */ /* 0x080ff000000018a4 */
[C---:B------:R-:W-:Y:S08]  /*10680*/  HMMA.16816.F32 R148, R128.reuse, R150, R36 ;  /* 0x000000968094723c */ /* 0x040ff00000001824 */
        /* <DEDUP_REMOVED lines=12> */
[----:B------:R-:W1:Y:S04]  /*10750*/  LDSM.16.MT88.4 R80, [R201+0xb800] ;  /* 0x00b80000c950783b */ /* 0x000e680000004200 */
        /* <DEDUP_REMOVED lines=23> */
[----:B------:R-:W-:Y:S01]  /*108d0*/  FADD.FTZ R0, R236, R250 ;  /* 0x000000faec007221 */ /* 0x000fe20000010000 */
[----:B-1----:R-:W-:Y:S01]  /*108e0*/  HMMA.16816.F32 R76, R124, R82, R92 ;  /* 0x000000527c4c723c */ /* 0x002fe2000000185c */
[----:B------:R-:W-:Y:S01]  /*108f0*/  FADD.FTZ R2, R191, R244 ;  /* 0x000000f4bf027221 */ /* 0x000fe20000010000 */
[----:B------:R-:W-:Y:S01]  /*10900*/  IADD3 R244, P1, R20, -0xc0, RZ ;  /* 0xffffff4014f47810 */ /* 0x000fe20007f3e0ff */
        /* <DEDUP_REMOVED lines=11> */
[C---:B------:R-:W-:Y:S07]  /*109c0*/  HMMA.16816.F32 R100, R128.reuse, R112, R216 ;  /* 0x000000708064723c */ /* 0x040fee00000018d8 */
[----:B------:R-:W-:Y:S01]  /*109d0*/  FADD.FTZ R217, R243, R245 ;  /* 0x000000f5f3d97221 */ /* 0x000fe20000010000 */
[----:B------:R-:W-:Y:S01]  /*109e0*/  HMMA.16816.F32 R80, R128, R82, R192 ;  /* 0x000000528050723c */ /* 0x000fe200000018c0 */
[----:B------:R-:W-:-:S02]  /*109f0*/  IADD3.X R243, R21, -0x1, RZ, P1, !PT ;  /* 0xffffffff15f37810 */ /* 0x000fc40000ffe4ff */
[----:B------:R-:W-:-:S05]  /*10a00*/  FADD.FTZ R217, R237, R217 ;  /* 0x000000d9edd97221 */ /* 0x000fca0000010000 */
[C---:B------:R-:W-:Y:S08]  /*10a10*/  HMMA.16816.F32 R96, R128.reuse, R98, R220 ;  /* 0x000000628060723c */ /* 0x040ff000000018dc */
[C---:B------:R-:W-:Y:S08]  /*10a20*/  HMMA.16816.F32 R112, R128.reuse, R114, R16 ;  /* 0x000000728070723c */ /* 0x040ff00000001810 */
[C---:B------:R-:W-:Y:S08]  /*10a30*/  HMMA.16816.F32 R116, R128.reuse, R4, R228 ;  /* 0x000000048074723c */ /* 0x040ff000000018e4 */
[----:B------:R-:W-:Y:S01]  /*10a40*/  HMMA.16816.F32 R128, R128, R6, R12 ;  /* 0x000000068080723c */ /* 0x000fe2000000180c */
[----:B------:R-:W-:-:S02]  /*10a50*/  FADD.FTZ R230, R235, R0 ;  /* 0x00000000ebe67221 */ /* 0x000fc40000010000 */
[----:B------:R-:W-:Y:S01]  /*10a60*/  FADD.FTZ R231, R232, R2 ;  /* 0x00000002e8e77221 */ /* 0x000fe20000010000 */
[----:B------:R-:W-:Y:S08]  /*10a70*/  @!P0 BRA `(.L_x_1092) ;  /* 0x0000a25000008947 */ /* 0x000ff00003800000 */
[----:B--2---:R-:W2:Y:S04]  /*10a80*/  LDL.64 R22, [R1+0xb8] ;  /* 0x0000b80001167983 */ /* 0x004ea80000100a00 */
        /* <DEDUP_REMOVED lines=16> */
[C---:B------:R-:W-:Y:S02]  /*10b90*/  IADD3 R2, P0, R0.reuse, UR23, RZ ;  /* 0x0000001700027c10 */ /* 0x040fe4000ff1e0ff */
        /* <DEDUP_REMOVED lines=176> */
.L_x_1101:
[----:B------:R-:W-:Y:S05]  /*116a0*/  BSYNC B0 ;  /* 0x0000000000007941 */ /* 0x000fea0003800000 */
.L_x_1100:
[----:B------:R-:W0:Y:S02]  /*116b0*/  LDGDEPBAR ;  /* 0x00000000000079af */ /* 0x000e240000000000 */
.L_x_1099:
[----:B------:R-:W-:Y:S01]  /*116c0*/  IMAD.U32 R0, RZ, RZ, UR32 ;  /* 0x00000020ff007e24 */ /* 0x000fe2000f8e00ff */
[----:B------:R-:W-:Y:S03]  /*116d0*/  STL [R1+0x10c], R201 ;  /* 0x00010cc901007387 */ /* 0x000fe60000100800 */
[----:B------:R-:W-:Y:S01]  /*116e0*/  IMAD R0, R0, 0x20, R252 ;  /* 0x0000002000007824 */ /* 0x000fe200078e02fc */
[----:B------:R-:W-:Y:S04]  /*116f0*/  STL [R1+0x108], R203 ;  /* 0x000108cb01007387 */ /* 0x000fe80000100800 */
[C---:B------:R-:W-:Y:S01]  /*11700*/  ISETP.GE.AND P1, PT, R0.reuse, R172, PT ;  /* 0x000000ac0000720c */ /* 0x040fe20003f26270 */
[----:B------:R-:W-:Y:S01]  /*11710*/  STL [R1+0x104], R206 ;  /* 0x000104ce01007387 */ /* 0x000fe20000100800 */
[----:B--2---:R-:W-:-:S02]  /*11720*/  IADD3 R5, R0, 0x1, RZ ;  /* 0x0000000100057810 */ /* 0x004fc40007ffe0ff */
[----:B------:R-:W-:Y:S01]  /*11730*/  FSEL R12, R180, -INF , !P1 ;  /* 0xff800000b40c7808 */ /* 0x000fe20004800000 */
[----:B------:R-:W-:Y:S01]  /*11740*/  STL [R1+0x100], R205 ;  /* 0x000100cd01007387 */ /* 0x000fe20000100800 */
[-C--:B------:R-:W-:Y:S02]  /*11750*/  ISETP.GE.AND P6, PT, R5, R172.reuse, PT ;  /* 0x000000ac0500720c */ /* 0x080fe40003fc6270 */
[C---:B-1----:R-:W-:Y:S01]  /*11760*/  IADD3 R11, R0.reuse, 0x8, RZ ;  /* 0x00000008000b7810 */ /* 0x042fe20007ffe0ff */
[----:B------:R-:W-:Y:S01]  /*11770*/  STL [R1+0xfc], R215 ;  /* 0x0000fcd701007387 */ /* 0x000fe20000100800 */
[----:B------:R-:W-:Y:S02]  /*11780*/  IADD3 R10, R0, 0x9, RZ ;  /* 0x00000009000a7810 */ /* 0x000fe40007ffe0ff */
[----:B------:R-:W-:Y:S01]  /*11790*/  ISETP.GE.AND P5, PT, R11, R172, PT ;  /* 0x000000ac0b00720c */ /* 0x000fe20003fa6270 */
[----:B------:R-:W-:Y:S01]  /*117a0*/  STL [R1+0xf8], R214 ;  /* 0x0000f8d601007387 */ /* 0x000fe20000100800 */
[----:B------:R-:W-:-:S02]  /*117b0*/  FSEL R19, R181, -INF , !P6 ;  /* 0xff800000b5137808 */ /* 0x000fc40007000000 */
[----:B------:R-:W-:Y:S01]  /*117c0*/  FMNMX.FTZ R2, R133, R12, !PT ;  /* 0x0000000c85027209 */ /* 0x000fe20007810000 */
[----:B------:R-:W-:Y:S01]  /*117d0*/  STL [R1+0xf4], R213 ;  /* 0x0000f4d501007387 */ /* 0x000fe20000100800 */
[----:B------:R-:W-:Y:S02]  /*117e0*/  IADD3 R9, R0, 0x10, RZ ;  /* 0x0000001000097810 */ /* 0x000fe40007ffe0ff */
[----:B------:R-:W-:Y:S01]  /*117f0*/  ISETP.GE.AND P4, PT, R10, R172, PT ;  /* 0x000000ac0a00720c */ /* 0x000fe20003f86270 */
[----:B------:R1:W-:Y:S01]  /*11800*/  STL [R1+0xf0], R212 ;  /* 0x0000f0d401007387 */ /* 0x0003e20000100800 */
[----:B------:R-:W-:Y:S02]  /*11810*/  FSEL R18, R176, -INF , !P5 ;  /* 0xff800000b0127808 */ /* 0x000fe40006800000 */
[----:B------:R-:W-:Y:S01]  /*11820*/  FMNMX.FTZ R2, R19, R2, !PT ;  /* 0x0000000213027209 */ /* 0x000fe20007810000 */
[----:B------:R-:W-:Y:S01]  /*11830*/  STL [R1+0xec], R211 ;  /* 0x0000ecd301007387 */ /* 0x000fe20000100800 */
[----:B------:R-:W-:-:S02]  /*11840*/  ISETP.GE.AND P1, PT, R9, R172, PT ;  /* 0x000000ac0900720c */ /* 0x000fc40003f26270 */
[----:B------:R-:W-:Y:S01]  /*11850*/  FSEL R17, R177, -INF , !P4 ;  /* 0xff800000b1117808 */ /* 0x000fe20006000000 */
[----:B------:R-:W-:Y:S01]  /*11860*/  STL [R1+0xe8], R210 ;  /* 0x0000e8d201007387 */ /* 0x000fe20000100800 */
[----:B------:R-:W-:Y:S02]  /*11870*/  IADD3 R8, R0, 0x11, RZ ;  /* 0x0000001100087810 */ /* 0x000fe40007ffe0ff */
[----:B------:R-:W-:Y:S01]  /*11880*/  FMNMX.FTZ R2, R18, R2, !PT ;  /* 0x0000000212027209 */ /* 0x000fe20007810000 */
[----:B------:R-:W-:Y:S01]  /*11890*/  STL [R1+0xe4], R209 ;  /* 0x0000e4d101007387 */ /* 0x000fe20000100800 */
[----:B------:R-:W-:Y:S02]  /*118a0*/  IADD3 R7, R0, 0x18, RZ ;  /* 0x0000001800077810 */ /* 0x000fe40007ffe0ff */
[----:B------:R-:W-:Y:S01]  /*118b0*/  ISETP.GE.AND P5, PT, R8, R172, PT ;  /* 0x000000ac0800720c */ /* 0x000fe20003fa6270 */
[----:B------:R-:W-:Y:S01]  /*118c0*/  STL [R1+0xe0], R208 ;  /* 0x0000e0d001007387 */ /* 0x000fe20000100800 */
[----:B------:R-:W-:-:S02]  /*118d0*/  FSEL R16, R136, -INF , !P1 ;  /* 0xff80000088107808 */ /* 0x000fc40004800000 */
[----:B------:R-:W-:Y:S01]  /*118e0*/  FMNMX.FTZ R2, R17, R2, !PT ;  /* 0x0000000211027209 */ /* 0x000fe20007810000 */
[----:B------:R-:W-:Y:S01]  /*118f0*/  STL [R1+0xdc], R207 ;  /* 0x0000dccf01007387 */ /* 0x000fe20000100800 */
[----:B------:R-:W-:Y:S02]  /*11900*/  ISETP.GE.AND P4, PT, R7, R172, PT ;  /* 0x000000ac0700720c */ /* 0x000fe40003f86270 */
[----:B------:R-:W-:Y:S01]  /*11910*/  FSEL R15, R137, -INF , !P5 ;  /* 0xff800000890f7808 */ /* 0x000fe20006800000 */
[----:B------:R-:W-:Y:S01]  /*11920*/  STL [R1+0xd8], R204 ;  /* 0x0000d8cc01007387 */ /* 0x000fe20000100800 */
[----:B------:R-:W-:Y:S02]  /*11930*/  IADD3 R6, R0, 0x19, RZ ;  /* 0x0000001900067810 */ /* 0x000fe40007ffe0ff */
[----:B------:R-:W-:Y:S01]  /*11940*/  FMNMX.FTZ R2, R16, R2, !PT ;  /* 0x0000000210027209 */ /* 0x000fe20007810000 */
[----:B------:R-:W-:Y:S01]  /*11950*/  STL [R1+0xd4], R202 ;  /* 0x0000d4ca01007387 */ /* 0x000fe20000100800 */
[----:B------:R-:W-:-:S02]  /*11960*/  ISETP.GE.AND P1, PT, R6, R172, PT ;  /* 0x000000ac0600720c */ /* 0x000fc40003f26270 */
[----:B------:R-:W-:Y:S01]  /*11970*/  FSEL R14, R24, -INF , !P4 ;  /* 0xff800000180e7808 */ /* 0x000fe20006000000 */
[----:B------:R-:W-:Y:S01]  /*11980*/  STL [R1+0xd0], R200 ;  /* 0x0000d0c801007387 */ /* 0x000fe20000100800 */
[----:B------:R-:W-:Y:S02]  /*11990*/  FMNMX.FTZ R2, R15, R2, !PT ;  /* 0x000000020f027209 */ /* 0x000fe40007810000 */
[----:B------:R-:W-:Y:S01]  /*119a0*/  FSEL R13, R25, -INF , !P1 ;  /* 0xff800000190d7808 */ /* 0x000fe20004800000 */
[----:B------:R-:W2:Y:S01]  /*119b0*/  LDL.64 R250, [R1+0x28] ;  /* 0x0000280001fa7983 */ /* 0x000ea20000100a00 */
[----:B------:R-:W-:-:S03]  /*119c0*/  FMNMX.FTZ R2, R14, R2, !PT ;  /* 0x000000020e027209 */ /* 0x000fc60007810000 */
[----:B-1----:R-:W3:Y:S01]  /*119d0*/  LDL.64 R212, [R1+0x20] ;  /* 0x0000200001d47983 */ /* 0x002ee20000100a00 */
[----:B------:R-:W-:Y:S02]  /*119e0*/  FMNMX.FTZ R2, R13, R2, !PT ;  /* 0x000000020d027209 */ /* 0x000fe40007810000 */
[C---:B------:R-:W-:Y:S01]  /*119f0*/  ISETP.GE.AND P4, PT, R0.reuse, R173, PT ;  /* 0x000000ad0000720c */ /* 0x040fe20003f86270 */
[----:B------:R-:W-:Y:S01]  /*11a00*/  STL [R1+0x110], R252 ;  /* 0x000110fc01007387 */ /* 0x000fe20000100800 */
[-C--:B------:R-:W-:Y:S02]  /*11a10*/  ISETP.GE.AND P6, PT, R0, R175.reuse, PT ;  /* 0x000000af0000720c */ /* 0x080fe40003fc6270 */
[----:B------:R-:W-:Y:S01]  /*11a20*/  ISETP.GE.AND P5, PT, R5, R175, PT ;  /* 0x000000af0500720c */ /* 0x000fe20003fa6270 */
[----:B------:R-:W1:Y:S03]  /*11a30*/  SHFL.BFLY PT, R4, R2, 0x2, 0x1f ;  /* 0x0c401f0002047f89 */ /* 0x000e6600000e0000 */
[----:B------:R-:W-:Y:S01]  /*11a40*/  FSEL R25, R197, -INF , !P5 ;  /* 0xff800000c5197808 */ /* 0x000fe20006800000 */
[----:B------:R-:W-:Y:S01]  /*11a50*/  STL [R1+0x114], R172 ;  /* 0x000114ac01007387 */ /* 0x000fe20000100800 */
[----:B-1----:R-:W-:-:S05]  /*11a60*/  FMNMX.FTZ R2, R2, R4, !PT ;  /* 0x0000000402027209 */ /* 0x002fca0007810000 */
[----:B------:R-:W1:Y:S02]  /*11a70*/  SHFL.BFLY PT, R4, R2, 0x1, 0x1f ;  /* 0x0c201f0002047f89 */ /* 0x000e6400000e0000 */
[----:B-1----:R-:W-:-:S04]  /*11a80*/  FMNMX.FTZ R237, R2, R4, !PT ;  /* 0x0000000402ed7209 */ /* 0x002fc80007810000 */
[C---:B------:R-:W-:Y:S01]  /*11a90*/  FSETP.NEU.FTZ.AND P1, PT, R237.reuse, -INF , PT ;  /* 0xff800000ed00780b */ /* 0x040fe20003f3d000 */
[----:B------:R1:W-:Y:S03]  /*11aa0*/  STL [R1+0x118], R237 ;  /* 0x000118ed01007387 */ /* 0x0003e60000100800 */
[----:B------:R-:W-:-:S05]  /*11ab0*/  FSEL R2, R237, RZ, P1 ;  /* 0x000000ffed027208 */ /* 0x000fca0000800000 */
[----:B------:R-:W-:-:S04]  /*11ac0*/  FADD.FTZ R2, R133, -R2 ;  /* 0x8000000285027221 */ /* 0x000fc80000010000 */
[----:B------:R-:W-:Y:S02]  /*11ad0*/  FMUL.FTZ R4, R2, c[0x0][0x23c] ;  /* 0x00008f0002047a20 */ /* 0x000fe40000410000 */
[----:B------:R-:W-:-:S04]  /*11ae0*/  FMUL.FTZ R2, R237, c[0x0][0x23c] ;  /* 0x00008f00ed027a20 */ /* 0x000fc80000410000 */
[----:B------:R-:W4:Y:S01]  /*11af0*/  MUFU.EX2 R4, R4 ;  /* 0x0000000400047308 */ /* 0x000f220000000800 */
[----:B------:R-:W-:Y:S02]  /*11b00*/  FSEL R2, R2, RZ, P1 ;  /* 0x000000ff02027208 */ /* 0x000fe40000800000 */
[----:B------:R-:W-:-:S03]  /*11b10*/  ISETP.GE.AND P1, PT, R5, R173, PT ;  /* 0x000000ad0500720c */ /* 0x000fc60003f26270 */
[--C-:B------:R-:W-:Y:S02]  /*11b20*/  FFMA.FTZ R12, R12, c[0x0][0x23c], -R2.reuse ;  /* 0x00008f000c0c7a23 */ /* 0x100fe40000010802 */
[--C-:B------:R-:W-:Y:S02]  /*11b30*/  FFMA.FTZ R19, R19, c[0x0][0x23c], -R2.reuse ;  /* 0x00008f0013137a23 */ /* 0x100fe40000010802 */
[--C-:B------:R-:W-:Y:S02]  /*11b40*/  FFMA.FTZ R133, R18, c[0x0][0x23c], -R2.reuse ;  /* 0x00008f0012857a23 */ /* 0x100fe40000010802 */
[--C-:B------:R-:W-:Y:S01]  /*11b50*/  FFMA.FTZ R135, R17, c[0x0][0x23c], -R2.reuse ;  /* 0x00008f0011877a23 */ /* 0x100fe20000010802 */
[----:B------:R-:W-:Y:S01]  /*11b60*/  MUFU.EX2 R12, R12 ;  /* 0x0000000c000c7308 */ /* 0x000fe20000000800 */
[--C-:B------:R-:W-:Y:S02]  /*11b70*/  FFMA.FTZ R136, R16, c[0x0][0x23c], -R2.reuse ;  /* 0x00008f0010887a23 */ /* 0x100fe40000010802 */
[----:B------:R-:W-:-:S02]  /*11b80*/  FFMA.FTZ R137, R15, c[0x0][0x23c], -R2 ;  /* 0x00008f000f897a23 */ /* 0x000fc40000010802 */
[--C-:B------:R-:W-:Y:S02]  /*11b90*/  FFMA.FTZ R177, R14, c[0x0][0x23c], -R2.reuse ;  /* 0x00008f000eb17a23 */ /* 0x100fe40000010802 */
[----:B------:R-:W-:Y:S02]  /*11ba0*/  FFMA.FTZ R176, R13, c[0x0][0x23c], -R2 ;  /* 0x00008f000db07a23 */ /* 0x000fe40000010802 */
[----:B------:R1:W1:Y:S01]  /*11bb0*/  MUFU.EX2 R2, R19 ;  /* 0x0000001300027308 */ /* 0x0002620000000800 */
[-C--:B----4-:R-:W-:Y:S02]  /*11bc0*/  FMUL.FTZ R152, R152, R4.reuse ;  /* 0x0000000498987220 */ /* 0x090fe40000410000 */
[-C--:B------:R-:W-:Y:S02]  /*11bd0*/  FMUL.FTZ R153, R153, R4.reuse ;  /* 0x0000000499997220 */ /* 0x080fe40000410000 */
[-C--:B------:R-:W-:Y:S01]  /*11be0*/  FMUL.FTZ R220, R148, R4.reuse ;  /* 0x0000000494dc7220 */ /* 0x080fe20000410000 */
[----:B------:R-:W-:Y:S01]  /*11bf0*/  STL [R1+0x11c], R152 ;  /* 0x00011c9801007387 */ /* 0x000fe20000100800 */
[----:B------:R-:W-:-:S02]  /*11c00*/  FMUL.FTZ R235, R141, R4 ;  /* 0x000000048deb7220 */ /* 0x000fc40000410000 */
[-C--:B------:R-:W-:Y:S01]  /*11c10*/  FMUL.FTZ R221, R149, R4.reuse ;  /* 0x0000000495dd7220 */ /* 0x080fe20000410000 */
[----:B------:R-:W-:Y:S01]  /*11c20*/  STL [R1+0x120], R153 ;  /* 0x0001209901007387 */ /* 0x000fe20000100800 */
[-C--:B------:R-:W-:Y:S02]  /*11c30*/  FMUL.FTZ R144, R144, R4.reuse ;  /* 0x0000000490907220 */ /* 0x080fe40000410000 */
[-C--:B------:R-:W-:Y:S01]  /*11c40*/  FMUL.FTZ R145, R145, R4.reuse ;  /* 0x0000000491917220 */ /* 0x080fe20000410000 */
[----:B------:R4:W-:Y:S01]  /*11c50*/  STL [R1+0x124], R220 ;  /* 0x000124dc01007387 */ /* 0x0009e20000100800 */
[-C--:B------:R-:W-:Y:S01]  /*11c60*/  FMUL.FTZ R24, R140, R4.reuse ;  /* 0x000000048c187220 */ /* 0x080fe20000410000 */
[----:B-1----:R-:W-:Y:S01]  /*11c70*/  FSEL R19, R183, -INF , !P1 ;  /* 0xff800000b7137808 */ /* 0x002fe20004800000 */
[-C--:B------:R-:W-:Y:S01]  /*11c80*/  FMUL.FTZ R218, R36, R4.reuse ;  /* 0x0000000424da7220 */ /* 0x080fe20000410000 */
[----:B------:R-:W-:Y:S01]  /*11c90*/  ISETP.GE.AND P1, PT, R10, R173, PT ;  /* 0x000000ad0a00720c */ /* 0x000fe20003f26270 */
[----:B------:R-:W-:-:S02]  /*11ca0*/  FMUL.FTZ R224, R37, R4 ;  /* 0x0000000425e07220 */ /* 0x000fc40000410000 */
[-C--:B------:R-:W-:Y:S01]  /*11cb0*/  FMUL.FTZ R23, R48, R4.reuse ;  /* 0x0000000430177220 */ /* 0x080fe20000410000 */
[----:B------:R-:W-:Y:S01]  /*11cc0*/  FSEL R17, R179, -INF , !P1 ;  /* 0xff800000b3117808 */ /* 0x000fe20004800000 */
[-C--:B------:R-:W-:Y:S01]  /*11cd0*/  FMUL.FTZ R22, R49, R4.reuse ;  /* 0x0000000431167220 */ /* 0x080fe20000410000 */
[-C--:B------:R-:W-:Y:S01]  /*11ce0*/  ISETP.GE.AND P1, PT, R8, R173.reuse, PT ;  /* 0x000000ad0800720c */ /* 0x080fe20003f26270 */
[-C--:B------:R-:W-:Y:S02]  /*11cf0*/  FMUL.FTZ R219, R52, R4.reuse ;  /* 0x0000000434db7220 */ /* 0x080fe40000410000 */
[-C--:B------:R-:W-:Y:S01]  /*11d00*/  FMUL.FTZ R228, R53, R4.reuse ;  /* 0x0000000435e47220 */ /* 0x080fe20000410000 */
[----:B------:R-:W-:Y:S01]  /*11d10*/  FSEL R15, R139, -INF , !P1 ;  /* 0xff8000008b0f7808 */ /* 0x000fe20004800000 */
[-C--:B------:R-:W-:Y:S01]  /*11d20*/  FMUL.FTZ R207, R64, R4.reuse ;  /* 0x0000000440cf7220 */ /* 0x080fe20000410000 */
[----:B------:R-:W-:Y:S01]  /*11d30*/  ISETP.GE.AND P1, PT, R6, R173, PT ;  /* 0x000000ad0600720c */ /* 0x000fe20003f26270 */
[----:B------:R-:W-:-:S02]  /*11d40*/  FMUL.FTZ R204, R65, R4 ;  /* 0x0000000441cc7220 */ /* 0x000fc40000410000 */
[-C--:B------:R-:W-:Y:S01]  /*11d50*/  FMUL.FTZ R237, R68, R4.reuse ;  /* 0x0000000444ed7220 */ /* 0x080fe20000410000 */
[----:B------:R-:W-:Y:S01]  /*11d60*/  FSEL R13, R27, -INF , !P1 ;  /* 0xff8000001b0d7808 */ /* 0x000fe20004800000 */
[-C--:B------:R-:W-:Y:S02]  /*11d70*/  FMUL.FTZ R245, R80, R4.reuse ;  /* 0x0000000450f57220 */ /* 0x080fe40000410000 */
[-C--:B------:R-:W-:Y:S02]  /*11d80*/  FMUL.FTZ R244, R81, R4.reuse ;  /* 0x0000000451f47220 */ /* 0x080fe40000410000 */
[-C--:B----4-:R-:W-:Y:S02]  /*11d90*/  FMUL.FTZ R220, R69, R4.reuse ;  /* 0x0000000445dc7220 */ /* 0x090fe40000410000 */
        /* <DEDUP_REMOVED lines=13> */
[----:B------:R-:W-:Y:S01]  /*11e70*/  FFMA.FTZ R4, R242, R4, R12 ;  /* 0x00000004f2047223 */ /* 0x000fe2000001000c */
[----:B------:R-:W-:Y:S01]  /*11e80*/  FSEL R12, R182, -INF , !P4 ;  /* 0xff800000b60c7808 */ /* 0x000fe20006000000 */
[----:B------:R-:W-:Y:S01]  /*11e90*/  IMAD.MOV.U32 R116, RZ, RZ, R22 ;  /* 0x000000ffff747224 */ /* 0x000fe200078e0016 */
[----:B------:R-:W-:Y:S01]  /*11ea0*/  ISETP.GE.AND P4, PT, R11, R173, PT ;  /* 0x000000ad0b00720c */ /* 0x000fe20003f86270 */
[----:B------:R-:W-:Y:S01]  /*11eb0*/  FADD.FTZ R36, R2, R4 ;  /* 0x0000000402247221 */ /* 0x000fe20000010000 */
[----:B------:R-:W-:Y:S01]  /*11ec0*/  FMNMX.FTZ R2, R132, R12, !PT ;  /* 0x0000000c84027209 */ /* 0x000fe20007810000 */
[----:B------:R-:W-:Y:S01]  /*11ed0*/  IMAD.MOV.U32 R117, RZ, RZ, R23 ;  /* 0x000000ffff757224 */ /* 0x000fe200078e0017 */
[----:B------:R-:W-:Y:S01]  /*11ee0*/  FSEL R18, R178, -INF , !P4 ;  /* 0xff800000b2127808 */ /* 0x000fe20006000000 */
[----:B------:R-:W-:Y:S01]  /*11ef0*/  IMAD.MOV.U32 R242, RZ, RZ, R228 ;  /* 0x000000fffff27224 */ /* 0x000fe200078e00e4 */
[----:B------:R-:W-:-:S02]  /*11f00*/  FMNMX.FTZ R2, R19, R2, !PT ;  /* 0x0000000213027209 */ /* 0x000fc40007810000 */
[-C--:B------:R-:W-:Y:S02]  /*11f10*/  ISETP.GE.AND P4, PT, R9, R173.reuse, PT ;  /* 0x000000ad0900720c */ /* 0x080fe40003f86270 */
[----:B------:R-:W-:Y:S02]  /*11f20*/  FMNMX.FTZ R2, R18, R2, !PT ;  /* 0x0000000212027209 */ /* 0x000fe40007810000 */
[----:B------:R-:W-:Y:S02]  /*11f30*/  FSEL R16, R138, -INF , !P4 ;  /* 0xff8000008a107808 */ /* 0x000fe40006000000 */
[----:B------:R-:W-:Y:S02]  /*11f40*/  FMNMX.FTZ R2, R17, R2, !PT ;  /* 0x0000000211027209 */ /* 0x000fe40007810000 */
[----:B------:R-:W-:Y:S02]  /*11f50*/  ISETP.GE.AND P4, PT, R7, R173, PT ;  /* 0x000000ad0700720c */ /* 0x000fe40003f86270 */
[----:B------:R-:W-:-:S02]  /*11f60*/  FMNMX.FTZ R2, R16, R2, !PT ;  /* 0x0000000210027209 */ /* 0x000fc40007810000 */
[----:B------:R-:W-:Y:S02]  /*11f70*/  FSEL R14, R26, -INF , !P4 ;  /* 0xff8000001a0e7808 */ /* 0x000fe40006000000 */
[----:B------:R-:W-:Y:S02]  /*11f80*/  FMNMX.FTZ R2, R15, R2, !PT ;  /* 0x000000020f027209 */ /* 0x000fe40007810000 */
[----:B------:R-:W-:Y:S02]  /*11f90*/  ISETP.GE.AND P4, PT, R5, R174, PT ;  /* 0x000000ae0500720c */ /* 0x000fe40003f86270 */
        /* <DEDUP_REMOVED lines=10> */
[----:B------:R-:W-:-:S04]  /*12040*/  FMUL.FTZ R2, R236, c[0x0][0x23c] ;  /* 0x00008f00ec027a20 */ /* 0x000fc80000410000 */
[----:B------:R-:W1:Y:S01]  /*12050*/  MUFU.EX2 R4, R4 ;  /* 0x0000000400047308 */ /* 0x000e620000000800 */
[----:B------:R-:W-:Y:S02]  /*12060*/  FSEL R2, R2, RZ, P1 ;  /* 0x000000ff02027208 */ /* 0x000fe40000800000 */
[----:B------:R-:W-:-:S03]  /*12070*/  ISETP.GE.AND P1, PT, R0, R174, PT ;  /* 0x000000ae0000720c */ /* 0x000fc60003f26270 */
[--C-:B------:R-:W-:Y:S01]  /*12080*/  FFMA.FTZ R85, R16, c[0x0][0x23c], -R2.reuse ;  /* 0x00008f0010557a23 */ /* 0x100fe20000010802 */
[----:B------:R-:W-:Y:S01]  /*12090*/  FSEL R16, R196, -INF , !P6 ;  /* 0xff800000c4107808 */ /* 0x000fe20007000000 */
[--C-:B------:R-:W-:Y:S01]  /*120a0*/  FFMA.FTZ R113, R13, c[0x0][0x23c], -R2.reuse ;  /* 0x00008f000d717a23 */ /* 0x100fe20000010802 */
[----:B------:R-:W4:Y:S01]  /*120b0*/  LDL.64 R196, [R1+0xc8] ;  /* 0x0000c80001c47983 */ /* 0x000f220000100a00 */
[----:B------:R-:W-:Y:S01]  /*120c0*/  FSEL R5, R198, -INF , !P1 ;  /* 0xff800000c6057808 */ /* 0x000fe20004800000 */
[--C-:B------:R-:W-:Y:S01]  /*120d0*/  FFMA.FTZ R27, R19, c[0x0][0x23c], -R2.reuse ;  /* 0x00008f00131b7a23 */ /* 0x100fe20000010802 */
[----:B------:R-:W-:Y:S01]  /*120e0*/  ISETP.GE.AND P1, PT, R11, R174, PT ;  /* 0x000000ae0b00720c */ /* 0x000fe20003f26270 */
[--C-:B------:R-:W-:Y:S01]  /*120f0*/  FFMA.FTZ R12, R12, c[0x0][0x23c], -R2.reuse ;  /* 0x00008f000c0c7a23 */ /* 0x100fe20000010802 */
[----:B------:R-:W-:Y:S01]  /*12100*/  FSEL R13, R199, -INF , !P4 ;  /* 0xff800000c70d7808 */ /* 0x000fe20006000000 */
[--C-:B------:R-:W-:Y:S01]  /*12110*/  FFMA.FTZ R81, R18, c[0x0][0x23c], -R2.reuse ;  /* 0x00008f0012517a23 */ /* 0x100fe20000010802 */
[----:B------:R-:W-:Y:S01]  /*12120*/  FMNMX.FTZ R0, R3, R5, !PT ;  /* 0x0000000503007209 */ /* 0x000fe20007810000 */
[----:B-1----:R-:W-:Y:S01]  /*12130*/  FMUL.FTZ R232, R143, R4 ;  /* 0x000000048fe87220 */ /* 0x002fe20000410000 */
[----:B------:R-:W-:Y:S01]  /*12140*/  ISETP.GE.AND P4, PT, R10, R174, PT ;  /* 0x000000ae0a00720c */ /* 0x000fe20003f86270 */
[-C--:B------:R-:W-:Y:S01]  /*12150*/  FMUL.FTZ R243, R142, R4.reuse ;  /* 0x000000048ef37220 */ /* 0x080fe20000410000 */
[----:B------:R-:W-:Y:S01]  /*12160*/  FSEL R22, R194, -INF , !P1 ;  /* 0xff800000c2167808 */ /* 0x000fe20004800000 */
[----:B------:R-:W-:Y:S01]  /*12170*/  FMUL.FTZ R209, R103, R4 ;  /* 0x0000000467d17220 */ /* 0x000fe20000410000 */
[----:B------:R-:W-:Y:S01]  /*12180*/  FMNMX.FTZ R0, R13, R0, !PT ;  /* 0x000000000d007209 */ /* 0x000fe20007810000 */
[--C-:B------:R-:W-:Y:S01]  /*12190*/  FFMA.FTZ R80, R17, c[0x0][0x23c], -R2.reuse ;  /* 0x00008f0011507a23 */ /* 0x100fe20000010802 */
[----:B------:R-:W-:Y:S01]  /*121a0*/  ISETP.GE.AND P1, PT, R9, R174, PT ;  /* 0x000000ae0900720c */ /* 0x000fe20003f26270 */
[--C-:B------:R-:W-:Y:S01]  /*121b0*/  FFMA.FTZ R96, R15, c[0x0][0x23c], -R2.reuse ;  /* 0x00008f000f607a23 */ /* 0x100fe20000010802 */
[----:B------:R-:W-:Y:S01]  /*121c0*/  FSEL R19, R195, -INF , !P4 ;  /* 0xff800000c3137808 */ /* 0x000fe20006000000 */
[----:B------:R-:W-:Y:S01]  /*121d0*/  FFMA.FTZ R112, R14, c[0x0][0x23c], -R2 ;  /* 0x00008f000e707a23 */ /* 0x000fe20000010802 */
[----:B------:R-:W-:Y:S01]  /*121e0*/  FMNMX.FTZ R0, R22, R0, !PT ;  /* 0x0000000016007209 */ /* 0x000fe20007810000 */
[----:B------:R-:W-:Y:S01]  /*121f0*/  IMAD.MOV.U32 R103, RZ, RZ, R232 ;  /* 0x000000ffff677224 */ /* 0x000fe200078e00e8 */
[-C--:B------:R-:W-:Y:S01]  /*12200*/  ISETP.GE.AND P6, PT, R11, R175.reuse, PT ;  /* 0x000000af0b00720c */ /* 0x080fe20003fc6270 */
[----:B------:R-:W-:Y:S01]  /*12210*/  FMUL.FTZ R232, R118, R4 ;  /* 0x0000000476e87220 */ /* 0x000fe20000410000 */
[----:B------:R-:W-:Y:S01]  /*12220*/  ISETP.GE.AND P4, PT, R8, R174, PT ;  /* 0x000000ae0800720c */ /* 0x000fe20003f86270 */
[----:B------:R-:W-:Y:S01]  /*12230*/  IMAD.MOV.U32 R118, RZ, RZ, R243 ;  /* 0x000000ffff767224 */ /* 0x000fe200078e00f3 */
[----:B------:R-:W-:Y:S01]  /*12240*/  FSEL R18, R190, -INF , !P1 ;  /* 0xff800000be127808 */ /* 0x000fe20004800000 */
[----:B------:R-:W-:Y:S01]  /*12250*/  FMUL.FTZ R243, R130, R4 ;  /* 0x0000000482f37220 */ /* 0x000fe20000410000 */
[----:B------:R-:W-:Y:S01]  /*12260*/  FMNMX.FTZ R0, R19, R0, !PT ;  /* 0x0000000013007209 */ /* 0x000fe20007810000 */
[----:B------:R-:W-:Y:S01]  /*12270*/  IMAD.MOV.U32 R130, RZ, RZ, R24 ;  /* 0x000000ffff827224 */ /* 0x000fe200078e0018 */
[----:B------:R-:W-:Y:S01]  /*12280*/  FMNMX.FTZ R2, R134, R16, !PT ;  /* 0x0000001086027209 */ /* 0x000fe20007810000 */
[----:B------:R1:W1:Y:S01]  /*12290*/  MUFU.EX2 R34, R12 ;  /* 0x0000000c00227308 */ /* 0x0002620000000800 */
[----:B------:R-:W-:Y:S01]  /*122a0*/  ISETP.GE.AND P1, PT, R7, R174, PT ;  /* 0x000000ae0700720c */ /* 0x000fe20003f26270 */
[-C--:B------:R-:W-:Y:S01]  /*122b0*/  FMUL.FTZ R223, R151, R4.reuse ;  /* 0x0000000497df7220 */ /* 0x080fe20000410000 */
[-C--:B------:R-:W-:Y:S01]  /*122c0*/  ISETP.GE.AND P5, PT, R10, R175.reuse, PT ;  /* 0x000000af0a00720c */ /* 0x080fe20003fa6270 */
[----:B------:R-:W-:Y:S01]  /*122d0*/  FMUL.FTZ R222, R150, R4 ;  /* 0x0000000496de7220 */ /* 0x000fe20000410000 */
[----:B------:R-:W-:Y:S01]  /*122e0*/  FSEL R24, R192, -INF , !P6 ;  /* 0xff800000c0187808 */ /* 0x000fe20007000000 */
[----:B---3--:R-:W-:Y:S01]  /*122f0*/  IMAD.MOV.U32 R142, RZ, RZ, R212 ;  /* 0x000000ffff8e7224 */ /* 0x008fe200078e00d4 */
[----:B------:R-:W-:Y:S01]  /*12300*/  FSEL R17, R191, -INF , !P4 ;  /* 0xff800000bf117808 */ /* 0x000fe20006000000 */
[----:B------:R-:W-:Y:S01]  /*12310*/  IMAD.MOV.U32 R143, RZ, RZ, R213 ;  /* 0x000000ffff8f7224 */ /* 0x000fe200078e00d5 */
[----:B------:R-:W-:Y:S01]  /*12320*/  FMNMX.FTZ R0, R18, R0, !PT ;  /* 0x0000000012007209 */ /* 0x000fe20007810000 */
[----:B------:R-:W-:Y:S01]  /*12330*/  FMUL.FTZ R151, R54, R4 ;  /* 0x0000000436977220 */ /* 0x000fe20000410000 */
[----:B------:R-:W-:Y:S01]  /*12340*/  FMNMX.FTZ R2, R25, R2, !PT ;  /* 0x0000000219027209 */ /* 0x000fe20007810000 */
[-C--:B------:R-:W-:Y:S01]  /*12350*/  FMUL.FTZ R154, R154, R4.reuse ;  /* 0x000000049a9a7220 */ /* 0x080fe20000410000 */
[----:B------:R-:W-:Y:S01]  /*12360*/  FSEL R15, R186, -INF , !P1 ;  /* 0xff800000ba0f7808 */ /* 0x000fe20004800000 */
[-C--:B------:R-:W-:Y:S01]  /*12370*/  FMUL.FTZ R155, R155, R4.reuse ;  /* 0x000000049b9b7220 */ /* 0x080fe20000410000 */
[-C--:B------:R-:W-:Y:S01]  /*12380*/  ISETP.GE.AND P6, PT, R9, R175.reuse, PT ;  /* 0x000000af0900720c */ /* 0x080fe20003fc6270 */
[-C--:B------:R-:W-:Y:S01]  /*12390*/  FMUL.FTZ R146, R146, R4.reuse ;  /* 0x0000000492927220 */ /* 0x080fe20000410000 */
[----:B------:R-:W-:Y:S01]  /*123a0*/  FSEL R23, R193, -INF , !P5 ;  /* 0xff800000c1177808 */ /* 0x000fe20006800000 */
[----:B------:R-:W-:Y:S01]  /*123b0*/  FMUL.FTZ R147, R147, R4 ;  /* 0x0000000493937220 */ /* 0x000fe20000410000 */
[----:B------:R-:W-:Y:S01]  /*123c0*/  ISETP.GE.AND P1, PT, R6, R174, PT ;  /* 0x000000ae0600720c */ /* 0x000fe20003f26270 */
[----:B------:R-:W-:Y:S01]  /*123d0*/  FMUL.FTZ R140, R38, R4 ;  /* 0x00000004268c7220 */ /* 0x000fe20000410000 */
[----:B------:R-:W-:Y:S01]  /*123e0*/  FMNMX.FTZ R0, R17, R0, !PT ;  /* 0x0000000011007209 */ /* 0x000fe20007810000 */
[----:B------:R-:W-:Y:S01]  /*123f0*/  FMUL.FTZ R216, R39, R4 ;  /* 0x0000000427d87220 */ /* 0x000fe20000410000 */
[----:B------:R-:W-:Y:S01]  /*12400*/  FMNMX.FTZ R2, R24, R2, !PT ;  /* 0x0000000218027209 */ /* 0x000fe20007810000 */
[-C--:B------:R-:W-:Y:S01]  /*12410*/  FMUL.FTZ R213, R50, R4.reuse ;  /* 0x0000000432d57220 */ /* 0x080fe20000410000 */
[-C--:B------:R-:W-:Y:S01]  /*12420*/  ISETP.GE.AND P5, PT, R8, R175.reuse, PT ;  /* 0x000000af0800720c */ /* 0x080fe20003fa6270 */
[-C--:B------:R-:W-:Y:S01]  /*12430*/  FMUL.FTZ R212, R51, R4.reuse ;  /* 0x0000000433d47220 */ /* 0x080fe20000410000 */
[----:B------:R-:W-:Y:S01]  /*12440*/  FSEL R14, R187, -INF , !P1 ;  /* 0xff800000bb0e7808 */ /* 0x000fe20004800000 */
[----:B------:R-:W-:Y:S01]  /*12450*/  FMUL.FTZ R150, R55, R4 ;  /* 0x0000000437967220 */ /* 0x000fe20000410000 */
[----:B------:R-:W-:Y:S01]  /*12460*/  FMNMX.FTZ R0, R15, R0, !PT ;  /* 0x000000000f007209 */ /* 0x000fe20007810000 */
[-C--:B------:R-:W-:Y:S01]  /*12470*/  FMUL.FTZ R202, R66, R4.reuse ;  /* 0x0000000442ca7220 */ /* 0x080fe20000410000 */
[----:B-1----:R-:W-:Y:S01]  /*12480*/  FSEL R12, R188, -INF , !P6 ;  /* 0xff800000bc0c7808 */ /* 0x002fe20007000000 */
[----:B------:R-:W-:Y:S01]  /*12490*/  FMUL.FTZ R200, R67, R4 ;  /* 0x0000000443c87220 */ /* 0x000fe20000410000 */
[----:B------:R-:W-:Y:S01]  /*124a0*/  FMNMX.FTZ R2, R23, R2, !PT ;  /* 0x0000000217027209 */ /* 0x000fe20007810000 */
[-C--:B------:R-:W-:Y:S01]  /*124b0*/  FMUL.FTZ R153, R70, R4.reuse ;  /* 0x0000000446997220 */ /* 0x080fe20000410000 */
[-C--:B------:R-:W-:Y:S01]  /*124c0*/  ISETP.GE.AND P4, PT, R7, R175.reuse, PT ;  /* 0x000000af0700720c */ /* 0x080fe20003f86270 */
[----:B------:R-:W-:Y:S01]  /*124d0*/  FMUL.FTZ R152, R71, R4 ;  /* 0x0000000447987220 */ /* 0x000fe20000410000 */
[----:B------:R-:W-:Y:S01]  /*124e0*/  FMNMX.FTZ R0, R14, R0, !PT ;  /* 0x000000000e007209 */ /* 0x000fe20007810000 */
[-C--:B------:R-:W-:Y:S01]  /*124f0*/  FMUL.FTZ R234, R82, R4.reuse ;  /* 0x0000000452ea7220 */ /* 0x080fe20000410000 */
[----:B------:R-:W-:Y:S01]  /*12500*/  FSEL R11, R189, -INF , !P5 ;  /* 0xff800000bd0b7808 */ /* 0x000fe20006800000 */
[----:B------:R-:W-:Y:S01]  /*12510*/  FMUL.FTZ R128, R83, R4 ;  /* 0x0000000453807220 */ /* 0x000fe20000410000 */
[----:B------:R-:W-:Y:S01]  /*12520*/  FMNMX.FTZ R2, R12, R2, !PT ;  /* 0x000000020c027209 */ /* 0x000fe20007810000 */
[-C--:B------:R-:W-:Y:S01]  /*12530*/  FMUL.FTZ R252, R86, R4.reuse ;  /* 0x0000000456fc7220 */ /* 0x080fe20000410000 */
[----:B------:R-:W-:Y:S01]  /*12540*/  ISETP.GE.AND P1, PT, R6, R175, PT ;  /* 0x000000af0600720c */ /* 0x000fe20003f26270 */
[----:B------:R-:W-:Y:S01]  /*12550*/  FMUL.FTZ R201, R87, R4 ;  /* 0x0000000457c97220 */ /* 0x000fe20000410000 */
[----:B------:R-:W-:Y:S01]  /*12560*/  FSEL R10, R184, -INF , !P4 ;  /* 0xff800000b80a7808 */ /* 0x000fe20006000000 */
[----:B------:R-:W1:Y:S01]  /*12570*/  SHFL.BFLY PT, R6, R0, 0x2, 0x1f ;  /* 0x0c401f0000067f89 */ /* 0x000e6200000e0000 */
[----:B------:R-:W-:Y:S01]  /*12580*/  FMNMX.FTZ R2, R11, R2, !PT ;  /* 0x000000020b027209 */ /* 0x000fe20007810000 */
[-C--:B------:R-:W-:Y:S01]  /*12590*/  FMUL.FTZ R205, R98, R4.reuse ;  /* 0x0000000462cd7220 */ /* 0x080fe20000410000 */
[----:B------:R-:W-:Y:S01]  /*125a0*/  FSEL R9, R185, -INF , !P1 ;  /* 0xff800000b9097808 */ /* 0x000fe20004800000 */
[----:B------:R-:W-:Y:S01]  /*125b0*/  FMUL.FTZ R215, R99, R4 ;  /* 0x0000000463d77220 */ /* 0x000fe20000410000 */
[----:B------:R-:W-:Y:S01]  /*125c0*/  FMNMX.FTZ R2, R10, R2, !PT ;  /* 0x000000020a027209 */ /* 0x000fe20007810000 */
[----:B------:R-:W-:-:S02]  /*125d0*/  FMUL.FTZ R210, R102, R4 ;  /* 0x0000000466d27220 */ /* 0x000fc40000410000 */
[----:B------:R-:W-:Y:S01]  /*125e0*/  FMUL.FTZ R148, R114, R4 ;  /* 0x0000000472947220 */ /* 0x000fe20000410000 */
[----:B------:R-:W-:Y:S01]  /*125f0*/  FMNMX.FTZ R2, R9, R2, !PT ;  /* 0x0000000209027209 */ /* 0x000fe20007810000 */
[-C--:B------:R-:W-:Y:S02]  /*12600*/  FMUL.FTZ R149, R115, R4.reuse ;  /* 0x0000000473957220 */ /* 0x080fe40000410000 */
[-C--:B------:R-:W-:Y:S02]  /*12610*/  FMUL.FTZ R129, R119, R4.reuse ;  /* 0x0000000477817220 */ /* 0x080fe40000410000 */
[-C--:B------:R-:W-:Y:S02]  /*12620*/  FMUL.FTZ R131, R131, R4.reuse ;  /* 0x0000000483837220 */ /* 0x080fe40000410000 */
[----:B------:R-:W-:Y:S02]  /*12630*/  FFMA.FTZ R54, R217, R4, R34 ;  /* 0x00000004d9367223 */ /* 0x000fe40000010022 */
[----:B------:R-:W3:Y:S01]  /*12640*/  SHFL.BFLY PT, R4, R2, 0x2, 0x1f ;  /* 0x0c401f0002047f89 */ /* 0x000ee200000e0000 */
[----:B------:R-:W-:Y:S01]  /*12650*/  IMAD.MOV.U32 R119, RZ, RZ, R235 ;  /* 0x000000ffff777224 */ /* 0x000fe200078e00eb */
[----:B-1----:R-:W-:-:S05]  /*12660*/  FMNMX.FTZ R0, R0, R6, !PT ;  /* 0x0000000600007209 */ /* 0x002fca0007810000 */
[----:B------:R-:W1:Y:S01]  /*12670*/  SHFL.BFLY PT, R6, R0, 0x1, 0x1f ;  /* 0x0c201f0000067f89 */ /* 0x000e6200000e0000 */
[----:B---3--:R-:W-:-:S05]  /*12680*/  FMNMX.FTZ R4, R2, R4, !PT ;  /* 0x0000000402047209 */ /* 0x008fca0007810000 */
[----:B------:R-:W3:Y:S01]  /*12690*/  SHFL.BFLY PT, R26, R4, 0x1, 0x1f ;  /* 0x0c201f00041a7f89 */ /* 0x000ee200000e0000 */
[----:B-1----:R-:W-:-:S04]  /*126a0*/  FMNMX.FTZ R228, R0, R6, !PT ;  /* 0x0000000600e47209 */ /* 0x002fc80007810000 */
[C---:B------:R-:W-:Y:S01]  /*126b0*/  FSETP.NEU.FTZ.AND P1, PT, R228.reuse, -INF , PT ;  /* 0xff800000e400780b */ /* 0x040fe20003f3d000 */
[----:B------:R-:W-:-:S05]  /*126c0*/  FMUL.FTZ R2, R228, c[0x0][0x23c] ;  /* 0x00008f00e4027a20 */ /* 0x000fca0000410000 */
[----:B------:R-:W-:-:S05]  /*126d0*/  FSEL R2, R2, RZ, P1 ;  /* 0x000000ff02027208 */ /* 0x000fca0000800000 */
[----:B------:R-:W-:Y:S01]  /*126e0*/  FFMA.FTZ R0, R5, c[0x0][0x23c], -R2 ;  /* 0x00008f0005007a23 */ /* 0x000fe20000010802 */
[----:B---3--:R-:W-:Y:S02]  /*126f0*/  FMNMX.FTZ R235, R4, R26, !PT ;  /* 0x0000001a04eb7209 */ /* 0x008fe40007810000 */
[----:B------:R-:W-:Y:S01]  /*12700*/  FSEL R4, R228, RZ, P1 ;  /* 0x000000ffe4047208 */ /* 0x000fe20000800000 */
[----:B------:R1:W-:Y:S04]  /*12710*/  MUFU.EX2 R6, R0 ;  /* 0x0000000000067308 */ /* 0x0003e80000000800 */
[----:B------:R-:W-:-:S04]  /*12720*/  FADD.FTZ R3, R3, -R4 ;  /* 0x8000000403037221 */ /* 0x000fc80000010000 */
[----:B------:R-:W-:Y:S01]  /*12730*/  FMUL.FTZ R3, R3, c[0x0][0x23c] ;  /* 0x00008f0003037a20 */ /* 0x000fe20000410000 */
[----:B------:R-:W-:Y:S01]  /*12740*/  FSETP.NEU.FTZ.AND P4, PT, R235, -INF , PT ;  /* 0xff800000eb00780b */ /* 0x000fe20003f9d000 */
[----:B-1----:R-:W-:-:S04]  /*12750*/  FFMA.FTZ R0, R13, c[0x0][0x23c], -R2 ;  /* 0x00008f000d007a23 */ /* 0x002fc80000010802 */
[----:B------:R1:W-:Y:S01]  /*12760*/  MUFU.EX2 R5, R0 ;  /* 0x0000000000057308 */ /* 0x0003e20000000800 */
[----:B------:R-:W-:-:S07]  /*12770*/  FFMA.FTZ R4, R22, c[0x0][0x23c], -R2 ;  /* 0x00008f0016047a23 */ /* 0x000fce0000010802 */
[----:B------:R-:W3:Y:S01]  /*12780*/  MUFU.EX2 R3, R3 ;  /* 0x0000000300037308 */ /* 0x000ee20000000800 */
[----:B-1----:R-:W-:-:S05]  /*12790*/  FMUL.FTZ R0, R235, c[0x0][0x23c] ;  /* 0x00008f00eb007a20 */ /* 0x002fca0000410000 */
[----:B------:R-:W-:Y:S02]  /*127a0*/  FSEL R0, R0, RZ, P4 ;  /* 0x000000ff00007208 */ /* 0x000fe40002000000 */
[----:B------:R-:W1:Y:S03]  /*127b0*/  MUFU.EX2 R4, R4 ;  /* 0x0000000400047308 */ /* 0x000e660000000800 */
[----:B------:R-:W-:Y:S02]  /*127c0*/  FFMA.FTZ R82, R12, c[0x0][0x23c], -R0 ;  /* 0x00008f000c527a23 */ /* 0x000fe40000010800 */
[----:B------:R-:W-:Y:S02]  /*127d0*/  FFMA.FTZ R12, R19, c[0x0][0x23c], -R2 ;  /* 0x00008f00130c7a23 */ /* 0x000fe40000010802 */
[--C-:B------:R-:W-:Y:S02]  /*127e0*/  FFMA.FTZ R13, R16, c[0x0][0x23c], -R0.reuse ;  /* 0x00008f00100d7a23 */ /* 0x100fe40000010800 */
[----:B------:R-:W-:-:S02]  /*127f0*/  FFMA.FTZ R48, R25, c[0x0][0x23c], -R0 ;  /* 0x00008f0019307a23 */ /* 0x000fc40000010800 */
[--C-:B------:R-:W-:Y:S02]  /*12800*/  FFMA.FTZ R66, R24, c[0x0][0x23c], -R0.reuse ;  /* 0x00008f0018427a23 */ /* 0x100fe40000010800 */
[--C-:B------:R-:W-:Y:S02]  /*12810*/  FFMA.FTZ R69, R23, c[0x0][0x23c], -R0.reuse ;  /* 0x00008f0017457a23 */ /* 0x100fe40000010800 */
[--C-:B------:R-:W-:Y:S02]  /*12820*/  FFMA.FTZ R83, R11, c[0x0][0x23c], -R0.reuse ;  /* 0x00008f000b537a23 */ /* 0x100fe40000010800 */
[--C-:B------:R-:W-:Y:S02]  /*12830*/  FFMA.FTZ R87, R10, c[0x0][0x23c], -R0.reuse ;  /* 0x00008f000a577a23 */ /* 0x100fe40000010800 */
[----:B------:R-:W-:Y:S02]  /*12840*/  FFMA.FTZ R86, R9, c[0x0][0x23c], -R0 ;  /* 0x00008f0009567a23 */ /* 0x000fe40000010800 */
[----:B------:R-:W2:Y:S01]  /*12850*/  MUFU.EX2 R0, R12 ;  /* 0x0000000c00007308 */ /* 0x000ea20000000800 */
[----:B---3--:R-:W-:-:S02]  /*12860*/  FFMA.FTZ R9, R231, R3, R6 ;  /* 0x00000003e7097223 */ /* 0x008fc40000010006 */
[--C-:B------:R-:W-:Y:S02]  /*12870*/  FFMA.FTZ R100, R18, c[0x0][0x23c], -R2.reuse ;  /* 0x00008f0012647a23 */ /* 0x100fe40000010802 */
[--C-:B------:R-:W-:Y:S02]  /*12880*/  FFMA.FTZ R102, R17, c[0x0][0x23c], -R2.reuse ;  /* 0x00008f0011667a23 */ /* 0x100fe40000010802 */
[--C-:B------:R-:W-:Y:S02]  /*12890*/  FFMA.FTZ R97, R15, c[0x0][0x23c], -R2.reuse ;  /* 0x00008f000f617a23 */ /* 0x100fe40000010802 */
[----:B------:R-:W-:Y:S02]  /*128a0*/  FFMA.FTZ R98, R14, c[0x0][0x23c], -R2 ;  /* 0x00008f000e627a23 */ /* 0x000fe40000010802 */
[----:B------:R-:W-:Y:S01]  /*128b0*/  FADD.FTZ R2, R5, R9 ;  /* 0x0000000905027221 */ /* 0x000fe20000010000 */
[----:B------:R-:W-:-:S03]  /*128c0*/  ULOP3.LUT UR4, UR32, UR31, URZ, 0x3c, !UPT ;  /* 0x0000001f20047292 */ /* 0x000fc6000f8e3c3f */
[----:B-1----:R-:W-:Y:S01]  /*128d0*/  FADD.FTZ R2, R4, R2 ;  /* 0x0000000204027221 */ /* 0x002fe20000010000 */
[C---:B--2---:R-:W-:Y:S01]  /*128e0*/  F2FP.PACK_AB R68, R0.reuse, R4 ;  /* 0x000000040044723e */ /* 0x044fe200000000ff */
[----:B------:R-:W1:Y:S02]  /*128f0*/  MUFU.EX2 R8, R133 ;  /* 0x0000008500087308 */ /* 0x000e640000000800 */
[----:B------:R-:W-:Y:S01]  /*12900*/  FADD.FTZ R99, R0, R2 ;  /* 0x0000000200637221 */ /* 0x000fe20000010000 */
[----:B------:R-:W-:-:S05]  /*12910*/  LOP3.LUT R0, R143, UR4, RZ, 0x3c, !PT ;  /* 0x000000048f007c12 */ /* 0x000fca000f8e3cff */
[----:B------:R-:W2:Y:S01]  /*12920*/  MUFU.EX2 R7, R135 ;  /* 0x0000008700077308 */ /* 0x000ea20000000800 */
[----:B------:R-:W-:Y:S01]  /*12930*/  IMAD.WIDE.U32 R114, R0, -0x326172a9, RZ ;  /* 0xcd9e8d5700727825 */ /* 0x000fe200078e00ff */
[----:B------:R-:W-:-:S03]  /*12940*/  F2FP.PACK_AB R101, R5, R6 ;  /* 0x000000060565723e */ /* 0x000fc600000000ff */
[----:B-1----:R-:W-:-:S04]  /*12950*/  FADD.FTZ R5, R8, R36 ;  /* 0x0000002408057221 */ /* 0x002fc80000010000 */
[C---:B--2---:R-:W-:Y:S01]  /*12960*/  FADD.FTZ R12, R7.reuse, R5 ;  /* 0x00000005070c7221 */ /* 0x044fe20000010000 */
[----:B------:R-:W-:Y:S01]  /*12970*/  F2FP.PACK_AB R17, R7, R8 ;  /* 0x000000080711723e */ /* 0x000fe200000000ff */
[----:B------:R-:W1:Y:S01]  /*12980*/  LDC.U8 R217, c[0x0][0x2d8] ;  /* 0x0000b600ffd97b82 */ /* 0x000e620000000000 */
[----:B----4-:R-:W-:-:S05]  /*12990*/  LOP3.LUT R0, R115, UR14, R196, 0x96, !PT ;  /* 0x0000000e73007c12 */ /* 0x010fca000f8e96c4 */
[----:B------:R-:W-:Y:S01]  /*129a0*/  IMAD.WIDE.U32 R24, R0, -0x2daee0ad, RZ ;  /* 0xd2511f5300187825 */ /* 0x000fe200078e00ff */
        /* <DEDUP_REMOVED lines=13> */
[----:B------:R-:W-:-:S05]  /*12a80*/  IMAD.WIDE.U32 R4, R0, -0x326172a9, RZ ;  /* 0xcd9e8d5700047825 */ /* 0x000fca00078e00ff */
[----:B------:R-:W-:-:S04]  /*12a90*/  LOP3.LUT R0, R5, UR15, R6, 0x96, !PT ;  /* 0x0000000f05007c12 */ /* 0x000fc8000f8e9606 */
[----:B------:R-:W-:-:S04]  /*12aa0*/  LOP3.LUT R2, R0, 0xff, RZ, 0xc0, !PT ;  /* 0x000000ff00027812 */ /* 0x000fc800078ec0ff */
[----:B-1----:R-:W-:Y:S02]  /*12ab0*/  ISETP.GE.U32.AND P6, PT, R217, R2, PT ;  /* 0x00000002d900720c */ /* 0x002fe40003fc6070 */
[----:B------:R-:W-:-:S04]  /*12ac0*/  LOP3.LUT R2, R0, 0xffff, RZ, 0xc0, !PT ;  /* 0x0000ffff00027812 */ /* 0x000fc800078ec0ff */
[----:B------:R-:W-:-:S04]  /*12ad0*/  SHF.R.U32.HI R2, RZ, 0x8, R2 ;  /* 0x00000008ff027819 */ /* 0x000fc80000011602 */
[----:B------:R-:W-:-:S04]  /*12ae0*/  LOP3.LUT R2, R2, 0xffff, RZ, 0xc0, !PT ;  /* 0x0000ffff02027812 */ /* 0x000fc800078ec0ff */
[----:B------:R-:W-:Y:S02]  /*12af0*/  ISETP.GE.U32.AND P5, PT, R217, R2, PT ;  /* 0x00000002d900720c */ /* 0x000fe40003fa6070 */
[----:B------:R-:W-:Y:S02]  /*12b00*/  SHF.R.U32.HI R9, RZ, 0x18, R0 ;  /* 0x00000018ff097819 */ /* 0x000fe40000011600 */
[----:B------:R-:W-:Y:S02]  /*12b10*/  LOP3.LUT R15, R7, UR7, R8, 0x96, !PT ;  /* 0x00000007070f7c12 */ /* 0x000fe4000f8e9608 */
[----:B------:R-:W1:Y:S01]  /*12b20*/  MUFU.EX2 R8, R136 ;  /* 0x0000008800087308 */ /* 0x000e620000000800 */
[----:B------:R-:W-:Y:S02]  /*12b30*/  PRMT R18, R84, 0x7632, R18 ;  /* 0x0000763254127816 */ /* 0x000fe40000000012 */
[----:B------:R-:W-:-:S05]  /*12b40*/  ISETP.GE.U32.AND P1, PT, R217, R9, PT ;  /* 0x00000009d900720c */ /* 0x000fca0003f26070 */
[----:B------:R-:W2:Y:S01]  /*12b50*/  MUFU.EX2 R7, R137 ;  /* 0x0000008900077308 */ /* 0x000ea20000000800 */
[----:B------:R-:W-:Y:S01]  /*12b60*/  PRMT R19, R84, 0x7610, R19 ;  /* 0x0000761054137816 */ /* 0x000fe20000000013 */
[----:B------:R-:W-:-:S06]  /*12b70*/  @!P5 HADD2 R65, -R18.H0_H0, -RZ.H0_H0 ;  /* 0xa00000ff1241d230 */ /* 0x000fcc0000000900 */
[----:B------:R2:W3:Y:S01]  /*12b80*/  MUFU.EX2 R9, R27 ;  /* 0x0000001b00097308 */ /* 0x0004e20000000800 */
[----:B------:R-:W-:Y:S02]  /*12b90*/  PRMT R84, R19, 0x5410, R18 ;  /* 0x0000541013547816 */ /* 0x000fe40000000012 */
[----:B------:R-:W-:Y:S02]  /*12ba0*/  @!P5 PRMT R18, R65, 0x5410, RZ ;  /* 0x000054104112d816 */ /* 0x000fe400000000ff */
[----:B------:R-:W-:-:S03]  /*12bb0*/  SHF.R.U32.HI R0, RZ, 0x10, R0 ;  /* 0x00000010ff007819 */ /* 0x000fc60000011600 */
[----:B------:R-:W4:Y:S01]  /*12bc0*/  MUFU.EX2 R6, R177 ;  /* 0x000000b100067308 */ /* 0x000f220000000800 */
[----:B------:R-:W4:Y:S01]  /*12bd0*/  LDC.U8 R65, c[0x0][0x2d8] ;  /* 0x0000b600ff417b82 */ /* 0x000f220000000000 */
[----:B------:R-:W-:Y:S01]  /*12be0*/  LOP3.LUT R0, R0, 0xff, RZ, 0xc0, !PT ;  /* 0x000000ff00007812 */ /* 0x000fe200078ec0ff */
[----:B-1----:R-:W-:-:S05]  /*12bf0*/  FADD.FTZ R11, R8, R12 ;  /* 0x0000000c080b7221 */ /* 0x002fca0000010000 */
[----:B------:R-:W1:Y:S01]  /*12c00*/  MUFU.EX2 R2, R176 ;  /* 0x000000b000027308 */ /* 0x000e620000000800 */
[----:B--2---:R-:W-:Y:S02]  /*12c10*/  F2FP.PACK_AB R27, R7, R8 ;  /* 0x00000008071b723e */ /* 0x004fe400000000ff */
[----:B------:R-:W-:Y:S01]  /*12c20*/  FSEL R8, R235, RZ, P4 ;  /* 0x000000ffeb087208 */ /* 0x000fe20002000000 */
[----:B------:R-:W-:Y:S01]  /*12c30*/  FADD.FTZ R11, R7, R11 ;  /* 0x0000000b070b7221 */ /* 0x000fe20000010000 */
[----:B------:R-:W-:Y:S02]  /*12c40*/  ISETP.GE.U32.AND P4, PT, R217, R0, PT ;  /* 0x00000000d900720c */ /* 0x000fe40003f86070 */
[----:B---3--:R-:W-:Y:S01]  /*12c50*/  F2FP.PACK_AB R0, R9, R34 ;  /* 0x000000220900723e */ /* 0x008fe200000000ff */
[----:B----4-:R-:W-:-:S03]  /*12c60*/  FADD.FTZ R7, R6, R11 ;  /* 0x0000000b06077221 */ /* 0x010fc60000010000 */
[C---:B------:R-:W-:Y:S02]  /*12c70*/  PRMT R22, R0.reuse, 0x7632, R22 ;  /* 0x0000763200167816 */ /* 0x040fe40000000016 */
[----:B------:R-:W-:Y:S01]  /*12c80*/  PRMT R23, R0, 0x7610, R23 ;  /* 0x0000761000177816 */ /* 0x000fe20000000017 */
[----:B------:R-:W-:Y:S02]  /*12c90*/  FADD.FTZ R0, R134, -R8 ;  /* 0x8000000886007221 */ /* 0x000fe40000010000 */
[----:B------:R-:W-:Y:S01]  /*12ca0*/  IMAD.MOV.U32 R192, RZ, RZ, R242 ;  /* 0x000000ffffc07224 */ /* 0x000fe200078e00f2 */
[C---:B-1----:R-:W-:Y:S01]  /*12cb0*/  F2FP.PACK_AB R36, R2.reuse, R6 ;  /* 0x000000060224723e */ /* 0x042fe200000000ff */
[----:B------:R-:W-:Y:S01]  /*12cc0*/  FADD.FTZ R242, R2, R7 ;  /* 0x0000000702f27221 */ /* 0x000fe20000010000 */
[----:B------:R-:W-:Y:S01]  /*12cd0*/  @!P6 HADD2 R64, -R19.H0_H0, -RZ.H0_H0 ;  /* 0xa00000ff1340e230 */ /* 0x000fe20000000900 */
[----:B------:R-:W-:Y:S01]  /*12ce0*/  FMUL.FTZ R2, R0, c[0x0][0x23c] ;  /* 0x00008f0000027a20 */ /* 0x000fe20000410000 */
[----:B------:R-:W-:-:S03]  /*12cf0*/  LOP3.LUT R0, R4, 0xff, RZ, 0xc0, !PT ;  /* 0x000000ff04007812 */ /* 0x000fc600078ec0ff */
[----:B------:R-:W-:Y:S02]  /*12d00*/  @!P6 PRMT R19, R64, 0x5410, RZ ;  /* 0x000054104013e816 */ /* 0x000fe400000000ff */
[----:B------:R-:W-:Y:S02]  /*12d10*/  ISETP.GE.U32.AND P6, PT, R65, R0, PT ;  /* 0x000000004100720c */ /* 0x000fe40003fc6070 */
[----:B------:R1:W2:Y:S01]  /*12d20*/  MUFU.EX2 R0, R2 ;  /* 0x0000000200007308 */ /* 0x0002a20000000800 */
[----:B------:R-:W-:Y:S01]  /*12d30*/  IMAD.MOV.U32 R194, RZ, RZ, R117 ;  /* 0x000000ffffc27224 */ /* 0x000fe200078e0075 */
[----:B------:R-:W-:-:S06]  /*12d40*/  LOP3.LUT R5, R4, 0xffff, RZ, 0xc0, !PT ;  /* 0x0000ffff04057812 */ /* 0x000fcc00078ec0ff */
[----:B------:R-:W3:Y:S01]  /*12d50*/  MUFU.EX2 R26, R13 ;  /* 0x0000000d001a7308 */ /* 0x000ee20000000800 */
[----:B------:R-:W-:Y:S02]  /*12d60*/  IMAD.MOV.U32 R16, RZ, RZ, R131 ;  /* 0x000000ffff107224 */ /* 0x000fe400078e0083 */
[----:B------:R-:W-:Y:S02]  /*12d70*/  IMAD.MOV.U32 R186, RZ, RZ, R103 ;  /* 0x000000ffffba7224 */ /* 0x000fe400078e0067 */
[----:B------:R-:W-:Y:S02]  /*12d80*/  IMAD.MOV.U32 R131, RZ, RZ, R151 ;  /* 0x000000ffff837224 */ /* 0x000fe400078e0097 */
[----:B------:R-:W-:Y:S01]  /*12d90*/  IMAD.MOV.U32 R103, RZ, RZ, R150 ;  /* 0x000000ffff677224 */ /* 0x000fe200078e0096 */
[----:B-1----:R-:W-:Y:S01]  /*12da0*/  SHF.R.U32.HI R2, RZ, 0x10, R4 ;  /* 0x00000010ff027819 */ /* 0x002fe20000011604 */
[----:B--2---:R-:W-:Y:S01]  /*12db0*/  FMUL.FTZ R217, R77, R0 ;  /* 0x000000004dd97220 */ /* 0x004fe20000410000 */
[----:B------:R-:W-:Y:S01]  /*12dc0*/  @!P4 HADD2 R55, -R23.H0_H0, -RZ.H0_H0 ;  /* 0xa00000ff1737c230 */ /* 0x000fe20000000900 */
[----:B------:R-:W-:Y:S01]  /*12dd0*/  IMAD.MOV.U32 R77, RZ, RZ, R194 ;  /* 0x000000ffff4d7224 */ /* 0x000fe200078e00c2 */
[----:B------:R-:W-:Y:S01]  /*12de0*/  SHF.R.U32.HI R5, RZ, 0x8, R5 ;  /* 0x00000008ff057819 */ /* 0x000fe20000011605 */
[----:B------:R-:W-:Y:S01]  /*12df0*/  IMAD.MOV.U32 R194, RZ, RZ, R192 ;  /* 0x000000ffffc27224 */ /* 0x000fe200078e00c0 */
[----:B------:R-:W-:Y:S01]  /*12e00*/  @!P1 HADD2 R53, -R22.H0_H0, -RZ.H0_H0 ;  /* 0xa00000ff16359230 */ /* 0x000fe20000000900 */
[----:B------:R-:W-:Y:S01]  /*12e10*/  IMAD.MOV.U32 R192, RZ, RZ, R131 ;  /* 0x000000ffffc07224 */ /* 0x000fe200078e0083 */
[----:B------:R-:W-:Y:S01]  /*12e20*/  SHF.R.U32.HI R6, RZ, 0x18, R4 ;  /* 0x00000018ff067819 */ /* 0x000fe20000011604 */
[----:B------:R-:W-:Y:S01]  /*12e30*/  IMAD.MOV.U32 R131, RZ, RZ, R103 ;  /* 0x000000ffff837224 */ /* 0x000fe200078e0067 */
[----:B------:R-:W-:Y:S01]  /*12e40*/  LOP3.LUT R4, R2, 0xff, RZ, 0xc0, !PT ;  /* 0x000000ff02047812 */ /* 0x000fe200078ec0ff */
[----:B------:R-:W-:Y:S01]  /*12e50*/  IMAD.MOV.U32 R103, RZ, RZ, R219 ;  /* 0x000000ffff677224 */ /* 0x000fe200078e00db */
[----:B------:R-:W-:Y:S01]  /*12e60*/  PRMT R64, R23, 0x5410, R22 ;  /* 0x0000541017407816 */ /* 0x000fe20000000016 */
[----:B------:R-:W-:Y:S01]  /*12e70*/  IMAD.MOV.U32 R14, RZ, RZ, R116 ;  /* 0x000000ffff0e7224 */ /* 0x000fe200078e0074 */
[----:B------:R-:W-:Y:S01]  /*12e80*/  LOP3.LUT R2, R5, 0xffff, RZ, 0xc0, !PT ;  /* 0x0000ffff05027812 */ /* 0x000fe200078ec0ff */
[----:B------:R-:W-:Y:S01]  /*12e90*/  FMUL.FTZ R219, R79, R3 ;  /* 0x000000034fdb7220 */ /* 0x000fe20000410000 */
[----:B------:R-:W-:Y:S01]  /*12ea0*/  @!P4 PRMT R23, R55, 0x5410, RZ ;  /* 0x000054103717c816 */ /* 0x000fe200000000ff */
[----:B------:R-:W-:Y:S01]  /*12eb0*/  IMAD.MOV.U32 R79, RZ, RZ, R226 ;  /* 0x000000ffff4f7224 */ /* 0x000fe200078e00e2 */
[----:B------:R-:W-:Y:S01]  /*12ec0*/  ISETP.GE.U32.AND P4, PT, R65, R6, PT ;  /* 0x000000064100720c */ /* 0x000fe20003f86070 */
[----:B------:R-:W-:Y:S01]  /*12ed0*/  IMAD.MOV.U32 R195, RZ, RZ, R130 ;  /* 0x000000ffffc37224 */ /* 0x000fe200078e0082 */
[----:B------:R-:W-:Y:S01]  /*12ee0*/  @!P1 PRMT R22, R53, 0x5410, RZ ;  /* 0x0000541035169816 */ /* 0x000fe200000000ff */
[----:B---3--:R-:W-:-:S02]  /*12ef0*/  FFMA.FTZ R34, R230, R0, R26 ;  /* 0x00000000e6227223 */ /* 0x008fc4000001001a */
[----:B------:R-:W-:Y:S01]  /*12f00*/  FMUL.FTZ R226, R94, R3 ;  /* 0x000000035ee27220 */ /* 0x000fe20000410000 */
        /* <DEDUP_REMOVED lines=39> */
[----:B------:R-:W-:Y:S01]  /*13180*/  MUFU.EX2 R13, R81 ;  /* 0x00000051000d7308 */ /* 0x000fe20000000800 */
[----:B------:R-:W-:Y:S02]  /*13190*/  IMAD.MOV.U32 R76, RZ, RZ, R14 ;  /* 0x000000ffff4c7224 */ /* 0x000fe400078e000e */
[----:B------:R-:W-:-:S05]  /*131a0*/  IMAD.WIDE.U32 R2, R15, -0x2daee0ad, RZ ;  /* 0xd2511f530f027825 */ /* 0x000fca00078e00ff */
[----:B------:R-:W1:Y:S01]  /*131b0*/  MUFU.EX2 R14, R80 ;  /* 0x00000050000e7308 */ /* 0x000e620000000800 */
        /* <DEDUP_REMOVED lines=36> */
[----:B------:R-:W-:Y:S01]  /*13400*/  LOP3.LUT R0, R3, UR16, R10, 0x96, !PT ;  /* 0x0000001003007c12 */ /* 0x000fe2000f8e960a */
[----:B------:R-:W-:Y:S01]  /*13410*/  @!P6 HADD2 R35, -R17.H0_H0, -RZ.H0_H0 ;  /* 0xa00000ff1123e230 */ /* 0x000fe20000000900 */
[----:B------:R-:W-:-:S02]  /*13420*/  PRMT R185, R17, 0x7632, R185 ;  /* 0x0000763211b97816 */ /* 0x000fc400000000b9 */
[----:B------:R-:W-:Y:S01]  /*13430*/  ISETP.GE.U32.AND P5, PT, R65, R4, PT ;  /* 0x000000044100720c */ /* 0x000fe20003fa6070 */
[----:B------:R-:W-:Y:S01]  /*13440*/  IMAD.MOV.U32 R75, RZ, RZ, R53 ;  /* 0x000000ffff4b7224 */ /* 0x000fe200078e0035 */
[----:B------:R-:W-:Y:S01]  /*13450*/  LOP3.LUT R4, R0, 0xff, RZ, 0xc0, !PT ;  /* 0x000000ff00047812 */ /* 0x000fe200078ec0ff */
[----:B------:R-:W-:Y:S01]  /*13460*/  @!P1 HADD2 R37, -R185.H0_H0, -RZ.H0_H0 ;  /* 0xa00000ffb9259230 */ /* 0x000fe20000000900 */
[----:B------:R-:W-:Y:S02]  /*13470*/  PRMT R53, R17, 0x5410, R185 ;  /* 0x0000541011357816 */ /* 0x000fe400000000b9 */
[----:B------:R-:W-:Y:S02]  /*13480*/  @!P6 PRMT R17, R35, 0x5410, RZ ;  /* 0x000054102311e816 */ /* 0x000fe400000000ff */
[----:B------:R-:W-:Y:S02]  /*13490*/  ISETP.GE.U32.AND P6, PT, R65, R4, PT ;  /* 0x000000044100720c */ /* 0x000fe40003fc6070 */
[----:B------:R-:W-:Y:S01]  /*134a0*/  SHF.R.U32.HI R4, RZ, 0x18, R0 ;  /* 0x00000018ff047819 */ /* 0x000fe20000011600 */
[----:B------:R-:W-:Y:S01]  /*134b0*/  IMAD.MOV.U32 R95, RZ, RZ, R16 ;  /* 0x000000ffff5f7224 */ /* 0x000fe200078e0010 */
[----:B-1----:R-:W-:Y:S01]  /*134c0*/  F2FP.PACK_AB R5, R14, R13 ;  /* 0x0000000d0e05723e */ /* 0x002fe200000000ff */
[----:B------:R-:W-:Y:S01]  /*134d0*/  MUFU.EX2 R15, R85 ;  /* 0x00000055000f7308 */ /* 0x000fe20000000800 */
[----:B------:R-:W-:-:S02]  /*134e0*/  @!P1 PRMT R185, R37, 0x5410, RZ ;  /* 0x0000541025b99816 */ /* 0x000fc400000000ff */
[----:B------:R-:W-:Y:S02]  /*134f0*/  ISETP.GE.U32.AND P1, PT, R65, R4, PT ;  /* 0x000000044100720c */ /* 0x000fe40003f26070 */
[----:B------:R-:W-:-:S03]  /*13500*/  SHF.R.U32.HI R4, RZ, 0x10, R0 ;  /* 0x00000010ff047819 */ /* 0x000fc60000011600 */
[----:B------:R-:W1:Y:S01]  /*13510*/  MUFU.EX2 R16, R96 ;  /* 0x0000006000107308 */ /* 0x000e620000000800 */
[----:B------:R-:W-:Y:S02]  /*13520*/  LOP3.LUT R0, R0, 0xffff, RZ, 0xc0, !PT ;  /* 0x0000ffff00007812 */ /* 0x000fe400078ec0ff */
[C---:B------:R-:W-:Y:S02]  /*13530*/  PRMT R183, R5.reuse, 0x7610, R183 ;  /* 0x0000761005b77816 */ /* 0x040fe400000000b7 */
[----:B------:R-:W-:Y:S02]  /*13540*/  SHF.R.U32.HI R0, RZ, 0x8, R0 ;  /* 0x00000008ff007819 */ /* 0x000fe40000011600 */
[----:B------:R-:W-:Y:S01]  /*13550*/  PRMT R184, R5, 0x7632, R184 ;  /* 0x0000763205b87816 */ /* 0x000fe200000000b8 */
[----:B------:R-:W-:Y:S01]  /*13560*/  @!P5 HADD2 R39, -R183.H0_H0, -RZ.H0_H0 ;  /* 0xa00000ffb727d230 */ /* 0x000fe20000000900 */
[----:B------:R-:W-:Y:S02]  /*13570*/  LOP3.LUT R0, R0, 0xffff, RZ, 0xc0, !PT ;  /* 0x0000ffff00007812 */ /* 0x000fe400078ec0ff */
[----:B------:R-:W-:-:S02]  /*13580*/  PRMT R47, R183, 0x5410, R184 ;  /* 0x00005410b72f7816 */ /* 0x000fc400000000b8 */
[----:B------:R-:W-:Y:S02]  /*13590*/  @!P5 PRMT R183, R39, 0x5410, RZ ;  /* 0x0000541027b7d816 */ /* 0x000fe400000000ff */
[----:B------:R-:W-:Y:S02]  /*135a0*/  ISETP.GE.U32.AND P5, PT, R65, R0, PT ;  /* 0x000000004100720c */ /* 0x000fe40003fa6070 */
[----:B-1----:R-:W-:Y:S02]  /*135b0*/  F2FP.PACK_AB R0, R16, R15 ;  /* 0x0000000f1000723e */ /* 0x002fe400000000ff */
[C---:B------:R-:W-:Y:S01]  /*135c0*/  PRMT R182, R27.reuse, 0x7610, R182 ;  /* 0x000076101bb67816 */ /* 0x040fe200000000b6 */
[----:B------:R-:W-:Y:S01]  /*135d0*/  @!P4 HADD2 R38, -R184.H0_H0, -RZ.H0_H0 ;  /* 0xa00000ffb826c230 */ /* 0x000fe20000000900 */
[----:B------:R-:W-:Y:S02]  /*135e0*/  PRMT R179, R0, 0x7632, R179 ;  /* 0x0000763200b37816 */ /* 0x000fe400000000b3 */
[----:B------:R-:W-:Y:S01]  /*135f0*/  LOP3.LUT R4, R4, 0xff, RZ, 0xc0, !PT ;  /* 0x000000ff04047812 */ /* 0x000fe200078ec0ff */
[----:B------:R-:W-:Y:S01]  /*13600*/  @!P6 HADD2 R43, -R182.H0_H0, -RZ.H0_H0 ;  /* 0xa00000ffb62be230 */ /* 0x000fe20000000900 */
[----:B------:R-:W-:Y:S01]  /*13610*/  PRMT R181, R27, 0x7632, R181 ;  /* 0x000076321bb57816 */ /* 0x000fe200000000b5 */
[----:B------:R-:W-:Y:S01]  /*13620*/  IMAD.MOV.U32 R92, RZ, RZ, R12 ;  /* 0x000000ffff5c7224 */ /* 0x000fe200078e000c */
[----:B------:R-:W-:Y:S01]  /*13630*/  @!P4 PRMT R184, R38, 0x5410, RZ ;  /* 0x0000541026b8c816 */ /* 0x000fe200000000ff */
[----:B------:R-:W-:Y:S01]  /*13640*/  @!P1 HADD2 R41, -R179.H0_H0, -RZ.H0_H0 ;  /* 0xa00000ffb3299230 */ /* 0x000fe20000000900 */
[----:B------:R-:W-:Y:S01]  /*13650*/  PRMT R180, R0, 0x7610, R180 ;  /* 0x0000761000b47816 */ /* 0x000fe200000000b4 */
[----:B------:R-:W-:Y:S01]  /*13660*/  IMAD.MOV.U32 R81, RZ, RZ, R8 ;  /* 0x000000ffff517224 */ /* 0x000fe200078e0008 */
[----:B------:R-:W-:Y:S01]  /*13670*/  ISETP.GE.U32.AND P4, PT, R65, R4, PT ;  /* 0x000000044100720c */ /* 0x000fe20003f86070 */
[----:B------:R-:W-:Y:S01]  /*13680*/  FADD.FTZ R12, R9, R54 ;  /* 0x00000036090c7221 */ /* 0x000fe20000010000 */
[----:B------:R-:W-:-:S02]  /*13690*/  LOP3.LUT R0, R115, UR14, R246, 0x96, !PT ;  /* 0x0000000e73007c12 */ /* 0x000fc4000f8e96f6 */
[----:B------:R-:W-:Y:S02]  /*136a0*/  PRMT R44, R182, 0x5410, R181 ;  /* 0x00005410b62c7816 */ /* 0x000fe400000000b5 */
[C---:B------:R-:W-:Y:S02]  /*136b0*/  LOP3.LUT R4, R2.reuse, 0xff, RZ, 0xc0, !PT ;  /* 0x000000ff02047812 */ /* 0x040fe400078ec0ff */
[----:B------:R-:W-:Y:S02]  /*136c0*/  LOP3.LUT R10, R2, 0xffff, RZ, 0xc0, !PT ;  /* 0x0000ffff020a7812 */ /* 0x000fe400078ec0ff */
[--C-:B------:R-:W-:Y:S02]  /*136d0*/  SHF.R.U32.HI R9, RZ, 0x10, R2.reuse ;  /* 0x00000010ff097819 */ /* 0x100fe40000011602 */
[----:B------:R-:W-:Y:S02]  /*136e0*/  SHF.R.U32.HI R8, RZ, 0x18, R2 ;  /* 0x00000018ff087819 */ /* 0x000fe40000011602 */
[----:B------:R-:W-:-:S02]  /*136f0*/  @!P6 PRMT R182, R43, 0x5410, RZ ;  /* 0x000054102bb6e816 */ /* 0x000fc400000000ff */
[----:B------:R-:W-:Y:S02]  /*13700*/  LOP3.LUT R2, R241, UR13, R114, 0x96, !PT ;  /* 0x0000000df1027c12 */ /* 0x000fe4000f8e9672 */
[----:B------:R-:W-:Y:S02]  /*13710*/  PRMT R43, R180, 0x5410, R179 ;  /* 0x00005410b42b7816 */ /* 0x000fe400000000b3 */
[----:B------:R-:W-:Y:S02]  /*13720*/  @!P1 PRMT R179, R41, 0x5410, RZ ;  /* 0x0000541029b39816 */ /* 0x000fe400000000ff */
[----:B------:R-:W-:Y:S01]  /*13730*/  ISETP.GE.U32.AND P1, PT, R65, R4, PT ;  /* 0x000000044100720c */ /* 0x000fe20003f26070 */
[----:B------:R-:W-:-:S04]  /*13740*/  IMAD.WIDE.U32 R4, R0, -0x2daee0ad, RZ ;  /* 0xd2511f5300047825 */ /* 0x000fc800078e00ff */
[----:B------:R-:W-:Y:S01]  /*13750*/  IMAD.WIDE.U32 R2, R2, -0x2daee0ad, RZ ;  /* 0xd2511f5302027825 */ /* 0x000fe200078e00ff */
[----:B------:R-:W-:-:S04]  /*13760*/  LOP3.LUT R0, R5, UR12, R248, 0x96, !PT ;  /* 0x0000000c05007c12 */ /* 0x000fc8000f8e96f8 */
[----:B------:R-:W-:Y:S01]  /*13770*/  LOP3.LUT R3, R3, UR10, R4, 0x96, !PT ;  /* 0x0000000a03037c12 */ /* 0x000fe2000f8e9604 */
[----:B------:R-:W-:Y:S02]  /*13780*/  IMAD.MOV.U32 R78, RZ, RZ, R6 ;  /* 0x000000ffff4e7224 */ /* 0x000fe400078e0006 */
[----:B------:R-:W-:Y:S02]  /*13790*/  IMAD.MOV.U32 R93, RZ, RZ, R7 ;  /* 0x000000ffff5d7224 */ /* 0x000fe400078e0007 */
[----:B------:R-:W-:-:S04]  /*137a0*/  IMAD.WIDE.U32 R6, R0, -0x326172a9, RZ ;  /* 0xcd9e8d5700067825 */ /* 0x000fc800078e00ff */
[----:B------:R-:W-:Y:S01]  /*137b0*/  IMAD.WIDE.U32 R4, R3, -0x326172a9, RZ ;  /* 0xcd9e8d5703047825 */ /* 0x000fe200078e00ff */
[----:B------:R-:W-:Y:S02]  /*137c0*/  LOP3.LUT R7, R7, UR11, R240, 0x96, !PT ;  /* 0x0000000b07077c12 */ /* 0x000fe4000f8e96f0 */
[----:B------:R-:W-:Y:S02]  /*137d0*/  LOP3.LUT R3, R9, 0xff, RZ, 0xc0, !PT ;  /* 0x000000ff09037812 */ /* 0x000fe400078ec0ff */
[----:B------:R-:W-:Y:S01]  /*137e0*/  LOP3.LUT R5, R5, UR9, R6, 0x96, !PT ;  /* 0x0000000905057c12 */ /* 0x000fe2000f8e9606 */
[----:B------:R-:W-:Y:S01]  /*137f0*/  IMAD.WIDE.U32 R6, R7, -0x2daee0ad, RZ ;  /* 0xd2511f5307067825 */ /* 0x000fe200078e00ff */
[----:B------:R-:W-:Y:S02]  /*13800*/  ISETP.GE.U32.AND P6, PT, R65, R3, PT ;  /* 0x000000034100720c */ /* 0x000fe40003fc6070 */
[----:B------:R-:W-:Y:S01]  /*13810*/  SHF.R.U32.HI R3, RZ, 0x8, R10 ;  /* 0x00000008ff037819 */ /* 0x000fe2000001160a */
[----:B------:R-:W-:Y:S01]  /*13820*/  IMAD.WIDE.U32 R10, R5, -0x2daee0ad, RZ ;  /* 0xd2511f53050a7825 */ /* 0x000fe200078e00ff */
[----:B------:R-:W1:Y:S02]  /*13830*/  MUFU.EX2 R0, R48 ;  /* 0x0000003000007308 */ /* 0x000e640000000800 */
[----:B------:R-:W-:-:S02]  /*13840*/  LOP3.LUT R5, R3, 0xffff, RZ, 0xc0, !PT ;  /* 0x0000ffff03057812 */ /* 0x000fc400078ec0ff */
[----:B------:R-:W-:Y:S02]  /*13850*/  LOP3.LUT R3, R7, UR8, R2, 0x96, !PT ;  /* 0x0000000807037c12 */ /* 0x000fe4000f8e9602 */
[----:B------:R-:W-:Y:S01]  /*13860*/  LOP3.LUT R2, R11, UR6, R6, 0x96, !PT ;  /* 0x000000060b027c12 */ /* 0x000fe2000f8e9606 */
[----:B------:R-:W-:Y:S02]  /*13870*/  @!P4 HADD2 R42, -R180.H0_H0, -RZ.H0_H0 ;  /* 0xa00000ffb42ac230 */ /* 0x000fe40000000900 */
[----:B------:R-:W-:Y:S01]  /*13880*/  IMAD.WIDE.U32 R6, R3, -0x326172a9, RZ ;  /* 0xcd9e8d5703067825 */ /* 0x000fe200078e00ff */
[----:B------:R-:W-:-:S03]  /*13890*/  @!P5 HADD2 R40, -R181.H0_H0, -RZ.H0_H0 ;  /* 0xa00000ffb528d230 */ /* 0x000fc60000000900 */
[----:B------:R-:W-:Y:S01]  /*138a0*/  IMAD.WIDE.U32 R2, R2, -0x326172a9, RZ ;  /* 0xcd9e8d5702027825 */ /* 0x000fe200078e00ff */
[----:B------:R-:W-:Y:S02]  /*138b0*/  @!P4 PRMT R180, R42, 0x5410, RZ ;  /* 0x000054102ab4c816 */ /* 0x000fe400000000ff */
[----:B------:R-:W-:Y:S02]  /*138c0*/  LOP3.LUT R7, R7, UR7, R4, 0x96, !PT ;  /* 0x0000000707077c12 */ /* 0x000fe4000f8e9604 */
[----:B------:R-:W-:Y:S02]  /*138d0*/  ISETP.GE.U32.AND P4, PT, R65, R5, PT ;  /* 0x000000054100720c */ /* 0x000fe40003f86070 */
[----:B------:R-:W-:Y:S02]  /*138e0*/  LOP3.LUT R4, R3, UR15, R6, 0x96, !PT ;  /* 0x0000000f03047c12 */ /* 0x000fe4000f8e9606 */
[----:B------:R-:W-:Y:S02]  /*138f0*/  @!P5 PRMT R181, R40, 0x5410, RZ ;  /* 0x0000541028b5d816 */ /* 0x000fe400000000ff */
[----:B------:R-:W-:Y:S01]  /*13900*/  ISETP.GE.U32.AND P5, PT, R65, R8, PT ;  /* 0x000000084100720c */ /* 0x000fe20003fa6070 */
[C---:B-1----:R-:W-:Y:S01]  /*13910*/  FADD.FTZ R8, R0.reuse, R34 ;  /* 0x0000002200087221 */ /* 0x042fe20000010000 */
[----:B------:R-:W-:Y:S01]  /*13920*/  F2FP.PACK_AB R5, R0, R26 ;  /* 0x0000001a0005723e */ /* 0x000fe200000000ff */
[----:B------:R-:W-:Y:S01]  /*13930*/  IMAD.MOV.U32 R80, RZ, RZ, R243 ;  /* 0x000000ffff507224 */ /* 0x000fe200078e00f3 */
[----:B------:R-:W-:Y:S01]  /*13940*/  LOP3.LUT R0, R4, 0xffff, RZ, 0xc0, !PT ;  /* 0x0000ffff04007812 */ /* 0x000fe200078ec0ff */
[----:B------:R-:W-:Y:S01]  /*13950*/  IMAD.MOV.U32 R247, RZ, RZ, R239 ;  /* 0x000000fffff77224 */ /* 0x000fe200078e00ef */
[C---:B------:R-:W-:Y:S01]  /*13960*/  PRMT R178, R36.reuse, 0x7610, R178 ;  /* 0x0000761024b27816 */ /* 0x040fe200000000b2 */
[----:B------:R-:W-:Y:S01]  /*13970*/  MUFU.EX2 R243, R112 ;  /* 0x0000007000f37308 */ /* 0x000fe20000000800 */
[----:B------:R-:W-:-:S02]  /*13980*/  PRMT R177, R36, 0x7632, R177 ;  /* 0x0000763224b17816 */ /* 0x000fc400000000b1 */
[----:B------:R-:W-:Y:S01]  /*13990*/  SHF.R.U32.HI R0, RZ, 0x8, R0 ;  /* 0x00000008ff007819 */ /* 0x000fe20000011600 */
[----:B------:R-:W-:-:S04]  /*139a0*/  @!P1 HADD2 R46, -R178.H0_H0, -RZ.H0_H0 ;  /* 0xa00000ffb22e9230 */ /* 0x000fc80000000900 */
[----:B------:R-:W1:Y:S01]  /*139b0*/  MUFU.EX2 R239, R113 ;  /* 0x0000007100ef7308 */ /* 0x000e620000000800 */
[----:B------:R-:W-:Y:S01]  /*139c0*/  LOP3.LUT R0, R0, 0xffff, RZ, 0xc0, !PT ;  /* 0x0000ffff00007812 */ /* 0x000fe200078ec0ff */
[----:B------:R-:W-:Y:S01]  /*139d0*/  @!P4 HADD2 R45, -R177.H0_H0, -RZ.H0_H0 ;  /* 0xa00000ffb12dc230 */ /* 0x000fe20000000900 */
[----:B------:R-:W-:Y:S02]  /*139e0*/  PRMT R37, R178, 0x5410, R177 ;  /* 0x00005410b2257816 */ /* 0x000fe400000000b1 */
[----:B------:R-:W-:Y:S02]  /*139f0*/  @!P1 PRMT R178, R46, 0x5410, RZ ;  /* 0x000054102eb29816 */ /* 0x000fe400000000ff */
[----:B------:R-:W-:Y:S02]  /*13a00*/  ISETP.GE.U32.AND P1, PT, R65, R0, PT ;  /* 0x000000004100720c */ /* 0x000fe40003f26070 */
[----:B------:R-:W-:Y:S02]  /*13a10*/  LOP3.LUT R0, R4, 0xff, RZ, 0xc0, !PT ;  /* 0x000000ff04007812 */ /* 0x000fe400078ec0ff */
[----:B------:R-:W-:-:S02]  /*13a20*/  @!P4 PRMT R177, R45, 0x5410, RZ ;  /* 0x000054102db1c816 */ /* 0x000fc400000000ff */
[----:B------:R-:W2:Y:S01]  /*13a30*/  LDL R45, [R1+0x9c] ;  /* 0x00009c00012d7983 */ /* 0x000ea20000100800 */
[----:B------:R-:W-:Y:S02]  /*13a40*/  ISETP.GE.U32.AND P4, PT, R65, R0, PT ;  /* 0x000000004100720c */ /* 0x000fe40003f86070 */
[----:B-1----:R-:W-:-:S04]  /*13a50*/  F2FP.PACK_AB R0, R239, R243 ;  /* 0x000000f3ef00723e */ /* 0x002fc800000000ff */
[C---:B------:R-:W-:Y:S02]  /*13a60*/  PRMT R176, R0.reuse, 0x7610, R176 ;  /* 0x0000761000b07816 */ /* 0x040fe400000000b0 */
[----:B------:R-:W-:Y:S02]  /*13a70*/  PRMT R139, R0, 0x7632, R139 ;  /* 0x00007632008b7816 */ /* 0x000fe4000000008b */
[----:B------:R1:W-:Y:S02]  /*13a80*/  MUFU.EX2 R0, R66 ;  /* 0x0000004200007308 */ /* 0x0003e40000000800 */
[----:B-1----:R-:W3:Y:S01]  /*13a90*/  LDL R66, [R1+0xa8] ;  /* 0x0000a80001427983 */ /* 0x002ee20000100800 */
[--C-:B------:R-:W-:Y:S01]  /*13aa0*/  FADD.FTZ R9, R13, R12.reuse ;  /* 0x0000000c0d097221 */ /* 0x100fe20000010000 */
[C---:B------:R-:W-:Y:S02]  /*13ab0*/  PRMT R13, R5.reuse, 0x7632, R13 ;  /* 0x00007632050d7816 */ /* 0x040fe4000000000d */
[----:B------:R-:W-:-:S03]  /*13ac0*/  PRMT R12, R5, 0x7610, R12 ;  /* 0x00007610050c7816 */ /* 0x000fc6000000000c */
[----:B------:R-:W-:Y:S01]  /*13ad0*/  @!P1 HADD2 R51, -R13.H0_H0, -RZ.H0_H0 ;  /* 0xa00000ff0d339230 */ /* 0x000fe20000000900 */
[----:B------:R-:W-:Y:S02]  /*13ae0*/  LOP3.LUT R5, R2, 0xff, RZ, 0xc0, !PT ;  /* 0x000000ff02057812 */ /* 0x000fe400078ec0ff */
[----:B------:R-:W-:Y:S01]  /*13af0*/  PRMT R41, R12, 0x5410, R13 ;  /* 0x000054100c297816 */ /* 0x000fe2000000000d */
[----:B------:R-:W-:Y:S01]  /*13b00*/  @!P5 HADD2 R49, -R139.H0_H0, -RZ.H0_H0 ;  /* 0xa00000ff8b31d230 */ /* 0x000fe20000000900 */
[----:B------:R-:W-:Y:S02]  /*13b10*/  @!P1 PRMT R13, R51, 0x5410, RZ ;  /* 0x00005410330d9816 */ /* 0x000fe400000000ff */
[----:B------:R-:W-:Y:S02]  /*13b20*/  ISETP.GE.U32.AND P1, PT, R65, R5, PT ;  /* 0x000000054100720c */ /* 0x000fe40003f26070 */
[----:B------:R-:W-:Y:S02]  /*13b30*/  LOP3.LUT R3, R2, 0xffff, RZ, 0xc0, !PT ;  /* 0x0000ffff02037812 */ /* 0x000fe400078ec0ff */
[----:B------:R-:W-:-:S02]  /*13b40*/  SHF.R.U32.HI R5, RZ, 0x10, R2 ;  /* 0x00000010ff057819 */ /* 0x000fc40000011602 */
[----:B------:R-:W-:Y:S01]  /*13b50*/  SHF.R.U32.HI R2, RZ, 0x18, R2 ;  /* 0x00000018ff027819 */ /* 0x000fe20000011602 */
[----:B------:R-:W1:Y:S01]  /*13b60*/  MUFU.EX2 R6, R69 ;  /* 0x0000004500067308 */ /* 0x000e620000000800 */
[----:B------:R-:W-:Y:S02]  /*13b70*/  PRMT R38, R176, 0x5410, R139 ;  /* 0x00005410b0267816 */ /* 0x000fe4000000008b */
[----:B------:R-:W-:Y:S02]  /*13b80*/  @!P5 PRMT R139, R49, 0x5410, RZ ;  /* 0x00005410318bd816 */ /* 0x000fe400000000ff */
[----:B------:R-:W-:Y:S02]  /*13b90*/  ISETP.GE.U32.AND P5, PT, R65, R2, PT ;  /* 0x000000024100720c */ /* 0x000fe40003fa6070 */
[----:B------:R-:W-:Y:S01]  /*13ba0*/  SHF.R.U32.HI R2, RZ, 0x8, R3 ;  /* 0x00000008ff027819 */ /* 0x000fe20000011603 */
[----:B------:R-:W-:Y:S02]  /*13bb0*/  @!P6 HADD2 R50, -R176.H0_H0, -RZ.H0_H0 ;  /* 0xa00000ffb032e230 */ /* 0x000fe40000000900 */
[----:B------:R-:W-:Y:S01]  /*13bc0*/  @!P4 HADD2 R52, -R12.H0_H0, -RZ.H0_H0 ;  /* 0xa00000ff0c34c230 */ /* 0x000fe20000000900 */
[----:B------:R-:W-:-:S02]  /*13bd0*/  LOP3.LUT R3, R5, 0xff, RZ, 0xc0, !PT ;  /* 0x000000ff05037812 */ /* 0x000fc400078ec0ff */
[----:B------:R-:W-:Y:S02]  /*13be0*/  LOP3.LUT R2, R2, 0xffff, RZ, 0xc0, !PT ;  /* 0x0000ffff02027812 */ /* 0x000fe400078ec0ff */
[----:B------:R-:W-:Y:S02]  /*13bf0*/  @!P6 PRMT R176, R50, 0x5410, RZ ;  /* 0x0000541032b0e816 */ /* 0x000fe400000000ff */
[----:B------:R-:W-:Y:S02]  /*13c00*/  @!P4 PRMT R12, R52, 0x5410, RZ ;  /* 0x00005410340cc816 */ /* 0x000fe400000000ff */
        /* <DEDUP_REMOVED lines=12> */
[----:B------:R-:W-:Y:S01]  /*13cd0*/  LOP3.LUT R7, R5, 0xffff, RZ, 0xc0, !PT ;  /* 0x0000ffff05077812 */ /* 0x000fe200078ec0ff */
[----:B------:R-:W-:-:S06]  /*13ce0*/  @!P1 HADD2 R56, -R138.H0_H0, -RZ.H0_H0 ;  /* 0xa00000ff8a389230 */ /* 0x000fcc0000000900 */
[----:B------:R-:W1:Y:S01]  /*13cf0*/  MUFU.EX2 R5, R82 ;  /* 0x0000005200057308 */ /* 0x000e620000000800 */
[----:B------:R-:W-:Y:S01]  /*13d00*/  PRMT R40, R138, 0x5410, R137 ;  /* 0x000054108a287816 */ /* 0x000fe20000000089 */
[----:B------:R-:W-:Y:S01]  /*13d10*/  @!P4 HADD2 R57, -R137.H0_H0, -RZ.H0_H0 ;  /* 0xa00000ff8939c230 */ /* 0x000fe20000000900 */
[----:B------:R-:W-:Y:S02]  /*13d20*/  @!P1 PRMT R138, R56, 0x5410, RZ ;  /* 0x00005410388a9816 */ /* 0x000fe400000000ff */
[----:B------:R-:W-:Y:S01]  /*13d30*/  ISETP.GE.U32.AND P1, PT, R65, R7, PT ;  /* 0x000000074100720c */ /* 0x000fe20003f26070 */
[----:B------:R-:W-:Y:S01]  /*13d40*/  FADD.FTZ R7, R6, R8 ;  /* 0x0000000806077221 */ /* 0x000fe20000010000 */
[----:B------:R-:W-:Y:S02]  /*13d50*/  LOP3.LUT R6, R0, 0xff, RZ, 0xc0, !PT ;  /* 0x000000ff00067812 */ /* 0x000fe400078ec0ff */
[----:B------:R-:W-:Y:S02]  /*13d60*/  @!P4 PRMT R137, R57, 0x5410, RZ ;  /* 0x000054103989c816 */ /* 0x000fe400000000ff */
[----:B------:R-:W-:-:S02]  /*13d70*/  ISETP.GE.U32.AND P4, PT, R65, R6, PT ;  /* 0x000000064100720c */ /* 0x000fc40003f86070 */
[----:B------:R-:W-:Y:S02]  /*13d80*/  PRMT R136, R68, 0x7610, R136 ;  /* 0x0000761044887816 */ /* 0x000fe40000000088 */
[----:B-1----:R-:W-:-:S03]  /*13d90*/  F2FP.PACK_AB R6, R238, R5 ;  /* 0x00000005ee06723e */ /* 0x002fc600000000ff */
[----:B------:R-:W-:Y:S01]  /*13da0*/  @!P6 HADD2 R58, -R136.H0_H0, -RZ.H0_H0 ;  /* 0xa00000ff883ae230 */ /* 0x000fe20000000900 */
[----:B------:R-:W-:Y:S02]  /*13db0*/  PRMT R135, R68, 0x7632, R135 ;  /* 0x0000763244877816 */ /* 0x000fe40000000087 */
        /* <DEDUP_REMOVED lines=8> */
[----:B------:R-:W-:Y:S01]  /*13e40*/  IMAD.MOV.U32 R247, RZ, RZ, R234 ;  /* 0x000000fffff77224 */ /* 0x000fe200078e00ea */
        /* <DEDUP_REMOVED lines=17> */
[----:B------:R-:W-:-:S03]  /*13f60*/  IMAD.MOV.U32 R54, RZ, RZ, R195 ;  /* 0x000000ffff367224 */ /* 0x000fc600078e00c3 */
[C---:B------:R-:W-:Y:S01]  /*13f70*/  PRMT R132, R2.reuse, 0x7610, R132 ;  /* 0x0000761002847816 */ /* 0x040fe20000000084 */
[----:B------:R-:W-:Y:S02]  /*13f80*/  IMAD.MOV.U32 R240, RZ, RZ, R79 ;  /* 0x000000fffff07224 */ /* 0x000fe400078e004f */
[----:B------:R-:W-:Y:S01]  /*13f90*/  IMAD.MOV.U32 R195, RZ, RZ, R128 ;  /* 0x000000ffffc37224 */ /* 0x000fe200078e0080 */
[----:B------:R-:W-:Y:S01]  /*13fa0*/  PRMT R35, R2, 0x7632, R35 ;  /* 0x0000763202237816 */ /* 0x000fe20000000023 */
[----:B------:R-:W-:Y:S01]  /*13fb0*/  IMAD.MOV.U32 R79, RZ, RZ, R231 ;  /* 0x000000ffff4f7224 */ /* 0x000fe200078e00e7 */
[----:B------:R-:W-:Y:S01]  /*13fc0*/  @!P6 HADD2 R62, -R132.H0_H0, -RZ.H0_H0 ;  /* 0xa00000ff843ee230 */ /* 0x000fe20000000900 */
[----:B------:R-:W-:Y:S01]  /*13fd0*/  IMAD.MOV.U32 R128, RZ, RZ, R229 ;  /* 0x000000ffff807224 */ /* 0x000fe200078e00e5 */
[----:B------:R-:W-:Y:S01]  /*13fe0*/  MUFU.EX2 R231, R98 ;  /* 0x0000006200e77308 */ /* 0x000fe20000000800 */
[----:B------:R-:W-:Y:S02]  /*13ff0*/  SHF.R.U32.HI R2, RZ, 0x18, R4 ;  /* 0x00000018ff027819 */ /* 0x000fe40000011604 */
[----:B------:R-:W-:-:S05]  /*14000*/  PRMT R50, R132, 0x5410, R35 ;  /* 0x0000541084327816 */ /* 0x000fca0000000023 */
[----:B------:R-:W1:Y:S01]  /*14010*/  MUFU.EX2 R229, R97 ;  /* 0x0000006100e57308 */ /* 0x000e620000000800 */
[----:B------:R-:W-:Y:S02]  /*14020*/  @!P6 PRMT R132, R62, 0x5410, RZ ;  /* 0x000054103e84e816 */ /* 0x000fe400000000ff */
[----:B------:R-:W-:Y:S02]  /*14030*/  ISETP.GE.U32.AND P6, PT, R65, R2, PT ;  /* 0x000000024100720c */ /* 0x000fe40003fc6070 */
[----:B------:R-:W-:Y:S01]  /*14040*/  SHF.R.U32.HI R2, RZ, 0x10, R4 ;  /* 0x00000010ff027819 */ /* 0x000fe20000011604 */
[----:B------:R-:W-:-:S03]  /*14050*/  @!P5 HADD2 R63, -R35.H0_H0, -RZ.H0_H0 ;  /* 0xa00000ff233fd230 */ /* 0x000fc60000000900 */
[----:B------:R-:W-:Y:S02]  /*14060*/  LOP3.LUT R2, R2, 0xff, RZ, 0xc0, !PT ;  /* 0x000000ff02027812 */ /* 0x000fe400078ec0ff */
[----:B------:R-:W-:Y:S02]  /*14070*/  @!P5 PRMT R35, R63, 0x5410, RZ ;  /* 0x000054103f23d816 */ /* 0x000fe400000000ff */
[----:B------:R-:W-:Y:S01]  /*14080*/  ISETP.GE.U32.AND P5, PT, R65, R2, PT ;  /* 0x000000024100720c */ /* 0x000fe20003fa6070 */
[----:B------:R-:W-:Y:S01]  /*14090*/  @!P4 HADD2 R60, -R134.H0_H0, -RZ.H0_H0 ;  /* 0xa00000ff863cc230 */ /* 0x000fe20000000900 */
[----:B-1----:R-:W-:Y:S01]  /*140a0*/  F2FP.PACK_AB R2, R231, R229 ;  /* 0x000000e5e702723e */ /* 0x002fe200000000ff */
[----:B------:R-:W-:Y:S01]  /*140b0*/  FADD.FTZ R9, R14, R9 ;  /* 0x000000090e097221 */ /* 0x000fe20000010000 */
[----:B------:R-:W-:Y:S02]  /*140c0*/  SHF.R.U32.HI R4, RZ, 0x18, R0 ;  /* 0x00000018ff047819 */ /* 0x000fe40000011600 */
[----:B------:R-:W-:-:S02]  /*140d0*/  PRMT R34, R2, 0x7632, R34 ;  /* 0x0000763202227816 */ /* 0x000fc40000000022 */
[----:B------:R-:W-:Y:S02]  /*140e0*/  @!P4 PRMT R134, R60, 0x5410, RZ ;  /* 0x000054103c86c816 */ /* 0x000fe400000000ff */
[----:B------:R-:W-:Y:S02]  /*140f0*/  ISETP.GE.U32.AND P4, PT, R65, R3, PT ;  /* 0x000000034100720c */ /* 0x000fe40003f86070 */
[----:B------:R-:W-:Y:S01]  /*14100*/  SHF.R.U32.HI R0, RZ, 0x10, R0 ;  /* 0x00000010ff007819 */ /* 0x000fe20000011600 */
[----:B------:R-:W-:Y:S01]  /*14110*/  FADD.FTZ R3, R15, R9 ;  /* 0x000000090f037221 */ /* 0x000fe20000010000 */
[----:B------:R-:W-:Y:S01]  /*14120*/  @!P1 HADD2 R70, -R34.H0_H0, -RZ.H0_H0 ;  /* 0xa00000ff22469230 */ /* 0x000fe20000000900 */
[----:B------:R-:W-:Y:S01]  /*14130*/  UIADD3 UR4, UR31, -0x4498517b, URZ ;  /* 0xbb67ae851f047890 */ /* 0x000fe2000fffe03f */
        /* <DEDUP_REMOVED lines=8> */
[----:B------:R-:W-:-:S02]  /*141c0*/  IMAD.MOV.U32 R94, RZ, RZ, R55 ;  /* 0x000000ffff5e7224 */ /* 0x000fc400078e0037 */
[----:B------:R-:W-:Y:S01]  /*141d0*/  FADD.FTZ R245, R16, R3 ;  /* 0x0000000310f57221 */ /* 0x000fe20000010000 */
[----:B------:R-:W-:Y:S01]  /*141e0*/  LOP3.LUT R0, R251, UR4, R82, 0x96, !PT ;  /* 0x00000004fb007c12 */ /* 0x000fe2000f8e9652 */
[----:B------:R-:W-:Y:S01]  /*141f0*/  IMAD.MOV.U32 R55, RZ, RZ, R186 ;  /* 0x000000ffff377224 */ /* 0x000fe200078e00ba */
[----:B------:R-:W1:Y:S01]  /*14200*/  MUFU.EX2 R3, R100 ;  /* 0x0000006400037308 */ /* 0x000e620000000800 */
[----:B------:R-:W-:Y:S01]  /*14210*/  IMAD.MOV.U32 R241, RZ, RZ, R80 ;  /* 0x000000fffff17224 */ /* 0x000fe200078e0050 */
[----:B------:R-:W-:Y:S01]  /*14220*/  @!P4 HADD2 R67, -R2.H0_H0, -RZ.H0_H0 ;  /* 0xa00000ff0243c230 */ /* 0x000fe20000000900 */
[----:B------:R-:W-:-:S05]  /*14230*/  IMAD.MOV.U32 R80, RZ, RZ, R130 ;  /* 0x000000ffff507224 */ /* 0x000fca00078e0082 */
[----:B------:R-:W4:Y:S01]  /*14240*/  MUFU.EX2 R186, R102 ;  /* 0x0000006600ba7308 */ /* 0x000f220000000800 */
[----:B------:R-:W-:Y:S02]  /*14250*/  IMAD.MOV.U32 R42, RZ, RZ, R233 ;  /* 0x000000ffff2a7224 */ /* 0x000fe400078e00e9 */
[----:B------:R-:W-:Y:S02]  /*14260*/  IMAD.MOV.U32 R130, RZ, RZ, R232 ;  /* 0x000000ffff827224 */ /* 0x000fe400078e00e8 */
[----:B------:R-:W-:Y:S01]  /*14270*/  IMAD.WIDE.U32 R232, R0, -0x326172a9, RZ ;  /* 0xcd9e8d5700e87825 */ /* 0x000fe200078e00ff */
[----:B------:R-:W-:Y:S02]  /*14280*/  LOP3.LUT R0, R25, UR12, R250, 0x96, !PT ;  /* 0x0000000c19007c12 */ /* 0x000fe4000f8e96fa */
[----:B------:R-:W-:Y:S01]  /*14290*/  @P4 PRMT R187, R2, 0x7610, R187 ;  /* 0x0000761002bb4816 */ /* 0x000fe200000000bb */
[----:B------:R-:W-:Y:S01]  /*142a0*/  FADD.FTZ R248, R5, R7 ;  /* 0x0000000705f87221 */ /* 0x000fe20000010000 */
[----:B------:R-:W-:-:S02]  /*142b0*/  @!P4 PRMT R187, R67, 0x5410, RZ ;  /* 0x0000541043bbc816 */ /* 0x000fc400000000ff */
[----:B------:R-:W-:Y:S01]  /*142c0*/  ISETP.GE.U32.AND P4, PT, R65, R4, PT ;  /* 0x000000044100720c */ /* 0x000fe20003f86070 */
[----:B------:R-:W-:Y:S01]  /*142d0*/  IMAD.WIDE.U32 R4, R0, -0x326172a9, RZ ;  /* 0xcd9e8d5700047825 */ /* 0x000fe200078e00ff */
[----:B------:R-:W-:-:S03]  /*142e0*/  LOP3.LUT R2, R233, UR13, R114, 0x96, !PT ;  /* 0x0000000de9027c12 */ /* 0x000fc6000f8e9672 */
[----:B------:R-:W-:Y:S02]  /*142f0*/  IMAD.MOV.U32 R246, RZ, RZ, R244 ;  /* 0x000000fffff67224 */ /* 0x000fe400078e00f4 */
[----:B-1----:R-:W-:Y:S01]  /*14300*/  FADD.FTZ R244, R3, R99 ;  /* 0x0000006303f47221 */ /* 0x002fe20000010000 */
[----:B----4-:R-:W-:Y:S01]  /*14310*/  F2FP.PACK_AB R3, R186, R3 ;  /* 0x00000003ba03723e */ /* 0x010fe200000000ff */
[----:B------:R-:W-:Y:S01]  /*14320*/  IMAD.WIDE.U32 R6, R2, -0x2daee0ad, RZ ;  /* 0xd2511f5302067825 */ /* 0x000fe200078e00ff */
[----:B------:R-:W-:Y:S02]  /*14330*/  LOP3.LUT R2, R5, UR11, R232, 0x96, !PT ;  /* 0x0000000b05027c12 */ /* 0x000fe4000f8e96e8 */
[C---:B------:R-:W-:Y:S02]  /*14340*/  PRMT R27, R3.reuse, 0x7610, R27 ;  /* 0x00007610031b7816 */ /* 0x040fe4000000001b */
[----:B------:R-:W-:Y:S01]  /*14350*/  PRMT R26, R3, 0x7632, R26 ;  /* 0x00007632031a7816 */ /* 0x000fe2000000001a */
[----:B------:R-:W-:Y:S01]  /*14360*/  IMAD.WIDE.U32 R2, R2, -0x2daee0ad, RZ ;  /* 0xd2511f5302027825 */ /* 0x000fe200078e00ff */
[----:B------:R-:W-:-:S04]  /*14370*/  LOP3.LUT R0, R7, UR10, R24, 0x96, !PT ;  /* 0x0000000a07007c12 */ /* 0x000fc8000f8e9618 */
        /* <DEDUP_REMOVED lines=12> */
[----:B------:R-:W-:Y:S01]  /*14440*/  SHF.R.U32.HI R4, RZ, 0x18, R2 ;  /* 0x00000018ff047819 */ /* 0x000fe20000011602 */
[----:B------:R-:W-:Y:S01]  /*14450*/  STG.E.U16 [R20.64+-0xc0], R19 ;  /* 0xffff401314007986 */ /* 0x000fe2000c10151c */
[----:B------:R-:W-:-:S03]  /*14460*/  LOP3.LUT R2, R5, 0xff, RZ, 0xc0, !PT ;  /* 0x000000ff05027812 */ /* 0x000fc600078ec0ff */
[----:B------:R-:W-:Y:S01]  /*14470*/  STG.E.U16 [R20.64+-0xbe], R18 ;  /* 0xffff421214007986 */ /* 0x000fe2000c10151c */
[----:B------:R-:W-:-:S03]  /*14480*/  SHF.R.U32.HI R3, RZ, 0x8, R3 ;  /* 0x00000008ff037819 */ /* 0x000fc60000011603 */
[----:B------:R-:W-:Y:S04]  /*14490*/  STG.E.U16 [R32.64+-0xc0], R23 ;  /* 0xffff401720007986 */ /* 0x000fe8000c10151c */
[----:B------:R-:W-:Y:S04]  /*144a0*/  STG.E.U16 [R32.64+-0xbe], R22 ;  /* 0xffff421620007986 */ /* 0x000fe8000c10151c */
[----:B------:R1:W-:Y:S01]  /*144b0*/  STG.E.U16 [R30.64+-0xc0], R12 ;  /* 0xffff400c1e007986 */ /* 0x0003e2000c10151c */
[----:B------:R-:W-:Y:S02]  /*144c0*/  PRMT R14, R6, 0x5410, R3 ;  /* 0x00005410060e7816 */ /* 0x000fe40000000003 */
[----:B------:R-:W-:-:S02]  /*144d0*/  SHF.R.U32.HI R5, RZ, 0x18, R0 ;  /* 0x00000018ff057819 */ /* 0x000fc40000011600 */
        /* <DEDUP_REMOVED lines=21> */
[C---:B------:R-:W-:Y:S02]  /*14630*/  PRMT R10, R101.reuse, 0x7632, R10 ;  /* 0x00007632650a7816 */ /* 0x040fe4000000000a */
        /* <DEDUP_REMOVED lines=12> */
[----:B------:R-:W-:Y:S01]  /*14700*/  STG.E.U16 [R30.64+-0xbe], R13 ;  /* 0xffff420d1e007986 */ /* 0x000fe2000c10151c */
[----:B------:R-:W-:-:S03]  /*14710*/  @!P5 PRMT R11, R71, 0x5410, RZ ;  /* 0x00005410470bd816 */ /* 0x000fc600000000ff */
[----:B------:R1:W-:Y:S04]  /*14720*/  STG.E.U16 [R28.64+-0xbe], R10 ;  /* 0xffff420a1c007986 */ /* 0x0003e8000c10151c */
[----:B------:R4:W-:Y:S01]  /*14730*/  STG.E.U16 [R28.64+-0xc0], R11 ;  /* 0xffff400b1c007986 */ /* 0x0009e2000c10151c */
[----:B------:R-:W-:Y:S02]  /*14740*/  IMAD.MOV.U32 R46, RZ, RZ, R240 ;  /* 0x000000ffff2e7224 */ /* 0x000fe400078e00f0 */
[----:B------:R-:W-:Y:S02]  /*14750*/  IMAD.MOV.U32 R113, RZ, RZ, R241 ;  /* 0x000000ffff717224 */ /* 0x000fe400078e00f1 */
[----:B------:R-:W-:Y:S02]  /*14760*/  IMAD.MOV.U32 R112, RZ, RZ, R249 ;  /* 0x000000ffff707224 */ /* 0x000fe400078e00f9 */
[----:B------:R-:W-:-:S02]  /*14770*/  IMAD.MOV.U32 R241, RZ, RZ, R42 ;  /* 0x000000fffff17224 */ /* 0x000fc400078e002a */
[----:B------:R-:W-:Y:S02]  /*14780*/  IMAD.MOV.U32 R249, RZ, RZ, R130 ;  /* 0x000000fffff97224 */ /* 0x000fe400078e0082 */
[----:B------:R-:W-:Y:S01]  /*14790*/  IMAD.MOV.U32 R240, RZ, RZ, R128 ;  /* 0x000000fffff07224 */ /* 0x000fe200078e0080 */
[----:B-1----:R-:W-:Y:S01]  /*147a0*/  LOP3.LUT R10, R0, R53, RZ, 0xc0, !PT ;  /* 0x00000035000a7212 */ /* 0x002fe200078ec0ff */
[----:B------:R-:W-:-:S05]  /*147b0*/  HSET2.LE.AND R0, R12, R65, PT ;  /* 0x000000410c007233 */ /* 0x000fca0003803000 */
[----:B----4-:R-:W-:Y:S01]  /*147c0*/  LOP3.LUT R11, R0, R47, RZ, 0xc0, !PT ;  /* 0x0000002f000b7212 */ /* 0x010fe200078ec0ff */
[----:B------:R-:W-:Y:S01]  /*147d0*/  HSET2.LE.AND R0, R4, R65, PT ;  /* 0x0000004104007233 */ /* 0x000fe20003803000 */
[----:B------:R-:W-:Y:S02]  /*147e0*/  IMAD.MOV.U32 R42, RZ, RZ, R129 ;  /* 0x000000ffff2a7224 */ /* 0x000fe400078e0081 */
[----:B------:R-:W-:Y:S02]  /*147f0*/  IMAD.MOV.U32 R52, RZ, RZ, R46 ;  /* 0x000000ffff347224 */ /* 0x000fe400078e002e */
[----:B------:R-:W-:Y:S01]  /*14800*/  LOP3.LUT R130, R0, R37, RZ, 0xc0, !PT ;  /* 0x0000002500827212 */ /* 0x000fe200078ec0ff */
[----:B------:R-:W-:Y:S01]  /*14810*/  IMAD.MOV.U32 R46, RZ, RZ, R112 ;  /* 0x000000ffff2e7224 */ /* 0x000fe200078e0070 */
[----:B--2---:R-:W-:Y:S01]  /*14820*/  IADD3 R0, R45, 0x4, RZ ;  /* 0x000000042d007810 */ /* 0x004fe20007ffe0ff */
[----:B------:R-:W-:Y:S02]  /*14830*/  IMAD.MOV.U32 R45, RZ, RZ, R113 ;  /* 0x000000ffff2d7224 */ /* 0x000fe400078e0071 */
[----:B------:R-:W-:-:S02]  /*14840*/  IMAD.MOV.U32 R112, RZ, RZ, R240 ;  /* 0x000000ffff707224 */ /* 0x000fc400078e00f0 */
[----:B------:R-:W-:Y:S02]  /*14850*/  IMAD.MOV.U32 R113, RZ, RZ, R241 ;  /* 0x000000ffff717224 */ /* 0x000fe400078e00f1 */
[----:B------:R-:W-:Y:S02]  /*14860*/  IMAD.MOV.U32 R240, RZ, RZ, R249 ;  /* 0x000000fffff07224 */ /* 0x000fe400078e00f9 */
[----:B------:R-:W-:Y:S02]  /*14870*/  IMAD.MOV.U32 R241, RZ, RZ, R42 ;  /* 0x000000fffff17224 */ /* 0x000fe400078e002a */
[----:B------:R-:W-:Y:S02]  /*14880*/  IMAD.MOV.U32 R249, RZ, RZ, R246 ;  /* 0x000000fffff97224 */ /* 0x000fe400078e00f6 */
[----:B------:R-:W-:Y:S02]  /*14890*/  IMAD.MOV.U32 R42, RZ, RZ, R247 ;  /* 0x000000ffff2a7224 */ /* 0x000fe400078e00f7 */
[----:B------:R-:W-:Y:S01]  /*148a0*/  IMAD.WIDE.U32 R246, R0, -0x326172a9, RZ ;  /* 0xcd9e8d5700f67825 */ /* 0x000fe200078e00ff */
[----:B------:R-:W-:-:S02]  /*148b0*/  HSET2.LE.AND R3, R6, R65, PT ;  /* 0x0000004106037233 */ /* 0x000fc40003803000 */
[--C-:B------:R-:W-:Y:S02]  /*148c0*/  HSET2.LE.AND R2, R9, R65.reuse, PT ;  /* 0x0000004109027233 */ /* 0x100fe40003803000 */
[----:B---3--:R-:W-:Y:S02]  /*148d0*/  LOP3.LUT R0, R247, R66, RZ, 0x3c, !PT ;  /* 0x00000042f7007212 */ /* 0x008fe400078e3cff */
[----:B------:R-:W-:Y:S01]  /*148e0*/  LOP3.LUT R9, R3, R64, RZ, 0xc0, !PT ;  /* 0x0000004003097212 */ /* 0x000fe200078ec0ff */
[----:B------:R-:W-:Y:S02]  /*148f0*/  HSET2.LE.AND R3, R7, R65, PT ;  /* 0x0000004107037233 */ /* 0x000fe40003803000 */
[----:B------:R-:W-:Y:S01]  /*14900*/  IMAD.WIDE.U32 R6, R0, -0x2daee0ad, RZ ;  /* 0xd2511f5300067825 */ /* 0x000fe200078e00ff */
[----:B------:R-:W-:-:S04]  /*14910*/  LOP3.LUT R8, R2, R84, RZ, 0xc0, !PT ;  /* 0x0000005402087212 */ /* 0x000fc800078ec0ff */
[----:B------:R-:W-:Y:S01]  /*14920*/  LOP3.LUT R0, R7, UR4, R82, 0x96, !PT ;  /* 0x0000000407007c12 */ /* 0x000fe2000f8e9652 */
[----:B------:R-:W-:Y:S01]  /*14930*/  IMAD.MOV.U32 R69, RZ, RZ, R52 ;  /* 0x000000ffff457224 */ /* 0x000fe200078e0034 */
[----:B------:R-:W-:Y:S01]  /*14940*/  HSET2.LE.AND R2, R5, R65, PT ;  /* 0x0000004105027233 */ /* 0x000fe20003803000 */
[----:B------:R-:W-:Y:S02]  /*14950*/  IMAD.MOV.U32 R66, RZ, RZ, R45 ;  /* 0x000000ffff427224 */ /* 0x000fe400078e002d */
[----:B------:R-:W-:Y:S02]  /*14960*/  IMAD.MOV.U32 R52, RZ, RZ, R46 ;  /* 0x000000ffff347224 */ /* 0x000fe400078e002e */
[----:B------:R-:W-:Y:S02]  /*14970*/  IMAD.MOV.U32 R45, RZ, RZ, R240 ;  /* 0x000000ffff2d7224 */ /* 0x000fe400078e00f0 */
[----:B------:R-:W-:Y:S02]  /*14980*/  IMAD.MOV.U32 R46, RZ, RZ, R241 ;  /* 0x000000ffff2e7224 */ /* 0x000fe400078e00f1 */
[----:B------:R-:W-:Y:S01]  /*14990*/  IMAD.WIDE.U32 R240, R0, -0x326172a9, RZ ;  /* 0xcd9e8d5700f07825 */ /* 0x000fe200078e00ff */
[----:B------:R-:W-:-:S02]  /*149a0*/  LOP3.LUT R129, R2, R43, RZ, 0xc0, !PT ;  /* 0x0000002b02817212 */ /* 0x000fc400078ec0ff */
[----:B------:R-:W-:Y:S01]  /*149b0*/  LOP3.LUT R2, R115, UR14, R246, 0x96, !PT ;  /* 0x0000000e73027c12 */ /* 0x000fe2000f8e96f6 */
[----:B------:R-:W-:Y:S01]  /*149c0*/  IMAD.MOV.U32 R115, RZ, RZ, R46 ;  /* 0x000000ffff737224 */ /* 0x000fe200078e002e */
[----:B------:R-:W-:Y:S01]  /*149d0*/  LOP3.LUT R0, R241, UR13, R114, 0x96, !PT ;  /* 0x0000000df1007c12 */ /* 0x000fe2000f8e9672 */
[----:B------:R-:W-:Y:S01]  /*149e0*/  IMAD.MOV.U32 R114, RZ, RZ, R45 ;  /* 0x000000ffff727224 */ /* 0x000fe200078e002d */
[----:B------:R1:W-:Y:S01]  /*149f0*/  STL.64 [R1], R6 ;  /* 0x0000000601007387 */ /* 0x0003e20000100a00 */
[----:B------:R-:W-:Y:S02]  /*14a00*/  IMAD.MOV.U32 R97, RZ, RZ, R69 ;  /* 0x000000ffff617224 */ /* 0x000fe400078e0045 */
[----:B------:R-:W-:Y:S02]  /*14a10*/  IMAD.MOV.U32 R46, RZ, RZ, R249 ;  /* 0x000000ffff2e7224 */ /* 0x000fe400078e00f9 */
[----:B------:R-:W-:Y:S02]  /*14a20*/  IMAD.MOV.U32 R45, RZ, RZ, R193 ;  /* 0x000000ffff2d7224 */ /* 0x000fe400078e00c1 */
        /* <DEDUP_REMOVED lines=11> */
[----:B------:R-:W3:Y:S01]  /*14ae0*/  LDL.LU R152, [R1+0x11c] ;  /* 0x00011c0001987983 */ /* 0x000ee20000300800 */
[----:B------:R-:W-:Y:S02]  /*14af0*/  IMAD.MOV.U32 R83, RZ, RZ, R172 ;  /* 0x000000ffff537224 */ /* 0x000fe400078e00ac */
[----:B------:R-:W-:Y:S01]  /*14b00*/  IMAD.MOV.U32 R82, RZ, RZ, R103 ;  /* 0x000000ffff527224 */ /* 0x000fe200078e0067 */
[----:B------:R-:W4:Y:S01]  /*14b10*/  LDL.LU R237, [R1+0x118] ;  /* 0x0001180001ed7983 */ /* 0x000f220000300800 */
[----:B------:R-:W-:Y:S02]  /*14b20*/  IMAD.MOV.U32 R56, RZ, RZ, R252 ;  /* 0x000000ffff387224 */ /* 0x000fe400078e00fc */
[----:B------:R-:W-:Y:S01]  /*14b30*/  IMAD.MOV.U32 R103, RZ, RZ, R201 ;  /* 0x000000ffff677224 */ /* 0x000fe200078e00c9 */
[----:B------:R1:W5:Y:S04]  /*14b40*/  LDL.LU R172, [R1+0x114] ;  /* 0x0001140001ac7983 */ /* 0x0003680000300800 */
[----:B------:R1:W5:Y:S04]  /*14b50*/  LDL.LU R252, [R1+0x110] ;  /* 0x0001100001fc7983 */ /* 0x0003680000300800 */
[----:B------:R-:W2:Y:S01]  /*14b60*/  LDL.LU R201, [R1+0x10c] ;  /* 0x00010c0001c97983 */ /* 0x000ea20000300800 */
[----:B------:R-:W-:-:S03]  /*14b70*/  IMAD.MOV.U32 R57, RZ, RZ, R203 ;  /* 0x000000ffff397224 */ /* 0x000fc600078e00cb */
[----:B------:R-:W3:Y:S01]  /*14b80*/  LDL.LU R203, [R1+0x108] ;  /* 0x0001080001cb7983 */ /* 0x000ee20000300800 */
[----:B------:R-:W-:-:S03]  /*14b90*/  IMAD.MOV.U32 R61, RZ, RZ, R206 ;  /* 0x000000ffff3d7224 */ /* 0x000fc600078e00ce */
[----:B------:R-:W3:Y:S01]  /*14ba0*/  LDL.LU R206, [R1+0x104] ;  /* 0x0001040001ce7983 */ /* 0x000ee20000300800 */
[----:B------:R-:W-:-:S03]  /*14bb0*/  IMAD.MOV.U32 R58, RZ, RZ, R205 ;  /* 0x000000ffff3a7224 */ /* 0x000fc600078e00cd */
[----:B------:R-:W3:Y:S01]  /*14bc0*/  LDL.LU R205, [R1+0x100] ;  /* 0x0001000001cd7983 */ /* 0x000ee20000300800 */
[----:B------:R-:W-:-:S04]  /*14bd0*/  IMAD.WIDE.U32 R4, R2, -0x2daee0ad, RZ ;  /* 0xd2511f5302047825 */ /* 0x000fc800078e00ff */
[----:B------:R-:W-:Y:S01]  /*14be0*/  IMAD.WIDE.U32 R12, R0, -0x2daee0ad, RZ ;  /* 0xd2511f53000c7825 */ /* 0x000fe200078e00ff */
[----:B------:R-:W-:-:S04]  /*14bf0*/  LOP3.LUT R2, R5, UR12, R6, 0x96, !PT ;  /* 0x0000000c05027c12 */ /* 0x000fc8000f8e9606 */
[----:B------:R-:W-:Y:S02]  /*14c00*/  LOP3.LUT R0, R13, UR10, R4, 0x96, !PT ;  /* 0x0000000a0d007c12 */ /* 0x000fe4000f8e9604 */
[----:B------:R-:W-:Y:S01]  /*14c10*/  LOP3.LUT R128, R3, R44, RZ, 0xc0, !PT ;  /* 0x0000002c03807212 */ /* 0x000fe200078ec0ff */
[----:B------:R-:W-:-:S04]  /*14c20*/  IMAD.WIDE.U32 R2, R2, -0x326172a9, RZ ;  /* 0xcd9e8d5702027825 */ /* 0x000fc800078e00ff */
[----:B-1----:R-:W-:Y:S01]  /*14c30*/  IMAD.WIDE.U32 R6, R0, -0x326172a9, RZ ;  /* 0xcd9e8d5700067825 */ /* 0x002fe200078e00ff */
        /* <DEDUP_REMOVED lines=13> */
[----:B------:R-:W-:Y:S02]  /*14d10*/  SHF.R.U32.HI R4, RZ, 0x10, R2 ;  /* 0x00000010ff047819 */ /* 0x000fe40000011602 */
[----:B------:R-:W-:Y:S02]  /*14d20*/  LOP3.LUT R22, R5, UR7, R6, 0x96, !PT ;  /* 0x0000000705167c12 */ /* 0x000fe4000f8e9606 */
[----:B------:R-:W-:-:S02]  /*14d30*/  LOP3.LUT R3, R2, 0xffff, RZ, 0xc0, !PT ;  /* 0x0000ffff02037812 */ /* 0x000fc400078ec0ff */
[----:B------:R-:W-:Y:S02]  /*14d40*/  LOP3.LUT R6, R2, 0xff, RZ, 0xc0, !PT ;  /* 0x000000ff02067812 */ /* 0x000fe400078ec0ff */
[----:B------:R-:W-:Y:S02]  /*14d50*/  SHF.R.U32.HI R5, RZ, 0x18, R2 ;  /* 0x00000018ff057819 */ /* 0x000fe40000011602 */
[----:B------:R-:W-:Y:S02]  /*14d60*/  LOP3.LUT R2, R4, 0xff, RZ, 0xc0, !PT ;  /* 0x000000ff04027812 */ /* 0x000fe400078ec0ff */
[----:B------:R-:W-:Y:S02]  /*14d70*/  SHF.R.U32.HI R3, RZ, 0x8, R3 ;  /* 0x00000008ff037819 */ /* 0x000fe40000011603 */
[----:B------:R-:W-:Y:S02]  /*14d80*/  PRMT R5, R2, 0x5410, R5 ;  /* 0x0000541002057816 */ /* 0x000fe40000000005 */
[----:B------:R-:W-:-:S02]  /*14d90*/  LOP3.LUT R2, R0, 0xffff, RZ, 0xc0, !PT ;  /* 0x0000ffff00027812 */ /* 0x000fc400078ec0ff */
        /* <DEDUP_REMOVED lines=16> */
[----:B------:R-:W-:Y:S02]  /*14ea0*/  IMAD.MOV.U32 R71, RZ, RZ, R52 ;  /* 0x000000ffff477224 */ /* 0x000fe400078e0034 */
[----:B------:R-:W-:Y:S02]  /*14eb0*/  IMAD.MOV.U32 R52, RZ, RZ, R54 ;  /* 0x000000ffff347224 */ /* 0x000fe400078e0036 */
[----:B------:R-:W-:Y:S02]  /*14ec0*/  IMAD.MOV.U32 R53, RZ, RZ, R85 ;  /* 0x000000ffff357224 */ /* 0x000fe400078e0055 */
[----:B------:R-:W-:Y:S02]  /*14ed0*/  IMAD.MOV.U32 R54, RZ, RZ, R80 ;  /* 0x000000ffff367224 */ /* 0x000fe400078e0050 */
[----:B------:R-:W-:Y:S02]  /*14ee0*/  IMAD.MOV.U32 R60, RZ, RZ, R214 ;  /* 0x000000ffff3c7224 */ /* 0x000fe400078e00d6 */
[----:B------:R-:W-:-:S02]  /*14ef0*/  IMAD.MOV.U32 R68, RZ, RZ, R215 ;  /* 0x000000ffff447224 */ /* 0x000fc400078e00d7 */
[----:B------:R1:W5:Y:S01]  /*14f00*/  LDL.LU R215, [R1+0xfc] ;  /* 0x0000fc0001d77983 */ /* 0x0003620000300800 */
[----:B------:R-:W-:Y:S02]  /*14f10*/  IMAD.MOV.U32 R18, RZ, RZ, R58 ;  /* 0x000000ffff127224 */ /* 0x000fe400078e003a */
[----:B------:R-:W-:Y:S01]  /*14f20*/  IMAD.MOV.U32 R58, RZ, RZ, R79 ;  /* 0x000000ffff3a7224 */ /* 0x000fe200078e004f */
[----:B------:R1:W5:Y:S01]  /*14f30*/  LDL.LU R214, [R1+0xf8] ;  /* 0x0000f80001d67983 */ /* 0x0003620000300800 */
[----:B------:R-:W-:Y:S02]  /*14f40*/  IMAD.MOV.U32 R62, RZ, RZ, R213 ;  /* 0x000000ffff3e7224 */ /* 0x000fe400078e00d5 */
[----:B------:R-:W-:Y:S01]  /*14f50*/  IMAD.MOV.U32 R16, RZ, RZ, R60 ;  /* 0x000000ffff107224 */ /* 0x000fe200078e003c */
[----:B------:R1:W-:Y:S01]  /*14f60*/  STG.E.U16 [R20.64+-0xb0], R17 ;  /* 0xffff501114007986 */ /* 0x0003e2000c10151c */
        /* <DEDUP_REMOVED lines=13> */
[----:B------:R-:W-:Y:S02]  /*15040*/  IMAD.MOV.U32 R100, RZ, RZ, R57 ;  /* 0x000000ffff647224 */ /* 0x000fe400078e0039 */
[----:B------:R-:W-:Y:S02]  /*15050*/  IMAD.MOV.U32 R75, RZ, RZ, R93 ;  /* 0x000000ffff4b7224 */ /* 0x000fe400078e005d */
[----:B------:R-:W-:Y:S02]  /*15060*/  IMAD.MOV.U32 R92, RZ, RZ, R207 ;  /* 0x000000ffff5c7224 */ /* 0x000fe400078e00cf */
[----:B-1----:R-:W-:Y:S02]  /*15070*/  IMAD.MOV.U32 R17, RZ, RZ, R61 ;  /* 0x000000ffff117224 */ /* 0x002fe400078e003d */
        /* <DEDUP_REMOVED lines=11> */
[----:B------:R1:W5:Y:S04]  /*15130*/  LDL.LU R204, [R1+0xd8] ;  /* 0x0000d80001cc7983 */ /* 0x0003680000300800 */
[----:B------:R1:W5:Y:S04]  /*15140*/  LDL.LU R202, [R1+0xd4] ;  /* 0x0000d40001ca7983 */ /* 0x0003680000300800 */
[----:B------:R1:W5:Y:S04]  /*15150*/  LDL.LU R200, [R1+0xd0] ;  /* 0x0000d00001c87983 */ /* 0x0003680000300800 */
[----:B--2---:R-:W3:Y:S02]  /*15160*/  LDSM.16.MT88.4 R12, [R201+0xa000] ;  /* 0x00a00000c90c783b */ /* 0x004ee40000004200 */
[-C--:B---3--:R-:W-:Y:S08]  /*15170*/  HMMA.16816.F32 R152, R8, R12.reuse, R152 ;  /* 0x0000000c0898723c */ /* 0x088ff00000001898 */
[C---:B------:R-:W-:Y:S08]  /*15180*/  HMMA.16816.F32 R168, R4.reuse, R12, R168 ;  /* 0x0000000c04a8723c */ /* 0x040ff000000018a8 */
[-C--:B------:R-:W-:Y:S08]  /*15190*/  HMMA.16816.F32 R164, R4, R14.reuse, R164 ;  /* 0x0000000e04a4723c */ /* 0x080ff000000018a4 */
[C---:B------:R-:W-:Y:S01]  /*151a0*/  HMMA.16816.F32 R36, R8.reuse, R14, R220 ;  /* 0x0000000e0824723c */ /* 0x040fe200000018dc */
[----:B------:R-:W2:Y:S06]  /*151b0*/  LDSM.16.MT88.4 R12, [R203+0xa000] ;  /* 0x00a00000cb0c783b */ /* 0x000eac0000004200 */
[----:B------:R-:W-:Y:S01]  /*151c0*/  IMAD.MOV.U32 R223, RZ, RZ, R42 ;  /* 0x000000ffffdf7224 */ /* 0x000fe200078e002a */
[-C--:B--2---:R-:W-:Y:S08]  /*151d0*/  HMMA.16816.F32 R144, R8, R12.reuse, R144 ;  /* 0x0000000c0890723c */ /* 0x084ff00000001890 */
[C---:B------:R-:W-:Y:S08]  /*151e0*/  HMMA.16816.F32 R160, R4.reuse, R12, R160 ;  /* 0x0000000c04a0723c */ /* 0x040ff000000018a0 */
[-C--:B------:R-:W-:Y:S08]  /*151f0*/  HMMA.16816.F32 R156, R4, R14.reuse, R156 ;  /* 0x0000000e049c723c */ /* 0x080ff0000000189c */
[----:B------:R-:W-:Y:S01]  /*15200*/  HMMA.16816.F32 R40, R8, R14, R52 ;  /* 0x0000000e0828723c */ /* 0x000fe20000001834 */
[----:B------:R-:W2:Y:S01]  /*15210*/  LDSM.16.MT88.4 R12, [R206+0xa000] ;  /* 0x00a00000ce0c783b */ /* 0x000ea20000004200 */
[----:B------:R-:W-:-:S02]  /*15220*/  IMAD.MOV.U32 R220, RZ, RZ, R45 ;  /* 0x000000ffffdc7224 */ /* 0x000fc400078e002d */
[----:B------:R-:W-:Y:S01]  /*15230*/  IMAD.MOV.U32 R221, RZ, RZ, R46 ;  /* 0x000000ffffdd7224 */ /* 0x000fe200078e002e */
[----:B------:R-:W-:-:S03]  /*15240*/  @!P1 HADD2 R73, -R27.H0_H0, -RZ.H0_H0 ;  /* 0xa00000ff1b499230 */ /* 0x000fc60000000900 */
        /* <DEDUP_REMOVED lines=8> */
[----:B------:R-:W-:Y:S01]  /*152d0*/  IMAD.MOV.U32 R70, RZ, RZ, R66 ;  /* 0x000000ffff467224 */ /* 0x000fe200078e0042 */
[----:B------:R-:W-:Y:S01]  /*152e0*/  PRMT R48, R27, 0x5410, R26 ;  /* 0x000054101b307816 */ /* 0x000fe2000000001a */
[----:B------:R-:W-:Y:S01]  /*152f0*/  IMAD.MOV.U32 R143, RZ, RZ, R75 ;  /* 0x000000ffff8f7224 */ /* 0x000fe200078e004b */
[----:B------:R-:W-:Y:S02]  /*15300*/  @!P1 PRMT R27, R73, 0x5410, RZ ;  /* 0x00005410491b9816 */ /* 0x000fe400000000ff */
[----:B------:R-:W-:Y:S01]  /*15310*/  @!P4 PRMT R26, R72, 0x5410, RZ ;  /* 0x00005410481ac816 */ /* 0x000fe200000000ff */
[----:B------:R-:W-:Y:S02]  /*15320*/  IMAD.MOV.U32 R101, RZ, RZ, R83 ;  /* 0x000000ffff657224 */ /* 0x000fe400078e0053 */
[----:B------:R-:W-:-:S02]  /*15330*/  IMAD.MOV.U32 R141, RZ, RZ, R80 ;  /* 0x000000ffff8d7224 */ /* 0x000fc400078e0050 */
        /* <DEDUP_REMOVED lines=39> */
[C---:B------:R-:W-:Y:S01]  /*155b0*/  HMMA.16816.F32 R224, R8.reuse, R12, R112 ;  /* 0x0000000c08e0723c */ /* 0x040fe20000001870 */
[----:B------:R-:W-:Y:S01]  /*155c0*/  LOP3.LUT R6, R0, 0xff, RZ, 0xc0, !PT ;  /* 0x000000ff00067812 */ /* 0x000fe200078ec0ff */
[----:B------:R-:W-:Y:S06]  /*155d0*/  LDSM.16.MT88.4 R112, [R206+0xb800] ;  /* 0x00b80000ce70783b */ /* 0x000fec0000004200 */
[C---:B------:R-:W-:Y:S01]  /*155e0*/  HMMA.16816.F32 R16, R8.reuse, R18, R140 ;  /* 0x000000120810723c */ /* 0x040fe2000000188c */
[----:B------:R-:W-:Y:S01]  /*155f0*/  SHF.R.U32.HI R5, RZ, 0x18, R0 ;  /* 0x00000018ff057819 */ /* 0x000fe20000011600 */
[----:B------:R-:W3:Y:S06]  /*15600*/  LDSM.16.MT88.4 R140, [R203+0xa800] ;  /* 0x00a80000cb8c783b */ /* 0x000eec0000004200 */
[----:B------:R-:W-:Y:S01]  /*15610*/  HMMA.16816.F32 R12, R8, R14, R96 ;  /* 0x0000000e080c723c */ /* 0x000fe20000001860 */
[----:B------:R-:W-:Y:S06]  /*15620*/  LDSM.16.MT88.4 R96, [R203+0xb800] ;  /* 0x00b80000cb60783b */ /* 0x000fec0000004200 */
[----:B------:R-:W-:-:S02]  /*15630*/  PRMT R8, R2, 0x5410, R4 ;  /* 0x0000541002087816 */ /* 0x000fc40000000004 */
[----:B------:R-:W-:-:S04]  /*15640*/  LOP3.LUT R2, R0, 0xffff, RZ, 0xc0, !PT ;  /* 0x0000ffff00027812 */ /* 0x000fc800078ec0ff */
[----:B------:R-:W-:Y:S02]  /*15650*/  SHF.R.U32.HI R4, RZ, 0x8, R2 ;  /* 0x00000008ff047819 */ /* 0x000fe40000011602 */
[----:B------:R-:W-:Y:S01]  /*15660*/  LOP3.LUT R2, R3, 0xff, RZ, 0xc0, !PT ;  /* 0x000000ff03027812 */ /* 0x000fe200078ec0ff */
[--C-:B------:R-:W-:Y:S01]  /*15670*/  HSET2.LE.AND R0, R7, R65.reuse, PT ;  /* 0x0000004107007233 */ /* 0x100fe20003803000 */
[----:B------:R-:W-:Y:S02]  /*15680*/  PRMT R4, R6, 0x5410, R4 ;  /* 0x0000541006047816 */ /* 0x000fe40000000004 */
[----:B------:R-:W-:Y:S02]  /*15690*/  PRMT R3, R2, 0x5410, R5 ;  /* 0x0000541002037816 */ /* 0x000fe40000000005 */
[----:B------:R-:W-:Y:S01]  /*156a0*/  LOP3.LUT R126, R0, R50, RZ, 0xc0, !PT ;  /* 0x00000032007e7212 */ /* 0x000fe200078ec0ff */
[--C-:B------:R-:W-:Y:S02]  /*156b0*/  HSET2.LE.AND R0, R8, R65.reuse, PT ;  /* 0x0000004108007233 */ /* 0x100fe40003803000 */
[----:B------:R-:W-:-:S02]  /*156c0*/  HSET2.LE.AND R2, R4, R65, PT ;  /* 0x0000004104027233 */ /* 0x000fc40003803000 */
[----:B------:R-:W-:Y:S01]  /*156d0*/  HSET2.LE.AND R3, R3, R65, PT ;  /* 0x0000004103037233 */ /* 0x000fe20003803000 */
[----:B------:R-:W-:Y:S01]  /*156e0*/  LOP3.LUT R127, R0, R49, RZ, 0xc0, !PT ;  /* 0x00000031007f7212 */ /* 0x000fe200078ec0ff */
[----:B------:R-:W-:Y:S01]  /*156f0*/  LDSM.16.MT88.4 R64, [R205+0xa800] ;  /* 0x00a80000cd40783b */ /* 0x000fe20000004200 */
[----:B------:R-:W-:Y:S02]  /*15700*/  LOP3.LUT R124, R2, R51, RZ, 0xc0, !PT ;  /* 0x00000033027c7212 */ /* 0x000fe400078ec0ff */
[----:B------:R-:W-:Y:S01]  /*15710*/  LOP3.LUT R125, R3, R48, RZ, 0xc0, !PT ;  /* 0x00000030037d7212 */ /* 0x000fe200078ec0ff */
[-C--:B--2---:R-:W-:Y:S01]  /*15720*/  HMMA.16816.F32 R152, R128, R148.reuse, R152 ;  /* 0x000000948098723c */ /* 0x084fe20000001898 */
[----:B------:R-:W2:Y:S04]  /*15730*/  LDSM.16.MT88.4 R48, [R206+0xa800] ;  /* 0x00a80000ce30783b */ /* 0x000ea80000004200 */
[----:B------:R-:W-:Y:S03]  /*15740*/  LDSM.16.MT88.4 R4, [R205+0xb800] ;  /* 0x00b80000cd04783b */ /* 0x000fe60000004200 */
        /* <DEDUP_REMOVED lines=11> */
[-C--:B------:R-:W-:Y:S08]  /*15800*/  HMMA.16816.F32 R52, R128, R64.reuse, R68 ;  /* 0x000000408034723c */ /* 0x080ff00000001844 */
        /* <DEDUP_REMOVED lines=26> */
[----:B------:R1:W-:Y:S01]  /*159b0*/  STG.E.U16 [R28.64+-0x8e], R34 ;  /* 0xffff72221c007986 */ /* 0x0003e2000c10151c */
[----:B------:R-:W-:Y:S01]  /*159c0*/  FADD.FTZ R2, R238, R248 ;  /* 0x000000f8ee027221 */ /* 0x000fe20000010000 */
[----:B--2---:R-:W-:Y:S01]  /*159d0*/  HMMA.16816.F32 R72, R124, R80, R84 ;  /* 0x000000507c48723c */ /* 0x004fe20000001854 */
[----:B------:R-:W-:Y:S01]  /*159e0*/  FADD.FTZ R0, R186, R244 ;  /* 0x000000f4ba007221 */ /* 0x000fe20000010000 */
[----:B------:R-:W-:Y:S01]  /*159f0*/  IADD3 R244, P1, R20, -0x100, RZ ;  /* 0xffffff0014f47810 */ /* 0x000fe20007f3e0ff */
[----:B------:R-:W-:-:S02]  /*15a00*/  FADD.FTZ R2, R230, R2 ;  /* 0x00000002e6027221 */ /* 0x000fc40000010000 */
[----:B------:R-:W-:-:S03]  /*15a10*/  FADD.FTZ R0, R229, R0 ;  /* 0x00000000e5007221 */ /* 0x000fc60000010000 */
[----:B------:R-:W-:Y:S01]  /*15a20*/  HMMA.16816.F32 R76, R124, R82, R92 ;  /* 0x000000527c4c723c */ /* 0x000fe2000000185c */
[----:B------:R-:W-:-:S07]  /*15a30*/  FADD.FTZ R230, R234, R2 ;  /* 0x00000002eae67221 */ /* 0x000fce0000010000 */
[----:B------:R-:W-:Y:S01]  /*15a40*/  HMMA.16816.F32 R88, R124, R96, R88 ;  /* 0x000000607c58723c */ /* 0x000fe20000001858 */
[----:B------:R-:W-:-:S07]  /*15a50*/  FADD.FTZ R231, R231, R0 ;  /* 0x00000000e7e77221 */ /* 0x000fce0000010000 */
[----:B------:R-:W-:Y:S01]  /*15a60*/  HMMA.16816.F32 R92, R124, R98, R100 ;  /* 0x000000627c5c723c */ /* 0x000fe20000001864 */
[----:B---3--:R-:W-:-:S07]  /*15a70*/  IMAD.MOV.U32 R132, RZ, RZ, R236 ;  /* 0x000000ffff847224 */ /* 0x008fce00078e00ec */
[----:B------:R-:W-:Y:S01]  /*15a80*/  HMMA.16816.F32 R104, R124, R112, R104 ;  /* 0x000000707c68723c */ /* 0x000fe20000001868 */
[----:B----4-:R-:W-:-:S07]  /*15a90*/  IMAD.MOV.U32 R133, RZ, RZ, R237 ;  /* 0x000000ffff857224 */ /* 0x010fce00078e00ed */
[----:B------:R-:W-:Y:S01]  /*15aa0*/  HMMA.16816.F32 R108, R124, R114, R108 ;  /* 0x000000727c6c723c */ /* 0x000fe2000000186c */
[----:B------:R-:W-:-:S07]  /*15ab0*/  IMAD.MOV.U32 R3, RZ, RZ, R228 ;  /* 0x000000ffff037224 */ /* 0x000fce00078e00e4 */
[----:B------:R-:W-:Y:S01]  /*15ac0*/  HMMA.16816.F32 R120, R124, R4, R120 ;  /* 0x000000047c78723c */ /* 0x000fe20000001878 */
[----:B------:R-:W-:-:S07]  /*15ad0*/  IMAD.MOV.U32 R134, RZ, RZ, R235 ;  /* 0x000000ffff867224 */ /* 0x000fce00078e00eb */
[----:B------:R-:W-:Y:S08]  /*15ae0*/  HMMA.16816.F32 R84, R128, R96, R220 ;  /* 0x000000608054723c */ /* 0x000ff000000018dc */
[----:B------:R-:W-:Y:S08]  /*15af0*/  HMMA.16816.F32 R124, R124, R6, R116 ;  /* 0x000000067c7c723c */ /* 0x000ff00000001874 */
        /* <DEDUP_REMOVED lines=151> */
[-C--:B--2---:R-:W-:Y:S08]  /*16470*/  HMMA.16816.F32 R192, R4, R16.reuse, R192 ;  /* 0x0000001004c0723c */ /* 0x084ff000000018c0 */
[----:B---3--:R-:W-:Y:S08]  /*16480*/  HMMA.16816.F32 R180, R8, R16, R176 ;  /* 0x0000001008b4723c */ /* 0x008ff000000018b0 */
[-C--:B------:R-:W-:Y:S08]  /*16490*/  HMMA.16816.F32 R188, R4, R18.reuse, R188 ;  /* 0x0000001204bc723c */ /* 0x080ff000000018bc */
        /* <DEDUP_REMOVED lines=51> */
.L_x_1104:
[----:B------:R-:W-:Y:S05]  /*167d0*/  BSYNC B0 ;  /* 0x0000000000007941 */ /* 0x000fea0003800000 */
.L_x_1103:
[----:B------:R-:W0:Y:S02]  /*167e0*/  LDGDEPBAR ;  /* 0x00000000000079af */ /* 0x000e240000000000 */
.L_x_1102:
[----:B------:R-:W2:Y:S01]  /*167f0*/  LDL.LU.64 R2, [R1+0x20] ;  /* 0x0000200001027983 */ /* 0x000ea20000300a00 */
[----:B------:R-:W-:-:S03]  /*16800*/  IMAD.U32 R0, RZ, RZ, UR32 ;  /* 0x00000020ff007e24 */ /* 0x000fc6000f8e00ff */
[----:B------:R-:W-:Y:S01]  /*16810*/  STL.64 [R1+0x108], R30 ;  /* 0x0001081e01007387 */ /* 0x000fe20000100a00 */
[----:B------:R-:W-:-:S03]  /*16820*/  IMAD R0, R0, 0x20, R252 ;  /* 0x0000002000007824 */ /* 0x000fc600078e02fc */
[----:B------:R-:W-:Y:S04]  /*16830*/  STL [R1+0x100], R29 ;  /* 0x0001001d01007387 */ /* 0x000fe80000100800 */
[----:B------:R-:W-:Y:S04]  /*16840*/  STL [R1+0xfc], R215 ;  /* 0x0000fcd701007387 */ /* 0x000fe80000100800 */
[----:B------:R2:W-:Y:S04]  /*16850*/  STL [R1+0xf8], R214 ;  /* 0x0000f8d601007387 */ /* 0x0005e80000100800 */
        /* <DEDUP_REMOVED lines=10> */
[----:B------:R-:W3:Y:S01]  /*16900*/  LDL.LU.64 R220, [R1+0xc8] ;  /* 0x0000c80001dc7983 */ /* 0x000ee20000300a00 */
[----:B------:R-:W-:-:S02]  /*16910*/  ISETP.GE.AND P1, PT, R0, R172, PT ;  /* 0x000000ac0000720c */ /* 0x000fc40003f26270 */
[C---:B------:R-:W-:Y:S02]  /*16920*/  IADD3 R12, R0.reuse, 0x1, RZ ;  /* 0x00000001000c7810 */ /* 0x040fe40007ffe0ff */
[----:B------:R-:W-:Y:S02]  /*16930*/  IADD3 R11, R0, 0x8, RZ ;  /* 0x00000008000b7810 */ /* 0x000fe40007ffe0ff */
[----:B------:R-:W-:Y:S02]  /*16940*/  FSEL R13, R180, -INF , !P1 ;  /* 0xff800000b40d7808 */ /* 0x000fe40004800000 */
[----:B------:R-:W-:Y:S02]  /*16950*/  ISETP.GE.AND P2, PT, R0, R173, PT ;  /* 0x000000ad0000720c */ /* 0x000fe40003f46270 */
[----:B------:R-:W-:Y:S02]  /*16960*/  ISETP.GE.AND P1, PT, R12, R172, PT ;  /* 0x000000ac0c00720c */ /* 0x000fe40003f26270 */
[----:B------:R-:W-:-:S02]  /*16970*/  IADD3 R10, R0, 0x9, RZ ;  /* 0x00000009000a7810 */ /* 0x000fc40007ffe0ff */
[----:B-1----:R-:W-:Y:S02]  /*16980*/  IADD3 R6, R0, 0x10, RZ ;  /* 0x0000001000067810 */ /* 0x002fe40007ffe0ff */
[----:B------:R-:W-:Y:S02]  /*16990*/  ISETP.GE.AND P3, PT, R11, R172, PT ;  /* 0x000000ac0b00720c */ /* 0x000fe40003f66270 */
[----:B------:R-:W-:Y:S02]  /*169a0*/  FSEL R14, R182, -INF , !P2 ;  /* 0xff800000b60e7808 */ /* 0x000fe40005000000 */
[----:B------:R-:W-:Y:S02]  /*169b0*/  FSEL R34, R181, -INF , !P1 ;  /* 0xff800000b5227808 */ /* 0x000fe40004800000 */
[C---:B------:R-:W-:Y:S02]  /*169c0*/  ISETP.GE.AND P6, PT, R0.reuse, R175, PT ;  /* 0x000000af0000720c */ /* 0x040fe40003fc6270 */
[----:B------:R-:W-:-:S02]  /*169d0*/  ISETP.GE.AND P4, PT, R0, R174, PT ;  /* 0x000000ae0000720c */ /* 0x000fc40003f86270 */
[-C--:B------:R-:W-:Y:S02]  /*169e0*/  ISETP.GE.AND P2, PT, R10, R172.reuse, PT ;  /* 0x000000ac0a00720c */ /* 0x080fe40003f46270 */
[----:B------:R-:W-:Y:S02]  /*169f0*/  ISETP.GE.AND P1, PT, R6, R172, PT ;  /* 0x000000ac0600720c */ /* 0x000fe40003f26270 */
[----:B------:R-:W-:Y:S02]  /*16a00*/  FSEL R22, R176, -INF , !P3 ;  /* 0xff800000b0167808 */ /* 0x000fe40005800000 */
[----:B------:R-:W-:Y:S02]  /*16a10*/  ISETP.GE.AND P3, PT, R12, R173, PT ;  /* 0x000000ad0c00720c */ /* 0x000fe40003f66270 */
[----:B------:R-:W-:Y:S02]  /*16a20*/  FMNMX.FTZ R15, R237, R13, !PT ;  /* 0x0000000ded0f7209 */ /* 0x000fe40007810000 */
[----:B------:R-:W-:-:S02]  /*16a30*/  FSEL R19, R177, -INF , !P2 ;  /* 0xff800000b1137808 */ /* 0x000fc40005000000 */
[----:B------:R-:W-:Y:S02]  /*16a40*/  FSEL R18, R132, -INF , !P1 ;  /* 0xff80000084127808 */ /* 0x000fe40004800000 */
[----:B------:R-:W-:-:S04]  /*16a50*/  FMNMX.FTZ R15, R34, R15, !PT ;  /* 0x0000000f220f7209 */ /* 0x000fc80007810000 */
[----:B------:R-:W-:-:S04]  /*16a60*/  FMNMX.FTZ R15, R22, R15, !PT ;  /* 0x0000000f160f7209 */ /* 0x000fc80007810000 */
[----:B------:R-:W-:-:S04]  /*16a70*/  FMNMX.FTZ R15, R19, R15, !PT ;  /* 0x0000000f130f7209 */ /* 0x000fc80007810000 */
[----:B------:R-:W-:Y:S02]  /*16a80*/  FMNMX.FTZ R23, R18, R15, !PT ;  /* 0x0000000f12177209 */ /* 0x000fe40007810000 */
[----:B------:R-:W-:Y:S02]  /*16a90*/  FSEL R176, R194, -INF , !P4 ;  /* 0xff800000c2b07808 */ /* 0x000fe40006000000 */
[----:B------:R-:W-:Y:S01]  /*16aa0*/  ISETP.GE.AND P4, PT, R10, R175, PT ;  /* 0x000000af0a00720c */ /* 0x000fe20003f86270 */
[----:B------:R-:W-:Y:S01]  /*16ab0*/  ULOP3.LUT UR4, UR32, UR31, URZ, 0x3c, !UPT ;  /* 0x0000001f20047292 */ /* 0x000fe2000f8e3c3f */
[----:B--2---:R-:W-:Y:S01]  /*16ac0*/  IMAD.MOV.U32 R214, RZ, RZ, R2 ;  /* 0x000000ffffd67224 */ /* 0x004fe200078e0002 */
[C---:B------:R-:W-:Y:S01]  /*16ad0*/  IADD3 R2, R0.reuse, 0x18, RZ ;  /* 0x0000001800027810 */ /* 0x040fe20007ffe0ff */
[----:B------:R-:W-:Y:S01]  /*16ae0*/  IMAD.MOV.U32 R215, RZ, RZ, R3 ;  /* 0x000000ffffd77224 */ /* 0x000fe200078e0003 */
[C---:B------:R-:W-:Y:S02]  /*16af0*/  IADD3 R3, R0.reuse, 0x11, RZ ;  /* 0x0000001100037810 */ /* 0x040fe40007ffe0ff */
[----:B------:R-:W-:-:S02]  /*16b00*/  IADD3 R0, R0, 0x19, RZ ;  /* 0x0000001900007810 */ /* 0x000fc40007ffe0ff */
[-C--:B------:R-:W-:Y:S02]  /*16b10*/  ISETP.GE.AND P5, PT, R3, R172.reuse, PT ;  /* 0x000000ac0300720c */ /* 0x080fe40003fa6270 */
[-C--:B------:R-:W-:Y:S02]  /*16b20*/  ISETP.GE.AND P2, PT, R2, R172.reuse, PT ;  /* 0x000000ac0200720c */ /* 0x080fe40003f46270 */
[----:B------:R-:W-:Y:S02]  /*16b30*/  ISETP.GE.AND P1, PT, R0, R172, PT ;  /* 0x000000ac0000720c */ /* 0x000fe40003f26270 */
[----:B------:R-:W-:Y:S02]  /*16b40*/  FSEL R172, R183, -INF , !P3 ;  /* 0xff800000b7ac7808 */ /* 0x000fe40005800000 */
[----:B------:R-:W-:-:S04]  /*16b50*/  ISETP.GE.AND P3, PT, R11, R173, PT ;  /* 0x000000ad0b00720c */ /* 0x000fc80003f66270 */
[----:B------:R-:W-:Y:S02]  /*16b60*/  FSEL R139, R178, -INF , !P3 ;  /* 0xff800000b28b7808 */ /* 0x000fe40005800000 */
[----:B------:R-:W-:-:S04]  /*16b70*/  ISETP.GE.AND P3, PT, R10, R173, PT ;  /* 0x000000ad0a00720c */ /* 0x000fc80003f66270 */
[----:B------:R-:W-:Y:S02]  /*16b80*/  FSEL R138, R179, -INF , !P3 ;  /* 0xff800000b38a7808 */ /* 0x000fe40005800000 */
[-C--:B------:R-:W-:Y:S02]  /*16b90*/  ISETP.GE.AND P3, PT, R3, R173.reuse, PT ;  /* 0x000000ad0300720c */ /* 0x080fe40003f66270 */
[----:B------:R-:W-:Y:S02]  /*16ba0*/  FSEL R15, R25, -INF , !P1 ;  /* 0xff800000190f7808 */ /* 0x000fe40004800000 */
[----:B------:R-:W-:Y:S02]  /*16bb0*/  ISETP.GE.AND P1, PT, R0, R173, PT ;  /* 0x000000ad0000720c */ /* 0x000fe40003f26270 */
[----:B------:R-:W-:Y:S02]  /*16bc0*/  FSEL R17, R133, -INF , !P5 ;  /* 0xff80000085117808 */ /* 0x000fe40006800000 */
[----:B------:R-:W-:-:S02]  /*16bd0*/  FSEL R136, R135, -INF , !P3 ;  /* 0xff80000087887808 */ /* 0x000fc40005800000 */
[----:B------:R-:W-:Y:S02]  /*16be0*/  ISETP.GE.AND P3, PT, R12, R174, PT ;  /* 0x000000ae0c00720c */ /* 0x000fe40003f66270 */
[----:B------:R-:W-:Y:S02]  /*16bf0*/  FSEL R16, R24, -INF , !P2 ;  /* 0xff80000018107808 */ /* 0x000fe40005000000 */
[----:B------:R-:W-:Y:S02]  /*16c00*/  ISETP.GE.AND P2, PT, R2, R173, PT ;  /* 0x000000ad0200720c */ /* 0x000fe40003f46270 */
[----:B------:R-:W-:Y:S02]  /*16c10*/  FSEL R35, R27, -INF , !P1 ;  /* 0xff8000001b237808 */ /* 0x000fe40004800000 */
[----:B------:R-:W-:Y:S02]  /*16c20*/  FMNMX.FTZ R23, R17, R23, !PT ;  /* 0x0000001711177209 */ /* 0x000fe40007810000 */
[----:B------:R-:W-:-:S02]  /*16c30*/  ISETP.GE.AND P1, PT, R11, R175, PT ;  /* 0x000000af0b00720c */ /* 0x000fc40003f26270 */
[----:B------:R-:W-:Y:S02]  /*16c40*/  FSEL R177, R195, -INF , !P3 ;  /* 0xff800000c3b17808 */ /* 0x000fe40005800000 */
[C---:B------:R-:W-:Y:S02]  /*16c50*/  ISETP.GE.AND P5, PT, R6.reuse, R173, PT ;  /* 0x000000ad0600720c */ /* 0x040fe40003fa6270 */
[----:B------:R-:W-:Y:S02]  /*16c60*/  ISETP.GE.AND P3, PT, R6, R175, PT ;  /* 0x000000af0600720c */ /* 0x000fe40003f66270 */
[----:B------:R-:W-:Y:S02]  /*16c70*/  FSEL R135, R26, -INF , !P2 ;  /* 0xff8000001a877808 */ /* 0x000fe40005000000 */
[----:B------:R-:W-:Y:S02]  /*16c80*/  FMNMX.FTZ R23, R16, R23, !PT ;  /* 0x0000001710177209 */ /* 0x000fe40007810000 */
[----:B------:R-:W-:-:S02]  /*16c90*/  FSEL R26, R188, -INF , !P1 ;  /* 0xff800000bc1a7808 */ /* 0x000fc40004800000 */
[-C--:B------:R-:W-:Y:S02]  /*16ca0*/  ISETP.GE.AND P1, PT, R3, R175.reuse, PT ;  /* 0x000000af0300720c */ /* 0x080fe40003f26270 */
[----:B------:R-:W-:Y:S02]  /*16cb0*/  FSEL R137, R134, -INF , !P5 ;  /* 0xff80000086897808 */ /* 0x000fe40006800000 */
[----:B------:R-:W-:Y:S02]  /*16cc0*/  FSEL R24, R196, -INF , !P3 ;  /* 0xff800000c4187808 */ /* 0x000fe40005800000 */
[-C--:B------:R-:W-:Y:S02]  /*16cd0*/  ISETP.GE.AND P5, PT, R12, R175.reuse, PT ;  /* 0x000000af0c00720c */ /* 0x080fe40003fa6270 */
[----:B------:R-:W-:Y:S02]  /*16ce0*/  ISETP.GE.AND P3, PT, R0, R175, PT ;  /* 0x000000af0000720c */ /* 0x000fe40003f66270 */
[----:B------:R-:W-:-:S02]  /*16cf0*/  FMNMX.FTZ R12, R15, R23, !PT ;  /* 0x000000170f0c7209 */ /* 0x000fc40007810000 */
[----:B------:R-:W-:Y:S02]  /*16d00*/  FSEL R23, R197, -INF , !P1 ;  /* 0xff800000c5177808 */ /* 0x000fe40004800000 */
[----:B------:R-:W-:Y:S02]  /*16d10*/  FSEL R25, R189, -INF , !P4 ;  /* 0xff800000bd197808 */ /* 0x000fe40006000000 */
[-C--:B------:R-:W-:Y:S02]  /*16d20*/  ISETP.GE.AND P1, PT, R3, R174.reuse, PT ;  /* 0x000000ae0300720c */ /* 0x080fe40003f26270 */
[----:B------:R-:W-:Y:S02]  /*16d30*/  ISETP.GE.AND P4, PT, R2, R175, PT ;  /* 0x000000af0200720c */ /* 0x000fe40003f86270 */
[----:B------:R-:W-:Y:S02]  /*16d40*/  FSEL R3, R185, -INF , !P3 ;  /* 0xff800000b9037808 */ /* 0x000fe40005800000 */
[----:B------:R-:W-:-:S02]  /*16d50*/  ISETP.GE.AND P2, PT, R11, R174, PT ;  /* 0x000000ae0b00720c */ /* 0x000fc40003f46270 */
[----:B------:R-:W-:Y:S02]  /*16d60*/  ISETP.GE.AND P3, PT, R0, R174, PT ;  /* 0x000000ae0000720c */ /* 0x000fe40003f66270 */
[----:B------:R-:W-:Y:S02]  /*16d70*/  FSEL R11, R192, -INF , !P6 ;  /* 0xff800000c00b7808 */ /* 0x000fe40007000000 */
[----:B------:R-:W-:Y:S02]  /*16d80*/  FMNMX.FTZ R0, R236, R14, !PT ;  /* 0x0000000eec007209 */ /* 0x000fe40007810000 */
[-C--:B------:R-:W-:Y:S01]  /*16d90*/  ISETP.GE.AND P6, PT, R10, R174.reuse, PT ;  /* 0x000000ae0a00720c */ /* 0x080fe20003fc6270 */
[----:B------:R-:W1:Y:S01]  /*16da0*/  SHFL.BFLY PT, R133, R12, 0x2, 0x1f ;  /* 0x0c401f000c857f89 */ /* 0x000e6200000e0000 */
[----:B------:R-:W-:Y:S02]  /*16db0*/  FSEL R10, R184, -INF , !P4 ;  /* 0xff800000b80a7808 */ /* 0x000fe40006000000 */
[----:B------:R-:W-:-:S02]  /*16dc0*/  ISETP.GE.AND P4, PT, R2, R174, PT ;  /* 0x000000ae0200720c */ /* 0x000fc40003f86270 */
[----:B------:R-:W-:Y:S02]  /*16dd0*/  FMNMX.FTZ R2, R172, R0, !PT ;  /* 0x00000000ac027209 */ /* 0x000fe40007810000 */
[----:B------:R-:W-:Y:S02]  /*16de0*/  FSEL R27, R193, -INF , !P5 ;  /* 0xff800000c11b7808 */ /* 0x000fe40006800000 */
        /* <DEDUP_REMOVED lines=12> */
[----:B------:R-:W-:Y:S01]  /*16eb0*/  FMNMX.FTZ R0, R10, R0, !PT ;  /* 0x000000000a007209 */ /* 0x000fe20007810000 */
[----:B------:R-:W1:Y:S01]  /*16ec0*/  SHFL.BFLY PT, R12, R133, 0x1, 0x1f ;  /* 0x0c201f00850c7f89 */ /* 0x000e6200000e0000 */
[----:B------:R-:W-:-:S02]  /*16ed0*/  FMNMX.FTZ R2, R35, R2, !PT ;  /* 0x0000000223027209 */ /* 0x000fc40007810000 */
[----:B------:R-:W-:-:S03]  /*16ee0*/  FMNMX.FTZ R0, R3, R0, !PT ;  /* 0x0000000003007209 */ /* 0x000fc60007810000 */
[----:B------:R-:W2:Y:S04]  /*16ef0*/  SHFL.BFLY PT, R132, R2, 0x2, 0x1f ;  /* 0x0c401f0002847f89 */ /* 0x000ea800000e0000 */
[----:B------:R-:W4:Y:S01]  /*16f00*/  SHFL.BFLY PT, R134, R0, 0x2, 0x1f ;  /* 0x0c401f0000867f89 */ /* 0x000f2200000e0000 */
[----:B------:R-:W-:Y:S02]  /*16f10*/  ISETP.GE.AND P5, PT, R6, R174, PT ;  /* 0x000000ae0600720c */ /* 0x000fe40003fa6270 */
[----:B------:R-:W-:Y:S02]  /*16f20*/  LOP3.LUT R6, R215, UR4, RZ, 0x3c, !PT ;  /* 0x00000004d7067c12 */ /* 0x000fe4000f8e3cff */
[----:B------:R-:W-:-:S03]  /*16f30*/  FSEL R174, R190, -INF , !P2 ;  /* 0xff800000beae7808 */ /* 0x000fc60005000000 */
[----:B------:R-:W-:Y:S01]  /*16f40*/  IMAD.WIDE.U32 R30, R6, -0x326172a9, RZ ;  /* 0xcd9e8d57061e7825 */ /* 0x000fe200078e00ff */
[----:B-1----:R-:W-:-:S04]  /*16f50*/  FMNMX.FTZ R133, R133, R12, !PT ;  /* 0x0000000c85857209 */ /* 0x002fc80007810000 */
[C---:B------:R-:W-:Y:S01]  /*16f60*/  FSETP.NEU.FTZ.AND P2, PT, R133.reuse, -INF , PT ;  /* 0xff8000008500780b */ /* 0x040fe20003f5d000 */
[----:B------:R-:W-:Y:S01]  /*16f70*/  FMUL.FTZ R6, R133, c[0x0][0x23c] ;  /* 0x00008f0085067a20 */ /* 0x000fe20000410000 */
[----:B--2---:R-:W-:Y:S02]  /*16f80*/  FMNMX.FTZ R2, R132, R2, !PT ;  /* 0x0000000284027209 */ /* 0x004fe40007810000 */
[----:B----4-:R-:W-:-:S03]  /*16f90*/  FMNMX.FTZ R134, R134, R0, !PT ;  /* 0x0000000086867209 */ /* 0x010fc60007810000 */
[----:B------:R-:W1:Y:S01]  /*16fa0*/  SHFL.BFLY PT, R132, R2, 0x1, 0x1f ;  /* 0x0c201f0002847f89 */ /* 0x000e6200000e0000 */
[----:B------:R-:W-:-:S03]  /*16fb0*/  FSEL R0, R6, RZ, P2 ;  /* 0x000000ff06007208 */ /* 0x000fc60001000000 */
[----:B------:R-:W2:Y:S02]  /*16fc0*/  SHFL.BFLY PT, R6, R134, 0x1, 0x1f ;  /* 0x0c201f0086067f89 */ /* 0x000ea400000e0000 */
[--C-:B------:R-:W-:Y:S02]  /*16fd0*/  FFMA.FTZ R178, R13, c[0x0][0x23c], -R0.reuse ;  /* 0x00008f000db27a23 */ /* 0x100fe40000010800 */
[--C-:B------:R-:W-:Y:S02]  /*16fe0*/  FFMA.FTZ R179, R34, c[0x0][0x23c], -R0.reuse ;  /* 0x00008f0022b37a23 */ /* 0x100fe40000010800 */
[--C-:B------:R-:W-:Y:S02]  /*16ff0*/  FFMA.FTZ R180, R22, c[0x0][0x23c], -R0.reuse ;  /* 0x00008f0016b47a23 */ /* 0x100fe40000010800 */
[--C-:B------:R-:W-:Y:S02]  /*17000*/  FFMA.FTZ R181, R19, c[0x0][0x23c], -R0.reuse ;  /* 0x00008f0013b57a23 */ /* 0x100fe40000010800 */
[----:B------:R-:W-:-:S02]  /*17010*/  FFMA.FTZ R182, R18, c[0x0][0x23c], -R0 ;  /* 0x00008f0012b67a23 */ /* 0x000fc40000010800 */
[--C-:B------:R-:W-:Y:S02]  /*17020*/  FFMA.FTZ R183, R17, c[0x0][0x23c], -R0.reuse ;  /* 0x00008f0011b77a23 */ /* 0x100fe40000010800 */
[--C-:B---3--:R-:W-:Y:S02]  /*17030*/  FFMA.FTZ R221, R16, c[0x0][0x23c], -R0.reuse ;  /* 0x00008f0010dd7a23 */ /* 0x108fe40000010800 */
[----:B------:R-:W-:Y:S01]  /*17040*/  FFMA.FTZ R223, R15, c[0x0][0x23c], -R0 ;  /* 0x00008f000fdf7a23 */ /* 0x000fe20000010800 */
[----:B------:R-:W-:-:S04]  /*17050*/  FMNMX.FTZ R0, R228, R176, !PT ;  /* 0x000000b0e4007209 */ /* 0x000fc80007810000 */
[----:B------:R-:W-:Y:S02]  /*17060*/  FMNMX.FTZ R0, R177, R0, !PT ;  /* 0x00000000b1007209 */ /* 0x000fe40007810000 */
[----:B------:R-:W-:Y:S02]  /*17070*/  FSEL R173, R191, -INF , !P6 ;  /* 0xff800000bfad7808 */ /* 0x000fe40007000000 */
[----:B------:R-:W-:Y:S02]  /*17080*/  FMNMX.FTZ R0, R174, R0, !PT ;  /* 0x00000000ae007209 */ /* 0x000fe40007810000 */
[----:B------:R-:W-:Y:S02]  /*17090*/  FSEL R34, R198, -INF , !P5 ;  /* 0xff800000c6227808 */ /* 0x000fe40006800000 */
[----:B------:R-:W-:Y:S02]  /*170a0*/  FMNMX.FTZ R0, R173, R0, !PT ;  /* 0x00000000ad007209 */ /* 0x000fe40007810000 */
[----:B-1----:R-:W-:-:S02]  /*170b0*/  FMNMX.FTZ R132, R2, R132, !PT ;  /* 0x0000008402847209 */ /* 0x002fc40007810000 */
[----:B------:R-:W-:Y:S02]  /*170c0*/  FSEL R22, R199, -INF , !P1 ;  /* 0xff800000c7167808 */ /* 0x000fe40004800000 */
[----:B------:R-:W-:Y:S02]  /*170d0*/  FMNMX.FTZ R0, R34, R0, !PT ;  /* 0x0000000022007209 */ /* 0x000fe40007810000 */
[----:B--2---:R-:W-:Y:S01]  /*170e0*/  FMNMX.FTZ R134, R134, R6, !PT ;  /* 0x0000000686867209 */ /* 0x004fe20007810000 */
[----:B------:R-:W-:Y:S01]  /*170f0*/  FMUL.FTZ R2, R132, c[0x0][0x23c] ;  /* 0x00008f0084027a20 */ /* 0x000fe20000410000 */
[----:B------:R-:W-:Y:S02]  /*17100*/  FSEL R19, R186, -INF , !P4 ;  /* 0xff800000ba137808 */ /* 0x000fe40006000000 */
[----:B------:R-:W-:Y:S01]  /*17110*/  FMNMX.FTZ R0, R22, R0, !PT ;  /* 0x0000000016007209 */ /* 0x000fe20007810000 */
[----:B------:R-:W-:Y:S01]  /*17120*/  FMUL.FTZ R12, R134, c[0x0][0x23c] ;  /* 0x00008f00860c7a20 */ /* 0x000fe20000410000 */
[----:B------:R-:W-:-:S02]  /*17130*/  FSETP.NEU.FTZ.AND P1, PT, R132, -INF , PT ;  /* 0xff8000008400780b */ /* 0x000fc40003f3d000 */
[----:B------:R-:W-:Y:S02]  /*17140*/  FSETP.NEU.FTZ.AND P5, PT, R134, -INF , PT ;  /* 0xff8000008600780b */ /* 0x000fe40003fbd000 */
[----:B------:R-:W-:Y:S02]  /*17150*/  FSEL R18, R187, -INF , !P3 ;  /* 0xff800000bb127808 */ /* 0x000fe40005800000 */
[----:B------:R-:W-:Y:S02]  /*17160*/  FMNMX.FTZ R6, R19, R0, !PT ;  /* 0x0000000013067209 */ /* 0x000fe40007810000 */
[----:B------:R-:W-:Y:S02]  /*17170*/  FSEL R2, R2, RZ, P1 ;  /* 0x000000ff02027208 */ /* 0x000fe40000800000 */
[----:B------:R-:W-:Y:S02]  /*17180*/  FSEL R0, R12, RZ, P5 ;  /* 0x000000ff0c007208 */ /* 0x000fe40002800000 */
[----:B------:R-:W-:Y:S01]  /*17190*/  FMNMX.FTZ R6, R18, R6, !PT ;  /* 0x0000000612067209 */ /* 0x000fe20007810000 */
[----:B------:R-:W-:Y:S01]  /*171a0*/  FFMA.FTZ R199, R35, c[0x0][0x23c], -R2 ;  /* 0x00008f0023c77a23 */ /* 0x000fe20000010802 */
[----:B------:R-:W-:Y:S01]  /*171b0*/  LOP3.LUT R175, R31, UR14, R220, 0x96, !PT ;  /* 0x0000000e1faf7c12 */ /* 0x000fe2000f8e96dc */
[----:B------:R-:W-:-:S02]  /*171c0*/  FFMA.FTZ R35, R11, c[0x0][0x23c], -R0 ;  /* 0x00008f000b237a23 */ /* 0x000fc40000010800 */
[--C-:B------:R-:W-:Y:S02]  /*171d0*/  FFMA.FTZ R184, R27, c[0x0][0x23c], -R0.reuse ;  /* 0x00008f001bb87a23 */ /* 0x100fe40000010800 */
[--C-:B------:R-:W-:Y:S02]  /*171e0*/  FFMA.FTZ R220, R26, c[0x0][0x23c], -R0.reuse ;  /* 0x00008f001adc7a23 */ /* 0x100fe40000010800 */
[--C-:B------:R-:W-:Y:S02]  /*171f0*/  FFMA.FTZ R222, R25, c[0x0][0x23c], -R0.reuse ;  /* 0x00008f0019de7a23 */ /* 0x100fe40000010800 */
[--C-:B------:R-:W-:Y:S02]  /*17200*/  FFMA.FTZ R225, R24, c[0x0][0x23c], -R0.reuse ;  /* 0x00008f0018e17a23 */ /* 0x100fe40000010800 */
[--C-:B------:R-:W-:Y:S02]  /*17210*/  FFMA.FTZ R227, R23, c[0x0][0x23c], -R0.reuse ;  /* 0x00008f0017e37a23 */ /* 0x100fe40000010800 */
[----:B------:R-:W-:-:S02]  /*17220*/  FFMA.FTZ R234, R10, c[0x0][0x23c], -R0 ;  /* 0x00008f000aea7a23 */ /* 0x000fc40000010800 */
[----:B------:R-:W-:Y:S02]  /*17230*/  FFMA.FTZ R229, R3, c[0x0][0x23c], -R0 ;  /* 0x00008f0003e57a23 */ /* 0x000fe40000010800 */
[----:B------:R-:W1:Y:S01]  /*17240*/  SHFL.BFLY PT, R0, R6, 0x2, 0x1f ;  /* 0x0c401f0006007f89 */ /* 0x000e6200000e0000 */
[----:B------:R-:W-:Y:S01]  /*17250*/  LOP3.LUT R216, R31, UR14, R246, 0x96, !PT ;  /* 0x0000000e1fd87c12 */ /* 0x000fe2000f8e96f6 */
[----:B------:R-:W-:Y:S01]  /*17260*/  IMAD.MOV.U32 R246, RZ, RZ, R250 ;  /* 0x000000fffff67224 */ /* 0x000fe200078e00fa */
[----:B------:R-:W-:Y:S01]  /*17270*/  LOP3.LUT R10, R233, UR13, R30, 0x96, !PT ;  /* 0x0000000de90a7c12 */ /* 0x000fe2000f8e961e */
[----:B------:R-:W-:-:S04]  /*17280*/  IMAD.WIDE.U32 R238, R175, -0x2daee0ad, RZ ;  /* 0xd2511f53afee7825 */ /* 0x000fc800078e00ff */
[--C-:B------:R-:W-:Y:S02]  /*17290*/  FFMA.FTZ R17, R14, c[0x0][0x23c], -R2.reuse ;  /* 0x00008f000e117a23 */ /* 0x100fe40000010802 */
[--C-:B------:R-:W-:Y:S02]  /*172a0*/  FFMA.FTZ R172, R172, c[0x0][0x23c], -R2.reuse ;  /* 0x00008f00acac7a23 */ /* 0x100fe40000010802 */
[--C-:B------:R-:W-:Y:S02]  /*172b0*/  FFMA.FTZ R139, R139, c[0x0][0x23c], -R2.reuse ;  /* 0x00008f008b8b7a23 */ /* 0x100fe40000010802 */
[--C-:B------:R-:W-:Y:S02]  /*172c0*/  FFMA.FTZ R138, R138, c[0x0][0x23c], -R2.reuse ;  /* 0x00008f008a8a7a23 */ /* 0x100fe40000010802 */
[--C-:B------:R-:W-:Y:S02]  /*172d0*/  FFMA.FTZ R137, R137, c[0x0][0x23c], -R2.reuse ;  /* 0x00008f0089897a23 */ /* 0x100fe40000010802 */
[----:B------:R-:W-:-:S02]  /*172e0*/  FFMA.FTZ R136, R136, c[0x0][0x23c], -R2 ;  /* 0x00008f0088887a23 */ /* 0x000fc40000010802 */
[----:B------:R-:W-:Y:S01]  /*172f0*/  FFMA.FTZ R198, R135, c[0x0][0x23c], -R2 ;  /* 0x00008f0087c67a23 */ /* 0x000fe20000010802 */
[----:B------:R-:W-:Y:S01]  /*17300*/  LOP3.LUT R2, R239, UR12, R246, 0x96, !PT ;  /* 0x0000000cef027c12 */ /* 0x000fe2000f8e96f6 */
[----:B------:R-:W-:Y:S01]  /*17310*/  IMAD.WIDE.U32 R10, R10, -0x2daee0ad, RZ ;  /* 0xd2511f530a0a7825 */ /* 0x000fe200078e00ff */
[----:B-1----:R-:W-:-:S03]  /*17320*/  FMNMX.FTZ R6, R0, R6, !PT ;  /* 0x0000000600067209 */ /* 0x002fc60007810000 */
[----:B------:R-:W-:Y:S01]  /*17330*/  IMAD.WIDE.U32 R2, R2, -0x326172a9, RZ ;  /* 0xcd9e8d5702027825 */ /* 0x000fe200078e00ff */
[----:B------:R-:W-:Y:S01]  /*17340*/  LOP3.LUT R12, R11, UR10, R238, 0x96, !PT ;  /* 0x0000000a0b0c7c12 */ /* 0x000fe2000f8e96ee */
[----:B------:R-:W1:Y:S03]  /*17350*/  SHFL.BFLY PT, R0, R6, 0x1, 0x1f ;  /* 0x0c201f0006007f89 */ /* 0x000e6600000e0000 */
[----:B------:R-:W-:Y:S01]  /*17360*/  LOP3.LUT R3, R3, UR11, R232, 0x96, !PT ;  /* 0x0000000b03037c12 */ /* 0x000fe2000f8e96e8 */
[----:B------:R-:W-:-:S05]  /*17370*/  IMAD.WIDE.U32 R12, R12, -0x326172a9, RZ ;  /* 0xcd9e8d570c0c7825 */ /* 0x000fca00078e00ff */
[----:B------:R-:W-:Y:S01]  /*17380*/  LOP3.LUT R14, R13, UR9, R2, 0x96, !PT ;  /* 0x000000090d0e7c12 */ /* 0x000fe2000f8e9602 */
[----:B------:R-:W-:-:S04]  /*17390*/  IMAD.WIDE.U32 R2, R3, -0x2daee0ad, RZ ;  /* 0xd2511f5303027825 */ /* 0x000fc800078e00ff */
[----:B------:R-:W-:Y:S01]  /*173a0*/  IMAD.WIDE.U32 R14, R14, -0x2daee0ad, RZ ;  /* 0xd2511f530e0e7825 */ /* 0x000fe200078e00ff */
[----:B------:R-:W-:Y:S01]  /*173b0*/  LOP3.LUT R3, R3, UR8, R10, 0x96, !PT ;  /* 0x0000000803037c12 */ /* 0x000fe2000f8e960a */
[----:B------:R-:W2:Y:S03]  /*173c0*/  LDC.U8 R211, c[0x0][0x2d8] ;  /* 0x0000b600ffd37b82 */ /* 0x000ea60000000000 */
[----:B------:R-:W-:Y:S01]  /*173d0*/  LOP3.LUT R10, R15, UR6, R2, 0x96, !PT ;  /* 0x000000060f0a7c12 */ /* 0x000fe2000f8e9602 */
[----:B------:R-:W-:-:S05]  /*173e0*/  IMAD.WIDE.U32 R2, R3, -0x326172a9, RZ ;  /* 0xcd9e8d5703027825 */ /* 0x000fca00078e00ff */
[----:B------:R-:W-:Y:S02]  /*173f0*/  LOP3.LUT R26, R3, UR7, R12, 0x96, !PT ;  /* 0x00000007031a7c12 */ /* 0x000fe4000f8e960c */
[----:B-1----:R-:W-:Y:S02]  /*17400*/  FMNMX.FTZ R3, R6, R0, !PT ;  /* 0x0000000006037209 */ /* 0x002fe40007810000 */
[----:B------:R-:W-:Y:S01]  /*17410*/  FSEL R0, R133, RZ, P2 ;  /* 0x000000ff85007208 */ /* 0x000fe20001000000 */
[----:B------:R-:W-:Y:S01]  /*17420*/  IMAD.WIDE.U32 R10, R10, -0x326172a9, RZ ;  /* 0xcd9e8d570a0a7825 */ /* 0x000fe200078e00ff */
[----:B------:R-:W-:-:S03]  /*17430*/  FSETP.NEU.FTZ.AND P2, PT, R3, -INF , PT ;  /* 0xff8000000300780b */ /* 0x000fc60003f5d000 */
[----:B------:R-:W-:Y:S01]  /*17440*/  FADD.FTZ R24, R237, -R0 ;  /* 0x80000000ed187221 */ /* 0x000fe20000010000 */
[----:B------:R-:W-:Y:S02]  /*17450*/  FSEL R0, R3, RZ, P2 ;  /* 0x000000ff03007208 */ /* 0x000fe40001000000 */
[----:B------:R-:W-:Y:S01]  /*17460*/  LOP3.LUT R2, R11, UR15, R2, 0x96, !PT ;  /* 0x0000000f0b027c12 */ /* 0x000fe2000f8e9602 */
[----:B------:R-:W-:Y:S02]  /*17470*/  FMUL.FTZ R6, R3, c[0x0][0x23c] ;  /* 0x00008f0003067a20 */ /* 0x000fe40000410000 */
[----:B------:R-:W-:Y:S01]  /*17480*/  FADD.FTZ R23, R228, -R0 ;  /* 0x80000000e4177221 */ /* 0x000fe20000010000 */
[----:B------:R-:W-:-:S04]  /*17490*/  LOP3.LUT R0, R2, 0xff, RZ, 0xc0, !PT ;  /* 0x000000ff02007812 */ /* 0x000fc800078ec0ff */
[----:B--2---:R-:W-:Y:S02]  /*174a0*/  ISETP.GE.U32.AND P6, PT, R211, R0, PT ;  /* 0x00000000d300720c */ /* 0x004fe40003fc6070 */
[----:B------:R-:W-:Y:S02]  /*174b0*/  FSEL R0, R6, RZ, P2 ;  /* 0x000000ff06007208 */ /* 0x000fe40001000000 */
[----:B------:R-:W-:-:S04]  /*174c0*/  LOP3.LUT R6, R2, 0xffff, RZ, 0xc0, !PT ;  /* 0x0000ffff02067812 */ /* 0x000fc800078ec0ff */
[----:B------:R-:W-:-:S04]  /*174d0*/  SHF.R.U32.HI R6, RZ, 0x8, R6 ;  /* 0x00000008ff067819 */ /* 0x000fc80000011606 */
[----:B------:R-:W-:-:S04]  /*174e0*/  LOP3.LUT R6, R6, 0xffff, RZ, 0xc0, !PT ;  /* 0x0000ffff06067812 */ /* 0x000fc800078ec0ff */
[----:B------:R-:W-:Y:S02]  /*174f0*/  ISETP.GE.U32.AND P3, PT, R211, R6, PT ;  /* 0x00000006d300720c */ /* 0x000fe40003f66070 */
[----:B------:R-:W-:Y:S01]  /*17500*/  SHF.R.U32.HI R6, RZ, 0x18, R2 ;  /* 0x00000018ff067819 */ /* 0x000fe20000011602 */
[----:B------:R-:W-:-:S03]  /*17510*/  FFMA.FTZ R15, R176, c[0x0][0x23c], -R0 ;  /* 0x00008f00b00f7a23 */ /* 0x000fc60000010800 */
[----:B------:R-:W-:Y:S01]  /*17520*/  ISETP.GE.U32.AND P2, PT, R211, R6, PT ;  /* 0x00000006d300720c */ /* 0x000fe20003f46070 */
[----:B------:R-:W-:Y:S01]  /*17530*/  FMUL.FTZ R6, R23, c[0x0][0x23c] ;  /* 0x00008f0017067a20 */ /* 0x000fe20000410000 */
[----:B------:R-:W-:Y:S01]  /*17540*/  SHF.R.U32.HI R2, RZ, 0x10, R2 ;  /* 0x00000010ff027819 */ /* 0x000fe20000011602 */
[--C-:B------:R-:W-:Y:S01]  /*17550*/  FFMA.FTZ R13, R177, c[0x0][0x23c], -R0.reuse ;  /* 0x00008f00b10d7a23 */ /* 0x100fe20000010800 */
[----:B------:R-:W-:Y:S01]  /*17560*/  MUFU.EX2 R15, R15 ;  /* 0x0000000f000f7308 */ /* 0x000fe20000000800 */
[----:B------:R-:W-:Y:S01]  /*17570*/  FFMA.FTZ R12, R174, c[0x0][0x23c], -R0 ;  /* 0x00008f00ae0c7a23 */ /* 0x000fe20000010800 */
[----:B------:R-:W-:-:S06]  /*17580*/  LOP3.LUT R2, R2, 0xff, RZ, 0xc0, !PT ;  /* 0x000000ff02027812 */ /* 0x000fcc00078ec0ff */
[----:B------:R-:W1:Y:S01]  /*17590*/  MUFU.EX2 R6, R6 ;  /* 0x0000000600067308 */ /* 0x000e620000000800 */
[----:B------:R-:W-:Y:S01]  /*175a0*/  ISETP.GE.U32.AND P4, PT, R211, R2, PT ;  /* 0x00000002d300720c */ /* 0x000fe20003f86070 */
[--C-:B------:R-:W-:Y:S01]  /*175b0*/  FFMA.FTZ R218, R18, c[0x0][0x23c], -R0.reuse ;  /* 0x00008f0012da7a23 */ /* 0x100fe20000010800 */
[----:B------:R-:W-:Y:S01]  /*175c0*/  LOP3.LUT R2, R10, 0xff, RZ, 0xc0, !PT ;  /* 0x000000ff0a027812 */ /* 0x000fe200078ec0ff */
[----:B------:R-:W-:-:S04]  /*175d0*/  FFMA.FTZ R173, R173, c[0x0][0x23c], -R0 ;  /* 0x00008f00adad7a23 */ /* 0x000fc80000010800 */
[----:B------:R-:W2:Y:S01]  /*175e0*/  MUFU.EX2 R13, R13 ;  /* 0x0000000d000d7308 */ /* 0x000ea20000000800 */
[----:B------:R-:W-:Y:S01]  /*175f0*/  FSEL R18, R132, RZ, P1 ;  /* 0x000000ff84127208 */ /* 0x000fe20000800000 */
[----:B------:R-:W-:Y:S01]  /*17600*/  FFMA.FTZ R226, R22, c[0x0][0x23c], -R0 ;  /* 0x00008f0016e27a23 */ /* 0x000fe20000010800 */
[----:B------:R-:W-:-:S05]  /*17610*/  LOP3.LUT R23, R10, 0xffff, RZ, 0xc0, !PT ;  /* 0x0000ffff0a177812 */ /* 0x000fca00078ec0ff */
[----:B------:R-:W-:Y:S01]  /*17620*/  MUFU.EX2 R16, R178 ;  /* 0x000000b200107308 */ /* 0x000fe20000000800 */
[--C-:B------:R-:W-:Y:S02]  /*17630*/  SHF.R.U32.HI R22, RZ, 0x10, R10.reuse ;  /* 0x00000010ff167819 */ /* 0x100fe4000001160a */
[----:B------:R-:W-:-:S05]  /*17640*/  SHF.R.U32.HI R11, RZ, 0x18, R10 ;  /* 0x00000018ff0b7819 */ /* 0x000fca000001160a */
[----:B------:R-:W3:Y:S01]  /*17650*/  MUFU.EX2 R25, R179 ;  /* 0x000000b300197308 */ /* 0x000ee20000000800 */
[----:B------:R-:W-:Y:S01]  /*17660*/  ISETP.GE.U32.AND P1, PT, R211, R2, PT ;  /* 0x00000002d300720c */ /* 0x000fe20003f26070 */
[----:B------:R-:W-:-:S06]  /*17670*/  FADD.FTZ R2, R236, -R18 ;  /* 0x80000012ec027221 */ /* 0x000fcc0000010000 */
[----:B------:R-:W4:Y:S01]  /*17680*/  MUFU.EX2 R12, R12 ;  /* 0x0000000c000c7308 */ /* 0x000f220000000800 */
[----:B-1----:R-:W-:Y:S01]  /*17690*/  FFMA.FTZ R231, R231, R6, R15 ;  /* 0x00000006e7e77223 */ /* 0x002fe2000001000f */
[----:B------:R-:W-:Y:S01]  /*176a0*/  FSEL R18, R134, RZ, P5 ;  /* 0x000000ff86127208 */ /* 0x000fe20002800000 */
[----:B------:R-:W-:-:S05]  /*176b0*/  FMUL.FTZ R2, R2, c[0x0][0x23c] ;  /* 0x00008f0002027a20 */ /* 0x000fca0000410000 */
[----:B------:R-:W1:Y:S01]  /*176c0*/  MUFU.EX2 R10, R173 ;  /* 0x000000ad000a7308 */ /* 0x000e620000000800 */
[----:B------:R-:W-:Y:S01]  /*176d0*/  ISETP.GE.U32.AND P5, PT, R211, R11, PT ;  /* 0x0000000bd300720c */ /* 0x000fe20003fa6070 */
[C---:B--2---:R-:W-:Y:S01]  /*176e0*/  FADD.FTZ R11, R13.reuse, R231 ;  /* 0x000000e70d0b7221 */ /* 0x044fe20000010000 */
[----:B------:R-:W-:Y:S01]  /*176f0*/  F2FP.PACK_AB R219, R13, R15 ;  /* 0x0000000f0ddb723e */ /* 0x000fe200000000ff */
[----:B------:R-:W-:Y:S01]  /*17700*/  FFMA.FTZ R174, R19, c[0x0][0x23c], -R0 ;  /* 0x00008f0013ae7a23 */ /* 0x000fe20000010800 */
[----:B---3--:R-:W-:-:S03]  /*17710*/  F2FP.PACK_AB R15, R25, R16 ;  /* 0x00000010190f723e */ /* 0x008fc600000000ff */
[----:B------:R-:W-:Y:S01]  /*17720*/  MUFU.EX2 R17, R17 ;  /* 0x0000001100117308 */ /* 0x000fe20000000800 */
[----:B----4-:R-:W-:Y:S01]  /*17730*/  FADD.FTZ R11, R12, R11 ;  /* 0x0000000b0c0b7221 */ /* 0x010fe20000010000 */
[----:B------:R-:W-:Y:S01]  /*17740*/  PRMT R197, R15, 0x7632, R197 ;  /* 0x000076320fc57816 */ /* 0x000fe200000000c5 */
[----:B------:R-:W-:-:S05]  /*17750*/  @!P6 HADD2 R186, -R15.H0_H0, -RZ.H0_H0 ;  /* 0xa00000ff0fbae230 */ /* 0x000fca0000000900 */
[----:B------:R-:W2:Y:S01]  /*17760*/  MUFU.EX2 R2, R2 ;  /* 0x0000000200027308 */ /* 0x000ea20000000800 */
[C---:B-1----:R-:W-:Y:S01]  /*17770*/  FADD.FTZ R202, R10.reuse, R11 ;  /* 0x0000000b0aca7221 */ /* 0x042fe20000010000 */
[----:B------:R-:W-:-:S06]  /*17780*/  F2FP.PACK_AB R135, R10, R12 ;  /* 0x0000000c0a87723e */ /* 0x000fcc00000000ff */
[----:B------:R-:W1:Y:S01]  /*17790*/  MUFU.EX2 R19, R172 ;  /* 0x000000ac00137308 */ /* 0x000e620000000800 */
[----:B------:R-:W-:Y:S01]  /*177a0*/  LOP3.LUT R10, R22, 0xff, RZ, 0xc0, !PT ;  /* 0x000000ff160a7812 */ /* 0x000fe200078ec0ff */
[----:B------:R-:W-:Y:S01]  /*177b0*/  FMUL.FTZ R24, R24, c[0x0][0x23c] ;  /* 0x00008f0018187a20 */ /* 0x000fe20000410000 */
[----:B------:R-:W-:Y:S01]  /*177c0*/  PRMT R228, R15, 0x5410, R197 ;  /* 0x000054100fe47816 */ /* 0x000fe200000000c5 */
[----:B------:R-:W-:Y:S01]  /*177d0*/  FFMA.FTZ R224, R34, c[0x0][0x23c], -R0 ;  /* 0x00008f0022e07a23 */ /* 0x000fe20000010800 */
[----:B------:R-:W-:Y:S02]  /*177e0*/  @!P6 PRMT R15, R186, 0x5410, RZ ;  /* 0x00005410ba0fe816 */ /* 0x000fe400000000ff */
[----:B------:R-:W-:Y:S01]  /*177f0*/  ISETP.GE.U32.AND P6, PT, R211, R10, PT ;  /* 0x0000000ad300720c */ /* 0x000fe20003fc6070 */
[----:B------:R-:W3:Y:S01]  /*17800*/  MUFU.EX2 R0, R24 ;  /* 0x0000001800007308 */ /* 0x000ee20000000800 */
[----:B------:R-:W-:Y:S01]  /*17810*/  SHF.R.U32.HI R10, RZ, 0x8, R23 ;  /* 0x00000008ff0a7819 */ /* 0x000fe20000011617 */
[----:B--2---:R-:W-:-:S03]  /*17820*/  FFMA.FTZ R27, R217, R2, R17 ;  /* 0x00000002d91b7223 */ /* 0x004fc60000010011 */
[----:B------:R-:W-:Y:S01]  /*17830*/  LOP3.LUT R13, R10, 0xffff, RZ, 0xc0, !PT ;  /* 0x0000ffff0a0d7812 */ /* 0x000fe200078ec0ff */
[----:B------:R-:W-:Y:S01]  /*17840*/  IMAD.WIDE.U32 R10, R26, -0x2daee0ad, RZ ;  /* 0xd2511f531a0a7825 */ /* 0x000fe200078e00ff */
[----:B-1----:R-:W-:Y:S01]  /*17850*/  F2FP.PACK_AB R17, R19, R17 ;  /* 0x000000111311723e */ /* 0x002fe200000000ff */
[----:B------:R-:W-:Y:S03]  /*17860*/  MUFU.EX2 R23, R180 ;  /* 0x000000b400177308 */ /* 0x000fe60000000800 */
[----:B------:R-:W-:-:S05]  /*17870*/  PRMT R195, R17, 0x7610, R195 ;  /* 0x0000761011c37816 */ /* 0x000fca00000000c3 */
[----:B------:R-:W1:Y:S01]  /*17880*/  MUFU.EX2 R26, R181 ;  /* 0x000000b5001a7308 */ /* 0x000e620000000800 */
[----:B------:R-:W-:Y:S01]  /*17890*/  LOP3.LUT R12, R11, UR16, R14, 0x96, !PT ;  /* 0x000000100b0c7c12 */ /* 0x000fe2000f8e960e */
[----:B------:R-:W-:Y:S01]  /*178a0*/  @!P4 HADD2 R188, -R195.H0_H0, -RZ.H0_H0 ;  /* 0xa00000ffc3bcc230 */ /* 0x000fe20000000900 */
[----:B------:R-:W-:Y:S01]  /*178b0*/  PRMT R196, R17, 0x7632, R196 ;  /* 0x0000763211c47816 */ /* 0x000fe200000000c4 */
[-C--:B---3--:R-:W-:Y:S02]  /*178c0*/  FFMA.FTZ R34, R242, R0.reuse, R16 ;  /* 0x00000000f2227223 */ /* 0x088fe40000010010 */
        /* <DEDUP_REMOVED lines=32> */
[----:B------:R-:W-:Y:S02]  /*17ad0*/  LOP3.LUT R0, R12, 0xff, RZ, 0xc0, !PT ;  /* 0x000000ff0c007812 */ /* 0x000fe400078ec0ff */
[----:B------:R-:W-:-:S02]  /*17ae0*/  PRMT R217, R195, 0x5410, R196 ;  /* 0x00005410c3d97816 */ /* 0x000fc400000000c4 */
[----:B------:R-:W-:Y:S02]  /*17af0*/  @!P4 PRMT R195, R188, 0x5410, RZ ;  /* 0x00005410bcc3c816 */ /* 0x000fe400000000ff */
[----:B------:R-:W-:Y:S01]  /*17b00*/  ISETP.GE.U32.AND P4, PT, R211, R0, PT ;  /* 0x00000000d300720c */ /* 0x000fe20003f86070 */
[----:B------:R-:W-:Y:S01]  /*17b10*/  @!P3 HADD2 R185, -R197.H0_H0, -RZ.H0_H0 ;  /* 0xa00000ffc5b9b230 */ /* 0x000fe20000000900 */
[----:B-1----:R-:W-:-:S04]  /*17b20*/  F2FP.PACK_AB R0, R26, R23 ;  /* 0x000000171a00723e */ /* 0x002fc800000000ff */
[C---:B------:R-:W-:Y:S02]  /*17b30*/  PRMT R194, R0.reuse, 0x7610, R194 ;  /* 0x0000761000c27816 */ /* 0x040fe400000000c2 */
[----:B------:R-:W-:Y:S02]  /*17b40*/  @!P3 PRMT R197, R185, 0x5410, RZ ;  /* 0x00005410b9c5b816 */ /* 0x000fe400000000ff */
[----:B------:R-:W-:Y:S01]  /*17b50*/  ISETP.GE.U32.AND P3, PT, R211, R13, PT ;  /* 0x0000000dd300720c */ /* 0x000fe20003f66070 */
[----:B------:R-:W-:Y:S01]  /*17b60*/  @!P1 HADD2 R64, -R194.H0_H0, -RZ.H0_H0 ;  /* 0xa00000ffc2409230 */ /* 0x000fe20000000900 */
[--C-:B------:R-:W-:Y:S01]  /*17b70*/  SHF.R.U32.HI R13, RZ, 0x10, R12.reuse ;  /* 0x00000010ff0d7819 */ /* 0x100fe2000001160c */
[----:B------:R-:W-:Y:S01]  /*17b80*/  @!P2 HADD2 R187, -R196.H0_H0, -RZ.H0_H0 ;  /* 0xa00000ffc4bba230 */ /* 0x000fe20000000900 */
[----:B------:R-:W-:Y:S02]  /*17b90*/  PRMT R193, R0, 0x7632, R193 ;  /* 0x0000763200c17816 */ /* 0x000fe400000000c1 */
[----:B------:R-:W-:-:S02]  /*17ba0*/  SHF.R.U32.HI R0, RZ, 0x18, R12 ;  /* 0x00000018ff007819 */ /* 0x000fc4000001160c */
[----:B------:R-:W-:Y:S02]  /*17bb0*/  LOP3.LUT R13, R13, 0xff, RZ, 0xc0, !PT ;  /* 0x000000ff0d0d7812 */ /* 0x000fe400078ec0ff */
[----:B------:R-:W-:Y:S02]  /*17bc0*/  PRMT R68, R194, 0x5410, R193 ;  /* 0x00005410c2447816 */ /* 0x000fe400000000c1 */
[----:B------:R-:W-:Y:S02]  /*17bd0*/  @!P1 PRMT R194, R64, 0x5410, RZ ;  /* 0x0000541040c29816 */ /* 0x000fe400000000ff */
[----:B------:R-:W-:Y:S02]  /*17be0*/  @!P2 PRMT R196, R187, 0x5410, RZ ;  /* 0x00005410bbc4a816 */ /* 0x000fe400000000ff */
[C---:B------:R-:W-:Y:S02]  /*17bf0*/  ISETP.GE.U32.AND P1, PT, R211.reuse, R0, PT ;  /* 0x00000000d300720c */ /* 0x040fe40003f26070 */
[----:B------:R-:W-:Y:S01]  /*17c00*/  ISETP.GE.U32.AND P2, PT, R211, R13, PT ;  /* 0x0000000dd300720c */ /* 0x000fe20003f46070 */
[----:B------:R-:W-:Y:S01]  /*17c10*/  FADD.FTZ R13, R235, -R18 ;  /* 0x80000012eb0d7221 */ /* 0x000fe20000010000 */
[----:B------:R-:W-:Y:S01]  /*17c20*/  LOP3.LUT R0, R12, 0xffff, RZ, 0xc0, !PT ;  /* 0x0000ffff0c007812 */ /* 0x000fe200078ec0ff */
[----:B------:R-:W-:Y:S01]  /*17c30*/  MUFU.EX2 R17, R139 ;  /* 0x0000008b00117308 */ /* 0x000fe20000000800 */
[----:B------:R-:W-:-:S02]  /*17c40*/  FMUL.FTZ R12, R55, R2 ;  /* 0x00000002370c7220 */ /* 0x000fc40000410000 */
[----:B------:R-:W-:Y:S01]  /*17c50*/  SHF.R.U32.HI R0, RZ, 0x8, R0 ;  /* 0x00000008ff007819 */ /* 0x000fe20000011600 */
[----:B------:R-:W-:-:S04]  /*17c60*/  FMUL.FTZ R14, R54, R2 ;  /* 0x00000002360e7220 */ /* 0x000fc80000410000 */
[----:B------:R-:W1:Y:S01]  /*17c70*/  MUFU.EX2 R18, R138 ;  /* 0x0000008a00127308 */ /* 0x000e620000000800 */
[----:B------:R-:W-:Y:S01]  /*17c80*/  @!P3 HADD2 R65, -R193.H0_H0, -RZ.H0_H0 ;  /* 0xa00000ffc141b230 */ /* 0x000fe20000000900 */
[-C--:B------:R-:W-:Y:S01]  /*17c90*/  FMUL.FTZ R69, R70, R2.reuse ;  /* 0x0000000246457220 */ /* 0x080fe20000410000 */
[----:B------:R-:W-:Y:S01]  /*17ca0*/  LOP3.LUT R0, R0, 0xffff, RZ, 0xc0, !PT ;  /* 0x0000ffff00007812 */ /* 0x000fe200078ec0ff */
[----:B------:R-:W-:Y:S02]  /*17cb0*/  IMAD.MOV.U32 R70, RZ, RZ, R12 ;  /* 0x000000ffff467224 */ /* 0x000fe400078e000c */
[-C--:B------:R-:W-:Y:S02]  /*17cc0*/  FMUL.FTZ R12, R82, R2.reuse ;  /* 0x00000002520c7220 */ /* 0x080fe40000410000 */
[----:B------:R-:W-:Y:S02]  /*17cd0*/  FMUL.FTZ R13, R13, c[0x0][0x23c] ;  /* 0x00008f000d0d7a20 */ /* 0x000fe40000410000 */
[----:B------:R-:W-:Y:S01]  /*17ce0*/  IMAD.MOV.U32 R82, RZ, RZ, R14 ;  /* 0x000000ffff527224 */ /* 0x000fe200078e000e */
[----:B------:R-:W-:Y:S01]  /*17cf0*/  @!P3 PRMT R193, R65, 0x5410, RZ ;  /* 0x0000541041c1b816 */ /* 0x000fe200000000ff */
[----:B------:R-:W-:Y:S01]  /*17d00*/  FMUL.FTZ R14, R83, R2 ;  /* 0x00000002530e7220 */ /* 0x000fe20000410000 */
[----:B------:R-:W-:Y:S01]  /*17d10*/  ISETP.GE.U32.AND P3, PT, R211, R0, PT ;  /* 0x00000000d300720c */ /* 0x000fe20003f66070 */
[----:B------:R-:W-:-:S02]  /*17d20*/  IMAD.MOV.U32 R247, RZ, RZ, R251 ;  /* 0x000000fffff77224 */ /* 0x000fc400078e00fb */
[-C--:B------:R-:W-:Y:S02]  /*17d30*/  FMUL.FTZ R67, R67, R2.reuse ;  /* 0x0000000243437220 */ /* 0x080fe40000410000 */
[----:B------:R-:W-:Y:S01]  /*17d40*/  IMAD.MOV.U32 R83, RZ, RZ, R243 ;  /* 0x000000ffff537224 */ /* 0x000fe200078e00f3 */
[----:B------:R2:W-:Y:S01]  /*17d50*/  MUFU.EX2 R16, R35 ;  /* 0x0000002300107308 */ /* 0x0005e20000000800 */
[-C--:B------:R-:W-:Y:S02]  /*17d60*/  FMUL.FTZ R243, R87, R2.reuse ;  /* 0x0000000257f37220 */ /* 0x080fe40000410000 */
[----:B------:R-:W-:Y:S02]  /*17d70*/  IMAD.MOV.U32 R87, RZ, RZ, R69 ;  /* 0x000000ffff577224 */ /* 0x000fe400078e0045 */
[----:B------:R-:W-:Y:S02]  /*17d80*/  IMAD.MOV.U32 R117, RZ, RZ, R210 ;  /* 0x000000ffff757224 */ /* 0x000fe400078e00d2 */
[-C--:B------:R-:W-:Y:S01]  /*17d90*/  FMUL.FTZ R69, R114, R2.reuse ;  /* 0x0000000272457220 */ /* 0x080fe20000410000 */
[----:B------:R-:W3:Y:S01]  /*17da0*/  MUFU.EX2 R0, R13 ;  /* 0x0000000d00007308 */ /* 0x000ee20000000800 */
[----:B------:R-:W-:-:S02]  /*17db0*/  FMUL.FTZ R235, R115, R2 ;  /* 0x0000000273eb7220 */ /* 0x000fc40000410000 */
[----:B------:R-:W-:Y:S02]  /*17dc0*/  IMAD.MOV.U32 R128, RZ, RZ, R246 ;  /* 0x000000ffff807224 */ /* 0x000fe400078e00f6 */
[----:B------:R-:W-:Y:S02]  /*17dd0*/  IMAD.MOV.U32 R129, RZ, RZ, R247 ;  /* 0x000000ffff817224 */ /* 0x000fe400078e00f7 */
[----:B------:R-:W-:Y:S02]  /*17de0*/  IMAD.MOV.U32 R65, RZ, RZ, R250 ;  /* 0x000000ffff417224 */ /* 0x000fe400078e00fa */
[-C--:B--2---:R-:W-:Y:S02]  /*17df0*/  FMUL.FTZ R35, R98, R2.reuse ;  /* 0x0000000262237220 */ /* 0x084fe40000410000 */
[----:B------:R-:W-:Y:S02]  /*17e00*/  FMUL.FTZ R231, R71, R2 ;  /* 0x0000000247e77220 */ /* 0x000fe40000410000 */
[----:B------:R-:W-:-:S02]  /*17e10*/  IMAD.MOV.U32 R98, RZ, RZ, R67 ;  /* 0x000000ffff627224 */ /* 0x000fc400078e0043 */
[-C--:B------:R-:W-:Y:S02]  /*17e20*/  FMUL.FTZ R210, R99, R2.reuse ;  /* 0x0000000263d27220 */ /* 0x080fe40000410000 */
[----:B------:R-:W-:Y:S02]  /*17e30*/  IMAD.MOV.U32 R114, RZ, RZ, R214 ;  /* 0x000000ffff727224 */ /* 0x000fe400078e00d6 */
[----:B------:R-:W-:Y:S02]  /*17e40*/  IMAD.MOV.U32 R115, RZ, RZ, R215 ;  /* 0x000000ffff737224 */ /* 0x000fe400078e00d7 */
        /* <DEDUP_REMOVED lines=20> */
[----:B-1----:R-:W-:-:S04]  /*17f90*/  F2FP.PACK_AB R2, R18, R17 ;  /* 0x000000111202723e */ /* 0x002fc800000000ff */
[C---:B------:R-:W-:Y:S02]  /*17fa0*/  PRMT R192, R2.reuse, 0x7610, R192 ;  /* 0x0000761002c07816 */ /* 0x040fe400000000c0 */
[----:B------:R-:W-:-:S03]  /*17fb0*/  PRMT R191, R2, 0x7632, R191 ;  /* 0x0000763202bf7816 */ /* 0x000fc600000000bf */
[----:B------:R-:W-:Y:S01]  /*17fc0*/  @!P6 HADD2 R52, -R192.H0_H0, -RZ.H0_H0 ;  /* 0xa00000ffc034e230 */ /* 0x000fe20000000900 */
[----:B---3--:R-:W-:Y:S01]  /*17fd0*/  FMUL.FTZ R97, R57, R0 ;  /* 0x0000000039617220 */ /* 0x008fe20000410000 */
[----:B------:R-:W-:Y:S01]  /*17fe0*/  PRMT R57, R192, 0x5410, R191 ;  /* 0x00005410c0397816 */ /* 0x000fe200000000bf */
[----:B------:R-:W-:Y:S02]  /*17ff0*/  IMAD.MOV.U32 R66, RZ, RZ, R212 ;  /* 0x000000ffff427224 */ /* 0x000fe400078e00d4 */
[----:B------:R-:W-:Y:S01]  /*18000*/  @!P6 PRMT R192, R52, 0x5410, RZ ;  /* 0x0000541034c0e816 */ /* 0x000fe200000000ff */
[----:B------:R-:W-:Y:S01]  /*18010*/  IMAD.MOV.U32 R52, RZ, RZ, R207 ;  /* 0x000000ffff347224 */ /* 0x000fe200078e00cf */
[----:B------:R-:W-:Y:S08]  /*18020*/  MUFU.EX2 R212, R137 ;  /* 0x0000008900d47308 */ /* 0x000ff00000000800 */
[----:B------:R-:W1:Y:S01]  /*18030*/  MUFU.EX2 R207, R136 ;  /* 0x0000008800cf7308 */ /* 0x000e620000000800 */
[----:B------:R-:W-:-:S02]  /*18040*/  IMAD.MOV.U32 R112, RZ, RZ, R84 ;  /* 0x000000ffff707224 */ /* 0x000fc400078e0054 */
[----:B------:R-:W-:Y:S02]  /*18050*/  IMAD.MOV.U32 R64, RZ, RZ, R85 ;  /* 0x000000ffff407224 */ /* 0x000fe400078e0055 */
[----:B------:R-:W-:Y:S02]  /*18060*/  FMUL.FTZ R101, R61, R0 ;  /* 0x000000003d657220 */ /* 0x000fe40000410000 */
[----:B------:R-:W-:Y:S02]  /*18070*/  IMAD.MOV.U32 R61, RZ, RZ, R115 ;  /* 0x000000ffff3d7224 */ /* 0x000fe400078e0073 */
[----:B------:R-:W-:Y:S02]  /*18080*/  IMAD.MOV.U32 R115, RZ, RZ, R70 ;  /* 0x000000ffff737224 */ /* 0x000fe400078e0046 */
[----:B------:R-:W-:Y:S02]  /*18090*/  IMAD.MOV.U32 R131, RZ, RZ, R112 ;  /* 0x000000ffff837224 */ /* 0x000fe400078e0070 */
        /* <DEDUP_REMOVED lines=8> */
[----:B------:R-:W-:Y:S02]  /*18120*/  IMAD.MOV.U32 R76, RZ, RZ, R113 ;  /* 0x000000ffff4c7224 */ /* 0x000fe400078e0071 */
[-C--:B------:R-:W-:Y:S02]  /*18130*/  FFMA.FTZ R22, R230, R0.reuse, R16 ;  /* 0x00000000e6167223 */ /* 0x080fe40000010010 */
        /* <DEDUP_REMOVED lines=29> */
[----:B-1----:R-:W-:-:S04]  /*18310*/  F2FP.PACK_AB R0, R207, R212 ;  /* 0x000000d4cf00723e */ /* 0x002fc800000000ff */
[C---:B------:R-:W-:Y:S02]  /*18320*/  PRMT R188, R0.reuse, 0x7610, R188 ;  /* 0x0000761000bc7816 */ /* 0x040fe400000000bc */
[----:B------:R-:W-:Y:S01]  /*18330*/  PRMT R187, R0, 0x7632, R187 ;  /* 0x0000763200bb7816 */ /* 0x000fe200000000bb */
[----:B------:R-:W-:Y:S02]  /*18340*/  IMAD.MOV.U32 R124, RZ, RZ, R130 ;  /* 0x000000ffff7c7224 */ /* 0x000fe400078e0082 */
[----:B------:R-:W-:Y:S02]  /*18350*/  @!P2 HADD2 R5, -R188.H0_H0, -RZ.H0_H0 ;  /* 0xa00000ffbc05a230 */ /* 0x000fe40000000900 */
[----:B------:R-:W-:Y:S01]  /*18360*/  @!P1 HADD2 R4, -R187.H0_H0, -RZ.H0_H0 ;  /* 0xa00000ffbb049230 */ /* 0x000fe20000000900 */
[----:B------:R-:W-:Y:S01]  /*18370*/  FMUL.FTZ R130, R126, R6 ;  /* 0x000000067e827220 */ /* 0x000fe20000410000 */
[----:B------:R-:W-:Y:S02]  /*18380*/  PRMT R126, R188, 0x5410, R187 ;  /* 0x00005410bc7e7816 */ /* 0x000fe400000000bb */
[----:B------:R-:W-:-:S02]  /*18390*/  @!P2 PRMT R188, R5, 0x5410, RZ ;  /* 0x0000541005bca816 */ /* 0x000fc400000000ff */
[----:B------:R-:W-:Y:S02]  /*183a0*/  @!P1 PRMT R187, R4, 0x5410, RZ ;  /* 0x0000541004bb9816 */ /* 0x000fe400000000ff */
[----:B------:R-:W2:Y:S01]  /*183b0*/  LDL.LU.64 R4, [R1] ;  /* 0x0000000001047983 */ /* 0x000ea20000300a00 */
[----:B------:R-:W-:Y:S01]  /*183c0*/  IMAD.MOV.U32 R116, RZ, RZ, R204 ;  /* 0x000000ffff747224 */ /* 0x000fe200078e00cc */
[----:B------:R-:W-:Y:S08]  /*183d0*/  MUFU.EX2 R24, R182 ;  /* 0x000000b600187308 */ /* 0x000ff00000000800 */
[----:B------:R-:W1:Y:S01]  /*183e0*/  MUFU.EX2 R204, R183 ;  /* 0x000000b700cc7308 */ /* 0x000e620000000800 */
[----:B------:R-:W-:-:S02]  /*183f0*/  IMAD.MOV.U32 R118, RZ, RZ, R102 ;  /* 0x000000ffff767224 */ /* 0x000fc400078e0066 */
[----:B------:R-:W-:Y:S02]  /*18400*/  IMAD.MOV.U32 R102, RZ, RZ, R83 ;  /* 0x000000ffff667224 */ /* 0x000fe400078e0053 */
[----:B------:R-:W-:Y:S01]  /*18410*/  IMAD.MOV.U32 R103, RZ, RZ, R82 ;  /* 0x000000ffff677224 */ /* 0x000fe200078e0052 */
[----:B------:R-:W-:Y:S01]  /*18420*/  @!P5 HADD2 R7, -R191.H0_H0, -RZ.H0_H0 ;  /* 0xa00000ffbf07d230 */ /* 0x000fe20000000900 */
[----:B------:R-:W-:Y:S02]  /*18430*/  IMAD.MOV.U32 R60, RZ, RZ, R114 ;  /* 0x000000ffff3c7224 */ /* 0x000fe400078e0072 */
[----:B------:R-:W-:Y:S02]  /*18440*/  IMAD.MOV.U32 R119, RZ, RZ, R98 ;  /* 0x000000ffff777224 */ /* 0x000fe400078e0062 */
[----:B------:R-:W-:Y:S02]  /*18450*/  IMAD.MOV.U32 R114, RZ, RZ, R86 ;  /* 0x000000ffff727224 */ /* 0x000fe400078e0056 */
[----:B------:R-:W-:-:S02]  /*18460*/  FMUL.FTZ R98, R58, R6 ;  /* 0x000000063a627220 */ /* 0x000fc40000410000 */
[----:B------:R-:W-:Y:S01]  /*18470*/  IMAD.MOV.U32 R77, RZ, RZ, R102 ;  /* 0x000000ffff4d7224 */ /* 0x000fe200078e0066 */
[----:B-1----:R-:W-:Y:S01]  /*18480*/  F2FP.PACK_AB R2, R204, R24 ;  /* 0x00000018cc02723e */ /* 0x002fe200000000ff */
[----:B------:R-:W-:Y:S01]  /*18490*/  IMAD.MOV.U32 R58, RZ, RZ, R99 ;  /* 0x000000ffff3a7224 */ /* 0x000fe200078e0063 */
[----:B------:R-:W-:Y:S01]  /*184a0*/  LOP3.LUT R0, R10, 0xff, RZ, 0xc0, !PT ;  /* 0x000000ff0a007812 */ /* 0x000fe200078ec0ff */
[-C--:B------:R-:W-:Y:S01]  /*184b0*/  FMUL.FTZ R102, R62, R6.reuse ;  /* 0x000000063e667220 */ /* 0x080fe20000410000 */
[----:B------:R-:W-:Y:S01]  /*184c0*/  PRMT R190, R2, 0x7610, R190 ;  /* 0x0000761002be7816 */ /* 0x000fe200000000be */
[----:B------:R-:W-:Y:S02]  /*184d0*/  FMUL.FTZ R99, R59, R6 ;  /* 0x000000063b637220 */ /* 0x000fe40000410000 */
[----:B------:R-:W-:Y:S02]  /*184e0*/  IMAD.MOV.U32 R62, RZ, RZ, R103 ;  /* 0x000000ffff3e7224 */ /* 0x000fe400078e0067 */
[----:B------:R-:W-:-:S02]  /*184f0*/  IMAD.MOV.U32 R59, RZ, RZ, R76 ;  /* 0x000000ffff3b7224 */ /* 0x000fc400078e004c */
[----:B------:R-:W-:Y:S01]  /*18500*/  FMUL.FTZ R103, R63, R6 ;  /* 0x000000063f677220 */ /* 0x000fe20000410000 */
[----:B------:R-:W-:Y:S01]  /*18510*/  @!P5 PRMT R191, R7, 0x5410, RZ ;  /* 0x0000541007bfd816 */ /* 0x000fe200000000ff */
[----:B------:R-:W-:Y:S02]  /*18520*/  IMAD.MOV.U32 R230, RZ, RZ, R87 ;  /* 0x000000ffffe67224 */ /* 0x000fe400078e0057 */
[----:B------:R-:W-:Y:S02]  /*18530*/  IMAD.MOV.U32 R125, RZ, RZ, R131 ;  /* 0x000000ffff7d7224 */ /* 0x000fe400078e0083 */
[----:B------:R-:W-:Y:S02]  /*18540*/  IMAD.MOV.U32 R76, RZ, RZ, R115 ;  /* 0x000000ffff4c7224 */ /* 0x000fe400078e0073 */
[----:B------:R-:W-:Y:S01]  /*18550*/  IMAD.MOV.U32 R63, RZ, RZ, R114 ;  /* 0x000000ffff3f7224 */ /* 0x000fe200078e0072 */
[----:B------:R-:W-:Y:S01]  /*18560*/  ISETP.GE.U32.AND P6, PT, R211, R0, PT ;  /* 0x00000000d300720c */ /* 0x000fe20003fc6070 */
        /* <DEDUP_REMOVED lines=27> */
[----:B------:R-:W-:Y:S01]  /*18720*/  LOP3.LUT R0, R241, UR13, R30, 0x96, !PT ;  /* 0x0000000df1007c12 */ /* 0x000fe2000f8e961e */
[----:B------:R-:W-:Y:S01]  /*18730*/  IMAD.WIDE.U32 R6, R216, -0x2daee0ad, RZ ;  /* 0xd2511f53d8067825 */ /* 0x000fe200078e00ff */
[----:B------:R-:W-:Y:S01]  /*18740*/  @!P4 HADD2 R9, -R190.H0_H0, -RZ.H0_H0 ;  /* 0xa00000ffbe09c230 */ /* 0x000fe20000000900 */
[----:B------:R-:W-:Y:S02]  /*18750*/  PRMT R189, R2, 0x7632, R189 ;  /* 0x0000763202bd7816 */ /* 0x000fe400000000bd */
[----:B------:R-:W-:Y:S02]  /*18760*/  IMAD.MOV.U32 R78, RZ, RZ, R13 ;  /* 0x000000ffff4e7224 */ /* 0x000fe400078e000d */
[----:B------:R-:W-:Y:S01]  /*18770*/  PRMT R127, R190, 0x5410, R189 ;  /* 0x00005410be7f7816 */ /* 0x000fe200000000bd */
[----:B------:R-:W-:Y:S01]  /*18780*/  IMAD.MOV.U32 R79, RZ, RZ, R12 ;  /* 0x000000ffff4f7224 */ /* 0x000fe200078e000c */
[----:B------:R-:W-:Y:S01]  /*18790*/  @!P4 PRMT R190, R9, 0x5410, RZ ;  /* 0x0000541009bec816 */ /* 0x000fe200000000ff */
[----:B------:R-:W-:Y:S01]  /*187a0*/  IMAD.MOV.U32 R9, RZ, RZ, R14 ;  /* 0x000000ffff097224 */ /* 0x000fe200078e000e */
[----:B------:R-:W-:-:S02]  /*187b0*/  LOP3.LUT R13, R10, 0xffff, RZ, 0xc0, !PT ;  /* 0x0000ffff0a0d7812 */ /* 0x000fc400078ec0ff */
[--C-:B------:R-:W-:Y:S02]  /*187c0*/  SHF.R.U32.HI R14, RZ, 0x10, R10.reuse ;  /* 0x00000010ff0e7819 */ /* 0x100fe4000001160a */
[----:B------:R-:W-:Y:S01]  /*187d0*/  SHF.R.U32.HI R12, RZ, 0x18, R10 ;  /* 0x00000018ff0c7819 */ /* 0x000fe2000001160a */
[----:B------:R-:W-:Y:S01]  /*187e0*/  @!P3 HADD2 R8, -R189.H0_H0, -RZ.H0_H0 ;  /* 0xa00000ffbd08b230 */ /* 0x000fe20000000900 */
[----:B------:R-:W-:-:S04]  /*187f0*/  IMAD.MOV.U32 R216, RZ, RZ, R9 ;  /* 0x000000ffffd87224 */ /* 0x000fc800078e0009 */
[----:B------:R-:W-:Y:S02]  /*18800*/  @!P3 PRMT R189, R8, 0x5410, RZ ;  /* 0x0000541008bdb816 */ /* 0x000fe400000000ff */
[----:B------:R-:W-:Y:S01]  /*18810*/  ISETP.GE.U32.AND P5, PT, R211, R12, PT ;  /* 0x0000000cd300720c */ /* 0x000fe20003fa6070 */
[----:B------:R-:W-:Y:S02]  /*18820*/  IMAD.MOV.U32 R241, RZ, RZ, R79 ;  /* 0x000000fffff17224 */ /* 0x000fe400078e004f */
[----:B------:R-:W-:Y:S01]  /*18830*/  FADD.FTZ R12, R19, R27 ;  /* 0x0000001b130c7221 */ /* 0x000fe20000010000 */
[----:B--2---:R-:W-:Y:S01]  /*18840*/  LOP3.LUT R2, R7, UR12, R4, 0x96, !PT ;  /* 0x0000000c07027c12 */ /* 0x004fe2000f8e9604 */
[----:B------:R-:W-:-:S04]  /*18850*/  IMAD.WIDE.U32 R4, R0, -0x2daee0ad, RZ ;  /* 0xd2511f5300047825 */ /* 0x000fc800078e00ff */
[----:B------:R-:W-:Y:S01]  /*18860*/  IMAD.WIDE.U32 R10, R2, -0x326172a9, RZ ;  /* 0xcd9e8d57020a7825 */ /* 0x000fe200078e00ff */
[----:B------:R-:W-:-:S04]  /*18870*/  LOP3.LUT R6, R5, UR10, R6, 0x96, !PT ;  /* 0x0000000a05067c12 */ /* 0x000fc8000f8e9606 */
[----:B------:R-:W-:Y:S01]  /*18880*/  LOP3.LUT R0, R11, UR11, R240, 0x96, !PT ;  /* 0x0000000b0b007c12 */ /* 0x000fe2000f8e96f0 */
[----:B------:R-:W-:-:S04]  /*18890*/  IMAD.WIDE.U32 R6, R6, -0x326172a9, RZ ;  /* 0xcd9e8d5706067825 */ /* 0x000fc800078e00ff */
[----:B------:R-:W-:Y:S01]  /*188a0*/  IMAD.WIDE.U32 R8, R0, -0x2daee0ad, RZ ;  /* 0xd2511f5300087825 */ /* 0x000fe200078e00ff */
[----:B------:R-:W-:-:S05]  /*188b0*/  LOP3.LUT R0, R7, UR9, R10, 0x96, !PT ;  /* 0x0000000907007c12 */ /* 0x000fca000f8e960a */
[----:B------:R-:W-:Y:S01]  /*188c0*/  IMAD.WIDE.U32 R10, R0, -0x2daee0ad, RZ ;  /* 0xd2511f53000a7825 */ /* 0x000fe200078e00ff */
[----:B------:R-:W-:-:S04]  /*188d0*/  LOP3.LUT R2, R9, UR8, R4, 0x96, !PT ;  /* 0x0000000809027c12 */ /* 0x000fc8000f8e9604 */
[----:B------:R-:W-:-:S05]  /*188e0*/  LOP3.LUT R0, R11, UR6, R8, 0x96, !PT ;  /* 0x000000060b007c12 */ /* 0x000fca000f8e9608 */
[----:B------:R-:W-:-:S05]  /*188f0*/  IMAD.WIDE.U32 R4, R0, -0x326172a9, RZ ;  /* 0xcd9e8d5700047825 */ /* 0x000fca00078e00ff */
[----:B------:R-:W-:-:S04]  /*18900*/  LOP3.LUT R0, R4, 0xff, RZ, 0xc0, !PT ;  /* 0x000000ff04007812 */ /* 0x000fc800078ec0ff */
[----:B------:R-:W-:Y:S02]  /*18910*/  ISETP.GE.U32.AND P4, PT, R211, R0, PT ;  /* 0x00000000d300720c */ /* 0x000fe40003f86070 */
[----:B------:R-:W-:Y:S01]  /*18920*/  SHF.R.U32.HI R0, RZ, 0x18, R4 ;  /* 0x00000018ff007819 */ /* 0x000fe20000011604 */
[----:B------:R-:W-:-:S03]  /*18930*/  IMAD.WIDE.U32 R8, R2, -0x326172a9, RZ ;  /* 0xcd9e8d5702087825 */ /* 0x000fc600078e00ff */
[----:B------:R-:W-:Y:S02]  /*18940*/  ISETP.GE.U32.AND P1, PT, R211, R0, PT ;  /* 0x00000000d300720c */ /* 0x000fe40003f26070 */
[----:B------:R-:W-:Y:S02]  /*18950*/  SHF.R.U32.HI R0, RZ, 0x8, R13 ;  /* 0x00000008ff007819 */ /* 0x000fe4000001160d */
[----:B------:R-:W1:Y:S01]  /*18960*/  LDC.U8 R13, c[0x0][0x2d8] ;  /* 0x0000b600ff0d7b82 */ /* 0x000e620000000000 */
[----:B------:R-:W-:Y:S01]  /*18970*/  LOP3.LUT R2, R5, UR15, R8, 0x96, !PT ;  /* 0x0000000f05027c12 */ /* 0x000fe2000f8e9608 */
[----:B------:R-:W-:Y:S02]  /*18980*/  IMAD.MOV.U32 R8, RZ, RZ, R208 ;  /* 0x000000ffff087224 */ /* 0x000fe400078e00d0 */
[----:B------:R2:W-:Y:S01]  /*18990*/  MUFU.EX2 R208, R221 ;  /* 0x000000dd00d07308 */ /* 0x0005e20000000800 */
[----:B------:R-:W-:Y:S02]  /*189a0*/  LOP3.LUT R9, R9, UR7, R6, 0x96, !PT ;  /* 0x0000000709097c12 */ /* 0x000fe4000f8e9606 */
[----:B------:R-:W-:-:S02]  /*189b0*/  LOP3.LUT R6, R4, 0xffff, RZ, 0xc0, !PT ;  /* 0x0000ffff04067812 */ /* 0x000fc400078ec0ff */
[----:B------:R-:W-:Y:S01]  /*189c0*/  SHF.R.U32.HI R5, RZ, 0x10, R4 ;  /* 0x00000010ff057819 */ /* 0x000fe20000011604 */
[----:B--2---:R-:W-:Y:S02]  /*189d0*/  IMAD.MOV.U32 R221, RZ, RZ, R59 ;  /* 0x000000ffffdd7224 */ /* 0x004fe400078e003b */
[----:B------:R-:W-:Y:S02]  /*189e0*/  IMAD.MOV.U32 R59, RZ, RZ, R124 ;  /* 0x000000ffff3b7224 */ /* 0x000fe400078e007c */
[----:B------:R-:W-:Y:S02]  /*189f0*/  IMAD.MOV.U32 R124, RZ, RZ, R210 ;  /* 0x000000ffff7c7224 */ /* 0x000fe400078e00d2 */
[----:B------:R-:W2:Y:S01]  /*18a00*/  MUFU.EX2 R210, R223 ;  /* 0x000000df00d27308 */ /* 0x000ea20000000800 */
[----:B------:R-:W-:Y:S02]  /*18a10*/  LOP3.LUT R4, R5, 0xff, RZ, 0xc0, !PT ;  /* 0x000000ff05047812 */ /* 0x000fe400078ec0ff */
[----:B------:R-:W-:-:S02]  /*18a20*/  LOP3.LUT R0, R0, 0xffff, RZ, 0xc0, !PT ;  /* 0x0000ffff00007812 */ /* 0x000fc400078ec0ff */
[C---:B-1----:R-:W-:Y:S01]  /*18a30*/  ISETP.GE.U32.AND P2, PT, R13.reuse, R4, PT ;  /* 0x000000040d00720c */ /* 0x042fe20003f46070 */
[----:B------:R-:W-:Y:S01]  /*18a40*/  IMAD.MOV.U32 R240, RZ, RZ, R78 ;  /* 0x000000fffff07224 */ /* 0x000fe200078e004e */
[----:B------:R-:W-:Y:S01]  /*18a50*/  ISETP.GE.U32.AND P3, PT, R13, R0, PT ;  /* 0x000000000d00720c */ /* 0x000fe20003f66070 */
[----:B------:R-:W-:Y:S01]  /*18a60*/  IMAD.MOV.U32 R78, RZ, RZ, R125 ;  /* 0x000000ffff4e7224 */ /* 0x000fe200078e007d */
[----:B--2---:R-:W-:-:S04]  /*18a70*/  F2FP.PACK_AB R4, R210, R208 ;  /* 0x000000d0d204723e */ /* 0x004fc800000000ff */
[C---:B------:R-:W-:Y:S01]  /*18a80*/  PRMT R186, R4.reuse, 0x7610, R186 ;  /* 0x0000761004ba7816 */ /* 0x040fe200000000ba */
[----:B------:R-:W-:Y:S01]  /*18a90*/  IMAD.MOV.U32 R125, RZ, RZ, R35 ;  /* 0x000000ffff7d7224 */ /* 0x000fe200078e0023 */
[----:B------:R-:W1:Y:S01]  /*18aa0*/  MUFU.EX2 R0, R184 ;  /* 0x000000b800007308 */ /* 0x000e620000000800 */
[----:B------:R-:W-:Y:S01]  /*18ab0*/  IMAD.MOV.U32 R35, RZ, RZ, R209 ;  /* 0x000000ffff237224 */ /* 0x000fe200078e00d1 */
[----:B------:R-:W-:Y:S01]  /*18ac0*/  PRMT R185, R4, 0x7632, R185 ;  /* 0x0000763204b97816 */ /* 0x000fe200000000b9 */
[----:B------:R-:W-:Y:S01]  /*18ad0*/  @!P6 HADD2 R36, -R186.H0_H0, -RZ.H0_H0 ;  /* 0xa00000ffba24e230 */ /* 0x000fe20000000900 */
[----:B------:R-:W-:Y:S01]  /*18ae0*/  LOP3.LUT R4, R14, 0xff, RZ, 0xc0, !PT ;  /* 0x000000ff0e047812 */ /* 0x000fe200078ec0ff */
[----:B------:R-:W-:-:S03]  /*18af0*/  IMAD.MOV.U32 R223, RZ, RZ, R125 ;  /* 0x000000ffffdf7224 */ /* 0x000fc600078e007d */
[----:B------:R-:W-:Y:S01]  /*18b00*/  MUFU.EX2 R209, R198 ;  /* 0x000000c600d17308 */ /* 0x000fe20000000800 */
[----:B------:R-:W-:Y:S02]  /*18b10*/  PRMT R125, R186, 0x5410, R185 ;  /* 0x00005410ba7d7816 */ /* 0x000fe400000000b9 */
[----:B------:R-:W-:-:S05]  /*18b20*/  @!P6 PRMT R186, R36, 0x5410, RZ ;  /* 0x0000541024bae816 */ /* 0x000fca00000000ff */
[----:B------:R-:W2:Y:S01]  /*18b30*/  MUFU.EX2 R211, R199 ;  /* 0x000000c700d37308 */ /* 0x000ea20000000800 */
[----:B------:R-:W-:Y:S02]  /*18b40*/  ISETP.GE.U32.AND P6, PT, R13, R4, PT ;  /* 0x000000040d00720c */ /* 0x000fe40003fc6070 */
[----:B------:R-:W-:Y:S01]  /*18b50*/  SHF.R.U32.HI R4, RZ, 0x8, R6 ;  /* 0x00000008ff047819 */ /* 0x000fe20000011606 */
[----:B------:R-:W-:-:S03]  /*18b60*/  @!P3 HADD2 R37, -R185.H0_H0, -RZ.H0_H0 ;  /* 0xa00000ffb925b230 */ /* 0x000fc60000000900 */
[----:B------:R-:W-:Y:S02]  /*18b70*/  LOP3.LUT R4, R4, 0xffff, RZ, 0xc0, !PT ;  /* 0x0000ffff04047812 */ /* 0x000fe400078ec0ff */
[----:B------:R-:W-:Y:S01]  /*18b80*/  @!P3 PRMT R185, R37, 0x5410, RZ ;  /* 0x0000541025b9b816 */ /* 0x000fe200000000ff */
[C---:B-1----:R-:W-:Y:S01]  /*18b90*/  FADD.FTZ R11, R0.reuse, R22 ;  /* 0x00000016000b7221 */ /* 0x042fe20000010000 */
[----:B------:R-:W-:Y:S02]  /*18ba0*/  ISETP.GE.U32.AND P3, PT, R13, R4, PT ;  /* 0x000000040d00720c */ /* 0x000fe40003f66070 */
[----:B------:R-:W-:Y:S02]  /*18bb0*/  F2FP.PACK_AB R4, R0, R16 ;  /* 0x000000100004723e */ /* 0x000fe400000000ff */
[----:B--2---:R-:W-:-:S04]  /*18bc0*/  F2FP.PACK_AB R0, R211, R209 ;  /* 0x000000d1d300723e */ /* 0x004fc800000000ff */
[C---:B------:R-:W-:Y:S02]  /*18bd0*/  PRMT R184, R0.reuse, 0x7610, R184 ;  /* 0x0000761000b87816 */ /* 0x040fe400000000b8 */
[----:B------:R-:W-:Y:S01]  /*18be0*/  PRMT R183, R0, 0x7632, R183 ;  /* 0x0000763200b77816 */ /* 0x000fe200000000b7 */
[----:B------:R-:W-:Y:S02]  /*18bf0*/  IMAD.MOV.U32 R79, RZ, RZ, R59 ;  /* 0x000000ffff4f7224 */ /* 0x000fe400078e003b */
[----:B------:R-:W-:Y:S01]  /*18c00*/  @!P6 HADD2 R38, -R184.H0_H0, -RZ.H0_H0 ;  /* 0xa00000ffb826e230 */ /* 0x000fe20000000900 */
[----:B------:R-:W-:Y:S01]  /*18c10*/  LOP3.LUT R0, R2, 0xff, RZ, 0xc0, !PT ;  /* 0x000000ff02007812 */ /* 0x000fe200078ec0ff */
[----:B------:R-:W-:Y:S01]  /*18c20*/  IMAD.MOV.U32 R59, RZ, RZ, R124 ;  /* 0x000000ffff3b7224 */ /* 0x000fe200078e007c */
[----:B------:R-:W-:Y:S02]  /*18c30*/  PRMT R124, R184, 0x5410, R183 ;  /* 0x00005410b87c7816 */ /* 0x000fe400000000b7 */
[----:B------:R-:W-:-:S02]  /*18c40*/  @!P6 PRMT R184, R38, 0x5410, RZ ;  /* 0x0000541026b8e816 */ /* 0x000fc400000000ff */
[----:B------:R-:W-:Y:S02]  /*18c50*/  ISETP.GE.U32.AND P6, PT, R13, R0, PT ;  /* 0x000000000d00720c */ /* 0x000fe40003fc6070 */
[----:B------:R-:W-:Y:S01]  /*18c60*/  LOP3.LUT R0, R2, 0xffff, RZ, 0xc0, !PT ;  /* 0x0000ffff02007812 */ /* 0x000fe200078ec0ff */
[----:B------:R-:W-:Y:S01]  /*18c70*/  IMAD.MOV.U32 R198, RZ, RZ, R30 ;  /* 0x000000ffffc67224 */ /* 0x000fe200078e001e */
[----:B------:R-:W-:Y:S02]  /*18c80*/  @!P5 HADD2 R39, -R183.H0_H0, -RZ.H0_H0 ;  /* 0xa00000ffb727d230 */ /* 0x000fe40000000900 */
[----:B------:R-:W-:Y:S01]  /*18c90*/  SHF.R.U32.HI R0, RZ, 0x8, R0 ;  /* 0x00000008ff007819 */ /* 0x000fe20000011600 */
[----:B------:R-:W-:-:S03]  /*18ca0*/  IMAD.MOV.U32 R36, RZ, RZ, R198 ;  /* 0x000000ffff247224 */ /* 0x000fc600078e00c6 */
[----:B------:R-:W-:Y:S01]  /*18cb0*/  LOP3.LUT R0, R0, 0xffff, RZ, 0xc0, !PT ;  /* 0x0000ffff00007812 */ /* 0x000fe200078ec0ff */
[----:B------:R-:W-:Y:S01]  /*18cc0*/  IMAD.MOV.U32 R198, RZ, RZ, R240 ;  /* 0x000000ffffc67224 */ /* 0x000fe200078e00f0 */
[----:B------:R-:W-:Y:S01]  /*18cd0*/  @!P5 PRMT R183, R39, 0x5410, RZ ;  /* 0x0000541027b7d816 */ /* 0x000fe200000000ff */
[----:B------:R-:W-:Y:S01]  /*18ce0*/  IMAD.MOV.U32 R240, RZ, RZ, R241 ;  /* 0x000000fffff07224 */ /* 0x000fe200078e00f1 */
[----:B------:R-:W-:Y:S01]  /*18cf0*/  ISETP.GE.U32.AND P5, PT, R13, R0, PT ;  /* 0x000000000d00720c */ /* 0x000fe20003fa6070 */
[----:B------:R-:W-:Y:S02]  /*18d00*/  IMAD.MOV.U32 R241, RZ, RZ, R216 ;  /* 0x000000fffff17224 */ /* 0x000fe400078e00d8 */
[----:B------:R-:W-:Y:S02]  /*18d10*/  IMAD.MOV.U32 R216, RZ, RZ, R63 ;  /* 0x000000ffffd87224 */ /* 0x000fe400078e003f */
[----:B------:R-:W-:Y:S01]  /*18d20*/  IMAD.MOV.U32 R63, RZ, RZ, R62 ;  /* 0x000000ffff3f7224 */ /* 0x000fe200078e003e */
[----:B------:R-:W-:Y:S01]  /*18d30*/  MUFU.EX2 R7, R220 ;  /* 0x000000dc00077308 */ /* 0x000fe20000000800 */
[----:B------:R-:W-:-:S02]  /*18d40*/  IMAD.MOV.U32 R62, RZ, RZ, R76 ;  /* 0x000000ffff3e7224 */ /* 0x000fc400078e004c */
[----:B------:R-:W-:Y:S02]  /*18d50*/  FADD.FTZ R5, R25, R34 ;  /* 0x0000002219057221 */ /* 0x000fe40000010000 */
[----:B------:R-:W-:-:S03]  /*18d60*/  IMAD.MOV.U32 R76, RZ, RZ, R200 ;  /* 0x000000ffff4c7224 */ /* 0x000fc600078e00c8 */
[----:B------:R-:W1:Y:S01]  /*18d70*/  MUFU.EX2 R6, R222 ;  /* 0x000000de00067308 */ /* 0x000e620000000800 */
[----:B------:R-:W-:Y:S01]  /*18d80*/  FADD.FTZ R13, R23, R5 ;  /* 0x00000005170d7221 */ /* 0x000fe20000010000 */
[C---:B------:R-:W-:Y:S02]  /*18d90*/  PRMT R182, R4.reuse, 0x7610, R182 ;  /* 0x0000761004b67816 */ /* 0x040fe400000000b6 */
[----:B------:R-:W-:-:S04]  /*18da0*/  PRMT R181, R4, 0x7632, R181 ;  /* 0x0000763204b57816 */ /* 0x000fc800000000b5 */
[----:B------:R2:W-:Y:S01]  /*18db0*/  MUFU.EX2 R200, R225 ;  /* 0x000000e100c87308 */ /* 0x0005e20000000800 */
[----:B------:R-:W-:Y:S01]  /*18dc0*/  IMAD.WIDE.U32 R4, R9, -0x2daee0ad, RZ ;  /* 0xd2511f5309047825 */ /* 0x000fe200078e00ff */
[----:B------:R-:W-:-:S03]  /*18dd0*/  @!P5 HADD2 R41, -R181.H0_H0, -RZ.H0_H0 ;  /* 0xa00000ffb529d230 */ /* 0x000fc60000000900 */
[----:B------:R-:W-:Y:S01]  /*18de0*/  IMAD.MOV.U32 R199, RZ, RZ, R31 ;  /* 0x000000ffffc77224 */ /* 0x000fe200078e001f */
[----:B------:R-:W-:Y:S01]  /*18df0*/  LOP3.LUT R0, R5, UR16, R10, 0x96, !PT ;  /* 0x0000001005007c12 */ /* 0x000fe2000f8e960a */
[----:B------:R-:W-:Y:S01]  /*18e00*/  IMAD.MOV.U32 R34, RZ, RZ, R223 ;  /* 0x000000ffff227224 */ /* 0x000fe200078e00df */
[----:B--2---:R-:W2:Y:S01]  /*18e10*/  LDC.U8 R225, c[0x0][0x2d8] ;  /* 0x0000b600ffe17b82 */ /* 0x004ea20000000000 */
[----:B------:R-:W-:Y:S01]  /*18e20*/  IMAD.MOV.U32 R37, RZ, RZ, R199 ;  /* 0x000000ffff257224 */ /* 0x000fe200078e00c7 */
[----:B------:R-:W-:Y:S01]  /*18e30*/  PRMT R16, R182, 0x5410, R181 ;  /* 0x00005410b6107816 */ /* 0x000fe200000000b5 */
[----:B------:R-:W-:Y:S01]  /*18e40*/  IMAD.MOV.U32 R223, RZ, RZ, R8 ;  /* 0x000000ffffdf7224 */ /* 0x000fe200078e0008 */
[----:B------:R-:W-:Y:S01]  /*18e50*/  LOP3.LUT R8, R0, 0xffff, RZ, 0xc0, !PT ;  /* 0x0000ffff00087812 */ /* 0x000fe200078ec0ff */
[----:B------:R-:W-:Y:S01]  /*18e60*/  @!P6 HADD2 R40, -R182.H0_H0, -RZ.H0_H0 ;  /* 0xa00000ffb628e230 */ /* 0x000fe20000000900 */
[----:B------:R-:W-:Y:S01]  /*18e70*/  @!P5 PRMT R181, R41, 0x5410, RZ ;  /* 0x0000541029b5d816 */ /* 0x000fe200000000ff */
[----:B------:R-:W-:Y:S01]  /*18e80*/  IMAD.MOV.U32 R41, RZ, RZ, R37 ;  /* 0x000000ffff297224 */ /* 0x000fe200078e0025 */
[----:B-1----:R-:W-:Y:S01]  /*18e90*/  F2FP.PACK_AB R9, R6, R7 ;  /* 0x000000070609723e */ /* 0x002fe200000000ff */
[----:B------:R-:W-:Y:S01]  /*18ea0*/  IMAD.MOV.U32 R37, RZ, RZ, R61 ;  /* 0x000000ffff257224 */ /* 0x000fe200078e003d */
[----:B------:R-:W-:Y:S01]  /*18eb0*/  SHF.R.U32.HI R8, RZ, 0x8, R8 ;  /* 0x00000008ff087819 */ /* 0x000fe20000011608 */
[----:B------:R-:W-:Y:S01]  /*18ec0*/  IMAD.MOV.U32 R61, RZ, RZ, R71 ;  /* 0x000000ffff3d7224 */ /* 0x000fe200078e0047 */
[----:B------:R-:W-:Y:S01]  /*18ed0*/  MUFU.EX2 R222, R234 ;  /* 0x000000ea00de7308 */ /* 0x000fe20000000800 */
[----:B------:R-:W-:Y:S01]  /*18ee0*/  IMAD.MOV.U32 R71, RZ, RZ, R252 ;  /* 0x000000ffff477224 */ /* 0x000fe200078e00fc */
[----:B------:R-:W-:Y:S01]  /*18ef0*/  PRMT R180, R9, 0x7610, R180 ;  /* 0x0000761009b47816 */ /* 0x000fe200000000b4 */
[----:B------:R-:W-:Y:S01]  /*18f00*/  IMAD.MOV.U32 R25, RZ, RZ, R221 ;  /* 0x000000ffff197224 */ /* 0x000fe200078e00dd */
[----:B------:R-:W-:Y:S01]  /*18f10*/  LOP3.LUT R8, R8, 0xffff, RZ, 0xc0, !PT ;  /* 0x0000ffff08087812 */ /* 0x000fe200078ec0ff */
[----:B------:R-:W-:Y:S01]  /*18f20*/  IMAD.MOV.U32 R22, RZ, RZ, R52 ;  /* 0x000000ffff167224 */ /* 0x000fe200078e0034 */
[----:B------:R-:W-:Y:S01]  /*18f30*/  PRMT R178, R135, 0x7610, R178 ;  /* 0x0000761087b27816 */ /* 0x000fe200000000b2 */
[----:B------:R-:W3:Y:S01]  /*18f40*/  LDL.LU.64 R30, [R1+0x108] ;  /* 0x00010800011e7983 */ /* 0x000ee20000300a00 */
[----:B------:R-:W1:Y:S01]  /*18f50*/  MUFU.EX2 R252, R227 ;  /* 0x000000e300fc7308 */ /* 0x000e620000000800 */
[----:B------:R-:W-:Y:S01]  /*18f60*/  @!P4 HADD2 R42, -R180.H0_H0, -RZ.H0_H0 ;  /* 0xa00000ffb42ac230 */ /* 0x000fe20000000900 */
[----:B------:R-:W-:-:S02]  /*18f70*/  PRMT R179, R9, 0x7632, R179 ;  /* 0x0000763209b37816 */ /* 0x000fc400000000b3 */
[C---:B--2---:R-:W-:Y:S02]  /*18f80*/  ISETP.GE.U32.AND P5, PT, R225.reuse, R8, PT ;  /* 0x00000008e100720c */ /* 0x044fe40003fa6070 */
[----:B------:R-:W-:Y:S02]  /*18f90*/  LOP3.LUT R8, R0, 0xff, RZ, 0xc0, !PT ;  /* 0x000000ff00087812 */ /* 0x000fe400078ec0ff */
[----:B------:R-:W-:Y:S02]  /*18fa0*/  PRMT R19, R180, 0x5410, R179 ;  /* 0x00005410b4137816 */ /* 0x000fe400000000b3 */
[----:B------:R-:W-:Y:S02]  /*18fb0*/  @!P4 PRMT R180, R42, 0x5410, RZ ;  /* 0x000054102ab4c816 */ /* 0x000fe400000000ff */
[----:B------:R-:W-:Y:S01]  /*18fc0*/  ISETP.GE.U32.AND P4, PT, R225, R8, PT ;  /* 0x00000008e100720c */ /* 0x000fe20003f86070 */
[----:B------:R-:W-:Y:S01]  /*18fd0*/  FADD.FTZ R9, R7, R11 ;  /* 0x0000000b07097221 */ /* 0x000fe20000010000 */
[----:B-1----:R-:W-:-:S02]  /*18fe0*/  F2FP.PACK_AB R7, R252, R200 ;  /* 0x000000c8fc07723e */ /* 0x002fc400000000ff */
[----:B------:R-:W-:Y:S01]  /*18ff0*/  @!P6 PRMT R182, R40, 0x5410, RZ ;  /* 0x0000541028b6e816 */ /* 0x000fe200000000ff */
[----:B------:R-:W-:Y:S01]  /*19000*/  IMAD.MOV.U32 R27, RZ, RZ, R223 ;  /* 0x000000ffff1b7224 */ /* 0x000fe200078e00df */
[C---:B------:R-:W-:Y:S01]  /*19010*/  PRMT R176, R7.reuse, 0x7610, R176 ;  /* 0x0000761007b07816 */ /* 0x040fe200000000b0 */
[----:B------:R-:W-:Y:S01]  /*19020*/  IMAD.MOV.U32 R40, RZ, RZ, R36 ;  /* 0x000000ffff287224 */ /* 0x000fe200078e0024 */
[----:B------:R-:W-:Y:S01]  /*19030*/  PRMT R175, R7, 0x7632, R175 ;  /* 0x0000763207af7816 */ /* 0x000fe200000000af */
[----:B------:R-:W-:Y:S01]  /*19040*/  IMAD.MOV.U32 R36, RZ, RZ, R60 ;  /* 0x000000ffff247224 */ /* 0x000fe200078e003c */
[----:B------:R-:W-:Y:S03]  /*19050*/  MUFU.EX2 R221, R174 ;  /* 0x000000ae00dd7308 */ /* 0x000fe60000000800 */
[----:B------:R-:W-:Y:S01]  /*19060*/  @!P4 HADD2 R46, -R176.H0_H0, -RZ.H0_H0 ;  /* 0xa00000ffb02ec230 */ /* 0x000fe20000000900 */
[----:B------:R-:W-:Y:S01]  /*19070*/  LOP3.LUT R7, R4, 0xff, RZ, 0xc0, !PT ;  /* 0x000000ff04077812 */ /* 0x000fe200078ec0ff */
[----:B------:R-:W-:Y:S01]  /*19080*/  IMAD.MOV.U32 R60, RZ, RZ, R67 ;  /* 0x000000ffff3c7224 */ /* 0x000fe200078e0043 */
[----:B------:R-:W-:Y:S01]  /*19090*/  PRMT R67, R176, 0x5410, R175 ;  /* 0x00005410b0437816 */ /* 0x000fe200000000af */
[----:B------:R-:W-:Y:S01]  /*190a0*/  IMAD.MOV.U32 R52, RZ, RZ, R66 ;  /* 0x000000ffff347224 */ /* 0x000fe200078e0042 */
[----:B------:R-:W-:Y:S01]  /*190b0*/  @!P4 PRMT R176, R46, 0x5410, RZ ;  /* 0x000054102eb0c816 */ /* 0x000fe200000000ff */
[----:B------:R-:W2:Y:S01]  /*190c0*/  LDL R227, [R1+0x9c] ;  /* 0x00009c0001e37983 */ /* 0x000ea20000100800 */
[----:B------:R-:W-:-:S02]  /*190d0*/  ISETP.GE.U32.AND P4, PT, R225, R7, PT ;  /* 0x00000007e100720c */ /* 0x000fc40003f86070 */
[----:B------:R-:W-:Y:S02]  /*190e0*/  LOP3.LUT R7, R4, 0xffff, RZ, 0xc0, !PT ;  /* 0x0000ffff04077812 */ /* 0x000fe400078ec0ff */
[--C-:B------:R-:W-:Y:S02]  /*190f0*/  SHF.R.U32.HI R8, RZ, 0x10, R4.reuse ;  /* 0x00000010ff087819 */ /* 0x100fe40000011604 */
[----:B------:R-:W-:Y:S02]  /*19100*/  SHF.R.U32.HI R5, RZ, 0x18, R4 ;  /* 0x00000018ff057819 */ /* 0x000fe40000011604 */
[--C-:B------:R-:W-:Y:S02]  /*19110*/  SHF.R.U32.HI R4, RZ, 0x18, R2.reuse ;  /* 0x00000018ff047819 */ /* 0x100fe40000011602 */
[----:B------:R-:W-:Y:S01]  /*19120*/  SHF.R.U32.HI R2, RZ, 0x10, R2 ;  /* 0x00000010ff027819 */ /* 0x000fe20000011602 */
[----:B------:R-:W1:Y:S03]  /*19130*/  MUFU.EX2 R223, R229 ;  /* 0x000000e500df7308 */ /* 0x000e660000000800 */
[----:B------:R-:W-:Y:S01]  /*19140*/  LOP3.LUT R2, R2, 0xff, RZ, 0xc0, !PT ;  /* 0x000000ff02027812 */ /* 0x000fe200078ec0ff */
[----:B------:R-:W-:-:S03]  /*19150*/  @!P3 HADD2 R43, -R179.H0_H0, -RZ.H0_H0 ;  /* 0xa00000ffb32bb230 */ /* 0x000fc60000000900 */
[----:B------:R-:W-:Y:S02]  /*19160*/  ISETP.GE.U32.AND P6, PT, R225, R2, PT ;  /* 0x00000002e100720c */ /* 0x000fe40003fc6070 */
[----:B------:R-:W-:-:S04]  /*19170*/  SHF.R.U32.HI R2, RZ, 0x8, R7 ;  /* 0x00000008ff027819 */ /* 0x000fc80000011607 */
[----:B------:R-:W-:Y:S02]  /*19180*/  LOP3.LUT R2, R2, 0xffff, RZ, 0xc0, !PT ;  /* 0x0000ffff02027812 */ /* 0x000fe400078ec0ff */
[----:B------:R-:W-:Y:S02]  /*19190*/  @!P3 PRMT R179, R43, 0x5410, RZ ;  /* 0x000054102bb3b816 */ /* 0x000fe400000000ff */
[----:B------:R-:W-:Y:S02]  /*191a0*/  ISETP.GE.U32.AND P3, PT, R225, R2, PT ;  /* 0x00000002e100720c */ /* 0x000fe40003f66070 */
[----:B-1----:R-:W-:-:S04]  /*191b0*/  F2FP.PACK_AB R2, R223, R222 ;  /* 0x000000dedf02723e */ /* 0x002fc800000000ff */
[C---:B------:R-:W-:Y:S02]  /*191c0*/  PRMT R174, R2.reuse, 0x7610, R174 ;  /* 0x0000761002ae7816 */ /* 0x040fe400000000ae */
[----:B------:R-:W-:-:S03]  /*191d0*/  PRMT R173, R2, 0x7632, R173 ;  /* 0x0000763202ad7816 */ /* 0x000fc600000000ad */
[----:B------:R-:W-:Y:S01]  /*191e0*/  @!P4 HADD2 R48, -R174.H0_H0, -RZ.H0_H0 ;  /* 0xa00000ffae30c230 */ /* 0x000fe20000000900 */
[----:B------:R-:W-:-:S04]  /*191f0*/  PRMT R66, R174, 0x5410, R173 ;  /* 0x00005410ae427816 */ /* 0x000fc800000000ad */
[----:B------:R-:W-:Y:S02]  /*19200*/  @!P4 PRMT R174, R48, 0x5410, RZ ;  /* 0x0000541030aec816 */ /* 0x000fe400000000ff */
[----:B------:R-:W1:Y:S01]  /*19210*/  LDC.U8 R48, c[0x0][0x2d8] ;  /* 0x0000b600ff307b82 */ /* 0x000e620000000000 */
[----:B------:R-:W4:Y:S01]  /*19220*/  MUFU.EX2 R220, R218 ;  /* 0x000000da00dc7308 */ /* 0x000f220000000800 */
[----:B------:R-:W-:Y:S01]  /*19230*/  PRMT R177, R135, 0x7632, R177 ;  /* 0x0000763287b17816 */ /* 0x000fe200000000b1 */
[----:B------:R-:W-:Y:S01]  /*19240*/  @!P5 HADD2 R45, -R175.H0_H0, -RZ.H0_H0 ;  /* 0xa00000ffaf2dd230 */ /* 0x000fe20000000900 */
[----:B------:R-:W-:Y:S01]  /*19250*/  SHF.R.U32.HI R2, RZ, 0x18, R0 ;  /* 0x00000018ff027819 */ /* 0x000fe20000011600 */
[----:B------:R-:W-:Y:S01]  /*19260*/  @!P2 HADD2 R44, -R178.H0_H0, -RZ.H0_H0 ;  /* 0xa00000ffb22ca230 */ /* 0x000fe20000000900 */
[----:B------:R-:W-:Y:S01]  /*19270*/  IMAD.MOV.U32 R42, RZ, RZ, R64 ;  /* 0x000000ffff2a7224 */ /* 0x000fe200078e0040 */
[----:B------:R-:W-:Y:S01]  /*19280*/  @!P1 HADD2 R47, -R177.H0_H0, -RZ.H0_H0 ;  /* 0xa00000ffb12f9230 */ /* 0x000fe20000000900 */
[----:B------:R-:W-:-:S02]  /*19290*/  @!P5 PRMT R175, R45, 0x5410, RZ ;  /* 0x000054102dafd816 */ /* 0x000fc400000000ff */
[----:B------:R-:W-:Y:S01]  /*192a0*/  ISETP.GE.U32.AND P5, PT, R225, R4, PT ;  /* 0x00000004e100720c */ /* 0x000fe20003fa6070 */
[----:B------:R-:W-:Y:S01]  /*192b0*/  FADD.FTZ R10, R17, R12 ;  /* 0x0000000c110a7221 */ /* 0x000fe20000010000 */
[----:B------:R-:W-:Y:S02]  /*192c0*/  LOP3.LUT R4, R8, 0xff, RZ, 0xc0, !PT ;  /* 0x000000ff08047812 */ /* 0x000fe400078ec0ff */
[----:B------:R-:W-:Y:S02]  /*192d0*/  PRMT R17, R178, 0x5410, R177 ;  /* 0x00005410b2117816 */ /* 0x000fe400000000b1 */
[----:B------:R-:W-:Y:S02]  /*192e0*/  @!P2 PRMT R178, R44, 0x5410, RZ ;  /* 0x000054102cb2a816 */ /* 0x000fe400000000ff */
[----:B------:R-:W-:Y:S02]  /*192f0*/  @!P1 PRMT R177, R47, 0x5410, RZ ;  /* 0x000054102fb19816 */ /* 0x000fe400000000ff */
[----:B-1----:R-:W-:-:S02]  /*19300*/  ISETP.GE.U32.AND P4, PT, R48, R2, PT ;  /* 0x000000023000720c */ /* 0x002fc40003f86070 */
[----:B----4-:R-:W-:Y:S02]  /*19310*/  F2FP.PACK_AB R2, R220, R221 ;  /* 0x000000dddc02723e */ /* 0x010fe400000000ff */
[----:B------:R-:W-:Y:S02]  /*19320*/  ISETP.GE.U32.AND P1, PT, R225, R5, PT ;  /* 0x00000005e100720c */ /* 0x000fe40003f26070 */
[C---:B------:R-:W-:Y:S02]  /*19330*/  PRMT R172, R2.reuse, 0x7610, R172 ;  /* 0x0000761002ac7816 */ /* 0x040fe400000000ac */
[----:B------:R-:W-:Y:S02]  /*19340*/  PRMT R139, R2, 0x7632, R139 ;  /* 0x00007632028b7816 */ /* 0x000fe4000000008b */
[----:B------:R-:W-:Y:S02]  /*19350*/  LOP3.LUT R2, R239, UR12, R42, 0x96, !PT ;  /* 0x0000000cef027c12 */ /* 0x000fe4000f8e962a */
[----:B------:R-:W-:-:S02]  /*19360*/  ISETP.GE.U32.AND P2, PT, R225, R4, PT ;  /* 0x00000004e100720c */ /* 0x000fc40003f46070 */
[----:B------:R-:W-:Y:S02]  /*19370*/  PRMT R42, R225, 0x7054, R225 ;  /* 0x00007054e12a7816 */ /* 0x000fe400000000e1 */
[----:B------:R-:W4:Y:S01]  /*19380*/  LDL R225, [R1+0xa8] ;  /* 0x0000a80001e17983 */ /* 0x000f220000100800 */
[----:B------:R-:W-:Y:S01]  /*19390*/  IMAD.MOV.U32 R47, RZ, RZ, R37 ;  /* 0x000000ffff2f7224 */ /* 0x000fe200078e0025 */
[----:B------:R-:W-:Y:S01]  /*193a0*/  MUFU.EX2 R199, R224 ;  /* 0x000000e000c77308 */ /* 0x000fe20000000800 */
[----:B------:R-:W-:-:S07]  /*193b0*/  IMAD.MOV.U32 R37, RZ, RZ, R198 ;  /* 0x000000ffff257224 */ /* 0x000fce00078e00c6 */
[----:B------:R-:W1:Y:S01]  /*193c0*/  MUFU.EX2 R198, R226 ;  /* 0x000000e200c67308 */ /* 0x000e620000000800 */
[----:B------:R-:W-:Y:S01]  /*193d0*/  SHF.R.U32.HI R0, RZ, 0x10, R0 ;  /* 0x00000010ff007819 */ /* 0x000fe20000011600 */
[----:B------:R-:W-:-:S03]  /*193e0*/  @!P3 HADD2 R51, -R173.H0_H0, -RZ.H0_H0 ;  /* 0xa00000ffad33b230 */ /* 0x000fc60000000900 */
[----:B------:R-:W-:Y:S01]  /*193f0*/  LOP3.LUT R0, R0, 0xff, RZ, 0xc0, !PT ;  /* 0x000000ff00007812 */ /* 0x000fe200078ec0ff */
[----:B------:R-:W-:Y:S01]  /*19400*/  UIADD3 UR4, UR31, -0x4498517b, URZ ;  /* 0xbb67ae851f047890 */ /* 0x000fe2000fffe03f */
[----:B------:R-:W-:Y:S01]  /*19410*/  @!P3 PRMT R173, R51, 0x5410, RZ ;  /* 0x0000541033adb816 */ /* 0x000fe200000000ff */
[----:B------:R-:W-:Y:S01]  /*19420*/  IMAD.MOV.U32 R46, RZ, RZ, R36 ;  /* 0x000000ffff2e7224 */ /* 0x000fe200078e0024 */
[----:B------:R-:W-:Y:S01]  /*19430*/  ISETP.GE.U32.AND P3, PT, R48, R0, PT ;  /* 0x000000003000720c */ /* 0x000fe20003f66070 */
[----:B------:R-:W-:Y:S01]  /*19440*/  IMAD.MOV.U32 R43, RZ, RZ, R65 ;  /* 0x000000ffff2b7224 */ /* 0x000fe200078e0041 */
[----:B-1----:R-:W-:-:S04]  /*19450*/  F2FP.PACK_AB R0, R198, R199 ;  /* 0x000000c7c600723e */ /* 0x002fc800000000ff */
[C---:B------:R-:W-:Y:S02]  /*19460*/  PRMT R136, R0.reuse, 0x7610, R136 ;  /* 0x0000761000887816 */ /* 0x040fe40000000088 */
[----:B------:R-:W-:Y:S02]  /*19470*/  PRMT R135, R0, 0x7632, R135 ;  /* 0x0000763200877816 */ /* 0x000fe40000000087 */
[----:B------:R-:W-:Y:S01]  /*19480*/  LOP3.LUT R0, R43, UR4, R46, 0x96, !PT ;  /* 0x000000042b007c12 */ /* 0x000fe2000f8e962e */
[----:B------:R-:W-:-:S04]  /*19490*/  FADD.FTZ R36, R6, R9 ;  /* 0x0000000906247221 */ /* 0x000fc80000010000 */
[----:B------:R-:W-:-:S04]  /*194a0*/  IMAD.WIDE.U32 R6, R0, -0x326172a9, RZ ;  /* 0xcd9e8d5700067825 */ /* 0x000fc800078e00ff */
[----:B------:R-:W-:Y:S01]  /*194b0*/  FADD.FTZ R4, R26, R13 ;  /* 0x0000000d1a047221 */ /* 0x000fe20000010000 */
[----:B------:R-:W-:Y:S01]  /*194c0*/  LOP3.LUT R0, R7, UR13, R40, 0x96, !PT ;  /* 0x0000000d07007c12 */ /* 0x000fe2000f8e9628 */
[----:B------:R-:W-:Y:S02]  /*194d0*/  IMAD.MOV.U32 R38, RZ, RZ, R58 ;  /* 0x000000ffff267224 */ /* 0x000fe400078e003a */
[----:B------:R-:W-:-:S04]  /*194e0*/  IMAD.WIDE.U32 R8, R2, -0x326172a9, RZ ;  /* 0xcd9e8d5702087825 */ /* 0x000fc800078e00ff */
[----:B------:R-:W-:Y:S02]  /*194f0*/  IMAD.MOV.U32 R58, RZ, RZ, R213 ;  /* 0x000000ffff3a7224 */ /* 0x000fe400078e00d5 */
[----:B------:R-:W-:Y:S02]  /*19500*/  FADD.FTZ R213, R18, R10 ;  /* 0x0000000a12d57221 */ /* 0x000fe40000010000 */
[----:B------:R-:W-:Y:S02]  /*19510*/  FADD.FTZ R18, R24, R4 ;  /* 0x0000000418127221 */ /* 0x000fe40000010000 */
[----:B------:R-:W-:Y:S01]  /*19520*/  IMAD.WIDE.U32 R4, R0, -0x2daee0ad, RZ ;  /* 0xd2511f5300047825 */ /* 0x000fe200078e00ff */
[----:B------:R-:W-:-:S04]  /*19530*/  LOP3.LUT R0, R9, UR11, R6, 0x96, !PT ;  /* 0x0000000b09007c12 */ /* 0x000fc8000f8e9606 */
[----:B------:R-:W-:Y:S01]  /*19540*/  LOP3.LUT R5, R5, UR10, R238, 0x96, !PT ;  /* 0x0000000a05057c12 */ /* 0x000fe2000f8e96ee */
[----:B------:R-:W-:-:S05]  /*19550*/  IMAD.WIDE.U32 R6, R0, -0x2daee0ad, RZ ;  /* 0xd2511f5300067825 */ /* 0x000fca00078e00ff */
[----:B------:R-:W-:Y:S01]  /*19560*/  LOP3.LUT R2, R7, UR8, R4, 0x96, !PT ;  /* 0x0000000807027c12 */ /* 0x000fe2000f8e9604 */
[----:B------:R-:W-:-:S04]  /*19570*/  IMAD.WIDE.U32 R4, R5, -0x326172a9, RZ ;  /* 0xcd9e8d5705047825 */ /* 0x000fc800078e00ff */
[----:B------:R-:W-:Y:S01]  /*19580*/  IMAD.MOV.U32 R23, RZ, RZ, R38 ;  /* 0x000000ffff177224 */ /* 0x000fe200078e0026 */
[----:B------:R-:W-:Y:S01]  /*19590*/  LOP3.LUT R0, R5, UR9, R8, 0x96, !PT ;  /* 0x0000000905007c12 */ /* 0x000fe2000f8e9608 */
[----:B------:R-:W-:Y:S02]  /*195a0*/  IMAD.MOV.U32 R38, RZ, RZ, R59 ;  /* 0x000000ffff267224 */ /* 0x000fe400078e003b */
[----:B------:R-:W-:Y:S02]  /*195b0*/  IMAD.MOV.U32 R59, RZ, RZ, R61 ;  /* 0x000000ffff3b7224 */ /* 0x000fe400078e003d */
[----:B------:R-:W-:Y:S02]  /*195c0*/  IMAD.MOV.U32 R61, RZ, RZ, R60 ;  /* 0x000000ffff3d7224 */ /* 0x000fe400078e003c */
[----:B------:R-:W-:Y:S02]  /*195d0*/  IMAD.MOV.U32 R39, RZ, RZ, R34 ;  /* 0x000000ffff277224 */ /* 0x000fe400078e0022 */
[----:B------:R-:W-:-:S02]  /*195e0*/  IMAD.MOV.U32 R60, RZ, RZ, R35 ;  /* 0x000000ffff3c7224 */ /* 0x000fc400078e0023 */
[----:B------:R-:W-:-:S05]  /*195f0*/  IMAD.WIDE.U32 R34, R0, -0x2daee0ad, RZ ;  /* 0xd2511f5300227825 */ /* 0x000fca00078e00ff */
[----:B------:R-:W-:Y:S01]  /*19600*/  LOP3.LUT R0, R35, UR6, R6, 0x96, !PT ;  /* 0x0000000623007c12 */ /* 0x000fe2000f8e9606 */
[----:B------:R-:W-:-:S05]  /*19610*/  IMAD.WIDE.U32 R6, R2, -0x326172a9, RZ ;  /* 0xcd9e8d5702067825 */ /* 0x000fca00078e00ff */
[----:B------:R-:W-:Y:S01]  /*19620*/  LOP3.LUT R35, R7, UR7, R4, 0x96, !PT ;  /* 0x0000000707237c12 */ /* 0x000fe2000f8e9604 */
[----:B------:R-:W-:-:S05]  /*19630*/  IMAD.WIDE.U32 R4, R0, -0x326172a9, RZ ;  /* 0xcd9e8d5700047825 */ /* 0x000fca00078e00ff */
        /* <DEDUP_REMOVED lines=11> */
[----:B------:R-:W-:-:S04]  /*196f0*/  LOP3.LUT R0, R4, 0xff, RZ, 0xc0, !PT ;  /* 0x000000ff04007812 */ /* 0x000fc800078ec0ff */
[----:B------:R-:W-:Y:S01]  /*19700*/  PRMT R12, R0, 0x5410, R2 ;  /* 0x00005410000c7816 */ /* 0x000fe20000000002 */
[----:B------:R-:W-:Y:S01]  /*19710*/  HSET2.LE.AND R0, R7, R42, PT ;  /* 0x0000002a07007233 */ /* 0x000fe20003803000 */
[--C-:B------:R-:W-:Y:S02]  /*19720*/  SHF.R.U32.HI R2, RZ, 0x10, R4.reuse ;  /* 0x00000010ff027819 */ /* 0x100fe40000011604 */
[----:B------:R-:W-:Y:S02]  /*19730*/  SHF.R.U32.HI R4, RZ, 0x18, R4 ;  /* 0x00000018ff047819 */ /* 0x000fe40000011604 */
[----:B------:R-:W-:Y:S02]  /*19740*/  LOP3.LUT R8, R0, R228, RZ, 0xc0, !PT ;  /* 0x000000e400087212 */ /* 0x000fe400078ec0ff */
[----:B------:R-:W-:-:S04]  /*19750*/  LOP3.LUT R2, R2, 0xff, RZ, 0xc0, !PT ;  /* 0x000000ff02027812 */ /* 0x000fc800078ec0ff */
[----:B------:R-:W-:Y:S02]  /*19760*/  PRMT R9, R2, 0x5410, R4 ;  /* 0x0000541002097816 */ /* 0x000fe40000000004 */
[----:B--2---:R-:W-:-:S05]  /*19770*/  IADD3 R0, R227, 0x4, RZ ;  /* 0x00000004e3007810 */ /* 0x004fca0007ffe0ff */
[----:B------:R-:W-:-:S05]  /*19780*/  IMAD.WIDE.U32 R4, R0, -0x326172a9, RZ ;  /* 0xcd9e8d5700047825 */ /* 0x000fca00078e00ff */
[----:B------:R-:W-:-:S05]  /*19790*/  LOP3.LUT R2, R41, UR14, R4, 0x96, !PT ;  /* 0x0000000e29027c12 */ /* 0x000fca000f8e9604 */
[----:B------:R-:W-:-:S04]  /*197a0*/  IMAD.WIDE.U32 R10, R2, -0x2daee0ad, RZ ;  /* 0xd2511f53020a7825 */ /* 0x000fc800078e00ff */
[----:B------:R-:W-:Y:S02]  /*197b0*/  IMAD.MOV.U32 R41, RZ, RZ, R23 ;  /* 0x000000ffff297224 */ /* 0x000fe400078e0017 */
[----:B------:R-:W-:Y:S01]  /*197c0*/  IMAD.MOV.U32 R227, RZ, RZ, R25 ;  /* 0x000000ffffe37224 */ /* 0x000fe200078e0019 */
[----:B----4-:R-:W-:-:S05]  /*197d0*/  LOP3.LUT R0, R5, R225, RZ, 0x3c, !PT ;  /* 0x000000e105007212 */ /* 0x010fca00078e3cff */
[----:B------:R-:W-:-:S05]  /*197e0*/  IMAD.WIDE.U32 R4, R0, -0x2daee0ad, RZ ;  /* 0xd2511f5300047825 */ /* 0x000fca00078e00ff */
[----:B------:R-:W-:-:S05]  /*197f0*/  LOP3.LUT R0, R5, UR4, R46, 0x96, !PT ;  /* 0x0000000405007c12 */ /* 0x000fca000f8e962e */
[----:B------:R-:W-:Y:S01]  /*19800*/  IMAD.WIDE.U32 R6, R0, -0x326172a9, RZ ;  /* 0xcd9e8d5700067825 */ /* 0x000fe200078e00ff */
[----:B------:R-:W-:-:S04]  /*19810*/  LOP3.LUT R2, R11, UR12, R4, 0x96, !PT ;  /* 0x0000000c0b027c12 */ /* 0x000fc8000f8e9604 */
[----:B------:R-:W-:-:S05]  /*19820*/  LOP3.LUT R0, R7, UR13, R40, 0x96, !PT ;  /* 0x0000000d07007c12 */ /* 0x000fca000f8e9628 */
[----:B------:R-:W-:-:S05]  /*19830*/  IMAD.WIDE.U32 R4, R0, -0x2daee0ad, RZ ;  /* 0xd2511f5300047825 */ /* 0x000fca00078e00ff */
[----:B------:R-:W-:Y:S01]  /*19840*/  LOP3.LUT R5, R5, UR10, R10, 0x96, !PT ;  /* 0x0000000a05057c12 */ /* 0x000fe2000f8e960a */
[----:B------:R-:W-:Y:S02]  /*19850*/  IMAD.MOV.U32 R225, RZ, RZ, R22 ;  /* 0x000000ffffe17224 */ /* 0x000fe400078e0016 */
        /* <DEDUP_REMOVED lines=8> */
[----:B------:R-:W-:Y:S01]  /*198e0*/  IMAD.MOV.U32 R40, RZ, RZ, R27 ;  /* 0x000000ffff287224 */ /* 0x000fe200078e001b */
[--C-:B------:R-:W-:Y:S01]  /*198f0*/  HSET2.LE.AND R0, R13, R42.reuse, PT ;  /* 0x0000002a0d007233 */ /* 0x100fe20003803000 */
[----:B------:R-:W-:Y:S01]  /*19900*/  IMAD.WIDE.U32 R26, R7, -0x326172a9, RZ ;  /* 0xcd9e8d57071a7825 */ /* 0x000fe200078e00ff */
[----:B------:R-:W-:-:S03]  /*19910*/  HSET2.LE.AND R2, R12, R42, PT ;  /* 0x0000002a0c027233 */ /* 0x000fc60003803000 */
[----:B------:R-:W-:Y:S01]  /*19920*/  IMAD.WIDE.U32 R6, R6, -0x326172a9, RZ ;  /* 0xcd9e8d5706067825 */ /* 0x000fe200078e00ff */
[----:B------:R-:W-:Y:S01]  /*19930*/  HSET2.LE.AND R4, R9, R42, PT ;  /* 0x0000002a09047233 */ /* 0x000fe20003803000 */
[----:B------:R-:W-:-:S03]  /*19940*/  LOP3.LUT R9, R0, R217, RZ, 0xc0, !PT ;  /* 0x000000d900097212 */ /* 0x000fc600078ec0ff */
[----:B------:R-:W-:Y:S02]  /*19950*/  LOP3.LUT R0, R7, UR15, R26, 0x96, !PT ;  /* 0x0000000f07007c12 */ /* 0x000fe4000f8e961a */
[----:B------:R-:W-:Y:S02]  /*19960*/  LOP3.LUT R10, R2, R68, RZ, 0xc0, !PT ;  /* 0x00000044020a7212 */ /* 0x000fe400078ec0ff */
[----:B------:R-:W-:Y:S02]  /*19970*/  LOP3.LUT R2, R0, 0xffff, RZ, 0xc0, !PT ;  /* 0x0000ffff00027812 */ /* 0x000fe400078ec0ff */
[----:B------:R-:W-:Y:S02]  /*19980*/  LOP3.LUT R11, R4, R57, RZ, 0xc0, !PT ;  /* 0x00000039040b7212 */ /* 0x000fe400078ec0ff */
[----:B------:R-:W-:Y:S02]  /*19990*/  SHF.R.U32.HI R4, RZ, 0x8, R2 ;  /* 0x00000008ff047819 */ /* 0x000fe40000011602 */
[----:B------:R-:W-:-:S04]  /*199a0*/  LOP3.LUT R2, R0, 0xff, RZ, 0xc0, !PT ;  /* 0x000000ff00027812 */ /* 0x000fc800078ec0ff */
[----:B------:R-:W-:Y:S02]  /*199b0*/  PRMT R2, R2, 0x5410, R4 ;  /* 0x0000541002027816 */ /* 0x000fe40000000004 */
[----:B------:R-:W-:-:S03]  /*199c0*/  SHF.R.U32.HI R5, RZ, 0x10, R0 ;  /* 0x00000010ff057819 */ /* 0x000fc60000011600 */
[----:B------:R-:W-:-:S05]  /*199d0*/  HSET2.LE.AND R2, R2, R42, PT ;  /* 0x0000002a02027233 */ /* 0x000fca0003803000 */
[----:B------:R-:W-:Y:S02]  /*199e0*/  LOP3.LUT R4, R2, R16, RZ, 0xc0, !PT ;  /* 0x0000001002047212 */ /* 0x000fe400078ec0ff */
[----:B------:R-:W-:Y:S02]  /*199f0*/  SHF.R.U32.HI R2, RZ, 0x18, R0 ;  /* 0x00000018ff027819 */ /* 0x000fe40000011600 */
[----:B------:R-:W-:-:S04]  /*19a00*/  LOP3.LUT R0, R5, 0xff, RZ, 0xc0, !PT ;  /* 0x000000ff05007812 */ /* 0x000fc800078ec0ff */
[----:B------:R-:W-:Y:S02]  /*19a10*/  PRMT R12, R0, 0x5410, R2 ;  /* 0x00005410000c7816 */ /* 0x000fe40000000002 */
[----:B------:R-:W-:-:S04]  /*19a20*/  LOP3.LUT R0, R6, 0xffff, RZ, 0xc0, !PT ;  /* 0x0000ffff06007812 */ /* 0x000fc800078ec0ff */
[----:B------:R-:W-:Y:S02]  /*19a30*/  SHF.R.U32.HI R2, RZ, 0x8, R0 ;  /* 0x00000008ff027819 */ /* 0x000fe40000011600 */
[----:B------:R-:W-:-:S04]  /*19a40*/  LOP3.LUT R0, R6, 0xff, RZ, 0xc0, !PT ;  /* 0x000000ff06007812 */ /* 0x000fc800078ec0ff */
[----:B------:R-:W-:Y:S02]  /*19a50*/  PRMT R5, R0, 0x5410, R2 ;  /* 0x0000541000057816 */ /* 0x000fe40000000002 */
[--C-:B------:R-:W-:Y:S02]  /*19a60*/  SHF.R.U32.HI R0, RZ, 0x10, R6.reuse ;  /* 0x00000010ff007819 */ /* 0x100fe40000011606 */
[----:B------:R-:W-:Y:S02]  /*19a70*/  SHF.R.U32.HI R2, RZ, 0x18, R6 ;  /* 0x00000018ff027819 */ /* 0x000fe40000011606 */
[----:B------:R-:W-:Y:S02]  /*19a80*/  LOP3.LUT R0, R0, 0xff, RZ, 0xc0, !PT ;  /* 0x000000ff00007812 */ /* 0x000fe400078ec0ff */
[C---:B------:R-:W-:Y:S02]  /*19a90*/  PRMT R138, R219.reuse, 0x7610, R138 ;  /* 0x00007610db8a7816 */ /* 0x040fe4000000008a */
[----:B------:R-:W-:-:S02]  /*19aa0*/  PRMT R137, R219, 0x7632, R137 ;  /* 0x00007632db897816 */ /* 0x000fc40000000089 */
[----:B------:R-:W-:Y:S01]  /*19ab0*/  PRMT R7, R0, 0x5410, R2 ;  /* 0x0000541000077816 */ /* 0x000fe20000000002 */
[--C-:B------:R-:W-:Y:S01]  /*19ac0*/  HSET2.LE.AND R0, R12, R42.reuse, PT ;  /* 0x0000002a0c007233 */ /* 0x100fe20003803000 */
[----:B------:R-:W-:Y:S01]  /*19ad0*/  PRMT R14, R138, 0x5410, R137 ;  /* 0x000054108a0e7816 */ /* 0x000fe20000000089 */
[--C-:B------:R-:W-:Y:S01]  /*19ae0*/  HSET2.LE.AND R2, R5, R42.reuse, PT ;  /* 0x0000002a05027233 */ /* 0x100fe20003803000 */
[----:B------:R-:W-:Y:S02]  /*19af0*/  STG.E.U16 [R20.64+-0x100], R15 ;  /* 0xffff000f14007986 */ /* 0x000fe4000c10151c */
[----:B------:R-:W-:Y:S02]  /*19b00*/  LOP3.LUT R5, R0, R14, RZ, 0xc0, !PT ;  /* 0x0000000e00057212 */ /* 0x000fe400078ec0ff */
[----:B------:R-:W1:Y:S01]  /*19b10*/  LDSM.16.MT88.4 R12, [R201+0xa000] ;  /* 0x00a00000c90c783b */ /* 0x000e620000004200 */
[----:B------:R-:W-:Y:S01]  /*19b20*/  HSET2.LE.AND R7, R7, R42, PT ;  /* 0x0000002a07077233 */ /* 0x000fe20003803000 */
[----:B------:R-:W-:-:S04]  /*19b30*/  LOP3.LUT R6, R2, R19, RZ, 0xc0, !PT ;  /* 0x0000001302067212 */ /* 0x000fc800078ec0ff */
[----:B------:R-:W-:Y:S01]  /*19b40*/  LOP3.LUT R7, R7, R17, RZ, 0xc0, !PT ;  /* 0x0000001107077212 */ /* 0x000fe200078ec0ff */
        /* <DEDUP_REMOVED lines=8> */
[----:B------:R-:W-:Y:S01]  /*19bd0*/  HMMA.16816.F32 R36, R8, R14, R148 ;  /* 0x0000000e0824723c */ /* 0x000fe20000001894 */
[----:B------:R-:W1:Y:S01]  /*19be0*/  LDSM.16.MT88.4 R12, [R203+0xa000] ;  /* 0x00a00000cb0c783b */ /* 0x000e620000004200 */
[----:B------:R-:W-:Y:S01]  /*19bf0*/  @!P1 HADD2 R49, -R139.H0_H0, -RZ.H0_H0 ;  /* 0xa00000ff8b319230 */ /* 0x000fe20000000900 */
[----:B------:R-:W-:Y:S01]  /*19c00*/  PRMT R65, R172, 0x5410, R139 ;  /* 0x00005410ac417816 */ /* 0x000fe2000000008b */
[----:B------:R-:W-:-:S03]  /*19c10*/  IMAD.MOV.U32 R19, RZ, RZ, R40 ;  /* 0x000000ffff137224 */ /* 0x000fc600078e0028 */
[----:B------:R-:W-:Y:S01]  /*19c20*/  @!P1 PRMT R139, R49, 0x5410, RZ ;  /* 0x00005410318b9816 */ /* 0x000fe200000000ff */
[----:B------:R-:W-:Y:S01]  /*19c30*/  IMAD.MOV.U32 R49, RZ, RZ, R41 ;  /* 0x000000ffff317224 */ /* 0x000fe200078e0029 */
[-C--:B-1----:R-:W-:Y:S08]  /*19c40*/  HMMA.16816.F32 R144, R8, R12.reuse, R144 ;  /* 0x0000000c0890723c */ /* 0x082ff00000001890 */
[C---:B------:R-:W-:Y:S08]  /*19c50*/  HMMA.16816.F32 R160, R4.reuse, R12, R160 ;  /* 0x0000000c04a0723c */ /* 0x040ff000000018a0 */
[-C--:B------:R-:W-:Y:S08]  /*19c60*/  HMMA.16816.F32 R156, R4, R14.reuse, R156 ;  /* 0x0000000e049c723c */ /* 0x080ff0000000189c */
[----:B------:R-:W-:Y:S01]  /*19c70*/  HMMA.16816.F32 R40, R8, R14, R140 ;  /* 0x0000000e0828723c */ /* 0x000fe2000000188c */
[----:B------:R-:W1:Y:S01]  /*19c80*/  LDSM.16.MT88.4 R12, [R206+0xa000] ;  /* 0x00a00000ce0c783b */ /* 0x000e620000004200 */
[----:B------:R-:W-:-:S02]  /*19c90*/  @!P6 HADD2 R54, -R138.H0_H0, -RZ.H0_H0 ;  /* 0xa00000ff8a36e230 */ /* 0x000fc40000000900 */
[----:B------:R-:W-:Y:S02]  /*19ca0*/  @!P5 HADD2 R53, -R137.H0_H0, -RZ.H0_H0 ;  /* 0xa00000ff8935d230 */ /* 0x000fe40000000900 */
[----:B------:R-:W-:Y:S01]  /*19cb0*/  @!P4 HADD2 R55, -R135.H0_H0, -RZ.H0_H0 ;  /* 0xa00000ff8737c230 */ /* 0x000fe20000000900 */
[----:B------:R-:W-:Y:S01]  /*19cc0*/  PRMT R64, R136, 0x5410, R135 ;  /* 0x0000541088407816 */ /* 0x000fe20000000087 */
[----:B------:R-:W-:Y:S01]  /*19cd0*/  IMAD.MOV.U32 R228, RZ, RZ, R52 ;  /* 0x000000ffffe47224 */ /* 0x000fe200078e0034 */
[----:B------:R-:W-:Y:S02]  /*19ce0*/  @!P6 PRMT R138, R54, 0x5410, RZ ;  /* 0x00005410368ae816 */ /* 0x000fe400000000ff */
[----:B------:R-:W-:Y:S02]  /*19cf0*/  @!P5 PRMT R137, R53, 0x5410, RZ ;  /* 0x000054103589d816 */ /* 0x000fe400000000ff */
[----:B------:R-:W-:Y:S01]  /*19d00*/  @!P4 PRMT R135, R55, 0x5410, RZ ;  /* 0x000054103787c816 */ /* 0x000fe200000000ff */
[----:B------:R-:W-:Y:S01]  /*19d10*/  @!P2 HADD2 R50, -R172.H0_H0, -RZ.H0_H0 ;  /* 0xa00000ffac32a230 */ /* 0x000fe20000000900 */
[----:B-1----:R-:W-:Y:S07]  /*19d20*/  HMMA.16816.F32 R52, R4, R12, R80 ;  /* 0x0000000c0434723c */ /* 0x002fee0000001850 */
[----:B------:R-:W-:-:S02]  /*19d30*/  IMAD.MOV.U32 R81, RZ, RZ, R29 ;  /* 0x000000ffff517224 */ /* 0x000fc400078e001d */
[----:B------:R-:W2:Y:S01]  /*19d40*/  LDL.LU R29, [R1+0x100] ;  /* 0x00010000011d7983 */ /* 0x000ea20000300800 */
        /* <DEDUP_REMOVED lines=9> */
[----:B------:R-:W-:Y:S01]  /*19de0*/  IMAD.MOV.U32 R16, RZ, RZ, R227 ;  /* 0x000000ffff107224 */ /* 0x000fe200078e00e3 */
[----:B------:R-:W-:Y:S01]  /*19df0*/  @!P2 PRMT R172, R50, 0x5410, RZ ;  /* 0x0000541032aca816 */ /* 0x000fe200000000ff */
[----:B------:R-:W-:Y:S01]  /*19e00*/  IMAD.MOV.U32 R2, RZ, RZ, R59 ;  /* 0x000000ffff027224 */ /* 0x000fe200078e003b */
[----:B------:R1:W5:Y:S01]  /*19e10*/  LDL.LU R212, [R1+0xf0] ;  /* 0x0000f00001d47983 */ /* 0x0003620000300800 */
[----:B------:R-:W-:Y:S01]  /*19e20*/  IMAD.MOV.U32 R143, RZ, RZ, R211 ;  /* 0x000000ffff8f7224 */ /* 0x000fe200078e00d3 */
[----:B------:R-:W-:Y:S01]  /*19e30*/  HMMA.16816.F32 R44, R8, R12, R244 ;  /* 0x0000000c082c723c */ /* 0x000fe200000018f4 */
[----:B------:R-:W-:Y:S01]  /*19e40*/  IMAD.MOV.U32 R226, RZ, RZ, R240 ;  /* 0x000000ffffe27224 */ /* 0x000fe200078e00f0 */
[----:B------:R1:W5:Y:S01]  /*19e50*/  LDL.LU R211, [R1+0xec] ;  /* 0x0000ec0001d37983 */ /* 0x0003620000300800 */
[----:B------:R-:W-:-:S02]  /*19e60*/  IMAD.MOV.U32 R227, RZ, RZ, R241 ;  /* 0x000000ffffe37224 */ /* 0x000fc400078e00f1 */
[----:B------:R-:W-:Y:S02]  /*19e70*/  IMAD.MOV.U32 R148, RZ, RZ, R210 ;  /* 0x000000ffff947224 */ /* 0x000fe400078e00d2 */
[----:B------:R-:W-:Y:S01]  /*19e80*/  IMAD.MOV.U32 R241, RZ, RZ, R79 ;  /* 0x000000fffff17224 */ /* 0x000fe200078e004f */
[----:B------:R1:W5:Y:S01]  /*19e90*/  LDL.LU R210, [R1+0xe8] ;  /* 0x0000e80001d27983 */ /* 0x0003620000300800 */
[----:B------:R-:W-:Y:S02]  /*19ea0*/  IMAD.MOV.U32 R240, RZ, RZ, R78 ;  /* 0x000000fffff07224 */ /* 0x000fe400078e004e */
[----:B------:R-:W-:Y:S02]  /*19eb0*/  IMAD.MOV.U32 R50, RZ, RZ, R70 ;  /* 0x000000ffff327224 */ /* 0x000fe400078e0046 */
[----:B------:R-:W-:Y:S02]  /*19ec0*/  IMAD.MOV.U32 R244, RZ, RZ, R150 ;  /* 0x000000fffff47224 */ /* 0x000fe400078e0096 */
[----:B------:R-:W-:-:S02]  /*19ed0*/  IMAD.MOV.U32 R149, RZ, RZ, R209 ;  /* 0x000000ffff957224 */ /* 0x000fc400078e00d1 */
[----:B------:R-:W-:Y:S01]  /*19ee0*/  IMAD.MOV.U32 R78, RZ, RZ, R63 ;  /* 0x000000ffff4e7224 */ /* 0x000fe200078e003f */
[----:B------:R1:W5:Y:S01]  /*19ef0*/  LDL.LU R209, [R1+0xe4] ;  /* 0x0000e40001d17983 */ /* 0x0003620000300800 */
[----:B------:R-:W-:Y:S02]  /*19f00*/  IMAD.MOV.U32 R79, RZ, RZ, R62 ;  /* 0x000000ffff4f7224 */ /* 0x000fe400078e003e */
[----:B------:R-:W-:Y:S02]  /*19f10*/  IMAD.MOV.U32 R17, RZ, RZ, R61 ;  /* 0x000000ffff117224 */ /* 0x000fe400078e003d */
[----:B------:R-:W-:Y:S01]  /*19f20*/  IMAD.MOV.U32 R245, RZ, RZ, R151 ;  /* 0x000000fffff57224 */ /* 0x000fe200078e0097 */
[----:B------:R-:W-:Y:S01]  /*19f30*/  HMMA.16816.F32 R60, R8, R14, R248 ;  /* 0x0000000e083c723c */ /* 0x000fe200000018f8 */
        /* <DEDUP_REMOVED lines=12> */
[----:B------:R1:W5:Y:S01]  /*1a000*/  LDL.LU R200, [R1+0xd0] ;  /* 0x0000d00001c87983 */ /* 0x0003620000300800 */
[----:B------:R-:W-:Y:S01]  /*1a010*/  @!P3 HADD2 R56, -R136.H0_H0, -RZ.H0_H0 ;  /* 0xa00000ff8838b230 */ /* 0x000fe20000000900 */
[----:B------:R-:W-:-:S04]  /*1a020*/  IMAD.MOV.U32 R229, RZ, RZ, R58 ;  /* 0x000000ffffe57224 */ /* 0x000fc800078e003a */
[----:B------:R-:W-:Y:S02]  /*1a030*/  @!P3 PRMT R136, R56, 0x5410, RZ ;  /* 0x000054103888b816 */ /* 0x000fe400000000ff */
[----:B------:R-:W-:Y:S01]  /*1a040*/  HMMA.16816.F32 R56, R4, R14, R84 ;  /* 0x0000000e0438723c */ /* 0x000fe20000001854 */
[----:B------:R-:W4:Y:S01]  /*1a050*/  LDSM.16.MT88.4 R12, [R205+0xa000] ;  /* 0x00a00000cd0c783b */ /* 0x000f220000004200 */
[----:B------:R-:W-:Y:S02]  /*1a060*/  IMAD.MOV.U32 R224, RZ, RZ, R216 ;  /* 0x000000ffffe07224 */ /* 0x000fe400078e00d8 */
[----:B------:R-:W-:-:S04]  /*1a070*/  IMAD.MOV.U32 R234, RZ, RZ, R69 ;  /* 0x000000ffffea7224 */ /* 0x000fc800078e0045 */
[-C--:B----4-:R-:W-:Y:S08]  /*1a080*/  HMMA.16816.F32 R216, R8, R12.reuse, R76 ;  /* 0x0000000c08d8723c */ /* 0x090ff0000000184c */
[C---:B------:R-:W-:Y:S08]  /*1a090*/  HMMA.16816.F32 R68, R4.reuse, R12, R96 ;  /* 0x0000000c0444723c */ /* 0x040ff00000001860 */
[-C--:B------:R-:W-:Y:S08]  /*1a0a0*/  HMMA.16816.F32 R76, R4, R14.reuse, R100 ;  /* 0x0000000e044c723c */ /* 0x080ff00000001864 */
[C---:B------:R-:W-:Y:S01]  /*1a0b0*/  HMMA.16816.F32 R116, R8.reuse, R14, R116 ;  /* 0x0000000e0874723c */ /* 0x040fe20000001874 */
[----:B------:R-:W4:Y:S07]  /*1a0c0*/  LDSM.16.MT88.4 R12, [R201+0xb000] ;  /* 0x00b00000c90c783b */ /* 0x000f2e0000004200 */
[-C--:B----4-:R-:W-:Y:S08]  /*1a0d0*/  HMMA.16816.F32 R228, R8, R12.reuse, R228 ;  /* 0x0000000c08e4723c */ /* 0x090ff000000018e4 */
[C---:B------:R-:W-:Y:S08]  /*1a0e0*/  HMMA.16816.F32 R72, R4.reuse, R12, R72 ;  /* 0x0000000c0448723c */ /* 0x040ff00000001848 */
[-C--:B------:R-:W-:Y:S08]  /*1a0f0*/  HMMA.16816.F32 R84, R4, R14.reuse, R112 ;  /* 0x0000000e0454723c */ /* 0x080ff00000001870 */
[----:B------:R-:W-:Y:S01]  /*1a100*/  HMMA.16816.F32 R224, R8, R14, R224 ;  /* 0x0000000e08e0723c */ /* 0x000fe200000018e0 */
[----:B------:R-:W4:Y:S01]  /*1a110*/  LDSM.16.MT88.4 R12, [R203+0xb000] ;  /* 0x00b00000cb0c783b */ /* 0x000f220000004200 */
[----:B------:R-:W-:-:S02]  /*1a120*/  IMAD.MOV.U32 R249, RZ, RZ, R0 ;  /* 0x000000fffff97224 */ /* 0x000fc400078e0000 */
[----:B------:R-:W-:Y:S02]  /*1a130*/  IMAD.MOV.U32 R246, RZ, RZ, R17 ;  /* 0x000000fffff67224 */ /* 0x000fe400078e0011 */
[----:B------:R-:W-:Y:S02]  /*1a140*/  IMAD.MOV.U32 R248, RZ, RZ, R19 ;  /* 0x000000fffff87224 */ /* 0x000fe400078e0013 */
[----:B------:R-:W-:Y:S02]  /*1a150*/  IMAD.MOV.U32 R250, RZ, RZ, R16 ;  /* 0x000000fffffa7224 */ /* 0x000fe400078e0010 */
[----:B------:R-:W-:Y:S02]  /*1a160*/  IMAD.MOV.U32 R0, RZ, RZ, R18 ;  /* 0x000000ffff007224 */ /* 0x000fe400078e0012 */
[----:B------:R-:W1:Y:S01]  /*1a170*/  LDSM.16.MT88.4 R16, [R206+0xb000] ;  /* 0x00b00000ce10783b */ /* 0x000e620000004200 */
[-C--:B----4-:R-:W-:Y:S08]  /*1a180*/  HMMA.16816.F32 R240, R8, R12.reuse, R240 ;  /* 0x0000000c08f0723c */ /* 0x090ff000000018f0 */
[C---:B------:R-:W-:Y:S08]  /*1a190*/  HMMA.16816.F32 R88, R4.reuse, R12, R88 ;  /* 0x0000000c0458723c */ /* 0x040ff00000001858 */
[-C--:B------:R-:W-:Y:S08]  /*1a1a0*/  HMMA.16816.F32 R92, R4, R14.reuse, R92 ;  /* 0x0000000e045c723c */ /* 0x080ff0000000185c */
[----:B------:R-:W-:Y:S01]  /*1a1b0*/  HMMA.16816.F32 R236, R8, R14, R236 ;  /* 0x0000000e08ec723c */ /* 0x000fe200000018ec */
[----:B------:R-:W4:Y:S01]  /*1a1c0*/  LDSM.16.MT88.4 R12, [R205+0xb000] ;  /* 0x00b00000cd0c783b */ /* 0x000f220000004200 */
[----:B------:R-:W-:Y:S01]  /*1a1d0*/  IMAD.MOV.U32 R115, RZ, RZ, R0 ;  /* 0x000000ffff737224 */ /* 0x000fe200078e0000 */
[----:B------:R-:W-:-:S05]  /*1a1e0*/  LOP3.LUT R0, R27, UR7, R22, 0x96, !PT ;  /* 0x000000071b007c12 */ /* 0x000fca000f8e9616 */
[----:B-1----:R-:W-:Y:S01]  /*1a1f0*/  HMMA.16816.F32 R104, R4, R16, R104 ;  /* 0x000000100468723c */ /* 0x002fe20000001868 */
[----:B------:R-:W-:-:S07]  /*1a200*/  IMAD.MOV.U32 R96, RZ, RZ, R2 ;  /* 0x000000ffff607224 */ /* 0x000fce00078e0002 */
[----:B------:R-:W-:Y:S08]  /*1a210*/  HMMA.16816.F32 R108, R4, R18, R108 ;  /* 0x00000012046c723c */ /* 0x000ff0000000186c */
[C---:B------:R-:W-:Y:S08]  /*1a220*/  HMMA.16816.F32 R248, R8.reuse, R16, R248 ;  /* 0x0000001008f8723c */ /* 0x040ff000000018f8 */
[----:B------:R-:W-:Y:S08]  /*1a230*/  HMMA.16816.F32 R232, R8, R18, R232 ;  /* 0x0000001208e8723c */ /* 0x000ff000000018e8 */
[C---:B----4-:R-:W-:Y:S08]  /*1a240*/  HMMA.16816.F32 R120, R4.reuse, R12, R120 ;  /* 0x0000000c0478723c */ /* 0x050ff00000001878 */
[----:B------:R-:W-:Y:S07]  /*1a250*/  HMMA.16816.F32 R100, R4, R14, R128 ;  /* 0x0000000e0464723c */ /* 0x000fee0000001880 */
[----:B------:R-:W-:Y:S01]  /*1a260*/  IMAD.WIDE.U32 R4, R35, -0x2daee0ad, RZ ;  /* 0xd2511f5323047825 */ /* 0x000fe200078e00ff */
[----:B------:R-:W-:Y:S04]  /*1a270*/  HMMA.16816.F32 R244, R8, R12, R244 ;  /* 0x0000000c08f4723c */ /* 0x000fe800000018f4 */
[----:B------:R-:W-:-:S02]  /*1a280*/  LOP3.LUT R2, R5, UR16, R34, 0x96, !PT ;  /* 0x0000001005027c12 */ /* 0x000fc4000f8e9622 */
[----:B------:R-:W-:Y:S02]  /*1a290*/  LOP3.LUT R6, R4, 0xffff, RZ, 0xc0, !PT ;  /* 0x0000ffff04067812 */ /* 0x000fe400078ec0ff */
[----:B------:R-:W-:Y:S01]  /*1a2a0*/  HMMA.16816.F32 R16, R8, R14, R80 ;  /* 0x0000000e0810723c */ /* 0x000fe20000001850 */
[----:B------:R-:W-:-:S06]  /*1a2b0*/  SHF.R.U32.HI R12, RZ, 0x18, R4 ;  /* 0x00000018ff0c7819 */ /* 0x000fcc0000011604 */
[----:B------:R-:W-:Y:S02]  /*1a2c0*/  LOP3.LUT R11, R4, 0xff, RZ, 0xc0, !PT ;  /* 0x000000ff040b7812 */ /* 0x000fe400078ec0ff */
[----:B------:R-:W-:Y:S01]  /*1a2d0*/  SHF.R.U32.HI R10, RZ, 0x10, R4 ;  /* 0x00000010ff0a7819 */ /* 0x000fe20000011604 */
[----:B------:R-:W-:Y:S01]  /*1a2e0*/  IMAD.WIDE.U32 R4, R0, -0x2daee0ad, RZ ;  /* 0xd2511f5300047825 */ /* 0x000fe200078e00ff */
[----:B------:R-:W-:-:S04]  /*1a2f0*/  SHF.R.U32.HI R6, RZ, 0x8, R6 ;  /* 0x00000008ff067819 */ /* 0x000fc80000011606 */
[----:B------:R-:W-:Y:S02]  /*1a300*/  SHF.R.U32.HI R8, RZ, 0x10, R4 ;  /* 0x00000010ff087819 */ /* 0x000fe40000011604 */
[----:B------:R-:W-:Y:S02]  /*1a310*/  LOP3.LUT R0, R5, UR16, R24, 0x96, !PT ;  /* 0x0000001005007c12 */ /* 0x000fe4000f8e9618 */
[C---:B------:R-:W-:Y:S02]  /*1a320*/  LOP3.LUT R5, R4.reuse, 0xffff, RZ, 0xc0, !PT ;  /* 0x0000ffff04057812 */ /* 0x040fe400078ec0ff */
[----:B------:R-:W-:Y:S02]  /*1a330*/  LOP3.LUT R9, R4, 0xff, RZ, 0xc0, !PT ;  /* 0x000000ff04097812 */ /* 0x000fe400078ec0ff */
[----:B------:R-:W-:Y:S02]  /*1a340*/  SHF.R.U32.HI R7, RZ, 0x18, R4 ;  /* 0x00000018ff077819 */ /* 0x000fe40000011604 */
[----:B------:R-:W-:-:S02]  /*1a350*/  LOP3.LUT R4, R8, 0xff, RZ, 0xc0, !PT ;  /* 0x000000ff08047812 */ /* 0x000fc400078ec0ff */
[----:B------:R-:W-:Y:S02]  /*1a360*/  PRMT R13, R11, 0x5410, R6 ;  /* 0x000054100b0d7816 */ /* 0x000fe40000000006 */
[----:B------:R-:W-:Y:S02]  /*1a370*/  SHF.R.U32.HI R5, RZ, 0x8, R5 ;  /* 0x00000008ff057819 */ /* 0x000fe40000011605 */
[----:B------:R-:W-:Y:S02]  /*1a380*/  PRMT R11, R4, 0x5410, R7 ;  /* 0x00005410040b7816 */ /* 0x000fe40000000007 */
[----:B------:R-:W-:Y:S02]  /*1a390*/  LOP3.LUT R4, R2, 0xffff, RZ, 0xc0, !PT ;  /* 0x0000ffff02047812 */ /* 0x000fe400078ec0ff */
[----:B------:R-:W-:Y:S02]  /*1a3a0*/  LOP3.LUT R6, R10, 0xff, RZ, 0xc0, !PT ;  /* 0x000000ff0a067812 */ /* 0x000fe400078ec0ff */
[----:B------:R-:W-:-:S02]  /*1a3b0*/  PRMT R10, R9, 0x5410, R5 ;  /* 0x00005410090a7816 */ /* 0x000fc40000000005 */
[----:B------:R-:W-:Y:S02]  /*1a3c0*/  SHF.R.U32.HI R5, RZ, 0x8, R4 ;  /* 0x00000008ff057819 */ /* 0x000fe40000011604 */
[----:B------:R-:W-:Y:S02]  /*1a3d0*/  LOP3.LUT R4, R2, 0xff, RZ, 0xc0, !PT ;  /* 0x000000ff02047812 */ /* 0x000fe400078ec0ff */
[--C-:B------:R-:W-:Y:S02]  /*1a3e0*/  SHF.R.U32.HI R8, RZ, 0x18, R2.reuse ;  /* 0x00000018ff087819 */ /* 0x100fe40000011602 */
[----:B------:R-:W-:Y:S02]  /*1a3f0*/  PRMT R9, R4, 0x5410, R5 ;  /* 0x0000541004097816 */ /* 0x000fe40000000005 */
[----:B------:R-:W-:Y:S02]  /*1a400*/  SHF.R.U32.HI R4, RZ, 0x10, R2 ;  /* 0x00000010ff047819 */ /* 0x000fe40000011602 */
[----:B------:R-:W-:-:S02]  /*1a410*/  PRMT R12, R6, 0x5410, R12 ;  /* 0x00005410060c7816 */ /* 0x000fc4000000000c */
[C---:B------:R-:W-:Y:S02]  /*1a420*/  LOP3.LUT R2, R0.reuse, 0xffff, RZ, 0xc0, !PT ;  /* 0x0000ffff00027812 */ /* 0x040fe400078ec0ff */
[--C-:B------:R-:W-:Y:S02]  /*1a430*/  SHF.R.U32.HI R6, RZ, 0x10, R0.reuse ;  /* 0x00000010ff067819 */ /* 0x100fe40000011600 */
[----:B------:R-:W-:Y:S02]  /*1a440*/  LOP3.LUT R7, R0, 0xff, RZ, 0xc0, !PT ;  /* 0x000000ff00077812 */ /* 0x000fe400078ec0ff */
[----:B------:R-:W-:Y:S02]  /*1a450*/  SHF.R.U32.HI R5, RZ, 0x18, R0 ;  /* 0x00000018ff057819 */ /* 0x000fe40000011600 */
[----:B------:R-:W-:Y:S02]  /*1a460*/  LOP3.LUT R4, R4, 0xff, RZ, 0xc0, !PT ;  /* 0x000000ff04047812 */ /* 0x000fe400078ec0ff */
[----:B------:R-:W-:-:S02]  /*1a470*/  SHF.R.U32.HI R2, RZ, 0x8, R2 ;  /* 0x00000008ff027819 */ /* 0x000fc40000011602 */
[----:B------:R-:W-:Y:S02]  /*1a480*/  LOP3.LUT R0, R6, 0xff, RZ, 0xc0, !PT ;  /* 0x000000ff06007812 */ /* 0x000fe400078ec0ff */
[----:B------:R-:W-:Y:S02]  /*1a490*/  PRMT R4, R4, 0x5410, R8 ;  /* 0x0000541004047816 */ /* 0x000fe40000000008 */
[----:B------:R-:W-:Y:S02]  /*1a4a0*/  PRMT R6, R7, 0x5410, R2 ;  /* 0x0000541007067816 */ /* 0x000fe40000000002 */
[----:B------:R-:W-:Y:S02]  /*1a4b0*/  PRMT R131, R48, 0x7054, R48 ;  /* 0x0000705430837816 */ /* 0x000fe40000000030 */
[----:B------:R-:W-:Y:S01]  /*1a4c0*/  PRMT R7, R0, 0x5410, R5 ;  /* 0x0000541000077816 */ /* 0x000fe20000000005 */
[----:B------:R-:W-:Y:S02]  /*1a4d0*/  IMAD.MOV.U32 R80, RZ, RZ, R148 ;  /* 0x000000ffff507224 */ /* 0x000fe400078e0094 */
[--C-:B------:R-:W-:Y:S01]  /*1a4e0*/  HSET2.LE.AND R2, R13, R131.reuse, PT ;  /* 0x000000830d027233 */ /* 0x100fe20003803000 */
[----:B------:R-:W-:Y:S01]  /*1a4f0*/  IMAD.MOV.U32 R99, RZ, RZ, R149 ;  /* 0x000000ffff637224 */ /* 0x000fe200078e0095 */
        /* <DEDUP_REMOVED lines=11> */
[----:B------:R-:W1:Y:S01]  /*1a5b0*/  LDSM.16.MT88.4 R148, [R201+0xa800] ;  /* 0x00a80000c994783b */ /* 0x000e620000004200 */
[----:B------:R-:W-:Y:S01]  /*1a5c0*/  HSET2.LE.AND R7, R7, R131, PT ;  /* 0x0000008307077233 */ /* 0x000fe20003803000 */
[----:B------:R-:W-:-:S02]  /*1a5d0*/  IMAD.MOV.U32 R114, RZ, RZ, R49 ;  /* 0x000000ffff727224 */ /* 0x000fc400078e0031 */
[----:B------:R-:W-:Y:S01]  /*1a5e0*/  IMAD.MOV.U32 R113, RZ, RZ, R50 ;  /* 0x000000ffff717224 */ /* 0x000fe200078e0032 */
[----:B------:R-:W4:Y:S01]  /*1a5f0*/  LDSM.16.MT88.4 R140, [R203+0xa800] ;  /* 0x00a80000cb8c783b */ /* 0x000f220000004200 */
[----:B------:R-:W-:Y:S01]  /*1a600*/  IMAD.MOV.U32 R112, RZ, RZ, R51 ;  /* 0x000000ffff707224 */ /* 0x000fe200078e0033 */
[----:B------:R-:W-:Y:S02]  /*1a610*/  LOP3.LUT R128, R5, R127, RZ, 0xc0, !PT ;  /* 0x0000007f05807212 */ /* 0x000fe400078ec0ff */
[----:B------:R-:W1:Y:S01]  /*1a620*/  LDSM.16.MT88.4 R48, [R206+0xa800] ;  /* 0x00a80000ce30783b */ /* 0x000e620000004200 */
[----:B------:R-:W-:Y:S02]  /*1a630*/  LOP3.LUT R129, R4, R126, RZ, 0xc0, !PT ;  /* 0x0000007e04817212 */ /* 0x000fe400078ec0ff */
[----:B------:R-:W-:Y:S02]  /*1a640*/  LOP3.LUT R130, R2, R125, RZ, 0xc0, !PT ;  /* 0x0000007d02827212 */ /* 0x000fe400078ec0ff */
[----:B------:R-:W-:-:S02]  /*1a650*/  LOP3.LUT R131, R0, R124, RZ, 0xc0, !PT ;  /* 0x0000007c00837212 */ /* 0x000fc400078ec0ff */
[----:B------:R-:W-:Y:S02]  /*1a660*/  LOP3.LUT R124, R6, R67, RZ, 0xc0, !PT ;  /* 0x00000043067c7212 */ /* 0x000fe400078ec0ff */
[----:B------:R-:W-:Y:S02]  /*1a670*/  LOP3.LUT R125, R7, R64, RZ, 0xc0, !PT ;  /* 0x00000040077d7212 */ /* 0x000fe400078ec0ff */
[----:B------:R-:W-:Y:S01]  /*1a680*/  LOP3.LUT R126, R8, R66, RZ, 0xc0, !PT ;  /* 0x00000042087e7212 */ /* 0x000fe200078ec0ff */
[----:B------:R-:W-:Y:S01]  /*1a690*/  LDSM.16.MT88.4 R4, [R205+0xb800] ;  /* 0x00b80000cd04783b */ /* 0x000fe20000004200 */
[----:B------:R-:W-:-:S03]  /*1a6a0*/  LOP3.LUT R127, R9, R65, RZ, 0xc0, !PT ;  /* 0x00000041097f7212 */ /* 0x000fc600078ec0ff */
[----:B------:R-:W1:Y:S01]  /*1a6b0*/  LDSM.16.MT88.4 R64, [R205+0xa800] ;  /* 0x00a80000cd40783b */ /* 0x000e620000004200 */
[----:B------:R-:W-:Y:S02]  /*1a6c0*/  IMAD.MOV.U32 R24, RZ, RZ, R112 ;  /* 0x000000ffff187224 */ /* 0x000fe400078e0070 */
[----:B------:R-:W-:Y:S02]  /*1a6d0*/  IMAD.MOV.U32 R25, RZ, RZ, R113 ;  /* 0x000000ffff197224 */ /* 0x000fe400078e0071 */
[----:B------:R-:W-:Y:S02]  /*1a6e0*/  IMAD.MOV.U32 R34, RZ, RZ, R114 ;  /* 0x000000ffff227224 */ /* 0x000fe400078e0072 */
[----:B------:R-:W-:Y:S02]  /*1a6f0*/  IMAD.MOV.U32 R35, RZ, RZ, R115 ;  /* 0x000000ffff237224 */ /* 0x000fe400078e0073 */
[----:B------:R-:W-:Y:S01]  /*1a700*/  IMAD.MOV.U32 R26, RZ, RZ, R96 ;  /* 0x000000ffff1a7224 */ /* 0x000fe200078e0060 */
[----:B------:R-:W-:Y:S01]  /*1a710*/  LDSM.16.MT88.4 R112, [R206+0xb800] ;  /* 0x00b80000ce70783b */ /* 0x000fe20000004200 */
[----:B------:R-:W-:-:S02]  /*1a720*/  IMAD.MOV.U32 R27, RZ, RZ, R97 ;  /* 0x000000ffff1b7224 */ /* 0x000fc400078e0061 */
[----:B------:R-:W-:Y:S02]  /*1a730*/  IMAD.MOV.U32 R22, RZ, RZ, R98 ;  /* 0x000000ffff167224 */ /* 0x000fe400078e0062 */
[----:B------:R-:W-:Y:S02]  /*1a740*/  IMAD.MOV.U32 R23, RZ, RZ, R99 ;  /* 0x000000ffff177224 */ /* 0x000fe400078e0063 */
[----:B------:R-:W-:Y:S01]  /*1a750*/  IMAD.MOV.U32 R14, RZ, RZ, R80 ;  /* 0x000000ffff0e7224 */ /* 0x000fe200078e0050 */
[----:B------:R-:W-:Y:S01]  /*1a760*/  LDSM.16.MT88.4 R96, [R203+0xb800] ;  /* 0x00b80000cb60783b */ /* 0x000fe20000004200 */
[----:B------:R-:W-:Y:S02]  /*1a770*/  IMAD.MOV.U32 R15, RZ, RZ, R81 ;  /* 0x000000ffff0f7224 */ /* 0x000fe400078e0051 */
[----:B------:R-:W-:Y:S02]  /*1a780*/  IMAD.MOV.U32 R13, RZ, RZ, R82 ;  /* 0x000000ffff0d7224 */ /* 0x000fe400078e0052 */
[----:B------:R-:W-:-:S02]  /*1a790*/  IMAD.MOV.U32 R12, RZ, RZ, R83 ;  /* 0x000000ffff0c7224 */ /* 0x000fc400078e0053 */
[----:B------:R-:W1:Y:S04]  /*1a7a0*/  LDSM.16.MT88.4 R80, [R201+0xb800] ;  /* 0x00b80000c950783b */ /* 0x000e680000004200 */
[----:B------:R1:W-:Y:S04]  /*1a7b0*/  STG.E.U16 [R20.64+-0xfe], R197 ;  /* 0xffff02c514007986 */ /* 0x0003e8000c10151c */
[----:B------:R1:W-:Y:S04]  /*1a7c0*/  STG.E.U16 [R32.64+-0x100], R195 ;  /* 0xffff00c320007986 */ /* 0x0003e8000c10151c */
[----:B------:R1:W-:Y:S04]  /*1a7d0*/  STG.E.U16 [R32.64+-0xfe], R196 ;  /* 0xffff02c420007986 */ /* 0x0003e8000c10151c */
[----:B---3--:R3:W-:Y:S04]  /*1a7e0*/  STG.E.U16 [R30.64+-0x100], R182 ;  /* 0xffff00b61e007986 */ /* 0x0087e8000c10151c */
[----:B------:R3:W-:Y:S04]  /*1a7f0*/  STG.E.U16 [R30.64+-0xfe], R181 ;  /* 0xffff02b51e007986 */ /* 0x0007e8000c10151c */
[----:B--2---:R3:W-:Y:S04]  /*1a800*/  STG.E.U16 [R28.64+-0x100], R138 ;  /* 0xffff008a1c007986 */ /* 0x0047e8000c10151c */
        /* <DEDUP_REMOVED lines=17> */
[-C--:B-1----:R-:W-:Y:S03]  /*1a920*/  HMMA.16816.F32 R152, R128, R148.reuse, R152 ;  /* 0x000000948098723c */ /* 0x082fe60000001898 */
[----:B------:R3:W-:Y:S04]  /*1a930*/  STG.E.U16 [R20.64+-0xd0], R186 ;  /* 0xffff30ba14007986 */ /* 0x0007e8000c10151c */
[----:B------:R3:W-:Y:S01]  /*1a940*/  STG.E.U16 [R20.64+-0xce], R185 ;  /* 0xffff32b914007986 */ /* 0x0007e2000c10151c */
[C---:B------:R-:W-:Y:S03]  /*1a950*/  HMMA.16816.F32 R168, R124.reuse, R148, R168 ;  /* 0x000000947ca8723c */ /* 0x040fe600000018a8 */
[----:B------:R3:W-:Y:S04]  /*1a960*/  STG.E.U16 [R32.64+-0xd0], R184 ;  /* 0xffff30b820007986 */ /* 0x0007e8000c10151c */
[----:B------:R3:W-:Y:S01]  /*1a970*/  STG.E.U16 [R32.64+-0xce], R183 ;  /* 0xffff32b720007986 */ /* 0x0007e2000c10151c */
[-C--:B------:R-:W-:Y:S03]  /*1a980*/  HMMA.16816.F32 R164, R124, R150.reuse, R164 ;  /* 0x000000967ca4723c */ /* 0x080fe600000018a4 */
[----:B------:R3:W-:Y:S04]  /*1a990*/  STG.E.U16 [R30.64+-0xd0], R174 ;  /* 0xffff30ae1e007986 */ /* 0x0007e8000c10151c */
[----:B------:R3:W-:Y:S01]  /*1a9a0*/  STG.E.U16 [R30.64+-0xce], R173 ;  /* 0xffff32ad1e007986 */ /* 0x0007e2000c10151c */
[C---:B------:R-:W-:Y:S03]  /*1a9b0*/  HMMA.16816.F32 R148, R128.reuse, R150, R36 ;  /* 0x000000968094723c */ /* 0x040fe60000001824 */
[----:B------:R3:W-:Y:S04]  /*1a9c0*/  STG.E.U16 [R28.64+-0xd0], R172 ;  /* 0xffff30ac1c007986 */ /* 0x0007e8000c10151c */
[----:B------:R3:W-:Y:S01]  /*1a9d0*/  STG.E.U16 [R28.64+-0xce], R139 ;  /* 0xffff328b1c007986 */ /* 0x0007e2000c10151c */
[----:B----4-:R-:W-:Y:S01]  /*1a9e0*/  HMMA.16816.F32 R144, R128, R140, R144 ;  /* 0x0000008c8090723c */ /* 0x010fe20000001890 */
[----:B------:R-:W-:-:S07]  /*1a9f0*/  FADD.FTZ R2, R25, R24 ;  /* 0x0000001819027221 */ /* 0x000fce0000010000 */
[----:B------:R-:W-:Y:S01]  /*1aa00*/  HMMA.16816.F32 R160, R124, R140, R160 ;  /* 0x0000008c7ca0723c */ /* 0x000fe200000018a0 */
[----:B------:R-:W-:-:S07]  /*1aa10*/  FADD.FTZ R0, R199, R34 ;  /* 0x00000022c7007221 */ /* 0x000fce0000010000 */
[-C--:B------:R-:W-:Y:S08]  /*1aa20*/  HMMA.16816.F32 R156, R124, R142.reuse, R156 ;  /* 0x0000008e7c9c723c */ /* 0x080ff0000000189c */
[C---:B------:R-:W-:Y:S08]  /*1aa30*/  HMMA.16816.F32 R140, R128.reuse, R142, R40 ;  /* 0x0000008e808c723c */ /* 0x040ff00000001828 */
[-C--:B------:R-:W-:Y:S08]  /*1aa40*/  HMMA.16816.F32 R36, R128, R48.reuse, R44 ;  /* 0x000000308024723c */ /* 0x080ff0000000182c */
[C---:B------:R-:W-:Y:S08]  /*1aa50*/  HMMA.16816.F32 R40, R124.reuse, R48, R52 ;  /* 0x000000307c28723c */ /* 0x040ff00000001834 */
[-C--:B------:R-:W-:Y:S08]  /*1aa60*/  HMMA.16816.F32 R44, R124, R50.reuse, R56 ;  /* 0x000000327c2c723c */ /* 0x080ff00000001838 */
[----:B------:R-:W-:Y:S01]  /*1aa70*/  HMMA.16816.F32 R48, R128, R50, R60 ;  /* 0x000000328030723c */ /* 0x000fe2000000183c */
[----:B------:R-:W-:-:S07]  /*1aa80*/  FADD.FTZ R2, R252, R2 ;  /* 0x00000002fc027221 */ /* 0x000fce0000010000 */
[----:B------:R-:W-:Y:S01]  /*1aa90*/  HMMA.16816.F32 R56, R124, R64, R68 ;  /* 0x000000407c38723c */ /* 0x000fe20000001844 */
[----:B------:R-:W-:-:S07]  /*1aaa0*/  FADD.FTZ R0, R198, R0 ;  /* 0x00000000c6007221 */ /* 0x000fce0000010000 */
[----:B------:R-:W-:Y:S08]  /*1aab0*/  HMMA.16816.F32 R60, R124, R66, R76 ;  /* 0x000000427c3c723c */ /* 0x000ff0000000184c */
[C---:B------:R-:W-:Y:S08]  /*1aac0*/  HMMA.16816.F32 R52, R128.reuse, R64, R216 ;  /* 0x000000408034723c */ /* 0x040ff000000018d8 */
[----:B------:R-:W-:Y:S08]  /*1aad0*/  HMMA.16816.F32 R64, R128, R66, R116 ;  /* 0x000000428040723c */ /* 0x000ff00000001874 */
[-C--:B------:R-:W-:Y:S08]  /*1aae0*/  HMMA.16816.F32 R120, R124, R4.reuse, R120 ;  /* 0x000000047c78723c */ /* 0x080ff00000001878 */
[----:B------:R-:W-:Y:S07]  /*1aaf0*/  HMMA.16816.F32 R116, R128, R4, R244 ;  /* 0x000000048074723c */ /* 0x000fee00000018f4 */
[----:B------:R-:W-:Y:S01]  /*1ab00*/  FADD.FTZ R4, R13, R12 ;  /* 0x0000000c0d047221 */ /* 0x000fe20000010000 */
[----:B------:R-:W-:Y:S01]  /*1ab10*/  HMMA.16816.F32 R72, R124, R80, R72 ;  /* 0x000000507c48723c */ /* 0x000fe20000001848 */
[----:B------:R-:W-:-:S02]  /*1ab20*/  FADD.FTZ R5, R26, R35 ;  /* 0x000000231a057221 */ /* 0x000fc40000010000 */
[----:B------:R-:W-:Y:S01]  /*1ab30*/  FADD.FTZ R4, R27, R4 ;  /* 0x000000041b047221 */ /* 0x000fe20000010000 */
[----:B------:R-:W-:Y:S01]  /*1ab40*/  IADD3 R244, P1, R20, -0x140, RZ ;  /* 0xfffffec014f47810 */ /* 0x000fe20007f3e0ff */
[----:B------:R-:W-:-:S03]  /*1ab50*/  FADD.FTZ R5, R22, R5 ;  /* 0x0000000516057221 */ /* 0x000fc60000010000 */
[----:B------:R-:W-:Y:S01]  /*1ab60*/  HMMA.16816.F32 R76, R124, R82, R84 ;  /* 0x000000527c4c723c */ /* 0x000fe20000001854 */
[----:B------:R-:W-:Y:S01]  /*1ab70*/  FADD.FTZ R4, R23, R4 ;  /* 0x0000000417047221 */ /* 0x000fe20000010000 */
[----:B------:R-:W-:Y:S01]  /*1ab80*/  @UP0 UIADD3 UR40, UR27, -0x6, URZ ;  /* 0xfffffffa1b280890 */ /* 0x000fe2000fffe03f */
[----:B------:R-:W-:Y:S02]  /*1ab90*/  FADD.FTZ R2, R222, R2 ;  /* 0x00000002de027221 */ /* 0x000fe40000010000 */
[----:B------:R-:W-:-:S03]  /*1aba0*/  FADD.FTZ R0, R221, R0 ;  /* 0x00000000dd007221 */ /* 0x000fc60000010000 */
[----:B------:R-:W-:Y:S01]  /*1abb0*/  HMMA.16816.F32 R88, R124, R96, R88 ;  /* 0x000000607c58723c */ /* 0x000fe20000001858 */
[----:B------:R-:W-:-:S07]  /*1abc0*/  FADD.FTZ R217, R15, R4 ;  /* 0x000000040fd97221 */ /* 0x000fce0000010000 */
[C---:B------:R-:W-:Y:S08]  /*1abd0*/  HMMA.16816.F32 R92, R124.reuse, R98, R92 ;  /* 0x000000627c5c723c */ /* 0x040ff0000000185c */
[C---:B------:R-:W-:Y:S08]  /*1abe0*/  HMMA.16816.F32 R104, R124.reuse, R112, R104 ;  /* 0x000000707c68723c */ /* 0x040ff00000001868 */
[C---:B------:R-:W-:Y:S08]  /*1abf0*/  HMMA.16816.F32 R108, R124.reuse, R114, R108 ;  /* 0x000000727c6c723c */ /* 0x040ff0000000186c */
[----:B------:R-:W-:Y:S08]  /*1ac00*/  HMMA.16816.F32 R124, R124, R6, R100 ;  /* 0x000000067c7c723c */ /* 0x000ff00000001864 */
[C---:B------:R-:W-:Y:S08]  /*1ac10*/  HMMA.16816.F32 R68, R128.reuse, R80, R228 ;  /* 0x000000508044723c */ /* 0x040ff000000018e4 */
[----:B------:R-:W-:Y:S01]  /*1ac20*/  HMMA.16816.F32 R84, R128, R96, R240 ;  /* 0x000000608054723c */ /* 0x000fe200000018f0 */
[----:B------:R-:W-:-:S02]  /*1ac30*/  FADD.FTZ R230, R223, R2 ;  /* 0x00000002dfe67221 */ /* 0x000fc40000010000 */
[----:B------:R-:W-:-:S05]  /*1ac40*/  FADD.FTZ R231, R220, R0 ;  /* 0x00000000dce77221 */ /* 0x000fca0000010000 */
[----:B------:R-:W-:Y:S01]  /*1ac50*/  HMMA.16816.F32 R100, R128, R112, R248 ;  /* 0x000000708064723c */ /* 0x000fe200000018f8 */
[----:B------:R-:W-:Y:S01]  /*1ac60*/  FADD.FTZ R242, R14, R5 ;  /* 0x000000050ef27221 */ /* 0x000fe20000010000 */
[----:B------:R-:W-:-:S06]  /*1ac70*/  IADD3.X R243, R21, -0x1, RZ, P1, !PT ;  /* 0xffffffff15f37810 */ /* 0x000fcc0000ffe4ff */
[C---:B------:R-:W-:Y:S08]  /*1ac80*/  HMMA.16816.F32 R80, R128.reuse, R82, R224 ;  /* 0x000000528050723c */ /* 0x040ff000000018e0 */
[C---:B------:R-:W-:Y:S08]  /*1ac90*/  HMMA.16816.F32 R96, R128.reuse, R98, R236 ;  /* 0x000000628060723c */ /* 0x040ff000000018ec */
[C---:B------:R-:W-:Y:S08]  /*1aca0*/  HMMA.16816.F32 R112, R128.reuse, R114, R232 ;  /* 0x000000728070723c */ /* 0x040ff000000018e8 */
[----:B------:R-:W-:Y:S01]  /*1acb0*/  HMMA.16816.F32 R128, R128, R6, R16 ;  /* 0x000000068080723c */ /* 0x000fe20000001810 */
[----:B------:R-:W-:Y:S11]  /*1acc0*/  @P0 BRA `(.L_x_1105) ;  /* 0x0000001000000947 */ /* 0x000ff60003800000 */
.L_x_1092:
[----:B-123--:R-:W-:-:S12]  /*1acd0*/  UIADD3 UR40, UR32, -0x1, URZ ;  /* 0xffffffff20287890 */ /* 0x00efd8000fffe03f */
.L_x_1105:
[----:B---3--:R-:W-:-:S13]  /*1ace0*/  ISETP.LE.AND P0, PT, RZ, UR40, PT ;  /* 0x00000028ff007c0c */ /* 0x008fda000bf03270 */
[----:B------:R-:W-:Y:S05]  /*1acf0*/  @!P0 BRA `(.L_x_1106) ;  /* 0x000044e000008947 */ /* 0x000fea0003800000 */
[----:B------:R-:W1:Y:S01]  /*1ad00*/  LDC.U8 R4, c[0x0][0x2d8] ;  /* 0x0000b600ff047b82 */ /* 0x000e620000000000 */
[----:B------:R-:W2:Y:S01]  /*1ad10*/  LDL.LU R10, [R1+0x9c] ;  /* 0x00009c00010a7983 */ /* 0x000ea20000300800 */
[----:B------:R-:W-:Y:S01]  /*1ad20*/  MOV R136, R3 ;  /* 0x0000000300887202 */ /* 0x000fe20000000f00 */
[----:B------:R-:W-:Y:S01]  /*1ad30*/  ULDC UR4, c[0x0][0x228] ;  /* 0x00008a0000047ab9 */ /* 0x000fe20000000800 */
[----:B------:R-:W-:Y:S01]  /*1ad40*/  IMAD.MOV.U32 R2, RZ, RZ, R132 ;  /* 0x000000ffff027224 */ /* 0x000fe200078e0084 */
[----:B------:R-:W3:Y:S01]  /*1ad50*/  LDL.64 R16, [R1+0x88] ;  /* 0x0000880001107983 */ /* 0x000ee20000100a00 */
[----:B------:R-:W-:Y:S01]  /*1ad60*/  USHF.L.U32 UR32, UR4, 0x3, URZ ;  /* 0x0000000304207899 */ /* 0x000fe2000800063f */
[----:B------:R-:W-:Y:S01]  /*1ad70*/  IMAD.MOV.U32 R0, RZ, RZ, R133 ;  /* 0x000000ffff007224 */ /* 0x000fe200078e0085 */
[----:B------:R-:W-:Y:S01]  /*1ad80*/  UIMAD UR37, UR4, 0x48, URZ ;  /* 0x00000048042578a4 */ /* 0x000fe2000f8e023f */
[----:B------:R-:W4:Y:S01]  /*1ad90*/  LDL R14, [R1+0x98] ;  /* 0x00009800010e7983 */ /* 0x000f220000100800 */
[----:B------:R-:W-:Y:S01]  /*1ada0*/  USHF.R.S32.HI UR34, URZ, 0x1f, UR4 ;  /* 0x0000001f3f227899 */ /* 0x000fe20008011404 */
[----:B------:R-:W-:Y:S01]  /*1adb0*/  IMAD.MOV.U32 R135, RZ, RZ, R134 ;  /* 0x000000ffff877224 */ /* 0x000fe200078e0086 */
[----:B------:R-:W-:-:S02]  /*1adc0*/  UIMAD.WIDE.U32 UR42, UR4, 0x70, URZ ;  /* 0x00000070042a78a5 */ /* 0x000fc4000f8e003f */
[----:B------:R-:W-:Y:S02]  /*1add0*/  UIMAD UR4, UR4, 0x38, UR32 ;  /* 0x00000038040478a4 */ /* 0x000fe4000f8e0220 */
[----:B------:R-:W-:Y:S02]  /*1ade0*/  USHF.R.S32.HI UR27, URZ, 0x1f, UR32 ;  /* 0x0000001f3f1b7899 */ /* 0x000fe40008011420 */
[----:B------:R-:W-:Y:S02]  /*1adf0*/  UIADD3 UR4, UR4, 0x1, URZ ;  /* 0x0000000104047890 */ /* 0x000fe4000fffe03f */
[----:B------:R-:W-:Y:S02]  /*1ae00*/  USHF.R.S32.HI UR5, URZ, 0x1f, UR37 ;  /* 0x0000001f3f057899 */ /* 0x000fe40008011425 */
[----:B------:R-:W-:Y:S01]  /*1ae10*/  UIMAD UR34, UR34, 0x70, URZ ;  /* 0x00000070222278a4 */ /* 0x000fe2000f8e023f */
[----:B-1----:R-:W-:Y:S01]  /*1ae20*/  PRMT R3, R4, 0x7054, R4 ;  /* 0x0000705404037816 */ /* 0x002fe20000000004 */
[----:B------:R-:W-:Y:S01]  /*1ae30*/  USHF.R.S32.HI UR35, URZ, 0x1f, UR4 ;  /* 0x0000001f3f237899 */ /* 0x000fe20008011404 */
[----:B------:R-:W3:Y:S01]  /*1ae40*/  LDL.LU R4, [R1+0xa8] ;  /* 0x0000a80001047983 */ /* 0x000ee20000300800 */
[----:B------:R-:W-:-:S02]  /*1ae50*/  USHF.L.U32 UR33, UR32, 0x1, URZ ;  /* 0x0000000120217899 */ /* 0x000fc4000800063f */
[----:B------:R-:W-:Y:S01]  /*1ae60*/  USHF.L.U32 UR38, UR37, 0x1, URZ ;  /* 0x0000000125267899 */ /* 0x000fe2000800063f */
[----:B------:R-:W4:Y:S01]  /*1ae70*/  LDL.LU R5, [R1+0xc0] ;  /* 0x0000c00001057983 */ /* 0x000f220000300800 */
[----:B------:R-:W-:Y:S02]  /*1ae80*/  USHF.L.U64.HI UR32, UR32, 0x1, UR27 ;  /* 0x0000000120207899 */ /* 0x000fe4000801021b */
[----:B------:R-:W-:Y:S01]  /*1ae90*/  UIADD3 UR34, UR43, UR34, URZ ;  /* 0x000000222b227290 */ /* 0x000fe2000fffe03f */
[----:B------:R-:W4:Y:S01]  /*1aea0*/  LDL.LU.64 R8, [R1+0xb0] ;  /* 0x0000b00001087983 */ /* 0x000f220000300a00 */
[----:B------:R-:W-:Y:S02]  /*1aeb0*/  USHF.L.U64.HI UR37, UR37, 0x1, UR5 ;  /* 0x0000000125257899 */ /* 0x000fe40008010205 */
[----:B------:R-:W-:Y:S01]  /*1aec0*/  USHF.L.U32 UR36, UR4, 0x1, URZ ;  /* 0x0000000104247899 */ /* 0x000fe2000800063f */
[----:B------:R-:W4:Y:S01]  /*1aed0*/  LDL.LU.64 R6, [R1+0xb8] ;  /* 0x0000b80001067983 */ /* 0x000f220000300a00 */
[----:B------:R-:W-:Y:S01]  /*1aee0*/  USHF.L.U64.HI UR35, UR4, 0x1, UR35 ;  /* 0x0000000104237899 */ /* 0x000fe20008010223 */
[C---:B--2---:R-:W-:Y:S01]  /*1aef0*/  IADD3 R3, R10.reuse, 0x4, RZ ;  /* 0x000000040a037810 */ /* 0x044fe20007ffe0ff */
[----:B------:R-:W-:-:S04]  /*1af00*/  IMAD.WIDE.U32 R12, R10, -0x326172a9, RZ ;  /* 0xcd9e8d570a0c7825 */ /* 0x000fc800078e00ff */
[----:B------:R-:W-:Y:S01]  /*1af10*/  IMAD.WIDE.U32 R10, R3, -0x326172a9, RZ ;  /* 0xcd9e8d57030a7825 */ /* 0x000fe200078e00ff */
[----:B------:R1:W-:Y:S04]  /*1af20*/  STL.64 [R1+0x78], R12 ;  /* 0x0000780c01007387 */ /* 0x0003e80000100a00 */
[----:B------:R2:W-:Y:S01]  /*1af30*/  STL.64 [R1+0x70], R10 ;  /* 0x0000700a01007387 */ /* 0x0005e20000100a00 */
[-C--:B---3--:R-:W-:Y:S02]  /*1af40*/  LOP3.LUT R3, R13, R4.reuse, RZ, 0x3c, !PT ;  /* 0x000000040d037212 */ /* 0x088fe400078e3cff */
[----:B------:R-:W-:Y:S01]  /*1af50*/  LOP3.LUT R4, R11, R4, RZ, 0x3c, !PT ;  /* 0x000000040b047212 */ /* 0x000fe200078e3cff */
[----:B----4-:R-:W-:-:S04]  /*1af60*/  IMAD.WIDE.U32 R240, R5, -0x2daee0ad, RZ ;  /* 0xd2511f5305f07825 */ /* 0x010fc800078e00ff */
[----:B-1----:R-:W-:Y:S01]  /*1af70*/  IMAD.WIDE.U32 R12, R3, -0x2daee0ad, RZ ;  /* 0xd2511f53030c7825 */ /* 0x002fe200078e00ff */
[----:B------:R-:W-:-:S03]  /*1af80*/  MOV R5, R9 ;  /* 0x0000000900057202 */ /* 0x000fc60000000f00 */
[----:B--2---:R-:W-:Y:S01]  /*1af90*/  IMAD.WIDE.U32 R10, R4, -0x2daee0ad, RZ ;  /* 0xd2511f53040a7825 */ /* 0x004fe200078e00ff */
[----:B------:R-:W-:Y:S01]  /*1afa0*/  MOV R4, R6 ;  /* 0x0000000600047202 */ /* 0x000fe20000000f00 */
[----:B------:R1:W-:Y:S04]  /*1afb0*/  STL.64 [R1+0x68], R12 ;  /* 0x0000680c01007387 */ /* 0x0003e80000100a00 */
[----:B------:R1:W-:Y:S04]  /*1afc0*/  STL.64 [R1+0x80], R4 ;  /* 0x0000800401007387 */ /* 0x0003e80000100a00 */
[----:B------:R1:W-:Y:S01]  /*1afd0*/  STL.64 [R1+0x60], R10 ;  /* 0x0000600a01007387 */ /* 0x0003e20000100a00 */
[----:B------:R-:W-:-:S02]  /*1afe0*/  ISETP.GE.AND P1, PT, R16, c[0x0][0x220], PT ;  /* 0x0000880010007a0c */ /* 0x000fc40003f26270 */
[----:B------:R-:W-:Y:S01]  /*1aff0*/  ISETP.GE.AND P0, PT, R14, c[0x0][0x220], PT ;  /* 0x000088000e007a0c */ /* 0x000fe20003f06270 */
[----:B------:R-:W-:Y:S05]  /*1b000*/  BRA `(.L_x_1107) ;  /* 0x000002e000007947 */ /* 0x000fea0003800000 */
.L_x_1109:
        /* <DEDUP_REMOVED lines=12> */
[----:B--2---:R-:W-:Y:S01]  /*1b0d0*/  IMAD.U32 R133, RZ, RZ, UR27 ;  /* 0x0000001bff857e24 */ /* 0x004fe2000f8e00ff */
[----:B------:R-:W-:Y:S04]  /*1b0e0*/  LEA R3, P3, R3, R132, 0x5 ;  /* 0x0000008403037211 */ /* 0x000fe800078628ff */
        /* <DEDUP_REMOVED lines=32> */
.L_x_1107:
[----:B------:R-:W2:Y:S01]  /*1b2f0*/  LDL.64 R6, [R1+0x80] ;  /* 0x0000800001067983 */ /* 0x000ea20000100a00 */
[----:B------:R-:W-:Y:S04]  /*1b300*/  DEPBAR.LE SB0, 0x0 ;  /* 0x000080000000791a */ /* 0x000fe80000000000 */
[----:B------:R-:W-:Y:S01]  /*1b310*/  BAR.SYNC.DEFER_BLOCKING 0x0 ;  /* 0x0000000000007b1d */ /* 0x000fe20000010000 */
[----:B------:R-:W-:Y:S01]  /*1b320*/  USHF.R.S32.HI UR5, URZ, 0x1f, UR40 ;  /* 0x0000001f3f057899 */ /* 0x000fe20008011428 */
[----:B-1----:R-:W-:Y:S01]  /*1b330*/  IMAD.U32 R4, RZ, RZ, UR40 ;  /* 0x00000028ff047e24 */ /* 0x002fe2000f8e00ff */
[----:B------:R-:W-:Y:S02]  /*1b340*/  UIMAD UR4, UR18, UR40, URZ ;  /* 0x00000028120472a4 */ /* 0x000fe4000f8e023f */
[----:B------:R-:W-:Y:S02]  /*1b350*/  UISETP.GE.AND UP0, UPT, UR40, 0x1, UPT ;  /* 0x000000012800788c */ /* 0x000fe4000bf06270 */
[----:B------:R-:W-:Y:S01]  /*1b360*/  UIMAD UR4, UR5, UR19, UR4 ;  /* 0x00000013050472a4 */ /* 0x000fe2000f8e0204 */
[----:B-----5:R-:W-:Y:S01]  /*1b370*/  @P1 STS.128 [R215+0xa000], RZ ;  /* 0x00a000ffd7001388 */ /* 0x020fe20000000c00 */
        /* <DEDUP_REMOVED lines=11> */
[----:B------:R-:W-:Y:S02]  /*1b430*/  @!P1 LEA R10, P4, R3, c[0x0][0x170], 0x1 ;  /* 0x00005c00030a9a11 */ /* 0x000fe400078808ff */
[----:B------:R-:W-:Y:S01]  /*1b440*/  @P0 STS.128 [R215+0xb000], RZ ;  /* 0x00b000ffd7000388 */ /* 0x000fe20000000c00 */
[----:B------:R-:W-:Y:S02]  /*1b450*/  IADD3.X R7, R5, UR22, RZ, P2, !PT ;  /* 0x0000001605077c10 */ /* 0x000fe400097fe4ff */
[C---:B------:R-:W-:Y:S02]  /*1b460*/  @!P0 LEA R6, P2, R3.reuse, c[0x0][0x170], 0x1 ;  /* 0x00005c0003068a11 */ /* 0x040fe400078408ff */
[----:B------:R-:W-:Y:S01]  /*1b470*/  @!PT LDS RZ, [RZ] ;  /* 0x00000000fffff984 */ /* 0x000fe20000000800 */
[----:B------:R-:W-:Y:S01]  /*1b480*/  @!PT LDS RZ, [RZ] ;  /* 0x00000000fffff984 */ /* 0x000fe20000000800 */
[----:B------:R-:W-:Y:S01]  /*1b490*/  @!PT LDS RZ, [RZ] ;  /* 0x00000000fffff984 */ /* 0x000fe20000000800 */
[----:B------:R2:W-:Y:S01]  /*1b4a0*/  @!P0 LDGSTS.E.BYPASS.LTC128B.128 [R215+0xb000], [R8.64+0x80] ;  /* 0x0b00008008d78fae */ /* 0x0005e2000b901d5c */
[C-C-:B------:R-:W-:Y:S02]  /*1b4b0*/  @!P1 LEA.HI.X R11, R3.reuse, c[0x0][0x174], R7.reuse, 0x1, P4 ;  /* 0x00005d00030b9a11 */ /* 0x140fe400020f0c07 */
[----:B------:R-:W-:Y:S02]  /*1b4c0*/  @!P0 LEA.HI.X R7, R3, c[0x0][0x174], R7, 0x1, P2 ;  /* 0x00005d0003078a11 */ /* 0x000fe400010f0c07 */
[----:B------:R-:W-:Y:S01]  /*1b4d0*/  @P1 STS.128 [R215+0xa800], RZ ;  /* 0x00a800ffd7001388 */ /* 0x000fe20000000c00 */
[----:B------:R-:W-:Y:S04]  /*1b4e0*/  PLOP3.LUT P2, PT, PT, PT, UP0, 0x80, 0x0 ;  /* 0x000000000000781c */ /* 0x000fe80003f4f008 */
        /* <DEDUP_REMOVED lines=15> */
[----:B------:R-:W4:Y:S05]  /*1b5e0*/  LDSM.16.M88.4 R180, [R211] ;  /* 0x00000000d3b4783b */ /* 0x000f2a0000000200 */
[----:B------:R-:W4:Y:S05]  /*1b5f0*/  LDSM.16.M88.4 R184, [R204+0x2000] ;  /* 0x00200000ccb8783b */ /* 0x000f2a0000000200 */
[----:B------:R-:W4:Y:S01]  /*1b600*/  LDSM.16.M88.4 R188, [R214] ;  /* 0x00000000d6bc783b */ /* 0x000f220000000200 */
[-C--:B---3--:R-:W-:Y:S04]  /*1b610*/  HMMA.16816.F32 R4, R32, R16.reuse, RZ ;  /* 0x000000102004723c */ /* 0x088fe800000018ff */
[----:B------:R-:W-:Y:S05]  /*1b620*/  LDSM.16.M88.4 R192, [R209+0x8000] ;  /* 0x00800000d1c0783b */ /* 0x000fea0000000200 */
[----:B------:R-:W-:Y:S01]  /*1b630*/  LDSM.16.M88.4 R196, [R210+0x2000] ;  /* 0x00200000d2c4783b */ /* 0x000fe20000000200 */
[C---:B--2---:R-:W-:Y:S08]  /*1b640*/  HMMA.16816.F32 R8, R28.reuse, R16, RZ ;  /* 0x000000101c08723c */ /* 0x044ff000000018ff */
[-C--:B-1----:R-:W-:Y:S08]  /*1b650*/  HMMA.16816.F32 R12, R28, R18.reuse, RZ ;  /* 0x000000121c0c723c */ /* 0x082ff000000018ff */
[C---:B------:R-:W-:Y:S08]  /*1b660*/  HMMA.16816.F32 R16, R32.reuse, R18, RZ ;  /* 0x000000122010723c */ /* 0x040ff000000018ff */
[-C--:B----4-:R-:W-:Y:S08]  /*1b670*/  HMMA.16816.F32 R20, R32, R172.reuse, RZ ;  /* 0x000000ac2014723c */ /* 0x090ff000000018ff */
[C---:B------:R-:W-:Y:S08]  /*1b680*/  HMMA.16816.F32 R24, R28.reuse, R172, RZ ;  /* 0x000000ac1c18723c */ /* 0x040ff000000018ff */
[-C--:B------:R-:W-:Y:S08]  /*1b690*/  HMMA.16816.F32 R28, R28, R174.reuse, RZ ;  /* 0x000000ae1c1c723c */ /* 0x080ff000000018ff */
[----:B------:R-:W-:Y:S01]  /*1b6a0*/  HMMA.16816.F32 R32, R32, R174, RZ ;  /* 0x000000ae2020723c */ /* 0x000fe200000018ff */
[----:B------:R-:W1:Y:S07]  /*1b6b0*/  LDSM.16.M88.4 R172, [R210] ;  /* 0x00000000d2ac783b */ /* 0x000e6e0000000200 */
[-C--:B------:R-:W-:Y:S08]  /*1b6c0*/  HMMA.16816.F32 R4, R176, R180.reuse, R4 ;  /* 0x000000b4b004723c */ /* 0x080ff00000001804 */
[C---:B------:R-:W-:Y:S08]  /*1b6d0*/  HMMA.16816.F32 R8, R184.reuse, R180, R8 ;  /* 0x000000b4b808723c */ /* 0x040ff00000001808 */
[-C--:B------:R-:W-:Y:S08]  /*1b6e0*/  HMMA.16816.F32 R12, R184, R182.reuse, R12 ;  /* 0x000000b6b80c723c */ /* 0x080ff0000000180c */
[C---:B------:R-:W-:Y:S01]  /*1b6f0*/  HMMA.16816.F32 R16, R176.reuse, R182, R16 ;  /* 0x000000b6b010723c */ /* 0x040fe20000001810 */
[----:B------:R-:W2:Y:S07]  /*1b700*/  LDSM.16.M88.4 R180, [R209+0x8800] ;  /* 0x00880000d1b4783b */ /* 0x000eae0000000200 */
[-C--:B------:R-:W-:Y:S08]  /*1b710*/  HMMA.16816.F32 R20, R176, R188.reuse, R20 ;  /* 0x000000bcb014723c */ /* 0x080ff00000001814 */
[C---:B------:R-:W-:Y:S08]  /*1b720*/  HMMA.16816.F32 R24, R184.reuse, R188, R24 ;  /* 0x000000bcb818723c */ /* 0x040ff00000001818 */
[-C--:B------:R-:W-:Y:S01]  /*1b730*/  HMMA.16816.F32 R28, R184, R190.reuse, R28 ;  /* 0x000000beb81c723c */ /* 0x080fe2000000181c */
[----:B------:R-:W-:Y:S07]  /*1b740*/  LDSM.16.M88.4 R184, [R207] ;  /* 0x00000000cfb8783b */ /* 0x000fee0000000200 */
[----:B------:R-:W-:Y:S01]  /*1b750*/  HMMA.16816.F32 R32, R176, R190, R32 ;  /* 0x000000beb020723c */ /* 0x000fe20000001820 */
[----:B------:R-:W3:Y:S05]  /*1b760*/  LDSM.16.M88.4 R176, [R208] ;  /* 0x00000000d0b0783b */ /* 0x000eea0000000200 */
[----:B------:R-:W4:Y:S02]  /*1b770*/  LDSM.16.M88.4 R188, [R208+0x2000] ;  /* 0x00200000d0bc783b */ /* 0x000f240000000200 */
        /* <DEDUP_REMOVED lines=8> */
[----:B------:R-:W-:Y:S07]  /*1b800*/  LDSM.16.M88.4 R196, [R202+0x6000] ;  /* 0x00600000cac4783b */ /* 0x000fee0000000200 */
[----:B------:R-:W-:Y:S01]  /*1b810*/  HMMA.16816.F32 R32, R172, R182, R32 ;  /* 0x000000b6ac20723c */ /* 0x000fe20000001820 */
[----:B------:R-:W-:Y:S05]  /*1b820*/  LDSM.16.M88.4 R172, [R202+0x4000] ;  /* 0x00400000caac783b */ /* 0x000fea0000000200 */
[----:B------:R-:W2:Y:S02]  /*1b830*/  LDSM.16.M88.4 R180, [R200+0x9000] ;  /* 0x00900000c8b4783b */ /* 0x000ea40000000200 */
[-C--:B---3--:R-:W-:Y:S08]  /*1b840*/  HMMA.16816.F32 R4, R176, R184.reuse, R4 ;  /* 0x000000b8b004723c */ /* 0x088ff00000001804 */
[C---:B----4-:R-:W-:Y:S08]  /*1b850*/  HMMA.16816.F32 R8, R188.reuse, R184, R8 ;  /* 0x000000b8bc08723c */ /* 0x050ff00000001808 */
[-C--:B------:R-:W-:Y:S08]  /*1b860*/  HMMA.16816.F32 R12, R188, R186.reuse, R12 ;  /* 0x000000babc0c723c */ /* 0x080ff0000000180c */
[C---:B------:R-:W-:Y:S01]  /*1b870*/  HMMA.16816.F32 R16, R176.reuse, R186, R16 ;  /* 0x000000bab010723c */ /* 0x040fe20000001810 */
[----:B------:R-:W3:Y:S07]  /*1b880*/  LDSM.16.M88.4 R184, [R200+0x9800] ;  /* 0x00980000c8b8783b */ /* 0x000eee0000000200 */
[-C--:B-1----:R-:W-:Y:S08]  /*1b890*/  HMMA.16816.F32 R20, R176, R192.reuse, R20 ;  /* 0x000000c0b014723c */ /* 0x082ff00000001814 */
[C---:B------:R-:W-:Y:S08]  /*1b8a0*/  HMMA.16816.F32 R24, R188.reuse, R192, R24 ;  /* 0x000000c0bc18723c */ /* 0x040ff00000001818 */
[-C--:B------:R-:W-:Y:S01]  /*1b8b0*/  HMMA.16816.F32 R28, R188, R194.reuse, R28 ;  /* 0x000000c2bc1c723c */ /* 0x080fe2000000181c */
[----:B------:R-:W-:Y:S07]  /*1b8c0*/  LDSM.16.M88.4 R188, [R213] ;  /* 0x00000000d5bc783b */ /* 0x000fee0000000200 */
[----:B------:R-:W-:Y:S01]  /*1b8d0*/  HMMA.16816.F32 R32, R176, R194, R32 ;  /* 0x000000c2b020723c */ /* 0x000fe20000001820 */
[----:B------:R-:W1:Y:S05]  /*1b8e0*/  LDSM.16.M88.4 R176, [R204+0x4000] ;  /* 0x00400000ccb0783b */ /* 0x000e6a0000000200 */
[----:B------:R-:W4:Y:S02]  /*1b8f0*/  LDSM.16.M88.4 R192, [R204+0x6000] ;  /* 0x00600000ccc0783b */ /* 0x000f240000000200 */
[-C--:B--2---:R-:W-:Y:S08]  /*1b900*/  HMMA.16816.F32 R4, R172, R180.reuse, R4 ;  /* 0x000000b4ac04723c */ /* 0x084ff00000001804 */
[C---:B------:R-:W-:Y:S08]  /*1b910*/  HMMA.16816.F32 R8, R196.reuse, R180, R8 ;  /* 0x000000b4c408723c */ /* 0x040ff00000001808 */
[-C--:B------:R-:W-:Y:S08]  /*1b920*/  HMMA.16816.F32 R12, R196, R182.reuse, R12 ;  /* 0x000000b6c40c723c */ /* 0x080ff0000000180c */
[C---:B------:R-:W-:Y:S01]  /*1b930*/  HMMA.16816.F32 R16, R172.reuse, R182, R16 ;  /* 0x000000b6ac10723c */ /* 0x040fe20000001810 */
[----:B------:R-:W2:Y:S07]  /*1b940*/  LDSM.16.M88.4 R180, [R212] ;  /* 0x00000000d4b4783b */ /* 0x000eae0000000200 */
[-C--:B---3--:R-:W-:Y:S08]  /*1b950*/  HMMA.16816.F32 R20, R172, R184.reuse, R20 ;  /* 0x000000b8ac14723c */ /* 0x088ff00000001814 */
[C---:B------:R-:W-:Y:S08]  /*1b960*/  HMMA.16816.F32 R24, R196.reuse, R184, R24 ;  /* 0x000000b8c418723c */ /* 0x040ff00000001818 */
[-C--:B------:R-:W-:Y:S01]  /*1b970*/  HMMA.16816.F32 R28, R196, R186.reuse, R28 ;  /* 0x000000bac41c723c */ /* 0x080fe2000000181c */
[----:B------:R-:W-:Y:S07]  /*1b980*/  LDSM.16.M88.4 R196, [R210+0x6000] ;  /* 0x00600000d2c4783b */ /* 0x000fee0000000200 */
[----:B------:R-:W-:Y:S01]  /*1b990*/  HMMA.16816.F32 R32, R172, R186, R32 ;  /* 0x000000baac20723c */ /* 0x000fe20000001820 */
[----:B------:R-:W-:Y:S05]  /*1b9a0*/  LDSM.16.M88.4 R172, [R210+0x4000] ;  /* 0x00400000d2ac783b */ /* 0x000fea0000000200 */
[----:B------:R-:W3:Y:S02]  /*1b9b0*/  LDSM.16.M88.4 R184, [R209+0x9000] ;  /* 0x00900000d1b8783b */ /* 0x000ee40000000200 */
[-C--:B-1----:R-:W-:Y:S08]  /*1b9c0*/  HMMA.16816.F32 R4, R176, R188.reuse, R4 ;  /* 0x000000bcb004723c */ /* 0x082ff00000001804 */
[C---:B----4-:R-:W-:Y:S08]  /*1b9d0*/  HMMA.16816.F32 R8, R192.reuse, R188, R8 ;  /* 0x000000bcc008723c */ /* 0x050ff00000001808 */
        /* <DEDUP_REMOVED lines=11> */
[C---:B------:R-:W-:Y:S08]  /*1ba90*/  HMMA.16816.F32 R8, R196.reuse, R184, R8 ;  /* 0x000000b8c408723c */ /* 0x040ff00000001808 */
[-C--:B------:R-:W-:Y:S08]  /*1baa0*/  HMMA.16816.F32 R12, R196, R186.reuse, R12 ;  /* 0x000000bac40c723c */ /* 0x080ff0000000180c */
[C---:B------:R-:W-:Y:S01]  /*1bab0*/  HMMA.16816.F32 R16, R172.reuse, R186, R16 ;  /* 0x000000baac10723c */ /* 0x040fe20000001810 */
[----:B------:R-:W3:Y:S01]  /*1bac0*/  LDSM.16.M88.4 R184, [R207+0x1800] ;  /* 0x00180000cfb8783b */ /* 0x000ee20000000200 */
[----:B------:R-:W-:Y:S04]  /*1bad0*/  DEPBAR.LE SB0, 0x0 ;  /* 0x000080000000791a */ /* 0x000fe80000000000 */
[----:B------:R-:W-:Y:S02]  /*1bae0*/  BAR.SYNC.DEFER_BLOCKING 0x0 ;  /* 0x0000000000007b1d */ /* 0x000fe40000010000 */
[-C--:B-1----:R-:W-:Y:S08]  /*1baf0*/  HMMA.16816.F32 R20, R172, R188.reuse, R20 ;  /* 0x000000bcac14723c */ /* 0x082ff00000001814 */
[C---:B------:R-:W-:Y:S08]  /*1bb00*/  HMMA.16816.F32 R24, R196.reuse, R188, R24 ;  /* 0x000000bcc418723c */ /* 0x040ff00000001818 */
[-C--:B------:R-:W-:Y:S07]  /*1bb10*/  HMMA.16816.F32 R28, R196, R190.reuse, R28 ;  /* 0x000000bec41c723c */ /* 0x080fee000000181c */
[----:B------:R-:W-:Y:S01]  /*1bb20*/  IMAD.MOV.U32 R196, RZ, RZ, R244 ;  /* 0x000000ffffc47224 */ /* 0x000fe200078e00f4 */
[----:B------:R-:W-:Y:S04]  /*1bb30*/  HMMA.16816.F32 R32, R172, R190, R32 ;  /* 0x000000beac20723c */ /* 0x000fe80000001820 */
[----:B------:R-:W-:Y:S04]  /*1bb40*/  IMAD.MOV.U32 R197, RZ, RZ, R243 ;  /* 0x000000ffffc57224 */ /* 0x000fe800078e00f3 */
[-C--:B--2---:R-:W-:Y:S08]  /*1bb50*/  HMMA.16816.F32 R4, R176, R180.reuse, R4 ;  /* 0x000000b4b004723c */ /* 0x084ff00000001804 */
[C---:B------:R-:W-:Y:S08]  /*1bb60*/  HMMA.16816.F32 R8, R192.reuse, R180, R8 ;  /* 0x000000b4c008723c */ /* 0x040ff00000001808 */
[-C--:B------:R-:W-:Y:S08]  /*1bb70*/  HMMA.16816.F32 R12, R192, R182.reuse, R12 ;  /* 0x000000b6c00c723c */ /* 0x080ff0000000180c */
[C---:B------:R-:W-:Y:S08]  /*1bb80*/  HMMA.16816.F32 R16, R176.reuse, R182, R16 ;  /* 0x000000b6b010723c */ /* 0x040ff00000001810 */
[-C--:B---3--:R-:W-:Y:S08]  /*1bb90*/  HMMA.16816.F32 R20, R176, R184.reuse, R20 ;  /* 0x000000b8b014723c */ /* 0x088ff00000001814 */
[C---:B------:R-:W-:Y:S08]  /*1bba0*/  HMMA.16816.F32 R24, R192.reuse, R184, R24 ;  /* 0x000000b8c018723c */ /* 0x040ff00000001818 */
[-C--:B------:R-:W-:Y:S08]  /*1bbb0*/  HMMA.16816.F32 R28, R192, R186.reuse, R28 ;  /* 0x000000bac01c723c */ /* 0x080ff0000000181c */
[----:B------:R-:W-:Y:S01]  /*1bbc0*/  HMMA.16816.F32 R32, R176, R186, R32 ;  /* 0x000000bab020723c */ /* 0x000fe20000001820 */
[----:B------:R-:W-:-:S07]  /*1bbd0*/  @P2 BRA `(.L_x_1109) ;  /* 0xfffff43000002947 */ /* 0x000fce000383ffff */
.L_x_1108:
[----:B------:R-:W-:Y:S01]  /*1bbe0*/  FMNMX.FTZ R133, R4, R0, !PT ;  /* 0x0000000004857209 */ /* 0x000fe20007810000 */
[----:B------:R-:W2:Y:S01]  /*1bbf0*/  LDL.64 R192, [R1+0x68] ;  /* 0x0000680001c07983 */ /* 0x000ea20000100a00 */
[----:B------:R-:W-:Y:S01]  /*1bc00*/  FMNMX.FTZ R132, R6, R2, !PT ;  /* 0x0000000206847209 */ /* 0x000fe20007810000 */
[----:B------:R-:W3:Y:S01]  /*1bc10*/  LDC.U8 R243, c[0x0][0x2d8] ;  /* 0x0000b600fff37b82 */ /* 0x000ee20000000000 */
[----:B------:R-:W-:Y:S01]  /*1bc20*/  FMNMX.FTZ R3, R8, R135, !PT ;  /* 0x0000008708037209 */ /* 0x000fe20007810000 */
[----:B------:R-:W-:Y:S01]  /*1bc30*/  UIADD3 UR4, UR31, -0x4498517b, URZ ;  /* 0xbb67ae851f047890 */ /* 0x000fe2000fffe03f */
[----:B------:R-:W-:Y:S01]  /*1bc40*/  FMNMX.FTZ R134, R10, R136, !PT ;  /* 0x000000880a867209 */ /* 0x000fe20007810000 */
[----:B------:R-:W4:Y:S01]  /*1bc50*/  LDL.64 R182, [R1+0x60] ;  /* 0x0000600001b67983 */ /* 0x000f220000100a00 */
[----:B------:R-:W-:Y:S01]  /*1bc60*/  FMNMX.FTZ R137, R5, R133, !PT ;  /* 0x0000008505897209 */ /* 0x000fe20007810000 */
[----:B------:R-:W-:Y:S01]  /*1bc70*/  ULOP3.LUT UR5, UR40, UR31, URZ, 0x3c, !UPT ;  /* 0x0000001f28057292 */ /* 0x000fe2000f8e3c3f */
[----:B------:R-:W-:Y:S02]  /*1bc80*/  FMNMX.FTZ R133, R7, R132, !PT ;  /* 0x0000008407857209 */ /* 0x000fe40007810000 */
[----:B------:R-:W-:Y:S01]  /*1bc90*/  FMNMX.FTZ R132, R9, R3, !PT ;  /* 0x0000000309847209 */ /* 0x000fe20007810000 */
[----:B-1----:R-:W5:Y:S01]  /*1bca0*/  LDL.64 R172, [R1+0x78] ;  /* 0x0000780001ac7983 */ /* 0x002f620000100a00 */
[----:B------:R-:W-:Y:S02]  /*1bcb0*/  FMNMX.FTZ R3, R11, R134, !PT ;  /* 0x000000860b037209 */ /* 0x000fe40007810000 */
[----:B------:R-:W-:Y:S02]  /*1bcc0*/  FMNMX.FTZ R134, R16, R137, !PT ;  /* 0x0000008910867209 */ /* 0x000fe40007810000 */
[----:B------:R-:W-:Y:S01]  /*1bcd0*/  FMNMX.FTZ R133, R18, R133, !PT ;  /* 0x0000008512857209 */ /* 0x000fe20007810000 */
[----:B------:R-:W3:Y:S01]  /*1bce0*/  LDL.64 R184, [R1+0x70] ;  /* 0x0000700001b87983 */ /* 0x000ee20000100a00 */
        /* <DEDUP_REMOVED lines=22> */
[----:B------:R-:W-:Y:S02]  /*1be50*/  LOP3.LUT R139, R241, UR5, RZ, 0x3c, !PT ;  /* 0x00000005f18b7c12 */ /* 0x000fe4000f8e3cff */
[----:B------:R-:W-:Y:S01]  /*1be60*/  FMNMX.FTZ R3, R31, R3, !PT ;  /* 0x000000031f037209 */ /* 0x000fe20007810000 */
[----:B------:R-:W-:Y:S01]  /*1be70*/  SHFL.BFLY PT, R176, R133, 0x2, 0x1f ;  /* 0x0c401f0085b07f89 */ /* 0x000fe200000e0000 */
[----:B------:R-:W-:Y:S01]  /*1be80*/  LOP3.LUT R222, R222, 0xffffffdf, RZ, 0xc0, !PT ;  /* 0xffffffdfdede7812 */ /* 0x000fe200078ec0ff */
[----:B------:R-:W-:Y:S03]  /*1be90*/  IMAD.WIDE.U32 R180, R139, -0x326172a9, RZ ;  /* 0xcd9e8d578bb47825 */ /* 0x000fe600078e00ff */
[----:B------:R-:W-:Y:S03]  /*1bea0*/  @P1 LOP3.LUT R222, R222, 0x20, RZ, 0xfc, !PT ;  /* 0x00000020dede1812 */ /* 0x000fe600078efcff */
[----:B------:R-:W-:Y:S01]  /*1beb0*/  SHFL.BFLY PT, R177, R132, 0x2, 0x1f ;  /* 0x0c401f0084b17f89 */ /* 0x000fe200000e0000 */
[----:B------:R-:W-:Y:S04]  /*1bec0*/  LOP3.LUT R222, R222, 0xffffffef, RZ, 0xc0, !PT ;  /* 0xffffffefdede7812 */ /* 0x000fe800078ec0ff */
[----:B------:R-:W-:Y:S03]  /*1bed0*/  @P0 LOP3.LUT R222, R222, 0x10, RZ, 0xfc, !PT ;  /* 0x00000010dede0812 */ /* 0x000fe600078efcff */
[----:B------:R-:W1:Y:S02]  /*1bee0*/  SHFL.BFLY PT, R178, R3, 0x2, 0x1f ;  /* 0x0c401f0003b27f89 */ /* 0x000e6400000e0000 */
[----:B-1----:R-:W-:Y:S06]  /*1bef0*/  FMNMX.FTZ R3, R3, R178, !PT ;  /* 0x000000b203037209 */ /* 0x002fec0007810000 */
[----:B------:R-:W1:Y:S02]  /*1bf00*/  SHFL.BFLY PT, R179, R3, 0x1, 0x1f ;  /* 0x0c201f0003b37f89 */ /* 0x000e6400000e0000 */
[----:B-1----:R-:W-:Y:S02]  /*1bf10*/  FMNMX.FTZ R3, R3, R179, !PT ;  /* 0x000000b303037209 */ /* 0x002fe40007810000 */
[--C-:B--2---:R-:W-:Y:S05]  /*1bf20*/  LOP3.LUT R138, R193, UR4, R240.reuse, 0x96, !PT ;  /* 0x00000004c18a7c12 */ /* 0x104fea000f8e96f0 */
[----:B------:R-:W-:Y:S01]  /*1bf30*/  IMAD.WIDE.U32 R188, R138, -0x326172a9, RZ ;  /* 0xcd9e8d578abc7825 */ /* 0x000fe200078e00ff */
[----:B----4-:R-:W-:Y:S04]  /*1bf40*/  LOP3.LUT R137, R183, UR4, R240, 0x96, !PT ;  /* 0x00000004b7897c12 */ /* 0x010fe8000f8e96f0 */
[----:B------:R-:W-:Y:S01]  /*1bf50*/  LOP3.LUT R139, R189, UR13, R180, 0x96, !PT ;  /* 0x0000000dbd8b7c12 */ /* 0x000fe2000f8e96b4 */
[----:B------:R-:W-:Y:S01]  /*1bf60*/  IMAD.WIDE.U32 R190, R137, -0x326172a9, RZ ;  /* 0xcd9e8d5789be7825 */ /* 0x000fe200078e00ff */
[----:B-----5:R-:W-:Y:S03]  /*1bf70*/  LOP3.LUT R172, R181, UR14, R172, 0x96, !PT ;  /* 0x0000000eb5ac7c12 */ /* 0x020fe6000f8e96ac */
[----:B------:R-:W-:Y:S01]  /*1bf80*/  IMAD.WIDE.U32 R186, R139, -0x2daee0ad, RZ ;  /* 0xd2511f538bba7825 */ /* 0x000fe200078e00ff */
[----:B------:R-:W-:Y:S02]  /*1bf90*/  LOP3.LUT R137, R191, UR13, R180, 0x96, !PT ;  /* 0x0000000dbf897c12 */ /* 0x000fe4000f8e96b4 */
[----:B---3--:R-:W-:Y:S01]  /*1bfa0*/  LOP3.LUT R138, R181, UR14, R184, 0x96, !PT ;  /* 0x0000000eb58a7c12 */ /* 0x008fe2000f8e96b8 */
[----:B------:R-:W-:Y:S04]  /*1bfb0*/  IMAD.WIDE.U32 R172, R172, -0x2daee0ad, RZ ;  /* 0xd2511f53acac7825 */ /* 0x000fe800078e00ff */
[----:B------:R-:W-:Y:S01]  /*1bfc0*/  IMAD.WIDE.U32 R184, R137, -0x2daee0ad, RZ ;  /* 0xd2511f5389b87825 */ /* 0x000fe200078e00ff */
[----:B------:R-:W-:Y:S02]  /*1bfd0*/  LOP3.LUT R174, R173, UR12, R192, 0x96, !PT ;  /* 0x0000000cadae7c12 */ /* 0x000fe4000f8e96c0 */
[----:B------:R-:W-:Y:S01]  /*1bfe0*/  LOP3.LUT R173, R187, UR10, R172, 0x96, !PT ;  /* 0x0000000abbad7c12 */ /* 0x000fe2000f8e96ac */
[----:B------:R-:W-:Y:S01]  /*1bff0*/  IMAD.WIDE.U32 R138, R138, -0x2daee0ad, RZ ;  /* 0xd2511f538a8a7825 */ /* 0x000fe200078e00ff */
[----:B------:R-:W-:Y:S04]  /*1c000*/  FMNMX.FTZ R137, R133, R176, !PT ;  /* 0x000000b085897209 */ /* 0x000fe80007810000 */
[----:B------:R-:W-:Y:S01]  /*1c010*/  LOP3.LUT R172, R139, UR12, R182, 0x96, !PT ;  /* 0x0000000c8bac7c12 */ /* 0x000fe2000f8e96b6 */
[----:B------:R-:W-:Y:S01]  /*1c020*/  IMAD.WIDE.U32 R182, R173, -0x326172a9, RZ ;  /* 0xcd9e8d57adb67825 */ /* 0x000fe200078e00ff */
[----:B------:R-:W-:Y:S02]  /*1c030*/  LOP3.LUT R139, R185, UR10, R138, 0x96, !PT ;  /* 0x0000000ab98b7c12 */ /* 0x000fe4000f8e968a */
[----:B------:R-:W-:Y:S02]  /*1c040*/  FMNMX.FTZ R138, R134, R175, !PT ;  /* 0x000000af868a7209 */ /* 0x000fe40007810000 */
[----:B------:R-:W-:Y:S01]  /*1c050*/  FMNMX.FTZ R134, R132, R177, !PT ;  /* 0x000000b184867209 */ /* 0x000fe20007810000 */
[----:B------:R-:W-:Y:S01]  /*1c060*/  IMAD.WIDE.U32 R132, R174, -0x326172a9, RZ ;  /* 0xcd9e8d57ae847825 */ /* 0x000fe200078e00ff */
[----:B------:R-:W-:Y:S03]  /*1c070*/  SHFL.BFLY PT, R177, R137, 0x1, 0x1f ;  /* 0x0c201f0089b17f89 */ /* 0x000fe600000e0000 */
[----:B------:R-:W-:Y:S04]  /*1c080*/  IMAD.WIDE.U32 R180, R139, -0x326172a9, RZ ;  /* 0xcd9e8d578bb47825 */ /* 0x000fe800078e00ff */
[----:B------:R-:W-:Y:S01]  /*1c090*/  IMAD.WIDE.U32 R174, R172, -0x326172a9, RZ ;  /* 0xcd9e8d57acae7825 */ /* 0x000fe200078e00ff */
[----:B------:R-:W-:Y:S01]  /*1c0a0*/  LOP3.LUT R172, R133, UR11, R188, 0x96, !PT ;  /* 0x0000000b85ac7c12 */ /* 0x000fe2000f8e96bc */
[----:B------:R-:W1:Y:S01]  /*1c0b0*/  SHFL.BFLY PT, R176, R138, 0x1, 0x1f ;  /* 0x0c201f008ab07f89 */ /* 0x000e6200000e0000 */
[----:B------:R-:W-:Y:S02]  /*1c0c0*/  LOP3.LUT R133, R183, UR9, R132, 0x96, !PT ;  /* 0x00000009b7857c12 */ /* 0x000fe4000f8e9684 */
[----:B------:R-:W-:Y:S01]  /*1c0d0*/  LOP3.LUT R132, R175, UR11, R190, 0x96, !PT ;  /* 0x0000000baf847c12 */ /* 0x000fe2000f8e96be */
[----:B------:R-:W-:Y:S01]  /*1c0e0*/  IMAD.WIDE.U32 R172, R172, -0x2daee0ad, RZ ;  /* 0xd2511f53acac7825 */ /* 0x000fe200078e00ff */
[----:B------:R-:W-:Y:S03]  /*1c0f0*/  LOP3.LUT R139, R181, UR9, R174, 0x96, !PT ;  /* 0x00000009b58b7c12 */ /* 0x000fe6000f8e96ae */
[----:B------:R-:W2:Y:S01]  /*1c100*/  SHFL.BFLY PT, R178, R134, 0x1, 0x1f ;  /* 0x0c201f0086b27f89 */ /* 0x000ea200000e0000 */
[----:B------:R-:W-:Y:S04]  /*1c110*/  IMAD.WIDE.U32 R188, R133, -0x2daee0ad, RZ ;  /* 0xd2511f5385bc7825 */ /* 0x000fe800078e00ff */
[----:B------:R-:W-:Y:S01]  /*1c120*/  IMAD.WIDE.U32 R224, R139, -0x2daee0ad, RZ ;  /* 0xd2511f538be07825 */ /* 0x000fe200078e00ff */
[----:B------:R-:W-:Y:S02]  /*1c130*/  LOP3.LUT R139, R173, UR8, R186, 0x96, !PT ;  /* 0x00000008ad8b7c12 */ /* 0x000fe4000f8e96ba */
[----:B------:R-:W-:Y:S01]  /*1c140*/  LOP3.LUT R172, R189, UR6, R172, 0x96, !PT ;  /* 0x00000006bdac7c12 */ /* 0x000fe2000f8e96ac */
[----:B------:R-:W-:Y:S04]  /*1c150*/  IMAD.WIDE.U32 R132, R132, -0x2daee0ad, RZ ;  /* 0xd2511f5384847825 */ /* 0x000fe800078e00ff */
[----:B------:R-:W-:Y:S01]  /*1c160*/  IMAD.WIDE.U32 R172, R172, -0x326172a9, RZ ;  /* 0xcd9e8d57acac7825 */ /* 0x000fe200078e00ff */
[----:B------:R-:W-:Y:S02]  /*1c170*/  LOP3.LUT R175, R133, UR8, R184, 0x96, !PT ;  /* 0x0000000885af7c12 */ /* 0x000fe4000f8e96b8 */
[----:B------:R-:W-:Y:S01]  /*1c180*/  LOP3.LUT R174, R225, UR6, R132, 0x96, !PT ;  /* 0x00000006e1ae7c12 */ /* 0x000fe2000f8e9684 */
[----:B------:R-:W-:Y:S01]  /*1c190*/  IMAD.WIDE.U32 R184, R139, -0x326172a9, RZ ;  /* 0xcd9e8d578bb87825 */ /* 0x000fe200078e00ff */
[----:B-1----:R-:W-:Y:S02]  /*1c1a0*/  FMNMX.FTZ R133, R138, R176, !PT ;  /* 0x000000b08a857209 */ /* 0x002fe40007810000 */
[----:B------:R-:W-:Y:S01]  /*1c1b0*/  FMNMX.FTZ R132, R137, R177, !PT ;  /* 0x000000b189847209 */ /* 0x000fe20007810000 */
[----:B------:R-:W-:Y:S01]  /*1c1c0*/  IMAD.WIDE.U32 R186, R175, -0x326172a9, RZ ;  /* 0xcd9e8d57afba7825 */ /* 0x000fe200078e00ff */
[----:B------:R-:W-:Y:S02]  /*1c1d0*/  LOP3.LUT R176, R173, UR15, R184, 0x96, !PT ;  /* 0x0000000fadb07c12 */ /* 0x000fe4000f8e96b8 */
[C---:B------:R-:W-:Y:S01]  /*1c1e0*/  FSETP.NEU.FTZ.AND P2, PT, R133.reuse, -INF , PT ;  /* 0xff8000008500780b */ /* 0x040fe20003f5d000 */
[----:B------:R-:W-:Y:S01]  /*1c1f0*/  IMAD.WIDE.U32 R174, R174, -0x326172a9, RZ ;  /* 0xcd9e8d57aeae7825 */ /* 0x000fe200078e00ff */
[----:B------:R-:W-:Y:S02]  /*1c200*/  LOP3.LUT R137, R176, 0xff, RZ, 0xc0, !PT ;  /* 0x000000ffb0897812 */ /* 0x000fe400078ec0ff */
[----:B--2---:R-:W-:Y:S01]  /*1c210*/  FMNMX.FTZ R134, R134, R178, !PT ;  /* 0x000000b286867209 */ /* 0x004fe20007810000 */
[----:B------:R-:W-:Y:S01]  /*1c220*/  FMUL.FTZ R138, R133, c[0x0][0x23c] ;  /* 0x00008f00858a7a20 */ /* 0x000fe20000410000 */
[----:B------:R-:W-:Y:S01]  /*1c230*/  LOP3.LUT R177, R175, UR15, R186, 0x96, !PT ;  /* 0x0000000fafb17c12 */ /* 0x000fe2000f8e96ba */
[C---:B------:R-:W-:Y:S01]  /*1c240*/  FMUL.FTZ R178, R132.reuse, c[0x0][0x23c] ;  /* 0x00008f0084b27a20 */ /* 0x040fe20000410000 */
[----:B------:R-:W-:Y:S01]  /*1c250*/  ISETP.GE.U32.AND P0, PT, R243, R137, PT ;  /* 0x00000089f300720c */ /* 0x000fe20003f06070 */
[----:B------:R-:W-:Y:S01]  /*1c260*/  FADD.FTZ R0, -R133, R0 ;  /* 0x0000000085007221 */ /* 0x000fe20000010100 */
[----:B------:R-:W-:Y:S02]  /*1c270*/  FSETP.NEU.FTZ.AND P4, PT, R132, -INF , PT ;  /* 0xff8000008400780b */ /* 0x000fe40003f9d000 */
[----:B------:R-:W-:Y:S01]  /*1c280*/  LOP3.LUT R137, R177, 0xff, RZ, 0xc0, !PT ;  /* 0x000000ffb1897812 */ /* 0x000fe200078ec0ff */
[----:B------:R-:W-:Y:S01]  /*1c290*/  FMUL.FTZ R0, R0, c[0x0][0x23c] ;  /* 0x00008f0000007a20 */ /* 0x000fe20000410000 */
[----:B------:R-:W-:Y:S02]  /*1c2a0*/  FSEL R138, R138, RZ, P2 ;  /* 0x000000ff8a8a7208 */ /* 0x000fe40001000000 */
[C---:B------:R-:W-:Y:S02]  /*1c2b0*/  ISETP.GE.U32.AND P2, PT, R243.reuse, R137, PT ;  /* 0x00000089f300720c */ /* 0x040fe40003f46070 */
[----:B------:R-:W-:Y:S01]  /*1c2c0*/  FSEL R137, R178, RZ, P4 ;  /* 0x000000ffb2897208 */ /* 0x000fe20002000000 */
[----:B------:R-:W-:Y:S01]  /*1c2d0*/  FFMA.FTZ R4, R4, c[0x0][0x23c], -R138 ;  /* 0x00008f0004047a23 */ /* 0x000fe2000001088a */
[----:B------:R-:W-:Y:S01]  /*1c2e0*/  SHF.R.U32.HI R139, RZ, 0x18, R176 ;  /* 0x00000018ff8b7819 */ /* 0x000fe200000116b0 */
[----:B------:R-:W-:Y:S01]  /*1c2f0*/  FFMA.FTZ R193, R20, c[0x0][0x23c], -R138 ;  /* 0x00008f0014c17a23 */ /* 0x000fe2000001088a */
[----:B------:R-:W-:Y:S01]  /*1c300*/  FSETP.NEU.FTZ.AND P4, PT, R134, -INF , PT ;  /* 0xff8000008600780b */ /* 0x000fe20003f9d000 */
[----:B------:R-:W-:Y:S01]  /*1c310*/  FFMA.FTZ R183, R18, c[0x0][0x23c], -R137 ;  /* 0x00008f0012b77a23 */ /* 0x000fe20000010889 */
[----:B------:R-:W-:Y:S01]  /*1c320*/  ISETP.GE.U32.AND P3, PT, R243, R139, PT ;  /* 0x0000008bf300720c */ /* 0x000fe20003f66070 */
[----:B------:R1:W-:Y:S01]  /*1c330*/  MUFU.EX2 R18, R4 ;  /* 0x0000000400127308 */ /* 0x0003e20000000800 */
[----:B------:R-:W-:Y:S01]  /*1c340*/  LOP3.LUT R182, R185, UR7, R182, 0x96, !PT ;  /* 0x00000007b9b67c12 */ /* 0x000fe2000f8e96b6 */
[----:B------:R-:W-:Y:S01]  /*1c350*/  FFMA.FTZ R139, R5, c[0x0][0x23c], -R138 ;  /* 0x00008f00058b7a23 */ /* 0x000fe2000001088a */
[----:B------:R-:W-:Y:S01]  /*1c360*/  LOP3.LUT R216, R187, UR7, R180, 0x96, !PT ;  /* 0x00000007bbd87c12 */ /* 0x000fe2000f8e96b4 */
[----:B------:R-:W-:Y:S01]  /*1c370*/  FMUL.FTZ R5, R134, c[0x0][0x23c] ;  /* 0x00008f0086057a20 */ /* 0x000fe20000410000 */
[----:B------:R-:W-:Y:S01]  /*1c380*/  LOP3.LUT R181, R172, 0xff, RZ, 0xc0, !PT ;  /* 0x000000ffacb57812 */ /* 0x000fe200078ec0ff */
[--C-:B------:R-:W-:Y:S02]  /*1c390*/  FFMA.FTZ R180, R16, c[0x0][0x23c], -R138.reuse ;  /* 0x00008f0010b47a23 */ /* 0x100fe4000001088a */
[--C-:B------:R-:W-:Y:S01]  /*1c3a0*/  FFMA.FTZ R185, R17, c[0x0][0x23c], -R138.reuse ;  /* 0x00008f0011b97a23 */ /* 0x100fe2000001088a */
[----:B------:R-:W-:Y:S01]  /*1c3b0*/  FSEL R5, R5, RZ, P4 ;  /* 0x000000ff05057208 */ /* 0x000fe20002000000 */
[----:B------:R-:W2:Y:S01]  /*1c3c0*/  MUFU.EX2 R226, R139 ;  /* 0x0000008b00e27308 */ /* 0x000ea20000000800 */
[----:B------:R-:W-:Y:S01]  /*1c3d0*/  FSETP.NEU.FTZ.AND P4, PT, R3, -INF , PT ;  /* 0xff8000000300780b */ /* 0x000fe20003f9d000 */
[--C-:B------:R-:W-:Y:S02]  /*1c3e0*/  FFMA.FTZ R194, R21, c[0x0][0x23c], -R138.reuse ;  /* 0x00008f0015c27a23 */ /* 0x100fe4000001088a */
[--C-:B------:R-:W-:Y:S02]  /*1c3f0*/  FFMA.FTZ R191, R13, c[0x0][0x23c], -R5.reuse ;  /* 0x00008f000dbf7a23 */ /* 0x100fe40000010805 */
[----:B------:R3:W4:Y:S01]  /*1c400*/  LDL.S16 R13, [R1+0x30] ;  /* 0x00003000010d7983 */ /* 0x0007220000100600 */
[--C-:B------:R-:W-:Y:S02]  /*1c410*/  FFMA.FTZ R192, R12, c[0x0][0x23c], -R5.reuse ;  /* 0x00008f000cc07a23 */ /* 0x100fe40000010805 */
[--C-:B------:R-:W-:Y:S01]  /*1c420*/  FFMA.FTZ R225, R24, c[0x0][0x23c], -R5.reuse ;  /* 0x00008f0018e17a23 */ /* 0x100fe20000010805 */
[----:B------:R-:W5:Y:S01]  /*1c430*/  MUFU.EX2 R0, R0 ;  /* 0x0000000000007308 */ /* 0x000f620000000800 */
[--C-:B------:R-:W-:Y:S02]  /*1c440*/  FFMA.FTZ R8, R8, c[0x0][0x23c], -R5.reuse ;  /* 0x00008f0008087a23 */ /* 0x100fe40000010805 */
[--C-:B------:R-:W-:Y:S02]  /*1c450*/  FFMA.FTZ R178, R9, c[0x0][0x23c], -R5.reuse ;  /* 0x00008f0009b27a23 */ /* 0x100fe40000010805 */
[----:B-1----:R-:W-:Y:S02]  /*1c460*/  FMUL.FTZ R4, R3, c[0x0][0x23c] ;  /* 0x00008f0003047a20 */ /* 0x002fe40000410000 */
[--C-:B------:R-:W-:Y:S02]  /*1c470*/  FFMA.FTZ R233, R32, c[0x0][0x23c], -R138.reuse ;  /* 0x00008f0020e97a23 */ /* 0x100fe4000001088a */
[----:B------:R-:W-:Y:S01]  /*1c480*/  FFMA.FTZ R232, R33, c[0x0][0x23c], -R138 ;  /* 0x00008f0021e87a23 */ /* 0x000fe2000001088a */
[----:B------:R-:W-:Y:S01]  /*1c490*/  FSEL R4, R4, RZ, P4 ;  /* 0x000000ff04047208 */ /* 0x000fe20002000000 */
[--C-:B------:R-:W-:Y:S01]  /*1c4a0*/  FFMA.FTZ R228, R25, c[0x0][0x23c], -R5.reuse ;  /* 0x00008f0019e47a23 */ /* 0x100fe20000010805 */
[----:B------:R-:W-:Y:S01]  /*1c4b0*/  IADD3 R198, P4, R196, UR33, RZ ;  /* 0x00000021c4c67c10 */ /* 0x000fe2000ff9e0ff */
[----:B------:R-:W-:Y:S01]  /*1c4c0*/  FFMA.FTZ R235, R28, c[0x0][0x23c], -R5 ;  /* 0x00008f001ceb7a23 */ /* 0x000fe20000010805 */
[----:B--2---:R-:W-:Y:S01]  /*1c4d0*/  F2FP.PACK_AB R138, R226, R18 ;  /* 0x00000012e28a723e */ /* 0x004fe200000000ff */
[--C-:B------:R-:W-:Y:S01]  /*1c4e0*/  FFMA.FTZ R190, R15, c[0x0][0x23c], -R4.reuse ;  /* 0x00008f000fbe7a23 */ /* 0x100fe20000010804 */
[----:B------:R-:W-:Y:S01]  /*1c4f0*/  IADD3.X R199, R197, UR32, RZ, P4, !PT ;  /* 0x00000020c5c77c10 */ /* 0x000fe2000a7fe4ff */
[----:B------:R3:W2:Y:S01]  /*1c500*/  LDL.S16 R15, [R1+0x34] ;  /* 0x00003400010f7983 */ /* 0x0006a20000100600 */
[----:B------:R-:W-:Y:S01]  /*1c510*/  PRMT R139, R138, 0x7632, R139 ;  /* 0x000076328a8b7816 */ /* 0x000fe2000000008b */
[----:B------:R-:W-:Y:S01]  /*1c520*/  FFMA.FTZ R238, R29, c[0x0][0x23c], -R5 ;  /* 0x00008f001dee7a23 */ /* 0x000fe20000010805 */
[----:B------:R-:W-:Y:S01]  /*1c530*/  LOP3.LUT R5, R176, 0xffff, RZ, 0xc0, !PT ;  /* 0x0000ffffb0057812 */ /* 0x000fe200078ec0ff */
[--C-:B------:R-:W-:Y:S01]  /*1c540*/  FFMA.FTZ R227, R26, c[0x0][0x23c], -R4.reuse ;  /* 0x00008f001ae37a23 */ /* 0x100fe20000010804 */
[----:B------:R-:W-:Y:S01]  /*1c550*/  IADD3 R220, P4, R196, UR36, RZ ;  /* 0x00000024c4dc7c10 */ /* 0x000fe2000ff9e0ff */
[--C-:B------:R-:W-:Y:S01]  /*1c560*/  FFMA.FTZ R179, R11, c[0x0][0x23c], -R4.reuse ;  /* 0x00008f000bb37a23 */ /* 0x100fe20000010804 */
[----:B------:R-:W-:Y:S01]  /*1c570*/  SHF.R.U32.HI R5, RZ, 0x8, R5 ;  /* 0x00000008ff057819 */ /* 0x000fe20000011605 */
[C---:B-----5:R-:W-:Y:S01]  /*1c580*/  FMUL.FTZ R16, R0.reuse, R148 ;  /* 0x0000009400107220 */ /* 0x060fe20000410000 */
[----:B------:R-:W-:Y:S01]  /*1c590*/  IADD3.X R221, R197, UR35, RZ, P4, !PT ;  /* 0x00000023c5dd7c10 */ /* 0x000fe2000a7fe4ff */
[C---:B------:R-:W-:Y:S01]  /*1c5a0*/  FMUL.FTZ R17, R0.reuse, R149 ;  /* 0x0000009500117220 */ /* 0x040fe20000410000 */
[----:B------:R-:W-:Y:S01]  /*1c5b0*/  LOP3.LUT R5, R5, 0xffff, RZ, 0xc0, !PT ;  /* 0x0000ffff05057812 */ /* 0x000fe200078ec0ff */
[----:B------:R-:W-:Y:S01]  /*1c5c0*/  FMUL.FTZ R20, R0, R144 ;  /* 0x0000009000147220 */ /* 0x000fe20000410000 */
[----:B------:R-:W-:Y:S01]  /*1c5d0*/  IADD3 R218, P4, R196, UR38, RZ ;  /* 0x00000026c4da7c10 */ /* 0x000fe2000ff9e0ff */
[----:B------:R-:W-:Y:S01]  /*1c5e0*/  FMUL.FTZ R21, R0, R145 ;  /* 0x0000009100157220 */ /* 0x000fe20000410000 */
[----:B------:R-:W-:Y:S01]  /*1c5f0*/  ISETP.GE.U32.AND P5, PT, R243, R5, PT ;  /* 0x00000005f300720c */ /* 0x000fe20003fa6070 */
[--C-:B------:R-:W-:Y:S01]  /*1c600*/  FFMA.FTZ R10, R10, c[0x0][0x23c], -R4.reuse ;  /* 0x00008f000a0a7a23 */ /* 0x100fe20000010804 */
[----:B------:R-:W-:Y:S01]  /*1c610*/  IADD3.X R219, R197, UR37, RZ, P4, !PT ;  /* 0x00000025c5db7c10 */ /* 0x000fe2000a7fe4ff */
[--C-:B------:R-:W-:Y:S01]  /*1c620*/  FFMA.FTZ R189, R14, c[0x0][0x23c], -R4.reuse ;  /* 0x00008f000ebd7a23 */ /* 0x100fe20000010804 */
[----:B------:R-:W-:Y:S01]  /*1c630*/  IADD3 R148, P6, R198, UR42, RZ ;  /* 0x0000002ac6947c10 */ /* 0x000fe2000ffde0ff */
[--C-:B------:R-:W-:Y:S01]  /*1c640*/  FFMA.FTZ R229, R27, c[0x0][0x23c], -R4.reuse ;  /* 0x00008f001be57a23 */ /* 0x100fe20000010804 */
[----:B------:R-:W-:Y:S01]  /*1c650*/  MUFU.EX2 R178, R178 ;  /* 0x000000b200b27308 */ /* 0x000fe20000000800 */
[--C-:B------:R-:W-:Y:S01]  /*1c660*/  FFMA.FTZ R237, R30, c[0x0][0x23c], -R4.reuse ;  /* 0x00008f001eed7a23 */ /* 0x100fe20000010804 */
[----:B------:R-:W-:Y:S01]  /*1c670*/  IADD3.X R149, R199, UR34, RZ, P6, !PT ;  /* 0x00000022c7957c10 */ /* 0x000fe2000b7fe4ff */
[----:B------:R-:W-:Y:S02]  /*1c680*/  FFMA.FTZ R239, R31, c[0x0][0x23c], -R4 ;  /* 0x00008f001fef7a23 */ /* 0x000fe40000010804 */
[C---:B------:R-:W-:Y:S02]  /*1c690*/  FMUL.FTZ R4, R0.reuse, R152 ;  /* 0x0000009800047220 */ /* 0x040fe40000410000 */
[C---:B------:R-:W-:Y:S02]  /*1c6a0*/  FFMA.FTZ R152, R0.reuse, R242, R18 ;  /* 0x000000f200987223 */ /* 0x040fe40000010012 */
[----:B------:R-:W1:Y:S01]  /*1c6b0*/  LDC.U8 R242, c[0x0][0x2d8] ;  /* 0x0000b600fff27b82 */ /* 0x000e620000000000 */
[C---:B------:R-:W-:Y:S01]  /*1c6c0*/  FMUL.FTZ R5, R0.reuse, R153 ;  /* 0x0000009900057220 */ /* 0x040fe20000410000 */
[----:B------:R-:W-:Y:S01]  /*1c6d0*/  MUFU.EX2 R190, R190 ;  /* 0x000000be00be7308 */ /* 0x000fe20000000800 */
[C---:B------:R-:W-:Y:S02]  /*1c6e0*/  FMUL.FTZ R32, R0.reuse, R140 ;  /* 0x0000008c00207220 */ /* 0x040fe40000410000 */
[----:B------:R-:W-:Y:S01]  /*1c6f0*/  FMUL.FTZ R33, R0, R141 ;  /* 0x0000008d00217220 */ /* 0x000fe20000410000 */
[----:B------:R-:W-:Y:S01]  /*1c700*/  PRMT R141, R138, 0x5410, R139 ;  /* 0x000054108a8d7816 */ /* 0x000fe2000000008b */
        /* <DEDUP_REMOVED lines=26> */
[----:B------:R-:W-:Y:S01]  /*1c8b0*/  FMUL.FTZ R129, R0, R129 ;  /* 0x0000008100817220 */ /* 0x000fe20000410000 */
[----:B------:R-:W-:Y:S01]  /*1c8c0*/  SHF.R.U32.HI R0, RZ, 0x18, R177 ;  /* 0x00000018ff007819 */ /* 0x000fe200000116b1 */
[--C-:B------:R-:W-:Y:S02]  /*1c8d0*/  FFMA.FTZ R187, R19, c[0x0][0x23c], -R137.reuse ;  /* 0x00008f0013bb7a23 */ /* 0x100fe40000010889 */
[--C-:B------:R-:W-:Y:S01]  /*1c8e0*/  FFMA.FTZ R195, R22, c[0x0][0x23c], -R137.reuse ;  /* 0x00008f0016c37a23 */ /* 0x100fe20000010889 */
[----:B-1----:R-:W-:Y:S01]  /*1c8f0*/  ISETP.GE.U32.AND P4, PT, R242, R0, PT ;  /* 0x00000000f200720c */ /* 0x002fe20003f86070 */
[--C-:B------:R-:W-:Y:S01]  /*1c900*/  FFMA.FTZ R6, R6, c[0x0][0x23c], -R137.reuse ;  /* 0x00008f0006067a23 */ /* 0x100fe20000010889 */
[----:B------:R-:W-:Y:S01]  /*1c910*/  SHF.R.U32.HI R0, RZ, 0x10, R176 ;  /* 0x00000010ff007819 */ /* 0x000fe200000116b0 */
[--C-:B------:R-:W-:Y:S01]  /*1c920*/  FFMA.FTZ R7, R7, c[0x0][0x23c], -R137.reuse ;  /* 0x00008f0007077a23 */ /* 0x100fe20000010889 */
[----:B------:R-:W-:Y:S01]  /*1c930*/  MUFU.EX2 R176, R185 ;  /* 0x000000b900b07308 */ /* 0x000fe20000000800 */
[--C-:B------:R-:W-:Y:S01]  /*1c940*/  FFMA.FTZ R223, R23, c[0x0][0x23c], -R137.reuse ;  /* 0x00008f0017df7a23 */ /* 0x100fe20000010889 */
[----:B------:R-:W-:Y:S01]  /*1c950*/  LOP3.LUT R0, R0, 0xff, RZ, 0xc0, !PT ;  /* 0x000000ff00007812 */ /* 0x000fe200078ec0ff */
[--C-:B------:R-:W-:Y:S02]  /*1c960*/  FFMA.FTZ R234, R34, c[0x0][0x23c], -R137.reuse ;  /* 0x00008f0022ea7a23 */ /* 0x100fe40000010889 */
[----:B------:R-:W-:Y:S01]  /*1c970*/  FFMA.FTZ R236, R35, c[0x0][0x23c], -R137 ;  /* 0x00008f0023ec7a23 */ /* 0x000fe20000010889 */
[----:B------:R-:W-:Y:S01]  /*1c980*/  ISETP.GE.U32.AND P6, PT, R242, R0, PT ;  /* 0x00000000f200720c */ /* 0x000fe20003fc6070 */
[----:B------:R-:W-:Y:S02]  /*1c990*/  FADD.FTZ R0, -R132, R2 ;  /* 0x0000000284007221 */ /* 0x000fe40000010100 */
[----:B------:R-:W-:Y:S01]  /*1c9a0*/  FADD.FTZ R2, -R134, R135 ;  /* 0x0000008786027221 */ /* 0x000fe20000010100 */
[----:B------:R-:W-:Y:S01]  /*1c9b0*/  MUFU.EX2 R137, R6 ;  /* 0x0000000600897308 */ /* 0x000fe20000000800 */
[----:B------:R-:W-:Y:S02]  /*1c9c0*/  FMUL.FTZ R0, R0, c[0x0][0x23c] ;  /* 0x00008f0000007a20 */ /* 0x000fe40000410000 */
[----:B------:R-:W-:Y:S07]  /*1c9d0*/  FMUL.FTZ R2, R2, c[0x0][0x23c] ;  /* 0x00008f0002027a20 */ /* 0x000fee0000410000 */
[----:B------:R-:W1:Y:S10]  /*1c9e0*/  MUFU.EX2 R0, R0 ;  /* 0x0000000000007308 */ /* 0x000e740000000800 */
[----:B------:R-:W5:Y:S10]  /*1c9f0*/  MUFU.EX2 R153, R7 ;  /* 0x0000000700997308 */ /* 0x000f740000000800 */
[----:B------:R-:W-:Y:S01]  /*1ca00*/  MUFU.EX2 R2, R2 ;  /* 0x0000000200027308 */ /* 0x000fe20000000800 */
[C---:B-1----:R-:W-:Y:S02]  /*1ca10*/  FFMA.FTZ R144, R0.reuse, R217, R137 ;  /* 0x000000d900907223 */ /* 0x042fe40000010089 */
[C---:B------:R-:W-:Y:S02]  /*1ca20*/  FMUL.FTZ R22, R0.reuse, R146 ;  /* 0x0000009200167220 */ /* 0x040fe40000410000 */
[C---:B------:R-:W-:Y:S02]  /*1ca30*/  FMUL.FTZ R6, R0.reuse, R154 ;  /* 0x0000009a00067220 */ /* 0x040fe40000410000 */
[C---:B------:R-:W-:Y:S03]  /*1ca40*/  FMUL.FTZ R18, R0.reuse, R150 ;  /* 0x0000009600127220 */ /* 0x040fe60000410000 */
[----:B------:R-:W-:Y:S01]  /*1ca50*/  MUFU.EX2 R234, R234 ;  /* 0x000000ea00ea7308 */ /* 0x000fe20000000800 */
[C---:B------:R-:W-:Y:S01]  /*1ca60*/  FMUL.FTZ R19, R0.reuse, R151 ;  /* 0x0000009700137220 */ /* 0x040fe20000410000 */
[----:B-----5:R-:W-:Y:S01]  /*1ca70*/  F2FP.PACK_AB R137, R153, R137 ;  /* 0x000000899989723e */ /* 0x020fe200000000ff */
[C---:B------:R-:W-:Y:S02]  /*1ca80*/  FMUL.FTZ R7, R0.reuse, R155 ;  /* 0x0000009b00077220 */ /* 0x040fe40000410000 */
[C---:B------:R-:W-:Y:S01]  /*1ca90*/  FMUL.FTZ R23, R0.reuse, R147 ;  /* 0x0000009300177220 */ /* 0x040fe20000410000 */
[C---:B------:R-:W-:Y:S01]  /*1caa0*/  PRMT R135, R137.reuse, 0x7632, R135 ;  /* 0x0000763289877816 */ /* 0x040fe20000000087 */
[C---:B------:R-:W-:Y:S02]  /*1cab0*/  FMUL.FTZ R34, R0.reuse, R142 ;  /* 0x0000008e00227220 */ /* 0x040fe40000410000 */
[C---:B------:R-:W-:Y:S01]  /*1cac0*/  FMUL.FTZ R35, R0.reuse, R143 ;  /* 0x0000008f00237220 */ /* 0x040fe20000410000 */
[----:B------:R-:W-:Y:S01]  /*1cad0*/  PRMT R140, R137, 0x5410, R135 ;  /* 0x00005410898c7816 */ /* 0x000fe20000000087 */
[----:B------:R-:W-:Y:S01]  /*1cae0*/  FMUL.FTZ R38, R0, R38 ;  /* 0x0000002600267220 */ /* 0x000fe20000410000 */
[----:B------:R-:W-:Y:S01]  /*1caf0*/  LOP3.LUT R143, R172, 0xffff, RZ, 0xc0, !PT ;  /* 0x0000ffffac8f7812 */ /* 0x000fe200078ec0ff */
[C---:B------:R-:W-:Y:S01]  /*1cb00*/  FMUL.FTZ R39, R0.reuse, R39 ;  /* 0x0000002700277220 */ /* 0x040fe20000410000 */
[----:B------:R-:W1:Y:S01]  /*1cb10*/  MUFU.EX2 R142, R8 ;  /* 0x00000008008e7308 */ /* 0x000e620000000800 */
[C---:B------:R-:W-:Y:S01]  /*1cb20*/  FMUL.FTZ R50, R0.reuse, R50 ;  /* 0x0000003200327220 */ /* 0x040fe20000410000 */
[----:B------:R-:W-:Y:S01]  /*1cb30*/  SHF.R.U32.HI R143, RZ, 0x8, R143 ;  /* 0x00000008ff8f7819 */ /* 0x000fe2000001168f */
[C---:B------:R-:W-:Y:S02]  /*1cb40*/  FMUL.FTZ R51, R0.reuse, R51 ;  /* 0x0000003300337220 */ /* 0x040fe40000410000 */
[C---:B------:R-:W-:Y:S01]  /*1cb50*/  FMUL.FTZ R54, R0.reuse, R54 ;  /* 0x0000003600367220 */ /* 0x040fe20000410000 */
[----:B------:R-:W-:Y:S01]  /*1cb60*/  LOP3.LUT R143, R143, 0xffff, RZ, 0xc0, !PT ;  /* 0x0000ffff8f8f7812 */ /* 0x000fe200078ec0ff */
        /* <DEDUP_REMOVED lines=22> */
[C---:B-1----:R-:W-:Y:S01]  /*1ccd0*/  FFMA.FTZ R147, R2.reuse, R230, R142 ;  /* 0x000000e602937223 */ /* 0x042fe2000001008e */
[----:B------:R-:W-:Y:S01]  /*1cce0*/  LOP3.LUT R177, R177, 0xffff, RZ, 0xc0, !PT ;  /* 0x0000ffffb1b17812 */ /* 0x000fe200078ec0ff */
[----:B------:R-:W-:Y:S01]  /*1ccf0*/  FMUL.FTZ R8, R2, R168 ;  /* 0x000000a802087220 */ /* 0x000fe20000410000 */
[----:B------:R-:W-:Y:S01]  /*1cd00*/  LOP3.LUT R0, R0, 0xff, RZ, 0xc0, !PT ;  /* 0x000000ff00007812 */ /* 0x000fe200078ec0ff */
[C---:B------:R-:W-:Y:S01]  /*1cd10*/  FMUL.FTZ R24, R2.reuse, R160 ;  /* 0x000000a002187220 */ /* 0x040fe20000410000 */
[----:B------:R-:W1:Y:S01]  /*1cd20*/  MUFU.EX2 R168, R180 ;  /* 0x000000b400a87308 */ /* 0x000e620000000800 */
[C---:B------:R-:W-:Y:S02]  /*1cd30*/  FMUL.FTZ R25, R2.reuse, R161 ;  /* 0x000000a102197220 */ /* 0x040fe40000410000 */
[C---:B------:R-:W-:Y:S02]  /*1cd40*/  FMUL.FTZ R28, R2.reuse, R156 ;  /* 0x0000009c021c7220 */ /* 0x040fe40000410000 */
[C---:B------:R-:W-:Y:S01]  /*1cd50*/  FMUL.FTZ R29, R2.reuse, R157 ;  /* 0x0000009d021d7220 */ /* 0x040fe20000410000 */
[----:B------:R-:W-:Y:S01]  /*1cd60*/  SHF.R.U32.HI R157, RZ, 0x10, R172 ;  /* 0x00000010ff9d7819 */ /* 0x000fe200000116ac */
        /* <DEDUP_REMOVED lines=9> */
[----:B-1----:R-:W-:Y:S01]  /*1ce00*/  F2FP.PACK_AB R154, R176, R168 ;  /* 0x000000a8b09a723e */ /* 0x002fe200000000ff */
        /* <DEDUP_REMOVED lines=14> */
[C---:B------:R-:W-:Y:S01]  /*1cef0*/  FMUL.FTZ R125, R2.reuse, R125 ;  /* 0x0000007d027d7220 */ /* 0x040fe20000410000 */
[----:B----4-:R-:W-:Y:S05]  /*1cf00*/  @!P5 HADD2 R13, -R139.H0_H0, -RZ.H0_H0 ;  /* 0xa00000ff8b0dd230 */ /* 0x010fea0000000900 */
[----:B------:R-:W-:Y:S04]  /*1cf10*/  PRMT R9, R13, 0x7610, R9 ;  /* 0x000076100d097816 */ /* 0x000fe80000000009 */
[----:B------:R-:W-:Y:S01]  /*1cf20*/  @!P5 PRMT R139, R9, 0x5410, RZ ;  /* 0x00005410098bd816 */ /* 0x000fe200000000ff */
[----:B------:R-:W-:Y:S04]  /*1cf30*/  FMUL.FTZ R9, R2, R169 ;  /* 0x000000a902097220 */ /* 0x000fe80000410000 */
[----:B------:R-:W-:Y:S01]  /*1cf40*/  STG.E.U16 [R196.64+0x2], R139 ;  /* 0x0000028bc4007986 */ /* 0x000fe2000c10151c */
[----:B--2---:R-:W-:Y:S05]  /*1cf50*/  @!P0 HADD2 R15, -R138.H0_H0, -RZ.H0_H0 ;  /* 0xa00000ff8a0f8230 */ /* 0x004fea0000000900 */
[----:B------:R1:W-:Y:S01]  /*1cf60*/  @!P0 STL.S16 [R1+0x34], R15 ;  /* 0x0000340f01008387 */ /* 0x0003e20000100600 */
[----:B------:R-:W-:Y:S03]  /*1cf70*/  PRMT R12, R15, 0x7610, R12 ;  /* 0x000076100f0c7816 */ /* 0x000fe6000000000c */
[----:B------:R2:W-:Y:S01]  /*1cf80*/  @!P5 STL.S16 [R1+0x30], R13 ;  /* 0x0000300d0100d387 */ /* 0x0005e20000100600 */
[----:B------:R-:W-:Y:S01]  /*1cf90*/  ISETP.GE.U32.AND P5, PT, R242, R0, PT ;  /* 0x00000000f200720c */ /* 0x000fe20003fa6070 */
[----:B------:R-:W-:Y:S01]  /*1cfa0*/  FADD.FTZ R0, -R3, R136 ;  /* 0x0000008803007221 */ /* 0x000fe20000010100 */
[----:B------:R-:W-:Y:S01]  /*1cfb0*/  @!P0 PRMT R138, R12, 0x5410, RZ ;  /* 0x000054100c8a8816 */ /* 0x000fe200000000ff */
[----:B------:R3:W4:Y:S01]  /*1cfc0*/  LDL.S16 R26, [R1+0x3c] ;  /* 0x00003c00011a7983 */ /* 0x0007220000100600 */
[----:B------:R-:W-:Y:S01]  /*1cfd0*/  FMUL.FTZ R12, R2, R164 ;  /* 0x000000a4020c7220 */ /* 0x000fe20000410000 */
[----:B------:R-:W-:Y:S01]  /*1cfe0*/  SHF.R.U32.HI R136, RZ, 0x8, R177 ;  /* 0x00000008ff887819 */ /* 0x000fe200000116b1 */
[----:B------:R-:W-:Y:S01]  /*1cff0*/  FMUL.FTZ R0, R0, c[0x0][0x23c] ;  /* 0x00008f0000007a20 */ /* 0x000fe20000410000 */
[----:B------:R-:W5:Y:S01]  /*1d000*/  LDC.U8 R177, c[0x0][0x2d8] ;  /* 0x0000b600ffb17b82 */ /* 0x000f620000000000 */
[----:B------:R-:W-:Y:S01]  /*1d010*/  FADD.FTZ R164, R226, R152 ;  /* 0x00000098e2a47221 */ /* 0x000fe20000010000 */
[----:B------:R-:W-:Y:S01]  /*1d020*/  LOP3.LUT R136, R136, 0xffff, RZ, 0xc0, !PT ;  /* 0x0000ffff88887812 */ /* 0x000fe200078ec0ff */
[----:B------:R3:W-:Y:S01]  /*1d030*/  STG.E.U16 [R196.64], R138 ;  /* 0x0000008ac4007986 */ /* 0x0007e2000c10151c */
[----:B------:R-:W-:Y:S01]  /*1d040*/  F2FP.PACK_AB R152, R150, R151 ;  /* 0x000000979698723e */ /* 0x000fe200000000ff */
[----:B------:R-:W5:Y:S01]  /*1d050*/  MUFU.EX2 R0, R0 ;  /* 0x0000000000007308 */ /* 0x000f620000000800 */
[----:B------:R-:W-:Y:S01]  /*1d060*/  ISETP.GE.U32.AND P0, PT, R242, R143, PT ;  /* 0x0000008ff200720c */ /* 0x000fe20003f06070 */
[----:B-1----:R1:W4:Y:S01]  /*1d070*/  LDL.S16 R15, [R1+0x38] ;  /* 0x00003800010f7983 */ /* 0x0023220000100600 */
[----:B--2---:R-:W-:Y:S01]  /*1d080*/  FMUL.FTZ R13, R2, R165 ;  /* 0x000000a5020d7220 */ /* 0x004fe20000410000 */
[----:B------:R-:W-:Y:S06]  /*1d090*/  F2FP.PACK_AB R2, R178, R142 ;  /* 0x0000008eb202723e */ /* 0x000fec00000000ff */
[----:B------:R-:W2:Y:S01]  /*1d0a0*/  MUFU.EX2 R165, R183 ;  /* 0x000000b700a57308 */ /* 0x000ea20000000800 */
[----:B-----5:R-:W-:Y:S01]  /*1d0b0*/  FFMA.FTZ R145, R0, R231, R151 ;  /* 0x000000e700917223 */ /* 0x020fe20000010097 */
[----:B---3--:R-:W-:Y:S01]  /*1d0c0*/  LOP3.LUT R138, R174, 0xffff, RZ, 0xc0, !PT ;  /* 0x0000ffffae8a7812 */ /* 0x008fe200078ec0ff */
        /* <DEDUP_REMOVED lines=28> */
[----:B------:R-:W-:Y:S01]  /*1d290*/  FADD.FTZ R163, R153, R144 ;  /* 0x0000009099a37221 */ /* 0x000fe20000010000 */
[----:B------:R-:W-:Y:S01]  /*1d2a0*/  PRMT R153, R152, 0x7632, R153 ;  /* 0x0000763298997816 */ /* 0x000fe20000000099 */
[----:B------:R-:W-:Y:S01]  /*1d2b0*/  FADD.FTZ R170, R178, R147 ;  /* 0x00000093b2aa7221 */ /* 0x000fe20000010000 */
[----:B------:R-:W-:Y:S04]  /*1d2c0*/  SHF.R.U32.HI R147, RZ, 0x10, R172 ;  /* 0x00000010ff937819 */ /* 0x000fe800000116ac */
[----:B------:R-:W-:Y:S01]  /*1d2d0*/  LOP3.LUT R147, R147, 0xff, RZ, 0xc0, !PT ;  /* 0x000000ff93937812 */ /* 0x000fe200078ec0ff */
[----:B----4-:R-:W-:Y:S05]  /*1d2e0*/  @!P6 HADD2 R26, -R137.H0_H0, -RZ.H0_H0 ;  /* 0xa00000ff891ae230 */ /* 0x010fea0000000900 */
[----:B------:R3:W-:Y:S01]  /*1d2f0*/  @!P6 STL.S16 [R1+0x3c], R26 ;  /* 0x00003c1a0100e387 */ /* 0x0007e20000100600 */
[----:B------:R-:W-:Y:S04]  /*1d300*/  PRMT R14, R26, 0x7610, R14 ;  /* 0x000076101a0e7816 */ /* 0x000fe8000000000e */
[----:B------:R-:W-:Y:S01]  /*1d310*/  @!P6 PRMT R137, R14, 0x5410, RZ ;  /* 0x000054100e89e816 */ /* 0x000fe200000000ff */
[C---:B------:R-:W-:Y:S01]  /*1d320*/  FMUL.FTZ R14, R0.reuse, R166 ;  /* 0x000000a6000e7220 */ /* 0x040fe20000410000 */
[----:B------:R-:W-:Y:S03]  /*1d330*/  ISETP.GE.U32.AND P6, PT, R177, R136, PT ;  /* 0x00000088b100720c */ /* 0x000fe60003fc6070 */
[----:B------:R4:W-:Y:S01]  /*1d340*/  STG.E.U16 [R198.64], R137 ;  /* 0x00000089c6007986 */ /* 0x0009e2000c10151c */
[----:B------:R-:W-:Y:S05]  /*1d350*/  @!P3 HADD2 R15, -R135.H0_H0, -RZ.H0_H0 ;  /* 0xa00000ff870fb230 */ /* 0x000fea0000000900 */
[----:B------:R5:W-:Y:S01]  /*1d360*/  @!P3 STL.S16 [R1+0x38], R15 ;  /* 0x0000380f0100b387 */ /* 0x000be20000100600 */
[----:B------:R-:W-:Y:S03]  /*1d370*/  PRMT R11, R15, 0x7610, R11 ;  /* 0x000076100f0b7816 */ /* 0x000fe6000000000b */
[----:B------:R1:W2:Y:S01]  /*1d380*/  LDL.S16 R146, [R1+0x50] ;  /* 0x0000500001927983 */ /* 0x0002a20000100600 */
[----:B------:R-:W-:Y:S01]  /*1d390*/  @!P3 PRMT R135, R11, 0x5410, RZ ;  /* 0x000054100b87b816 */ /* 0x000fe200000000ff */
[C---:B------:R-:W-:Y:S01]  /*1d3a0*/  FMUL.FTZ R11, R0.reuse, R171 ;  /* 0x000000ab000b7220 */ /* 0x040fe20000410000 */
[----:B------:R-:W-:Y:S01]  /*1d3b0*/  ISETP.GE.U32.AND P3, PT, R177, R181, PT ;  /* 0x000000b5b100720c */ /* 0x000fe20003f66070 */
[----:B---3--:R-:W-:Y:S01]  /*1d3c0*/  FMUL.FTZ R26, R0, R162 ;  /* 0x000000a2001a7220 */ /* 0x008fe20000410000 */
[----:B------:R-:W-:Y:S01]  /*1d3d0*/  SHF.R.U32.HI R162, RZ, 0x18, R172 ;  /* 0x00000018ffa27819 */ /* 0x000fe200000116ac */
[----:B------:R-:W-:Y:S01]  /*1d3e0*/  FADD.FTZ R171, R150, R145 ;  /* 0x0000009196ab7221 */ /* 0x000fe20000010000 */
[----:B------:R3:W-:Y:S01]  /*1d3f0*/  STG.E.U16 [R198.64+0x2], R135 ;  /* 0x00000287c6007986 */ /* 0x0007e2000c10151c */
[----:B----4-:R-:W-:Y:S01]  /*1d400*/  SHF.R.U32.HI R137, RZ, 0x10, R174 ;  /* 0x00000010ff897819 */ /* 0x010fe200000116ae */
[----:B-----5:R-:W-:Y:S01]  /*1d410*/  FMUL.FTZ R15, R0, R167 ;  /* 0x000000a7000f7220 */ /* 0x020fe20000410000 */
[----:B------:R-:W-:Y:S01]  /*1d420*/  PRMT R0, R2, 0x7610, R0 ;  /* 0x0000761002007816 */ /* 0x000fe20000000000 */
[----:B------:R-:W-:Y:S01]  /*1d430*/  IMAD.WIDE.U32 R166, R182, -0x2daee0ad, RZ ;  /* 0xd2511f53b6a67825 */ /* 0x000fe200078e00ff */
[----:B------:R-:W-:Y:S04]  /*1d440*/  PRMT R2, R2, 0x7632, R2 ;  /* 0x0000763202027816 */ /* 0x000fe80000000002 */
[C-C-:B------:R-:W-:Y:S02]  /*1d450*/  LOP3.LUT R155, R167.reuse, UR16, R188.reuse, 0x96, !PT ;  /* 0x00000010a79b7c12 */ /* 0x140fe4000f8e96bc */
[----:B------:R-:W-:Y:S02]  /*1d460*/  LOP3.LUT R169, R167, UR16, R188, 0x96, !PT ;  /* 0x00000010a7a97c12 */ /* 0x000fe4000f8e96bc */
[----:B---3--:R-:W-:Y:S01]  /*1d470*/  SHF.R.U32.HI R135, RZ, 0x18, R174 ;  /* 0x00000018ff877819 */ /* 0x008fe200000116ae */
[----:B--2---:R-:W-:Y:S05]  /*1d480*/  @!P2 HADD2 R146, -R0.H0_H0, -RZ.H0_H0 ;  /* 0xa00000ff0092a230 */ /* 0x004fea0000000900 */
[----:B------:R2:W-:Y:S01]  /*1d490*/  @!P2 STL.S16 [R1+0x50], R146 ;  /* 0x000050920100a387 */ /* 0x0005e20000100600 */
[----:B------:R-:W-:Y:S03]  /*1d4a0*/  PRMT R142, R146, 0x7610, R142 ;  /* 0x00007610928e7816 */ /* 0x000fe6000000008e */
[----:B------:R1:W3:Y:S04]  /*1d4b0*/  LDL.S16 R226, [R1+0x4c] ;  /* 0x00004c0001e27983 */ /* 0x0002e80000100600 */
[----:B------:R1:W4:Y:S04]  /*1d4c0*/  LDL.S16 R244, [R1+0x48] ;  /* 0x0000480001f47983 */ /* 0x0003280000100600 */
[----:B------:R1:W5:Y:S04]  /*1d4d0*/  LDL.S16 R243, [R1+0x44] ;  /* 0x0000440001f37983 */ /* 0x0003680000100600 */
[----:B------:R1:W5:Y:S04]  /*1d4e0*/  LDL.S16 R231, [R1+0x5c] ;  /* 0x00005c0001e77983 */ /* 0x0003680000100600 */
[----:B------:R1:W5:Y:S04]  /*1d4f0*/  LDL.S16 R230, [R1+0x58] ;  /* 0x0000580001e67983 */ /* 0x0003680000100600 */
[----:B------:R1:W5:Y:S01]  /*1d500*/  LDL.S16 R217, [R1+0x54] ;  /* 0x0000540001d97983 */ /* 0x0003620000100600 */
[----:B--2---:R-:W-:Y:S02]  /*1d510*/  PRMT R146, R0, 0x5410, R2 ;  /* 0x0000541000927816 */ /* 0x004fe40000000002 */
[----:B------:R-:W-:Y:S02]  /*1d520*/  @!P2 PRMT R0, R142, 0x5410, RZ ;  /* 0x000054108e00a816 */ /* 0x000fe400000000ff */
[----:B------:R-:W-:Y:S03]  /*1d530*/  LOP3.LUT R142, R173, UR15, R184, 0x96, !PT ;  /* 0x0000000fad8e7c12 */ /* 0x000fe6000f8e96b8 */
[----:B------:R2:W-:Y:S01]  /*1d540*/  STG.E.U16 [R148.64], R0 ;  /* 0x0000000094007986 */ /* 0x0005e2000c10151c */
[C---:B------:R-:W-:Y:S02]  /*1d550*/  LOP3.LUT R136, R142.reuse, 0xffff, RZ, 0xc0, !PT ;  /* 0x0000ffff8e887812 */ /* 0x040fe400078ec0ff */
[----:B------:R-:W-:Y:S02]  /*1d560*/  LOP3.LUT R144, R142, 0xff, RZ, 0xc0, !PT ;  /* 0x000000ff8e907812 */ /* 0x000fe400078ec0ff */
[----:B------:R-:W-:Y:S02]  /*1d570*/  SHF.R.U32.HI R136, RZ, 0x8, R136 ;  /* 0x00000008ff887819 */ /* 0x000fe40000011688 */
[----:B------:R-:W-:Y:S02]  /*1d580*/  SHF.R.U32.HI R145, RZ, 0x18, R142 ;  /* 0x00000018ff917819 */ /* 0x000fe4000001168e */
[----:B------:R-:W-:Y:S02]  /*1d590*/  PRMT R156, R144, 0x5410, R136 ;  /* 0x00005410909c7816 */ /* 0x000fe40000000088 */
[C---:B------:R-:W-:Y:S02]  /*1d5a0*/  LOP3.LUT R136, R172.reuse, 0xffff, RZ, 0xc0, !PT ;  /* 0x0000ffffac887812 */ /* 0x040fe400078ec0ff */
[----:B------:R-:W-:Y:S01]  /*1d5b0*/  LOP3.LUT R144, R172, 0xff, RZ, 0xc0, !PT ;  /* 0x000000ffac907812 */ /* 0x000fe200078ec0ff */
[----:B------:R-:W1:Y:S01]  /*1d5c0*/  MUFU.EX2 R173, R187 ;  /* 0x000000bb00ad7308 */ /* 0x000e620000000800 */
[----:B------:R-:W-:Y:S02]  /*1d5d0*/  SHF.R.U32.HI R136, RZ, 0x8, R136 ;  /* 0x00000008ff887819 */ /* 0x000fe40000011688 */
[----:B------:R-:W-:Y:S02]  /*1d5e0*/  SHF.R.U32.HI R172, RZ, 0x18, R172 ;  /* 0x00000018ffac7819 */ /* 0x000fe400000116ac */
[----:B------:R-:W-:Y:S02]  /*1d5f0*/  PRMT R158, R144, 0x5410, R136 ;  /* 0x00005410909e7816 */ /* 0x000fe40000000088 */
[----:B------:R-:W-:Y:S02]  /*1d600*/  LOP3.LUT R136, R175, UR15, R186, 0x96, !PT ;  /* 0x0000000faf887c12 */ /* 0x000fe4000f8e96ba */
[----:B------:R-:W-:Y:S02]  /*1d610*/  SHF.R.U32.HI R144, RZ, 0x10, R142 ;  /* 0x00000010ff907819 */ /* 0x000fe4000001168e */
[----:B------:R-:W-:Y:S02]  /*1d620*/  LOP3.LUT R142, R136, 0xffff, RZ, 0xc0, !PT ;  /* 0x0000ffff888e7812 */ /* 0x000fe400078ec0ff */
[----:B------:R-:W-:Y:S01]  /*1d630*/  LOP3.LUT R144, R144, 0xff, RZ, 0xc0, !PT ;  /* 0x000000ff90907812 */ /* 0x000fe200078ec0ff */
[----:B--2---:R-:W-:Y:S01]  /*1d640*/  FADD.FTZ R149, R165, R163 ;  /* 0x000000a3a5957221 */ /* 0x004fe20000010000 */
[----:B------:R-:W-:Y:S01]  /*1d650*/  SHF.R.U32.HI R142, RZ, 0x8, R142 ;  /* 0x00000008ff8e7819 */ /* 0x000fe2000001168e */
[----:B------:R-:W-:Y:S01]  /*1d660*/  FADD.FTZ R148, R168, R164 ;  /* 0x000000a4a8947221 */ /* 0x000fe20000010000 */
[----:B------:R-:W-:Y:S01]  /*1d670*/  PRMT R145, R144, 0x5410, R145 ;  /* 0x0000541090917816 */ /* 0x000fe20000000091 */
[----:B------:R-:W-:Y:S01]  /*1d680*/  MUFU.EX2 R164, R194 ;  /* 0x000000c200a47308 */ /* 0x000fe20000000800 */
[----:B------:R-:W-:Y:S02]  /*1d690*/  LOP3.LUT R144, R136, 0xff, RZ, 0xc0, !PT ;  /* 0x000000ff88907812 */ /* 0x000fe400078ec0ff */
[----:B------:R-:W-:Y:S02]  /*1d6a0*/  PRMT R172, R147, 0x5410, R172 ;  /* 0x0000541093ac7816 */ /* 0x000fe400000000ac */
[----:B------:R-:W-:Y:S02]  /*1d6b0*/  PRMT R161, R144, 0x5410, R142 ;  /* 0x0000541090a17816 */ /* 0x000fe4000000008e */
[--C-:B------:R-:W-:Y:S02]  /*1d6c0*/  SHF.R.U32.HI R144, RZ, 0x10, R136.reuse ;  /* 0x00000010ff907819 */ /* 0x100fe40000011688 */
[----:B------:R-:W-:Y:S01]  /*1d6d0*/  SHF.R.U32.HI R142, RZ, 0x18, R136 ;  /* 0x00000018ff8e7819 */ /* 0x000fe20000011688 */
[----:B------:R-:W-:Y:S01]  /*1d6e0*/  MUFU.EX2 R194, R227 ;  /* 0x000000e300c27308 */ /* 0x000fe20000000800 */
[----:B------:R-:W-:Y:S02]  /*1d6f0*/  LOP3.LUT R136, R144, 0xff, RZ, 0xc0, !PT ;  /* 0x000000ff90887812 */ /* 0x000fe400078ec0ff */
[C---:B-1----:R-:W-:Y:S01]  /*1d700*/  F2FP.PACK_AB R160, R173.reuse, R165 ;  /* 0x000000a5ada0723e */ /* 0x042fe200000000ff */
[----:B------:R-:W-:Y:S01]  /*1d710*/  FADD.FTZ R165, R173, R149 ;  /* 0x00000095ada57221 */ /* 0x000fe20000010000 */
[----:B------:R-:W-:Y:S02]  /*1d720*/  PRMT R150, R136, 0x5410, R142 ;  /* 0x0000541088967816 */ /* 0x000fe4000000008e */
[C---:B------:R-:W-:Y:S02]  /*1d730*/  LOP3.LUT R136, R174.reuse, 0xffff, RZ, 0xc0, !PT ;  /* 0x0000ffffae887812 */ /* 0x040fe400078ec0ff */
[----:B------:R-:W-:Y:S01]  /*1d740*/  LOP3.LUT R142, R174, 0xff, RZ, 0xc0, !PT ;  /* 0x000000ffae8e7812 */ /* 0x000fe200078ec0ff */
[----:B------:R1:W-:Y:S01]  /*1d750*/  MUFU.EX2 R175, R191 ;  /* 0x000000bf00af7308 */ /* 0x0003e20000000800 */
[----:B------:R-:W-:Y:S02]  /*1d760*/  SHF.R.U32.HI R136, RZ, 0x8, R136 ;  /* 0x00000008ff887819 */ /* 0x000fe40000011688 */
[----:B------:R-:W-:Y:S02]  /*1d770*/  PRMT R159, R160, 0x7632, R159 ;  /* 0x00007632a09f7816 */ /* 0x000fe4000000009f */
[----:B------:R-:W-:Y:S02]  /*1d780*/  PRMT R151, R142, 0x5410, R136 ;  /* 0x000054108e977816 */ /* 0x000fe40000000088 */
[----:B------:R-:W-:Y:S02]  /*1d790*/  LOP3.LUT R136, R157, 0xff, RZ, 0xc0, !PT ;  /* 0x000000ff9d887812 */ /* 0x000fe400078ec0ff */
[----:B------:R-:W-:Y:S01]  /*1d7a0*/  PRMT R157, R154, 0x7632, R157 ;  /* 0x000076329a9d7816 */ /* 0x000fe2000000009d */
[----:B------:R-:W-:Y:S01]  /*1d7b0*/  MUFU.EX2 R227, R235 ;  /* 0x000000eb00e37308 */ /* 0x000fe20000000800 */
[----:B------:R-:W-:Y:S02]  /*1d7c0*/  ISETP.GE.U32.AND P1, PT, R177, R136, PT ;  /* 0x00000088b100720c */ /* 0x000fe40003f26070 */
[--C-:B------:R-:W-:Y:S02]  /*1d7d0*/  SHF.R.U32.HI R0, RZ, 0x10, R174.reuse ;  /* 0x00000010ff007819 */ /* 0x100fe400000116ae */
[----:B------:R-:W-:Y:S02]  /*1d7e0*/  LOP3.LUT R136, R174, 0xff, RZ, 0xc0, !PT ;  /* 0x000000ffae887812 */ /* 0x000fe400078ec0ff */
[----:B------:R-:W-:Y:S02]  /*1d7f0*/  SHF.R.U32.HI R174, RZ, 0x18, R174 ;  /* 0x00000018ffae7819 */ /* 0x000fe400000116ae */
[----:B------:R-:W-:Y:S04]  /*1d800*/  LOP3.LUT R0, R0, 0xff, RZ, 0xc0, !PT ;  /* 0x000000ff00007812 */ /* 0x000fe800078ec0ff */
[----:B------:R-:W-:Y:S02]  /*1d810*/  PRMT R174, R0, 0x5410, R174 ;  /* 0x0000541000ae7816 */ /* 0x000fe400000000ae */
[----:B------:R-:W-:Y:S02]  /*1d820*/  LOP3.LUT R0, R137, 0xff, RZ, 0xc0, !PT ;  /* 0x000000ff89007812 */ /* 0x000fe400078ec0ff */
[----:B-1----:R-:W-:Y:S01]  /*1d830*/  F2FP.PACK_AB R191, R232, R233 ;  /* 0x000000e9e8bf723e */ /* 0x002fe200000000ff */
[----:B---3--:R-:W-:Y:S02]  /*1d840*/  @!P6 HADD2 R226, -R2.H0_H0, -RZ.H0_H0 ;  /* 0xa00000ff02e2e230 */ /* 0x008fe40000000900 */
[----:B----4-:R-:W-:Y:S03]  /*1d850*/  @!P5 HADD2 R244, -R152.H0_H0, -RZ.H0_H0 ;  /* 0xa00000ff98f4d230 */ /* 0x010fe60000000900 */
[----:B------:R-:W-:Y:S01]  /*1d860*/  @!P6 STL.S16 [R1+0x4c], R226 ;  /* 0x00004ce20100e387 */ /* 0x000fe20000100600 */
[----:B------:R-:W-:Y:S01]  /*1d870*/  PRMT R147, R226, 0x7610, R147 ;  /* 0x00007610e2937816 */ /* 0x000fe20000000093 */
[----:B-----5:R-:W-:Y:S02]  /*1d880*/  @!P4 HADD2 R243, -R153.H0_H0, -RZ.H0_H0 ;  /* 0xa00000ff99f3c230 */ /* 0x020fe40000000900 */
[----:B------:R1:W2:Y:S01]  /*1d890*/  LDL.S16 R182, [R1+0x40] ;  /* 0x0000400001b67983 */ /* 0x0002a20000100600 */
[----:B------:R-:W-:Y:S01]  /*1d8a0*/  PRMT R180, R244, 0x7610, R180 ;  /* 0x00007610f4b47816 */ /* 0x000fe200000000b4 */
[----:B------:R-:W-:Y:S02]  /*1d8b0*/  @!P3 HADD2 R231, -R154.H0_H0, -RZ.H0_H0 ;  /* 0xa00000ff9ae7b230 */ /* 0x000fe40000000900 */
[----:B------:R3:W-:Y:S01]  /*1d8c0*/  @!P5 STL.S16 [R1+0x48], R244 ;  /* 0x000048f40100d387 */ /* 0x0007e20000100600 */
[----:B------:R-:W-:Y:S01]  /*1d8d0*/  @!P6 PRMT R2, R147, 0x5410, RZ ;  /* 0x000054109302e816 */ /* 0x000fe200000000ff */
[----:B------:R-:W-:Y:S02]  /*1d8e0*/  @!P0 HADD2 R230, -R157.H0_H0, -RZ.H0_H0 ;  /* 0xa00000ff9de68230 */ /* 0x000fe40000000900 */
[----:B------:R4:W-:Y:S01]  /*1d8f0*/  @!P4 STL.S16 [R1+0x44], R243 ;  /* 0x000044f30100c387 */ /* 0x0009e20000100600 */
[----:B------:R-:W-:Y:S01]  /*1d900*/  PRMT R147, R152, 0x5410, R153 ;  /* 0x0000541098937816 */ /* 0x000fe20000000099 */
[----:B------:R-:W-:Y:S02]  /*1d910*/  @!P1 HADD2 R217, -R160.H0_H0, -RZ.H0_H0 ;  /* 0xa00000ffa0d99230 */ /* 0x000fe40000000900 */
[----:B------:R5:W-:Y:S01]  /*1d920*/  @!P3 STL.S16 [R1+0x5c], R231 ;  /* 0x00005ce70100b387 */ /* 0x000be20000100600 */
[----:B------:R-:W-:Y:S02]  /*1d930*/  @!P5 PRMT R152, R180, 0x5410, RZ ;  /* 0x00005410b498d816 */ /* 0x000fe400000000ff */
[C---:B------:R-:W-:Y:S01]  /*1d940*/  ISETP.GE.U32.AND P5, PT, R177.reuse, R181, PT ;  /* 0x000000b5b100720c */ /* 0x040fe20003fa6070 */
[----:B------:R-:W-:Y:S01]  /*1d950*/  @!P0 STL.S16 [R1+0x58], R230 ;  /* 0x000058e601008387 */ /* 0x000fe20000100600 */
[----:B------:R-:W-:Y:S02]  /*1d960*/  ISETP.GE.U32.AND P0, PT, R177, R162, PT ;  /* 0x000000a2b100720c */ /* 0x000fe40003f06070 */
[----:B------:R-:W-:Y:S01]  /*1d970*/  PRMT R179, R243, 0x7610, R179 ;  /* 0x00007610f3b37816 */ /* 0x000fe200000000b3 */
[----:B------:R1:W-:Y:S01]  /*1d980*/  @!P1 STL.S16 [R1+0x54], R217 ;  /* 0x000054d901009387 */ /* 0x0003e20000100600 */
[----:B------:R-:W-:Y:S01]  /*1d990*/  PRMT R178, R231, 0x7610, R178 ;  /* 0x00007610e7b27816 */ /* 0x000fe200000000b2 */
[----:B------:R-:W1:Y:S01]  /*1d9a0*/  MUFU.EX2 R162, R189 ;  /* 0x000000bd00a27308 */ /* 0x000e620000000800 */
[----:B------:R-:W-:Y:S01]  /*1d9b0*/  @!P4 PRMT R153, R179, 0x5410, RZ ;  /* 0x00005410b399c816 */ /* 0x000fe200000000ff */
[----:B------:R-:W-:Y:S01]  /*1d9c0*/  STG.E.U16 [R220.64], R2 ;  /* 0x00000002dc007986 */ /* 0x000fe2000c10151c */
[C---:B------:R-:W-:Y:S02]  /*1d9d0*/  ISETP.GE.U32.AND P4, PT, R177.reuse, R0, PT ;  /* 0x00000000b100720c */ /* 0x040fe40003f86070 */
[----:B------:R-:W-:Y:S01]  /*1d9e0*/  PRMT R0, R154, 0x5410, R157 ;  /* 0x000054109a007816 */ /* 0x000fe2000000009d */
[----:B------:R-:W-:Y:S01]  /*1d9f0*/  STG.E.U16 [R218.64], R152 ;  /* 0x00000098da007986 */ /* 0x000fe2000c10151c */
[----:B------:R-:W-:Y:S02]  /*1da00*/  @!P5 PRMT R154, R178, 0x5410, RZ ;  /* 0x00005410b29ad816 */ /* 0x000fe400000000ff */
[----:B---3--:R-:W-:Y:S01]  /*1da10*/  IADD3 R244, P2, R196, -0x40, RZ ;  /* 0xffffffc0c4f47810 */ /* 0x008fe20007f5e0ff */
[----:B------:R-:W-:Y:S01]  /*1da20*/  STG.E.U16 [R218.64+0x2], R153 ;  /* 0x00000299da007986 */ /* 0x000fe2000c10151c */
[----:B------:R-:W-:Y:S02]  /*1da30*/  ISETP.GE.U32.AND P6, PT, R177, R143, PT ;  /* 0x0000008fb100720c */ /* 0x000fe40003fc6070 */
[----:B----4-:R-:W-:Y:S01]  /*1da40*/  IADD3.X R243, R197, -0x1, RZ, P2, !PT ;  /* 0xffffffffc5f37810 */ /* 0x010fe200017fe4ff */
[----:B------:R-:W-:Y:S01]  /*1da50*/  STG.E.U16 [R196.64+0x10], R154 ;  /* 0x0000109ac4007986 */ /* 0x000fe2000c10151c */
[----:B------:R-:W-:Y:S01]  /*1da60*/  ISETP.GE.U32.AND P2, PT, R177, R135, PT ;  /* 0x00000087b100720c */ /* 0x000fe20003f46070 */
[----:B-----5:R-:W-:Y:S01]  /*1da70*/  MUFU.EX2 R231, R228 ;  /* 0x000000e400e77308 */ /* 0x020fe20000000800 */
[----:B------:R-:W-:Y:S02]  /*1da80*/  SHF.R.U32.HI R135, RZ, 0x8, R138 ;  /* 0x00000008ff877819 */ /* 0x000fe4000001168a */
[----:B------:R-:W-:Y:S02]  /*1da90*/  PRMT R144, R230, 0x7610, R144 ;  /* 0x00007610e6907816 */ /* 0x000fe40000000090 */
[----:B------:R-:W-:Y:S02]  /*1daa0*/  LOP3.LUT R135, R135, 0xffff, RZ, 0xc0, !PT ;  /* 0x0000ffff87877812 */ /* 0x000fe400078ec0ff */
[C---:B------:R-:W-:Y:S01]  /*1dab0*/  ISETP.GE.U32.AND P3, PT, R177.reuse, R136, PT ;  /* 0x00000088b100720c */ /* 0x040fe20003f66070 */
[----:B-1----:R-:W-:Y:S01]  /*1dac0*/  FADD.FTZ R171, R162, R171 ;  /* 0x000000aba2ab7221 */ /* 0x002fe20000010000 */
[----:B------:R-:W-:Y:S01]  /*1dad0*/  ISETP.GE.U32.AND P5, PT, R177, R135, PT ;  /* 0x00000087b100720c */ /* 0x000fe20003fa6070 */
[----:B------:R-:W1:Y:S01]  /*1dae0*/  MUFU.EX2 R228, R236 ;  /* 0x000000ec00e47308 */ /* 0x000e620000000800 */
[----:B------:R-:W-:Y:S01]  /*1daf0*/  LOP3.LUT R135, R155, 0xff, RZ, 0xc0, !PT ;  /* 0x000000ff9b877812 */ /* 0x000fe200078ec0ff */
[----:B------:R-:W-:Y:S01]  /*1db00*/  FADD.FTZ R171, R190, R171 ;  /* 0x000000abbeab7221 */ /* 0x000fe20000010000 */
[----:B------:R-:W-:Y:S02]  /*1db10*/  @!P6 PRMT R157, R144, 0x5410, RZ ;  /* 0x00005410909de816 */ /* 0x000fe400000000ff */
[----:B------:R-:W-:Y:S02]  /*1db20*/  ISETP.GE.U32.AND P6, PT, R177, R135, PT ;  /* 0x00000087b100720c */ /* 0x000fe40003fc6070 */
[----:B------:R-:W-:Y:S01]  /*1db30*/  PRMT R135, R160, 0x5410, R159 ;  /* 0x00005410a0877816 */ /* 0x000fe2000000009f */
[----:B------:R3:W-:Y:S01]  /*1db40*/  STG.E.U16 [R196.64+0x12], R157 ;  /* 0x0000129dc4007986 */ /* 0x0007e2000c10151c */
[----:B------:R-:W-:Y:S01]  /*1db50*/  PRMT R142, R217, 0x7610, R142 ;  /* 0x00007610d98e7816 */ /* 0x000fe2000000008e */
[----:B------:R-:W-:Y:S01]  /*1db60*/  IMAD.WIDE.U32 R216, R216, -0x2daee0ad, RZ ;  /* 0xd2511f53d8d87825 */ /* 0x000fe200078e00ff */
[----:B------:R-:W-:Y:S01]  /*1db70*/  F2FP.PACK_AB R162, R190, R162 ;  /* 0x000000a2bea2723e */ /* 0x000fe200000000ff */
[----:B------:R-:W4:Y:S01]  /*1db80*/  MUFU.EX2 R230, R238 ;  /* 0x000000ee00e67308 */ /* 0x000f220000000800 */
[----:B------:R-:W-:Y:S02]  /*1db90*/  @!P1 PRMT R160, R142, 0x5410, RZ ;  /* 0x000054108ea09816 */ /* 0x000fe400000000ff */
[----:B------:R-:W-:Y:S02]  /*1dba0*/  PRMT R190, R191, 0x7632, R190 ;  /* 0x00007632bfbe7816 */ /* 0x000fe400000000be */
[----:B------:R-:W-:Y:S01]  /*1dbb0*/  LOP3.LUT P1, RZ, R222, 0x20, RZ, 0xc0, !PT ;  /* 0x00000020deff7812 */ /* 0x000fe2000782c0ff */
[----:B------:R-:W-:Y:S01]  /*1dbc0*/  STG.E.U16 [R198.64+0x10], R160 ;  /* 0x000010a0c6007986 */ /* 0x000fe2000c10151c */
[----:B-1----:R-:W-:Y:S01]  /*1dbd0*/  F2FP.PACK_AB R189, R228, R234 ;  /* 0x000000eae4bd723e */ /* 0x002fe200000000ff */
[----:B------:R-:W1:Y:S03]  /*1dbe0*/  LDC.U8 R236, c[0x0][0x2d8] ;  /* 0x0000b600ffec7b82 */ /* 0x000e660000000000 */
[----:B------:R-:W-:Y:S02]  /*1dbf0*/  PRMT R188, R189, 0x7632, R188 ;  /* 0x00007632bdbc7816 */ /* 0x000fe400000000bc */
[----:B---3--:R-:W-:Y:S02]  /*1dc00*/  LOP3.LUT R157, R217, UR16, R224, 0x96, !PT ;  /* 0x00000010d99d7c12 */ /* 0x008fe4000f8e96e0 */
[----:B----4-:R-:W-:Y:S04]  /*1dc10*/  F2FP.PACK_AB R187, R230, R227 ;  /* 0x000000e3e6bb723e */ /* 0x010fe800000000ff */
[----:B------:R-:W-:Y:S01]  /*1dc20*/  PRMT R186, R187, 0x7632, R186 ;  /* 0x00007632bbba7816 */ /* 0x000fe200000000ba */
[----:B--2---:R-:W-:Y:S05]  /*1dc30*/  @!P0 HADD2 R182, -R159.H0_H0, -RZ.H0_H0 ;  /* 0xa00000ff9fb68230 */ /* 0x004fea0000000900 */
[----:B------:R2:W-:Y:S01]  /*1dc40*/  @!P0 STL.S16 [R1+0x40], R182 ;  /* 0x000040b601008387 */ /* 0x0005e20000100600 */
[----:B------:R-:W-:Y:S03]  /*1dc50*/  PRMT R139, R182, 0x7610, R139 ;  /* 0x00007610b68b7816 */ /* 0x000fe6000000008b */
[----:B------:R3:W4:Y:S01]  /*1dc60*/  LDL.S16 R180, [R1+0x24] ;  /* 0x0000240001b47983 */ /* 0x0007220000100600 */
[----:B------:R-:W-:Y:S02]  /*1dc70*/  @!P0 PRMT R159, R139, 0x5410, RZ ;  /* 0x000054108b9f8816 */ /* 0x000fe400000000ff */
[----:B------:R-:W5:Y:S01]  /*1dc80*/  MUFU.EX2 R139, R192 ;  /* 0x000000c0008b7308 */ /* 0x000f620000000800 */
[----:B------:R3:W3:Y:S01]  /*1dc90*/  LDL.S16 R178, [R1+0x20] ;  /* 0x0000200001b27983 */ /* 0x0006e20000100600 */
[----:B------:R-:W-:Y:S03]  /*1dca0*/  LOP3.LUT P0, RZ, R222, 0x10, RZ, 0xc0, !PT ;  /* 0x00000010deff7812 */ /* 0x000fe6000780c0ff */
[----:B------:R1:W3:Y:S04]  /*1dcb0*/  LDL.S16 R179, [R1+0xc] ;  /* 0x00000c0001b37983 */ /* 0x0002e80000100600 */
[----:B------:R-:W-:Y:S01]  /*1dcc0*/  STG.E.U16 [R198.64+0x12], R159 ;  /* 0x0000129fc6007986 */ /* 0x000fe2000c10151c */
[----:B--2---:R-:W-:Y:S02]  /*1dcd0*/  PRMT R182, R242, 0x7054, R242 ;  /* 0x00007054f2b67816 */ /* 0x004fe400000000f2 */
[----:B------:R-:W-:Y:S03]  /*1dce0*/  MUFU.EX2 R242, R223 ;  /* 0x000000df00f27308 */ /* 0x000fe60000000800 */
[--C-:B------:R-:W-:Y:S01]  /*1dcf0*/  HSET2.LE.AND R138, R158, R182.reuse, PT ;  /* 0x000000b69e8a7233 */ /* 0x100fe20003803000 */
[----:B-----5:R-:W-:Y:S01]  /*1dd00*/  F2FP.PACK_AB R158, R175, R139 ;  /* 0x0000008baf9e723e */ /* 0x020fe200000000ff */
[----:B------:R-:W-:Y:S01]  /*1dd10*/  FADD.FTZ R170, R139, R170 ;  /* 0x000000aa8baa7221 */ /* 0x000fe20000010000 */
[--C-:B------:R-:W-:Y:S02]  /*1dd20*/  HSET2.LE.AND R139, R172, R182.reuse, PT ;  /* 0x000000b6ac8b7233 */ /* 0x100fe40003803000 */
[----:B------:R2:W5:Y:S01]  /*1dd30*/  LDL.S16 R172, [R1+0x1c] ;  /* 0x00001c0001ac7983 */ /* 0x0005620000100600 */
[--C-:B------:R-:W-:Y:S01]  /*1dd40*/  HSET2.LE.AND R136, R156, R182.reuse, PT ;  /* 0x000000b69c887233 */ /* 0x100fe20003803000 */
[----:B------:R-:W-:Y:S01]  /*1dd50*/  PRMT R163, R158, 0x7632, R163 ;  /* 0x000076329ea37816 */ /* 0x000fe200000000a3 */
[--C-:B------:R-:W-:Y:S01]  /*1dd60*/  HSET2.LE.AND R137, R145, R182.reuse, PT ;  /* 0x000000b691897233 */ /* 0x100fe20003803000 */
[----:B------:R-:W-:Y:S01]  /*1dd70*/  LOP3.LUT R138, R138, R0, RZ, 0xc0, !PT ;  /* 0x000000008a8a7212 */ /* 0x000fe200078ec0ff */
[--C-:B------:R-:W-:Y:S01]  /*1dd80*/  HSET2.LE.AND R144, R161, R182.reuse, PT ;  /* 0x000000b6a1907233 */ /* 0x100fe20003803000 */
[----:B------:R-:W-:Y:S01]  /*1dd90*/  LOP3.LUT R136, R136, R141, RZ, 0xc0, !PT ;  /* 0x0000008d88887212 */ /* 0x000fe200078ec0ff */
[--C-:B------:R-:W-:Y:S01]  /*1dda0*/  HSET2.LE.AND R145, R150, R182.reuse, PT ;  /* 0x000000b696917233 */ /* 0x100fe20003803000 */
[----:B------:R-:W-:Y:S01]  /*1ddb0*/  LOP3.LUT R137, R137, R140, RZ, 0xc0, !PT ;  /* 0x0000008c89897212 */ /* 0x000fe200078ec0ff */
[----:B------:R-:W1:Y:S01]  /*1ddc0*/  MUFU.EX2 R156, R193 ;  /* 0x000000c1009c7308 */ /* 0x000e620000000800 */
[----:B------:R-:W2:Y:S01]  /*1ddd0*/  LDSM.16.MT88.4 R140, [R201+0xa000] ;  /* 0x00a00000c98c783b */ /* 0x000ea20000004200 */
[----:B------:R-:W-:Y:S01]  /*1dde0*/  LOP3.LUT R144, R144, R146, RZ, 0xc0, !PT ;  /* 0x0000009290907212 */ /* 0x000fe200078ec0ff */
[--C-:B------:R-:W-:Y:S01]  /*1ddf0*/  HSET2.LE.AND R146, R151, R182.reuse, PT ;  /* 0x000000b697927233 */ /* 0x100fe20003803000 */
[----:B------:R-:W-:Y:S01]  /*1de00*/  LOP3.LUT R139, R139, R135, RZ, 0xc0, !PT ;  /* 0x000000878b8b7212 */ /* 0x000fe200078ec0ff */
[----:B------:R-:W-:Y:S01]  /*1de10*/  FADD.FTZ R135, R176, R148 ;  /* 0x00000094b0877221 */ /* 0x000fe20000010000 */
[----:B------:R-:W-:Y:S01]  /*1de20*/  PRMT R161, R162, 0x7632, R161 ;  /* 0x00007632a2a17816 */ /* 0x000fe200000000a1 */
[----:B------:R-:W-:Y:S01]  /*1de30*/  FADD.FTZ R170, R175, R170 ;  /* 0x000000aaafaa7221 */ /* 0x000fe20000010000 */
[----:B------:R-:W-:Y:S01]  /*1de40*/  PRMT R0, R158, 0x5410, R163 ;  /* 0x000054109e007816 */ /* 0x000fe200000000a3 */
[----:B------:R-:W2:Y:S01]  /*1de50*/  LDSM.16.MT88.4 R148, [R203+0xa000] ;  /* 0x00a00000cb94783b */ /* 0x000ea20000004200 */
[----:B------:R-:W-:Y:S01]  /*1de60*/  LOP3.LUT R145, R145, R147, RZ, 0xc0, !PT ;  /* 0x0000009391917212 */ /* 0x000fe200078ec0ff */
[----:B------:R-:W-:Y:S01]  /*1de70*/  HSET2.LE.AND R147, R174, R182, PT ;  /* 0x000000b6ae937233 */ /* 0x000fe20003803000 */
[----:B------:R-:W-:Y:S02]  /*1de80*/  LOP3.LUT R146, R146, R0, RZ, 0xc0, !PT ;  /* 0x0000000092927212 */ /* 0x000fe400078ec0ff */
[----:B------:R-:W-:Y:S04]  /*1de90*/  PRMT R0, R162, 0x5410, R161 ;  /* 0x00005410a2007816 */ /* 0x000fe800000000a1 */
[----:B------:R-:W-:Y:S02]  /*1dea0*/  LOP3.LUT R147, R147, R0, RZ, 0xc0, !PT ;  /* 0x0000000093937212 */ /* 0x000fe400078ec0ff */
[----:B------:R-:W-:Y:S04]  /*1deb0*/  LOP3.LUT R0, R155, 0xffff, RZ, 0xc0, !PT ;  /* 0x0000ffff9b007812 */ /* 0x000fe800078ec0ff */
[----:B------:R-:W-:Y:S01]  /*1dec0*/  SHF.R.U32.HI R0, RZ, 0x8, R0 ;  /* 0x00000008ff007819 */ /* 0x000fe20000011600 */
[----:B-1----:R-:W-:Y:S03]  /*1ded0*/  FADD.FTZ R135, R156, R135 ;  /* 0x000000879c877221 */ /* 0x002fe60000010000 */
[----:B------:R-:W-:Y:S01]  /*1dee0*/  LOP3.LUT R0, R0, 0xffff, RZ, 0xc0, !PT ;  /* 0x0000ffff00007812 */ /* 0x000fe200078ec0ff */
[----:B------:R-:W-:Y:S01]  /*1def0*/  FADD.FTZ R226, R164, R135 ;  /* 0x00000087a4e27221 */ /* 0x000fe20000010000 */
[-C--:B--2---:R-:W-:Y:S08]  /*1df00*/  HMMA.16816.F32 R4, R136, R140.reuse, R4 ;  /* 0x0000008c8804723c */ /* 0x084ff00000001804 */
[C---:B------:R-:W-:Y:S08]  /*1df10*/  HMMA.16816.F32 R8, R144.reuse, R140, R8 ;  /* 0x0000008c9008723c */ /* 0x040ff00000001808 */
[-C--:B------:R-:W-:Y:S08]  /*1df20*/  HMMA.16816.F32 R12, R144, R142.reuse, R12 ;  /* 0x0000008e900c723c */ /* 0x080ff0000000180c */
[C---:B------:R-:W-:Y:S08]  /*1df30*/  HMMA.16816.F32 R16, R136.reuse, R142, R16 ;  /* 0x0000008e8810723c */ /* 0x040ff00000001810 */
[-C--:B------:R-:W-:Y:S08]  /*1df40*/  HMMA.16816.F32 R20, R136, R148.reuse, R20 ;  /* 0x000000948814723c */ /* 0x080ff00000001814 */
[C---:B------:R-:W-:Y:S08]  /*1df50*/  HMMA.16816.F32 R24, R144.reuse, R148, R24 ;  /* 0x000000949018723c */ /* 0x040ff00000001818 */
[-C--:B------:R-:W-:Y:S08]  /*1df60*/  HMMA.16816.F32 R28, R144, R150.reuse, R28 ;  /* 0x00000096901c723c */ /* 0x080ff0000000181c */
[C---:B------:R-:W-:Y:S01]  /*1df70*/  HMMA.16816.F32 R32, R136.reuse, R150, R32 ;  /* 0x000000968820723c */ /* 0x040fe20000001820 */
[----:B----4-:R-:W-:Y:S03]  /*1df80*/  @!P3 HADD2 R180, -R158.H0_H0, -RZ.H0_H0 ;  /* 0xa00000ff9eb4b230 */ /* 0x010fe60000000900 */
[----:B---3--:R-:W-:Y:S02]  /*1df90*/  @!P5 HADD2 R178, -R163.H0_H0, -RZ.H0_H0 ;  /* 0xa00000ffa3b2d230 */ /* 0x008fe40000000900 */
[----:B------:R-:W-:Y:S01]  /*1dfa0*/  @!P3 STL.S16 [R1+0x24], R180 ;  /* 0x000024b40100b387 */ /* 0x000fe20000100600 */
[----:B------:R-:W-:Y:S01]  /*1dfb0*/  PRMT R141, R180, 0x7610, R141 ;  /* 0x00007610b48d7816 */ /* 0x000fe2000000008d */
[----:B------:R-:W-:Y:S02]  /*1dfc0*/  @!P4 HADD2 R179, -R162.H0_H0, -RZ.H0_H0 ;  /* 0xa00000ffa2b3c230 */ /* 0x000fe40000000900 */
[----:B------:R1:W-:Y:S02]  /*1dfd0*/  @!P5 STL.S16 [R1+0x20], R178 ;  /* 0x000020b20100d387 */ /* 0x0003e40000100600 */
[----:B------:R-:W-:Y:S02]  /*1dfe0*/  PRMT R140, R178, 0x7610, R140 ;  /* 0x00007610b28c7816 */ /* 0x000fe4000000008c */
[----:B------:R-:W-:Y:S01]  /*1dff0*/  @!P3 PRMT R158, R141, 0x5410, RZ ;  /* 0x000054108d9eb816 */ /* 0x000fe200000000ff */
[----:B------:R-:W-:Y:S01]  /*1e000*/  LDSM.16.MT88.4 R180, [R203+0xa800] ;  /* 0x00a80000cbb4783b */ /* 0x000fe20000004200 */
[C---:B------:R-:W-:Y:S02]  /*1e010*/  ISETP.GE.U32.AND P3, PT, R177.reuse, R0, PT ;  /* 0x00000000b100720c */ /* 0x040fe40003f66070 */
[--C-:B------:R-:W-:Y:S02]  /*1e020*/  SHF.R.U32.HI R0, RZ, 0x18, R155.reuse ;  /* 0x00000018ff007819 */ /* 0x100fe4000001169b */
[----:B------:R-:W-:Y:S02]  /*1e030*/  @!P5 PRMT R163, R140, 0x5410, RZ ;  /* 0x000054108ca3d816 */ /* 0x000fe400000000ff */
[----:B------:R-:W-:Y:S01]  /*1e040*/  ISETP.GE.U32.AND P5, PT, R177, R0, PT ;  /* 0x00000000b100720c */ /* 0x000fe20003fa6070 */
[----:B------:R-:W2:Y:S01]  /*1e050*/  LDSM.16.MT88.4 R140, [R206+0xa000] ;  /* 0x00a00000ce8c783b */ /* 0x000ea20000004200 */
[----:B------:R-:W-:Y:S02]  /*1e060*/  SHF.R.U32.HI R0, RZ, 0x10, R155 ;  /* 0x00000010ff007819 */ /* 0x000fe4000001169b */
[----:B------:R-:W-:Y:S02]  /*1e070*/  F2FP.PACK_AB R155, R164, R156 ;  /* 0x0000009ca49b723e */ /* 0x000fe400000000ff */
[----:B------:R-:W-:Y:S02]  /*1e080*/  PRMT R168, R179, 0x7610, R168 ;  /* 0x00007610b3a87816 */ /* 0x000fe400000000a8 */
[C---:B------:R-:W-:Y:S01]  /*1e090*/  PRMT R156, R155.reuse, 0x7632, R156 ;  /* 0x000076329b9c7816 */ /* 0x040fe2000000009c */
[----:B------:R3:W-:Y:S01]  /*1e0a0*/  STG.E.U16 [R220.64+0xe], R158 ;  /* 0x00000e9edc007986 */ /* 0x0007e2000c10151c */
[----:B------:R-:W-:Y:S01]  /*1e0b0*/  LOP3.LUT R0, R0, 0xff, RZ, 0xc0, !PT ;  /* 0x000000ff00007812 */ /* 0x000fe200078ec0ff */
[----:B-----5:R-:W-:Y:S01]  /*1e0c0*/  @!P2 HADD2 R172, -R161.H0_H0, -RZ.H0_H0 ;  /* 0xa00000ffa1aca230 */ /* 0x020fe20000000900 */
[----:B------:R-:W-:Y:S01]  /*1e0d0*/  @!P4 PRMT R162, R168, 0x5410, RZ ;  /* 0x00005410a8a2c816 */ /* 0x000fe200000000ff */
[----:B------:R-:W-:Y:S01]  /*1e0e0*/  STG.E.U16 [R220.64+0x10], R163 ;  /* 0x000010a3dc007986 */ /* 0x000fe2000c10151c */
[----:B------:R-:W-:Y:S02]  /*1e0f0*/  PRMT R164, R155, 0x5410, R156 ;  /* 0x000054109ba47816 */ /* 0x000fe4000000009c */
[----:B------:R-:W-:Y:S01]  /*1e100*/  PRMT R148, R172, 0x7610, R148 ;  /* 0x00007610ac947816 */ /* 0x000fe20000000094 */
[----:B-1----:R1:W4:Y:S01]  /*1e110*/  LDL.S16 R178, [R1+0x2c] ;  /* 0x00002c0001b27983 */ /* 0x0023220000100600 */
[----:B------:R-:W-:Y:S02]  /*1e120*/  LOP3.LUT R168, R217, UR16, R224, 0x96, !PT ;  /* 0x00000010d9a87c12 */ /* 0x000fe4000f8e96e0 */
[----:B------:R-:W-:Y:S01]  /*1e130*/  @!P2 PRMT R161, R148, 0x5410, RZ ;  /* 0x0000541094a1a816 */ /* 0x000fe200000000ff */
[----:B------:R-:W-:Y:S01]  /*1e140*/  @!P4 STL.S16 [R1+0xc], R179 ;  /* 0x00000cb30100c387 */ /* 0x000fe20000100600 */
[C---:B------:R-:W-:Y:S01]  /*1e150*/  ISETP.GE.U32.AND P4, PT, R177.reuse, R0, PT ;  /* 0x00000000b100720c */ /* 0x040fe20003f86070 */
[----:B------:R-:W-:Y:S01]  /*1e160*/  MUFU.EX2 R224, R239 ;  /* 0x000000ef00e07308 */ /* 0x000fe20000000800 */
[C---:B------:R-:W-:Y:S01]  /*1e170*/  LOP3.LUT R0, R168.reuse, 0xff, RZ, 0xc0, !PT ;  /* 0x000000ffa8007812 */ /* 0x040fe200078ec0ff */
[----:B------:R1:W5:Y:S04]  /*1e180*/  LDL.S16 R173, [R1+0x18] ;  /* 0x0000180001ad7983 */ /* 0x0003680000100600 */
[----:B------:R1:W-:Y:S01]  /*1e190*/  @!P2 STL.S16 [R1+0x1c], R172 ;  /* 0x00001cac0100a387 */ /* 0x0003e20000100600 */
[----:B------:R-:W-:Y:S02]  /*1e1a0*/  ISETP.GE.U32.AND P2, PT, R177, R0, PT ;  /* 0x00000000b100720c */ /* 0x000fe40003f46070 */
[----:B------:R-:W-:Y:S01]  /*1e1b0*/  LOP3.LUT R0, R168, 0xffff, RZ, 0xc0, !PT ;  /* 0x0000ffffa8007812 */ /* 0x000fe200078ec0ff */
[----:B------:R4:W5:Y:S03]  /*1e1c0*/  LDL.S16 R176, [R1+0x14] ;  /* 0x0000140001b07983 */ /* 0x0009660000100600 */
[----:B------:R-:W-:Y:S01]  /*1e1d0*/  SHF.R.U32.HI R0, RZ, 0x8, R0 ;  /* 0x00000008ff007819 */ /* 0x000fe20000011600 */
[----:B------:R-:W1:Y:S01]  /*1e1e0*/  LDSM.16.MT88.4 R148, [R205+0xa000] ;  /* 0x00a00000cd94783b */ /* 0x000e620000004200 */
[----:B---3--:R-:W-:Y:S02]  /*1e1f0*/  LOP3.LUT R158, R169, 0xffff, RZ, 0xc0, !PT ;  /* 0x0000ffffa99e7812 */ /* 0x008fe400078ec0ff */
[----:B------:R-:W-:Y:S01]  /*1e200*/  LOP3.LUT R0, R0, 0xffff, RZ, 0xc0, !PT ;  /* 0x0000ffff00007812 */ /* 0x000fe200078ec0ff */
[-C--:B--2---:R-:W-:Y:S04]  /*1e210*/  HMMA.16816.F32 R36, R136, R140.reuse, R36 ;  /* 0x0000008c8824723c */ /* 0x084fe80000001824 */
[----:B------:R-:W-:Y:S04]  /*1e220*/  STG.E.U16 [R218.64+0x10], R162 ;  /* 0x000010a2da007986 */ /* 0x000fe8000c10151c */
[C---:B------:R-:W-:Y:S01]  /*1e230*/  HMMA.16816.F32 R40, R144.reuse, R140, R40 ;  /* 0x0000008c9028723c */ /* 0x040fe20000001828 */
[----:B------:R-:W-:Y:S01]  /*1e240*/  STG.E.U16 [R218.64+0x12], R161 ;  /* 0x000012a1da007986 */ /* 0x000fe2000c10151c */
[----:B-1----:R-:W1:Y:S06]  /*1e250*/  MUFU.EX2 R172, R195 ;  /* 0x000000c300ac7308 */ /* 0x002e6c0000000800 */
[-C--:B------:R-:W-:Y:S08]  /*1e260*/  HMMA.16816.F32 R44, R144, R142.reuse, R44 ;  /* 0x0000008e902c723c */ /* 0x080ff0000000182c */
[C---:B------:R-:W-:Y:S08]  /*1e270*/  HMMA.16816.F32 R48, R136.reuse, R142, R48 ;  /* 0x0000008e8830723c */ /* 0x040ff00000001830 */
[-C--:B------:R-:W-:Y:S01]  /*1e280*/  HMMA.16816.F32 R52, R136, R148.reuse, R52 ;  /* 0x000000948834723c */ /* 0x080fe20000001834 */
[----:B-1----:R-:W-:Y:S03]  /*1e290*/  F2FP.PACK_AB R2, R242, R172 ;  /* 0x000000acf202723e */ /* 0x002fe600000000ff */
[----:B------:R-:W-:Y:S01]  /*1e2a0*/  FADD.FTZ R195, R194, R171 ;  /* 0x000000abc2c37221 */ /* 0x000fe20000010000 */
[----:B------:R-:W-:Y:S02]  /*1e2b0*/  F2FP.PACK_AB R194, R229, R194 ;  /* 0x000000c2e5c2723e */ /* 0x000fe400000000ff */
[----:B------:R-:W-:Y:S02]  /*1e2c0*/  PRMT R135, R2, 0x7632, R135 ;  /* 0x0000763202877816 */ /* 0x000fe40000000087 */
[----:B------:R-:W-:Y:S01]  /*1e2d0*/  PRMT R192, R194, 0x7632, R192 ;  /* 0x00007632c2c07816 */ /* 0x000fe200000000c0 */
[C---:B------:R-:W-:Y:S02]  /*1e2e0*/  HMMA.16816.F32 R56, R144.reuse, R148, R56 ;  /* 0x000000949038723c */ /* 0x040fe40000001838 */
[----:B------:R-:W-:Y:S06]  /*1e2f0*/  @!P5 HADD2 R252, -R135.H0_H0, -RZ.H0_H0 ;  /* 0xa00000ff87fcd230 */ /* 0x000fec0000000900 */
[-C--:B------:R-:W-:Y:S08]  /*1e300*/  HMMA.16816.F32 R60, R144, R150.reuse, R60 ;  /* 0x00000096903c723c */ /* 0x080ff0000000183c */
[C---:B------:R-:W-:Y:S01]  /*1e310*/  HMMA.16816.F32 R64, R136.reuse, R150, R64 ;  /* 0x000000968840723c */ /* 0x040fe20000001840 */
[----:B----4-:R-:W-:Y:S05]  /*1e320*/  @!P6 HADD2 R178, -R155.H0_H0, -RZ.H0_H0 ;  /* 0xa00000ff9bb2e230 */ /* 0x010fea0000000900 */
[----:B------:R-:W-:Y:S01]  /*1e330*/  @!P6 STL.S16 [R1+0x2c], R178 ;  /* 0x00002cb20100e387 */ /* 0x000fe20000100600 */
[----:B------:R-:W-:Y:S01]  /*1e340*/  PRMT R140, R178, 0x7610, R140 ;  /* 0x00007610b28c7816 */ /* 0x000fe2000000008c */
[----:B-----5:R-:W-:Y:S02]  /*1e350*/  @!P3 HADD2 R173, -R156.H0_H0, -RZ.H0_H0 ;  /* 0xa00000ff9cadb230 */ /* 0x020fe40000000900 */
[----:B------:R1:W2:Y:S02]  /*1e360*/  LDL.S16 R175, [R1+0x8] ;  /* 0x0000080001af7983 */ /* 0x0002a40000100600 */
[----:B------:R-:W-:Y:S02]  /*1e370*/  @!P6 PRMT R155, R140, 0x5410, RZ ;  /* 0x000054108c9be816 */ /* 0x000fe400000000ff */
[----:B------:R-:W-:Y:S01]  /*1e380*/  ISETP.GE.U32.AND P6, PT, R177, R0, PT ;  /* 0x00000000b100720c */ /* 0x000fe20003fc6070 */
[----:B------:R3:W-:Y:S01]  /*1e390*/  @!P3 STL.S16 [R1+0x18], R173 ;  /* 0x000018ad0100b387 */ /* 0x0007e20000100600 */
[----:B------:R-:W-:Y:S01]  /*1e3a0*/  PRMT R174, R173, 0x7610, R174 ;  /* 0x00007610adae7816 */ /* 0x000fe200000000ae */
[----:B------:R-:W-:Y:S01]  /*1e3b0*/  @!P4 HADD2 R176, -R2.H0_H0, -RZ.H0_H0 ;  /* 0xa00000ff02b0c230 */ /* 0x000fe20000000900 */
[----:B------:R-:W-:Y:S01]  /*1e3c0*/  SHF.R.U32.HI R0, RZ, 0x18, R168 ;  /* 0x00000018ff007819 */ /* 0x000fe200000116a8 */
[----:B------:R-:W4:Y:S01]  /*1e3d0*/  LDSM.16.MT88.4 R140, [R201+0xb000] ;  /* 0x00b00000c98c783b */ /* 0x000f220000004200 */
[----:B------:R-:W-:Y:S02]  /*1e3e0*/  @!P3 PRMT R156, R174, 0x5410, RZ ;  /* 0x00005410ae9cb816 */ /* 0x000fe400000000ff */
[C---:B------:R-:W-:Y:S02]  /*1e3f0*/  ISETP.GE.U32.AND P3, PT, R177.reuse, R0, PT ;  /* 0x00000000b100720c */ /* 0x040fe40003f66070 */
[----:B------:R-:W-:Y:S02]  /*1e400*/  PRMT R148, R176, 0x7610, R148 ;  /* 0x00007610b0947816 */ /* 0x000fe40000000094 */
[----:B------:R-:W-:Y:S01]  /*1e410*/  LOP3.LUT R0, R166, 0xff, RZ, 0xc0, !PT ;  /* 0x000000ffa6007812 */ /* 0x000fe200078ec0ff */
[----:B------:R1:W5:Y:S01]  /*1e420*/  LDL.S16 R174, [R1+0x4] ;  /* 0x0000040001ae7983 */ /* 0x0003620000100600 */
[----:B------:R-:W-:Y:S03]  /*1e430*/  SHF.R.U32.HI R168, RZ, 0x10, R168 ;  /* 0x00000010ffa87819 */ /* 0x000fe600000116a8 */
[----:B------:R-:W-:Y:S01]  /*1e440*/  @!P4 STL.S16 [R1+0x14], R176 ;  /* 0x000014b00100c387 */ /* 0x000fe20000100600 */
[----:B------:R-:W-:Y:S03]  /*1e450*/  LOP3.LUT R168, R168, 0xff, RZ, 0xc0, !PT ;  /* 0x000000ffa8a87812 */ /* 0x000fe600078ec0ff */
[----:B------:R-:W-:Y:S01]  /*1e460*/  STG.E.U16 [R196.64+0x20], R155 ;  /* 0x0000209bc4007986 */ /* 0x000fe2000c10151c */
[----:B---3--:R3:W1:Y:S03]  /*1e470*/  MUFU.EX2 R173, R225 ;  /* 0x000000e100ad7308 */ /* 0x0086660000000800 */
[----:B------:R-:W-:Y:S01]  /*1e480*/  STG.E.U16 [R196.64+0x22], R156 ;  /* 0x0000229cc4007986 */ /* 0x000fe2000c10151c */
[-C--:B----4-:R-:W-:Y:S01]  /*1e490*/  HMMA.16816.F32 R68, R136, R140.reuse, R68 ;  /* 0x0000008c8844723c */ /* 0x090fe20000001844 */
[----:B---3--:R-:W-:Y:S01]  /*1e4a0*/  FADD.FTZ R225, R172, R165 ;  /* 0x000000a5ace17221 */ /* 0x008fe20000010000 */
[----:B------:R-:W-:Y:S01]  /*1e4b0*/  PRMT R165, R2, 0x5410, R135 ;  /* 0x0000541002a57816 */ /* 0x000fe20000000087 */
[----:B------:R3:W4:Y:S01]  /*1e4c0*/  LDL.S16 R172, [R1] ;  /* 0x0000000001ac7983 */ /* 0x0007220000100600 */
[----:B------:R-:W-:Y:S04]  /*1e4d0*/  @!P4 PRMT R2, R148, 0x5410, RZ ;  /* 0x000054109402c816 */ /* 0x000fe800000000ff */
[C---:B------:R-:W-:Y:S01]  /*1e4e0*/  HMMA.16816.F32 R72, R144.reuse, R140, R72 ;  /* 0x0000008c9048723c */ /* 0x040fe20000001848 */
[----:B------:R-:W-:Y:S01]  /*1e4f0*/  ISETP.GE.U32.AND P4, PT, R177, R0, PT ;  /* 0x00000000b100720c */ /* 0x000fe20003f86070 */
[----:B------:R-:W3:Y:S02]  /*1e500*/  LDSM.16.MT88.4 R148, [R203+0xb000] ;  /* 0x00b00000cb94783b */ /* 0x000ee40000004200 */
[----:B-1----:R-:W-:Y:S01]  /*1e510*/  F2FP.PACK_AB R0, R231, R173 ;  /* 0x000000ade700723e */ /* 0x002fe200000000ff */
[----:B------:R-:W-:Y:S01]  /*1e520*/  FADD.FTZ R223, R173, R170 ;  /* 0x000000aaaddf7221 */ /* 0x000fe20000010000 */
[----:B------:R-:W-:Y:S02]  /*1e530*/  @!P5 PRMT R135, R252, 0x5410, RZ ;  /* 0x00005410fc87d816 */ /* 0x000fe400000000ff */
[-C--:B------:R-:W-:Y:S01]  /*1e540*/  HMMA.16816.F32 R76, R144, R142.reuse, R76 ;  /* 0x0000008e904c723c */ /* 0x080fe2000000184c */
[C---:B------:R-:W-:Y:S01]  /*1e550*/  PRMT R193, R0.reuse, 0x7632, R193 ;  /* 0x0000763200c17816 */ /* 0x040fe200000000c1 */
[----:B------:R1:W-:Y:S01]  /*1e560*/  STG.E.U16 [R198.64+0x20], R2 ;  /* 0x00002002c6007986 */ /* 0x0003e2000c10151c */
[----:B------:R-:W-:Y:S02]  /*1e570*/  ISETP.GE.U32.AND P5, PT, R177, R168, PT ;  /* 0x000000a8b100720c */ /* 0x000fe40003fa6070 */
[----:B------:R-:W-:Y:S01]  /*1e580*/  PRMT R154, R0, 0x5410, R193 ;  /* 0x00005410009a7816 */ /* 0x000fe200000000c1 */
[----:B------:R3:W-:Y:S01]  /*1e590*/  STG.E.U16 [R198.64+0x22], R135 ;  /* 0x00002287c6007986 */ /* 0x0007e2000c10151c */
[----:B------:R-:W-:Y:S01]  /*1e5a0*/  LOP3.LUT R140, R166, 0xffff, RZ, 0xc0, !PT ;  /* 0x0000ffffa68c7812 */ /* 0x000fe200078ec0ff */
[C---:B------:R-:W-:Y:S01]  /*1e5b0*/  HMMA.16816.F32 R80, R136.reuse, R142, R80 ;  /* 0x0000008e8850723c */ /* 0x040fe20000001850 */
[----:B------:R-:W-:Y:S03]  /*1e5c0*/  SHF.R.U32.HI R141, RZ, 0x10, R166 ;  /* 0x00000010ff8d7819 */ /* 0x000fe600000116a6 */
[----:B------:R-:W-:Y:S02]  /*1e5d0*/  SHF.R.U32.HI R140, RZ, 0x8, R140 ;  /* 0x00000008ff8c7819 */ /* 0x000fe4000001168c */
[----:B------:R-:W-:Y:S02]  /*1e5e0*/  SHF.R.U32.HI R168, RZ, 0x10, R166 ;  /* 0x00000010ffa87819 */ /* 0x000fe400000116a6 */
[----:B------:R-:W-:Y:S01]  /*1e5f0*/  LOP3.LUT R140, R140, 0xffff, RZ, 0xc0, !PT ;  /* 0x0000ffff8c8c7812 */ /* 0x000fe200078ec0ff */
[----:B------:R-:W-:Y:S03]  /*1e600*/  @!P5 HADD2 R251, -R194.H0_H0, -RZ.H0_H0 ;  /* 0xa00000ffc2fbd230 */ /* 0x000fe60000000900 */
[----:B-1----:R-:W-:Y:S01]  /*1e610*/  PRMT R2, R189, 0x5410, R188 ;  /* 0x00005410bd027816 */ /* 0x002fe200000000bc */
[----:B---3--:R-:W-:Y:S01]  /*1e620*/  IMAD.MOV.U32 R135, RZ, RZ, R134 ;  /* 0x000000ffff877224 */ /* 0x008fe200078e0086 */
[-C--:B------:R-:W-:Y:S08]  /*1e630*/  HMMA.16816.F32 R84, R136, R148.reuse, R84 ;  /* 0x000000948854723c */ /* 0x080ff00000001854 */
[C---:B------:R-:W-:Y:S07]  /*1e640*/  HMMA.16816.F32 R88, R144.reuse, R148, R88 ;  /* 0x000000949058723c */ /* 0x040fee0000001858 */
[----:B------:R-:W-:Y:S01]  /*1e650*/  LOP3.LUT R149, R216, 0xff, RZ, 0xc0, !PT ;  /* 0x000000ffd8957812 */ /* 0x000fe200078ec0ff */
[-C--:B------:R-:W-:Y:S08]  /*1e660*/  HMMA.16816.F32 R92, R144, R150.reuse, R92 ;  /* 0x00000096905c723c */ /* 0x080ff0000000185c */
[C---:B------:R-:W-:Y:S01]  /*1e670*/  HMMA.16816.F32 R96, R136.reuse, R150, R96 ;  /* 0x000000968860723c */ /* 0x040fe20000001860 */
[----:B--2---:R-:W-:Y:S05]  /*1e680*/  @!P2 HADD2 R175, -R0.H0_H0, -RZ.H0_H0 ;  /* 0xa00000ff00afa230 */ /* 0x004fea0000000900 */
[----:B------:R-:W-:Y:S01]  /*1e690*/  @!P2 STL.S16 [R1+0x8], R175 ;  /* 0x000008af0100a387 */ /* 0x000fe20000100600 */
[----:B------:R-:W-:Y:S05]  /*1e6a0*/  PRMT R153, R175, 0x7610, R153 ;  /* 0x00007610af997816 */ /* 0x000fea0000000099 */
[----:B------:R-:W-:Y:S02]  /*1e6b0*/  @!P2 PRMT R0, R153, 0x5410, RZ ;  /* 0x000054109900a816 */ /* 0x000fe400000000ff */
[----:B------:R-:W-:Y:S02]  /*1e6c0*/  PRMT R153, R194, 0x5410, R192 ;  /* 0x00005410c2997816 */ /* 0x000fe400000000c0 */
[----:B------:R-:W-:Y:S01]  /*1e6d0*/  ISETP.GE.U32.AND P2, PT, R177, R140, PT ;  /* 0x0000008cb100720c */ /* 0x000fe20003f46070 */
[----:B------:R-:W-:Y:S01]  /*1e6e0*/  STG.E.U16 [R220.64+0x1e], R0 ;  /* 0x00001e00dc007986 */ /* 0x000fe2000c10151c */
[----:B------:R-:W-:Y:S01]  /*1e6f0*/  LOP3.LUT R140, R141, 0xff, RZ, 0xc0, !PT ;  /* 0x000000ff8d8c7812 */ /* 0x000fe200078ec0ff */
[----:B-----5:R-:W-:Y:S01]  /*1e700*/  @!P6 HADD2 R174, -R193.H0_H0, -RZ.H0_H0 ;  /* 0xa00000ffc1aee230 */ /* 0x020fe20000000900 */
[----:B------:R-:W-:Y:S04]  /*1e710*/  @!P5 PRMT R194, R251, 0x5410, RZ ;  /* 0x00005410fbc2d816 */ /* 0x000fe800000000ff */
[----:B------:R-:W-:Y:S01]  /*1e720*/  @!P6 STL.S16 [R1+0x4], R174 ;  /* 0x000004ae0100e387 */ /* 0x000fe20000100600 */
[----:B------:R-:W-:Y:S03]  /*1e730*/  PRMT R152, R174, 0x7610, R152 ;  /* 0x00007610ae987816 */ /* 0x000fe60000000098 */
[----:B------:R1:W2:Y:S01]  /*1e740*/  LDL.S16 R171, [R1+0x10] ;  /* 0x0000100001ab7983 */ /* 0x0002a20000100600 */
[----:B------:R-:W-:Y:S02]  /*1e750*/  @!P6 PRMT R193, R152, 0x5410, RZ ;  /* 0x0000541098c1e816 */ /* 0x000fe400000000ff */
[C---:B------:R-:W-:Y:S02]  /*1e760*/  ISETP.GE.U32.AND P6, PT, R177.reuse, R140, PT ;  /* 0x0000008cb100720c */ /* 0x040fe40003fc6070 */
[----:B------:R-:W-:Y:S01]  /*1e770*/  SHF.R.U32.HI R140, RZ, 0x18, R166 ;  /* 0x00000018ff8c7819 */ /* 0x000fe200000116a6 */
[----:B------:R-:W-:Y:S01]  /*1e780*/  STG.E.U16 [R220.64+0x20], R193 ;  /* 0x000020c1dc007986 */ /* 0x000fe2000c10151c */
[C---:B------:R-:W-:Y:S02]  /*1e790*/  LOP3.LUT R152, R166.reuse, 0xffff, RZ, 0xc0, !PT ;  /* 0x0000ffffa6987812 */ /* 0x040fe400078ec0ff */
[----:B------:R-:W-:Y:S01]  /*1e7a0*/  ISETP.GE.U32.AND P5, PT, R177, R140, PT ;  /* 0x0000008cb100720c */ /* 0x000fe20003fa6070 */
[----:B------:R-:W-:Y:S01]  /*1e7b0*/  STG.E.U16 [R218.64+0x20], R194 ;  /* 0x000020c2da007986 */ /* 0x000fe2000c10151c */
[----:B------:R-:W-:Y:S02]  /*1e7c0*/  LOP3.LUT R167, R166, 0xff, RZ, 0xc0, !PT ;  /* 0x000000ffa6a77812 */ /* 0x000fe400078ec0ff */
[----:B------:R-:W-:Y:S01]  /*1e7d0*/  SHF.R.U32.HI R148, RZ, 0x8, R152 ;  /* 0x00000008ff947819 */ /* 0x000fe20000011698 */
[----:B------:R-:W3:Y:S01]  /*1e7e0*/  LDSM.16.MT88.4 R140, [R206+0xb000] ;  /* 0x00b00000ce8c783b */ /* 0x000ee20000004200 */
[----:B------:R-:W-:Y:S01]  /*1e7f0*/  SHF.R.U32.HI R166, RZ, 0x18, R166 ;  /* 0x00000018ffa67819 */ /* 0x000fe200000116a6 */
[----:B------:R-:W-:Y:S01]  /*1e800*/  @!P6 HADD2 R250, -R189.H0_H0, -RZ.H0_H0 ;  /* 0xa00000ffbdfae230 */ /* 0x000fe20000000900 */
[----:B------:R-:W-:Y:S02]  /*1e810*/  PRMT R167, R167, 0x5410, R148 ;  /* 0x00005410a7a77816 */ /* 0x000fe40000000094 */
[----:B------:R-:W-:Y:S02]  /*1e820*/  LOP3.LUT R148, R216, 0xffff, RZ, 0xc0, !PT ;  /* 0x0000ffffd8947812 */ /* 0x000fe400078ec0ff */
[----:B------:R-:W-:Y:S01]  /*1e830*/  @!P6 PRMT R189, R250, 0x5410, RZ ;  /* 0x00005410fabde816 */ /* 0x000fe200000000ff */
[----:B------:R-:W-:Y:S01]  /*1e840*/  @!P5 HADD2 R249, -R188.H0_H0, -RZ.H0_H0 ;  /* 0xa00000ffbcf9d230 */ /* 0x000fe20000000900 */
[----:B------:R-:W-:Y:S02]  /*1e850*/  SHF.R.U32.HI R148, RZ, 0x8, R148 ;  /* 0x00000008ff947819 */ /* 0x000fe40000011694 */
[----:B------:R-:W-:Y:S02]  /*1e860*/  LOP3.LUT R152, R216, 0xff, RZ, 0xc0, !PT ;  /* 0x000000ffd8987812 */ /* 0x000fe400078ec0ff */
[----:B------:R-:W-:Y:S01]  /*1e870*/  @!P5 PRMT R188, R249, 0x5410, RZ ;  /* 0x00005410f9bcd816 */ /* 0x000fe200000000ff */
[----:B----4-:R-:W-:Y:S01]  /*1e880*/  @!P3 HADD2 R172, -R192.H0_H0, -RZ.H0_H0 ;  /* 0xa00000ffc0acb230 */ /* 0x010fe20000000900 */
[----:B------:R-:W-:Y:S02]  /*1e890*/  PRMT R178, R152, 0x5410, R148 ;  /* 0x0000541098b27816 */ /* 0x000fe40000000094 */
[----:B------:R-:W-:Y:S02]  /*1e8a0*/  SHF.R.U32.HI R148, RZ, 0x10, R216 ;  /* 0x00000010ff947819 */ /* 0x000fe400000116d8 */
[----:B------:R-:W-:Y:S01]  /*1e8b0*/  PRMT R170, R172, 0x7610, R170 ;  /* 0x00007610acaa7816 */ /* 0x000fe200000000aa */
[----:B------:R-:W-:Y:S01]  /*1e8c0*/  @!P3 STL.S16 [R1], R172 ;  /* 0x000000ac0100b387 */ /* 0x000fe20000100600 */
[----:B------:R-:W-:Y:S02]  /*1e8d0*/  LOP3.LUT R148, R148, 0xff, RZ, 0xc0, !PT ;  /* 0x000000ff94947812 */ /* 0x000fe400078ec0ff */
[----:B------:R-:W-:Y:S02]  /*1e8e0*/  @!P3 PRMT R192, R170, 0x5410, RZ ;  /* 0x00005410aac0b816 */ /* 0x000fe400000000ff */
[----:B------:R1:W4:Y:S01]  /*1e8f0*/  LDL.S16 R170, [R1+0x28] ;  /* 0x0000280001aa7983 */ /* 0x0003220000100600 */
[----:B------:R-:W-:Y:S02]  /*1e900*/  ISETP.GE.U32.AND P3, PT, R177, R149, PT ;  /* 0x00000095b100720c */ /* 0x000fe40003f66070 */
[----:B------:R-:W-:Y:S01]  /*1e910*/  LOP3.LUT R149, R168, 0xff, RZ, 0xc0, !PT ;  /* 0x000000ffa8957812 */ /* 0x000fe200078ec0ff */
[----:B------:R-:W-:Y:S01]  /*1e920*/  STG.E.U16 [R218.64+0x22], R192 ;  /* 0x000022c0da007986 */ /* 0x000fe2000c10151c */
[----:B------:R-:W-:Y:S02]  /*1e930*/  LOP3.LUT R152, R216, 0xffff, RZ, 0xc0, !PT ;  /* 0x0000ffffd8987812 */ /* 0x000fe400078ec0ff */
[----:B------:R-:W-:Y:S01]  /*1e940*/  PRMT R166, R149, 0x5410, R166 ;  /* 0x0000541095a67816 */ /* 0x000fe200000000a6 */
[----:B------:R-:W5:Y:S01]  /*1e950*/  MUFU.EX2 R217, R237 ;  /* 0x000000ed00d97308 */ /* 0x000f620000000800 */
[----:B------:R-:W-:Y:S02]  /*1e960*/  SHF.R.U32.HI R149, RZ, 0x18, R216 ;  /* 0x00000018ff957819 */ /* 0x000fe400000116d8 */
[----:B------:R-:W-:Y:S02]  /*1e970*/  SHF.R.U32.HI R152, RZ, 0x8, R152 ;  /* 0x00000008ff987819 */ /* 0x000fe40000011698 */
[----:B------:R-:W-:Y:S01]  /*1e980*/  PRMT R179, R148, 0x5410, R149 ;  /* 0x0000541094b37816 */ /* 0x000fe20000000095 */
[-C--:B---3--:R-:W-:Y:S01]  /*1e990*/  HMMA.16816.F32 R100, R136, R140.reuse, R100 ;  /* 0x0000008c8864723c */ /* 0x088fe20000001864 */
[----:B------:R-:W3:Y:S01]  /*1e9a0*/  LDSM.16.MT88.4 R148, [R205+0xb000] ;  /* 0x00b00000cd94783b */ /* 0x000ee20000004200 */
[----:B------:R-:W-:Y:S06]  /*1e9b0*/  @!P3 HADD2 R248, -R187.H0_H0, -RZ.H0_H0 ;  /* 0xa00000ffbbf8b230 */ /* 0x000fec0000000900 */
[C---:B------:R-:W-:Y:S07]  /*1e9c0*/  HMMA.16816.F32 R104, R144.reuse, R140, R104 ;  /* 0x0000008c9068723c */ /* 0x040fee0000001868 */
[----:B------:R-:W-:Y:S01]  /*1e9d0*/  LOP3.LUT R140, R152, 0xffff, RZ, 0xc0, !PT ;  /* 0x0000ffff988c7812 */ /* 0x000fe200078ec0ff */
[-C--:B------:R-:W-:Y:S01]  /*1e9e0*/  HMMA.16816.F32 R108, R144, R142.reuse, R108 ;  /* 0x0000008e906c723c */ /* 0x080fe2000000186c */
[----:B------:R-:W-:Y:S03]  /*1e9f0*/  PRMT R152, R191, 0x5410, R190 ;  /* 0x00005410bf987816 */ /* 0x000fe600000000be */
[----:B-----5:R-:W-:Y:S04]  /*1ea00*/  F2FP.PACK_AB R185, R224, R217 ;  /* 0x000000d9e0b9723e */ /* 0x020fe800000000ff */
[C---:B------:R-:W-:Y:S01]  /*1ea10*/  HMMA.16816.F32 R112, R136.reuse, R142, R112 ;  /* 0x0000008e8870723c */ /* 0x040fe20000001870 */
[C---:B------:R-:W-:Y:S04]  /*1ea20*/  PRMT R184, R185.reuse, 0x7632, R184 ;  /* 0x00007632b9b87816 */ /* 0x040fe800000000b8 */
[----:B------:R-:W-:Y:S02]  /*1ea30*/  PRMT R0, R185, 0x5410, R184 ;  /* 0x00005410b9007816 */ /* 0x000fe400000000b8 */
[----:B------:R-:W-:Y:S01]  /*1ea40*/  SHF.R.U32.HI R142, RZ, 0x8, R158 ;  /* 0x00000008ff8e7819 */ /* 0x000fe2000001169e */
[-C--:B---3--:R-:W-:Y:S08]  /*1ea50*/  HMMA.16816.F32 R116, R136, R148.reuse, R116 ;  /* 0x000000948874723c */ /* 0x088ff00000001874 */
[C---:B------:R-:W-:Y:S08]  /*1ea60*/  HMMA.16816.F32 R120, R144.reuse, R148, R120 ;  /* 0x000000949078723c */ /* 0x040ff00000001878 */
[-C--:B------:R-:W-:Y:S08]  /*1ea70*/  HMMA.16816.F32 R124, R144, R150.reuse, R124 ;  /* 0x00000096907c723c */ /* 0x080ff0000000187c */
[----:B------:R-:W-:Y:S01]  /*1ea80*/  HMMA.16816.F32 R128, R136, R150, R128 ;  /* 0x000000968880723c */ /* 0x000fe20000001880 */
[----:B------:R-:W-:Y:S03]  /*1ea90*/  LDSM.16.MT88.4 R136, [R206+0xa800] ;  /* 0x00a80000ce88783b */ /* 0x000fe60000004200 */
[----:B--2---:R-:W-:Y:S05]  /*1eaa0*/  @!P4 HADD2 R171, -R191.H0_H0, -RZ.H0_H0 ;  /* 0xa00000ffbfabc230 */ /* 0x004fea0000000900 */
[----:B------:R-:W-:Y:S03]  /*1eab0*/  @!P4 STL.S16 [R1+0x10], R171 ;  /* 0x000010ab0100c387 */ /* 0x000fe60000100600 */
[----:B------:R-:W-:Y:S04]  /*1eac0*/  PRMT R159, R171, 0x7610, R159 ;  /* 0x00007610ab9f7816 */ /* 0x000fe8000000009f */
[----:B------:R-:W-:Y:S02]  /*1ead0*/  @!P4 PRMT R191, R159, 0x5410, RZ ;  /* 0x000054109fbfc816 */ /* 0x000fe400000000ff */
[----:B------:R-:W-:Y:S02]  /*1eae0*/  ISETP.GE.U32.AND P4, PT, R236, R140, PT ;  /* 0x0000008cec00720c */ /* 0x000fe40003f86070 */
[--C-:B------:R-:W-:Y:S01]  /*1eaf0*/  SHF.R.U32.HI R140, RZ, 0x10, R216.reuse ;  /* 0x00000010ff8c7819 */ /* 0x100fe200000116d8 */
[----:B------:R-:W-:Y:S01]  /*1eb00*/  STG.E.U16 [R196.64+0x30], R191 ;  /* 0x000030bfc4007986 */ /* 0x000fe2000c10151c */
[----:B------:R-:W-:Y:S02]  /*1eb10*/  SHF.R.U32.HI R216, RZ, 0x18, R216 ;  /* 0x00000018ffd87819 */ /* 0x000fe400000116d8 */
[----:B------:R-:W-:Y:S02]  /*1eb20*/  LOP3.LUT R140, R140, 0xff, RZ, 0xc0, !PT ;  /* 0x000000ff8c8c7812 */ /* 0x000fe400078ec0ff */
[----:B------:R-:W-:Y:S05]  /*1eb30*/  ISETP.GE.U32.AND P6, PT, R236, R216, PT ;  /* 0x000000d8ec00720c */ /* 0x000fea0003fc6070 */
[----:B------:R-:W-:Y:S08]  /*1eb40*/  @!P4 HADD2 R247, -R186.H0_H0, -RZ.H0_H0 ;  /* 0xa00000ffbaf7c230 */ /* 0x000ff00000000900 */
[----:B------:R-:W-:Y:S05]  /*1eb50*/  @!P6 HADD2 R245, -R184.H0_H0, -RZ.H0_H0 ;  /* 0xa00000ffb8f5e230 */ /* 0x000fea0000000900 */
[----:B------:R-:W-:Y:S01]  /*1eb60*/  @!P6 PRMT R184, R245, 0x5410, RZ ;  /* 0x00005410f5b8e816 */ /* 0x000fe200000000ff */
[----:B----4-:R-:W-:Y:S05]  /*1eb70*/  @!P2 HADD2 R170, -R190.H0_H0, -RZ.H0_H0 ;  /* 0xa00000ffbeaaa230 */ /* 0x010fea0000000900 */
[----:B------:R2:W-:Y:S01]  /*1eb80*/  @!P2 STL.S16 [R1+0x28], R170 ;  /* 0x000028aa0100a387 */ /* 0x0005e20000100600 */
[----:B------:R-:W-:Y:S04]  /*1eb90*/  PRMT R141, R170, 0x7610, R141 ;  /* 0x00007610aa8d7816 */ /* 0x000fe8000000008d */
[----:B------:R-:W-:Y:S02]  /*1eba0*/  @!P2 PRMT R190, R141, 0x5410, RZ ;  /* 0x000054108dbea816 */ /* 0x000fe400000000ff */
[----:B------:R-:W-:Y:S02]  /*1ebb0*/  ISETP.GE.U32.AND P2, PT, R236, R140, PT ;  /* 0x0000008cec00720c */ /* 0x000fe40003f46070 */
[----:B------:R-:W-:Y:S01]  /*1ebc0*/  LOP3.LUT R140, R169, 0xff, RZ, 0xc0, !PT ;  /* 0x000000ffa98c7812 */ /* 0x000fe200078ec0ff */
[----:B------:R-:W-:Y:S01]  /*1ebd0*/  STG.E.U16 [R196.64+0x32], R190 ;  /* 0x000032bec4007986 */ /* 0x000fe2000c10151c */
[--C-:B------:R-:W-:Y:S02]  /*1ebe0*/  SHF.R.U32.HI R141, RZ, 0x10, R169.reuse ;  /* 0x00000010ff8d7819 */ /* 0x100fe400000116a9 */
[----:B------:R-:W-:Y:S01]  /*1ebf0*/  PRMT R142, R140, 0x5410, R142 ;  /* 0x000054108c8e7816 */ /* 0x000fe2000000008e */
[----:B------:R-:W-:Y:S01]  /*1ec00*/  STG.E.U16 [R198.64+0x30], R189 ;  /* 0x000030bdc6007986 */ /* 0x000fe2000c10151c */
[----:B------:R-:W-:Y:S02]  /*1ec10*/  LOP3.LUT R141, R141, 0xff, RZ, 0xc0, !PT ;  /* 0x000000ff8d8d7812 */ /* 0x000fe400078ec0ff */
[----:B------:R-:W-:Y:S01]  /*1ec20*/  SHF.R.U32.HI R169, RZ, 0x18, R169 ;  /* 0x00000018ffa97819 */ /* 0x000fe200000116a9 */
[----:B------:R-:W-:Y:S01]  /*1ec30*/  STG.E.U16 [R198.64+0x32], R188 ;  /* 0x000032bcc6007986 */ /* 0x000fe2000c10151c */
[----:B------:R-:W-:Y:S01]  /*1ec40*/  LOP3.LUT R140, R157, 0xffff, RZ, 0xc0, !PT ;  /* 0x0000ffff9d8c7812 */ /* 0x000fe200078ec0ff */
[----:B------:R-:W-:Y:S01]  /*1ec50*/  @!P2 HADD2 R246, -R185.H0_H0, -RZ.H0_H0 ;  /* 0xa00000ffb9f6a230 */ /* 0x000fe20000000900 */
[----:B------:R-:W-:Y:S02]  /*1ec60*/  PRMT R169, R141, 0x5410, R169 ;  /* 0x000054108da97816 */ /* 0x000fe400000000a9 */
[----:B------:R-:W-:Y:S02]  /*1ec70*/  LOP3.LUT R141, R157, 0xff, RZ, 0xc0, !PT ;  /* 0x000000ff9d8d7812 */ /* 0x000fe400078ec0ff */
[----:B------:R-:W-:Y:S02]  /*1ec80*/  SHF.R.U32.HI R140, RZ, 0x8, R140 ;  /* 0x00000008ff8c7819 */ /* 0x000fe4000001168c */
[----:B--2---:R-:W-:Y:S02]  /*1ec90*/  PRMT R170, R177, 0x7054, R177 ;  /* 0x00007054b1aa7816 */ /* 0x004fe400000000b1 */
[----:B------:R-:W-:Y:S02]  /*1eca0*/  PRMT R176, R141, 0x5410, R140 ;  /* 0x000054108db07816 */ /* 0x000fe4000000008c */
[--C-:B------:R-:W-:Y:S01]  /*1ecb0*/  SHF.R.U32.HI R140, RZ, 0x10, R157.reuse ;  /* 0x00000010ff8c7819 */ /* 0x100fe2000001169d */
[--C-:B------:R-:W-:Y:S01]  /*1ecc0*/  HSET2.LE.AND R172, R142, R170.reuse, PT ;  /* 0x000000aa8eac7233 */ /* 0x100fe20003803000 */
[----:B------:R-:W-:Y:S01]  /*1ecd0*/  SHF.R.U32.HI R157, RZ, 0x18, R157 ;  /* 0x00000018ff9d7819 */ /* 0x000fe2000001169d */
[--C-:B------:R-:W-:Y:S01]  /*1ece0*/  HSET2.LE.AND R173, R169, R170.reuse, PT ;  /* 0x000000aaa9ad7233 */ /* 0x100fe20003803000 */
[----:B------:R-:W-:Y:S01]  /*1ecf0*/  LOP3.LUT R140, R140, 0xff, RZ, 0xc0, !PT ;  /* 0x000000ff8c8c7812 */ /* 0x000fe200078ec0ff */
[--C-:B------:R-:W-:Y:S01]  /*1ed00*/  HSET2.LE.AND R174, R167, R170.reuse, PT ;  /* 0x000000aaa7ae7233 */ /* 0x100fe20003803000 */
[----:B------:R-:W-:Y:S01]  /*1ed10*/  LOP3.LUT R172, R172, R164, RZ, 0xc0, !PT ;  /* 0x000000a4acac7212 */ /* 0x000fe200078ec0ff */
[--C-:B------:R-:W-:Y:S01]  /*1ed20*/  HSET2.LE.AND R175, R166, R170.reuse, PT ;  /* 0x000000aaa6af7233 */ /* 0x100fe20003803000 */
[----:B------:R-:W-:Y:S01]  /*1ed30*/  PRMT R157, R140, 0x5410, R157 ;  /* 0x000054108c9d7816 */ /* 0x000fe2000000009d */
[--C-:B------:R-:W-:Y:S01]  /*1ed40*/  HSET2.LE.AND R176, R176, R170.reuse, PT ;  /* 0x000000aab0b07233 */ /* 0x100fe20003803000 */
[----:B------:R-:W2:Y:S01]  /*1ed50*/  LDSM.16.MT88.4 R140, [R201+0xa800] ;  /* 0x00a80000c98c783b */ /* 0x000ea20000004200 */
[----:B------:R-:W-:Y:S01]  /*1ed60*/  LOP3.LUT R173, R173, R165, RZ, 0xc0, !PT ;  /* 0x000000a5adad7212 */ /* 0x000fe200078ec0ff */
[--C-:B------:R-:W-:Y:S01]  /*1ed70*/  HSET2.LE.AND R178, R178, R170.reuse, PT ;  /* 0x000000aab2b27233 */ /* 0x100fe20003803000 */
[----:B------:R-:W-:Y:S01]  /*1ed80*/  LOP3.LUT R174, R174, R152, RZ, 0xc0, !PT ;  /* 0x00000098aeae7212 */ /* 0x000fe200078ec0ff */
[--C-:B------:R-:W-:Y:S01]  /*1ed90*/  HSET2.LE.AND R177, R157, R170.reuse, PT ;  /* 0x000000aa9db17233 */ /* 0x100fe20003803000 */
[----:B------:R-:W-:Y:S01]  /*1eda0*/  LOP3.LUT R175, R175, R2, RZ, 0xc0, !PT ;  /* 0x00000002afaf7212 */ /* 0x000fe200078ec0ff */
[----:B------:R-:W-:Y:S01]  /*1edb0*/  HSET2.LE.AND R179, R179, R170, PT ;  /* 0x000000aab3b37233 */ /* 0x000fe20003803000 */
[----:B------:R-:W-:Y:S02]  /*1edc0*/  PRMT R2, R187, 0x5410, R186 ;  /* 0x00005410bb027816 */ /* 0x000fe400000000ba */
[----:B------:R-:W-:Y:S02]  /*1edd0*/  LOP3.LUT R176, R176, R154, RZ, 0xc0, !PT ;  /* 0x0000009ab0b07212 */ /* 0x000fe400078ec0ff */
[----:B------:R-:W-:Y:S02]  /*1ede0*/  LOP3.LUT R177, R177, R153, RZ, 0xc0, !PT ;  /* 0x00000099b1b17212 */ /* 0x000fe400078ec0ff */
[----:B------:R-:W-:Y:S02]  /*1edf0*/  @!P3 PRMT R187, R248, 0x5410, RZ ;  /* 0x00005410f8bbb816 */ /* 0x000fe400000000ff */
[----:B------:R-:W-:Y:S02]  /*1ee00*/  @!P4 PRMT R186, R247, 0x5410, RZ ;  /* 0x00005410f7bac816 */ /* 0x000fe400000000ff */
[----:B------:R-:W-:Y:S01]  /*1ee10*/  @!P2 PRMT R185, R246, 0x5410, RZ ;  /* 0x00005410f6b9a816 */ /* 0x000fe200000000ff */
[----:B------:R-:W-:Y:S01]  /*1ee20*/  STG.E.U16 [R220.64+0x2e], R187 ;  /* 0x00002ebbdc007986 */ /* 0x000fe2000c10151c */
[----:B------:R-:W-:Y:S01]  /*1ee30*/  LOP3.LUT R178, R178, R2, RZ, 0xc0, !PT ;  /* 0x00000002b2b27212 */ /* 0x000fe200078ec0ff */
[----:B------:R-:W-:Y:S01]  /*1ee40*/  FADD.FTZ R2, R242, R225 ;  /* 0x000000e1f2027221 */ /* 0x000fe20000010000 */
[----:B------:R-:W-:Y:S01]  /*1ee50*/  LOP3.LUT R179, R179, R0, RZ, 0xc0, !PT ;  /* 0x00000000b3b37212 */ /* 0x000fe200078ec0ff */
[----:B------:R-:W-:Y:S01]  /*1ee60*/  STG.E.U16 [R220.64+0x30], R186 ;  /* 0x000030badc007986 */ /* 0x000fe2000c10151c */
[----:B------:R-:W-:Y:S01]  /*1ee70*/  ISETP.LT.AND P2, PT, RZ, UR40, PT ;  /* 0x00000028ff007c0c */ /* 0x000fe2000bf41270 */
[----:B------:R-:W-:Y:S01]  /*1ee80*/  UIADD3 UR40, UR40, -0x1, URZ ;  /* 0xffffffff28287890 */ /* 0x000fe2000fffe03f */
[----:B------:R-:W-:Y:S01]  /*1ee90*/  FADD.FTZ R0, R231, R223 ;  /* 0x000000dfe7007221 */ /* 0x000fe20000010000 */
[----:B------:R-:W-:Y:S04]  /*1eea0*/  STG.E.U16 [R218.64+0x30], R185 ;  /* 0x000030b9da007986 */ /* 0x000fe8000c10151c */
[----:B------:R-:W-:Y:S01]  /*1eeb0*/  STG.E.U16 [R218.64+0x32], R184 ;  /* 0x000032b8da007986 */ /* 0x000fe2000c10151c */
[-C--:B--2---:R-:W-:Y:S03]  /*1eec0*/  HMMA.16816.F32 R152, R172, R140.reuse, R4 ;  /* 0x0000008cac98723c */ /* 0x084fe60000001804 */
[----:B------:R-:W2:Y:S05]  /*1eed0*/  LDSM.16.MT88.4 R4, [R205+0xa800] ;  /* 0x00a80000cd04783b */ /* 0x000eaa0000004200 */
[C---:B------:R-:W-:Y:S03]  /*1eee0*/  HMMA.16816.F32 R168, R176.reuse, R140, R8 ;  /* 0x0000008cb0a8723c */ /* 0x040fe60000001808 */
[----:B------:R-:W3:Y:S05]  /*1eef0*/  LDSM.16.MT88.4 R8, [R201+0xb800] ;  /* 0x00b80000c908783b */ /* 0x000eea0000004200 */
[-C--:B------:R-:W-:Y:S03]  /*1ef00*/  HMMA.16816.F32 R164, R176, R142.reuse, R12 ;  /* 0x0000008eb0a4723c */ /* 0x080fe6000000180c */
[----:B------:R-:W4:Y:S05]  /*1ef10*/  LDSM.16.MT88.4 R12, [R203+0xb800] ;  /* 0x00b80000cb0c783b */ /* 0x000f2a0000004200 */
[C---:B------:R-:W-:Y:S03]  /*1ef20*/  HMMA.16816.F32 R148, R172.reuse, R142, R16 ;  /* 0x0000008eac94723c */ /* 0x040fe60000001810 */
[----:B------:R-:W5:Y:S05]  /*1ef30*/  LDSM.16.MT88.4 R16, [R206+0xb800] ;  /* 0x00b80000ce10783b */ /* 0x000f6a0000004200 */
[-C--:B------:R-:W-:Y:S03]  /*1ef40*/  HMMA.16816.F32 R144, R172, R180.reuse, R20 ;  /* 0x000000b4ac90723c */ /* 0x080fe60000001814 */
[----:B------:R-:W1:Y:S05]  /*1ef50*/  LDSM.16.MT88.4 R20, [R205+0xb800] ;  /* 0x00b80000cd14783b */ /* 0x000e6a0000004200 */
[C---:B------:R-:W-:Y:S08]  /*1ef60*/  HMMA.16816.F32 R160, R176.reuse, R180, R24 ;  /* 0x000000b4b0a0723c */ /* 0x040ff00000001818 */
[-C--:B------:R-:W-:Y:S08]  /*1ef70*/  HMMA.16816.F32 R156, R176, R182.reuse, R28 ;  /* 0x000000b6b09c723c */ /* 0x080ff0000000181c */
[C---:B------:R-:W-:Y:S08]  /*1ef80*/  HMMA.16816.F32 R140, R172.reuse, R182, R32 ;  /* 0x000000b6ac8c723c */ /* 0x040ff00000001820 */
[-C--:B------:R-:W-:Y:S08]  /*1ef90*/  HMMA.16816.F32 R36, R172, R136.reuse, R36 ;  /* 0x00000088ac24723c */ /* 0x080ff00000001824 */
[C---:B------:R-:W-:Y:S07]  /*1efa0*/  HMMA.16816.F32 R40, R176.reuse, R136, R40 ;  /* 0x00000088b028723c */ /* 0x040fee0000001828 */
[----:B------:R-:W-:Y:S01]  /*1efb0*/  IMAD.MOV.U32 R136, RZ, RZ, R3 ;  /* 0x000000ffff887224 */ /* 0x000fe200078e0003 */
[-C--:B------:R-:W-:Y:S08]  /*1efc0*/  HMMA.16816.F32 R44, R176, R138.reuse, R44 ;  /* 0x0000008ab02c723c */ /* 0x080ff0000000182c */
[C---:B------:R-:W-:Y:S08]  /*1efd0*/  HMMA.16816.F32 R48, R172.reuse, R138, R48 ;  /* 0x0000008aac30723c */ /* 0x040ff00000001830 */
[-C--:B--2---:R-:W-:Y:S08]  /*1efe0*/  HMMA.16816.F32 R52, R172, R4.reuse, R52 ;  /* 0x00000004ac34723c */ /* 0x084ff00000001834 */
        /* <DEDUP_REMOVED lines=12> */
[----:B------:R-:W-:Y:S02]  /*1f0b0*/  IMAD.MOV.U32 R2, RZ, RZ, R132 ;  /* 0x000000ffff027224 */ /* 0x000fe400078e0084 */
[----:B------:R-:W-:Y:S02]  /*1f0c0*/  FADD.FTZ R242, R232, R6 ;  /* 0x00000006e8f27221 */ /* 0x000fe40000010000 */
[C---:B------:R-:W-:Y:S01]  /*1f0d0*/  HMMA.16816.F32 R72, R176.reuse, R8, R72 ;  /* 0x00000008b048723c */ /* 0x040fe20000001848 */
[----:B------:R-:W-:Y:S07]  /*1f0e0*/  IMAD.MOV.U32 R0, RZ, RZ, R133 ;  /* 0x000000ffff007224 */ /* 0x000fee00078e0085 */
[-C--:B------:R-:W-:Y:S08]  /*1f0f0*/  HMMA.16816.F32 R76, R176, R10.reuse, R76 ;  /* 0x0000000ab04c723c */ /* 0x080ff0000000184c */
[C---:B------:R-:W-:Y:S08]  /*1f100*/  HMMA.16816.F32 R80, R172.reuse, R10, R80 ;  /* 0x0000000aac50723c */ /* 0x040ff00000001850 */
[-C--:B----4-:R-:W-:Y:S08]  /*1f110*/  HMMA.16816.F32 R84, R172, R12.reuse, R84 ;  /* 0x0000000cac54723c */ /* 0x090ff00000001854 */
[C---:B------:R-:W-:Y:S08]  /*1f120*/  HMMA.16816.F32 R88, R176.reuse, R12, R88 ;  /* 0x0000000cb058723c */ /* 0x040ff00000001858 */
[-C--:B------:R-:W-:Y:S08]  /*1f130*/  HMMA.16816.F32 R92, R176, R14.reuse, R92 ;  /* 0x0000000eb05c723c */ /* 0x080ff0000000185c */
[C---:B------:R-:W-:Y:S08]  /*1f140*/  HMMA.16816.F32 R96, R172.reuse, R14, R96 ;  /* 0x0000000eac60723c */ /* 0x040ff00000001860 */
[-C--:B-----5:R-:W-:Y:S08]  /*1f150*/  HMMA.16816.F32 R100, R172, R16.reuse, R100 ;  /* 0x00000010ac64723c */ /* 0x0a0ff00000001864 */
        /* <DEDUP_REMOVED lines=8> */
.L_x_1106:
        /* <DEDUP_REMOVED lines=8> */
[----:B------:R-:W4:Y:S01]  /*1f260*/  S2UR UR9, SR_CTAID.X ;  /* 0x00000000000979c3 */ /* 0x000f220000002500 */
[----:B------:R-:W-:Y:S02]  /*1f270*/  UMOV UR20, URZ ;  /* 0x0000003f00147c82 */ /* 0x000fe40008000000 */
[----:B------:R-:W4:Y:S01]  /*1f280*/  S2R R174, SR_TID.X ;  /* 0x0000000000ae7919 */ /* 0x000f220000002100 */
[----:B------:R-:W-:Y:S02]  /*1f290*/  @UP0 UIMAD.WIDE.U32 UR12, UR24, UR4, URZ ;  /* 0x00000004180c02a5 */ /* 0x000fe4000f8e003f */
[----:B------:R-:W-:Y:S02]  /*1f2a0*/  UMOV UR21, URZ ;  /* 0x0000003f00157c82 */ /* 0x000fe40008000000 */
[----:B------:R-:W-:Y:S01]  /*1f2b0*/  @UP0 UIMAD UR7, UR24, UR5, UR13 ;  /* 0x00000005180702a4 */ /* 0x000fe2000f8e020d */
[----:B------:R-:W4:Y:S02]  /*1f2c0*/  S2UR UR10, SR_CTAID.Z ;  /* 0x00000000000a79c3 */ /* 0x000f240000002700 */
        /* <DEDUP_REMOVED lines=10> */
[----:B------:R-:W-:Y:S02]  /*1f370*/  SHF.R.S32.HI R175, RZ, 0x1f, R174 ;  /* 0x0000001fffaf7819 */ /* 0x000fe400000114ae */
[----:B------:R-:W3:Y:S01]  /*1f380*/  SHFL.BFLY PT, R4, R217, 0x1, 0x1f ;  /* 0x0c201f00d9047f89 */ /* 0x000ee200000e0000 */
[----:B------:R-:W-:Y:S01]  /*1f390*/  UISETP.NE.AND UP1, UPT, UR4, URZ, UPT ;  /* 0x0000003f0400728c */ /* 0x000fe2000bf25270 */
[----:B------:R-:W-:-:S02]  /*1f3a0*/  LEA.HI R5, R175, R174, RZ, 0x2 ;  /* 0x000000aeaf057211 */ /* 0x000fc400078f10ff */
[----:B------:R-:W4:Y:S01]  /*1f3b0*/  SHFL.BFLY PT, R8, R231, 0x1, 0x1f ;  /* 0x0c201f00e7087f89 */ /* 0x000f2200000e0000 */
[----:B------:R-:W-:Y:S01]  /*1f3c0*/  LEA.HI R173, R175, R174, RZ, 0x5 ;  /* 0x000000aeafad7211 */ /* 0x000fe200078f28ff */
[----:B------:R-:W-:Y:S02]  /*1f3d0*/  @!UP0 UIMAD UR11, UR6, UR5, UR11 ;  /* 0x00000005060b82a4 */ /* 0x000fe4000f8e020b */
[----:B------:R-:W-:Y:S02]  /*1f3e0*/  @!UP0 UMOV UR12, UR18 ;  /* 0x00000012000c8c82 */ /* 0x000fe40008000000 */
[----:B------:R-:W-:Y:S02]  /*1f3f0*/  ULDC.U8 UR5, c[0x0][0x328] ;  /* 0x0000ca0000057ab9 */ /* 0x000fe40000000000 */
[----:B------:R-:W-:Y:S02]  /*1f400*/  UISETP.NE.AND UP2, UPT, UR5, URZ, UPT ;  /* 0x0000003f0500728c */ /* 0x000fe4000bf45270 */
[----:B------:R-:W-:Y:S01]  /*1f410*/  @UP1 ULDC UR13, c[0x0][0x210] ;  /* 0x00008400000d1ab9 */ /* 0x000fe20000000800 */
[----:B-1----:R-:W-:Y:S01]  /*1f420*/  FADD.FTZ R135, R0, R6 ;  /* 0x0000000600877221 */ /* 0x002fe20000010000 */
[----:B------:R-:W-:Y:S01]  /*1f430*/  MOV R0, 0x3f800000 ;  /* 0x3f80000000007802 */ /* 0x000fe20000000f00 */
[----:B------:R-:W-:Y:S01]  /*1f440*/  UISETP.NE.OR UP3, UPT, UR4, URZ, !UP2 ;  /* 0x0000003f0400728c */ /* 0x000fe2000d765670 */
[--C-:B------:R-:W-:Y:S01]  /*1f450*/  SHF.R.S32.HI R6, RZ, 0x1f, R5.reuse ;  /* 0x0000001fff067819 */ /* 0x100fe20000011405 */
[----:B--2---:R-:W-:Y:S01]  /*1f460*/  FADD.FTZ R230, R2, R230 ;  /* 0x000000e602e67221 */ /* 0x004fe20000010000 */
[----:B------:R-:W-:Y:S01]  /*1f470*/  FSETP.NE.FTZ.AND P6, PT, R135, RZ, PT ;  /* 0x000000ff8700720b */ /* 0x000fe20003fd5000 */
[----:B------:R-:W-:Y:S01]  /*1f480*/  ULDC UR5, c[0x0][0x234] ;  /* 0x00008d0000057ab9 */ /* 0x000fe20000000800 */
[----:B------:R-:W-:Y:S01]  /*1f490*/  SHF.R.S32.HI R2, RZ, 0x2, R5 ;  /* 0x00000002ff027819 */ /* 0x000fe20000011405 */
[----:B---3--:R-:W-:Y:S01]  /*1f4a0*/  FADD.FTZ R217, R217, R4 ;  /* 0x00000004d9d97221 */ /* 0x008fe20000010000 */
[----:B------:R-:W1:Y:S01]  /*1f4b0*/  SHFL.BFLY PT, R7, R230, 0x1, 0x1f ;  /* 0x0c201f00e6077f89 */ /* 0x000e6200000e0000 */
[----:B------:R-:W-:Y:S01]  /*1f4c0*/  MOV R4, 0x3f800000 ;  /* 0x3f80000000047802 */ /* 0x000fe20000000f00 */
[----:B------:R-:W-:Y:S01]  /*1f4d0*/  @UP1 UIMAD UR13, UR13, UR8, URZ ;  /* 0x000000080d0d12a4 */ /* 0x000fe2000f8e023f */
[----:B----4-:R-:W-:Y:S01]  /*1f4e0*/  FADD.FTZ R231, R231, R8 ;  /* 0x00000008e7e77221 */ /* 0x010fe20000010000 */
[----:B------:R-:W-:Y:S01]  /*1f4f0*/  LEA.HI R6, R6, R2, RZ, 0x3 ;  /* 0x0000000206067211 */ /* 0x000fe200078f18ff */
[----:B------:R-:W-:Y:S01]  /*1f500*/  @!UP1 USEL UR13, UR8, UR5, !UP2 ;  /* 0x00000005080d9287 */ /* 0x000fe2000d000000 */
[----:B------:R-:W-:Y:S01]  /*1f510*/  FSETP.NE.FTZ.AND P5, PT, R217, RZ, PT ;  /* 0x000000ffd900720b */ /* 0x000fe20003fb5000 */
[----:B------:R-:W-:Y:S01]  /*1f520*/  ULDC UR4, c[0x0][0x1c0] ;  /* 0x0000700000047ab9 */ /* 0x000fe20000000800 */
[----:B------:R-:W-:Y:S01]  /*1f530*/  FSETP.NE.FTZ.AND P3, PT, R231, RZ, PT ;  /* 0x000000ffe700720b */ /* 0x000fe20003f75000 */
[----:B------:R-:W2:Y:S01]  /*1f540*/  @P6 MUFU.RCP R0, R135 ;  /* 0x0000008700006308 */ /* 0x000ea20000001000 */
[----:B------:R-:W-:Y:S01]  /*1f550*/  LOP3.LUT R26, R6, 0xfffffff8, RZ, 0xc0, !PT ;  /* 0xfffffff8061a7812 */ /* 0x000fe200078ec0ff */
[----:B------:R-:W-:Y:S01]  /*1f560*/  @UP1 UMOV UR14, 0x1 ;  /* 0x00000001000e1882 */ /* 0x000fe20000000000 */
[----:B------:R-:W-:Y:S01]  /*1f570*/  LOP3.LUT R5, R5, 0x3ffffffc, RZ, 0xc0, !PT ;  /* 0x3ffffffc05057812 */ /* 0x000fe200078ec0ff */
[----:B------:R-:W-:Y:S01]  /*1f580*/  @!UP1 UIMAD UR14, UR13, UR4, URZ ;  /* 0x000000040d0e92a4 */ /* 0x000fe2000f8e023f */
[----:B------:R-:W-:Y:S01]  /*1f590*/  IADD3 R26, R2, -R26, RZ ;  /* 0x8000001a021a7210 */ /* 0x000fe20007ffe0ff */
[----:B------:R-:W-:Y:S01]  /*1f5a0*/  @!UP3 UIMAD UR16, UR6, UR8, URZ ;  /* 0x000000080610b2a4 */ /* 0x000fe2000f8e023f */
[----:B------:R-:W-:Y:S01]  /*1f5b0*/  MOV R2, 0x3f800000 ;  /* 0x3f80000000027802 */ /* 0x000fe20000000f00 */
[----:B------:R-:W-:Y:S01]  /*1f5c0*/  @UP1 ULDC UR15, c[0x0][0x210] ;  /* 0x00008400000f1ab9 */ /* 0x000fe20000000800 */
[----:B------:R-:W-:Y:S01]  /*1f5d0*/  IADD3 R5, -R5, R174, RZ ;  /* 0x000000ae05057210 */ /* 0x000fe20007ffe1ff */
[----:B------:R-:W3:Y:S01]  /*1f5e0*/  @P5 MUFU.RCP R4, R217 ;  /* 0x000000d900045308 */ /* 0x000ee20000001000 */
[----:B------:R-:W-:-:S02]  /*1f5f0*/  UIMAD UR5, UR6, UR14, URZ ;  /* 0x0000000e060572a4 */ /* 0x000fc4000f8e023f */
[----:B------:R-:W-:Y:S01]  /*1f600*/  @!UP1 UMOV UR15, 0x1 ;  /* 0x00000001000f9882 */ /* 0x000fe20000000000 */
[----:B-1----:R-:W-:Y:S01]  /*1f610*/  FADD.FTZ R230, R230, R7 ;  /* 0x00000007e6e67221 */ /* 0x002fe20000010000 */
[----:B------:R-:W-:Y:S01]  /*1f620*/  SHF.R.S32.HI R7, RZ, 0x5, R173 ;  /* 0x00000005ff077819 */ /* 0x000fe200000114ad */
[----:B--2---:R-:W-:Y:S01]  /*1f630*/  FMUL.FTZ R0, R0, c[0x0][0x2dc] ;  /* 0x0000b70000007a20 */ /* 0x004fe20000410000 */
[----:B------:R-:W-:Y:S02]  /*1f640*/  @!UP3 USEL UR16, UR16, UR24, !UP0 ;  /* 0x000000181010b287 */ /* 0x000fe4000c000000 */
[----:B------:R-:W-:Y:S01]  /*1f650*/  FSETP.NE.FTZ.AND P4, PT, R230, RZ, PT ;  /* 0x000000ffe600720b */ /* 0x000fe20003f95000 */
[C---:B------:R-:W-:Y:S01]  /*1f660*/  FMUL.FTZ R136, R0.reuse, R48 ;  /* 0x0000003000887220 */ /* 0x040fe20000410000 */
[----:B-----5:R-:W-:Y:S01]  /*1f670*/  LEA R172, R7, R5, 0x9 ;  /* 0x0000000507ac7211 */ /* 0x020fe200078e48ff */
[----:B------:R-:W-:Y:S01]  /*1f680*/  FMUL.FTZ R137, R0, R52 ;  /* 0x0000003400897220 */ /* 0x000fe20000410000 */
[----:B------:R-:W-:Y:S01]  /*1f690*/  R2P PR, R26, 0x6 ;  /* 0x000000061a007804 */ /* 0x000fe20000000000 */
[C---:B------:R-:W-:Y:S01]  /*1f6a0*/  FMUL.FTZ R152, R0.reuse, R152 ;  /* 0x0000009800987220 */ /* 0x040fe20000410000 */
[----:B------:R-:W-:Y:S01]  /*1f6b0*/  UIMAD UR4, UR9, UR15, URZ ;  /* 0x0000000f090472a4 */ /* 0x000fe2000f8e023f */
[C---:B------:R-:W-:Y:S01]  /*1f6c0*/  FMUL.FTZ R6, R0.reuse, R153 ;  /* 0x0000009900067220 */ /* 0x040fe20000410000 */
[----:B------:R-:W-:Y:S01]  /*1f6d0*/  USEL UR5, UR5, URZ, UP3 ;  /* 0x0000003f05057287 */ /* 0x000fe20009800000 */
[C---:B------:R-:W-:Y:S01]  /*1f6e0*/  FMUL.FTZ R148, R0.reuse, R148 ;  /* 0x0000009400947220 */ /* 0x040fe20000410000 */
[----:B------:R-:W-:Y:S01]  /*1f6f0*/  USHF.L.U32 UR4, UR4, 0x7, URZ ;  /* 0x0000000704047899 */ /* 0x000fe2000800063f */
[----:B------:R-:W-:Y:S01]  /*1f700*/  FMUL.FTZ R149, R0, R149 ;  /* 0x0000009500957220 */ /* 0x000fe20000410000 */
[----:B------:R-:W-:Y:S01]  /*1f710*/  F2FP.PACK_AB R6, R6, R152 ;  /* 0x000000980606723e */ /* 0x000fe200000000ff */
[C---:B------:R-:W-:Y:S01]  /*1f720*/  FMUL.FTZ R144, R0.reuse, R144 ;  /* 0x0000009000907220 */ /* 0x040fe20000410000 */
[----:B------:R-:W1:Y:S01]  /*1f730*/  @P4 MUFU.RCP R2, R230 ;  /* 0x000000e600024308 */ /* 0x000e620000001000 */
[C---:B------:R-:W-:Y:S01]  /*1f740*/  FMUL.FTZ R12, R0.reuse, R145 ;  /* 0x00000091000c7220 */ /* 0x040fe20000410000 */
[----:B------:R-:W-:Y:S01]  /*1f750*/  UIMAD UR13, UR10, UR13, UR5 ;  /* 0x0000000d0a0d72a4 */ /* 0x000fe2000f8e0205 */
[C---:B------:R-:W-:Y:S01]  /*1f760*/  FMUL.FTZ R140, R0.reuse, R140 ;  /* 0x0000008c008c7220 */ /* 0x040fe20000410000 */
[----:B------:R-:W-:Y:S01]  /*1f770*/  @!UP3 UMOV UR20, UR16 ;  /* 0x000000100014bc82 */ /* 0x000fe20008000000 */
[----:B------:R-:W-:Y:S01]  /*1f780*/  FMUL.FTZ R15, R0, R141 ;  /* 0x0000008d000f7220 */ /* 0x000fe20000410000 */
[----:B------:R-:W-:Y:S01]  /*1f790*/  F2FP.PACK_AB R12, R12, R144 ;  /* 0x000000900c0c723e */ /* 0x000fe200000000ff */
[C---:B------:R-:W-:Y:S01]  /*1f7a0*/  FMUL.FTZ R19, R0.reuse, R36 ;  /* 0x0000002400137220 */ /* 0x040fe20000410000 */
[----:B------:R-:W-:Y:S01]  /*1f7b0*/  USHF.R.S32.HI UR5, URZ, 0x1f, UR4 ;  /* 0x0000001f3f057899 */ /* 0x000fe20008011404 */
[C---:B------:R-:W-:Y:S01]  /*1f7c0*/  FMUL.FTZ R22, R0.reuse, R37 ;  /* 0x0000002500167220 */ /* 0x040fe20000410000 */
[----:B------:R-:W-:Y:S01]  /*1f7d0*/  F2FP.PACK_AB R15, R15, R140 ;  /* 0x0000008c0f0f723e */ /* 0x000fe200000000ff */
[C---:B------:R-:W-:Y:S01]  /*1f7e0*/  FMUL.FTZ R48, R0.reuse, R49 ;  /* 0x0000003100307220 */ /* 0x040fe20000410000 */
[----:B------:R-:W-:Y:S01]  /*1f7f0*/  @!UP3 USHF.R.S32.HI UR21, URZ, 0x1f, UR16 ;  /* 0x0000001f3f15b899 */ /* 0x000fe20008011410 */
[----:B------:R-:W-:Y:S01]  /*1f800*/  FMUL.FTZ R52, R0, R53 ;  /* 0x0000003500347220 */ /* 0x000fe20000410000 */
[----:B------:R-:W-:Y:S01]  /*1f810*/  F2FP.PACK_AB R22, R22, R19 ;  /* 0x000000131616723e */ /* 0x000fe200000000ff */
[----:B------:R-:W-:Y:S01]  /*1f820*/  FMUL.FTZ R139, R0, R64 ;  /* 0x00000040008b7220 */ /* 0x000fe20000410000 */
[----:B------:R-:W-:Y:S01]  /*1f830*/  F2FP.PACK_AB R19, R48, R136 ;  /* 0x000000883013723e */ /* 0x000fe200000000ff */
[----:B------:R-:W-:Y:S01]  /*1f840*/  FMUL.FTZ R138, R0, R65 ;  /* 0x00000041008a7220 */ /* 0x000fe20000410000 */
[----:B------:R-:W-:Y:S01]  /*1f850*/  F2FP.PACK_AB R64, R52, R137 ;  /* 0x000000893440723e */ /* 0x000fe200000000ff */
[C---:B------:R-:W-:Y:S01]  /*1f860*/  FMUL.FTZ R68, R0.reuse, R68 ;  /* 0x0000004400447220 */ /* 0x040fe20000410000 */
[----:B------:R-:W-:Y:S01]  /*1f870*/  USHF.R.S32.HI UR6, URZ, 0x1f, UR13 ;  /* 0x0000001f3f067899 */ /* 0x000fe2000801140d */
[C---:B------:R-:W-:Y:S01]  /*1f880*/  FMUL.FTZ R69, R0.reuse, R69 ;  /* 0x0000004500457220 */ /* 0x040fe20000410000 */
[----:B------:R-:W-:Y:S01]  /*1f890*/  UIADD3 UR4, UP2, UP1, UR4, UR20, UR13 ;  /* 0x0000001404047290 */ /* 0x000fe2000f95e00d */
[C---:B------:R-:W-:Y:S01]  /*1f8a0*/  FMUL.FTZ R80, R0.reuse, R80 ;  /* 0x0000005000507220 */ /* 0x040fe20000410000 */
[----:B------:R-:W-:Y:S01]  /*1f8b0*/  @!UP0 UIADD3 UR7, UR19, UR11, URZ ;  /* 0x0000000b13078290 */ /* 0x000fe2000fffe03f */
[C---:B------:R-:W-:Y:S01]  /*1f8c0*/  FMUL.FTZ R81, R0.reuse, R81 ;  /* 0x0000005100517220 */ /* 0x040fe20000410000 */
[----:B------:R-:W-:Y:S01]  /*1f8d0*/  UIADD3.X UR5, UR5, UR21, UR6, UP2, UP1 ;  /* 0x0000001505057290 */ /* 0x000fe200097e2406 */
[----:B------:R-:W-:-:S02]  /*1f8e0*/  FMUL.FTZ R84, R0, R84 ;  /* 0x0000005400547220 */ /* 0x000fc40000410000 */
[C---:B------:R-:W-:Y:S01]  /*1f8f0*/  FMUL.FTZ R85, R0.reuse, R85 ;  /* 0x0000005500557220 */ /* 0x040fe20000410000 */
[----:B------:R-:W-:Y:S01]  /*1f900*/  F2FP.PACK_AB R52, R81, R80 ;  /* 0x000000505134723e */ /* 0x000fe200000000ff */
[C---:B------:R-:W-:Y:S02]  /*1f910*/  FMUL.FTZ R96, R0.reuse, R96 ;  /* 0x0000006000607220 */ /* 0x040fe40000410000 */
[C---:B------:R-:W-:Y:S01]  /*1f920*/  FMUL.FTZ R97, R0.reuse, R97 ;  /* 0x0000006100617220 */ /* 0x040fe20000410000 */
[----:B------:R-:W-:Y:S01]  /*1f930*/  F2FP.PACK_AB R48, R85, R84 ;  /* 0x000000545530723e */ /* 0x000fe200000000ff */
        /* <DEDUP_REMOVED lines=9> */
[----:B---3--:R-:W-:-:S02]  /*1f9d0*/  FMUL.FTZ R4, R4, c[0x0][0x2dc] ;  /* 0x0000b70004047a20 */ /* 0x008fc40000410000 */
[----:B-1----:R-:W-:Y:S02]  /*1f9e0*/  FMUL.FTZ R2, R2, c[0x0][0x2dc] ;  /* 0x0000b70002027a20 */ /* 0x002fe40000410000 */
[C---:B------:R-:W-:Y:S01]  /*1f9f0*/  FMUL.FTZ R18, R4.reuse, R38 ;  /* 0x0000002604127220 */ /* 0x040fe20000410000 */
[----:B------:R-:W1:Y:S01]  /*1fa00*/  @P3 MUFU.RCP R0, R231 ;  /* 0x000000e700003308 */ /* 0x000e620000001000 */
[C---:B------:R-:W-:Y:S02]  /*1fa10*/  FMUL.FTZ R31, R4.reuse, R50 ;  /* 0x00000032041f7220 */ /* 0x040fe40000410000 */
[C---:B------:R-:W-:Y:S02]  /*1fa20*/  FMUL.FTZ R32, R4.reuse, R54 ;  /* 0x0000003604207220 */ /* 0x040fe40000410000 */
[----:B------:R-:W-:Y:S02]  /*1fa30*/  FMUL.FTZ R36, R4, R66 ;  /* 0x0000004204247220 */ /* 0x000fe40000410000 */
[----:B------:R-:W-:-:S02]  /*1fa40*/  FMUL.FTZ R168, R2, R168 ;  /* 0x000000a802a87220 */ /* 0x000fc40000410000 */
[C---:B------:R-:W-:Y:S02]  /*1fa50*/  FMUL.FTZ R9, R2.reuse, R169 ;  /* 0x000000a902097220 */ /* 0x040fe40000410000 */
[C---:B------:R-:W-:Y:S02]  /*1fa60*/  FMUL.FTZ R164, R2.reuse, R164 ;  /* 0x000000a402a47220 */ /* 0x040fe40000410000 */
[C---:B------:R-:W-:Y:S01]  /*1fa70*/  FMUL.FTZ R10, R2.reuse, R165 ;  /* 0x000000a5020a7220 */ /* 0x040fe20000410000 */
[----:B------:R-:W-:Y:S01]  /*1fa80*/  F2FP.PACK_AB R9, R9, R168 ;  /* 0x000000a80909723e */ /* 0x000fe200000000ff */
[----:B------:R-:W-:Y:S02]  /*1fa90*/  FMUL.FTZ R160, R2, R160 ;  /* 0x000000a002a07220 */ /* 0x000fe40000410000 */
[----:B-1----:R-:W-:Y:S01]  /*1faa0*/  FMUL.FTZ R0, R0, c[0x0][0x2dc] ;  /* 0x0000b70000007a20 */ /* 0x002fe20000410000 */
[----:B------:R-:W-:Y:S01]  /*1fab0*/  F2FP.PACK_AB R10, R10, R164 ;  /* 0x000000a40a0a723e */ /* 0x000fe200000000ff */
[----:B------:R-:W-:-:S02]  /*1fac0*/  FMUL.FTZ R16, R2, R161 ;  /* 0x000000a102107220 */ /* 0x000fc40000410000 */
[C---:B------:R-:W-:Y:S02]  /*1fad0*/  FMUL.FTZ R156, R2.reuse, R156 ;  /* 0x0000009c029c7220 */ /* 0x040fe40000410000 */
        /* <DEDUP_REMOVED lines=25> */
[C---:B------:R-:W-:Y:S02]  /*1fc70*/  FMUL.FTZ R93, R2.reuse, R93 ;  /* 0x0000005d025d7220 */ /* 0x040fe40000410000 */
[C---:B------:R-:W-:Y:S02]  /*1fc80*/  FMUL.FTZ R104, R2.reuse, R104 ;  /* 0x0000006802687220 */ /* 0x040fe40000410000 */
[C---:B------:R-:W-:Y:S02]  /*1fc90*/  FMUL.FTZ R38, R2.reuse, R105 ;  /* 0x0000006902267220 */ /* 0x040fe40000410000 */
[C---:B------:R-:W-:Y:S02]  /*1fca0*/  FMUL.FTZ R108, R2.reuse, R108 ;  /* 0x0000006c026c7220 */ /* 0x040fe40000410000 */
[----:B------:R-:W-:Y:S01]  /*1fcb0*/  FMUL.FTZ R34, R2, R109 ;  /* 0x0000006d02227220 */ /* 0x000fe20000410000 */
[----:B------:R-:W-:Y:S01]  /*1fcc0*/  F2FP.PACK_AB R38, R38, R104 ;  /* 0x000000682626723e */ /* 0x000fe200000000ff */
[----:B------:R-:W-:-:S02]  /*1fcd0*/  FMUL.FTZ R120, R2, R120 ;  /* 0x0000007802787220 */ /* 0x000fc40000410000 */
[----:B------:R-:W-:Y:S01]  /*1fce0*/  FMUL.FTZ R121, R2, R121 ;  /* 0x0000007902797220 */ /* 0x000fe20000410000 */
[----:B------:R-:W-:Y:S01]  /*1fcf0*/  F2FP.PACK_AB R34, R34, R108 ;  /* 0x0000006c2222723e */ /* 0x000fe200000000ff */
[C---:B------:R-:W-:Y:S02]  /*1fd00*/  FMUL.FTZ R124, R2.reuse, R124 ;  /* 0x0000007c027c7220 */ /* 0x040fe40000410000 */
[----:B------:R-:W-:Y:S02]  /*1fd10*/  FMUL.FTZ R125, R2, R125 ;  /* 0x0000007d027d7220 */ /* 0x000fe40000410000 */
[----:B------:R-:W-:Y:S02]  /*1fd20*/  FMUL.FTZ R35, R4, R67 ;  /* 0x0000004304237220 */ /* 0x000fe40000410000 */
[C---:B------:R-:W-:Y:S01]  /*1fd30*/  FMUL.FTZ R2, R0.reuse, R62 ;  /* 0x0000003e00027220 */ /* 0x040fe20000410000 */
[----:B------:R-:W-:Y:S01]  /*1fd40*/  F2FP.PACK_AB R62, R27, R56 ;  /* 0x000000381b3e723e */ /* 0x000fe200000000ff */
[C---:B------:R-:W-:Y:S01]  /*1fd50*/  FMUL.FTZ R57, R0.reuse, R63 ;  /* 0x0000003f00397220 */ /* 0x040fe20000410000 */
[----:B------:R-:W-:Y:S01]  /*1fd60*/  F2FP.PACK_AB R56, R69, R68 ;  /* 0x000000444538723e */ /* 0x000fe200000000ff */
[C---:B------:R-:W-:Y:S01]  /*1fd70*/  FMUL.FTZ R170, R0.reuse, R170 ;  /* 0x000000aa00aa7220 */ /* 0x040fe20000410000 */
[----:B------:R-:W-:Y:S01]  /*1fd80*/  MOV R68, 0x20 ;  /* 0x0000002000447802 */ /* 0x000fe20000000f00 */
[C---:B------:R-:W-:Y:S01]  /*1fd90*/  FMUL.FTZ R8, R0.reuse, R171 ;  /* 0x000000ab00087220 */ /* 0x040fe20000410000 */
[----:B------:R-:W-:Y:S01]  /*1fda0*/  F2FP.PACK_AB R57, R57, R2 ;  /* 0x000000023939723e */ /* 0x000fe200000000ff */
[----:B------:R-:W-:Y:S01]  /*1fdb0*/  FMUL.FTZ R166, R0, R166 ;  /* 0x000000a600a67220 */ /* 0x000fe20000410000 */
[----:B------:R-:W-:Y:S01]  /*1fdc0*/  LOP3.LUT R2, R26, 0x1, RZ, 0xc0, !PT ;  /* 0x000000011a027812 */ /* 0x000fe200078ec0ff */
[----:B------:R-:W-:Y:S01]  /*1fdd0*/  FMUL.FTZ R13, R0, R167 ;  /* 0x000000a7000d7220 */ /* 0x000fe20000410000 */
[----:B------:R-:W-:Y:S01]  /*1fde0*/  F2FP.PACK_AB R8, R8, R170 ;  /* 0x000000aa0808723e */ /* 0x000fe200000000ff */
[----:B------:R-:W-:Y:S01]  /*1fdf0*/  FMUL.FTZ R162, R0, R162 ;  /* 0x000000a200a27220 */ /* 0x000fe20000410000 */
[----:B------:R-:W-:Y:S01]  /*1fe00*/  ISETP.NE.U32.AND P0, PT, R2, 0x1, PT ;  /* 0x000000010200780c */ /* 0x000fe20003f05070 */
        /* <DEDUP_REMOVED lines=44> */
[----:B------:R-:W-:Y:S01]  /*200d0*/  SHF.L.U32 R0, R26, 0x6, RZ ;  /* 0x000000061a007819 */ /* 0x000fe200000006ff */
[C---:B------:R-:W-:Y:S01]  /*200e0*/  FMUL.FTZ R154, R4.reuse, R154 ;  /* 0x0000009a049a7220 */ /* 0x040fe20000410000 */
[----:B------:R-:W-:Y:S01]  /*200f0*/  F2FP.PACK_AB R29, R29, R122 ;  /* 0x0000007a1d1d723e */ /* 0x000fe200000000ff */
[----:B------:R-:W-:Y:S01]  /*20100*/  FMUL.FTZ R5, R4, R155 ;  /* 0x0000009b04057220 */ /* 0x000fe20000410000 */
[----:B------:R-:W-:Y:S01]  /*20110*/  LOP3.LUT R0, R0, 0x1c0, RZ, 0xc0, !PT ;  /* 0x000001c000007812 */ /* 0x000fe200078ec0ff */
[C---:B------:R-:W-:Y:S01]  /*20120*/  FMUL.FTZ R21, R4.reuse, R39 ;  /* 0x0000002704157220 */ /* 0x040fe20000410000 */
[----:B------:R-:W-:Y:S01]  /*20130*/  F2FP.PACK_AB R26, R125, R124 ;  /* 0x0000007c7d1a723e */ /* 0x000fe200000000ff */
[----:B------:R-:W-:Y:S01]  /*20140*/  FMUL.FTZ R150, R4, R150 ;  /* 0x0000009604967220 */ /* 0x000fe20000410000 */
[----:B------:R-:W-:Y:S01]  /*20150*/  LEA.HI R0, R0, R0, RZ, 0x1d ;  /* 0x0000000000007211 */ /* 0x000fe200078fe8ff */
[C---:B------:R-:W-:Y:S01]  /*20160*/  FMUL.FTZ R7, R4.reuse, R151 ;  /* 0x0000009704077220 */ /* 0x040fe20000410000 */
[----:B------:R-:W-:Y:S01]  /*20170*/  F2FP.PACK_AB R5, R5, R154 ;  /* 0x0000009a0505723e */ /* 0x000fe200000000ff */
[----:B------:R-:W-:Y:S01]  /*20180*/  FMUL.FTZ R146, R4, R146 ;  /* 0x0000009204927220 */ /* 0x000fe20000410000 */
[----:B------:R-:W-:Y:S01]  /*20190*/  LEA R0, R172, R0, 0x1 ;  /* 0x00000000ac007211 */ /* 0x000fe200078e08ff */
[C---:B------:R-:W-:Y:S01]  /*201a0*/  FMUL.FTZ R11, R4.reuse, R147 ;  /* 0x00000093040b7220 */ /* 0x040fe20000410000 */
[----:B------:R-:W-:Y:S01]  /*201b0*/  F2FP.PACK_AB R7, R7, R150 ;  /* 0x000000960707723e */ /* 0x000fe200000000ff */
[----:B------:R-:W-:Y:S01]  /*201c0*/  FMUL.FTZ R142, R4, R142 ;  /* 0x0000008e048e7220 */ /* 0x000fe20000410000 */
[----:B------:R-:W-:Y:S01]  /*201d0*/  SHF.L.U32 R0, R0, 0x1, RZ ;  /* 0x0000000100007819 */ /* 0x000fe200000006ff */
[C---:B------:R-:W-:Y:S01]  /*201e0*/  FMUL.FTZ R14, R4.reuse, R143 ;  /* 0x0000008f040e7220 */ /* 0x040fe20000410000 */
[----:B------:R-:W-:Y:S01]  /*201f0*/  F2FP.PACK_AB R11, R11, R146 ;  /* 0x000000920b0b723e */ /* 0x000fe200000000ff */
[----:B------:R-:W-:Y:S01]  /*20200*/  FMUL.FTZ R51, R4, R51 ;  /* 0x0000003304337220 */ /* 0x000fe20000410000 */
[----:B------:R-:W-:Y:S01]  /*20210*/  IADD3 R2, R0, -0x10, RZ ;  /* 0xfffffff000027810 */ /* 0x000fe20007ffe0ff */
[----:B------:R-:W-:Y:S01]  /*20220*/  FMUL.FTZ R55, R4, R55 ;  /* 0x0000003704377220 */ /* 0x000fe20000410000 */
[----:B------:R-:W-:Y:S01]  /*20230*/  @P0 IADD3 R2, R0, 0x10, RZ ;  /* 0x0000001000020810 */ /* 0x000fe20007ffe0ff */
[C---:B------:R-:W-:Y:S01]  /*20240*/  FMUL.FTZ R70, R4.reuse, R70 ;  /* 0x0000004604467220 */ /* 0x040fe20000410000 */
[----:B------:R1:W-:Y:S01]  /*20250*/  STS [R0], R6 ;  /* 0x0000000600007388 */ /* 0x0003e20000000800 */
        /* <DEDUP_REMOVED lines=25> */
[----:B-1----:R-:W-:Y:S01]  /*203f0*/  MOV R6, 0x40 ;  /* 0x0000004000067802 */ /* 0x002fe20000000f00 */
[C---:B------:R-:W-:Y:S01]  /*20400*/  FMUL.FTZ R130, R4.reuse, R130 ;  /* 0x0000008204827220 */ /* 0x040fe20000410000 */
[----:B------:R-:W-:Y:S01]  /*20410*/  F2FP.PACK_AB R35, R115, R114 ;  /* 0x000000727323723e */ /* 0x000fe200000000ff */
[----:B------:R-:W-:Y:S01]  /*20420*/  FMUL.FTZ R131, R4, R131 ;  /* 0x0000008304837220 */ /* 0x000fe20000410000 */
[----:B------:R-:W-:-:S02]  /*20430*/  F2FP.PACK_AB R4, R149, R148 ;  /* 0x000000949504723e */ /* 0x000fc400000000ff */
[----:B------:R-:W-:Y:S02]  /*20440*/  SEL R6, R6, 0xffffffc0, !P2 ;  /* 0xffffffc006067807 */ /* 0x000fe40005000000 */
[----:B------:R-:W-:Y:S01]  /*20450*/  F2FP.PACK_AB R31, R119, R118 ;  /* 0x00000076771f723e */ /* 0x000fe200000000ff */
[----:B------:R1:W-:Y:S01]  /*20460*/  STS [R2], R4 ;  /* 0x0000000402007388 */ /* 0x0003e20000000800 */
[----:B------:R-:W-:Y:S02]  /*20470*/  F2FP.PACK_AB R27, R131, R130 ;  /* 0x00000082831b723e */ /* 0x000fe400000000ff */
[----:B------:R-:W-:Y:S01]  /*20480*/  F2FP.PACK_AB R67, R67, R126 ;  /* 0x0000007e4343723e */ /* 0x000fe200000000ff */
[----:B------:R-:W-:Y:S04]  /*20490*/  STS [R0+0x2000], R9 ;  /* 0x0020000900007388 */ /* 0x000fe80000000800 */
[----:B------:R2:W-:Y:S04]  /*204a0*/  STS [R0+0x2400], R8 ;  /* 0x0024000800007388 */ /* 0x0005e80000000800 */
[----:B------:R-:W-:Y:S04]  /*204b0*/  STS [R2+0x2000], R10 ;  /* 0x0020000a02007388 */ /* 0x000fe80000000800 */
[----:B------:R3:W-:Y:S01]  /*204c0*/  STS [R2+0x2400], R13 ;  /* 0x0024000d02007388 */ /* 0x0007e20000000800 */
[----:B-1----:R-:W-:-:S04]  /*204d0*/  SEL R4, R68, 0xffffffe0, !P1 ;  /* 0xffffffe044047807 */ /* 0x002fc80004800000 */
[----:B------:R-:W-:Y:S02]  /*204e0*/  IADD3 R5, R0, R4, RZ ;  /* 0x0000000400057210 */ /* 0x000fe40007ffe0ff */
[----:B------:R-:W-:Y:S02]  /*204f0*/  IADD3 R4, R4, R2, RZ ;  /* 0x0000000204047210 */ /* 0x000fe40007ffe0ff */
[----:B--2---:R-:W-:Y:S01]  /*20500*/  IADD3 R8, R0, R6, RZ ;  /* 0x0000000600087210 */ /* 0x004fe20007ffe0ff */
        /* <DEDUP_REMOVED lines=99> */
[----:B------:R-:W-:Y:S02]  /*20b40*/  LOP3.LUT R0, R2, 0xffffffe0, RZ, 0xc0, !PT ;  /* 0xffffffe002007812 */ /* 0x000fe400078ec0ff */
[--C-:B------:R-:W-:Y:S02]  /*20b50*/  SHF.R.S32.HI R3, RZ, 0x5, R2.reuse ;  /* 0x00000005ff037819 */ /* 0x100fe40000011402 */
[----:B------:R-:W-:Y:S01]  /*20b60*/  SHF.R.S32.HI R2, RZ, 0x1f, R2 ;  /* 0x0000001fff027819 */ /* 0x000fe20000011402 */
[----:B------:R-:W-:-:S03]  /*20b70*/  IMAD.IADD R0, R4, 0x1, -R0 ;  /* 0x0000000104007824 */ /* 0x000fc600078e0a00 */
[----:B------:R-:W-:Y:S02]  /*20b80*/  LEA.HI R2, R2, R3, RZ, 0x2 ;  /* 0x0000000302027211 */ /* 0x000fe400078f10ff */
        /* <DEDUP_REMOVED lines=37> */
.L_x_1111:
[----:B--234-:R-:W-:Y:S05]  /*20de0*/  BSYNC B0 ;  /* 0x0000000000007941 */ /* 0x01cfea0003800000 */
.L_x_1110:
[----:B------:R-:W2:Y:S04]  /*20df0*/  LDL.64 R80, [R1+0x88] ;  /* 0x0000880001507983 */ /* 0x000ea80000100a00 */
[----:B-1----:R1:W5:Y:S01]  /*20e00*/  LDL R14, [R1+0x98] ;  /* 0x00009800010e7983 */ /* 0x0023620000100800 */
[----:B------:R-:W-:Y:S01]  /*20e10*/  LEA.HI R13, R175, R174, RZ, 0x3 ;  /* 0x000000aeaf0d7211 */ /* 0x000fe200078f18ff */
[----:B------:R-:W-:Y:S01]  /*20e20*/  UIMAD UR9, UR9, -0x80, UR26 ;  /* 0xffffff80090978a4 */ /* 0x000fe2000f8e021a */
[----:B------:R-:W-:Y:S01]  /*20e30*/  BSSY B0, `(.L_x_1112) ;  /* 0x0000020000007945 */ /* 0x000fe20003800000 */
[----:B------:R-:W3:Y:S01]  /*20e40*/  S2R R0, SR_TID.X ;  /* 0x0000000000007919 */ /* 0x000ee20000002100 */
[----:B------:R-:W-:Y:S01]  /*20e50*/  SHF.R.S32.HI R3, RZ, 0x3, R13 ;  /* 0x00000003ff037819 */ /* 0x000fe2000001140d */
[----:B------:R-:W-:-:S02]  /*20e60*/  USHF.R.S32.HI UR6, URZ, 0x1f, UR10 ;  /* 0x0000001f3f067899 */ /* 0x000fc4000801140a */
[----:B------:R-:W4:Y:S01]  /*20e70*/  S2R R10, SR_CTAID.Z ;  /* 0x00000000000a7919 */ /* 0x000f220000002700 */
[----:B------:R-:W-:Y:S02]  /*20e80*/  ULDC.64 UR4, c[0x0][0x1f0] ;  /* 0x00007c0000047ab9 */ /* 0x000fe40000000a00 */
[----:B------:R-:W-:-:S04]  /*20e90*/  UIMAD UR4, UR6, UR4, URZ ;  /* 0x00000004060472a4 */ /* 0x000fc8000f8e023f */
[----:B------:R-:W-:Y:S01]  /*20ea0*/  UIMAD UR4, UR10, UR5, UR4 ;  /* 0x000000050a0472a4 */ /* 0x000fe2000f8e0204 */
[----:B---3--:R-:W-:-:S04]  /*20eb0*/  SHF.R.S32.HI R2, RZ, 0x1f, R0 ;  /* 0x0000001fff027819 */ /* 0x008fc80000011400 */
[----:B------:R-:W-:-:S04]  /*20ec0*/  LEA.HI R2, R2, R0, RZ, 0x3 ;  /* 0x0000000002027211 */ /* 0x000fc800078f18ff */
[----:B------:R-:W-:Y:S02]  /*20ed0*/  SHF.R.S32.HI R2, RZ, 0x3, R2 ;  /* 0x00000003ff027819 */ /* 0x000fe40000011402 */
[----:B--2---:R-:W-:Y:S02]  /*20ee0*/  SHF.R.S32.HI R0, RZ, 0x1f, R80 ;  /* 0x0000001fff007819 */ /* 0x004fe40000011450 */
[----:B------:R-:W-:-:S04]  /*20ef0*/  IADD3 R4, P0, R80, UR12, RZ ;  /* 0x0000000c50047c10 */ /* 0x000fc8000ff1e0ff */
[----:B------:R-:W-:Y:S01]  /*20f00*/  IADD3.X R5, R0, UR7, RZ, P0, !PT ;  /* 0x0000000700057c10 */ /* 0x000fe200087fe4ff */
[----:B------:R-:W-:Y:S01]  /*20f10*/  IMAD.U32 R0, RZ, RZ, UR25 ;  /* 0x00000019ff007e24 */ /* 0x000fe2000f8e00ff */
[----:B------:R-:W-:Y:S02]  /*20f20*/  ISETP.GE.AND P0, PT, R3, UR9, PT ;  /* 0x0000000903007c0c */ /* 0x000fe4000bf06270 */
[----:B------:R-:W-:Y:S01]  /*20f30*/  SHF.R.S32.HI R3, RZ, 0x1f, R2 ;  /* 0x0000001fff037819 */ /* 0x000fe20000011402 */
[----:B----4-:R-:W-:-:S04]  /*20f40*/  IMAD.WIDE.U32 R10, R10, c[0x0][0x1f0], R4 ;  /* 0x00007c000a0a7a25 */ /* 0x010fc800078e0004 */
[----:B------:R-:W-:Y:S01]  /*20f50*/  IMAD.WIDE R6, R0, 0x80, R2 ;  /* 0x0000008000067825 */ /* 0x000fe200078e0202 */
[----:B------:R-:W-:-:S05]  /*20f60*/  IADD3 R9, R11, UR4, RZ ;  /* 0x000000040b097c10 */ /* 0x000fca000fffe0ff */
[----:B------:R-:W-:Y:S05]  /*20f70*/  @P0 BRA `(.L_x_1113) ;  /* 0x000000b000000947 */ /* 0x000fea0003800000 */
[----:B-1----:R-:W-:Y:S01]  /*20f80*/  IMAD R0, R7, c[0x0][0x1e8], RZ ;  /* 0x00007a0007007a24 */ /* 0x002fe200078e02ff */
        /* <DEDUP_REMOVED lines=10> */
.L_x_1113:
[----:B-1----:R-:W-:Y:S05]  /*21030*/  BSYNC B0 ;  /* 0x0000000000007941 */ /* 0x002fea0003800000 */
.L_x_1112:
[----:B------:R-:W-:Y:S01]  /*21040*/  LEA.HI.SX32 R0, R13, 0x10, 0x1d ;  /* 0x000000100d007811 */ /* 0x000fe200078feaff */
[----:B------:R-:W-:Y:S03]  /*21050*/  BSSY B0, `(.L_x_1114) ;  /* 0x0000011000007945 */ /* 0x000fe60003800000 */
[----:B------:R-:W-:-:S13]  /*21060*/  ISETP.GE.AND P0, PT, R0, UR9, PT ;  /* 0x0000000900007c0c */ /* 0x000fda000bf06270 */
[----:B------:R-:W-:Y:S05]  /*21070*/  @P0 BRA `(.L_x_1115) ;  /* 0x000000e000000947 */ /* 0x000fea0003800000 */
[----:B------:R-:W-:Y:S01]  /*21080*/  IADD3 R12, P0, R6, 0x10, RZ ;  /* 0x00000010060c7810 */ /* 0x000fe20007f1e0ff */
[----:B------:R-:W-:Y:S01]  /*21090*/  IMAD.MOV.U32 R2, RZ, RZ, R10 ;  /* 0x000000ffff027224 */ /* 0x000fe200078e000a */
[----:B------:R-:W-:Y:S02]  /*210a0*/  MOV R3, R9 ;  /* 0x0000000900037202 */ /* 0x000fe40000000f00 */
[----:B------:R-:W-:Y:S01]  /*210b0*/  ISETP.GE.AND P1, PT, R80, c[0x0][0x220], PT ;  /* 0x0000880050007a0c */ /* 0x000fe20003f26270 */
[----:B------:R-:W-:Y:S01]  /*210c0*/  IMAD.X R0, RZ, RZ, R7, P0 ;  /* 0x000000ffff007224 */ /* 0x000fe200000e0607 */
[----:B-----5:R-:W-:Y:S01]  /*210d0*/  ISETP.GE.AND P0, PT, R14, c[0x0][0x220], PT ;  /* 0x000088000e007a0c */ /* 0x020fe20003f06270 */
        /* <DEDUP_REMOVED lines=8> */
.L_x_1115:
[----:B------:R-:W-:Y:S05]  /*21160*/  BSYNC B0 ;  /* 0x0000000000007941 */ /* 0x000fea0003800000 */
.L_x_1114:
[----:B------:R-:W-:Y:S01]  /*21170*/  LEA.HI.SX32 R0, R13, 0x20, 0x1d ;  /* 0x000000200d007811 */ /* 0x000fe200078feaff */
        /* <DEDUP_REMOVED lines=17> */
.L_x_1117:
[----:B------:R-:W-:Y:S05]  /*21290*/  BSYNC B0 ;  /* 0x0000000000007941 */ /* 0x000fea0003800000 */
.L_x_1116:
        /* <DEDUP_REMOVED lines=18> */
.L_x_1119:
[----:B------:R-:W-:Y:S05]  /*213c0*/  BSYNC B0 ;  /* 0x0000000000007941 */ /* 0x000fea0003800000 */
.L_x_1118:
        /* <DEDUP_REMOVED lines=18> */
.L_x_1121:
[----:B------:R-:W-:Y:S05]  /*214f0*/  BSYNC B0 ;  /* 0x0000000000007941 */ /* 0x000fea0003800000 */
.L_x_1120:
        /* <DEDUP_REMOVED lines=18> */
.L_x_1123:
[----:B------:R-:W-:Y:S05]  /*21620*/  BSYNC B0 ;  /* 0x0000000000007941 */ /* 0x000fea0003800000 */
.L_x_1122:
        /* <DEDUP_REMOVED lines=18> */
.L_x_1125:
[----:B------:R-:W-:Y:S05]  /*21750*/  BSYNC B0 ;  /* 0x0000000000007941 */ /* 0x000fea0003800000 */
.L_x_1124:
[----:B------:R-:W-:-:S04]  /*21760*/  LEA.HI.SX32 R0, R13, 0x70, 0x1d ;  /* 0x000000700d007811 */ /* 0x000fc800078feaff */
        /* <DEDUP_REMOVED lines=18> */
.L_x_1062:
[----:B------:R-:W-:Y:S01]  /*21890*/  UISETP.NE.AND UP3, UPT, UR24, -0x1, UPT ;  /* 0xffffffff1800788c */ /* 0x000fe2000bf65270 */
[----:B------:R-:W-:Y:S01]  /*218a0*/  LEA.HI R8, R9, R22, RZ, 0x3 ;  /* 0x0000001609087211 */ /* 0x000fe200078f18ff */
[----:B------:R-:W-:Y:S01]  /*218b0*/  USHF.R.S32.HI UR13, URZ, 0x1f, UR11 ;  /* 0x0000001f3f0d7899 */ /* 0x000fe2000801140b */
[----:B------:R-:W1:Y:S01]  /*218c0*/  S2R R12, SR_CTAID.Z ;  /* 0x00000000000c7919 */ /* 0x000e620000002700 */
[----:B------:R-:W-:Y:S01]  /*218d0*/  ULDC.64 UR6, c[0x0][0x1e8] ;  /* 0x00007a0000067ab9 */ /* 0x000fe20000000a00 */
[----:B------:R-:W-:Y:S01]  /*218e0*/  LOP3.LUT R0, R8, 0xfffffff8, RZ, 0xc0, !PT ;  /* 0xfffffff808007812 */ /* 0x000fe200078ec0ff */
[----:B------:R-:W-:Y:S01]  /*218f0*/  ULDC.64 UR4, c[0x0][0x1f0] ;  /* 0x00007c0000047ab9 */ /* 0x000fe20000000a00 */
[----:B------:R-:W-:Y:S01]  /*21900*/  SHF.R.S32.HI R8, RZ, 0x3, R8 ;  /* 0x00000003ff087819 */ /* 0x000fe20000011408 */
[----:B------:R-:W-:Y:S01]  /*21910*/  UIMAD UR4, UR13, UR4, URZ ;  /* 0x000000040d0472a4 */ /* 0x000fe2000f8e023f */
[----:B------:R-:W-:Y:S01]  /*21920*/  IMAD.U32 R6, RZ, RZ, UR25 ;  /* 0x00000019ff067e24 */ /* 0x000fe2000f8e00ff */
[----:B------:R-:W-:Y:S01]  /*21930*/  ULDC.U8 UR14, c[0x0][0x328] ;  /* 0x0000ca00000e7ab9 */ /* 0x000fe20000000000 */
[----:B------:R-:W-:Y:S01]  /*21940*/  IMAD.IADD R15, R22, 0x1, -R0 ;  /* 0x00000001160f7824 */ /* 0x000fe200078e0a00 */
[----:B------:R-:W-:Y:S01]  /*21950*/  @UP3 UIMAD.WIDE.U32 UR8, UR24, UR6, URZ ;  /* 0x00000006180832a5 */ /* 0x000fe2000f8e003f */
[--C-:B------:R-:W-:Y:S01]  /*21960*/  SHF.R.S32.HI R9, RZ, 0x1f, R8.reuse ;  /* 0x0000001fff097819 */ /* 0x100fe20000011408 */
[----:B------:R-:W-:Y:S01]  /*21970*/  @!UP3 USHF.R.S32.HI UR15, URZ, 0x1f, UR12 ;  /* 0x0000001f3f0fb899 */ /* 0x000fe2000801140c */
[----:B------:R-:W-:Y:S01]  /*21980*/  IMAD.SHL.U32 R14, R15, 0x8, RZ ;  /* 0x000000080f0e7824 */ /* 0x000fe200078e00ff */
[----:B------:R-:W-:Y:S01]  /*21990*/  ULDC.U8 UR6, c[0x0][0x329] ;  /* 0x0000ca4000067ab9 */ /* 0x000fe20000000000 */
[----:B------:R-:W-:Y:S01]  /*219a0*/  BSSY B0, `(.L_x_1126) ;  /* 0x000003a000007945 */ /* 0x000fe20003800000 */
[----:B------:R-:W-:Y:S01]  /*219b0*/  UISETP.NE.AND UP2, UPT, UR6, URZ, UPT ;  /* 0x0000003f0600728c */ /* 0x000fe2000bf45270 */
[----:B------:R-:W-:Y:S01]  /*219c0*/  IMAD.WIDE R6, R6, 0x80, R8 ;  /* 0x0000008006067825 */ /* 0x000fe200078e0208 */
[----:B------:R-:W-:Y:S01]  /*219d0*/  @UP3 UIMAD UR7, UR24, UR7, UR9 ;  /* 0x00000007180732a4 */ /* 0x000fe2000f8e0209 */
[----:B------:R-:W-:Y:S01]  /*219e0*/  IADD3 R23, R14, 0x40, RZ ;  /* 0x000000400e177810 */ /* 0x000fe20007ffe0ff */
[----:B------:R-:W-:-:S02]  /*219f0*/  UIMAD UR9, UR11, UR5, UR4 ;  /* 0x000000050b0972a4 */ /* 0x000fc4000f8e0204 */
[----:B------:R-:W-:Y:S02]  /*21a00*/  UISETP.NE.AND UP4, UPT, UR14, URZ, UPT ;  /* 0x0000003f0e00728c */ /* 0x000fe4000bf85270 */
[----:B------:R-:W-:Y:S02]  /*21a10*/  ULDC.64 UR4, c[0x0][0x1e0] ;  /* 0x0000780000047ab9 */ /* 0x000fe40000000a00 */
[----:B------:R-:W-:Y:S02]  /*21a20*/  @!UP3 UIMAD UR15, UR15, UR4, URZ ;  /* 0x000000040f0fb2a4 */ /* 0x000fe4000f8e023f */
[----:B------:R-:W-:Y:S02]  /*21a30*/  @UP3 UMOV UR18, UR8 ;  /* 0x0000000800123c82 */ /* 0x000fe40008000000 */
[----:B------:R-:W-:Y:S02]  /*21a40*/  @!UP2 UISETP.NE.AND UP1, UPT, UR14, URZ, UPT ;  /* 0x0000003f0e00a28c */ /* 0x000fe4000bf25270 */
[----:B------:R-:W-:-:S02]  /*21a50*/  @!UP3 UIMAD UR15, UR12, UR5, UR15 ;  /* 0x000000050c0fb2a4 */ /* 0x000fc4000f8e020f */
[----:B------:R-:W-:Y:S02]  /*21a60*/  ULDC UR13, c[0x0][0x214] ;  /* 0x00008500000d7ab9 */ /* 0x000fe40000000800 */
[----:B------:R-:W-:Y:S02]  /*21a70*/  @UP2 ULDC UR8, c[0x0][0x210] ;  /* 0x0000840000082ab9 */ /* 0x000fe40000000800 */
[----:B------:R-:W-:Y:S02]  /*21a80*/  UISETP.EQ.AND UP4, UPT, UR6, URZ, UP4 ;  /* 0x0000003f0600728c */ /* 0x000fe4000a782270 */
[----:B------:R-:W-:Y:S02]  /*21a90*/  ULDC UR5, c[0x0][0x234] ;  /* 0x00008d0000057ab9 */ /* 0x000fe40000000800 */
[----:B------:R-:W-:Y:S02]  /*21aa0*/  @!UP3 UIMAD.WIDE.U32 UR16, UR12, UR4, URZ ;  /* 0x000000040c10b2a5 */ /* 0x000fe4000f8e003f */
        /* <DEDUP_REMOVED lines=20> */
[----:B------:R-:W-:Y:S01]  /*21bf0*/  @!UP4 UMOV UR22, URZ ;  /* 0x0000003f0016cc82 */ /* 0x000fe20008000000 */
[----:B------:R-:W-:Y:S01]  /*21c00*/  IADD3 R11, R13, UR9, RZ ;  /* 0x000000090d0b7c10 */ /* 0x000fe2000fffe0ff */
[----:B------:R-:W-:Y:S02]  /*21c10*/  @UP4 UMOV UR22, UR24 ;  /* 0x0000001800164c82 */ /* 0x000fe40008000000 */
[----:B------:R-:W-:-:S02]  /*21c20*/  @!UP4 UMOV UR23, URZ ;  /* 0x0000003f0017cc82 */ /* 0x000fc40008000000 */
[----:B------:R-:W-:Y:S02]  /*21c30*/  USHF.R.S32.HI UR5, URZ, 0x1f, UR8 ;  /* 0x0000001f3f057899 */ /* 0x000fe40008011408 */
[----:B------:R-:W-:Y:S02]  /*21c40*/  @UP4 USHF.R.S32.HI UR23, URZ, 0x1f, UR24 ;  /* 0x0000001f3f174899 */ /* 0x000fe40008011418 */
        /* <DEDUP_REMOVED lines=15> */
.L_x_1127:
[----:B------:R-:W-:Y:S05]  /*21d40*/  BSYNC B0 ;  /* 0x0000000000007941 */ /* 0x000fea0003800000 */
.L_x_1126:
        /* <DEDUP_REMOVED lines=18> */
.L_x_1129:
[----:B------:R-:W-:Y:S05]  /*21e70*/  BSYNC B0 ;  /* 0x0000000000007941 */ /* 0x000fea0003800000 */
.L_x_1128:
        /* <DEDUP_REMOVED lines=18> */
.L_x_1131:
[----:B------:R-:W-:Y:S05]  /*21fa0*/  BSYNC B0 ;  /* 0x0000000000007941 */ /* 0x000fea0003800000 */
.L_x_1130:
        /* <DEDUP_REMOVED lines=18> */
.L_x_1133:
[----:B------:R-:W-:Y:S05]  /*220d0*/  BSYNC B0 ;  /* 0x0000000000007941 */ /* 0x000fea0003800000 */
.L_x_1132:
        /* <DEDUP_REMOVED lines=18> */
.L_x_1135:
[----:B------:R-:W-:Y:S05]  /*22200*/  BSYNC B0 ;  /* 0x0000000000007941 */ /* 0x000fea0003800000 */
.L_x_1134:
        /* <DEDUP_REMOVED lines=18> */
.L_x_1137:
[----:B------:R-:W-:Y:S05]  /*22330*/  BSYNC B0 ;  /* 0x0000000000007941 */ /* 0x000fea0003800000 */
.L_x_1136:
        /* <DEDUP_REMOVED lines=18> */
.L_x_1139:
[----:B------:R-:W-:Y:S05]  /*22460*/  BSYNC B0 ;  /* 0x0000000000007941 */ /* 0x000fea0003800000 */
.L_x_1138:
        /* <DEDUP_REMOVED lines=18> */
.L_x_1141:
[----:B------:R-:W-:Y:S05]  /*22590*/  BSYNC B0 ;  /* 0x0000000000007941 */ /* 0x000fea0003800000 */
.L_x_1140:
        /* <DEDUP_REMOVED lines=67> */
.L_x_1142:
        /* <DEDUP_REMOVED lines=11> */
.L_x_1414:


//--------------------- .text._ZN5flash16flash_fwd_kernelI23Flash_fwd_kernel_traitsILi128ELi128ELi32ELi4ELb0ELb0EN7cutlass6half_tE19Flash_kernel_traitsILi128ELi128ELi32ELi4ES3_EELb0ELb1ELb0ELb0ELb0ELb0ELb1ELb0EEEvNS_16Flash_fwd_paramsE --------------------------
	.section	.text._ZN5flash16flash_fwd_kernelI23Flash_fwd_kernel_traitsILi128ELi128ELi32ELi4ELb0ELb0EN7cutlass6half_tE19Flash_kernel_traitsILi128ELi128ELi32ELi4ES3_EELb0ELb1ELb0ELb0ELb0ELb0ELb1ELb0EEEvNS_16Flash_fwd_paramsE,"ax",@progbits
	.sectioninfo	@"SHI_REGISTERS=255"
	.align	128
        .global         _ZN5flash16flash_fwd_kernelI23Flash_fwd_kernel_traitsILi128ELi128ELi32ELi4ELb0ELb0EN7cutlass6half_tE19Flash_kernel_traitsILi128ELi128ELi32ELi4ES3_EELb0ELb1ELb0ELb0ELb0ELb0ELb1ELb0EEEvNS_16Flash_fwd_paramsE
        .type           _ZN5flash16flash_fwd_kernelI23Flash_fwd_kernel_traitsILi128ELi128ELi32ELi4ELb0ELb0EN7cutlass6half_tE19Flash_kernel_traitsILi128ELi128ELi32ELi4ES3_EELb0ELb1ELb0ELb0ELb0ELb0ELb1ELb0EEEvNS_16Flash_fwd_paramsE,@function
        .size           _ZN5flash16flash_fwd_kernelI23Flash_fwd_kernel_traitsILi128ELi128ELi32ELi4ELb0ELb0EN7cutlass6half_tE19Flash_kernel_traitsILi128ELi128ELi32ELi4ES3_EELb0ELb1ELb0ELb0ELb0ELb0ELb1ELb0EEEvNS_16Flash_fwd_paramsE,(.L_x_1415 - _ZN5flash16flash_fwd_kernelI23Flash_fwd_kernel_traitsILi128ELi128ELi32ELi4ELb0ELb0EN7cutlass6half_tE19Flash_kernel_traitsILi128ELi128ELi32ELi4ES3_EELb0ELb1ELb0ELb0ELb0ELb0ELb1ELb0EEEvNS_16Flash_fwd_paramsE)
        .other          _ZN5flash16flash_fwd_kernelI23Flash_fwd_kernel_traitsILi128ELi128ELi32ELi4ELb0ELb0EN7cutlass6half_tE19Flash_kernel_traitsILi128ELi128ELi32ELi4ES3_EELb0ELb1ELb0ELb0ELb0ELb0ELb1ELb0EEEvNS_16Flash_fwd_paramsE,@"STO_CUDA_ENTRY STV_DEFAULT"
_ZN5flash16flash_fwd_kernelI23Flash_fwd_kernel_traitsILi128ELi128ELi32ELi4ELb0ELb0EN7cutlass6half_tE19Flash_kernel_traitsILi128ELi128ELi32ELi4ES3_EELb0ELb1ELb0ELb0ELb0ELb0ELb1ELb0EEEvNS_16Flash_fwd_paramsE:
.text._ZN5flash16flash_fwd_kernelI23Flash_fwd_kernel_traitsILi128ELi128ELi32ELi4ELb0ELb0EN7cutlass6half_tE19Flash_kernel_traitsILi128ELi128ELi32ELi4ES3_EELb0ELb1ELb0ELb0ELb0ELb0ELb1ELb0EEEvNS_16Flash_fwd_paramsE:
[----:B------:R-:W-:Y:S02]  /*0000*/  MOV R1, c[0x0][0x28] ;  /* 0x00000a0000017a02 */ /* 0x000fe40000000f00 */
[----:B------:R-:W1:Y:S01]  /*0010*/  S2R R14, SR_CTAID.Y ;  /* 0x00000000000e7919 */ /* 0x000e620000002600 */
[----:B------:R-:W2:Y:S01]  /*0020*/  LDC.U8 R0, c[0x0][0x312] ;  /* 0x0000c480ff007b82 */ /* 0x000ea20000000000 */
[----:B------:R-:W-:Y:S01]  /*0030*/  ISETP.NE.U32.AND P2, PT, RZ, c[0x0][0x240], PT ;  /* 0x00009000ff007a0c */ /* 0x000fe20003f45070 */
[----:B------:R-:W-:Y:S01]  /*0040*/  IMAD.MOV.U32 R26, RZ, RZ, 0x4 ;  /* 0x00000004ff1a7424 */ /* 0x000fe200078e00ff */
[----:B------:R-:W-:Y:S01]  /*0050*/  ULDC.64 UR4, c[0x0][0x118] ;  /* 0x0000460000047ab9 */ /* 0x000fe20000000a00 */
[----:B------:R-:W-:Y:S01]  /*0060*/  IMAD.MOV.U32 R9, RZ, RZ, -0x1 ;  /* 0xffffffffff097424 */ /* 0x000fe200078e00ff */
[----:B------:R-:W-:Y:S02]  /*0070*/  ISETP.NE.AND.EX P2, PT, RZ, c[0x0][0x244], PT, P2 ;  /* 0x00009100ff007a0c */ /* 0x000fe40003f45320 */
[----:B------:R-:W-:Y:S02]  /*0080*/  ISETP.EQ.U32.AND P1, PT, RZ, c[0x0][0x248], PT ;  /* 0x00009200ff007a0c */ /* 0x000fe40003f22070 */
[----:B------:R-:W-:Y:S01]  /*0090*/  ISETP.NE.U32.AND P0, PT, RZ, c[0x0][0x250], PT ;  /* 0x00009400ff007a0c */ /* 0x000fe20003f05070 */
[----:B------:R-:W-:Y:S01]  /*00a0*/  IMAD.MOV.U32 R8, RZ, RZ, -0x1 ;  /* 0xffffffffff087424 */ /* 0x000fe200078e00ff */
[----:B------:R-:W-:-:S02]  /*00b0*/  IADD3 R1, R1, -0x50, RZ ;  /* 0xffffffb001017810 */ /* 0x000fc40007ffe0ff */
[----:B------:R-:W-:Y:S01]  /*00c0*/  ISETP.NE.AND.EX P0, PT, RZ, c[0x0][0x254], PT, P0 ;  /* 0x00009500ff007a0c */ /* 0x000fe20003f05300 */
[----:B-1----:R-:W-:Y:S01]  /*00d0*/  IMAD.WIDE R2, R14, R26, c[0x0][0x240] ;  /* 0x000090000e027625 */ /* 0x002fe200078e021a */
[----:B--2---:R-:W-:-:S04]  /*00e0*/  ISETP.NE.AND P3, PT, R0, RZ, PT ;  /* 0x000000ff0000720c */ /* 0x004fc80003f65270 */
[----:B------:R1:W2:Y:S01]  /*00f0*/  @P2 LDG.E R9, [R2.64] ;  /* 0x0000000402092981 */ /* 0x0002a2000c1e1900 */
[----:B------:R-:W-:Y:S01]  /*0100*/  ISETP.EQ.OR.EX P1, PT, RZ, c[0x0][0x24c], !P3, P1 ;  /* 0x00009300ff007a0c */ /* 0x000fe20005f22710 */
[----:B------:R-:W-:Y:S02]  /*0110*/  IMAD.WIDE R4, R14, R26, c[0x0][0x248] ;  /* 0x000092000e047625 */ /* 0x000fe400078e021a */
[----:B------:R1:W3:Y:S10]  /*0120*/  @P2 LDG.E R0, [R2.64+0x4] ;  /* 0x0000040402002981 */ /* 0x0002f4000c1e1900 */
[----:B------:R4:W5:Y:S01]  /*0130*/  @!P1 LDG.E R8, [R4.64] ;  /* 0x0000000404089981 */ /* 0x000962000c1e1900 */
[----:B------:R-:W-:-:S03]  /*0140*/  IMAD.MOV.U32 R7, RZ, RZ, RZ ;  /* 0x000000ffff077224 */ /* 0x000fc600078e00ff */
[----:B------:R-:W2:Y:S04]  /*0150*/  S2R R22, SR_CTAID.X ;  /* 0x0000000000167919 */ /* 0x000ea80000002500 */
[----:B------:R-:W2:Y:S01]  /*0160*/  S2R R28, SR_CTAID.Z ;  /* 0x00000000001c7919 */ /* 0x000ea20000002700 */
[----:B-1----:R-:W-:-:S05]  /*0170*/  @P0 IMAD.WIDE R2, R14, R26, c[0x0][0x250] ;  /* 0x000094000e020625 */ /* 0x002fca00078e021a */
[----:B------:R4:W5:Y:S01]  /*0180*/  @P0 LDG.E R7, [R2.64] ;  /* 0x0000000402070981 */ /* 0x000962000c1e1900 */
[----:B------:R-:W-:-:S04]  /*0190*/  ISETP.NE.U32.AND P0, PT, RZ, c[0x0][0x248], PT ;  /* 0x00009200ff007a0c */ /* 0x000fc80003f05070 */
[----:B------:R-:W-:Y:S01]  /*01a0*/  ISETP.NE.AND.EX P0, PT, RZ, c[0x0][0x24c], PT, P0 ;  /* 0x00009300ff007a0c */ /* 0x000fe20003f05300 */
[----:B--2---:R4:W-:Y:S01]  /*01b0*/  STL [R1+0x28], R9 ;  /* 0x0000280901007387 */ /* 0x0049e20000100800 */
[----:B---3--:R-:W-:Y:S02]  /*01c0*/  @P2 IMAD.IADD R19, R0, 0x1, -R9 ;  /* 0x0000000100132824 */ /* 0x008fe400078e0a09 */
[----:B------:R-:W-:-:S09]  /*01d0*/  @!P2 IMAD.MOV.U32 R19, RZ, RZ, c[0x0][0x214] ;  /* 0x00008500ff13a624 */ /* 0x000fd200078e00ff */
[----:B------:R-:W-:Y:S05]  /*01e0*/  @!P0 BRA `(.L_x_1143) ;  /* 0x0000004000008947 */ /* 0x000fea0003800000 */
[----:B------:R-:W2:Y:S02]  /*01f0*/  @P3 LDG.E R0, [R4.64+0x4] ;  /* 0x0000040404003981 */ /* 0x000ea4000c1e1900 */
[----:B--2--5:R-:W-:-:S06]  /*0200*/  @P3 IADD3 R0, R0, -R8, RZ ;  /* 0x8000000800003210 */ /* 0x024fcc0007ffe0ff */
[----:B------:R1:W5:Y:S01]  /*0210*/  @!P3 LDG.E R0, [R4.64] ;  /* 0x000000040400b981 */ /* 0x000362000c1e1900 */
[----:B------:R-:W-:Y:S05]  /*0220*/  BRA `(.L_x_1144) ;  /* 0x0000001000007947 */ /* 0x000fea0003800000 */
.L_x_1143:
[----:B------:R-:W-:Y:S02]  /*0230*/  MOV R0, c[0x0][0x218] ;  /* 0x0000860000007a02 */ /* 0x000fe40000000f00 */
.L_x_1144:
[----:B------:R-:W-:-:S04]  /*0240*/  ISETP.NE.U32.AND P2, PT, RZ, c[0x0][0x258], PT ;  /* 0x00009600ff007a0c */ /* 0x000fc80003f45070 */
[----:B------:R-:W-:-:S13]  /*0250*/  ISETP.NE.AND.EX P2, PT, RZ, c[0x0][0x25c], PT, P2 ;  /* 0x00009700ff007a0c */ /* 0x000fda0003f45320 */
[----:B----4-:R-:W-:-:S06]  /*0260*/  @P2 IMAD.WIDE R2, R14, R26, c[0x0][0x258] ;  /* 0x000096000e022625 */ /* 0x010fcc00078e021a */
        /* <DEDUP_REMOVED lines=10> */
[----:B------:R-:W2:Y:S01]  /*0310*/  S2R R25, SR_TID.X ;  /* 0x0000000000197919 */ /* 0x000ea20000002100 */
[----:B------:R-:W-:Y:S02]  /*0320*/  IADD3 R2, R49, 0x1f, RZ ;  /* 0x0000001f31027810 */ /* 0x000fe40007ffe0ff */
[----:B------:R-:W-:Y:S02]  /*0330*/  IADD3 R0, R0, c[0x0][0x2e8], R49 ;  /* 0x0000ba0000007a10 */ /* 0x000fe40007ffe031 */
[----:B------:R-:W-:Y:S02]  /*0340*/  SHF.R.S32.HI R3, RZ, 0x1f, R2 ;  /* 0x0000001fff037819 */ /* 0x000fe40000011402 */
[----:B-1----:R-:W-:Y:S02]  /*0350*/  SHF.R.S32.HI R4, RZ, 0x1f, R0 ;  /* 0x0000001fff047819 */ /* 0x002fe40000011400 */
[----:B------:R-:W-:-:S02]  /*0360*/  LEA.HI R2, R3, R2, RZ, 0x5 ;  /* 0x0000000203027211 */ /* 0x000fc400078f28ff */
[----:B------:R-:W-:Y:S02]  /*0370*/  LEA.HI R0, R4, R0, RZ, 0x5 ;  /* 0x0000000004007211 */ /* 0x000fe400078f28ff */
[----:B------:R-:W-:Y:S02]  /*0380*/  SHF.R.S32.HI R2, RZ, 0x5, R2 ;  /* 0x00000005ff027819 */ /* 0x000fe40000011402 */
[----:B------:R-:W-:-:S04]  /*0390*/  SHF.R.S32.HI R0, RZ, 0x5, R0 ;  /* 0x00000005ff007819 */ /* 0x000fc80000011400 */
[----:B------:R-:W-:-:S04]  /*03a0*/  IMNMX R244, R2, R0, PT ;  /* 0x0000000002f47217 */ /* 0x000fc80003800200 */
[----:B------:R-:W-:-:S13]  /*03b0*/  ISETP.GE.AND P0, PT, R244, 0x1, PT ;  /* 0x00000001f400780c */ /* 0x000fda0003f06270 */
[----:B------:R-:W-:Y:S05]  /*03c0*/  @!P0 BRA `(.L_x_1145) ;  /* 0x00014ca000008947 */ /* 0x000fea0003800000 */
[----:B--2---:R-:W-:Y:S02]  /*03d0*/  ISETP.NE.AND P1, PT, R9, -0x1, PT ;  /* 0xffffffff0900780c */ /* 0x004fe40003f25270 */
[----:B------:R-:W-:-:S11]  /*03e0*/  ISETP.NE.AND P0, PT, R8, -0x1, PT ;  /* 0xffffffff0800780c */ /* 0x000fd60003f05270 */
[----:B------:R-:W-:Y:S01]  /*03f0*/  @!P1 SHF.R.S32.HI R4, RZ, 0x1f, R14 ;  /* 0x0000001fff049819 */ /* 0x000fe2000001140e */
[----:B------:R-:W-:Y:S01]  /*0400*/  @P1 IMAD.WIDE.U32 R2, R9, c[0x0][0x190], RZ ;  /* 0x0000640009021a25 */ /* 0x000fe200078e00ff */
[----:B------:R-:W-:-:S03]  /*0410*/  @P0 IADD3 R0, R7, R8, RZ ;  /* 0x0000000807000210 */ /* 0x000fc60007ffe0ff */
[----:B------:R-:W-:Y:S01]  /*0420*/  @!P1 IMAD R6, R4, c[0x0][0x178], RZ ;  /* 0x00005e0004069a24 */ /* 0x000fe200078e02ff */
[----:B------:R-:W-:Y:S01]  /*0430*/  @P1 MOV R11, R2 ;  /* 0x00000002000b1202 */ /* 0x000fe20000000f00 */
[----:B------:R-:W-:Y:S02]  /*0440*/  @P1 IMAD R13, R9, c[0x0][0x194], R3 ;  /* 0x00006500090d1a24 */ /* 0x000fe400078e0203 */
[----:B------:R-:W-:-:S04]  /*0450*/  @P0 IMAD.WIDE.U32 R2, R0, c[0x0][0x198], RZ ;  /* 0x0000660000020a25 */ /* 0x000fc800078e00ff */
[----:B------:R-:W-:Y:S01]  /*0460*/  @!P1 IMAD.WIDE.U32 R4, R14, c[0x0][0x178], RZ ;  /* 0x00005e000e049a25 */ /* 0x000fe200078e00ff */
[----:B------:R-:W-:-:S03]  /*0470*/  @P0 MOV R12, R2 ;  /* 0x00000002000c0202 */ /* 0x000fc60000000f00 */
[----:B------:R-:W-:Y:S01]  /*0480*/  @!P1 IMAD R6, R14, c[0x0][0x17c], R6 ;  /* 0x00005f000e069a24 */ /* 0x000fe200078e0206 */
[----:B------:R-:W-:Y:S01]  /*0490*/  @!P1 MOV R11, R4 ;  /* 0x00000004000b9202 */ /* 0x000fe20000000f00 */
[----:B------:R-:W-:-:S03]  /*04a0*/  @P0 IMAD R18, R0, c[0x0][0x19c], R3 ;  /* 0x0000670000120a24 */ /* 0x000fc600078e0203 */
[----:B------:R-:W-:Y:S01]  /*04b0*/  @!P1 IADD3 R13, R5, R6, RZ ;  /* 0x00000006050d9210 */ /* 0x000fe20007ffe0ff */
[----:B------:R-:W-:Y:S05]  /*04c0*/  @P0 BRA `(.L_x_1146) ;  /* 0x000000b000000947 */ /* 0x000fea0003800000 */
[----:B------:R-:W-:Y:S01]  /*04d0*/  SHF.R.S32.HI R0, RZ, 0x1f, R7 ;  /* 0x0000001fff007819 */ /* 0x000fe20000011407 */
[----:B------:R-:W-:Y:S01]  /*04e0*/  IMAD.WIDE.U32 R2, R7, c[0x0][0x198], RZ ;  /* 0x0000660007027a25 */ /* 0x000fe200078e00ff */
[----:B------:R-:W-:-:S03]  /*04f0*/  SHF.R.S32.HI R4, RZ, 0x1f, R14 ;  /* 0x0000001fff047819 */ /* 0x000fc6000001140e */
[----:B------:R-:W-:Y:S02]  /*0500*/  IMAD R0, R0, c[0x0][0x198], RZ ;  /* 0x0000660000007a24 */ /* 0x000fe400078e02ff */
[----:B------:R-:W-:Y:S02]  /*0510*/  IMAD R4, R4, c[0x0][0x180], RZ ;  /* 0x0000600004047a24 */ /* 0x000fe400078e02ff */
[----:B------:R-:W-:-:S05]  /*0520*/  IMAD R0, R7, c[0x0][0x19c], R0 ;  /* 0x0000670007007a24 */ /* 0x000fca00078e0200 */
[----:B------:R-:W-:Y:S01]  /*0530*/  IADD3 R3, R3, R0, RZ ;  /* 0x0000000003037210 */ /* 0x000fe20007ffe0ff */
[----:B------:R-:W-:-:S04]  /*0540*/  IMAD R0, R14, c[0x0][0x184], R4 ;  /* 0x000061000e007a24 */ /* 0x000fc800078e0204 */
[----:B------:R-:W-:-:S05]  /*0550*/  IMAD.WIDE.U32 R2, R14, c[0x0][0x180], R2 ;  /* 0x000060000e027a25 */ /* 0x000fca00078e0002 */
[----:B------:R-:W-:Y:S02]  /*0560*/  IADD3 R18, R3, R0, RZ ;  /* 0x0000000003127210 */ /* 0x000fe40007ffe0ff */
[----:B------:R-:W-:Y:S02]  /*0570*/  MOV R12, R2 ;  /* 0x00000002000c7202 */ /* 0x000fe40000000f00 */
.L_x_1146:
[----:B------:R-:W-:Y:S02]  /*0580*/  IABS R4, c[0x0][0x1c8] ;  /* 0x0000720000047a13 */ /* 0x000fe40000000000 */
[----:B------:R-:W-:Y:S02]  /*0590*/  IABS R5, R28 ;  /* 0x0000001c00057213 */ /* 0x000fe40000000000 */
[----:B------:R-:W1:Y:S01]  /*05a0*/  I2F.RP R2, R4 ;  /* 0x0000000400027306 */ /* 0x000e620000209400 */
[----:B------:R-:W-:-:S07]  /*05b0*/  SHF.R.S32.HI R17, RZ, 0x1f, R28 ;  /* 0x0000001fff117819 */ /* 0x000fce000001141c */
[----:B-1----:R-:W1:Y:S02]  /*05c0*/  MUFU.RCP R2, R2 ;  /* 0x0000000200027308 */ /* 0x002e640000001000 */
[----:B-1----:R-:W-:-:S06]  /*05d0*/  IADD3 R2, R2, 0xffffffe, RZ ;  /* 0x0ffffffe02027810 */ /* 0x002fcc0007ffe0ff */
        /* <DEDUP_REMOVED lines=13> */
[----:B------:R-:W-:Y:S01]  /*06b0*/  ISETP.GE.U32.AND P3, PT, R2, R4, PT ;  /* 0x000000040200720c */ /* 0x000fe20003f66070 */
[----:B------:R-:W-:Y:S01]  /*06c0*/  @P0 IMAD.IADD R4, R7, 0x1, R8 ;  /* 0x0000000107040824 */ /* 0x000fe200078e0208 */
[----:B------:R-:W-:-:S04]  /*06d0*/  LOP3.LUT R2, R28, c[0x0][0x1c8], RZ, 0x3c, !PT ;  /* 0x000072001c027a12 */ /* 0x000fc800078e3cff */
[----:B------:R-:W-:Y:S01]  /*06e0*/  ISETP.GE.AND P1, PT, R2, RZ, PT ;  /* 0x000000ff0200720c */ /* 0x000fe20003f26270 */
[----:B------:R-:W-:-:S04]  /*06f0*/  @P0 IMAD.WIDE.U32 R2, R4, c[0x0][0x1a0], RZ ;  /* 0x0000680004020a25 */ /* 0x000fc800078e00ff */
[----:B------:R-:W-:Y:S01]  /*0700*/  @P0 IMAD R16, R4, c[0x0][0x1a4], R3 ;  /* 0x0000690004100a24 */ /* 0x000fe200078e0203 */
[----:B------:R-:W-:Y:S02]  /*0710*/  @P0 MOV R15, R2 ;  /* 0x00000002000f0202 */ /* 0x000fe40000000f00 */
[----:B------:R-:W-:-:S04]  /*0720*/  @P3 IADD3 R0, R0, 0x1, RZ ;  /* 0x0000000100003810 */ /* 0x000fc80007ffe0ff */
[----:B------:R-:W-:-:S05]  /*0730*/  MOV R10, R0 ;  /* 0x00000000000a7202 */ /* 0x000fca0000000f00 */
        /* <DEDUP_REMOVED lines=14> */
.L_x_1147:
[----:B------:R-:W-:Y:S01]  /*0820*/  SHF.R.S32.HI R21, RZ, 0x1f, R25 ;  /* 0x0000001fff157819 */ /* 0x000fe20000011419 */
[----:B------:R-:W-:Y:S01]  /*0830*/  IMAD.IADD R252, R19, 0x1, -R27 ;  /* 0x0000000113fc7824 */ /* 0x000fe200078e0a1b */
[----:B------:R-:W-:Y:S01]  /*0840*/  BSSY B0, `(.L_x_1148) ;  /* 0x000005a000007945 */ /* 0x000fe20003800000 */
[----:B------:R-:W-:Y:S01]  /*0850*/  IMAD R17, R17, c[0x0][0x1a8], RZ ;  /* 0x00006a0011117a24 */ /* 0x000fe200078e02ff */
[CC--:B------:R-:W-:Y:S01]  /*0860*/  LEA.HI R2, R21.reuse, R25.reuse, RZ, 0x3 ;  /* 0x0000001915027211 */ /* 0x0c0fe200078f18ff */
[----:B------:R-:W-:Y:S01]  /*0870*/  IMAD.MOV.U32 R29, RZ, RZ, 0x10 ;  /* 0x00000010ff1d7424 */ /* 0x000fe200078e00ff */
[----:B------:R-:W-:Y:S01]  /*0880*/  LEA.HI R24, R21, R25, RZ, 0x4 ;  /* 0x0000001915187211 */ /* 0x000fe200078f20ff */
[----:B------:R-:W-:Y:S01]  /*0890*/  IMAD R17, R28, c[0x0][0x1ac], R17 ;  /* 0x00006b001c117a24 */ /* 0x000fe200078e0211 */
[----:B------:R-:W-:-:S02]  /*08a0*/  SHF.R.S32.HI R8, RZ, 0x3, R2 ;  /* 0x00000003ff087819 */ /* 0x000fc40000011402 */
[----:B------:R-:W-:Y:S02]  /*08b0*/  LOP3.LUT R2, R2, 0xfffffff8, RZ, 0xc0, !PT ;  /* 0xfffffff802027812 */ /* 0x000fe400078ec0ff */
[----:B------:R-:W-:Y:S01]  /*08c0*/  LOP3.LUT R0, R24, 0xfffffff0, RZ, 0xc0, !PT ;  /* 0xfffffff018007812 */ /* 0x000fe200078ec0ff */
[----:B------:R-:W-:Y:S01]  /*08d0*/  IMAD.SHL.U32 R3, R8, 0x40, RZ ;  /* 0x0000004008037824 */ /* 0x000fe200078e00ff */
[----:B------:R-:W-:Y:S01]  /*08e0*/  SHF.R.S32.HI R9, RZ, 0x1f, R8 ;  /* 0x0000001fff097819 */ /* 0x000fe20000011408 */
[----:B------:R-:W-:Y:S01]  /*08f0*/  IMAD.IADD R20, R25, 0x1, -R2 ;  /* 0x0000000119147824 */ /* 0x000fe200078e0a02 */
[----:B------:R-:W-:Y:S01]  /*0900*/  LEA.HI R5, R21, R25, RZ, 0x6 ;  /* 0x0000001915057211 */ /* 0x000fe200078f30ff */
[----:B------:R-:W-:Y:S01]  /*0910*/  IMAD.IADD R0, R25, 0x1, -R0 ;  /* 0x0000000119007824 */ /* 0x000fe200078e0a00 */
[----:B------:R-:W-:Y:S01]  /*0920*/  LOP3.LUT R2, R3, 0x1c0, RZ, 0xc0, !PT ;  /* 0x000001c003027812 */ /* 0x000fe200078ec0ff */
[----:B------:R-:W-:Y:S02]  /*0930*/  IMAD.SHL.U32 R236, R20, 0x8, RZ ;  /* 0x0000000814ec7824 */ /* 0x000fe400078e00ff */
[----:B------:R-:W-:Y:S01]  /*0940*/  IMAD.WIDE R38, R22, 0x80, R8 ;  /* 0x0000008016267825 */ /* 0x000fe200078e0208 */
[----:B------:R-:W-:-:S02]  /*0950*/  SHF.R.S32.HI R4, RZ, 0x1f, R0 ;  /* 0x0000001fff047819 */ /* 0x000fc40000011400 */
[----:B------:R-:W-:Y:S01]  /*0960*/  LOP3.LUT R3, R2, 0x38, R236, 0xf8, !PT ;  /* 0x0000003802037812 */ /* 0x000fe200078ef8ec */
[----:B------:R-:W-:Y:S01]  /*0970*/  IMAD R14, R9, c[0x0][0x1a0], RZ ;  /* 0x00006800090e7a24 */ /* 0x000fe200078e02ff */
[----:B------:R-:W-:Y:S01]  /*0980*/  SHF.R.U32.HI R2, RZ, 0x3, R2 ;  /* 0x00000003ff027819 */ /* 0x000fe20000011602 */
[----:B------:R1:W-:Y:S01]  /*0990*/  STL.64 [R1+0x10], R38 ;  /* 0x0000102601007387 */ /* 0x0003e20000100a00 */
[----:B------:R-:W-:Y:S01]  /*09a0*/  LEA.HI R23, R4, R0, RZ, 0x3 ;  /* 0x0000000004177211 */ /* 0x000fe200078f18ff */
[----:B------:R-:W-:Y:S01]  /*09b0*/  IMAD.SHL.U32 R4, R5, 0x8, RZ ;  /* 0x0000000805047824 */ /* 0x000fe200078e00ff */
[----:B------:R-:W-:Y:S01]  /*09c0*/  LOP3.LUT R3, R3, R2, RZ, 0x3c, !PT ;  /* 0x0000000203037212 */ /* 0x000fe200078e3cff */
[----:B------:R-:W-:Y:S01]  /*09d0*/  IMAD R14, R8, c[0x0][0x1a4], R14 ;  /* 0x00006900080e7a24 */ /* 0x000fe200078e020e */
[----:B------:R-:W-:Y:S02]  /*09e0*/  LOP3.LUT R2, R23, 0xfffffff8, RZ, 0xc0, !PT ;  /* 0xfffffff817027812 */ /* 0x000fe400078ec0ff */
[----:B------:R-:W-:-:S02]  /*09f0*/  SHF.R.S32.HI R237, RZ, 0x1f, R236 ;  /* 0x0000001fffed7819 */ /* 0x000fc400000114ec */
[----:B------:R-:W-:Y:S01]  /*0a00*/  LOP3.LUT R224, R3, 0xfffffe00, R4, 0xf8, !PT ;  /* 0xfffffe0003e07812 */ /* 0x000fe200078ef804 */
[----:B------:R-:W-:Y:S01]  /*0a10*/  IMAD.IADD R22, R0, 0x1, -R2 ;  /* 0x0000000100167824 */ /* 0x000fe200078e0a02 */
[----:B------:R-:W-:Y:S01]  /*0a20*/  IADD3 R2, P0, R236, R11, RZ ;  /* 0x0000000bec027210 */ /* 0x000fe20007f1e0ff */
[----:B------:R-:W-:Y:S01]  /*0a30*/  IMAD.WIDE.U32 R6, R8, c[0x0][0x198], R236 ;  /* 0x0000660008067a25 */ /* 0x000fe200078e00ec */
[----:B------:R-:W-:Y:S01]  /*0a40*/  SHF.R.S32.HI R11, RZ, 0x1f, R10 ;  /* 0x0000001fff0b7819 */ /* 0x000fe2000001140a */
[----:B------:R1:W-:Y:S01]  /*0a50*/  STL.64 [R1+0x8], R236 ;  /* 0x000008ec01007387 */ /* 0x0003e20000100a00 */
[----:B------:R-:W-:Y:S01]  /*0a60*/  IADD3 R251, R236, 0x40, RZ ;  /* 0x00000040ecfb7810 */ /* 0x000fe20007ffe0ff */
[----:B------:R-:W-:Y:S01]  /*0a70*/  IMAD R0, R9, c[0x0][0x198], RZ ;  /* 0x0000660009007a24 */ /* 0x000fe200078e02ff */
[----:B------:R-:W-:Y:S01]  /*0a80*/  IADD3 R6, P1, R12, R6, RZ ;  /* 0x000000060c067210 */ /* 0x000fe20007f3e0ff */
[----:B------:R-:W-:Y:S02]  /*0a90*/  IMAD.X R3, R237, 0x1, R13, P0 ;  /* 0x00000001ed037824 */ /* 0x000fe400000e060d */
[----:B------:R-:W-:-:S04]  /*0aa0*/  IMAD.WIDE.U32 R4, R8, c[0x0][0x1a0], R236 ;  /* 0x0000680008047a25 */ /* 0x000fc800078e00ec */
[----:B------:R-:W-:Y:S02]  /*0ab0*/  IMAD R0, R8, c[0x0][0x19c], R0 ;  /* 0x0000670008007a24 */ /* 0x000fe400078e0200 */
[----:B------:R-:W-:Y:S01]  /*0ac0*/  IMAD.WIDE.U32 R12, R28, c[0x0][0x1a8], R2 ;  /* 0x00006a001c0c7a25 */ /* 0x000fe200078e0002 */
[----:B------:R-:W-:Y:S02]  /*0ad0*/  IADD3 R2, P0, R15, R4, RZ ;  /* 0x000000040f027210 */ /* 0x000fe40007f1e0ff */
[----:B------:R-:W-:Y:S01]  /*0ae0*/  IADD3.X R7, R18, R7, R0, P1, !PT ;  /* 0x0000000712077210 */ /* 0x000fe20000ffe400 */
[C---:B------:R-:W-:Y:S01]  /*0af0*/  IMAD R0, R11.reuse, c[0x0][0x1b8], RZ ;  /* 0x00006e000b007a24 */ /* 0x040fe200078e02ff */
[----:B------:R-:W-:Y:S01]  /*0b00*/  IADD3.X R3, R16, R5, R14, P0, !PT ;  /* 0x0000000510037210 */ /* 0x000fe200007fe40e */
[----:B------:R-:W-:Y:S01]  /*0b10*/  IMAD R4, R11, c[0x0][0x1b0], RZ ;  /* 0x00006c000b047a24 */ /* 0x000fe200078e02ff */
[----:B------:R-:W-:Y:S01]  /*0b20*/  R2P PR, R22, 0x6 ;  /* 0x0000000616007804 */ /* 0x000fe20000000000 */
[----:B------:R-:W-:Y:S01]  /*0b30*/  IMAD R5, R10, c[0x0][0x1bc], R0 ;  /* 0x00006f000a057a24 */ /* 0x000fe200078e0200 */
[----:B------:R-:W-:Y:S01]  /*0b40*/  ISETP.GE.AND P0, PT, R8, R252, PT ;  /* 0x000000fc0800720c */ /* 0x000fe20003f06270 */
[----:B------:R-:W-:Y:S01]  /*0b50*/  IMAD.WIDE.U32 R30, R10, c[0x0][0x1b8], R2 ;  /* 0x00006e000a1e7a25 */ /* 0x000fe200078e0002 */
[----:B------:R-:W-:-:S03]  /*0b60*/  LEA.HI R11, R21, R25, RZ, 0x5 ;  /* 0x00000019150b7211 */ /* 0x000fc600078f28ff */
[C---:B------:R-:W-:Y:S01]  /*0b70*/  IMAD R14, R10.reuse, c[0x0][0x1b4], R4 ;  /* 0x00006d000a0e7a24 */ /* 0x040fe200078e0204 */
[----:B------:R-:W-:Y:S01]  /*0b80*/  LOP3.LUT R0, R11, 0xffffffe0, RZ, 0xc0, !PT ;  /* 0xffffffe00b007812 */ /* 0x000fe200078ec0ff */
[----:B------:R-:W-:Y:S01]  /*0b90*/  IMAD.WIDE.U32 R34, R10, c[0x0][0x1b0], R6 ;  /* 0x00006c000a227a25 */ /* 0x000fe200078e0006 */
[----:B------:R-:W-:Y:S02]  /*0ba0*/  SHF.R.S32.HI R15, RZ, 0x5, R11 ;  /* 0x00000005ff0f7819 */ /* 0x000fe4000001140b */
[----:B------:R-:W-:Y:S01]  /*0bb0*/  SEL R4, R29, 0xfffffff0, !P1 ;  /* 0xfffffff01d047807 */ /* 0x000fe20004800000 */
[----:B------:R-:W-:Y:S01]  /*0bc0*/  IMAD.IADD R33, R31, 0x1, R5 ;  /* 0x000000011f217824 */ /* 0x000fe200078e0205 */
[----:B------:R1:W-:Y:S01]  /*0bd0*/  STL.64 [R1+0x20], R34 ;  /* 0x0000202201007387 */ /* 0x0003e20000100a00 */
[----:B------:R-:W-:Y:S02]  /*0be0*/  IMAD.IADD R37, R35, 0x1, R14 ;  /* 0x0000000123257824 */ /* 0x000fe400078e020e */
[----:B------:R-:W-:Y:S01]  /*0bf0*/  IMAD.MOV.U32 R28, RZ, RZ, 0x20 ;  /* 0x00000020ff1c7424 */ /* 0x000fe200078e00ff */
[----:B------:R1:W-:Y:S01]  /*0c00*/  STL.64 [R1+0x30], R30 ;  /* 0x0000301e01007387 */ /* 0x0003e20000100a00 */
[----:B------:R-:W-:-:S02]  /*0c10*/  IMAD.IADD R18, R25, 0x1, -R0 ;  /* 0x0000000119127824 */ /* 0x000fc400078e0a00 */
[----:B------:R-:W-:Y:S01]  /*0c20*/  IMAD.SHL.U32 R224, R224, 0x2, RZ ;  /* 0x00000002e0e07824 */ /* 0x000fe200078e00ff */
[----:B------:R1:W-:Y:S01]  /*0c30*/  STL [R1+0x4], R33 ;  /* 0x0000042101007387 */ /* 0x0003e20000100800 */
[----:B------:R-:W-:Y:S01]  /*0c40*/  IMAD.IADD R11, R13, 0x1, R17 ;  /* 0x000000010d0b7824 */ /* 0x000fe200078e0211 */
[----:B------:R-:W-:Y:S02]  /*0c50*/  SEL R0, R28, 0xffffffe0, !P2 ;  /* 0xffffffe01c007807 */ /* 0x000fe40005000000 */
[----:B------:R1:W-:Y:S01]  /*0c60*/  STL [R1+0x1c], R37 ;  /* 0x00001c2501007387 */ /* 0x0003e20000100800 */
[----:B------:R-:W-:Y:S05]  /*0c70*/  @P0 BRA `(.L_x_1149) ;  /* 0x0000016000000947 */ /* 0x000fea0003800000 */
[----:B------:R-:W-:Y:S01]  /*0c80*/  ISETP.GE.AND P2, PT, R236, c[0x0][0x220], PT ;  /* 0x00008800ec007a0c */ /* 0x000fe20003f46270 */
[----:B------:R-:W-:Y:S01]  /*0c90*/  IMAD R2, R39, c[0x0][0x190], RZ ;  /* 0x0000640027027a24 */ /* 0x000fe200078e02ff */
[----:B------:R-:W-:Y:S01]  /*0ca0*/  ISETP.GE.AND P1, PT, R251, c[0x0][0x220], PT ;  /* 0x00008800fb007a0c */ /* 0x000fe20003f26270 */
[----:B------:R-:W-:Y:S02]  /*0cb0*/  IMAD.MOV.U32 R10, RZ, RZ, R12 ;  /* 0x000000ffff0a7224 */ /* 0x000fe400078e000c */
[----:B------:R-:W-:-:S02]  /*0cc0*/  IMAD R2, R38, c[0x0][0x194], R2 ;  /* 0x0000650026027a24 */ /* 0x000fc400078e0202 */
        /* <DEDUP_REMOVED lines=17> */
.L_x_1149:
[----:B------:R-:W-:Y:S05]  /*0de0*/  BSYNC B0 ;  /* 0x0000000000007941 */ /* 0x000fea0003800000 */
.L_x_1148:
[----:B------:R-:W-:Y:S01]  /*0df0*/  IADD3 R16, R8, 0x10, RZ ;  /* 0x0000001008107810 */ /* 0x000fe20007ffe0ff */
[----:B------:R-:W-:Y:S03]  /*0e00*/  BSSY B0, `(.L_x_1150) ;  /* 0x000001c000007945 */ /* 0x000fe60003800000 */
[----:B------:R-:W-:-:S13]  /*0e10*/  ISETP.GE.AND P0, PT, R16, R252, PT ;  /* 0x000000fc1000720c */ /* 0x000fda0003f06270 */
        /* <DEDUP_REMOVED lines=26> */
.L_x_1151:
[----:B------:R-:W-:Y:S05]  /*0fc0*/  BSYNC B0 ;  /* 0x0000000000007941 */ /* 0x000fea0003800000 */
.L_x_1150:
[----:B--2---:R-:W-:Y:S01]  /*0fd0*/  IADD3 R2, R8, 0x20, RZ ;  /* 0x0000002008027810 */ /* 0x004fe20007ffe0ff */
[----:B------:R-:W-:Y:S03]  /*0fe0*/  BSSY B0, `(.L_x_1152) ;  /* 0x000001c000007945 */ /* 0x000fe60003800000 */
[----:B------:R-:W-:-:S13]  /*0ff0*/  ISETP.GE.AND P0, PT, R2, R252, PT ;  /* 0x000000fc0200720c */ /* 0x000fda0003f06270 */
[----:B------:R-:W-:Y:S05]  /*1000*/  @P0 BRA `(.L_x_1153) ;  /* 0x0000019000000947 */ /* 0x000fea0003800000 */
[----:B------:R-:W-:Y:S02]  /*1010*/  IADD3 R5, P0, R38, 0x20, RZ ;  /* 0x0000002026057810 */ /* 0x000fe40007f1e0ff */
[----:B------:R-:W-:Y:S02]  /*1020*/  ISETP.GE.AND P1, PT, R236, c[0x0][0x220], PT ;  /* 0x00008800ec007a0c */ /* 0x000fe40003f26270 */
[----:B------:R-:W-:Y:S01]  /*1030*/  MOV R3, R11 ;  /* 0x0000000b00037202 */ /* 0x000fe20000000f00 */
        /* <DEDUP_REMOVED lines=22> */
.L_x_1153:
[----:B------:R-:W-:Y:S05]  /*11a0*/  BSYNC B0 ;  /* 0x0000000000007941 */ /* 0x000fea0003800000 */
.L_x_1152:
[----:B------:R-:W-:Y:S01]  /*11b0*/  IADD3 R2, R8, 0x30, RZ ;  /* 0x0000003008027810 */ /* 0x000fe20007ffe0ff */
        /* <DEDUP_REMOVED lines=8> */
[----:B--2---:R-:W-:Y:S02]  /*1240*/  IMAD R6, R2, c[0x0][0x190], RZ ;  /* 0x0000640002067a24 */ /* 0x004fe400078e02ff */
        /* <DEDUP_REMOVED lines=19> */
.L_x_1155:
[----:B------:R-:W-:Y:S05]  /*1380*/  BSYNC B0 ;  /* 0x0000000000007941 */ /* 0x000fea0003800000 */
.L_x_1154:
        /* <DEDUP_REMOVED lines=29> */
.L_x_1157:
[----:B------:R-:W-:Y:S05]  /*1560*/  BSYNC B0 ;  /* 0x0000000000007941 */ /* 0x000fea0003800000 */
.L_x_1156:
        /* <DEDUP_REMOVED lines=29> */
.L_x_1159:
[----:B------:R-:W-:Y:S05]  /*1740*/  BSYNC B0 ;  /* 0x0000000000007941 */ /* 0x000fea0003800000 */
.L_x_1158:
[----:B------:R-:W-:Y:S01]  /*1750*/  IADD3 R2, R8, 0x60, RZ ;  /* 0x0000006008027810 */ /* 0x000fe20007ffe0ff */
[----:B------:R-:W-:Y:S03]  /*1760*/  BSSY B0, `(.L_x_1160) ;  /* 0x000001d000007945 */ /* 0x000fe60003800000 */
[----:B------:R-:W-:Y:S01]  /*1770*/  ISETP.GE.AND P0, PT, R2, R252, PT ;  /* 0x000000fc0200720c */ /* 0x000fe20003f06270 */
[----:B------:R3:W-:-:S12]  /*1780*/  STL [R1+0x44], R2 ;  /* 0x0000440201007387 */ /* 0x0007d80000100800 */
[----:B------:R-:W-:Y:S05]  /*1790*/  @P0 BRA `(.L_x_1161) ;  /* 0x0000019000000947 */ /* 0x000fea0003800000 */
[----:B------:R-:W-:Y:S02]  /*17a0*/  IADD3 R5, P0, R38, 0x60, RZ ;  /* 0x0000006026057810 */ /* 0x000fe40007f1e0ff */
[----:B------:R-:W-:Y:S02]  /*17b0*/  ISETP.GE.AND P1, PT, R236, c[0x0][0x220], PT ;  /* 0x00008800ec007a0c */ /* 0x000fe40003f26270 */
[----:B------:R-:W-:Y:S01]  /*17c0*/  MOV R3, R11 ;  /* 0x0000000b00037202 */ /* 0x000fe20000000f00 */
[----:B---3--:R-:W-:Y:S01]  /*17d0*/  IMAD.X R2, RZ, RZ, R39, P0 ;  /* 0x000000ffff027224 */ /* 0x008fe200000e0627 */
        /* <DEDUP_REMOVED lines=21> */
.L_x_1161:
[----:B------:R-:W-:Y:S05]  /*1930*/  BSYNC B0 ;  /* 0x0000000000007941 */ /* 0x000fea0003800000 */
.L_x_1160:
[----:B---3--:R-:W-:Y:S01]  /*1940*/  IADD3 R2, R8, 0x70, RZ ;  /* 0x0000007008027810 */ /* 0x008fe20007ffe0ff */
[----:B------:R-:W-:Y:S01]  /*1950*/  IMAD.MOV.U32 R14, RZ, RZ, c[0x0][0x198] ;  /* 0x00006600ff0e7624 */ /* 0x000fe200078e00ff */
[----:B------:R-:W-:Y:S01]  /*1960*/  BSSY B0, `(.L_x_1162) ;  /* 0x0000020000007945 */ /* 0x000fe20003800000 */
[----:B------:R-:W-:Y:S01]  /*1970*/  IMAD.MOV.U32 R21, RZ, RZ, 0x5 ;  /* 0x00000005ff157424 */ /* 0x000fe200078e00ff */
[----:B------:R-:W-:Y:S01]  /*1980*/  ISETP.GE.AND P0, PT, R2, R252, PT ;  /* 0x000000fc0200720c */ /* 0x000fe20003f06270 */
[----:B------:R3:W-:Y:S01]  /*1990*/  STL [R1+0x40], R2 ;  /* 0x0000400201007387 */ /* 0x0007e20000100800 */
[C---:B------:R-:W-:Y:S02]  /*19a0*/  IMAD.SHL.U32 R113, R14.reuse, 0x20, RZ ;  /* 0x000000200e717824 */ /* 0x040fe400078e00ff */
[----:B------:R-:W-:-:S09]  /*19b0*/  SHF.L.U64.HI R112, R14, R21, c[0x0][0x19c] ;  /* 0x000067000e707619 */ /* 0x000fd20000010215 */
[----:B------:R-:W-:Y:S05]  /*19c0*/  @P0 BRA `(.L_x_1163) ;  /* 0x0000019000000947 */ /* 0x000fea0003800000 */
[----:B---3--:R-:W-:Y:S01]  /*19d0*/  IADD3 R2, P0, R38, 0x70, RZ ;  /* 0x0000007026027810 */ /* 0x008fe20007f1e0ff */
[----:B--2---:R-:W-:Y:S01]  /*19e0*/  IMAD.MOV.U32 R6, RZ, RZ, R12 ;  /* 0x000000ffff067224 */ /* 0x004fe200078e000c */
        /* <DEDUP_REMOVED lines=23> */
.L_x_1163:
[----:B------:R-:W-:Y:S05]  /*1b60*/  BSYNC B0 ;  /* 0x0000000000007941 */ /* 0x000fea0003800000 */
.L_x_1162:
[----:B------:R-:W-:Y:S01]  /*1b70*/  MOV R120, R36 ;  /* 0x0000002400787202 */ /* 0x000fe20000000f00 */
[----:B------:R-:W-:Y:S01]  /*1b80*/  IMAD.MOV.U32 R120, RZ, RZ, R34 ;  /* 0x000000ffff787224 */ /* 0x000fe200078e0022 */
[----:B------:R-:W-:Y:S01]  /*1b90*/  MOV R121, R37 ;  /* 0x0000002500797202 */ /* 0x000fe20000000f00 */
[----:B------:R-:W-:Y:S01]  /*1ba0*/  BSSY B0, `(.L_x_1164) ;  /* 0x000001d000007945 */ /* 0x000fe20003800000 */
[----:B------:R-:W-:-:S03]  /*1bb0*/  IADD3 R48, R244, -0x1, RZ ;  /* 0xfffffffff4307810 */ /* 0x000fc60007ffe0ff */
[----:B------:R4:W-:Y:S01]  /*1bc0*/  STL.64 [R1+0x18], R120 ;  /* 0x0000187801007387 */ /* 0x0009e20000100a00 */
[----:B------:R-:W-:Y:S01]  /*1bd0*/  SHF.R.S32.HI R11, RZ, 0x1f, R48 ;  /* 0x0000001fff0b7819 */ /* 0x000fe20000011430 */
[----:B------:R-:W-:Y:S01]  /*1be0*/  IMAD R12, R48, -0x20, R49 ;  /* 0xffffffe0300c7824 */ /* 0x000fe200078e0231 */
[-C--:B------:R-:W-:Y:S01]  /*1bf0*/  MOV R206, R48.reuse ;  /* 0x0000003000ce7202 */ /* 0x080fe20000000f00 */
[----:B------:R-:W-:Y:S02]  /*1c00*/  IMAD R10, R112, R48, RZ ;  /* 0x00000030700a7224 */ /* 0x000fe400078e02ff */
[----:B--23--:R-:W-:Y:S01]  /*1c10*/  IMAD.WIDE.U32 R2, R48, R113, R120 ;  /* 0x0000007130027225 */ /* 0x00cfe200078e0078 */
[----:B------:R-:W-:-:S03]  /*1c20*/  ISETP.GE.AND P0, PT, R8, R12, PT ;  /* 0x0000000c0800720c */ /* 0x000fc60003f06270 */
[----:B------:R-:W-:-:S04]  /*1c30*/  IMAD R10, R11, R113, R10 ;  /* 0x000000710b0a7224 */ /* 0x000fc800078e020a */
[----:B------:R-:W-:-:S06]  /*1c40*/  IMAD.IADD R10, R3, 0x1, R10 ;  /* 0x00000001030a7824 */ /* 0x000fcc00078e020a */
        /* <DEDUP_REMOVED lines=18> */
.L_x_1165:
[----:B------:R-:W-:Y:S05]  /*1d70*/  BSYNC B0 ;  /* 0x0000000000007941 */ /* 0x000fea0003800000 */
.L_x_1164:
[----:B------:R-:W-:Y:S01]  /*1d80*/  ISETP.GE.AND P0, PT, R16, R12, PT ;  /* 0x0000000c1000720c */ /* 0x000fe20003f06270 */
[----:B------:R-:W-:Y:S01]  /*1d90*/  IMAD.MOV.U32 R17, RZ, RZ, c[0x0][0x1a0] ;  /* 0x00006800ff117624 */ /* 0x000fe200078e00ff */
[----:B------:R-:W-:Y:S01]  /*1da0*/  BSSY B0, `(.L_x_1166) ;  /* 0x0000019000007945 */ /* 0x000fe20003800000 */
[C---:B------:R-:W-:Y:S01]  /*1db0*/  SHF.L.U64.HI R246, R14.reuse, R26, c[0x0][0x19c] ;  /* 0x000067000ef67619 */ /* 0x040fe2000001021a */
[----:B------:R-:W-:Y:S02]  /*1dc0*/  IMAD.SHL.U32 R114, R14, 0x10, RZ ;  /* 0x000000100e727824 */ /* 0x000fe400078e00ff */
[C---:B------:R-:W-:Y:S01]  /*1dd0*/  SHF.L.U64.HI R234, R17.reuse, R21, c[0x0][0x1a4] ;  /* 0x0000690011ea7619 */ /* 0x040fe20000010215 */
[----:B------:R-:W-:-:S06]  /*1de0*/  IMAD.SHL.U32 R231, R17, 0x20, RZ ;  /* 0x0000002011e77824 */ /* 0x000fcc00078e00ff */
[----:B------:R-:W-:Y:S05]  /*1df0*/  @P0 BRA `(.L_x_1167) ;  /* 0x0000013000000947 */ /* 0x000fea0003800000 */
[----:B------:R-:W-:Y:S02]  /*1e00*/  ISETP.GE.AND P1, PT, R236, c[0x0][0x220], PT ;  /* 0x00008800ec007a0c */ /* 0x000fe40003f26270 */
[----:B------:R-:W-:Y:S02]  /*1e10*/  IADD3 R5, P2, R114, R2, RZ ;  /* 0x0000000272057210 */ /* 0x000fe40007f5e0ff */
[----:B------:R-:W-:-:S03]  /*1e20*/  ISETP.GE.AND P0, PT, R251, c[0x0][0x220], PT ;  /* 0x00008800fb007a0c */ /* 0x000fc60003f06270 */
[----:B------:R-:W-:-:S06]  /*1e30*/  IMAD.X R10, R246, 0x1, R10, P2 ;  /* 0x00000001f60a7824 */ /* 0x000fcc00010e060a */
        /* <DEDUP_REMOVED lines=15> */
.L_x_1167:
[----:B------:R-:W-:Y:S05]  /*1f30*/  BSYNC B0 ;  /* 0x0000000000007941 */ /* 0x000fea0003800000 */
.L_x_1166:
[----:B------:R-:W0:Y:S01]  /*1f40*/  LDGDEPBAR ;  /* 0x00000000000079af */ /* 0x000e220000000000 */
[----:B---3--:R-:W-:Y:S01]  /*1f50*/  IMAD.SHL.U32 R2, R20, 0x40, RZ ;  /* 0x0000004014027824 */ /* 0x008fe200078e00ff */
[----:B------:R-:W-:Y:S01]  /*1f60*/  SHF.R.S32.HI R10, RZ, 0x4, R24 ;  /* 0x00000004ff0a7819 */ /* 0x000fe20000011418 */
[C---:B------:R-:W-:Y:S01]  /*1f70*/  IMAD.SHL.U32 R3, R8.reuse, 0x8, RZ ;  /* 0x0000000808037824 */ /* 0x040fe200078e00ff */
[----:B------:R-:W-:Y:S01]  /*1f80*/  ISETP.GE.AND P0, PT, R8, R12, PT ;  /* 0x0000000c0800720c */ /* 0x000fe20003f06270 */
[----:B------:R-:W-:Y:S01]  /*1f90*/  IMAD R5, R234, R48, RZ ;  /* 0x00000030ea057224 */ /* 0x000fe200078e02ff */
[----:B------:R-:W-:Y:S01]  /*1fa0*/  LOP3.LUT R2, R2, 0x1c0, RZ, 0xc0, !PT ;  /* 0x000001c002027812 */ /* 0x000fe200078ec0ff */
[----:B------:R-:W-:Y:S01]  /*1fb0*/  IMAD.MOV.U32 R232, RZ, RZ, R32 ;  /* 0x000000ffffe87224 */ /* 0x000fe200078e0020 */
[----:B--2---:R-:W-:Y:S01]  /*1fc0*/  LEA.HI R6, R24, R10, RZ, 0x1 ;  /* 0x0000000a18067211 */ /* 0x004fe200078f08ff */
[----:B------:R-:W-:Y:S01]  /*1fd0*/  IMAD R14, R11, R231, R5 ;  /* 0x000000e70b0e7224 */ /* 0x000fe200078e0205 */
[----:B------:R-:W-:Y:S01]  /*1fe0*/  LOP3.LUT R7, R2, 0x8, R3, 0xf8, !PT ;  /* 0x0000000802077812 */ /* 0x000fe200078ef803 */
[----:B------:R-:W-:Y:S01]  /*1ff0*/  IMAD.MOV.U32 R233, RZ, RZ, R33 ;  /* 0x000000ffffe97224 */ /* 0x000fe200078e0021 */
[----:B------:R-:W-:Y:S01]  /*2000*/  LOP3.LUT R6, R6, 0xfffffffe, RZ, 0xc0, !PT ;  /* 0xfffffffe06067812 */ /* 0x000fe200078ec0ff */
[----:B------:R-:W-:Y:S01]  /*2010*/  IMAD.MOV.U32 R232, RZ, RZ, R30 ;  /* 0x000000ffffe87224 */ /* 0x000fe200078e001e */
[----:B------:R-:W-:Y:S01]  /*2020*/  SHF.R.U32.HI R2, RZ, 0x3, R2 ;  /* 0x00000003ff027819 */ /* 0x000fe20000011602 */
[----:B------:R-:W-:Y:S01]  /*2030*/  IMAD.SHL.U32 R25, R25, 0x2, RZ ;  /* 0x0000000219197824 */ /* 0x000fe200078e00ff */
[----:B------:R-:W-:Y:S01]  /*2040*/  SHF.R.S32.HI R8, RZ, 0x1f, R18 ;  /* 0x0000001fff087819 */ /* 0x000fe20000011412 */
[----:B------:R-:W-:Y:S01]  /*2050*/  IMAD.IADD R10, R10, 0x1, -R6 ;  /* 0x000000010a0a7824 */ /* 0x000fe200078e0a06 */
[----:B------:R-:W-:Y:S01]  /*2060*/  LOP3.LUT R13, R7, R2, RZ, 0x3c, !PT ;  /* 0x00000002070d7212 */ /* 0x000fe200078e3cff */
[----:B------:R-:W-:Y:S01]  /*2070*/  IMAD.SHL.U32 R2, R22, 0x40, RZ ;  /* 0x0000004016027824 */ /* 0x000fe200078e00ff */
[----:B------:R-:W-:Y:S01]  /*2080*/  LEA.HI R3, R8, R18, RZ, 0x2 ;  /* 0x0000001208037211 */ /* 0x000fe200078f10ff */
[----:B------:R-:W-:Y:S01]  /*2090*/  IMAD R7, R15, 0x10, R27 ;  /* 0x000000100f077824 */ /* 0x000fe200078e021b */
[----:B------:R-:W-:Y:S01]  /*20a0*/  SHF.R.S32.HI R5, RZ, 0x1f, R15 ;  /* 0x0000001fff057819 */ /* 0x000fe2000001140f */
[----:B------:R-:W-:Y:S01]  /*20b0*/  IMAD.SHL.U32 R6, R10, 0x8, RZ ;  /* 0x000000080a067824 */ /* 0x000fe200078e00ff */
[----:B------:R-:W-:-:S04]  /*20c0*/  DEPBAR.LE SB0, 0x0 ;  /* 0x000080000000791a */ /* 0x000fc80000000000 */
[----:B------:R-:W-:Y:S01]  /*20d0*/  BAR.SYNC.DEFER_BLOCKING 0x0 ;  /* 0x0000000000007b1d */ /* 0x000fe20000010000 */
[----:B------:R-:W-:Y:S01]  /*20e0*/  SHF.R.S32.HI R21, RZ, 0x2, R3 ;  /* 0x00000002ff157819 */ /* 0x000fe20000011403 */
[----:B------:R-:W-:Y:S01]  /*20f0*/  IMAD.SHL.U32 R8, R23, 0x40, RZ ;  /* 0x0000004017087824 */ /* 0x000fe200078e00ff */
[----:B------:R-:W-:Y:S02]  /*2100*/  LOP3.LUT R2, R2, 0x1c0, RZ, 0xc0, !PT ;  /* 0x000001c002027812 */ /* 0x000fe400078ec0ff */
[----:B------:R-:W-:Y:S01]  /*2110*/  LEA.HI R3, R5, R15, RZ, 0x2 ;  /* 0x0000000f05037211 */ /* 0x000fe200078f10ff */
[----:B------:R2:W-:Y:S01]  /*2120*/  STL [R1+0x3c], R21 ;  /* 0x00003c1501007387 */ /* 0x0005e20000100800 */
[----:B------:R-:W-:Y:S01]  /*2130*/  IADD3 R5, R7, 0x1, R21 ;  /* 0x0000000107057810 */ /* 0x000fe20007ffe015 */
[----:B------:R-:W-:Y:S01]  /*2140*/  BSSY B0, `(.L_x_1168) ;  /* 0x0000026000007945 */ /* 0x000fe20003800000 */
[----:B------:R-:W-:Y:S02]  /*2150*/  LOP3.LUT R6, R2, 0x8, R6, 0xf8, !PT ;  /* 0x0000000802067812 */ /* 0x000fe400078ef806 */
[----:B------:R-:W-:-:S02]  /*2160*/  SHF.R.U32.HI R7, RZ, 0x3, R2 ;  /* 0x00000003ff077819 */ /* 0x000fc40000011602 */
[----:B------:R-:W-:Y:S02]  /*2170*/  LOP3.LUT R2, R3, 0xfffffffc, RZ, 0xc0, !PT ;  /* 0xfffffffc03027812 */ /* 0x000fe400078ec0ff */
[----:B------:R-:W-:Y:S01]  /*2180*/  LOP3.LUT R3, R8, 0xfffffe00, RZ, 0xc0, !PT ;  /* 0xfffffe0008037812 */ /* 0x000fe200078ec0ff */
[----:B------:R-:W-:Y:S01]  /*2190*/  IMAD.WIDE.U32 R8, R48, R231, R232 ;  /* 0x000000e730087225 */ /* 0x000fe200078e00e8 */
[----:B------:R-:W-:Y:S02]  /*21a0*/  LOP3.LUT R7, R6, R7, RZ, 0x3c, !PT ;  /* 0x0000000706077212 */ /* 0x000fe400078e3cff */
[----:B------:R-:W-:Y:S01]  /*21b0*/  IADD3 R11, R49, R5, -R19 ;  /* 0x00000005310b7210 */ /* 0x000fe20007ffe813 */
[----:B------:R-:W-:Y:S01]  /*21c0*/  IMAD.IADD R2, R15, 0x1, -R2 ;  /* 0x000000010f027824 */ /* 0x000fe200078e0a02 */
[----:B------:R-:W-:Y:S01]  /*21d0*/  LOP3.LUT R245, R25, 0x6, RZ, 0xc0, !PT ;  /* 0x0000000619f57812 */ /* 0x000fe200078ec0ff */
[----:B------:R-:W-:Y:S01]  /*21e0*/  IMAD R6, R15, 0x400, R3 ;  /* 0x000004000f067824 */ /* 0x000fe200078e0203 */
[----:B------:R-:W-:Y:S01]  /*21f0*/  IADD3 R50, R11, c[0x0][0x2e8], RZ ;  /* 0x0000ba000b327a10 */ /* 0x000fe20007ffe0ff */
[----:B------:R2:W-:Y:S01]  /*2200*/  @P0 STS.128 [R224+0xa000], RZ ;  /* 0x00a000ffe0000388 */ /* 0x0005e20000000c00 */
[----:B------:R-:W-:-:S02]  /*2210*/  IMAD R5, R10, 0x200, R13 ;  /* 0x000002000a057824 */ /* 0x000fc400078e020d */
[C---:B------:R-:W-:Y:S01]  /*2220*/  IMAD.IADD R6, R7.reuse, 0x1, R6 ;  /* 0x0000000107067824 */ /* 0x040fe200078e0206 */
[----:B------:R2:W-:Y:S01]  /*2230*/  STL [R1+0x48], R2 ;  /* 0x0000480201007387 */ /* 0x0005e20000100800 */
[----:B------:R-:W-:Y:S01]  /*2240*/  LOP3.LUT R7, R7, R3, RZ, 0xfc, !PT ;  /* 0x0000000307077212 */ /* 0x000fe200078efcff */
[----:B------:R-:W-:Y:S02]  /*2250*/  IMAD.IADD R10, R9, 0x1, R14 ;  /* 0x00000001090a7824 */ /* 0x000fe400078e020e */
[----:B------:R2:W-:Y:S04]  /*2260*/  @P0 STS.128 [R224+0xb000], RZ ;  /* 0x00b000ffe0000388 */ /* 0x0005e80000000c00 */
[----:B------:R2:W-:Y:S01]  /*2270*/  STL.64 [R1], R232 ;  /* 0x000000e801007387 */ /* 0x0005e20000100a00 */
        /* <DEDUP_REMOVED lines=18> */
.L_x_1169:
[----:B------:R-:W-:Y:S05]  /*23a0*/  BSYNC B0 ;  /* 0x0000000000007941 */ /* 0x000fea0003800000 */
.L_x_1168:
[----:B------:R-:W-:Y:S01]  /*23b0*/  ISETP.GE.AND P0, PT, R16, R12, PT ;  /* 0x0000000c1000720c */ /* 0x000fe20003f06270 */
[----:B------:R-:W-:Y:S01]  /*23c0*/  BSSY B0, `(.L_x_1170) ;  /* 0x000001d000007945 */ /* 0x000fe20003800000 */
[C---:B------:R-:W-:Y:S01]  /*23d0*/  SHF.L.U64.HI R229, R17.reuse, R26, c[0x0][0x1a4] ;  /* 0x0000690011e57619 */ /* 0x040fe2000001021a */
[----:B------:R-:W-:Y:S01]  /*23e0*/  IMAD.SHL.U32 R230, R17, 0x10, RZ ;  /* 0x0000001011e67824 */ /* 0x000fe200078e00ff */
[----:B------:R-:W-:-:S03]  /*23f0*/  R2P PR, R20, 0x6 ;  /* 0x0000000614007804 */ /* 0x000fc60000000000 */
[----:B------:R3:W-:Y:S02]  /*2400*/  STL [R1+0x38], R229 ;  /* 0x000038e501007387 */ /* 0x0007e40000100800 */
[----:B--2---:R-:W-:Y:S02]  /*2410*/  SEL R3, R28, 0xffffffe0, !P2 ;  /* 0xffffffe01c037807 */ /* 0x004fe40005000000 */
[----:B------:R-:W-:Y:S02]  /*2420*/  SEL R2, R29, 0xfffffff0, !P1 ;  /* 0xfffffff01d027807 */ /* 0x000fe40004800000 */
[----:B------:R3:W-:Y:S04]  /*2430*/  @P0 STS.128 [R224+0xa800], RZ ;  /* 0x00a800ffe0000388 */ /* 0x0007e80000000c00 */
[----:B------:R3:W-:Y:S01]  /*2440*/  @P0 STS.128 [R224+0xb800], RZ ;  /* 0x00b800ffe0000388 */ /* 0x0007e20000000c00 */
[----:B------:R-:W-:Y:S05]  /*2450*/  @P0 BRA `(.L_x_1171) ;  /* 0x0000013000000947 */ /* 0x000fea0003800000 */
[----:B------:R-:W-:Y:S02]  /*2460*/  ISETP.GE.AND P1, PT, R236, c[0x0][0x220], PT ;  /* 0x00008800ec007a0c */ /* 0x000fe40003f26270 */
[----:B------:R-:W-:-:S02]  /*2470*/  IADD3 R8, P2, R230, R8, RZ ;  /* 0x00000008e6087210 */ /* 0x000fc40007f5e0ff */
        /* <DEDUP_REMOVED lines=17> */
.L_x_1171:
[----:B------:R-:W-:Y:S05]  /*2590*/  BSYNC B0 ;  /* 0x0000000000007941 */ /* 0x000fea0003800000 */
.L_x_1170:
[----:B------:R-:W-:Y:S01]  /*25a0*/  IMAD.SHL.U32 R214, R6, 0x2, RZ ;  /* 0x0000000206d67824 */ /* 0x000fe200078e00ff */
[----:B------:R-:W0:Y:S01]  /*25b0*/  LDGDEPBAR ;  /* 0x00000000000079af */ /* 0x000e220000000000 */
[----:B------:R-:W-:Y:S02]  /*25c0*/  IMAD.SHL.U32 R212, R5, 0x2, RZ ;  /* 0x0000000205d47824 */ /* 0x000fe400078e00ff */
[----:B------:R-:W-:Y:S01]  /*25d0*/  IMAD R216, R4, 0x2, R214 ;  /* 0x0000000204d87824 */ /* 0x000fe200078e02d6 */
[----:B------:R-:W-:Y:S01]  /*25e0*/  LDSM.16.M88.4 R12, [R214] ;  /* 0x00000000d60c783b */ /* 0x000fe20000000200 */
[----:B------:R-:W-:Y:S01]  /*25f0*/  IMAD R6, R2, 0x2, R212 ;  /* 0x0000000202067824 */ /* 0x000fe200078e02d4 */
[----:B------:R-:W-:Y:S01]  /*2600*/  IADD3 R5, R212, 0x8000, RZ ;  /* 0x00008000d4057810 */ /* 0x000fe20007ffe0ff */
[----:B------:R-:W-:Y:S01]  /*2610*/  IMAD R222, R0, 0x2, R214 ;  /* 0x0000000200de7824 */ /* 0x000fe200078e02d6 */
[----:B------:R-:W5:Y:S01]  /*2620*/  LDSM.16.M88.4 R24, [R212+0x8000] ;  /* 0x00800000d418783b */ /* 0x000f620000000200 */
[----:B------:R-:W-:-:S02]  /*2630*/  IMAD R221, R3, 0x2, R212 ;  /* 0x0000000203dd7824 */ /* 0x000fc400078e02d4 */
[----:B------:R-:W-:Y:S01]  /*2640*/  IMAD R223, R2, 0x2, R5 ;  /* 0x0000000202df7824 */ /* 0x000fe200078e0205 */
[----:B--2---:R-:W2:Y:S01]  /*2650*/  LDSM.16.M88.4 R8, [R214+0x2000] ;  /* 0x00200000d608783b */ /* 0x004ea20000000200 */
[----:B------:R-:W-:Y:S01]  /*2660*/  IMAD R220, R0, 0x2, R216 ;  /* 0x0000000200dc7824 */ /* 0x000fe200078e02d8 */
[C---:B------:R-:W-:Y:S01]  /*2670*/  IADD3 R5, R50.reuse, 0x40, RZ ;  /* 0x0000004032057810 */ /* 0x040fe20007ffe0ff */
[----:B------:R-:W-:Y:S01]  /*2680*/  IMAD R219, R3, 0x2, R223 ;  /* 0x0000000203db7824 */ /* 0x000fe200078e02df */
[----:B-1----:R-:W1:Y:S01]  /*2690*/  LDSM.16.M88.4 R28, [R212+0x8800] ;  /* 0x00880000d41c783b */ /* 0x002e620000000200 */
[----:B------:R-:W-:-:S03]  /*26a0*/  IADD3 R3, R50, 0x8, RZ ;  /* 0x0000000832037810 */ /* 0x000fc60007ffe0ff */
[----:B------:R-:W-:Y:S04]  /*26b0*/  LDSM.16.M88.4 R20, [R216] ;  /* 0x00000000d814783b */ /* 0x000fe80000000200 */
[----:B------:R-:W3:Y:S04]  /*26c0*/  LDSM.16.M88.4 R32, [R6+0x8000] ;  /* 0x008000000620783b */ /* 0x000ee80000000200 */
[----:B------:R-:W4:Y:S04]  /*26d0*/  LDSM.16.M88.4 R16, [R216+0x2000] ;  /* 0x00200000d810783b */ /* 0x000f280000000200 */
[----:B------:R-:W1:Y:S01]  /*26e0*/  LDSM.16.M88.4 R52, [R6+0x8800] ;  /* 0x008800000634783b */ /* 0x000e620000000200 */
[-C--:B-----5:R-:W-:Y:S08]  /*26f0*/  HMMA.16816.F32 R56, R12, R24.reuse, RZ ;  /* 0x000000180c38723c */ /* 0x0a0ff000000018ff */
[C---:B--2---:R-:W-:Y:S08]  /*2700*/  HMMA.16816.F32 R44, R8.reuse, R24, RZ ;  /* 0x00000018082c723c */ /* 0x044ff000000018ff */
[-C--:B------:R-:W-:Y:S08]  /*2710*/  HMMA.16816.F32 R64, R8, R26.reuse, RZ ;  /* 0x0000001a0840723c */ /* 0x080ff000000018ff */
[C---:B------:R-:W-:Y:S01]  /*2720*/  HMMA.16816.F32 R84, R12.reuse, R26, RZ ;  /* 0x0000001a0c54723c */ /* 0x040fe200000018ff */
[----:B------:R-:W-:Y:S07]  /*2730*/  LDSM.16.M88.4 R24, [R221+0x8000] ;  /* 0x00800000dd18783b */ /* 0x000fee0000000200 */
[C---:B-1----:R-:W-:Y:S08]  /*2740*/  HMMA.16816.F32 R68, R12.reuse, R28, RZ ;  /* 0x0000001c0c44723c */ /* 0x042ff000000018ff */
[----:B------:R-:W-:Y:S01]  /*2750*/  HMMA.16816.F32 R80, R12, R30, RZ ;  /* 0x0000001e0c50723c */ /* 0x000fe200000018ff */
[----:B------:R-:W1:Y:S07]  /*2760*/  LDSM.16.M88.4 R12, [R222] ;  /* 0x00000000de0c783b */ /* 0x000e6e0000000200 */
[C---:B------:R-:W-:Y:S08]  /*2770*/  HMMA.16816.F32 R40, R8.reuse, R28, RZ ;  /* 0x0000001c0828723c */ /* 0x040ff000000018ff */
[----:B------:R-:W-:Y:S01]  /*2780*/  HMMA.16816.F32 R36, R8, R30, RZ ;  /* 0x0000001e0824723c */ /* 0x000fe200000018ff */
[----:B------:R-:W2:Y:S07]  /*2790*/  LDSM.16.M88.4 R8, [R222+0x2000] ;  /* 0x00200000de08783b */ /* 0x000eae0000000200 */
[-C--:B---3--:R-:W-:Y:S01]  /*27a0*/  HMMA.16816.F32 R28, R20, R32.reuse, R56 ;  /* 0x00000020141c723c */ /* 0x088fe20000001838 */
[----:B------:R-:W-:Y:S07]  /*27b0*/  LDSM.16.M88.4 R56, [R219] ;  /* 0x00000000db38783b */ /* 0x000fee0000000200 */
[C---:B----4-:R-:W-:Y:S01]  /*27c0*/  HMMA.16816.F32 R60, R16.reuse, R32, R44 ;  /* 0x00000020103c723c */ /* 0x050fe2000000182c */
[----:B------:R-:W3:Y:S07]  /*27d0*/  LDSM.16.M88.4 R44, [R220] ;  /* 0x00000000dc2c783b */ /* 0x000eee0000000200 */
[----:B------:R-:W-:Y:S01]  /*27e0*/  HMMA.16816.F32 R88, R16, R52, R40 ;  /* 0x000000341058723c */ /* 0x000fe20000001828 */
[----:B------:R-:W-:Y:S07]  /*27f0*/  LDSM.16.M88.4 R40, [R220+0x2000] ;  /* 0x00200000dc28783b */ /* 0x000fee0000000200 */
[----:B-1----:R-:W-:Y:S08]  /*2800*/  HMMA.16816.F32 R28, R12, R24, R28 ;  /* 0x000000180c1c723c */ /* 0x002ff0000000181c */
[C---:B------:R-:W-:Y:S08]  /*2810*/  HMMA.16816.F32 R92, R16.reuse, R34, R64 ;  /* 0x00000022105c723c */ /* 0x040ff00000001840 */
[----:B------:R-:W-:Y:S01]  /*2820*/  HMMA.16816.F32 R76, R16, R54, R36 ;  /* 0x00000036104c723c */ /* 0x000fe20000001824 */
[----:B------:R-:W1:Y:S04]  /*2830*/  LDSM.16.M88.4 R16, [R221+0x8800] ;  /* 0x00880000dd10783b */ /* 0x000e680000000200 */
[----:B------:R-:W-:Y:S03]  /*2840*/  LDSM.16.M88.4 R36, [R214+0x4000] ;  /* 0x00400000d624783b */ /* 0x000fe60000000200 */
[----:B------:R-:W-:Y:S01]  /*2850*/  HMMA.16816.F32 R72, R20, R52, R68 ;  /* 0x000000341448723c */ /* 0x000fe20000001844 */
[----:B------:R-:W4:Y:S07]  /*2860*/  LDSM.16.M88.4 R68, [R212+0x9000] ;  /* 0x00900000d444783b */ /* 0x000f2e0000000200 */
[----:B--2---:R-:W-:Y:S08]  /*2870*/  HMMA.16816.F32 R60, R8, R24, R60 ;  /* 0x00000018083c723c */ /* 0x004ff0000000183c */
[C---:B------:R-:W-:Y:S01]  /*2880*/  HMMA.16816.F32 R64, R20.reuse, R34, R84 ;  /* 0x000000221440723c */ /* 0x040fe20000001854 */
[----:B------:R-:W2:Y:S04]  /*2890*/  LDSM.16.M88.4 R32, [R214+0x6000] ;  /* 0x00600000d620783b */ /* 0x000ea80000000200 */
[----:B------:R-:W-:Y:S03]  /*28a0*/  LDSM.16.M88.4 R84, [R6+0x9000] ;  /* 0x009000000654783b */ /* 0x000fe60000000200 */
[----:B------:R-:W-:Y:S08]  /*28b0*/  HMMA.16816.F32 R52, R20, R54, R80 ;  /* 0x000000361434723c */ /* 0x000ff00000001850 */
[----:B---3--:R-:W-:Y:S01]  /*28c0*/  HMMA.16816.F32 R20, R44, R56, R28 ;  /* 0x000000382c14723c */ /* 0x008fe2000000181c */
[----:B------:R-:W3:Y:S07]  /*28d0*/  LDSM.16.M88.4 R28, [R216+0x4000] ;  /* 0x00400000d81c783b */ /* 0x000eee0000000200 */
[C---:B-1----:R-:W-:Y:S08]  /*28e0*/  HMMA.16816.F32 R104, R8.reuse, R16, R88 ;  /* 0x000000100868723c */ /* 0x042ff00000001858 */
[----:B------:R-:W-:Y:S08]  /*28f0*/  HMMA.16816.F32 R88, R8, R26, R92 ;  /* 0x0000001a0858723c */ /* 0x000ff0000000185c */
[----:B------:R-:W-:Y:S08]  /*2900*/  HMMA.16816.F32 R60, R40, R56, R60 ;  /* 0x00000038283c723c */ /* 0x000ff0000000183c */
[----:B------:R-:W-:Y:S01]  /*2910*/  HMMA.16816.F32 R24, R12, R26, R64 ;  /* 0x0000001a0c18723c */ /* 0x000fe20000001840 */
[----:B------:R-:W-:Y:S07]  /*2920*/  LDSM.16.M88.4 R64, [R219+0x800] ;  /* 0x00080000db40783b */ /* 0x000fee0000000200 */
[----:B----4-:R-:W-:Y:S08]  /*2930*/  HMMA.16816.F32 R20, R36, R68, R20 ;  /* 0x000000442414723c */ /* 0x010ff00000001814 */
[----:B------:R-:W-:Y:S01]  /*2940*/  HMMA.16816.F32 R108, R8, R18, R76 ;  /* 0x00000012086c723c */ /* 0x000fe2000000184c */
[----:B------:R-:W-:Y:S07]  /*2950*/  LDSM.16.M88.4 R8, [R220+0x4000] ;  /* 0x00400000dc08783b */ /* 0x000fee0000000200 */
[C---:B------:R-:W-:Y:S08]  /*2960*/  HMMA.16816.F32 R96, R12.reuse, R16, R72 ;  /* 0x000000100c60723c */ /* 0x040ff00000001848 */
[----:B------:R-:W-:Y:S01]  /*2970*/  HMMA.16816.F32 R92, R12, R18, R52 ;  /* 0x000000120c5c723c */ /* 0x000fe20000001834 */
[----:B------:R-:W1:Y:S04]  /*2980*/  LDSM.16.M88.4 R16, [R216+0x6000] ;  /* 0x00600000d810783b */ /* 0x000e680000000200 */
[----:B------:R-:W-:Y:S03]  /*2990*/  LDSM.16.M88.4 R52, [R221+0x9000] ;  /* 0x00900000dd34783b */ /* 0x000fe60000000200 */
[----:B--2---:R-:W-:Y:S01]  /*29a0*/  HMMA.16816.F32 R76, R32, R68, R60 ;  /* 0x00000044204c723c */ /* 0x004fe2000000183c */
[----:B------:R-:W2:Y:S07]  /*29b0*/  LDSM.16.M88.4 R12, [R222+0x4000] ;  /* 0x00400000de0c783b */ /* 0x000eae0000000200 */
[----:B------:R-:W-:Y:S01]  /*29c0*/  HMMA.16816.F32 R72, R44, R58, R24 ;  /* 0x0000003a2c48723c */ /* 0x000fe20000001818 */
[----:B------:R-:W4:Y:S07]  /*29d0*/  LDSM.16.M88.4 R24, [R222+0x6000] ;  /* 0x00600000de18783b */ /* 0x000f2e0000000200 */
[----:B---3--:R-:W-:Y:S01]  /*29e0*/  HMMA.16816.F32 R60, R28, R84, R20 ;  /* 0x000000541c3c723c */ /* 0x008fe20000001814 */
[----:B------:R-:W-:Y:S07]  /*29f0*/  LDSM.16.M88.4 R20, [R220+0x6000] ;  /* 0x00600000dc14783b */ /* 0x000fee0000000200 */
[----:B------:R-:W-:Y:S01]  /*2a00*/  HMMA.16816.F32 R88, R40, R58, R88 ;  /* 0x0000003a2858723c */ /* 0x000fe20000001858 */
[----:B------:R-:W3:Y:S07]  /*2a10*/  LDSM.16.M88.4 R56, [R219+0x1000] ;  /* 0x00100000db38783b */ /* 0x000eee0000000200 */
[----:B------:R-:W-:Y:S08]  /*2a20*/  HMMA.16816.F32 R80, R36, R70, R72 ;  /* 0x000000462450723c */ /* 0x000ff00000001848 */
[----:B-1----:R-:W-:Y:S08]  /*2a30*/  HMMA.16816.F32 R76, R16, R84, R76 ;  /* 0x00000054104c723c */ /* 0x002ff0000000184c */
[----:B--2---:R-:W-:Y:S01]  /*2a40*/  HMMA.16816.F32 R72, R12, R52, R60 ;  /* 0x000000340c48723c */ /* 0x004fe2000000183c */
[----:B------:R-:W1:Y:S07]  /*2a50*/  LDSM.16.M88.4 R60, [R212+0x9800] ;  /* 0x00980000d43c783b */ /* 0x000e6e0000000200 */
[----:B------:R-:W-:Y:S08]  /*2a60*/  HMMA.16816.F32 R88, R32, R70, R88 ;  /* 0x000000462058723c */ /* 0x000ff00000001858 */
[C---:B------:R-:W-:Y:S08]  /*2a70*/  HMMA.16816.F32 R96, R44.reuse, R64, R96 ;  /* 0x000000402c60723c */ /* 0x040ff00000001860 */
[----:B------:R-:W-:Y:S01]  /*2a80*/  HMMA.16816.F32 R100, R44, R66, R92 ;  /* 0x000000422c64723c */ /* 0x000fe2000000185c */
[----:B------:R2:W5:Y:S07]  /*2a90*/  LDSM.16.M88.4 R44, [R6+0x9800] ;  /* 0x00980000062c783b */ /* 0x00056e0000000200 */
[----:B----4-:R-:W-:Y:S08]  /*2aa0*/  HMMA.16816.F32 R68, R24, R52, R76 ;  /* 0x000000341844723c */ /* 0x010ff0000000184c */
[----:B------:R-:W-:Y:S08]  /*2ab0*/  HMMA.16816.F32 R76, R40, R64, R104 ;  /* 0x00000040284c723c */ /* 0x000ff00000001868 */
[----:B------:R-:W-:Y:S01]  /*2ac0*/  HMMA.16816.F32 R80, R28, R86, R80 ;  /* 0x000000561c50723c */ /* 0x000fe20000001850 */
[----:B--2---:R-:W-:-:S07]  /*2ad0*/  IADD3 R6, R50, 0x48, RZ ;  /* 0x0000004832067810 */ /* 0x004fce0007ffe0ff */
[----:B---3--:R-:W-:Y:S08]  /*2ae0*/  HMMA.16816.F32 R92, R8, R56, R72 ;  /* 0x00000038085c723c */ /* 0x008ff00000001848 */
[----:B------:R-:W-:Y:S08]  /*2af0*/  HMMA.16816.F32 R84, R16, R86, R88 ;  /* 0x000000561054723c */ /* 0x000ff00000001858 */
[----:B-1----:R-:W-:Y:S08]  /*2b00*/  HMMA.16816.F32 R72, R36, R60, R96 ;  /* 0x0000003c2448723c */ /* 0x002ff00000001860 */
[----:B------:R-:W-:Y:S01]  /*2b10*/  HMMA.16816.F32 R88, R20, R56, R68 ;  /* 0x000000381458723c */ /* 0x000fe20000001844 */
[----:B------:R-:W1:Y:S01]  /*2b20*/  LDSM.16.M88.4 R68, [R221+0x9800] ;  /* 0x00980000dd44783b */ /* 0x000e620000000200 */
[----:B------:R-:W-:-:S04]  /*2b30*/  FMUL.FTZ R2, R92, c[0x0][0x2ec] ;  /* 0x0000bb005c027a20 */ /* 0x000fc80000410000 */
[----:B------:R2:W-:Y:S02]  /*2b40*/  MUFU.TANH R96, R2 ;  /* 0x0000000200607308 */ /* 0x0005e40000002400 */
[----:B------:R-:W-:Y:S08]  /*2b50*/  HMMA.16816.F32 R40, R40, R66, R108 ;  /* 0x000000422828723c */ /* 0x000ff0000000186c */
[----:B------:R-:W-:Y:S01]  /*2b60*/  HMMA.16816.F32 R76, R32, R60, R76 ;  /* 0x0000003c204c723c */ /* 0x000fe2000000184c */
[----:B--2---:R-:W-:-:S07]  /*2b70*/  FMUL.FTZ R2, R93, c[0x0][0x2ec] ;  /* 0x0000bb005d027a20 */ /* 0x004fce0000410000 */
[-C--:B------:R-:W-:Y:S01]  /*2b80*/  HMMA.16816.F32 R80, R12, R54.reuse, R80 ;  /* 0x000000360c50723c */ /* 0x080fe20000001850 */
[----:B------:R2:W3:Y:S07]  /*2b90*/  MUFU.TANH R65, R2 ;  /* 0x0000000200417308 */ /* 0x0004ee0000002400 */
[----:B------:R-:W-:Y:S08]  /*2ba0*/  HMMA.16816.F32 R84, R24, R54, R84 ;  /* 0x000000361854723c */ /* 0x000ff00000001854 */
[----:B-----5:R-:W-:Y:S01]  /*2bb0*/  HMMA.16816.F32 R52, R28, R44, R72 ;  /* 0x0000002c1c34723c */ /* 0x020fe20000001848 */
[----:B--2---:R-:W-:-:S04]  /*2bc0*/  FMUL.FTZ R2, R94, c[0x0][0x2ec] ;  /* 0x0000bb005e027a20 */ /* 0x004fc80000410000 */
[----:B------:R2:W-:Y:S03]  /*2bd0*/  MUFU.TANH R93, R2 ;  /* 0x00000002005d7308 */ /* 0x0005e60000002400 */
[----:B------:R-:W-:Y:S01]  /*2be0*/  HMMA.16816.F32 R72, R36, R62, R100 ;  /* 0x0000003e2448723c */ /* 0x000fe20000001864 */
[----:B------:R-:W4:Y:S01]  /*2bf0*/  LDSM.16.M88.4 R36, [R219+0x1800] ;  /* 0x00180000db24783b */ /* 0x000f220000000200 */
[----:B------:R-:W-:-:S06]  /*2c00*/  DEPBAR.LE SB0, 0x0 ;  /* 0x000080000000791a */ /* 0x000fcc0000000000 */
[----:B------:R-:W-:Y:S01]  /*2c10*/  HMMA.16816.F32 R32, R32, R62, R40 ;  /* 0x0000003e2020723c */ /* 0x000fe20000001828 */
[----:B--2---:R-:W-:-:S07]  /*2c20*/  FMUL.FTZ R2, R95, c[0x0][0x2ec] ;  /* 0x0000bb005f027a20 */ /* 0x004fce0000410000 */
[----:B------:R-:W-:Y:S01]  /*2c30*/  HMMA.16816.F32 R76, R16, R44, R76 ;  /* 0x0000002c104c723c */ /* 0x000fe2000000184c */
[----:B------:R2:W5:Y:S07]  /*2c40*/  MUFU.TANH R64, R2 ;  /* 0x0000000200407308 */ /* 0x00056e0000002400 */
[-C--:B------:R-:W-:Y:S08]  /*2c50*/  HMMA.16816.F32 R80, R8, R58.reuse, R80 ;  /* 0x0000003a0850723c */ /* 0x080ff00000001850 */
[----:B------:R-:W-:Y:S01]  /*2c60*/  HMMA.16816.F32 R84, R20, R58, R84 ;  /* 0x0000003a1454723c */ /* 0x000fe20000001854 */
[----:B--2---:R-:W-:-:S04]  /*2c70*/  FMUL.FTZ R2, R88, c[0x0][0x2ec] ;  /* 0x0000bb0058027a20 */ /* 0x004fc80000410000 */
[----:B------:R2:W-:Y:S03]  /*2c80*/  MUFU.TANH R92, R2 ;  /* 0x00000002005c7308 */ /* 0x0005e60000002400 */
[----:B-1----:R-:W-:Y:S08]  /*2c90*/  HMMA.16816.F32 R56, R12, R68, R52 ;  /* 0x000000440c38723c */ /* 0x002ff00000001834 */
[----:B------:R-:W-:Y:S01]  /*2ca0*/  HMMA.16816.F32 R28, R28, R46, R72 ;  /* 0x0000002e1c1c723c */ /* 0x000fe20000001848 */
[----:B------:R-:W-:-:S02]  /*2cb0*/  FMUL.FTZ R82, R82, c[0x0][0x2ec] ;  /* 0x0000bb0052527a20 */ /* 0x000fc40000410000 */
[----:B------:R-:W-:Y:S02]  /*2cc0*/  FMUL.FTZ R81, R81, c[0x0][0x2ec] ;  /* 0x0000bb0051517a20 */ /* 0x000fe40000410000 */
[----:B------:R-:W-:Y:S02]  /*2cd0*/  FMUL.FTZ R83, R83, c[0x0][0x2ec] ;  /* 0x0000bb0053537a20 */ /* 0x000fe40000410000 */
[----:B--2---:R-:W-:Y:S01]  /*2ce0*/  FMUL.FTZ R2, R89, c[0x0][0x2ec] ;  /* 0x0000bb0059027a20 */ /* 0x004fe20000410000 */
[----:B------:R-:W-:Y:S01]  /*2cf0*/  HMMA.16816.F32 R16, R16, R46, R32 ;  /* 0x0000002e1010723c */ /* 0x000fe20000001820 */
[----:B------:R-:W-:Y:S01]  /*2d00*/  FMUL.FTZ R84, R84, c[0x0][0x2ec] ;  /* 0x0000bb0054547a20 */ /* 0x000fe20000410000 */
[----:B------:R-:W-:Y:S01]  /*2d10*/  MUFU.TANH R45, R81 ;  /* 0x00000051002d7308 */ /* 0x000fe20000002400 */
[----:B------:R-:W-:Y:S02]  /*2d20*/  FMUL.FTZ R86, R86, c[0x0][0x2ec] ;  /* 0x0000bb0056567a20 */ /* 0x000fe40000410000 */
[----:B------:R-:W-:-:S03]  /*2d30*/  FMUL.FTZ R85, R85, c[0x0][0x2ec] ;  /* 0x0000bb0055557a20 */ /* 0x000fc60000410000 */
[----:B------:R-:W-:Y:S02]  /*2d40*/  HMMA.16816.F32 R52, R24, R68, R76 ;  /* 0x000000441834723c */ /* 0x000fe4000000184c */
[----:B------:R1:W2:Y:S06]  /*2d50*/  MUFU.TANH R61, R2 ;  /* 0x00000002003d7308 */ /* 0x0002ac0000002400 */
[----:B----4-:R-:W-:Y:S02]  /*2d60*/  HMMA.16816.F32 R56, R8, R36, R56 ;  /* 0x000000240838723c */ /* 0x010fe40000001838 */
[----:B------:R-:W-:Y:S06]  /*2d70*/  MUFU.TANH R82, R82 ;  /* 0x0000005200527308 */ /* 0x000fec0000002400 */
[-C--:B------:R-:W-:Y:S01]  /*2d80*/  HMMA.16816.F32 R12, R12, R70.reuse, R28 ;  /* 0x000000460c0c723c */ /* 0x080fe2000000181c */
[----:B-1----:R-:W-:Y:S01]  /*2d90*/  FMUL.FTZ R2, R90, c[0x0][0x2ec] ;  /* 0x0000bb005a027a20 */ /* 0x002fe20000410000 */
[----:B------:R-:W-:Y:S06]  /*2da0*/  MUFU.TANH R84, R84 ;  /* 0x0000005400547308 */ /* 0x000fec0000002400 */
[----:B------:R-:W-:Y:S02]  /*2db0*/  HMMA.16816.F32 R24, R24, R70, R16 ;  /* 0x000000461818723c */ /* 0x000fe40000001810 */
[----:B------:R1:W-:Y:S06]  /*2dc0*/  MUFU.TANH R88, R2 ;  /* 0x0000000200587308 */ /* 0x0003ec0000002400 */
[----:B------:R-:W-:Y:S01]  /*2dd0*/  HMMA.16816.F32 R40, R20, R36, R52 ;  /* 0x000000241428723c */ /* 0x000fe20000001834 */
[----:B------:R-:W-:Y:S01]  /*2de0*/  FMUL.FTZ R56, R56, c[0x0][0x2ec] ;  /* 0x0000bb0038387a20 */ /* 0x000fe20000410000 */
[----:B------:R-:W-:Y:S01]  /*2df0*/  MUFU.TANH R86, R86 ;  /* 0x0000005600567308 */ /* 0x000fe20000002400 */
[----:B------:R-:W-:-:S05]  /*2e00*/  FMUL.FTZ R57, R57, c[0x0][0x2ec] ;  /* 0x0000bb0039397a20 */ /* 0x000fca0000410000 */
[-C--:B------:R-:W-:Y:S01]  /*2e10*/  HMMA.16816.F32 R28, R8, R38.reuse, R12 ;  /* 0x00000026081c723c */ /* 0x080fe2000000180c */
[----:B-1----:R-:W-:Y:S01]  /*2e20*/  FMUL.FTZ R2, R91, c[0x0][0x2ec] ;  /* 0x0000bb005b027a20 */ /* 0x002fe20000410000 */
[----:B------:R-:W-:Y:S05]  /*2e30*/  MUFU.TANH R83, R83 ;  /* 0x0000005300537308 */ /* 0x000fea0000002400 */
[-C--:B------:R-:W-:Y:S01]  /*2e40*/  IMNMX R9, R3, R49.reuse, PT ;  /* 0x0000003103097217 */ /* 0x080fe20003800200 */
[----:B------:R-:W-:Y:S01]  /*2e50*/  HMMA.16816.F32 R20, R20, R38, R24 ;  /* 0x000000261414723c */ /* 0x000fe20000001818 */
[-C--:B------:R-:W-:Y:S02]  /*2e60*/  IMNMX R11, R5, R49.reuse, PT ;  /* 0x00000031050b7217 */ /* 0x080fe40003800200 */
[-C--:B------:R-:W-:Y:S01]  /*2e70*/  IMNMX R10, R50, R49.reuse, PT ;  /* 0x00000031320a7217 */ /* 0x080fe20003800200 */
[----:B------:R1:W4:Y:S01]  /*2e80*/  MUFU.TANH R60, R2 ;  /* 0x00000002003c7308 */ /* 0x0003220000002400 */
[----:B------:R-:W-:-:S03]  /*2e90*/  IMNMX R12, R6, R49, PT ;  /* 0x00000031060c7217 */ /* 0x000fc60003800200 */
[----:B------:R-:W-:Y:S02]  /*2ea0*/  FMUL.FTZ R40, R40, c[0x0][0x2ec] ;  /* 0x0000bb0028287a20 */ /* 0x000fe40000410000 */
[----:B------:R-:W-:Y:S02]  /*2eb0*/  FMUL.FTZ R6, R42, c[0x0][0x2ec] ;  /* 0x0000bb002a067a20 */ /* 0x000fe40000410000 */
[----:B------:R-:W-:Y:S01]  /*2ec0*/  MUFU.TANH R85, R85 ;  /* 0x0000005500557308 */ /* 0x000fe20000002400 */
[----:B------:R-:W-:-:S03]  /*2ed0*/  FMUL.FTZ R41, R41, c[0x0][0x2ec] ;  /* 0x0000bb0029297a20 */ /* 0x000fc60000410000 */
[----:B------:R-:W-:Y:S02]  /*2ee0*/  FMUL.FTZ R28, R28, c[0x0][0x2ec] ;  /* 0x0000bb001c1c7a20 */ /* 0x000fe40000410000 */
[----:B------:R-:W-:Y:S02]  /*2ef0*/  FMUL.FTZ R29, R29, c[0x0][0x2ec] ;  /* 0x0000bb001d1d7a20 */ /* 0x000fe40000410000 */
[----:B-1----:R-:W-:Y:S01]  /*2f00*/  FMUL.FTZ R2, R80, c[0x0][0x2ec] ;  /* 0x0000bb0050027a20 */ /* 0x002fe20000410000 */
[----:B------:R-:W-:Y:S03]  /*2f10*/  MUFU.TANH R56, R56 ;  /* 0x0000003800387308 */ /* 0x000fe60000002400 */
[----:B------:R-:W-:Y:S02]  /*2f20*/  FMUL.FTZ R20, R20, c[0x0][0x2ec] ;  /* 0x0000bb0014147a20 */ /* 0x000fe40000410000 */
[----:B------:R-:W-:-:S03]  /*2f30*/  FMUL.FTZ R22, R22, c[0x0][0x2ec] ;  /* 0x0000bb0016167a20 */ /* 0x000fc60000410000 */
[----:B------:R1:W1:Y:S08]  /*2f40*/  MUFU.TANH R51, R2 ;  /* 0x0000000200337308 */ /* 0x0002700000002400 */
[----:B------:R-:W-:Y:S01]  /*2f50*/  MUFU.TANH R57, R57 ;  /* 0x0000003900397308 */ /* 0x000fe20000002400 */
[----:B-1----:R-:W-:-:S07]  /*2f60*/  FMUL.FTZ R2, R87, c[0x0][0x2ec] ;  /* 0x0000bb0057027a20 */ /* 0x002fce0000410000 */
[----:B------:R-:W-:Y:S08]  /*2f70*/  MUFU.TANH R40, R40 ;  /* 0x0000002800287308 */ /* 0x000ff00000002400 */
[----:B------:R1:W1:Y:S08]  /*2f80*/  MUFU.TANH R44, R2 ;  /* 0x00000002002c7308 */ /* 0x0002700000002400 */
[----:B------:R2:W-:Y:S01]  /*2f90*/  MUFU.TANH R34, R6 ;  /* 0x0000000600227308 */ /* 0x0005e20000002400 */
[----:B-1----:R-:W-:-:S07]  /*2fa0*/  FMUL.FTZ R2, R58, c[0x0][0x2ec] ;  /* 0x0000bb003a027a20 */ /* 0x002fce0000410000 */
[----:B------:R-:W-:Y:S01]  /*2fb0*/  MUFU.TANH R41, R41 ;  /* 0x0000002900297308 */ /* 0x000fe20000002400 */
[----:B--2---:R-:W-:-:S07]  /*2fc0*/  FMUL.FTZ R6, R43, c[0x0][0x2ec] ;  /* 0x0000bb002b067a20 */ /* 0x004fce0000410000 */
[----:B------:R1:W2:Y:S08]  /*2fd0*/  MUFU.TANH R35, R2 ;  /* 0x0000000200237308 */ /* 0x0002b00000002400 */
[----:B------:R-:W-:Y:S01]  /*2fe0*/  MUFU.TANH R15, R6 ;  /* 0x00000006000f7308 */ /* 0x000fe20000002400 */
[----:B-1----:R-:W-:-:S07]  /*2ff0*/  FMUL.FTZ R2, R59, c[0x0][0x2ec] ;  /* 0x0000bb003b027a20 */ /* 0x002fce0000410000 */
[----:B------:R-:W-:Y:S08]  /*3000*/  MUFU.TANH R13, R28 ;  /* 0x0000001c000d7308 */ /* 0x000ff00000002400 */
[----:B------:R1:W1:Y:S08]  /*3010*/  MUFU.TANH R36, R2 ;  /* 0x0000000200247308 */ /* 0x0002700000002400 */
[----:B------:R-:W-:Y:S01]  /*3020*/  MUFU.TANH R14, R29 ;  /* 0x0000001d000e7308 */ /* 0x000fe20000002400 */
[----:B-1----:R-:W-:-:S07]  /*3030*/  IMAD R2, R48, 0x20, R245 ;  /* 0x0000002030027824 */ /* 0x002fce00078e02f5 */
[----:B------:R-:W-:Y:S01]  /*3040*/  MUFU.TANH R20, R20 ;  /* 0x0000001400147308 */ /* 0x000fe20000002400 */
[C---:B------:R-:W-:Y:S02]  /*3050*/  IADD3 R3, R2.reuse, 0x1, RZ ;  /* 0x0000000102037810 */ /* 0x040fe40007ffe0ff */
[----:B------:R-:W-:Y:S02]  /*3060*/  IADD3 R5, R2, 0x8, RZ ;  /* 0x0000000802057810 */ /* 0x000fe40007ffe0ff */
[----:B------:R-:W-:-:S03]  /*3070*/  ISETP.GE.AND P6, PT, R3, R10, PT ;  /* 0x0000000a0300720c */ /* 0x000fc60003fc6270 */
[----:B------:R-:W-:Y:S01]  /*3080*/  MUFU.TANH R22, R22 ;  /* 0x0000001600167308 */ /* 0x000fe20000002400 */
[----:B------:R-:W-:Y:S01]  /*3090*/  BAR.SYNC.DEFER_BLOCKING 0x0 ;  /* 0x0000000000007b1d */ /* 0x000fe20000010000 */
[C---:B------:R-:W-:Y:S02]  /*30a0*/  ISETP.GE.AND P5, PT, R3.reuse, R9, PT ;  /* 0x000000090300720c */ /* 0x040fe40003fa6270 */
[C---:B------:R-:W-:Y:S02]  /*30b0*/  ISETP.GE.AND P2, PT, R3.reuse, R11, PT ;  /* 0x0000000b0300720c */ /* 0x040fe40003f46270 */
[----:B------:R-:W-:Y:S02]  /*30c0*/  ISETP.GE.AND P0, PT, R3, R12, PT ;  /* 0x0000000c0300720c */ /* 0x000fe40003f06270 */
[----:B------:R-:W-:Y:S02]  /*30d0*/  ISETP.GE.AND P3, PT, R5, R10, PT ;  /* 0x0000000a0500720c */ /* 0x000fe40003f66270 */
[----:B------:R-:W-:-:S02]  /*30e0*/  IADD3 R3, R2, 0x9, RZ ;  /* 0x0000000902037810 */ /* 0x000fc40007ffe0ff */
[----:B---3--:R-:W-:Y:S02]  /*30f0*/  FSEL R46, R65, -INF , !P6 ;  /* 0xff800000412e7808 */ /* 0x008fe40007000000 */
[----:B-----5:R-:W-:Y:S02]  /*3100*/  FSEL R54, R64, -INF , !P5 ;  /* 0xff80000040367808 */ /* 0x020fe40006800000 */
[----:B------:R-:W-:Y:S02]  /*3110*/  FSEL R32, R61, -INF , !P2 ;  /* 0xff8000003d207808 */ /* 0x000fe40005000000 */
[----:B----4-:R-:W-:Y:S02]  /*3120*/  FSEL R33, R60, -INF , !P0 ;  /* 0xff8000003c217808 */ /* 0x010fe40004000000 */
[----:B------:R-:W-:Y:S02]  /*3130*/  FSEL R47, R51, -INF , !P3 ;  /* 0xff800000332f7808 */ /* 0x000fe40005800000 */
[----:B------:R-:W-:-:S02]  /*3140*/  ISETP.GE.AND P4, PT, R5, R9, PT ;  /* 0x000000090500720c */ /* 0x000fc40003f86270 */
[C---:B------:R-:W-:Y:S02]  /*3150*/  ISETP.GE.AND P1, PT, R5.reuse, R11, PT ;  /* 0x0000000b0500720c */ /* 0x040fe40003f26270 */
[----:B------:R-:W-:Y:S01]  /*3160*/  ISETP.GE.AND P6, PT, R5, R12, PT ;  /* 0x0000000c0500720c */ /* 0x000fe20003fc6270 */
[----:B------:R-:W-:Y:S01]  /*3170*/  FMUL.FTZ R5, R30, c[0x0][0x2ec] ;  /* 0x0000bb001e057a20 */ /* 0x000fe20000410000 */
[C---:B------:R-:W-:Y:S02]  /*3180*/  ISETP.GE.AND P5, PT, R3.reuse, R10, PT ;  /* 0x0000000a0300720c */ /* 0x040fe40003fa6270 */
[C---:B------:R-:W-:Y:S01]  /*3190*/  ISETP.GE.AND P2, PT, R3.reuse, R9, PT ;  /* 0x000000090300720c */ /* 0x040fe20003f46270 */
[----:B------:R1:W3:Y:S01]  /*31a0*/  MUFU.TANH R6, R5 ;  /* 0x0000000500067308 */ /* 0x0002e20000002400 */
[C---:B------:R-:W-:Y:S02]  /*31b0*/  ISETP.GE.AND P0, PT, R3.reuse, R11, PT ;  /* 0x0000000b0300720c */ /* 0x040fe40003f06270 */
[----:B------:R-:W-:-:S02]  /*31c0*/  ISETP.GE.AND P3, PT, R3, R12, PT ;  /* 0x0000000c0300720c */ /* 0x000fc40003f66270 */
[----:B------:R-:W-:Y:S02]  /*31d0*/  IADD3 R3, R2, 0x10, RZ ;  /* 0x0000001002037810 */ /* 0x000fe40007ffe0ff */
[----:B------:R-:W-:Y:S02]  /*31e0*/  FSEL R53, R82, -INF , !P4 ;  /* 0xff80000052357808 */ /* 0x000fe40006000000 */
[----:B------:R-:W-:Y:S02]  /*31f0*/  FSEL R25, R84, -INF , !P1 ;  /* 0xff80000054197808 */ /* 0x000fe40004800000 */
[----:B------:R-:W-:Y:S02]  /*3200*/  FSEL R27, R86, -INF , !P6 ;  /* 0xff800000561b7808 */ /* 0x000fe40007000000 */
[----:B------:R-:W-:Y:S02]  /*3210*/  FSEL R45, R45, -INF , !P5 ;  /* 0xff8000002d2d7808 */ /* 0x000fe40006800000 */
[----:B------:R-:W-:Y:S01]  /*3220*/  ISETP.GE.AND P4, PT, R3, R10, PT ;  /* 0x0000000a0300720c */ /* 0x000fe20003f86270 */
[----:B-1----:R-:W-:Y:S01]  /*3230*/  FMUL.FTZ R5, R31, c[0x0][0x2ec] ;  /* 0x0000bb001f057a20 */ /* 0x002fe20000410000 */
[----:B------:R-:W-:-:S02]  /*3240*/  ISETP.GE.AND P1, PT, R3, R9, PT ;  /* 0x000000090300720c */ /* 0x000fc40003f26270 */
[C---:B------:R-:W-:Y:S01]  /*3250*/  ISETP.GE.AND P6, PT, R3.reuse, R11, PT ;  /* 0x0000000b0300720c */ /* 0x040fe20003fc6270 */
[----:B------:R1:W4:Y:S01]  /*3260*/  MUFU.TANH R8, R5 ;  /* 0x0000000500087308 */ /* 0x0003220000002400 */
[----:B------:R-:W-:Y:S02]  /*3270*/  ISETP.GE.AND P5, PT, R3, R12, PT ;  /* 0x0000000c0300720c */ /* 0x000fe40003fa6270 */
[----:B------:R-:W-:Y:S02]  /*3280*/  IADD3 R3, R2, 0x11, RZ ;  /* 0x0000001102037810 */ /* 0x000fe40007ffe0ff */
[----:B------:R-:W-:Y:S02]  /*3290*/  FSEL R52, R83, -INF , !P2 ;  /* 0xff80000053347808 */ /* 0x000fe40005000000 */
[----:B------:R-:W-:Y:S02]  /*32a0*/  FSEL R24, R85, -INF , !P0 ;  /* 0xff80000055187808 */ /* 0x000fe40004000000 */
[----:B------:R-:W-:-:S02]  /*32b0*/  FSEL R26, R44, -INF , !P3 ;  /* 0xff8000002c1a7808 */ /* 0x000fc40005800000 */
[----:B------:R-:W-:Y:S02]  /*32c0*/  FSEL R102, R56, -INF , !P4 ;  /* 0xff80000038667808 */ /* 0x000fe40006000000 */
[C---:B------:R-:W-:Y:S02]  /*32d0*/  ISETP.GE.AND P2, PT, R3.reuse, R10, PT ;  /* 0x0000000a0300720c */ /* 0x040fe40003f46270 */
[----:B------:R-:W-:Y:S01]  /*32e0*/  ISETP.GE.AND P0, PT, R3, R9, PT ;  /* 0x000000090300720c */ /* 0x000fe20003f06270 */
[----:B-1----:R-:W-:Y:S01]  /*32f0*/  FMUL.FTZ R5, R21, c[0x0][0x2ec] ;  /* 0x0000bb0015057a20 */ /* 0x002fe20000410000 */
[C---:B------:R-:W-:Y:S02]  /*3300*/  ISETP.GE.AND P3, PT, R3.reuse, R11, PT ;  /* 0x0000000b0300720c */ /* 0x040fe40003f66270 */
[----:B------:R-:W-:Y:S02]  /*3310*/  ISETP.GE.AND P4, PT, R3, R12, PT ;  /* 0x0000000c0300720c */ /* 0x000fe40003f86270 */
[----:B------:R-:W-:Y:S01]  /*3320*/  IADD3 R3, R2, 0x18, RZ ;  /* 0x0000001802037810 */ /* 0x000fe20007ffe0ff */
[----:B------:R-:W1:Y:S01]  /*3330*/  MUFU.TANH R5, R5 ;  /* 0x0000000500057308 */ /* 0x000e620000002400 */
[----:B--2---:R-:W-:-:S02]  /*3340*/  FSEL R118, R35, -INF , !P1 ;  /* 0xff80000023767808 */ /* 0x004fc40004800000 */
[----:B------:R-:W-:Y:S02]  /*3350*/  FSEL R29, R40, -INF , !P6 ;  /* 0xff800000281d7808 */ /* 0x000fe40007000000 */
[----:B------:R-:W-:Y:S02]  /*3360*/  FSEL R34, R34, -INF , !P5 ;  /* 0xff80000022227808 */ /* 0x000fe40006800000 */
[----:B------:R-:W-:Y:S02]  /*3370*/  FSEL R101, R57, -INF , !P2 ;  /* 0xff80000039657808 */ /* 0x000fe40005000000 */
[C---:B------:R-:W-:Y:S02]  /*3380*/  ISETP.GE.AND P1, PT, R3.reuse, R10, PT ;  /* 0x0000000a0300720c */ /* 0x040fe40003f26270 */
[C---:B------:R-:W-:Y:S02]  /*3390*/  ISETP.GE.AND P6, PT, R3.reuse, R9, PT ;  /* 0x000000090300720c */ /* 0x040fe40003fc6270 */
[----:B------:R-:W-:-:S02]  /*33a0*/  ISETP.GE.AND P5, PT, R3, R11, PT ;  /* 0x0000000b0300720c */ /* 0x000fc40003fa6270 */
[----:B------:R-:W-:Y:S01]  /*33b0*/  ISETP.GE.AND P2, PT, R3, R12, PT ;  /* 0x0000000c0300720c */ /* 0x000fe20003f46270 */
[----:B------:R-:W-:Y:S01]  /*33c0*/  FMUL.FTZ R3, R23, c[0x0][0x2ec] ;  /* 0x0000bb0017037a20 */ /* 0x000fe20000410000 */
[----:B------:R-:W-:Y:S02]  /*33d0*/  FSEL R28, R41, -INF , !P3 ;  /* 0xff800000291c7808 */ /* 0x000fe40005800000 */
[----:B------:R-:W-:Y:S02]  /*33e0*/  ISETP.GE.AND P3, PT, R2, R9, PT ;  /* 0x000000090200720c */ /* 0x000fe40003f66270 */
[----:B------:R-:W-:Y:S01]  /*33f0*/  FSEL R117, R36, -INF , !P0 ;  /* 0xff80000024757808 */ /* 0x000fe20004000000 */
[----:B------:R-:W2:Y:S01]  /*3400*/  MUFU.TANH R3, R3 ;  /* 0x0000000300037308 */ /* 0x000ea20000002400 */
[----:B------:R-:W-:Y:S02]  /*3410*/  FSEL R44, R93, -INF , !P3 ;  /* 0xff8000005d2c7808 */ /* 0x000fe40005800000 */
[----:B------:R-:W-:-:S02]  /*3420*/  ISETP.GE.AND P3, PT, R244, 0x2, PT ;  /* 0x00000002f400780c */ /* 0x000fc40003f66270 */
[----:B------:R-:W-:Y:S02]  /*3430*/  FSEL R31, R15, -INF , !P4 ;  /* 0xff8000000f1f7808 */ /* 0x000fe40006000000 */
[----:B------:R-:W-:Y:S02]  /*3440*/  FSEL R55, R13, -INF , !P1 ;  /* 0xff8000000d377808 */ /* 0x000fe40004800000 */
[C---:B------:R-:W-:Y:S02]  /*3450*/  ISETP.GE.AND P0, PT, R2.reuse, R10, PT ;  /* 0x0000000a0200720c */ /* 0x040fe40003f06270 */
[C---:B------:R-:W-:Y:S02]  /*3460*/  ISETP.GE.AND P4, PT, R2.reuse, R11, PT ;  /* 0x0000000b0200720c */ /* 0x040fe40003f86270 */
[C---:B------:R-:W-:Y:S02]  /*3470*/  ISETP.GE.AND P1, PT, R2.reuse, R12, PT ;  /* 0x0000000c0200720c */ /* 0x040fe40003f26270 */
[----:B------:R-:W-:-:S02]  /*3480*/  IADD3 R2, R2, 0x19, RZ ;  /* 0x0000001902027810 */ /* 0x000fc40007ffe0ff */
[----:B---3--:R-:W-:Y:S02]  /*3490*/  FSEL R116, R6, -INF , !P6 ;  /* 0xff80000006747808 */ /* 0x008fe40007000000 */
[----:B------:R-:W-:Y:S02]  /*34a0*/  FSEL R23, R20, -INF , !P5 ;  /* 0xff80000014177808 */ /* 0x000fe40006800000 */
[----:B------:R-:W-:Y:S02]  /*34b0*/  FSEL R30, R22, -INF , !P2 ;  /* 0xff800000161e7808 */ /* 0x000fe40005000000 */
[----:B------:R-:W-:Y:S02]  /*34c0*/  FSEL R35, R96, -INF , !P0 ;  /* 0xff80000060237808 */ /* 0x000fe40004000000 */
[C---:B------:R-:W-:Y:S02]  /*34d0*/  ISETP.GE.AND P6, PT, R2.reuse, R10, PT ;  /* 0x0000000a0200720c */ /* 0x040fe40003fc6270 */
[----:B------:R-:W-:-:S02]  /*34e0*/  ISETP.GE.AND P5, PT, R2, R9, PT ;  /* 0x000000090200720c */ /* 0x000fc40003fa6270 */
[C---:B------:R-:W-:Y:S02]  /*34f0*/  ISETP.GE.AND P2, PT, R2.reuse, R11, PT ;  /* 0x0000000b0200720c */ /* 0x040fe40003f46270 */
[----:B------:R-:W-:Y:S02]  /*3500*/  ISETP.GE.AND P0, PT, R2, R12, PT ;  /* 0x0000000c0200720c */ /* 0x000fe40003f06270 */
[----:B------:R-:W-:Y:S02]  /*3510*/  FSEL R13, R92, -INF , !P4 ;  /* 0xff8000005c0d7808 */ /* 0x000fe40006000000 */
[----:B------:R-:W-:Y:S02]  /*3520*/  FSEL R20, R88, -INF , !P1 ;  /* 0xff80000058147808 */ /* 0x000fe40004800000 */
[----:B------:R-:W-:Y:S02]  /*3530*/  FSEL R100, R14, -INF , !P6 ;  /* 0xff8000000e647808 */ /* 0x000fe40007000000 */
[----:B----4-:R-:W-:-:S02]  /*3540*/  FSEL R103, R8, -INF , !P5 ;  /* 0xff80000008677808 */ /* 0x010fc40006800000 */
[----:B-1----:R-:W-:Y:S02]  /*3550*/  FSEL R21, R5, -INF , !P2 ;  /* 0xff80000005157808 */ /* 0x002fe40005000000 */
[----:B--2---:R-:W-:Y:S01]  /*3560*/  FSEL R22, R3, -INF , !P0 ;  /* 0xff80000003167808 */ /* 0x004fe20004000000 */
        /* <DEDUP_REMOVED lines=13> */
[----:B------:R-:W-:Y:S01]  /*3640*/  @!P1 LEA R14, P0, R2, c[0x0][0x168], 0x1 ;  /* 0x00005a00020e9a11 */ /* 0x000fe200078008ff */
[--C-:B------:R-:W-:Y:S01]  /*3650*/  IMAD.X R6, R246, 0x1, R3.reuse, P5 ;  /* 0x00000001f6067824 */ /* 0x100fe200028e0603 */
[C---:B------:R-:W-:Y:S02]  /*3660*/  @!P2 LEA R16, P4, R5.reuse, c[0x0][0x168], 0x1 ;  /* 0x00005a000510aa11 */ /* 0x040fe400078808ff */
        /* <DEDUP_REMOVED lines=25> */
.L_x_1174:
[----:B------:R-:W-:Y:S05]  /*3800*/  BSYNC B0 ;  /* 0x0000000000007941 */ /* 0x000fea0003800000 */
.L_x_1173:
[----:B------:R-:W0:Y:S02]  /*3810*/  LDGDEPBAR ;  /* 0x00000000000079af */ /* 0x000e240000000000 */
.L_x_1172:
[----:B--2---:R-:W-:Y:S02]  /*3820*/  FMNMX.FTZ R2, R13, R32, !PT ;  /* 0x000000200d027209 */ /* 0x004fe40007810000 */
        /* <DEDUP_REMOVED lines=13> */
[----:B------:R-:W-:Y:S01]  /*3900*/  SHF.L.U32 R213, R7, 0x1, RZ ;  /* 0x0000000107d57819 */ /* 0x000fe200000006ff */
[----:B------:R-:W2:Y:S03]  /*3910*/  SHFL.BFLY PT, R5, R2, 0x2, 0x1f ;  /* 0x0c401f0002057f89 */ /* 0x000ea600000e0000 */
[-C--:B------:R-:W-:Y:S01]  /*3920*/  LEA R215, R4, R213.reuse, 0x1 ;  /* 0x000000d504d77211 */ /* 0x080fe200078e08ff */
[----:B------:R-:W-:Y:S01]  /*3930*/  LDSM.16.MT88.4 R36, [R213+0xa000] ;  /* 0x00a00000d524783b */ /* 0x000fe20000004200 */
[----:B------:R-:W-:-:S02]  /*3940*/  LEA R218, R0, R213, 0x1 ;  /* 0x000000d500da7211 */ /* 0x000fc400078e08ff */
[----:B------:R-:W-:Y:S01]  /*3950*/  LEA R217, R0, R215, 0x1 ;  /* 0x000000d700d97211 */ /* 0x000fe200078e08ff */
[----:B-1----:R-:W-:Y:S04]  /*3960*/  LDSM.16.MT88.4 R16, [R215+0xa000] ;  /* 0x00a00000d710783b */ /* 0x002fe80000004200 */
[----:B------:R-:W-:Y:S04]  /*3970*/  LDSM.16.MT88.4 R48, [R218+0xa000] ;  /* 0x00a00000da30783b */ /* 0x000fe80000004200 */
[----:B------:R-:W-:Y:S04]  /*3980*/  LDSM.16.MT88.4 R64, [R217+0xa000] ;  /* 0x00a00000d940783b */ /* 0x000fe80000004200 */
[----:B------:R-:W-:Y:S01]  /*3990*/  LDSM.16.MT88.4 R80, [R213+0xb000] ;  /* 0x00b00000d550783b */ /* 0x000fe20000004200 */
[----:B--2---:R-:W-:-:S03]  /*39a0*/  FMNMX.FTZ R2, R5, R2, !PT ;  /* 0x0000000205027209 */ /* 0x004fc60007810000 */
        /* <DEDUP_REMOVED lines=19> */
[--C-:B------:R-:W-:Y:S01]  /*3ae0*/  FFMA.FTZ R14, R28, c[0x0][0x23c], -R8.reuse ;  /* 0x00008f001c0e7a23 */ /* 0x100fe20000010808 */
[----:B-1----:R-:W-:Y:S01]  /*3af0*/  FMNMX.FTZ R3, R3, R5, !PT ;  /* 0x0000000503037209 */ /* 0x002fe20007810000 */
[----:B------:R-:W-:-:S05]  /*3b00*/  FFMA.FTZ R5, R24, c[0x0][0x23c], -R8 ;  /* 0x00008f0018057a23 */ /* 0x000fca0000010808 */
[----:B------:R-:W-:Y:S01]  /*3b10*/  MUFU.EX2 R208, R13 ;  /* 0x0000000d00d07308 */ /* 0x000fe20000000800 */
[C---:B------:R-:W-:Y:S01]  /*3b20*/  FSETP.NEU.FTZ.AND P0, PT, R3.reuse, -INF , PT ;  /* 0xff8000000300780b */ /* 0x040fe20003f1d000 */
[----:B------:R-:W-:Y:S02]  /*3b30*/  FMUL.FTZ R6, R3, c[0x0][0x23c] ;  /* 0x00008f0003067a20 */ /* 0x000fe40000410000 */
[----:B--2---:R-:W-:-:S04]  /*3b40*/  FFMA.FTZ R2, R32, c[0x0][0x23c], -R8 ;  /* 0x00008f0020027a23 */ /* 0x004fc80000010808 */
[----:B------:R1:W2:Y:S08]  /*3b50*/  MUFU.EX2 R210, R14 ;  /* 0x0000000e00d27308 */ /* 0x0002b00000000800 */
[----:B------:R3:W-:Y:S01]  /*3b60*/  MUFU.EX2 R226, R2 ;  /* 0x0000000200e27308 */ /* 0x0007e20000000800 */
[----:B-1----:R-:W-:-:S07]  /*3b70*/  FFMA.FTZ R14, R23, c[0x0][0x23c], -R8 ;  /* 0x00008f00170e7a23 */ /* 0x002fce0000010808 */
[----:B------:R-:W-:Y:S01]  /*3b80*/  MUFU.EX2 R228, R5 ;  /* 0x0000000500e47308 */ /* 0x000fe20000000800 */
[----:B--2---:R-:W-:Y:S01]  /*3b90*/  F2FP.PACK_AB R124, R210, R208 ;  /* 0x000000d0d27c723e */ /* 0x004fe200000000ff */
[----:B---3--:R-:W-:-:S06]  /*3ba0*/  FFMA.FTZ R2, R25, c[0x0][0x23c], -R8 ;  /* 0x00008f0019027a23 */ /* 0x008fcc0000010808 */
[----:B------:R-:W-:Y:S01]  /*3bb0*/  MUFU.EX2 R209, R14 ;  /* 0x0000000e00d17308 */ /* 0x000fe20000000800 */
[----:B------:R-:W-:-:S07]  /*3bc0*/  FFMA.FTZ R8, R21, c[0x0][0x23c], -R8 ;  /* 0x00008f0015087a23 */ /* 0x000fce0000010808 */
[----:B------:R1:W2:Y:S08]  /*3bd0*/  MUFU.EX2 R225, R2 ;  /* 0x0000000200e17308 */ /* 0x0002b00000000800 */
[----:B------:R-:W3:Y:S01]  /*3be0*/  MUFU.EX2 R248, R8 ;  /* 0x0000000800f87308 */ /* 0x000ee20000000800 */
[----:B-1----:R-:W-:Y:S02]  /*3bf0*/  FSEL R2, R6, RZ, P0 ;  /* 0x000000ff06027208 */ /* 0x002fe40000000000 */
[----:B--2---:R-:W-:-:S03]  /*3c00*/  F2FP.PACK_AB R6, R228, R225 ;  /* 0x000000e1e406723e */ /* 0x004fc600000000ff */
[--C-:B------:R-:W-:Y:S02]  /*3c10*/  FFMA.FTZ R0, R33, c[0x0][0x23c], -R2.reuse ;  /* 0x00008f0021007a23 */ /* 0x100fe40000010802 */
[--C-:B------:R-:W-:Y:S01]  /*3c20*/  FFMA.FTZ R14, R34, c[0x0][0x23c], -R2.reuse ;  /* 0x00008f00220e7a23 */ /* 0x100fe20000010802 */
[----:B---3--:R-:W-:Y:S01]  /*3c30*/  F2FP.PACK_AB R126, R248, R209 ;  /* 0x000000d1f87e723e */ /* 0x008fe200000000ff */
[----:B------:R1:W-:Y:S01]  /*3c40*/  MUFU.EX2 R204, R0 ;  /* 0x0000000000cc7308 */ /* 0x0003e20000000800 */
[----:B------:R-:W-:-:S07]  /*3c50*/  FFMA.FTZ R4, R20, c[0x0][0x23c], -R2 ;  /* 0x00008f0014047a23 */ /* 0x000fce0000010802 */
[----:B------:R-:W-:Y:S01]  /*3c60*/  MUFU.EX2 R201, R14 ;  /* 0x0000000e00c97308 */ /* 0x000fe20000000800 */
[----:B-1----:R-:W-:-:S07]  /*3c70*/  FFMA.FTZ R0, R27, c[0x0][0x23c], -R2 ;  /* 0x00008f001b007a23 */ /* 0x002fce0000010802 */
[----:B------:R1:W2:Y:S08]  /*3c80*/  MUFU.EX2 R207, R4 ;  /* 0x0000000400cf7308 */ /* 0x0002b00000000800 */
[----:B------:R3:W-:Y:S01]  /*3c90*/  MUFU.EX2 R205, R0 ;  /* 0x0000000000cd7308 */ /* 0x0007e20000000800 */
[----:B-1----:R-:W-:Y:S02]  /*3ca0*/  F2FP.PACK_AB R4, R226, R227 ;  /* 0x000000e3e204723e */ /* 0x002fe400000000ff */
[----:B--2---:R-:W-:Y:S01]  /*3cb0*/  F2FP.PACK_AB R5, R204, R207 ;  /* 0x000000cfcc05723e */ /* 0x004fe200000000ff */
[----:B---3--:R-:W-:-:S02]  /*3cc0*/  FFMA.FTZ R0, R26, c[0x0][0x23c], -R2 ;  /* 0x00008f001a007a23 */ /* 0x008fc40000010802 */
[----:B------:R-:W1:Y:S02]  /*3cd0*/  LDSM.16.MT88.4 R24, [R215+0xb000] ;  /* 0x00b00000d718783b */ /* 0x000e640000004200 */
[----:B------:R2:W3:Y:S02]  /*3ce0*/  MUFU.EX2 R211, R0 ;  /* 0x0000000000d37308 */ /* 0x0004e40000000800 */
[----:B--2---:R-:W-:Y:S02]  /*3cf0*/  FMNMX.FTZ R0, R35, R46, !PT ;  /* 0x0000002e23007209 */ /* 0x004fe40007810000 */
[----:B---3--:R-:W-:Y:S02]  /*3d00*/  F2FP.PACK_AB R7, R211, R205 ;  /* 0x000000cdd307723e */ /* 0x008fe400000000ff */
        /* <DEDUP_REMOVED lines=10> */
[----:B------:R-:W2:Y:S01]  /*3db0*/  SHFL.BFLY PT, R15, R13, 0x2, 0x1f ;  /* 0x0c401f000d0f7f89 */ /* 0x000ea200000e0000 */
[----:B------:R-:W-:-:S03]  /*3dc0*/  FMNMX.FTZ R0, R53, R0, !PT ;  /* 0x0000000035007209 */ /* 0x000fc60007810000 */
[----:B------:R-:W-:Y:S01]  /*3dd0*/  HMMA.16816.F32 R56, R4, R64, RZ ;  /* 0x000000400438723c */ /* 0x000fe200000018ff */
[----:B------:R-:W-:-:S04]  /*3de0*/  FMNMX.FTZ R0, R52, R0, !PT ;  /* 0x0000000034007209 */ /* 0x000fc80007810000 */
[----:B------:R-:W-:-:S03]  /*3df0*/  FMNMX.FTZ R0, R118, R0, !PT ;  /* 0x0000000076007209 */ /* 0x000fc60007810000 */
[----:B------:R-:W-:Y:S01]  /*3e00*/  HMMA.16816.F32 R72, R4, R80, RZ ;  /* 0x000000500448723c */ /* 0x000fe200000018ff */
[----:B------:R-:W-:-:S04]  /*3e10*/  FMNMX.FTZ R0, R117, R0, !PT ;  /* 0x0000000075007209 */ /* 0x000fc80007810000 */
[----:B------:R-:W-:-:S03]  /*3e20*/  FMNMX.FTZ R0, R116, R0, !PT ;  /* 0x0000000074007209 */ /* 0x000fc60007810000 */
[C---:B-1----:R-:W-:Y:S01]  /*3e30*/  HMMA.16816.F32 R88, R4.reuse, R24, RZ ;  /* 0x000000180458723c */ /* 0x042fe200000018ff */
[----:B------:R-:W-:Y:S02]  /*3e40*/  FMNMX.FTZ R0, R103, R0, !PT ;  /* 0x0000000067007209 */ /* 0x000fe40007810000 */
[----:B--2---:R-:W-:Y:S01]  /*3e50*/  FMNMX.FTZ R8, R13, R15, !PT ;  /* 0x0000000f0d087209 */ /* 0x004fe20007810000 */
        /* <DEDUP_REMOVED lines=9> */
[----:B------:R-:W-:Y:S01]  /*3ef0*/  FFMA.FTZ R2, R22, c[0x0][0x23c], -R2 ;  /* 0x00008f0016027a23 */ /* 0x000fe20000010802 */
[----:B------:R-:W-:Y:S01]  /*3f00*/  LDSM.16.MT88.4 R28, [R218+0xa800] ;  /* 0x00a80000da1c783b */ /* 0x000fe20000004200 */
[----:B------:R-:W-:Y:S01]  /*3f10*/  MUFU.EX2 R203, R13 ;  /* 0x0000000d00cb7308 */ /* 0x000fe20000000800 */
[----:B-1----:R-:W-:-:S02]  /*3f20*/  FMNMX.FTZ R0, R14, R0, !PT ;  /* 0x000000000e007209 */ /* 0x002fc40007810000 */
[----:B------:R-:W-:Y:S01]  /*3f30*/  HMMA.16816.F32 R168, R4, R18, RZ ;  /* 0x0000001204a8723c */ /* 0x000fe200000018ff */
[----:B------:R-:W-:Y:S01]  /*3f40*/  LDSM.16.MT88.4 R20, [R217+0xa800] ;  /* 0x00a80000d914783b */ /* 0x000fe20000004200 */
[----:B----4-:R-:W-:-:S03]  /*3f50*/  FMNMX.FTZ R136, R8, R15, !PT ;  /* 0x0000000f08887209 */ /* 0x010fc60007810000 */
[----:B------:R-:W1:Y:S01]  /*3f60*/  SHFL.BFLY PT, R8, R0, 0x1, 0x1f ;  /* 0x0c201f0000087f89 */ /* 0x000e6200000e0000 */
[----:B------:R2:W3:Y:S01]  /*3f70*/  MUFU.EX2 R247, R2 ;  /* 0x0000000200f77308 */ /* 0x0004e20000000800 */
[C---:B------:R-:W-:Y:S01]  /*3f80*/  FSETP.NEU.FTZ.AND P0, PT, R136.reuse, -INF , PT ;  /* 0xff8000008800780b */ /* 0x040fe20003f1d000 */
[C---:B------:R-:W-:Y:S08]  /*3f90*/  HMMA.16816.F32 R68, R4.reuse, R50, RZ ;  /* 0x000000320444723c */ /* 0x040ff000000018ff */
[----:B------:R-:W-:Y:S01]  /*3fa0*/  HMMA.16816.F32 R60, R4, R66, RZ ;  /* 0x00000042043c723c */ /* 0x000fe200000018ff */
[----:B--2---:R-:W-:Y:S01]  /*3fb0*/  FMUL.FTZ R2, R136, c[0x0][0x23c] ;  /* 0x00008f0088027a20 */ /* 0x004fe20000410000 */
[----:B---3--:R-:W-:-:S06]  /*3fc0*/  F2FP.PACK_AB R127, R247, R203 ;  /* 0x000000cbf77f723e */ /* 0x008fcc00000000ff */
[----:B------:R-:W-:Y:S01]  /*3fd0*/  HMMA.16816.F32 R76, R4, R82, RZ ;  /* 0x00000052044c723c */ /* 0x000fe200000018ff */
[----:B------:R-:W-:Y:S02]  /*3fe0*/  FSEL R2, R2, RZ, P0 ;  /* 0x000000ff02027208 */ /* 0x000fe40000000000 */
[----:B-1----:R-:W-:-:S05]  /*3ff0*/  FMNMX.FTZ R135, R0, R8, !PT ;  /* 0x0000000800877209 */ /* 0x002fca0007810000 */
[C---:B------:R-:W-:Y:S01]  /*4000*/  HMMA.16816.F32 R92, R4.reuse, R26, RZ ;  /* 0x0000001a045c723c */ /* 0x040fe200000018ff */
[--C-:B------:R-:W-:Y:S01]  /*4010*/  FFMA.FTZ R0, R46, c[0x0][0x23c], -R2.reuse ;  /* 0x00008f002e007a23 */ /* 0x100fe20000010802 */
[C---:B------:R-:W-:Y:S01]  /*4020*/  FSETP.NEU.FTZ.AND P0, PT, R135.reuse, -INF , PT ;  /* 0xff8000008700780b */ /* 0x040fe20003f1d000 */
[----:B------:R-:W-:Y:S02]  /*4030*/  FFMA.FTZ R8, R102, c[0x0][0x23c], -R2 ;  /* 0x00008f0066087a23 */ /* 0x000fe40000010802 */
[----:B------:R1:W-:Y:S03]  /*4040*/  MUFU.EX2 R197, R0 ;  /* 0x0000000000c57308 */ /* 0x0003e60000000800 */
[C---:B------:R-:W-:Y:S05]  /*4050*/  HMMA.16816.F32 R108, R4.reuse, R98, RZ ;  /* 0x00000062046c723c */ /* 0x040fea00000018ff */
[----:B------:R2:W-:Y:S03]  /*4060*/  MUFU.EX2 R133, R8 ;  /* 0x0000000800857308 */ /* 0x0005e60000000800 */
[----:B------:R-:W-:Y:S01]  /*4070*/  HMMA.16816.F32 R84, R4, R114, RZ ;  /* 0x000000720454723c */ /* 0x000fe200000018ff */
[----:B-1----:R-:W-:-:S06]  /*4080*/  FMUL.FTZ R0, R135, c[0x0][0x23c] ;  /* 0x00008f0087007a20 */ /* 0x002fcc0000410000 */
[--C-:B------:R-:W-:Y:S01]  /*4090*/  FFMA.FTZ R4, R35, c[0x0][0x23c], -R2.reuse ;  /* 0x00008f0023047a23 */ /* 0x100fe20000010802 */
[----:B------:R-:W-:Y:S01]  /*40a0*/  HMMA.16816.F32 R144, R124, R156, R144 ;  /* 0x0000009c7c90723c */ /* 0x000fe20000001890 */
[----:B------:R-:W-:Y:S02]  /*40b0*/  FSEL R0, R0, RZ, P0 ;  /* 0x000000ff00007208 */ /* 0x000fe40000000000 */
[----:B------:R1:W-:Y:S01]  /*40c0*/  MUFU.EX2 R200, R4 ;  /* 0x0000000400c87308 */ /* 0x0003e20000000800 */
[----:B--2---:R-:W-:-:S04]  /*40d0*/  FFMA.FTZ R8, R101, c[0x0][0x23c], -R2 ;  /* 0x00008f0065087a23 */ /* 0x004fc80000010802 */
[C---:B------:R-:W-:Y:S03]  /*40e0*/  HMMA.16816.F32 R164, R124.reuse, R172, R164 ;  /* 0x000000ac7ca4723c */ /* 0x040fe600000018a4 */
[----:B------:R2:W3:Y:S05]  /*40f0*/  MUFU.EX2 R132, R8 ;  /* 0x0000000800847308 */ /* 0x0004ea0000000800 */
[----:B------:R-:W-:Y:S01]  /*4100*/  HMMA.16816.F32 R40, R124, R28, R40 ;  /* 0x0000001c7c28723c */ /* 0x000fe20000001828 */
[----:B-1----:R-:W-:-:S04]  /*4110*/  FFMA.FTZ R4, R47, c[0x0][0x23c], -R2 ;  /* 0x00008f002f047a23 */ /* 0x002fc80000010802 */
[----:B------:R1:W-:Y:S03]  /*4120*/  MUFU.EX2 R198, R4 ;  /* 0x0000000400c67308 */ /* 0x0003e60000000800 */
[----:B------:R-:W-:Y:S01]  /*4130*/  HMMA.16816.F32 R56, R124, R20, R56 ;  /* 0x000000147c38723c */ /* 0x000fe20000001838 */
[----:B--2---:R-:W-:Y:S01]  /*4140*/  FFMA.FTZ R8, R55, c[0x0][0x23c], -R2 ;  /* 0x00008f0037087a23 */ /* 0x004fe20000010802 */
[----:B---3--:R-:W-:-:S03]  /*4150*/  F2FP.PACK_AB R128, R132, R133 ;  /* 0x000000858480723e */ /* 0x008fc600000000ff */
        /* <DEDUP_REMOVED lines=13> */
[----:B---3--:R-:W-:Y:S01]  /*4230*/  FFMA.FTZ R2, R118, c[0x0][0x23c], -R0 ;  /* 0x00008f0076027a23 */ /* 0x008fe20000010800 */
[----:B----4-:R-:W-:-:S03]  /*4240*/  F2FP.PACK_AB R130, R250, R15 ;  /* 0x0000000ffa82723e */ /* 0x010fc600000000ff */
[----:B------:R2:W-:Y:S03]  /*4250*/  MUFU.EX2 R14, R2 ;  /* 0x00000002000e7308 */ /* 0x0005e60000000800 */
[----:B------:R-:W-:Y:S01]  /*4260*/  HMMA.16816.F32 R168, R124, R174, R168 ;  /* 0x000000ae7ca8723c */ /* 0x000fe200000018a8 */
[----:B-1----:R-:W-:-:S07]  /*4270*/  FFMA.FTZ R4, R54, c[0x0][0x23c], -R0 ;  /* 0x00008f0036047a23 */ /* 0x002fce0000010800 */
[----:B------:R-:W-:Y:S01]  /*4280*/  HMMA.16816.F32 R44, R124, R30, R68 ;  /* 0x0000001e7c2c723c */ /* 0x000fe20000001844 */
[----:B------:R1:W3:Y:S01]  /*4290*/  MUFU.EX2 R139, R4 ;  /* 0x00000004008b7308 */ /* 0x0002e20000000800 */
[----:B--2---:R-:W-:-:S06]  /*42a0*/  FFMA.FTZ R2, R117, c[0x0][0x23c], -R0 ;  /* 0x00008f0075027a23 */ /* 0x004fcc0000010800 */
[C---:B------:R-:W-:Y:S01]  /*42b0*/  HMMA.16816.F32 R60, R124.reuse, R22, R60 ;  /* 0x000000167c3c723c */ /* 0x040fe2000000183c */
[----:B------:R2:W4:Y:S07]  /*42c0*/  MUFU.EX2 R13, R2 ;  /* 0x00000002000d7308 */ /* 0x00052e0000000800 */
[----:B------:R-:W-:Y:S01]  /*42d0*/  HMMA.16816.F32 R76, R124, R178, R76 ;  /* 0x000000b27c4c723c */ /* 0x000fe2000000184c */
[----:B-1----:R-:W-:Y:S01]  /*42e0*/  FFMA.FTZ R4, R53, c[0x0][0x23c], -R0 ;  /* 0x00008f0035047a23 */ /* 0x002fe20000010800 */
[----:B---3--:R-:W-:-:S03]  /*42f0*/  F2FP.PACK_AB R5, R139, R196 ;  /* 0x000000c48b05723e */ /* 0x008fc600000000ff */
[----:B------:R1:W3:Y:S03]  /*4300*/  MUFU.EX2 R137, R4 ;  /* 0x0000000400897308 */ /* 0x0002e60000000800 */
[----:B------:R-:W-:Y:S01]  /*4310*/  HMMA.16816.F32 R92, R124, R142, R92 ;  /* 0x0000008e7c5c723c */ /* 0x000fe2000000185c */
[----:B--2---:R-:W-:Y:S01]  /*4320*/  FFMA.FTZ R2, R116, c[0x0][0x23c], -R0 ;  /* 0x00008f0074027a23 */ /* 0x004fe20000010800 */
[----:B----4-:R-:W-:-:S03]  /*4330*/  F2FP.PACK_AB R129, R13, R14 ;  /* 0x0000000e0d81723e */ /* 0x010fc600000000ff */
[----:B------:R2:W-:Y:S03]  /*4340*/  MUFU.EX2 R8, R2 ;  /* 0x0000000200087308 */ /* 0x0005e60000000800 */
[----:B------:R-:W-:Y:S01]  /*4350*/  HMMA.16816.F32 R108, R124, R186, R108 ;  /* 0x000000ba7c6c723c */ /* 0x000fe2000000186c */
[----:B-1----:R-:W-:-:S07]  /*4360*/  FFMA.FTZ R4, R52, c[0x0][0x23c], -R0 ;  /* 0x00008f0034047a23 */ /* 0x002fce0000010800 */
[----:B------:R-:W-:Y:S01]  /*4370*/  HMMA.16816.F32 R124, R124, R182, R84 ;  /* 0x000000b67c7c723c */ /* 0x000fe20000001854 */
[----:B------:R-:W-:Y:S01]  /*4380*/  FFMA.FTZ R0, R103, c[0x0][0x23c], -R0 ;  /* 0x00008f0067007a23 */ /* 0x000fe20000010800 */
[----:B------:R1:W4:Y:S01]  /*4390*/  MUFU.EX2 R138, R4 ;  /* 0x00000004008a7308 */ /* 0x0003220000000800 */
[----:B--2---:R-:W-:-:S07]  /*43a0*/  FADD.FTZ R2, R196, R139 ;  /* 0x0000008bc4027221 */ /* 0x004fce0000010000 */
[----:B------:R2:W5:Y:S01]  /*43b0*/  MUFU.EX2 R249, R0 ;  /* 0x0000000000f97308 */ /* 0x0005620000000800 */
[----:B---3--:R-:W-:Y:S01]  /*43c0*/  FADD.FTZ R2, R137, R2 ;  /* 0x0000000289027221 */ /* 0x008fe20000010000 */
[----:B-1----:R-:W-:Y:S02]  /*43d0*/  F2FP.PACK_AB R4, R197, R200 ;  /* 0x000000c8c504723e */ /* 0x002fe400000000ff */
[----:B----4-:R-:W-:Y:S01]  /*43e0*/  F2FP.PACK_AB R7, R138, R137 ;  /* 0x000000898a07723e */ /* 0x010fe200000000ff */
[----:B--2---:R-:W-:-:S06]  /*43f0*/  FADD.FTZ R0, R200, R197 ;  /* 0x000000c5c8007221 */ /* 0x004fcc0000010000 */
[----:B------:R-:W-:Y:S01]  /*4400*/  HMMA.16816.F32 R148, R4, R36, RZ ;  /* 0x000000240494723c */ /* 0x000fe200000018ff */
[----:B-----5:R-:W-:Y:S01]  /*4410*/  F2FP.PACK_AB R131, R249, R8 ;  /* 0x00000008f983723e */ /* 0x020fe200000000ff */
[----:B------:R-:W-:-:S06]  /*4420*/  FADD.FTZ R0, R198, R0 ;  /* 0x00000000c6007221 */ /* 0x000fcc0000010000 */
        /* <DEDUP_REMOVED lines=57> */
[----:B------:R-:W-:-:S04]  /*47c0*/  DEPBAR.LE SB0, 0x0 ;  /* 0x000080000000791a */ /* 0x000fc80000000000 */
[----:B------:R-:W-:Y:S01]  /*47d0*/  IADD3 R226, R244, -0x2, RZ ;  /* 0xfffffffef4e27810 */ /* 0x000fe20007ffe0ff */
[----:B------:R-:W-:Y:S01]  /*47e0*/  BAR.SYNC.DEFER_BLOCKING 0x0 ;  /* 0x0000000000007b1d */ /* 0x000fe20000010000 */
        /* <DEDUP_REMOVED lines=8> */
[C---:B------:R-:W-:Y:S02]  /*4870*/  @!P2 LEA R18, P5, R4.reuse, c[0x0][0x170], 0x1 ;  /* 0x00005c000412aa11 */ /* 0x040fe400078a08ff */
[----:B------:R-:W-:Y:S01]  /*4880*/  @!P1 LEA R14, P3, R4, c[0x0][0x170], 0x1 ;  /* 0x00005c00040e9a11 */ /* 0x000fe200078608ff */
[--C-:B------:R-:W-:Y:S01]  /*4890*/  IMAD.X R5, R229, 0x1, R2.reuse, P0 ;  /* 0x00000001e5057824 */ /* 0x100fe200000e0602 */
[----:B------:R-:W-:Y:S02]  /*48a0*/  @!P2 LEA R16, P4, R0, c[0x0][0x170], 0x1 ;  /* 0x00005c000010aa11 */ /* 0x000fe400078808ff */
[--C-:B------:R-:W-:Y:S02]  /*48b0*/  @!P2 LEA.HI.X R19, R4, c[0x0][0x174], R2.reuse, 0x1, P5 ;  /* 0x00005d000413aa11 */ /* 0x100fe400028f0c02 */
[----:B------:R-:W-:Y:S01]  /*48c0*/  @!P1 LEA R6, P0, R0, c[0x0][0x170], 0x1 ;  /* 0x00005c0000069a11 */ /* 0x000fe200078008ff */
[----:B------:R-:W-:Y:S01]  /*48d0*/  @P2 STS.128 [R224+0xa000], RZ ;  /* 0x00a000ffe0002388 */ /* 0x000fe20000000c00 */
[----:B------:R-:W-:-:S02]  /*48e0*/  @!P1 LEA.HI.X R15, R4, c[0x0][0x174], R2, 0x1, P3 ;  /* 0x00005d00040f9a11 */ /* 0x000fc400018f0c02 */
        /* <DEDUP_REMOVED lines=26> */
[----:B------:R-:W-:Y:S04]  /*4a90*/  LDSM.16.M88.4 R32, [R223+0x800] ;  /* 0x00080000df20783b */ /* 0x000fe80000000200 */
        /* <DEDUP_REMOVED lines=9> */
[C---:B------:R-:W-:Y:S01]  /*4b30*/  HMMA.16816.F32 R200, R4.reuse, R32, R180 ;  /* 0x0000002004c8723c */ /* 0x040fe200000018b4 */
[----:B------:R-:W-:Y:S07]  /*4b40*/  LDSM.16.M88.4 R180, [R221+0x8000] ;  /* 0x00800000ddb4783b */ /* 0x000fee0000000200 */
[C---:B------:R-:W-:Y:S08]  /*4b50*/  HMMA.16816.F32 R204, R4.reuse, R142, R184 ;  /* 0x0000008e04cc723c */ /* 0x040ff000000018b8 */
[----:B------:R-:W-:Y:S01]  /*4b60*/  HMMA.16816.F32 R196, R4, R34, R176 ;  /* 0x0000002204c4723c */ /* 0x000fe200000018b0 */
[----:B------:R-:W3:Y:S04]  /*4b70*/  LDSM.16.M88.4 R4, [R222+0x2000] ;  /* 0x00200000de04783b */ /* 0x000ee80000000200 */
[----:B------:R-:W4:Y:S03]  /*4b80*/  LDSM.16.M88.4 R176, [R221+0x8800] ;  /* 0x00880000ddb0783b */ /* 0x000f260000000200 */
[C---:B------:R-:W-:Y:S08]  /*4b90*/  HMMA.16816.F32 R184, R20.reuse, R28, RZ ;  /* 0x0000001c14b8723c */ /* 0x040ff000000018ff */
[C---:B------:R-:W-:Y:S01]  /*4ba0*/  HMMA.16816.F32 R188, R20.reuse, R26, RZ ;  /* 0x0000001a14bc723c */ /* 0x040fe200000018ff */
[----:B------:R-:W5:Y:S07]  /*4bb0*/  LDSM.16.M88.4 R24, [R222] ;  /* 0x00000000de18783b */ /* 0x000f6e0000000200 */
[----:B------:R-:W-:Y:S01]  /*4bc0*/  HMMA.16816.F32 R20, R20, R30, RZ ;  /* 0x0000001e1414723c */ /* 0x000fe200000018ff */
[----:B------:R-:W-:Y:S07]  /*4bd0*/  LDSM.16.M88.4 R28, [R219+0x800] ;  /* 0x00080000db1c783b */ /* 0x000fee0000000200 */
[C---:B-1----:R-:W-:Y:S08]  /*4be0*/  HMMA.16816.F32 R192, R16.reuse, R140, R192 ;  /* 0x0000008c10c0723c */ /* 0x042ff000000018c0 */
[C---:B------:R-:W-:Y:S08]  /*4bf0*/  HMMA.16816.F32 R228, R16.reuse, R32, R184 ;  /* 0x0000002010e4723c */ /* 0x040ff000000018b8 */
[C---:B------:R-:W-:Y:S08]  /*4c00*/  HMMA.16816.F32 R140, R16.reuse, R142, R188 ;  /* 0x0000008e108c723c */ /* 0x040ff000000018bc */
[----:B------:R-:W-:Y:S01]  /*4c10*/  HMMA.16816.F32 R32, R16, R34, R20 ;  /* 0x000000221020723c */ /* 0x000fe20000001814 */
[----:B------:R-:W-:Y:S04]  /*4c20*/  LDSM.16.M88.4 R16, [R219] ;  /* 0x00000000db10783b */ /* 0x000fe80000000200 */
[----:B------:R-:W1:Y:S03]  /*4c30*/  LDSM.16.M88.4 R20, [R220] ;  /* 0x00000000dc14783b */ /* 0x000e660000000200 */
[C---:B---3--:R-:W-:Y:S08]  /*4c40*/  HMMA.16816.F32 R208, R4.reuse, R180, R208 ;  /* 0x000000b404d0723c */ /* 0x048ff000000018d0 */
[C---:B----4-:R-:W-:Y:S08]  /*4c50*/  HMMA.16816.F32 R200, R4.reuse, R176, R200 ;  /* 0x000000b004c8723c */ /* 0x050ff000000018c8 */
[C---:B------:R-:W-:Y:S08]  /*4c60*/  HMMA.16816.F32 R204, R4.reuse, R182, R204 ;  /* 0x000000b604cc723c */ /* 0x040ff000000018cc */
[----:B------:R-:W-:Y:S01]  /*4c70*/  HMMA.16816.F32 R188, R4, R178, R196 ;  /* 0x000000b204bc723c */ /* 0x000fe200000018c4 */
[----:B------:R-:W3:Y:S07]  /*4c80*/  LDSM.16.M88.4 R4, [R220+0x2000] ;  /* 0x00200000dc04783b */ /* 0x000eee0000000200 */
[C---:B-----5:R-:W-:Y:S08]  /*4c90*/  HMMA.16816.F32 R184, R24.reuse, R180, R192 ;  /* 0x000000b418b8723c */ /* 0x060ff000000018c0 */
[C---:B------:R-:W-:Y:S08]  /*4ca0*/  HMMA.16816.F32 R196, R24.reuse, R176, R228 ;  /* 0x000000b018c4723c */ /* 0x040ff000000018e4 */
[C---:B------:R-:W-:Y:S01]  /*4cb0*/  HMMA.16816.F32 R192, R24.reuse, R182, R140 ;  /* 0x000000b618c0723c */ /* 0x040fe2000000188c */
[----:B------:R-:W-:Y:S07]  /*4cc0*/  LDSM.16.M88.4 R140, [R212+0x9000] ;  /* 0x00900000d48c783b */ /* 0x000fee0000000200 */
[----:B------:R-:W-:Y:S01]  /*4cd0*/  HMMA.16816.F32 R176, R24, R178, R32 ;  /* 0x000000b218b0723c */ /* 0x000fe20000001820 */
[----:B------:R-:W4:Y:S04]  /*4ce0*/  LDSM.16.M88.4 R24, [R214+0x4000] ;  /* 0x00400000d618783b */ /* 0x000f280000000200 */
[----:B------:R-:W5:Y:S03]  /*4cf0*/  LDSM.16.M88.4 R32, [R212+0x9800] ;  /* 0x00980000d420783b */ /* 0x000f660000000200 */
[-C--:B-1----:R-:W-:Y:S08]  /*4d00*/  HMMA.16816.F32 R180, R20, R16.reuse, R184 ;  /* 0x0000001014b4723c */ /* 0x082ff000000018b8 */
[C---:B---3--:R-:W-:Y:S08]  /*4d10*/  HMMA.16816.F32 R228, R4.reuse, R16, R208 ;  /* 0x0000001004e4723c */ /* 0x048ff000000018d0 */
[----:B------:R-:W-:Y:S08]  /*4d20*/  HMMA.16816.F32 R208, R4, R30, R188 ;  /* 0x0000001e04d0723c */ /* 0x000ff000000018bc */
[C---:B------:R-:W-:Y:S08]  /*4d30*/  HMMA.16816.F32 R188, R20.reuse, R18, R192 ;  /* 0x0000001214bc723c */ /* 0x040ff000000018c0 */
[----:B------:R-:W-:Y:S08]  /*4d40*/  HMMA.16816.F32 R184, R20, R28, R196 ;  /* 0x0000001c14b8723c */ /* 0x000ff000000018c4 */
[----:B------:R-:W-:Y:S01]  /*4d50*/  HMMA.16816.F32 R232, R4, R18, R204 ;  /* 0x0000001204e8723c */ /* 0x000fe200000018cc */
[----:B------:R-:W1:Y:S07]  /*4d60*/  LDSM.16.M88.4 R16, [R214+0x6000] ;  /* 0x00600000d610783b */ /* 0x000e6e0000000200 */
[----:B------:R-:W-:Y:S01]  /*4d70*/  HMMA.16816.F32 R20, R20, R30, R176 ;  /* 0x0000001e1414723c */ /* 0x000fe200000018b0 */
[----:B------:R-:W-:Y:S07]  /*4d80*/  LDSM.16.M88.4 R176, [R223+0x1000] ;  /* 0x00100000dfb0783b */ /* 0x000fee0000000200 */
[----:B------:R-:W-:Y:S01]  /*4d90*/  HMMA.16816.F32 R204, R4, R28, R200 ;  /* 0x0000001c04cc723c */ /* 0x000fe200000018c8 */
[----:B------:R-:W-:Y:S04]  /*4da0*/  LDSM.16.M88.4 R4, [R216+0x4000] ;  /* 0x00400000d804783b */ /* 0x000fe80000000200 */
[----:B------:R-:W-:Y:S03]  /*4db0*/  LDSM.16.M88.4 R28, [R216+0x6000] ;  /* 0x00600000d81c783b */ /* 0x000fe60000000200 */
[C---:B----4-:R-:W-:Y:S01]  /*4dc0*/  HMMA.16816.F32 R200, R24.reuse, R140, R180 ;  /* 0x0000008c18c8723c */ /* 0x050fe200000018b4 */
[----:B------:R-:W3:Y:S07]  /*4dd0*/  LDSM.16.M88.4 R180, [R223+0x1800] ;  /* 0x00180000dfb4783b */ /* 0x000eee0000000200 */
[C---:B-----5:R-:W-:Y:S08]  /*4de0*/  HMMA.16816.F32 R20, R24.reuse, R34, R20 ;  /* 0x000000221814723c */ /* 0x060ff00000001814 */
[C---:B------:R-:W-:Y:S08]  /*4df0*/  HMMA.16816.F32 R188, R24.reuse, R142, R188 ;  /* 0x0000008e18bc723c */ /* 0x040ff000000018bc */
[----:B------:R-:W-:Y:S01]  /*4e00*/  HMMA.16816.F32 R184, R24, R32, R184 ;  /* 0x0000002018b8723c */ /* 0x000fe200000018b8 */
[----:B------:R-:W-:Y:S07]  /*4e10*/  LDSM.16.M88.4 R24, [R222+0x4000] ;  /* 0x00400000de18783b */ /* 0x000fee0000000200 */
[C---:B-1----:R-:W-:Y:S08]  /*4e20*/  HMMA.16816.F32 R192, R16.reuse, R140, R228 ;  /* 0x0000008c10c0723c */ /* 0x042ff000000018e4 */
[----:B------:R-:W-:Y:S01]  /*4e30*/  HMMA.16816.F32 R196, R16, R142, R232 ;  /* 0x0000008e10c4723c */ /* 0x000fe200000018e8 */
[----:B------:R-:W1:Y:S07]  /*4e40*/  LDSM.16.M88.4 R140, [R221+0x9000] ;  /* 0x00900000dd8c783b */ /* 0x000e6e0000000200 */
[C---:B---3--:R-:W-:Y:S01]  /*4e50*/  HMMA.16816.F32 R228, R4.reuse, R182, R20 ;  /* 0x000000b604e4723c */ /* 0x048fe20000001814 */
[----:B------:R-:W3:Y:S07]  /*4e60*/  LDSM.16.M88.4 R20, [R222+0x6000] ;  /* 0x00600000de14783b */ /* 0x000eee0000000200 */
[C---:B------:R-:W-:Y:S08]  /*4e70*/  HMMA.16816.F32 R200, R4.reuse, R176, R200 ;  /* 0x000000b004c8723c */ /* 0x040ff000000018c8 */
[C---:B------:R-:W-:Y:S08]  /*4e80*/  HMMA.16816.F32 R236, R4.reuse, R178, R188 ;  /* 0x000000b204ec723c */ /* 0x040ff000000018bc */
[----:B------:R-:W-:Y:S08]  /*4e90*/  HMMA.16816.F32 R232, R4, R180, R184 ;  /* 0x000000b404e8723c */ /* 0x000ff000000018b8 */
[C---:B------:R-:W-:Y:S08]  /*4ea0*/  HMMA.16816.F32 R204, R16.reuse, R32, R204 ;  /* 0x0000002010cc723c */ /* 0x040ff000000018cc */
[----:B------:R-:W-:Y:S01]  /*4eb0*/  HMMA.16816.F32 R240, R16, R34, R208 ;  /* 0x0000002210f0723c */ /* 0x000fe200000018d0 */
[----:B------:R-:W-:Y:S04]  /*4ec0*/  LDSM.16.M88.4 R32, [R219+0x1000] ;  /* 0x00100000db20783b */ /* 0x000fe80000000200 */
[----:B------:R-:W4:Y:S03]  /*4ed0*/  LDSM.16.M88.4 R16, [R220+0x4000] ;  /* 0x00400000dc10783b */ /* 0x000f260000000200 */
[C---:B------:R-:W-:Y:S08]  /*4ee0*/  HMMA.16816.F32 R4, R28.reuse, R176, R192 ;  /* 0x000000b01c04723c */ /* 0x040ff000000018c0 */
[----:B------:R-:W-:Y:S01]  /*4ef0*/  HMMA.16816.F32 R192, R28, R178, R196 ;  /* 0x000000b21cc0723c */ /* 0x000fe200000018c4 */
[----:B------:R-:W5:Y:S07]  /*4f00*/  LDSM.16.M88.4 R176, [R221+0x9800] ;  /* 0x00980000ddb0783b */ /* 0x000f6e0000000200 */
[-C--:B-1----:R-:W-:Y:S08]  /*4f10*/  HMMA.16816.F32 R188, R24, R140.reuse, R200 ;  /* 0x0000008c18bc723c */ /* 0x082ff000000018c8 */
[----:B---3--:R-:W-:Y:S01]  /*4f20*/  HMMA.16816.F32 R184, R20, R140, R4 ;  /* 0x0000008c14b8723c */ /* 0x008fe20000001804 */
[----:B------:R-:W1:Y:S07]  /*4f30*/  LDSM.16.M88.4 R4, [R220+0x6000] ;  /* 0x00600000dc04783b */ /* 0x000e6e0000000200 */
[----:B------:R-:W-:Y:S08]  /*4f40*/  HMMA.16816.F32 R196, R24, R142, R236 ;  /* 0x0000008e18c4723c */ /* 0x000ff000000018ec */
[----:B----4-:R-:W-:Y:S08]  /*4f50*/  HMMA.16816.F32 R200, R16, R32, R188 ;  /* 0x0000002010c8723c */ /* 0x010ff000000018bc */
[----:B------:R-:W-:Y:S08]  /*4f60*/  HMMA.16816.F32 R188, R20, R142, R192 ;  /* 0x0000008e14bc723c */ /* 0x000ff000000018c0 */
[----:B------:R-:W-:Y:S08]  /*4f70*/  HMMA.16816.F32 R208, R28, R180, R204 ;  /* 0x000000b41cd0723c */ /* 0x000ff000000018cc */
[----:B-----5:R-:W-:Y:S01]  /*4f80*/  HMMA.16816.F32 R204, R24, R176, R232 ;  /* 0x000000b018cc723c */ /* 0x020fe200000018e8 */
[----:B------:R-:W-:-:S02]  /*4f90*/  FMUL.FTZ R201, R201, c[0x0][0x2ec] ;  /* 0x0000bb00c9c97a20 */ /* 0x000fc40000410000 */
[----:B------:R-:W-:Y:S02]  /*4fa0*/  FMUL.FTZ R203, R203, c[0x0][0x2ec] ;  /* 0x0000bb00cbcb7a20 */ /* 0x000fe40000410000 */
[----:B------:R-:W-:Y:S02]  /*4fb0*/  FMUL.FTZ R200, R200, c[0x0][0x2ec] ;  /* 0x0000bb00c8c87a20 */ /* 0x000fe40000410000 */
[----:B------:R-:W3:Y:S01]  /*4fc0*/  MUFU.TANH R201, R201 ;  /* 0x000000c900c97308 */ /* 0x000ee20000002400 */
[----:B------:R-:W-:Y:S01]  /*4fd0*/  HMMA.16816.F32 R228, R24, R178, R228 ;  /* 0x000000b218e4723c */ /* 0x000fe200000018e4 */
[----:B------:R-:W4:Y:S01]  /*4fe0*/  LDSM.16.M88.4 R24, [R219+0x1800] ;  /* 0x00180000db18783b */ /* 0x000f220000000200 */
[----:B------:R-:W-:Y:S01]  /*4ff0*/  FMUL.FTZ R202, R202, c[0x0][0x2ec] ;  /* 0x0000bb00caca7a20 */ /* 0x000fe20000410000 */
[----:B------:R-:W-:-:S04]  /*5000*/  DEPBAR.LE SB0, 0x0 ;  /* 0x000080000000791a */ /* 0x000fc80000000000 */
[----:B------:R-:W5:Y:S01]  /*5010*/  MUFU.TANH R203, R203 ;  /* 0x000000cb00cb7308 */ /* 0x000f620000002400 */
[C---:B-1----:R-:W-:Y:S07]  /*5020*/  HMMA.16816.F32 R140, R4.reuse, R32, R184 ;  /* 0x00000020048c723c */ /* 0x042fee00000018b8 */
[----:B------:R-:W-:Y:S01]  /*5030*/  MUFU.TANH R200, R200 ;  /* 0x000000c800c87308 */ /* 0x000fe20000002400 */
[-C--:B------:R-:W-:Y:S07]  /*5040*/  HMMA.16816.F32 R184, R4, R34.reuse, R188 ;  /* 0x0000002204b8723c */ /* 0x080fee00000018bc */
[----:B------:R-:W-:Y:S01]  /*5050*/  MUFU.TANH R202, R202 ;  /* 0x000000ca00ca7308 */ /* 0x000fe20000002400 */
[----:B------:R-:W-:Y:S08]  /*5060*/  HMMA.16816.F32 R32, R16, R34, R196 ;  /* 0x000000221020723c */ /* 0x000ff000000018c4 */
[----:B------:R-:W-:Y:S01]  /*5070*/  HMMA.16816.F32 R192, R20, R176, R208 ;  /* 0x000000b014c0723c */ /* 0x000fe200000018d0 */
[----:B------:R-:W-:-:S02]  /*5080*/  FMUL.FTZ R140, R140, c[0x0][0x2ec] ;  /* 0x0000bb008c8c7a20 */ /* 0x000fc40000410000 */
[----:B------:R-:W-:Y:S02]  /*5090*/  FMUL.FTZ R141, R141, c[0x0][0x2ec] ;  /* 0x0000bb008d8d7a20 */ /* 0x000fe40000410000 */
[----:B------:R-:W-:Y:S01]  /*50a0*/  FMUL.FTZ R142, R142, c[0x0][0x2ec] ;  /* 0x0000bb008e8e7a20 */ /* 0x000fe20000410000 */
[----:B------:R-:W-:Y:S01]  /*50b0*/  MUFU.TANH R196, R140 ;  /* 0x0000008c00c47308 */ /* 0x000fe20000002400 */
[----:B------:R-:W-:Y:S01]  /*50c0*/  FMUL.FTZ R143, R143, c[0x0][0x2ec] ;  /* 0x0000bb008f8f7a20 */ /* 0x000fe20000410000 */
[----:B------:R-:W-:Y:S01]  /*50d0*/  HMMA.16816.F32 R28, R28, R182, R240 ;  /* 0x000000b61c1c723c */ /* 0x000fe200000018f0 */
[----:B------:R-:W-:Y:S02]  /*50e0*/  FMUL.FTZ R184, R184, c[0x0][0x2ec] ;  /* 0x0000bb00b8b87a20 */ /* 0x000fe40000410000 */
[----:B------:R-:W-:Y:S02]  /*50f0*/  FMUL.FTZ R186, R186, c[0x0][0x2ec] ;  /* 0x0000bb00baba7a20 */ /* 0x000fe40000410000 */
[----:B------:R-:W-:Y:S01]  /*5100*/  FMUL.FTZ R187, R187, c[0x0][0x2ec] ;  /* 0x0000bb00bbbb7a20 */ /* 0x000fe20000410000 */
[----:B------:R-:W-:Y:S01]  /*5110*/  MUFU.TANH R138, R141 ;  /* 0x0000008d008a7308 */ /* 0x000fe20000002400 */
[----:B------:R-:W-:Y:S01]  /*5120*/  FMUL.FTZ R185, R185, c[0x0][0x2ec] ;  /* 0x0000bb00b9b97a20 */ /* 0x000fe20000410000 */
[----:B----4-:R-:W-:Y:S01]  /*5130*/  HMMA.16816.F32 R180, R16, R26, R228 ;  /* 0x0000001a10b4723c */ /* 0x010fe200000018e4 */
[----:B------:R-:W-:-:S02]  /*5140*/  FMUL.FTZ R32, R32, c[0x0][0x2ec] ;  /* 0x0000bb0020207a20 */ /* 0x000fc40000410000 */
[----:B------:R-:W-:Y:S02]  /*5150*/  FMUL.FTZ R33, R33, c[0x0][0x2ec] ;  /* 0x0000bb0021217a20 */ /* 0x000fe40000410000 */
[----:B------:R-:W-:Y:S01]  /*5160*/  FMUL.FTZ R34, R34, c[0x0][0x2ec] ;  /* 0x0000bb0022227a20 */ /* 0x000fe20000410000 */
[----:B------:R-:W1:Y:S01]  /*5170*/  MUFU.TANH R133, R32 ;  /* 0x0000002000857308 */ /* 0x000e620000002400 */
[----:B------:R-:W-:-:S07]  /*5180*/  FMUL.FTZ R0, R35, c[0x0][0x2ec] ;  /* 0x0000bb0023007a20 */ /* 0x000fce0000410000 */
[----:B------:R-:W-:Y:S08]  /*5190*/  MUFU.TANH R188, R33 ;  /* 0x0000002100bc7308 */ /* 0x000ff00000002400 */
[----:B--2---:R2:W4:Y:S02]  /*51a0*/  MUFU.TANH R15, R34 ;  /* 0x00000022000f7308 */ /* 0x0045240000002400 */
[----:B------:R-:W-:-:S02]  /*51b0*/  FMUL.FTZ R181, R181, c[0x0][0x2ec] ;  /* 0x0000bb00b5b57a20 */ /* 0x000fc40000410000 */
[----:B------:R-:W-:Y:S02]  /*51c0*/  FMUL.FTZ R183, R183, c[0x0][0x2ec] ;  /* 0x0000bb00b7b77a20 */ /* 0x000fe40000410000 */
[----:B------:R-:W-:Y:S02]  /*51d0*/  FMUL.FTZ R180, R180, c[0x0][0x2ec] ;  /* 0x0000bb00b4b47a20 */ /* 0x000fe40000410000 */
[----:B------:R-:W-:Y:S08]  /*51e0*/  MUFU.TANH R190, R142 ;  /* 0x0000008e00be7308 */ /* 0x000ff00000002400 */
[----:B------:R1:W-:Y:S01]  /*51f0*/  MUFU.TANH R137, R143 ;  /* 0x0000008f00897308 */ /* 0x0003e20000002400 */
[----:B--2---:R-:W-:Y:S07]  /*5200*/  HMMA.16816.F32 R32, R16, R24, R204 ;  /* 0x000000181020723c */ /* 0x004fee00000018cc */
[----:B------:R2:W-:Y:S01]  /*5210*/  MUFU.TANH R139, R0 ;  /* 0x00000000008b7308 */ /* 0x0005e20000002400 */
[----:B------:R-:W-:Y:S07]  /*5220*/  HMMA.16816.F32 R16, R20, R178, R28 ;  /* 0x000000b21410723c */ /* 0x000fee000000181c */
[----:B------:R-:W3:Y:S01]  /*5230*/  MUFU.TANH R184, R184 ;  /* 0x000000b800b87308 */ /* 0x000ee20000002400 */
[----:B-1----:R-:W-:Y:S01]  /*5240*/  HMMA.16816.F32 R140, R4, R24, R192 ;  /* 0x00000018048c723c */ /* 0x002fe200000018c0 */
[----:B--2---:R-:W-:-:S06]  /*5250*/  IMAD R0, R226, 0x20, R245 ;  /* 0x00000020e2007824 */ /* 0x004fcc00078e02f5 */
[----:B------:R-:W1:Y:S01]  /*5260*/  MUFU.TANH R186, R186 ;  /* 0x000000ba00ba7308 */ /* 0x000e620000002400 */
[----:B------:R-:W-:Y:S02]  /*5270*/  FMUL.FTZ R32, R32, c[0x0][0x2ec] ;  /* 0x0000bb0020207a20 */ /* 0x000fe40000410000 */
[----:B------:R-:W-:Y:S01]  /*5280*/  FMUL.FTZ R34, R34, c[0x0][0x2ec] ;  /* 0x0000bb0022227a20 */ /* 0x000fe20000410000 */
[C---:B------:R-:W-:Y:S01]  /*5290*/  IADD3 R2, R0.reuse, 0x1, RZ ;  /* 0x0000000100027810 */ /* 0x040fe20007ffe0ff */
[----:B------:R-:W-:Y:S01]  /*52a0*/  FMUL.FTZ R33, R33, c[0x0][0x2ec] ;  /* 0x0000bb0021217a20 */ /* 0x000fe20000410000 */
[----:B------:R-:W-:Y:S01]  /*52b0*/  IADD3 R8, R0, 0x8, RZ ;  /* 0x0000000800087810 */ /* 0x000fe20007ffe0ff */
[----:B------:R-:W-:Y:S02]  /*52c0*/  FMUL.FTZ R35, R35, c[0x0][0x2ec] ;  /* 0x0000bb0023237a20 */ /* 0x000fe40000410000 */
[----:B------:R-:W-:Y:S01]  /*52d0*/  HMMA.16816.F32 R16, R4, R26, R16 ;  /* 0x0000001a0410723c */ /* 0x000fe20000001810 */
[C---:B------:R-:W-:Y:S01]  /*52e0*/  ISETP.GE.AND P4, PT, R2.reuse, R10, PT ;  /* 0x0000000a0200720c */ /* 0x040fe20003f86270 */
[----:B------:R-:W2:Y:S01]  /*52f0*/  MUFU.TANH R187, R187 ;  /* 0x000000bb00bb7308 */ /* 0x000ea20000002400 */
[----:B------:R-:W-:-:S02]  /*5300*/  ISETP.GE.AND P0, PT, R2, R9, PT ;  /* 0x000000090200720c */ /* 0x000fc40003f06270 */
[----:B---3--:R-:W-:Y:S02]  /*5310*/  FSEL R28, R201, -INF , !P4 ;  /* 0xff800000c91c7808 */ /* 0x008fe40006000000 */
[----:B-----5:R-:W-:Y:S01]  /*5320*/  FSEL R31, R203, -INF , !P0 ;  /* 0xff800000cb1f7808 */ /* 0x020fe20004000000 */
[----:B------:R-:W-:Y:S01]  /*5330*/  FMUL.FTZ R140, R140, c[0x0][0x2ec] ;  /* 0x0000bb008c8c7a20 */ /* 0x000fe20000410000 */
[C---:B------:R-:W-:Y:S01]  /*5340*/  ISETP.GE.AND P3, PT, R2.reuse, R11, PT ;  /* 0x0000000b0200720c */ /* 0x040fe20003f66270 */
[----:B------:R3:W5:Y:S01]  /*5350*/  MUFU.TANH R14, R32 ;  /* 0x00000020000e7308 */ /* 0x0007620000002400 */
[----:B------:R-:W-:Y:S01]  /*5360*/  ISETP.GE.AND P6, PT, R2, R12, PT ;  /* 0x0000000c0200720c */ /* 0x000fe20003fc6270 */
[----:B------:R-:W-:Y:S01]  /*5370*/  FMUL.FTZ R141, R141, c[0x0][0x2ec] ;  /* 0x0000bb008d8d7a20 */ /* 0x000fe20000410000 */
[----:B------:R-:W-:Y:S01]  /*5380*/  ISETP.GE.AND P5, PT, R8, R10, PT ;  /* 0x0000000a0800720c */ /* 0x000fe20003fa6270 */
[----:B------:R-:W-:Y:S01]  /*5390*/  FMUL.FTZ R142, R142, c[0x0][0x2ec] ;  /* 0x0000bb008e8e7a20 */ /* 0x000fe20000410000 */
[C---:B------:R-:W-:Y:S01]  /*53a0*/  ISETP.GE.AND P4, PT, R8.reuse, R9, PT ;  /* 0x000000090800720c */ /* 0x040fe20003f86270 */
[----:B------:R-:W-:Y:S01]  /*53b0*/  FMUL.FTZ R143, R143, c[0x0][0x2ec] ;  /* 0x0000bb008f8f7a20 */ /* 0x000fe20000410000 */
[----:B------:R-:W-:Y:S01]  /*53c0*/  ISETP.GE.AND P0, PT, R8, R11, PT ;  /* 0x0000000b0800720c */ /* 0x000fe20003f06270 */
[----:B------:R2:W-:Y:S01]  /*53d0*/  MUFU.TANH R13, R34 ;  /* 0x00000022000d7308 */ /* 0x0005e20000002400 */
[----:B------:R-:W-:-:S02]  /*53e0*/  IADD3 R2, R0, 0x9, RZ ;  /* 0x0000000900027810 */ /* 0x000fc40007ffe0ff */
[----:B------:R-:W-:Y:S02]  /*53f0*/  FSEL R25, R133, -INF , !P5 ;  /* 0xff80000085197808 */ /* 0x000fe40006800000 */
[----:B----4-:R-:W-:Y:S01]  /*5400*/  FSEL R29, R15, -INF , !P4 ;  /* 0xff8000000f1d7808 */ /* 0x010fe20006000000 */
[----:B------:R-:W-:Y:S01]  /*5410*/  FMUL.FTZ R18, R18, c[0x0][0x2ec] ;  /* 0x0000bb0012127a20 */ /* 0x000fe20000410000 */
[----:B------:R-:W-:Y:S01]  /*5420*/  FSEL R30, R184, -INF , !P0 ;  /* 0xff800000b81e7808 */ /* 0x000fe20004000000 */
[----:B------:R-:W4:Y:S01]  /*5430*/  MUFU.TANH R140, R140 ;  /* 0x0000008c008c7308 */ /* 0x000f220000002400 */
[----:B---3--:R-:W-:Y:S01]  /*5440*/  FSEL R32, R138, -INF , !P3 ;  /* 0xff8000008a207808 */ /* 0x008fe20005800000 */
[----:B------:R-:W-:Y:S01]  /*5450*/  FMUL.FTZ R5, R17, c[0x0][0x2ec] ;  /* 0x0000bb0011057a20 */ /* 0x000fe20000410000 */
[----:B------:R-:W-:Y:S01]  /*5460*/  ISETP.GE.AND P3, PT, R8, R12, PT ;  /* 0x0000000c0800720c */ /* 0x000fe20003f66270 */
[----:B------:R-:W-:Y:S01]  /*5470*/  FMUL.FTZ R19, R19, c[0x0][0x2ec] ;  /* 0x0000bb0013137a20 */ /* 0x000fe20000410000 */
[----:B------:R-:W-:-:S02]  /*5480*/  ISETP.GE.AND P5, PT, R2, R9, PT ;  /* 0x000000090200720c */ /* 0x000fc40003fa6270 */
[C---:B------:R-:W-:Y:S01]  /*5490*/  ISETP.GE.AND P4, PT, R2.reuse, R11, PT ;  /* 0x0000000b0200720c */ /* 0x040fe20003f86270 */
[----:B------:R3:W-:Y:S01]  /*54a0*/  MUFU.TANH R132, R33 ;  /* 0x0000002100847308 */ /* 0x0007e20000002400 */
[----:B------:R-:W-:Y:S02]  /*54b0*/  ISETP.GE.AND P0, PT, R2, R12, PT ;  /* 0x0000000c0200720c */ /* 0x000fe40003f06270 */
[----:B-1----:R-:W-:Y:S02]  /*54c0*/  FSEL R23, R186, -INF , !P3 ;  /* 0xff800000ba177808 */ /* 0x002fe40005800000 */
[----:B------:R-:W-:Y:S02]  /*54d0*/  FSEL R22, R139, -INF , !P5 ;  /* 0xff8000008b167808 */ /* 0x000fe40006800000 */
[----:B------:R-:W-:Y:S01]  /*54e0*/  IADD3 R4, R0, 0x11, RZ ;  /* 0x0000001100047810 */ /* 0x000fe20007ffe0ff */
[----:B------:R-:W1:Y:S01]  /*54f0*/  MUFU.TANH R185, R185 ;  /* 0x000000b900b97308 */ /* 0x000e620000002400 */
[----:B--2---:R-:W-:-:S02]  /*5500*/  FSEL R34, R187, -INF , !P0 ;  /* 0xff800000bb227808 */ /* 0x004fc40004000000 */
[----:B------:R-:W-:Y:S02]  /*5510*/  ISETP.GE.AND P0, PT, R4, R10, PT ;  /* 0x0000000a0400720c */ /* 0x000fe40003f06270 */
[----:B---3--:R-:W-:-:S03]  /*5520*/  FSEL R33, R137, -INF , !P6 ;  /* 0xff80000089217808 */ /* 0x008fc60007000000 */
[----:B------:R-:W-:Y:S01]  /*5530*/  MUFU.TANH R177, R181 ;  /* 0x000000b500b17308 */ /* 0x000fe20000002400 */
[-C--:B------:R-:W-:Y:S02]  /*5540*/  ISETP.GE.AND P6, PT, R2, R10.reuse, PT ;  /* 0x0000000a0200720c */ /* 0x080fe40003fc6270 */
[----:B------:R-:W-:Y:S02]  /*5550*/  IADD3 R2, R0, 0x10, RZ ;  /* 0x0000001000027810 */ /* 0x000fe40007ffe0ff */
[----:B------:R-:W-:Y:S02]  /*5560*/  FSEL R21, R188, -INF , !P6 ;  /* 0xff800000bc157808 */ /* 0x000fe40007000000 */
[C---:B------:R-:W-:Y:S01]  /*5570*/  ISETP.GE.AND P3, PT, R2.reuse, R10, PT ;  /* 0x0000000a0200720c */ /* 0x040fe20003f66270 */
[----:B------:R2:W-:Y:S01]  /*5580*/  MUFU.TANH R181, R183 ;  /* 0x000000b700b57308 */ /* 0x0005e20000002400 */
[C---:B------:R-:W-:Y:S02]  /*5590*/  ISETP.GE.AND P6, PT, R2.reuse, R9, PT ;  /* 0x000000090200720c */ /* 0x040fe40003fc6270 */
[----:B------:R-:W-:-:S02]  /*55a0*/  ISETP.GE.AND P5, PT, R2, R11, PT ;  /* 0x0000000b0200720c */ /* 0x000fc40003fa6270 */
[----:B-----5:R-:W-:Y:S02]  /*55b0*/  FSEL R179, R14, -INF , !P3 ;  /* 0xff8000000eb37808 */ /* 0x020fe40005800000 */
[----:B----4-:R-:W-:Y:S01]  /*55c0*/  FSEL R184, R140, -INF , !P5 ;  /* 0xff8000008cb87808 */ /* 0x010fe20006800000 */
[----:B------:R-:W-:Y:S01]  /*55d0*/  MUFU.TANH R35, R35 ;  /* 0x0000002300237308 */ /* 0x000fe20000002400 */
[C---:B------:R-:W-:Y:S02]  /*55e0*/  ISETP.GE.AND P3, PT, R4.reuse, R9, PT ;  /* 0x000000090400720c */ /* 0x040fe40003f66270 */
[-C--:B------:R-:W-:Y:S02]  /*55f0*/  ISETP.GE.AND P5, PT, R4, R12.reuse, PT ;  /* 0x0000000c0400720c */ /* 0x080fe40003fa6270 */
[----:B-1----:R-:W-:Y:S02]  /*5600*/  FSEL R24, R185, -INF , !P4 ;  /* 0xff800000b9187808 */ /* 0x002fe40006000000 */
[----:B------:R-:W-:Y:S01]  /*5610*/  ISETP.GE.AND P4, PT, R2, R12, PT ;  /* 0x0000000c0200720c */ /* 0x000fe20003f86270 */
[----:B------:R-:W1:Y:S01]  /*5620*/  MUFU.TANH R141, R141 ;  /* 0x0000008d008d7308 */ /* 0x000e620000002400 */
[----:B--2---:R-:W-:Y:S01]  /*5630*/  FSEL R183, R13, -INF , !P6 ;  /* 0xff8000000db77808 */ /* 0x004fe20007000000 */
[----:B------:R-:W-:Y:S01]  /*5640*/  BAR.SYNC.DEFER_BLOCKING 0x0 ;  /* 0x0000000000007b1d */ /* 0x000fe20000010000 */
[----:B------:R-:W-:Y:S01]  /*5650*/  ISETP.GE.AND P6, PT, R4, R11, PT ;  /* 0x0000000b0400720c */ /* 0x000fe20003fc6270 */
[----:B------:R-:W-:Y:S01]  /*5660*/  FMUL.FTZ R4, R16, c[0x0][0x2ec] ;  /* 0x0000bb0010047a20 */ /* 0x000fe20000410000 */
[----:B------:R-:W-:-:S02]  /*5670*/  IADD3 R2, R0, 0x18, RZ ;  /* 0x0000001800027810 */ /* 0x000fc40007ffe0ff */
[----:B------:R-:W-:Y:S01]  /*5680*/  FSEL R178, R132, -INF , !P0 ;  /* 0xff80000084b27808 */ /* 0x000fe20004000000 */
[----:B------:R-:W2:Y:S01]  /*5690*/  MUFU.TANH R142, R142 ;  /* 0x0000008e008e7308 */ /* 0x000ea20000002400 */
[----:B------:R-:W-:-:S07]  /*56a0*/  ISETP.GE.AND P0, PT, R2, R9, PT ;  /* 0x000000090200720c */ /* 0x000fce0003f06270 */
[----:B------:R-:W-:Y:S01]  /*56b0*/  MUFU.TANH R4, R4 ;  /* 0x0000000400047308 */ /* 0x000fe20000002400 */
[----:B-1----:R-:W-:Y:S02]  /*56c0*/  FSEL R185, R141, -INF , !P6 ;  /* 0xff8000008db97808 */ /* 0x002fe40007000000 */
[----:B------:R-:W-:-:S05]  /*56d0*/  ISETP.GE.AND P6, PT, R2, R12, PT ;  /* 0x0000000c0200720c */ /* 0x000fca0003fc6270 */
[----:B------:R1:W3:Y:S01]  /*56e0*/  MUFU.TANH R176, R180 ;  /* 0x000000b400b07308 */ /* 0x0002e20000002400 */
[----:B--2---:R-:W-:Y:S02]  /*56f0*/  FSEL R188, R142, -INF , !P4 ;  /* 0xff8000008ebc7808 */ /* 0x004fe40006000000 */
[----:B------:R-:W-:-:S05]  /*5700*/  ISETP.GE.AND P4, PT, R2, R10, PT ;  /* 0x0000000a0200720c */ /* 0x000fca0003f86270 */
[----:B------:R-:W2:Y:S01]  /*5710*/  MUFU.TANH R143, R143 ;  /* 0x0000008f008f7308 */ /* 0x000ea20000002400 */
[----:B-1----:R-:W-:Y:S01]  /*5720*/  FMUL.FTZ R180, R182, c[0x0][0x2ec] ;  /* 0x0000bb00b6b47a20 */ /* 0x002fe20000410000 */
[----:B------:R-:W-:-:S06]  /*5730*/  FSEL R182, R35, -INF , !P3 ;  /* 0xff80000023b67808 */ /* 0x000fcc0005800000 */
[----:B------:R-:W-:Y:S01]  /*5740*/  MUFU.TANH R5, R5 ;  /* 0x0000000500057308 */ /* 0x000fe20000002400 */
[----:B------:R-:W-:Y:S02]  /*5750*/  ISETP.GE.AND P3, PT, R2, R11, PT ;  /* 0x0000000b0200720c */ /* 0x000fe40003f66270 */
[----:B---3--:R-:W-:Y:S02]  /*5760*/  FSEL R176, R176, -INF , !P4 ;  /* 0xff800000b0b07808 */ /* 0x008fe40006000000 */
[----:B------:R-:W-:Y:S02]  /*5770*/  FSEL R186, R4, -INF , !P3 ;  /* 0xff80000004ba7808 */ /* 0x000fe40005800000 */
[----:B------:R-:W-:Y:S01]  /*5780*/  ISETP.GE.AND P3, PT, R0, R12, PT ;  /* 0x0000000c0000720c */ /* 0x000fe20003f66270 */
[----:B------:R-:W1:Y:S01]  /*5790*/  MUFU.TANH R180, R180 ;  /* 0x000000b400b47308 */ /* 0x000e620000002400 */
[----:B--2---:R-:W-:Y:S02]  /*57a0*/  FSEL R189, R143, -INF , !P5 ;  /* 0xff8000008fbd7808 */ /* 0x004fe40006800000 */
[----:B------:R-:W-:-:S02]  /*57b0*/  FSEL R20, R190, -INF , !P3 ;  /* 0xff800000be147808 */ /* 0x000fc40005800000 */
[----:B------:R-:W-:Y:S02]  /*57c0*/  ISETP.GE.AND P3, PT, R244, 0x3, PT ;  /* 0x00000003f400780c */ /* 0x000fe40003f66270 */
[C---:B------:R-:W-:Y:S01]  /*57d0*/  ISETP.GE.AND P5, PT, R0.reuse, R10, PT ;  /* 0x0000000a0000720c */ /* 0x040fe20003fa6270 */
[----:B------:R-:W2:Y:S01]  /*57e0*/  MUFU.TANH R2, R18 ;  /* 0x0000001200027308 */ /* 0x000ea20000002400 */
[----:B------:R-:W-:Y:S02]  /*57f0*/  ISETP.GE.AND P4, PT, R0, R9, PT ;  /* 0x000000090000720c */ /* 0x000fe40003f86270 */
[----:B------:R-:W-:-:S05]  /*5800*/  FSEL R13, R200, -INF , !P5 ;  /* 0xff800000c80d7808 */ /* 0x000fca0006800000 */
[----:B------:R3:W4:Y:S01]  /*5810*/  MUFU.TANH R4, R19 ;  /* 0x0000001300047308 */ /* 0x0007220000002400 */
[----:B-1----:R-:W-:Y:S02]  /*5820*/  FSEL R180, R180, -INF , !P0 ;  /* 0xff800000b4b47808 */ /* 0x002fe40004000000 */
[C---:B------:R-:W-:Y:S02]  /*5830*/  ISETP.GE.AND P0, PT, R0.reuse, R11, PT ;  /* 0x0000000b0000720c */ /* 0x040fe40003f06270 */
[----:B------:R-:W-:Y:S02]  /*5840*/  IADD3 R0, R0, 0x19, RZ ;  /* 0x0000001900007810 */ /* 0x000fe40007ffe0ff */
[----:B--2---:R-:W-:Y:S02]  /*5850*/  FSEL R191, R2, -INF , !P6 ;  /* 0xff80000002bf7808 */ /* 0x004fe40007000000 */
[----:B------:R-:W-:Y:S02]  /*5860*/  FSEL R18, R202, -INF , !P4 ;  /* 0xff800000ca127808 */ /* 0x000fe40006000000 */
[----:B------:R-:W-:-:S02]  /*5870*/  ISETP.GE.AND P6, PT, R0, R10, PT ;  /* 0x0000000a0000720c */ /* 0x000fc40003fc6270 */
[----:B------:R-:W-:Y:S02]  /*5880*/  ISETP.GE.AND P5, PT, R0, R9, PT ;  /* 0x000000090000720c */ /* 0x000fe40003fa6270 */
[----:B---3--:R-:W-:Y:S02]  /*5890*/  FSEL R19, R196, -INF , !P0 ;  /* 0xff800000c4137808 */ /* 0x008fe40004000000 */
[C---:B------:R-:W-:Y:S02]  /*58a0*/  ISETP.GE.AND P4, PT, R0.reuse, R11, PT ;  /* 0x0000000b0000720c */ /* 0x040fe40003f86270 */
[----:B------:R-:W-:Y:S02]  /*58b0*/  ISETP.GE.AND P0, PT, R0, R12, PT ;  /* 0x0000000c0000720c */ /* 0x000fe40003f06270 */
[----:B------:R-:W-:Y:S02]  /*58c0*/  FSEL R177, R177, -INF , !P6 ;  /* 0xff800000b1b17808 */ /* 0x000fe40007000000 */
[----:B------:R-:W-:-:S02]  /*58d0*/  FSEL R181, R181, -INF , !P5 ;  /* 0xff800000b5b57808 */ /* 0x000fc40006800000 */
[----:B------:R-:W-:Y:S02]  /*58e0*/  FSEL R187, R5, -INF , !P4 ;  /* 0xff80000005bb7808 */ /* 0x000fe40006000000 */
[----:B----4-:R-:W-:Y:S01]  /*58f0*/  FSEL R190, R4, -INF , !P0 ;  /* 0xff80000004be7808 */ /* 0x010fe20004000000 */
[----:B------:R-:W-:Y:S05]  /*5900*/  @!P3 BRA `(.L_x_1176) ;  /* 0x000002e00000b947 */ /* 0x000fea0003800000 */
[----:B------:R-:W2:Y:S04]  /*5910*/  LDL.64 R236, [R1+0x20] ;  /* 0x0000200001ec7983 */ /* 0x000ea80000100a00 */
[----:B------:R-:W3:Y:S01]  /*5920*/  LDL.64 R238, [R1+0x18] ;  /* 0x0000180001ee7983 */ /* 0x000ee20000100a00 */
[----:B------:R-:W-:Y:S01]  /*5930*/  IADD3 R0, R244, -0x3, RZ ;  /* 0xfffffffdf4007810 */ /* 0x000fe20007ffe0ff */
[----:B------:R-:W-:Y:S01]  /*5940*/  IMAD.MOV.U32 R227, RZ, RZ, c[0x0][0x198] ;  /* 0x00006600ffe37624 */ /* 0x000fe200078e00ff */
[----:B------:R-:W-:Y:S01]  /*5950*/  BSSY B0, `(.L_x_1177) ;  /* 0x0000028000007945 */ /* 0x000fe20003800000 */
[----:B------:R1:W-:Y:S01]  /*5960*/  @P2 STS.128 [R224+0x8000], RZ ;  /* 0x008000ffe0002388 */ /* 0x0003e20000000c00 */
[----:B------:R-:W-:Y:S01]  /*5970*/  SHF.R.S32.HI R2, RZ, 0x1f, R0 ;  /* 0x0000001fff027819 */ /* 0x000fe20000011400 */
[----:B------:R-:W-:-:S04]  /*5980*/  IMAD.WIDE.U32 R4, R0, c[0x0][0x198], RZ ;  /* 0x0000660000047a25 */ /* 0x000fc800078e00ff */
[----:B------:R-:W-:Y:S02]  /*5990*/  IMAD R2, R2, c[0x0][0x198], RZ ;  /* 0x0000660002027a24 */ /* 0x000fe400078e02ff */
[----:B------:R-:W-:Y:S02]  /*59a0*/  IMAD.SHL.U32 R227, R227, 0x10, RZ ;  /* 0x00000010e3e37824 */ /* 0x000fe400078e00ff */
[----:B------:R-:W-:-:S04]  /*59b0*/  IMAD R2, R0, c[0x0][0x19c], R2 ;  /* 0x0000670000027a24 */ /* 0x000fc800078e0202 */
[----:B------:R-:W-:Y:S01]  /*59c0*/  IMAD.IADD R5, R5, 0x1, R2 ;  /* 0x0000000105057824 */ /* 0x000fe200078e0202 */
[----:B--2---:R-:W-:-:S04]  /*59d0*/  LEA R0, P0, R4, R236, 0x5 ;  /* 0x000000ec04007211 */ /* 0x004fc800078028ff */
[----:B------:R-:W-:Y:S02]  /*59e0*/  IADD3 R2, P5, R227, R0, RZ ;  /* 0x00000000e3027210 */ /* 0x000fe40007fbe0ff */
[----:B---3--:R-:W-:Y:S02]  /*59f0*/  LEA.HI.X R4, R4, R239, R5, 0x5, P0 ;  /* 0x000000ef04047211 */ /* 0x008fe400000f2c05 */
[C---:B------:R-:W-:Y:S02]  /*5a00*/  @!P2 LEA R16, P6, R0.reuse, c[0x0][0x168], 0x1 ;  /* 0x00005a000010aa11 */ /* 0x040fe400078c08ff */
[----:B------:R-:W-:Y:S01]  /*5a10*/  @!P1 LEA R6, P0, R0, c[0x0][0x168], 0x1 ;  /* 0x00005a0000069a11 */ /* 0x000fe200078008ff */
[--C-:B------:R-:W-:Y:S01]  /*5a20*/  IMAD.X R5, R246, 0x1, R4.reuse, P5 ;  /* 0x00000001f6057824 */ /* 0x100fe200028e0604 */
[----:B------:R-:W-:Y:S02]  /*5a30*/  @!P2 LEA R14, P4, R2, c[0x0][0x168], 0x1 ;  /* 0x00005a00020eaa11 */ /* 0x000fe400078808ff */
[----:B------:R-:W-:-:S02]  /*5a40*/  @!P2 LEA.HI.X R17, R0, c[0x0][0x16c], R4, 0x1, P6 ;  /* 0x00005b000011aa11 */ /* 0x000fc400030f0c04 */
        /* <DEDUP_REMOVED lines=24> */
.L_x_1178:
[----:B------:R-:W-:Y:S05]  /*5bd0*/  BSYNC B0 ;  /* 0x0000000000007941 */ /* 0x000fea0003800000 */
.L_x_1177:
[----:B------:R-:W0:Y:S02]  /*5be0*/  LDGDEPBAR ;  /* 0x00000000000079af */ /* 0x000e240000000000 */
.L_x_1176:
[----:B------:R-:W-:Y:S01]  /*5bf0*/  FMNMX.FTZ R0, R136, R13, !PT ;  /* 0x0000000d88007209 */ /* 0x000fe20007810000 */
[----:B------:R-:W-:Y:S01]  /*5c00*/  LDSM.16.MT88.4 R140, [R218+0xa000] ;  /* 0x00a00000da8c783b */ /* 0x000fe20000004200 */
        /* <DEDUP_REMOVED lines=8> */
[----:B--2---:R-:W-:Y:S02]  /*5c90*/  FMNMX.FTZ R4, R183, R2, !PT ;  /* 0x00000002b7047209 */ /* 0x004fe40007810000 */
        /* <DEDUP_REMOVED lines=37> */
[----:B------:R-:W-:Y:S01]  /*5ef0*/  MUFU.EX2 R241, R13 ;  /* 0x0000000d00f17308 */ /* 0x000fe20000000800 */
[--C-:B------:R-:W-:Y:S01]  /*5f00*/  FFMA.FTZ R28, R28, c[0x0][0x23c], -R8.reuse ;  /* 0x00008f001c1c7a23 */ /* 0x100fe20000010808 */
[----:B------:R-:W3:Y:S01]  /*5f10*/  SHFL.BFLY PT, R7, R0, 0x1, 0x1f ;  /* 0x0c201f0000077f89 */ /* 0x000ee200000e0000 */
[----:B------:R-:W-:-:S05]  /*5f20*/  FFMA.FTZ R21, R21, c[0x0][0x23c], -R8 ;  /* 0x00008f0015157a23 */ /* 0x000fca0000010808 */
[----:B------:R-:W-:Y:S01]  /*5f30*/  MUFU.EX2 R239, R25 ;  /* 0x0000001900ef7308 */ /* 0x000fe20000000800 */
[----:B-1----:R-:W-:-:S04]  /*5f40*/  FMNMX.FTZ R232, R2, R14, !PT ;  /* 0x0000000e02e87209 */ /* 0x002fc80007810000 */
[C---:B------:R-:W-:Y:S01]  /*5f50*/  FSETP.NEU.FTZ.AND P5, PT, R232.reuse, -INF , PT ;  /* 0xff800000e800780b */ /* 0x040fe20003fbd000 */
[----:B------:R-:W-:Y:S02]  /*5f60*/  FMUL.FTZ R2, R232, c[0x0][0x23c] ;  /* 0x00008f00e8027a20 */ /* 0x000fe40000410000 */
[----:B------:R-:W1:Y:S01]  /*5f70*/  MUFU.EX2 R240, R28 ;  /* 0x0000001c00f07308 */ /* 0x000e620000000800 */
[----:B--2---:R-:W-:Y:S02]  /*5f80*/  FMNMX.FTZ R4, R4, R6, !PT ;  /* 0x0000000604047209 */ /* 0x004fe40007810000 */
[----:B------:R-:W-:Y:S02]  /*5f90*/  FSEL R2, R2, RZ, P5 ;  /* 0x000000ff02027208 */ /* 0x000fe40002800000 */
[----:B---3--:R-:W-:Y:S01]  /*5fa0*/  FMNMX.FTZ R227, R0, R7, !PT ;  /* 0x0000000700e37209 */ /* 0x008fe20007810000 */
[----:B------:R-:W2:Y:S02]  /*5fb0*/  SHFL.BFLY PT, R5, R4, 0x1, 0x1f ;  /* 0x0c201f0004057f89 */ /* 0x000ea400000e0000 */
[----:B------:R-:W3:Y:S01]  /*5fc0*/  MUFU.EX2 R242, R21 ;  /* 0x0000001500f27308 */ /* 0x000ee20000000800 */
[----:B------:R-:W-:Y:S01]  /*5fd0*/  FFMA.FTZ R18, R18, c[0x0][0x23c], -R2 ;  /* 0x00008f0012127a23 */ /* 0x000fe20000010802 */
[C---:B------:R-:W-:Y:S01]  /*5fe0*/  FSETP.NEU.FTZ.AND P4, PT, R227.reuse, -INF , PT ;  /* 0xff800000e300780b */ /* 0x040fe20003f9d000 */
[----:B------:R-:W-:-:S02]  /*5ff0*/  FMUL.FTZ R0, R227, c[0x0][0x23c] ;  /* 0x00008f00e3007a20 */ /* 0x000fc40000410000 */
[--C-:B------:R-:W-:Y:S01]  /*6000*/  FFMA.FTZ R31, R31, c[0x0][0x23c], -R2.reuse ;  /* 0x00008f001f1f7a23 */ /* 0x100fe20000010802 */
[----:B------:R-:W-:Y:S01]  /*6010*/  FSEL R6, R227, RZ, P4 ;  /* 0x000000ffe3067208 */ /* 0x000fe20002000000 */
[--C-:B------:R-:W-:Y:S01]  /*6020*/  FFMA.FTZ R29, R29, c[0x0][0x23c], -R2.reuse ;  /* 0x00008f001d1d7a23 */ /* 0x100fe20000010802 */
[----:B------:R-:W-:Y:S01]  /*6030*/  FSEL R0, R0, RZ, P4 ;  /* 0x000000ff00007208 */ /* 0x000fe20002000000 */
[----:B------:R-:W-:Y:S01]  /*6040*/  FFMA.FTZ R22, R22, c[0x0][0x23c], -R2 ;  /* 0x00008f0016167a23 */ /* 0x000fe20000010802 */
[----:B------:R3:W-:Y:S01]  /*6050*/  MUFU.EX2 R236, R18 ;  /* 0x0000001200ec7308 */ /* 0x0007e20000000800 */
[----:B-1----:R-:W-:Y:S02]  /*6060*/  F2FP.PACK_AB R16, R240, R241 ;  /* 0x000000f1f010723e */ /* 0x002fe400000000ff */
[--C-:B------:R-:W-:Y:S02]  /*6070*/  FFMA.FTZ R24, R24, c[0x0][0x23c], -R0.reuse ;  /* 0x00008f0018187a23 */ /* 0x100fe40000010800 */
[----:B------:R-:W-:-:S02]  /*6080*/  FFMA.FTZ R19, R19, c[0x0][0x23c], -R0 ;  /* 0x00008f0013137a23 */ /* 0x000fc40000010800 */
[--C-:B------:R-:W-:Y:S01]  /*6090*/  FFMA.FTZ R32, R32, c[0x0][0x23c], -R0.reuse ;  /* 0x00008f0020207a23 */ /* 0x100fe20000010800 */
[----:B------:R1:W-:Y:S01]  /*60a0*/  MUFU.EX2 R234, R24 ;  /* 0x0000001800ea7308 */ /* 0x0003e20000000800 */
[----:B------:R-:W-:Y:S01]  /*60b0*/  FFMA.FTZ R30, R30, c[0x0][0x23c], -R0 ;  /* 0x00008f001e1e7a23 */ /* 0x000fe20000010800 */
[----:B--2---:R-:W-:Y:S02]  /*60c0*/  FMNMX.FTZ R225, R4, R5, !PT ;  /* 0x0000000504e17209 */ /* 0x004fe40007810000 */
[----:B------:R-:W-:-:S04]  /*60d0*/  FSEL R5, R232, RZ, P5 ;  /* 0x000000ffe8057208 */ /* 0x000fc80002800000 */
[----:B------:R-:W2:Y:S01]  /*60e0*/  MUFU.EX2 R235, R31 ;  /* 0x0000001f00eb7308 */ /* 0x000ea20000000800 */
[C---:B------:R-:W-:Y:S01]  /*60f0*/  FSETP.NEU.FTZ.AND P0, PT, R225.reuse, -INF , PT ;  /* 0xff800000e100780b */ /* 0x040fe20003f1d000 */
[----:B------:R-:W-:Y:S01]  /*6100*/  FMUL.FTZ R13, R225, c[0x0][0x23c] ;  /* 0x00008f00e10d7a20 */ /* 0x000fe20000410000 */
[----:B---3--:R-:W-:-:S04]  /*6110*/  F2FP.PACK_AB R18, R242, R239 ;  /* 0x000000eff212723e */ /* 0x008fc800000000ff */
[----:B------:R-:W-:Y:S01]  /*6120*/  FSEL R13, R13, RZ, P0 ;  /* 0x000000ff0d0d7208 */ /* 0x000fe20000000000 */
[----:B-1----:R-:W1:Y:S01]  /*6130*/  LDSM.16.MT88.4 R24, [R213+0xa000] ;  /* 0x00a00000d518783b */ /* 0x002e620000004200 */
[----:B------:R-:W-:Y:S03]  /*6140*/  MUFU.EX2 R237, R29 ;  /* 0x0000001d00ed7308 */ /* 0x000fe60000000800 */
[--C-:B------:R-:W-:Y:S02]  /*6150*/  FFMA.FTZ R4, R33, c[0x0][0x23c], -R13.reuse ;  /* 0x00008f0021047a23 */ /* 0x100fe4000001080d */
[--C-:B------:R-:W-:Y:S02]  /*6160*/  FFMA.FTZ R20, R20, c[0x0][0x23c], -R13.reuse ;  /* 0x00008f0014147a23 */ /* 0x100fe4000001080d */
[----:B------:R-:W-:Y:S01]  /*6170*/  FFMA.FTZ R23, R23, c[0x0][0x23c], -R13 ;  /* 0x00008f0017177a23 */ /* 0x000fe2000001080d */
[----:B------:R3:W-:Y:S01]  /*6180*/  MUFU.EX2 R228, R4 ;  /* 0x0000000400e47308 */ /* 0x0007e20000000800 */
[----:B--2---:R-:W-:-:S07]  /*6190*/  F2FP.PACK_AB R17, R235, R236 ;  /* 0x000000eceb11723e */ /* 0x004fce00000000ff */
[----:B------:R2:W-:Y:S01]  /*61a0*/  MUFU.EX2 R210, R20 ;  /* 0x0000001400d27308 */ /* 0x0005e20000000800 */
[----:B---3--:R-:W-:-:S07]  /*61b0*/  FSEL R4, R233, RZ, P6 ;  /* 0x000000ffe9047208 */ /* 0x008fce0003000000 */
[----:B------:R-:W3:Y:S01]  /*61c0*/  MUFU.EX2 R238, R22 ;  /* 0x0000001600ee7308 */ /* 0x000ee20000000800 */
[----:B------:R-:W-:Y:S02]  /*61d0*/  FADD.FTZ R4, R136, -R4 ;  /* 0x8000000488047221 */ /* 0x000fe40000010000 */
[----:B------:R-:W-:Y:S02]  /*61e0*/  LDSM.16.MT88.4 R136, [R217+0xa000] ;  /* 0x00a00000d988783b */ /* 0x000fe40000004200 */
[----:B--2---:R-:W-:-:S03]  /*61f0*/  FMUL.FTZ R20, R4, c[0x0][0x23c] ;  /* 0x00008f0004147a20 */ /* 0x004fc60000410000 */
[----:B------:R3:W-:Y:S01]  /*6200*/  MUFU.EX2 R230, R19 ;  /* 0x0000001300e67308 */ /* 0x0007e20000000800 */
[----:B------:R-:W-:Y:S02]  /*6210*/  FADD.FTZ R4, R135, -R5 ;  /* 0x8000000587047221 */ /* 0x000fe40000010000 */
[----:B------:R-:W-:Y:S02]  /*6220*/  FADD.FTZ R5, R134, -R6 ;  /* 0x8000000686057221 */ /* 0x000fe40000010000 */
[----:B------:R-:W-:Y:S01]  /*6230*/  FMUL.FTZ R15, R4, c[0x0][0x23c] ;  /* 0x00008f00040f7a20 */ /* 0x000fe20000410000 */
[----:B------:R-:W-:Y:S01]  /*6240*/  FSEL R4, R225, RZ, P0 ;  /* 0x000000ffe1047208 */ /* 0x000fe20000000000 */
[----:B------:R-:W-:Y:S01]  /*6250*/  FMUL.FTZ R5, R5, c[0x0][0x23c] ;  /* 0x00008f0005057a20 */ /* 0x000fe20000410000 */
[----:B------:R2:W-:Y:S01]  /*6260*/  MUFU.EX2 R229, R32 ;  /* 0x0000002000e57308 */ /* 0x0005e20000000800 */
[----:B------:R-:W-:Y:S02]  /*6270*/  LDSM.16.MT88.4 R132, [R213+0xb000] ;  /* 0x00b00000d584783b */ /* 0x000fe40000004200 */
[----:B------:R-:W-:-:S02]  /*6280*/  FADD.FTZ R3, R3, -R4 ;  /* 0x8000000403037221 */ /* 0x000fc40000010000 */
[----:B------:R-:W-:Y:S02]  /*6290*/  FFMA.FTZ R4, R34, c[0x0][0x23c], -R13 ;  /* 0x00008f0022047a23 */ /* 0x000fe4000001080d */
[----:B------:R-:W-:Y:S01]  /*62a0*/  FMUL.FTZ R3, R3, c[0x0][0x23c] ;  /* 0x00008f0003037a20 */ /* 0x000fe20000410000 */
[----:B------:R-:W4:Y:S01]  /*62b0*/  MUFU.EX2 R231, R30 ;  /* 0x0000001e00e77308 */ /* 0x000f220000000800 */
[----:B---3--:R-:W-:-:S07]  /*62c0*/  F2FP.PACK_AB R19, R238, R237 ;  /* 0x000000edee13723e */ /* 0x008fce00000000ff */
[----:B------:R-:W-:Y:S01]  /*62d0*/  MUFU.EX2 R211, R23 ;  /* 0x0000001700d37308 */ /* 0x000fe20000000800 */
[----:B--2---:R-:W-:Y:S07]  /*62e0*/  LDSM.16.MT88.4 R32, [R218+0xb000] ;  /* 0x00b00000da20783b */ /* 0x004fee0000004200 */
[----:B------:R-:W2:Y:S01]  /*62f0*/  MUFU.EX2 R20, R20 ;  /* 0x0000001400147308 */ /* 0x000ea20000000800 */
[----:B----4-:R-:W-:Y:S01]  /*6300*/  F2FP.PACK_AB R6, R234, R231 ;  /* 0x000000e7ea06723e */ /* 0x010fe200000000ff */
[----:B------:R-:W3:Y:S06]  /*6310*/  LDSM.16.MT88.4 R28, [R215+0xa000] ;  /* 0x00a00000d71c783b */ /* 0x000eec0000004200 */
[----:B------:R-:W4:Y:S08]  /*6320*/  MUFU.EX2 R15, R15 ;  /* 0x0000000f000f7308 */ /* 0x000f300000000800 */
[----:B------:R5:W1:Y:S01]  /*6330*/  MUFU.EX2 R14, R5 ;  /* 0x00000005000e7308 */ /* 0x000a620000000800 */
[----:B--2---:R-:W-:-:S02]  /*6340*/  FMUL.FTZ R148, R148, R20 ;  /* 0x0000001494947220 */ /* 0x004fc40000410000 */
[-C--:B------:R-:W-:Y:S02]  /*6350*/  FMUL.FTZ R149, R149, R20.reuse ;  /* 0x0000001495957220 */ /* 0x080fe40000410000 */
[-C--:B------:R-:W-:Y:S02]  /*6360*/  FMUL.FTZ R156, R156, R20.reuse ;  /* 0x000000149c9c7220 */ /* 0x080fe40000410000 */
[----:B------:R-:W-:Y:S01]  /*6370*/  FMUL.FTZ R157, R157, R20 ;  /* 0x000000149d9d7220 */ /* 0x000fe20000410000 */
[----:B------:R-:W2:Y:S01]  /*6380*/  MUFU.EX2 R3, R3 ;  /* 0x0000000300037308 */ /* 0x000ea20000000800 */
[-C--:B----4-:R-:W-:Y:S02]  /*6390*/  FMUL.FTZ R150, R150, R15.reuse ;  /* 0x0000000f96967220 */ /* 0x090fe40000410000 */
[-C--:B------:R-:W-:Y:S02]  /*63a0*/  FMUL.FTZ R151, R151, R15.reuse ;  /* 0x0000000f97977220 */ /* 0x080fe40000410000 */
[----:B------:R-:W-:-:S02]  /*63b0*/  FMUL.FTZ R158, R158, R15 ;  /* 0x0000000f9e9e7220 */ /* 0x000fc40000410000 */
[----:B------:R-:W-:Y:S01]  /*63c0*/  FMUL.FTZ R159, R159, R15 ;  /* 0x0000000f9f9f7220 */ /* 0x000fe20000410000 */
[----:B------:R4:W3:Y:S01]  /*63d0*/  MUFU.EX2 R209, R4 ;  /* 0x0000000400d17308 */ /* 0x0008e20000000800 */
[----:B-----5:R-:W-:Y:S01]  /*63e0*/  F2FP.PACK_AB R5, R228, R210 ;  /* 0x000000d2e405723e */ /* 0x020fe200000000ff */
[-C--:B-1----:R-:W-:Y:S01]  /*63f0*/  FMUL.FTZ R144, R144, R14.reuse ;  /* 0x0000000e90907220 */ /* 0x082fe20000410000 */
[C---:B------:R-:W-:Y:S01]  /*6400*/  HMMA.16816.F32 R148, R16.reuse, R24, R148 ;  /* 0x000000181094723c */ /* 0x040fe20000001894 */
[-C--:B------:R-:W-:Y:S02]  /*6410*/  FMUL.FTZ R145, R145, R14.reuse ;  /* 0x0000000e91917220 */ /* 0x080fe40000410000 */
[-C--:B------:R-:W-:Y:S02]  /*6420*/  FMUL.FTZ R152, R152, R14.reuse ;  /* 0x0000000e98987220 */ /* 0x080fe40000410000 */
[-C--:B--2---:R-:W-:Y:S02]  /*6430*/  FMUL.FTZ R146, R146, R3.reuse ;  /* 0x0000000392927220 */ /* 0x084fe40000410000 */
[-C--:B------:R-:W-:Y:S01]  /*6440*/  FMUL.FTZ R147, R147, R3.reuse ;  /* 0x0000000393937220 */ /* 0x080fe20000410000 */
[----:B------:R-:W-:Y:S01]  /*6450*/  HMMA.16816.F32 R200, R16, R26, R156 ;  /* 0x0000001a10c8723c */ /* 0x000fe2000000189c */
[----:B------:R-:W-:Y:S01]  /*6460*/  FMUL.FTZ R153, R153, R14 ;  /* 0x0000000e99997220 */ /* 0x000fe20000410000 */
[----:B------:R-:W-:Y:S01]  /*6470*/  LDSM.16.MT88.4 R156, [R213+0xa800] ;  /* 0x00a80000d59c783b */ /* 0x000fe20000004200 */
[-C--:B------:R-:W-:Y:S01]  /*6480*/  FMUL.FTZ R154, R154, R3.reuse ;  /* 0x000000039a9a7220 */ /* 0x080fe20000410000 */
[----:B----4-:R-:W-:Y:S01]  /*6490*/  F2FP.PACK_AB R4, R229, R230 ;  /* 0x000000e6e504723e */ /* 0x010fe200000000ff */
[----:B------:R-:W-:Y:S01]  /*64a0*/  FMUL.FTZ R155, R155, R3 ;  /* 0x000000039b9b7220 */ /* 0x000fe20000410000 */
[----:B---3--:R-:W-:Y:S01]  /*64b0*/  F2FP.PACK_AB R7, R209, R211 ;  /* 0x000000d3d107723e */ /* 0x008fe200000000ff */
        /* <DEDUP_REMOVED lines=10> */
[----:B------:R-:W1:Y:S01]  /*6560*/  LDSM.16.MT88.4 R24, [R215+0xb000] ;  /* 0x00b00000d718783b */ /* 0x000e620000004200 */
[-C--:B------:R-:W-:Y:S02]  /*6570*/  FMUL.FTZ R168, R168, R14.reuse ;  /* 0x0000000ea8a87220 */ /* 0x080fe40000410000 */
[----:B------:R-:W-:Y:S02]  /*6580*/  FMUL.FTZ R169, R169, R14 ;  /* 0x0000000ea9a97220 */ /* 0x000fe40000410000 */
[-C--:B------:R-:W-:Y:S02]  /*6590*/  FMUL.FTZ R170, R170, R3.reuse ;  /* 0x00000003aaaa7220 */ /* 0x080fe40000410000 */
[----:B------:R-:W-:Y:S01]  /*65a0*/  HMMA.16816.F32 R196, R4, R140, R40 ;  /* 0x0000008c04c4723c */ /* 0x000fe20000001828 */
[----:B------:R-:W2:Y:S01]  /*65b0*/  LDSM.16.MT88.4 R40, [R217+0xb000] ;  /* 0x00b00000d928783b */ /* 0x000ea20000004200 */
        /* <DEDUP_REMOVED lines=39> */
[C---:B-1----:R-:W-:Y:S01]  /*6830*/  HMMA.16816.F32 R88, R4.reuse, R24, R88 ;  /* 0x000000180458723c */ /* 0x042fe20000001858 */
        /* <DEDUP_REMOVED lines=19> */
[----:B--2---:R-:W-:Y:S01]  /*6970*/  HMMA.16816.F32 R120, R4, R40, R120 ;  /* 0x000000280478723c */ /* 0x004fe20000001878 */
        /* <DEDUP_REMOVED lines=8> */
[----:B------:R-:W-:Y:S01]  /*6a00*/  FFMA.FTZ R4, R179, c[0x0][0x23c], -R8 ;  /* 0x00008f00b3047a23 */ /* 0x000fe20000010808 */
[C---:B------:R-:W-:Y:S01]  /*6a10*/  HMMA.16816.F32 R116, R16.reuse, R40, R116 ;  /* 0x000000281074723c */ /* 0x040fe20000001874 */
[-C--:B------:R-:W-:Y:S02]  /*6a20*/  FMUL.FTZ R38, R38, R15.reuse ;  /* 0x0000000f26267220 */ /* 0x080fe40000410000 */
[----:B------:R1:W-:Y:S01]  /*6a30*/  MUFU.EX2 R206, R4 ;  /* 0x0000000400ce7308 */ /* 0x0003e20000000800 */
        /* <DEDUP_REMOVED lines=10> */
[----:B-1----:R-:W-:Y:S02]  /*6ae0*/  FFMA.FTZ R4, R178, c[0x0][0x23c], -R8 ;  /* 0x00008f00b2047a23 */ /* 0x002fe40000010808 */
[----:B------:R-:W-:-:S02]  /*6af0*/  FMUL.FTZ R71, R71, R15 ;  /* 0x0000000f47477220 */ /* 0x000fc40000410000 */
[----:B------:R1:W2:Y:S01]  /*6b00*/  MUFU.EX2 R207, R4 ;  /* 0x0000000400cf7308 */ /* 0x0002a20000000800 */
        /* <DEDUP_REMOVED lines=10> */
[----:B-1----:R-:W-:Y:S01]  /*6bb0*/  FFMA.FTZ R4, R176, c[0x0][0x23c], -R8 ;  /* 0x00008f00b0047a23 */ /* 0x002fe20000010808 */
[----:B------:R-:W-:Y:S01]  /*6bc0*/  HMMA.16816.F32 R84, R16, R24, R84 ;  /* 0x000000181054723c */ /* 0x000fe20000001854 */
[-C--:B------:R-:W-:Y:S02]  /*6bd0*/  FMUL.FTZ R172, R172, R20.reuse ;  /* 0x00000014acac7220 */ /* 0x080fe40000410000 */
[----:B------:R1:W-:Y:S01]  /*6be0*/  MUFU.EX2 R208, R4 ;  /* 0x0000000400d07308 */ /* 0x0003e20000000800 */
        /* <DEDUP_REMOVED lines=9> */
[----:B------:R-:W-:Y:S01]  /*6c80*/  FMUL.FTZ R64, R64, R20 ;  /* 0x0000001440407220 */ /* 0x000fe20000410000 */
[----:B------:R-:W3:Y:S01]  /*6c90*/  LDSM.16.MT88.4 R172, [R215+0xa800] ;  /* 0x00a80000d7ac783b */ /* 0x000ee20000004200 */
[----:B-1----:R-:W-:-:S02]  /*6ca0*/  FFMA.FTZ R4, R177, c[0x0][0x23c], -R8 ;  /* 0x00008f00b1047a23 */ /* 0x002fc40000010808 */
[-C--:B------:R-:W-:Y:S02]  /*6cb0*/  FMUL.FTZ R65, R65, R20.reuse ;  /* 0x0000001441417220 */ /* 0x080fe40000410000 */
[----:B------:R1:W4:Y:S01]  /*6cc0*/  MUFU.EX2 R205, R4 ;  /* 0x0000000400cd7308 */ /* 0x0003220000000800 */
[-C--:B------:R-:W-:Y:S01]  /*6cd0*/  FMUL.FTZ R66, R66, R15.reuse ;  /* 0x0000000f42427220 */ /* 0x080fe20000410000 */
[C---:B------:R-:W-:Y:S01]  /*6ce0*/  HMMA.16816.F32 R140, R16.reuse, R142, R48 ;  /* 0x0000008e108c723c */ /* 0x040fe20000001830 */
[-C--:B------:R-:W-:Y:S01]  /*6cf0*/  FMUL.FTZ R67, R67, R15.reuse ;  /* 0x0000000f43437220 */ /* 0x080fe20000410000 */
[----:B------:R-:W5:Y:S01]  /*6d00*/  LDSM.16.MT88.4 R48, [R218+0xa800] ;  /* 0x00a80000da30783b */ /* 0x000f620000004200 */
[-C--:B------:R-:W-:Y:S02]  /*6d10*/  FMUL.FTZ R80, R80, R20.reuse ;  /* 0x0000001450507220 */ /* 0x080fe40000410000 */
[-C--:B------:R-:W-:Y:S02]  /*6d20*/  FMUL.FTZ R81, R81, R20.reuse ;  /* 0x0000001451517220 */ /* 0x080fe40000410000 */
[-C--:B------:R-:W-:Y:S01]  /*6d30*/  FMUL.FTZ R82, R82, R15.reuse ;  /* 0x0000000f52527220 */ /* 0x080fe20000410000 */
[----:B------:R-:W-:Y:S01]  /*6d40*/  HMMA.16816.F32 R136, R16, R138, R64 ;  /* 0x0000008a1088723c */ /* 0x000fe20000001840 */
[----:B------:R-:W-:Y:S01]  /*6d50*/  FMUL.FTZ R83, R83, R15 ;  /* 0x0000000f53537220 */ /* 0x000fe20000410000 */
[----:B------:R-:W-:Y:S01]  /*6d60*/  LDSM.16.MT88.4 R64, [R217+0xa800] ;  /* 0x00a80000d940783b */ /* 0x000fe20000004200 */
[----:B------:R-:W-:-:S02]  /*6d70*/  FMUL.FTZ R96, R96, R20 ;  /* 0x0000001460607220 */ /* 0x000fc40000410000 */
[-C--:B------:R-:W-:Y:S02]  /*6d80*/  FMUL.FTZ R97, R97, R20.reuse ;  /* 0x0000001461617220 */ /* 0x080fe40000410000 */
[----:B-1----:R-:W-:Y:S01]  /*6d90*/  FFMA.FTZ R4, R183, c[0x0][0x23c], -R2 ;  /* 0x00008f00b7047a23 */ /* 0x002fe20000010802 */
[----:B------:R-:W-:Y:S01]  /*6da0*/  HMMA.16816.F32 R132, R16, R134, R80 ;  /* 0x000000861084723c */ /* 0x000fe20000001850 */
[-C--:B------:R-:W-:Y:S01]  /*6db0*/  FMUL.FTZ R98, R98, R15.reuse ;  /* 0x0000000f62627220 */ /* 0x080fe20000410000 */
[----:B------:R-:W-:Y:S01]  /*6dc0*/  LDSM.16.MT88.4 R80, [R213+0xb800] ;  /* 0x00b80000d550783b */ /* 0x000fe20000004200 */
[----:B------:R1:W-:Y:S01]  /*6dd0*/  MUFU.EX2 R183, R4 ;  /* 0x0000000400b77308 */ /* 0x0003e20000000800 */
[----:B------:R-:W-:Y:S02]  /*6de0*/  FMUL.FTZ R99, R99, R15 ;  /* 0x0000000f63637220 */ /* 0x000fe40000410000 */
[-C--:B------:R-:W-:Y:S02]  /*6df0*/  FMUL.FTZ R112, R112, R20.reuse ;  /* 0x0000001470707220 */ /* 0x080fe40000410000 */
[----:B------:R-:W-:-:S02]  /*6e00*/  FMUL.FTZ R113, R113, R20 ;  /* 0x0000001471717220 */ /* 0x000fc40000410000 */
[-C--:B------:R-:W-:Y:S01]  /*6e10*/  FMUL.FTZ R114, R114, R15.reuse ;  /* 0x0000000f72727220 */ /* 0x080fe20000410000 */
[C---:B------:R-:W-:Y:S01]  /*6e20*/  HMMA.16816.F32 R24, R16.reuse, R26, R96 ;  /* 0x0000001a1018723c */ /* 0x040fe20000001860 */
[-C--:B------:R-:W-:Y:S01]  /*6e30*/  FMUL.FTZ R115, R115, R15.reuse ;  /* 0x0000000f73737220 */ /* 0x080fe20000410000 */
[----:B------:R-:W-:Y:S01]  /*6e40*/  LDSM.16.MT88.4 R96, [R215+0xb800] ;  /* 0x00b80000d760783b */ /* 0x000fe20000004200 */
[-C--:B------:R-:W-:Y:S02]  /*6e50*/  FMUL.FTZ R128, R128, R20.reuse ;  /* 0x0000001480807220 */ /* 0x080fe40000410000 */
[----:B------:R-:W-:Y:S02]  /*6e60*/  FMUL.FTZ R129, R129, R20 ;  /* 0x0000001481817220 */ /* 0x000fe40000410000 */
[-C--:B------:R-:W-:Y:S01]  /*6e70*/  FMUL.FTZ R130, R130, R15.reuse ;  /* 0x0000000f82827220 */ /* 0x080fe20000410000 */
[----:B------:R-:W-:Y:S01]  /*6e80*/  HMMA.16816.F32 R32, R16, R34, R112 ;  /* 0x000000221020723c */ /* 0x000fe20000001870 */
[----:B-1----:R-:W-:Y:S01]  /*6e90*/  FFMA.FTZ R4, R182, c[0x0][0x23c], -R2 ;  /* 0x00008f00b6047a23 */ /* 0x002fe20000010802 */
[----:B------:R-:W-:Y:S01]  /*6ea0*/  LDSM.16.MT88.4 R112, [R218+0xb800] ;  /* 0x00b80000da70783b */ /* 0x000fe20000004200 */
[----:B------:R-:W-:-:S02]  /*6eb0*/  FMUL.FTZ R131, R131, R15 ;  /* 0x0000000f83837220 */ /* 0x000fc40000410000 */
[----:B------:R1:W1:Y:S01]  /*6ec0*/  MUFU.EX2 R182, R4 ;  /* 0x0000000400b67308 */ /* 0x0002620000000800 */
[----:B------:R-:W-:Y:S02]  /*6ed0*/  FFMA.FTZ R8, R250, R20, R241 ;  /* 0x00000014fa087223 */ /* 0x000fe400000100f1 */
[----:B------:R-:W-:Y:S02]  /*6ee0*/  FFMA.FTZ R3, R247, R3, R210 ;  /* 0x00000003f7037223 */ /* 0x000fe400000100d2 */
[----:B------:R-:W-:Y:S07]  /*6ef0*/  HMMA.16816.F32 R16, R16, R42, R128 ;  /* 0x0000002a1010723c */ /* 0x000fee0000001880 */
[----:B--2---:R-:W-:-:S02]  /*6f00*/  F2FP.PACK_AB R128, R207, R206 ;  /* 0x000000cecf80723e */ /* 0x004fc400000000ff */
[----:B----4-:R-:W-:Y:S01]  /*6f10*/  F2FP.PACK_AB R130, R205, R208 ;  /* 0x000000d0cd82723e */ /* 0x010fe200000000ff */
[--C-:B-1----:R-:W-:Y:S01]  /*6f20*/  FFMA.FTZ R4, R180, c[0x0][0x23c], -R2.reuse ;  /* 0x00008f00b4047a23 */ /* 0x102fe20000010802 */
[----:B------:R-:W-:Y:S01]  /*6f30*/  F2FP.PACK_AB R129, R182, R183 ;  /* 0x000000b7b681723e */ /* 0x000fe200000000ff */
[----:B------:R-:W-:Y:S02]  /*6f40*/  FFMA.FTZ R2, R181, c[0x0][0x23c], -R2 ;  /* 0x00008f00b5027a23 */ /* 0x000fe40000010802 */
[----:B------:R1:W-:Y:S08]  /*6f50*/  MUFU.EX2 R204, R4 ;  /* 0x0000000400cc7308 */ /* 0x0003f00000000800 */
[----:B------:R2:W4:Y:S01]  /*6f60*/  MUFU.EX2 R180, R2 ;  /* 0x0000000200b47308 */ /* 0x0005220000000800 */
[----:B-1----:R-:W1:Y:S01]  /*6f70*/  LDSM.16.MT88.4 R4, [R217+0xb800] ;  /* 0x00b80000d904783b */ /* 0x002e620000004200 */
[----:B--2---:R-:W-:Y:S01]  /*6f80*/  FFMA.FTZ R2, R184, c[0x0][0x23c], -R0 ;  /* 0x00008f00b8027a23 */ /* 0x004fe20000010800 */
[----:B----4-:R-:W-:-:S05]  /*6f90*/  F2FP.PACK_AB R131, R180, R204 ;  /* 0x000000ccb483723e */ /* 0x010fca00000000ff */
[----:B------:R2:W-:Y:S02]  /*6fa0*/  MUFU.EX2 R179, R2 ;  /* 0x0000000200b37308 */ /* 0x0005e40000000800 */
[C---:B------:R-:W-:Y:S08]  /*6fb0*/  HMMA.16816.F32 R148, R128.reuse, R156, R148 ;  /* 0x0000009c8094723c */ /* 0x040ff00000001894 */
[----:B---3--:R-:W-:Y:S01]  /*6fc0*/  HMMA.16816.F32 R160, R128, R172, R160 ;  /* 0x000000ac80a0723c */ /* 0x008fe200000018a0 */
[----:B--2---:R-:W-:-:S04]  /*6fd0*/  FFMA.FTZ R2, R185, c[0x0][0x23c], -R0 ;  /* 0x00008f00b9027a23 */ /* 0x004fc80000010800 */
[----:B------:R2:W3:Y:S03]  /*6fe0*/  MUFU.EX2 R178, R2 ;  /* 0x0000000200b27308 */ /* 0x0004e60000000800 */
[C---:B-----5:R-:W-:Y:S08]  /*6ff0*/  HMMA.16816.F32 R36, R128.reuse, R48, R36 ;  /* 0x000000308024723c */ /* 0x060ff00000001824 */
[----:B-1----:R-:W-:Y:S01]  /*7000*/  HMMA.16816.F32 R116, R128, R4, R116 ;  /* 0x000000048074723c */ /* 0x002fe20000001874 */
[--C-:B--2---:R-:W-:Y:S01]  /*7010*/  FFMA.FTZ R2, R186, c[0x0][0x23c], -R0.reuse ;  /* 0x00008f00ba027a23 */ /* 0x104fe20000010800 */
[----:B---3--:R-:W-:Y:S01]  /*7020*/  F2FP.PACK_AB R124, R178, R179 ;  /* 0x000000b3b27c723e */ /* 0x008fe200000000ff */
[----:B------:R-:W-:-:S05]  /*7030*/  FFMA.FTZ R0, R187, c[0x0][0x23c], -R0 ;  /* 0x00008f00bb007a23 */ /* 0x000fca0000010800 */
[C---:B------:R-:W-:Y:S01]  /*7040*/  HMMA.16816.F32 R52, R128.reuse, R64, R52 ;  /* 0x000000408034723c */ /* 0x040fe20000001834 */
[----:B------:R1:W-:Y:S07]  /*7050*/  MUFU.EX2 R177, R2 ;  /* 0x0000000200b17308 */ /* 0x0003ee0000000800 */
[C---:B------:R-:W-:Y:S01]  /*7060*/  HMMA.16816.F32 R68, R128.reuse, R80, R68 ;  /* 0x000000508044723c */ /* 0x040fe20000001844 */
[----:B------:R2:W3:Y:S07]  /*7070*/  MUFU.EX2 R176, R0 ;  /* 0x0000000000b07308 */ /* 0x0004ee0000000800 */
[----:B------:R-:W-:Y:S01]  /*7080*/  HMMA.16816.F32 R84, R128, R96, R84 ;  /* 0x000000608054723c */ /* 0x000fe20000001854 */
[----:B-1----:R-:W-:-:S07]  /*7090*/  FFMA.FTZ R2, R190, c[0x0][0x23c], -R13 ;  /* 0x00008f00be027a23 */ /* 0x002fce000001080d */
[----:B------:R-:W-:Y:S01]  /*70a0*/  HMMA.16816.F32 R100, R128, R112, R100 ;  /* 0x000000708064723c */ /* 0x000fe20000001864 */
[----:B--2---:R-:W-:Y:S01]  /*70b0*/  FFMA.FTZ R0, R188, c[0x0][0x23c], -R13 ;  /* 0x00008f00bc007a23 */ /* 0x004fe2000001080d */
[----:B---3--:R-:W-:-:S03]  /*70c0*/  F2FP.PACK_AB R126, R176, R177 ;  /* 0x000000b1b07e723e */ /* 0x008fc600000000ff */
        /* <DEDUP_REMOVED lines=64> */
[----:B------:R-:W-:Y:S08]  /*74d0*/  HMMA.16816.F32 R112, R128, R114, R32 ;  /* 0x000000728070723c */ /* 0x000ff00000001820 */
[-C--:B------:R-:W-:Y:S08]  /*74e0*/  HMMA.16816.F32 R124, R124, R6.reuse, R192 ;  /* 0x000000067c7c723c */ /* 0x080ff000000018c0 */
[----:B------:R-:W-:Y:S01]  /*74f0*/  HMMA.16816.F32 R128, R128, R6, R16 ;  /* 0x000000068080723c */ /* 0x000fe20000001810 */
[----:B------:R-:W-:Y:S05]  /*7500*/  @!UPT UIADD3 URZ, URZ, URZ, URZ ;  /* 0x0000003f3f3ff290 */ /* 0x000fea000fffe03f */
[----:B------:R-:W-:Y:S11]  /*7510*/  @!P3 BRA `(.L_x_1175) ;  /* 0x00008c200000b947 */ /* 0x000ff60003800000 */
[----:B------:R-:W2:Y:S04]  /*7520*/  LDL.64 R186, [R1+0x30] ;  /* 0x0000300001ba7983 */ /* 0x000ea80000100a00 */
[----:B------:R-:W3:Y:S04]  /*7530*/  LDL.64 R184, [R1] ;  /* 0x0000000001b87983 */ /* 0x000ee80000100a00 */
[----:B------:R-:W4:Y:S01]  /*7540*/  LDL R243, [R1+0x38] ;  /* 0x0000380001f37983 */ /* 0x000f220000100800 */
[----:B------:R-:W-:Y:S01]  /*7550*/  IADD3 R226, R244, -0x3, RZ ;  /* 0xfffffffdf4e27810 */ /* 0x000fe20007ffe0ff */
[----:B------:R-:W-:-:S04]  /*7560*/  DEPBAR.LE SB0, 0x0 ;  /* 0x000080000000791a */ /* 0x000fc80000000000 */
[----:B------:R-:W-:Y:S01]  /*7570*/  SHF.R.S32.HI R0, RZ, 0x1f, R226 ;  /* 0x0000001fff007819 */ /* 0x000fe200000114e2 */
[----:B------:R-:W-:Y:S01]  /*7580*/  BAR.SYNC.DEFER_BLOCKING 0x0 ;  /* 0x0000000000007b1d */ /* 0x000fe20000010000 */
[----:B------:R-:W-:Y:S01]  /*7590*/  IMAD.WIDE.U32 R4, R226, c[0x0][0x1a0], RZ ;  /* 0x00006800e2047a25 */ /* 0x000fe200078e00ff */
[----:B------:R-:W-:-:S03]  /*75a0*/  MOV R181, c[0x0][0x1a0] ;  /* 0x0000680000b57a02 */ /* 0x000fc60000000f00 */
[----:B------:R-:W-:Y:S01]  /*75b0*/  IMAD R0, R0, c[0x0][0x1a0], RZ ;  /* 0x0000680000007a24 */ /* 0x000fe200078e02ff */
[----:B------:R-:W-:-:S03]  /*75c0*/  SHF.L.U32 R181, R181, 0x4, RZ ;  /* 0x00000004b5b57819 */ /* 0x000fc600000006ff */
[----:B------:R-:W-:-:S05]  /*75d0*/  IMAD R2, R226, c[0x0][0x1a4], R0 ;  /* 0x00006900e2027a24 */ /* 0x000fca00078e0200 */
[----:B------:R-:W-:Y:S01]  /*75e0*/  IADD3 R3, R5, R2, RZ ;  /* 0x0000000205037210 */ /* 0x000fe20007ffe0ff */
[----:B------:R-:W-:Y:S01]  /*75f0*/  @P2 STS.128 [R224+0xa000], RZ ;  /* 0x00a000ffe0002388 */ /* 0x000fe20000000c00 */
[----:B--2---:R-:W-:-:S04]  /*7600*/  LEA R0, P3, R4, R186, 0x5 ;  /* 0x000000ba04007211 */ /* 0x004fc800078628ff */
[----:B------:R-:W-:Y:S02]  /*7610*/  IADD3 R2, P0, R181, R0, RZ ;  /* 0x00000000b5027210 */ /* 0x000fe40007f1e0ff */
[----:B---3--:R-:W-:Y:S02]  /*7620*/  LEA.HI.X R3, R4, R185, R3, 0x5, P3 ;  /* 0x000000b904037211 */ /* 0x008fe400018f2c03 */
[C---:B------:R-:W-:Y:S02]  /*7630*/  @!P2 LEA R16, P5, R0.reuse, c[0x0][0x170], 0x1 ;  /* 0x00005c000010aa11 */ /* 0x040fe400078a08ff */
[----:B------:R-:W-:Y:S02]  /*7640*/  @!P1 LEA R6, P3, R0, c[0x0][0x170], 0x1 ;  /* 0x00005c0000069a11 */ /* 0x000fe400078608ff */
[----:B------:R-:W-:Y:S02]  /*7650*/  @!P2 LEA R14, P4, R2, c[0x0][0x170], 0x1 ;  /* 0x00005c00020eaa11 */ /* 0x000fe400078808ff */
[----:B----4-:R-:W-:-:S02]  /*7660*/  IADD3.X R5, R243, R3, RZ, P0, !PT ;  /* 0x00000003f3057210 */ /* 0x010fc400007fe4ff */
        /* <DEDUP_REMOVED lines=10> */
[----:B------:R-:W-:-:S03]  /*7710*/  ISETP.GE.AND P3, PT, R244, 0x4, PT ;  /* 0x00000004f400780c */ /* 0x000fc60003f66270 */
        /* <DEDUP_REMOVED lines=19> */
[----:B------:R-:W-:Y:S04]  /*7850*/  LDSM.16.M88.4 R140, [R223+0x800] ;  /* 0x00080000df8c783b */ /* 0x000fe80000000200 */
        /* <DEDUP_REMOVED lines=12> */
[C---:B--2---:R-:W-:Y:S08]  /*7920*/  HMMA.16816.F32 R204, R4.reuse, R132, R180 ;  /* 0x0000008404cc723c */ /* 0x044ff000000018b4 */
[C---:B------:R-:W-:Y:S01]  /*7930*/  HMMA.16816.F32 R200, R4.reuse, R140, R136 ;  /* 0x0000008c04c8723c */ /* 0x040fe20000001888 */
[----:B------:R-:W-:Y:S07]  /*7940*/  LDSM.16.M88.4 R136, [R221+0x8800] ;  /* 0x00880000dd88783b */ /* 0x000fee0000000200 */
[C---:B------:R-:W-:Y:S08]  /*7950*/  HMMA.16816.F32 R196, R4.reuse, R134, R176 ;  /* 0x0000008604c4723c */ /* 0x040ff000000018b0 */
[----:B------:R-:W-:Y:S01]  /*7960*/  HMMA.16816.F32 R32, R4, R142, R16 ;  /* 0x0000008e0420723c */ /* 0x000fe20000001810 */
[----:B------:R-:W1:Y:S04]  /*7970*/  LDSM.16.M88.4 R4, [R222+0x2000] ;  /* 0x00200000de04783b */ /* 0x000e680000000200 */
[----:B------:R-:W2:Y:S03]  /*7980*/  LDSM.16.M88.4 R16, [R222] ;  /* 0x00000000de10783b */ /* 0x000ea60000000200 */
[C---:B------:R-:W-:Y:S08]  /*7990*/  HMMA.16816.F32 R180, R24.reuse, R132, R184 ;  /* 0x0000008418b4723c */ /* 0x040ff000000018b8 */
[C---:B------:R-:W-:Y:S01]  /*79a0*/  HMMA.16816.F32 R176, R24.reuse, R134, R192 ;  /* 0x0000008618b0723c */ /* 0x040fe200000018c0 */
[----:B------:R-:W-:Y:S07]  /*79b0*/  LDSM.16.M88.4 R132, [R219] ;  /* 0x00000000db84783b */ /* 0x000fee0000000200 */
[C---:B------:R-:W-:Y:S08]  /*79c0*/  HMMA.16816.F32 R184, R24.reuse, R140, R188 ;  /* 0x0000008c18b8723c */ /* 0x040ff000000018bc */
[----:B------:R-:W-:Y:S01]  /*79d0*/  HMMA.16816.F32 R140, R24, R142, R20 ;  /* 0x0000008e188c723c */ /* 0x000fe20000001814 */
[----:B------:R-:W4:Y:S04]  /*79e0*/  LDSM.16.M88.4 R20, [R220+0x2000] ;  /* 0x00200000dc14783b */ /* 0x000f280000000200 */
[----:B------:R-:W-:Y:S03]  /*79f0*/  LDSM.16.M88.4 R24, [R220] ;  /* 0x00000000dc18783b */ /* 0x000fe60000000200 */
[C---:B-1----:R-:W-:Y:S08]  /*7a00*/  HMMA.16816.F32 R192, R4.reuse, R28, R204 ;  /* 0x0000001c04c0723c */ /* 0x042ff000000018cc */
[C---:B------:R-:W-:Y:S01]  /*7a10*/  HMMA.16816.F32 R204, R4.reuse, R138, R32 ;  /* 0x0000008a04cc723c */ /* 0x040fe20000001820 */
[----:B------:R-:W1:Y:S07]  /*7a20*/  LDSM.16.M88.4 R32, [R219+0x800] ;  /* 0x00080000db20783b */ /* 0x000e6e0000000200 */
[C---:B------:R-:W-:Y:S08]  /*7a30*/  HMMA.16816.F32 R228, R4.reuse, R136, R200 ;  /* 0x0000008804e4723c */ /* 0x040ff000000018c8 */
[----:B------:R-:W-:Y:S01]  /*7a40*/  HMMA.16816.F32 R208, R4, R30, R196 ;  /* 0x0000001e04d0723c */ /* 0x000fe200000018c4 */
[----:B------:R-:W-:Y:S07]  /*7a50*/  LDSM.16.M88.4 R4, [R214+0x6000] ;  /* 0x00600000d604783b */ /* 0x000fee0000000200 */
[C---:B--2---:R-:W-:Y:S08]  /*7a60*/  HMMA.16816.F32 R196, R16.reuse, R136, R184 ;  /* 0x0000008810c4723c */ /* 0x044ff000000018b8 */
[C---:B------:R-:W-:Y:S01]  /*7a70*/  HMMA.16816.F32 R184, R16.reuse, R138, R140 ;  /* 0x0000008a10b8723c */ /* 0x040fe2000000188c */
[----:B------:R-:W2:Y:S04]  /*7a80*/  LDSM.16.M88.4 R140, [R212+0x9000] ;  /* 0x00900000d48c783b */ /* 0x000ea80000000200 */
[----:B------:R-:W5:Y:S03]  /*7a90*/  LDSM.16.M88.4 R136, [R212+0x9800] ;  /* 0x00980000d488783b */ /* 0x000f660000000200 */
[C---:B------:R-:W-:Y:S08]  /*7aa0*/  HMMA.16816.F32 R200, R16.reuse, R28, R180 ;  /* 0x0000001c10c8723c */ /* 0x040ff000000018b4 */
[----:B------:R-:W-:Y:S01]  /*7ab0*/  HMMA.16816.F32 R188, R16, R30, R176 ;  /* 0x0000001e10bc723c */ /* 0x000fe200000018b0 */
[----:B------:R-:W2:Y:S07]  /*7ac0*/  LDSM.16.M88.4 R16, [R214+0x4000] ;  /* 0x00400000d610783b */ /* 0x000eae0000000200 */
[C---:B----4-:R-:W-:Y:S08]  /*7ad0*/  HMMA.16816.F32 R180, R20.reuse, R132, R192 ;  /* 0x0000008414b4723c */ /* 0x050ff000000018c0 */
[C---:B------:R-:W-:Y:S08]  /*7ae0*/  HMMA.16816.F32 R176, R20.reuse, R134, R208 ;  /* 0x0000008614b0723c */ /* 0x040ff000000018d0 */
[C---:B-1----:R-:W-:Y:S08]  /*7af0*/  HMMA.16816.F32 R28, R20.reuse, R32, R228 ;  /* 0x00000020141c723c */ /* 0x042ff000000018e4 */
[----:B------:R-:W-:Y:S08]  /*7b00*/  HMMA.16816.F32 R20, R20, R34, R204 ;  /* 0x000000221414723c */ /* 0x000ff000000018cc */
[C---:B------:R-:W-:Y:S08]  /*7b10*/  HMMA.16816.F32 R208, R24.reuse, R132, R200 ;  /* 0x0000008418d0723c */ /* 0x040ff000000018c8 */
[----:B------:R-:W-:Y:S01]  /*7b20*/  HMMA.16816.F32 R204, R24, R134, R188 ;  /* 0x0000008618cc723c */ /* 0x000fe200000018bc */
[----:B------:R-:W-:Y:S07]  /*7b30*/  LDSM.16.M88.4 R132, [R223+0x1800] ;  /* 0x00180000df84783b */ /* 0x000fee0000000200 */
[C---:B--2---:R-:W-:Y:S08]  /*7b40*/  HMMA.16816.F32 R192, R4.reuse, R140, R180 ;  /* 0x0000008c04c0723c */ /* 0x044ff000000018b4 */
[C---:B------:R-:W-:Y:S08]  /*7b50*/  HMMA.16816.F32 R200, R4.reuse, R142, R176 ;  /* 0x0000008e04c8723c */ /* 0x040ff000000018b0 */
[C---:B-----5:R-:W-:Y:S01]  /*7b60*/  HMMA.16816.F32 R188, R4.reuse, R136, R28 ;  /* 0x0000008804bc723c */ /* 0x060fe2000000181c */
[----:B------:R-:W-:Y:S07]  /*7b70*/  LDSM.16.M88.4 R28, [R216+0x4000] ;  /* 0x00400000d81c783b */ /* 0x000fee0000000200 */
[----:B------:R-:W-:Y:S01]  /*7b80*/  HMMA.16816.F32 R180, R4, R138, R20 ;  /* 0x0000008a04b4723c */ /* 0x000fe20000001814 */
[----:B------:R-:W-:Y:S04]  /*7b90*/  LDSM.16.M88.4 R4, [R216+0x6000] ;  /* 0x00600000d804783b */ /* 0x000fe80000000200 */
[----:B------:R-:W1:Y:S03]  /*7ba0*/  LDSM.16.M88.4 R20, [R223+0x1000] ;  /* 0x00100000df14783b */ /* 0x000e660000000200 */
[C---:B------:R-:W-:Y:S08]  /*7bb0*/  HMMA.16816.F32 R196, R24.reuse, R32, R196 ;  /* 0x0000002018c4723c */ /* 0x040ff000000018c4 */
[----:B------:R-:W-:Y:S01]  /*7bc0*/  HMMA.16816.F32 R184, R24, R34, R184 ;  /* 0x0000002218b8723c */ /* 0x000fe200000018b8 */
[----:B------:R-:W-:Y:S07]  /*7bd0*/  LDSM.16.M88.4 R24, [R222+0x4000] ;  /* 0x00400000de18783b */ /* 0x000fee0000000200 */
[C---:B------:R-:W-:Y:S08]  /*7be0*/  HMMA.16816.F32 R176, R16.reuse, R140, R208 ;  /* 0x0000008c10b0723c */ /* 0x040ff000000018d0 */
[C---:B------:R-:W-:Y:S08]  /*7bf0*/  HMMA.16816.F32 R140, R16.reuse, R142, R204 ;  /* 0x0000008e108c723c */ /* 0x040ff000000018cc */
[C---:B------:R-:W-:Y:S08]  /*7c00*/  HMMA.16816.F32 R32, R16.reuse, R136, R196 ;  /* 0x000000881020723c */ /* 0x040ff000000018c4 */
[----:B------:R-:W-:Y:S01]  /*7c10*/  HMMA.16816.F32 R184, R16, R138, R184 ;  /* 0x0000008a10b8723c */ /* 0x000fe200000018b8 */
[----:B------:R-:W2:Y:S04]  /*7c20*/  LDSM.16.M88.4 R136, [R221+0x9000] ;  /* 0x00900000dd88783b */ /* 0x000ea80000000200 */
[----:B------:R-:W-:Y:S03]  /*7c30*/  LDSM.16.M88.4 R16, [R220+0x4000] ;  /* 0x00400000dc10783b */ /* 0x000fe60000000200 */
[C---:B-1----:R-:W-:Y:S08]  /*7c40*/  HMMA.16816.F32 R192, R4.reuse, R20, R192 ;  /* 0x0000001404c0723c */ /* 0x042ff000000018c0 */
[C---:B------:R-:W-:Y:S08]  /*7c50*/  HMMA.16816.F32 R200, R4.reuse, R22, R200 ;  /* 0x0000001604c8723c */ /* 0x040ff000000018c8 */
[C---:B------:R-:W-:Y:S08]  /*7c60*/  HMMA.16816.F32 R196, R4.reuse, R132, R188 ;  /* 0x0000008404c4723c */ /* 0x040ff000000018bc */
[----:B------:R-:W-:Y:S08]  /*7c70*/  HMMA.16816.F32 R204, R4, R134, R180 ;  /* 0x0000008604cc723c */ /* 0x000ff000000018b4 */
[C---:B------:R-:W-:Y:S08]  /*7c80*/  HMMA.16816.F32 R4, R28.reuse, R20, R176 ;  /* 0x000000141c04723c */ /* 0x040ff000000018b0 */
[C---:B------:R-:W-:Y:S01]  /*7c90*/  HMMA.16816.F32 R140, R28.reuse, R22, R140 ;  /* 0x000000161c8c723c */ /* 0x040fe2000000188c */
[----:B------:R-:W1:Y:S07]  /*7ca0*/  LDSM.16.M88.4 R20, [R222+0x6000] ;  /* 0x00600000de14783b */ /* 0x000e6e0000000200 */
[C---:B------:R-:W-:Y:S01]  /*7cb0*/  HMMA.16816.F32 R188, R28.reuse, R132, R32 ;  /* 0x000000841cbc723c */ /* 0x040fe20000001820 */
[----:B------:R-:W4:Y:S07]  /*7cc0*/  LDSM.16.M88.4 R32, [R219+0x1000] ;  /* 0x00100000db20783b */ /* 0x000f2e0000000200 */
[----:B------:R-:W-:Y:S08]  /*7cd0*/  HMMA.16816.F32 R184, R28, R134, R184 ;  /* 0x000000861cb8723c */ /* 0x000ff000000018b8 */
[C---:B--2---:R-:W-:Y:S01]  /*7ce0*/  HMMA.16816.F32 R132, R24.reuse, R136, R4 ;  /* 0x000000881884723c */ /* 0x044fe20000001804 */
[----:B------:R-:W2:Y:S07]  /*7cf0*/  LDSM.16.M88.4 R4, [R220+0x6000] ;  /* 0x00600000dc04783b */ /* 0x000eae0000000200 */
[----:B------:R-:W-:Y:S08]  /*7d00*/  HMMA.16816.F32 R140, R24, R138, R140 ;  /* 0x0000008a188c723c */ /* 0x000ff0000000188c */
[----:B-1----:R-:W-:Y:S08]  /*7d10*/  HMMA.16816.F32 R28, R20, R136, R192 ;  /* 0x00000088141c723c */ /* 0x002ff000000018c0 */
[----:B----4-:R-:W-:Y:S01]  /*7d20*/  HMMA.16816.F32 R176, R16, R32, R132 ;  /* 0x0000002010b0723c */ /* 0x010fe20000001884 */
[----:B------:R-:W1:Y:S07]  /*7d30*/  LDSM.16.M88.4 R132, [R221+0x9800] ;  /* 0x00980000dd84783b */ /* 0x000e6e0000000200 */
[----:B------:R-:W-:Y:S08]  /*7d40*/  HMMA.16816.F32 R180, R20, R138, R200 ;  /* 0x0000008a14b4723c */ /* 0x000ff000000018c8 */
[----:B--2---:R-:W-:Y:S01]  /*7d50*/  HMMA.16816.F32 R136, R4, R32, R28 ;  /* 0x000000200488723c */ /* 0x004fe2000000181c */
[----:B------:R-:W2:Y:S01]  /*7d60*/  LDSM.16.M88.4 R28, [R219+0x1800] ;  /* 0x00180000db1c783b */ /* 0x000ea20000000200 */
[----:B------:R-:W-:-:S06]  /*7d70*/  DEPBAR.LE SB0, 0x0 ;  /* 0x000080000000791a */ /* 0x000fcc0000000000 */
[----:B------:R-:W-:Y:S01]  /*7d80*/  FMUL.FTZ R176, R176, c[0x0][0x2ec] ;  /* 0x0000bb00b0b07a20 */ /* 0x000fe20000410000 */
[----:B------:R-:W-:Y:S01]  /*7d90*/  HMMA.16816.F32 R140, R16, R34, R140 ;  /* 0x00000022108c723c */ /* 0x000fe2000000188c */
[----:B------:R-:W-:Y:S02]  /*7da0*/  FMUL.FTZ R177, R177, c[0x0][0x2ec] ;  /* 0x0000bb00b1b17a20 */ /* 0x000fe40000410000 */
[----:B------:R-:W-:Y:S01]  /*7db0*/  FMUL.FTZ R178, R178, c[0x0][0x2ec] ;  /* 0x0000bb00b2b27a20 */ /* 0x000fe20000410000 */
[----:B------:R-:W4:Y:S01]  /*7dc0*/  MUFU.TANH R192, R176 ;  /* 0x000000b000c07308 */ /* 0x000f220000002400 */
[----:B------:R-:W-:-:S07]  /*7dd0*/  FMUL.FTZ R179, R179, c[0x0][0x2ec] ;  /* 0x0000bb00b3b37a20 */ /* 0x000fce0000410000 */
[----:B------:R-:W1:Y:S03]  /*7de0*/  MUFU.TANH R193, R177 ;  /* 0x000000b100c17308 */ /* 0x000e660000002400 */
[----:B------:R-:W-:Y:S02]  /*7df0*/  FMUL.FTZ R136, R136, c[0x0][0x2ec] ;  /* 0x0000bb0088887a20 */ /* 0x000fe40000410000 */
[----:B------:R-:W-:Y:S02]  /*7e00*/  FMUL.FTZ R137, R137, c[0x0][0x2ec] ;  /* 0x0000bb0089897a20 */ /* 0x000fe40000410000 */
[----:B------:R-:W-:Y:S01]  /*7e10*/  FMUL.FTZ R138, R138, c[0x0][0x2ec] ;  /* 0x0000bb008a8a7a20 */ /* 0x000fe20000410000 */
[----:B------:R-:W1:Y:S01]  /*7e20*/  MUFU.TANH R195, R178 ;  /* 0x000000b200c37308 */ /* 0x000e620000002400 */
[----:B------:R-:W-:-:S03]  /*7e30*/  FMUL.FTZ R139, R139, c[0x0][0x2ec] ;  /* 0x0000bb008b8b7a20 */ /* 0x000fc60000410000 */
[----:B------:R-:W-:Y:S02]  /*7e40*/  FMUL.FTZ R13, R140, c[0x0][0x2ec] ;  /* 0x0000bb008c0d7a20 */ /* 0x000fe40000410000 */
[----:B------:R-:W-:Y:S02]  /*7e50*/  FMUL.FTZ R140, R141, c[0x0][0x2ec] ;  /* 0x0000bb008d8c7a20 */ /* 0x000fe40000410000 */
[----:B------:R5:W1:Y:S01]  /*7e60*/  MUFU.TANH R194, R179 ;  /* 0x000000b300c27308 */ /* 0x000a620000002400 */
[----:B------:R-:W-:Y:S02]  /*7e70*/  FMUL.FTZ R141, R143, c[0x0][0x2ec] ;  /* 0x0000bb008f8d7a20 */ /* 0x000fe40000410000 */
[----:B------:R-:W-:-:S05]  /*7e80*/  FMUL.FTZ R142, R142, c[0x0][0x2ec] ;  /* 0x0000bb008e8e7a20 */ /* 0x000fca0000410000 */
[----:B------:R-:W1:Y:S01]  /*7e90*/  MUFU.TANH R200, R137 ;  /* 0x0000008900c87308 */ /* 0x000e620000002400 */
[----:B-----5:R-:W-:Y:S07]  /*7ea0*/  HMMA.16816.F32 R176, R4, R34, R180 ;  /* 0x0000002204b0723c */ /* 0x020fee00000018b4 */
[----:B------:R-:W2:Y:S01]  /*7eb0*/  MUFU.TANH R180, R136 ;  /* 0x0000008800b47308 */ /* 0x000ea20000002400 */
[C---:B-1----:R-:W-:Y:S07]  /*7ec0*/  HMMA.16816.F32 R32, R24.reuse, R132, R188 ;  /* 0x000000841820723c */ /* 0x042fee00000018bc */
[----:B------:R-:W1:Y:S01]  /*7ed0*/  MUFU.TANH R181, R138 ;  /* 0x0000008a00b57308 */ /* 0x000e620000002400 */
[----:B------:R-:W-:Y:S07]  /*7ee0*/  HMMA.16816.F32 R24, R24, R134, R184 ;  /* 0x000000861818723c */ /* 0x000fee00000018b8 */
[----:B------:R5:W1:Y:S01]  /*7ef0*/  MUFU.TANH R183, R139 ;  /* 0x0000008b00b77308 */ /* 0x000a620000002400 */
[----:B------:R-:W-:-:S07]  /*7f00*/  FMUL.FTZ R143, R176, c[0x0][0x2ec] ;  /* 0x0000bb00b08f7a20 */ /* 0x000fce0000410000 */
[----:B------:R-:W1:Y:S01]  /*7f10*/  MUFU.TANH R13, R13 ;  /* 0x0000000d000d7308 */ /* 0x000e620000002400 */
[----:B------:R-:W-:Y:S02]  /*7f20*/  FMUL.FTZ R176, R177, c[0x0][0x2ec] ;  /* 0x0000bb00b1b07a20 */ /* 0x000fe40000410000 */
[----:B------:R-:W-:Y:S02]  /*7f30*/  FMUL.FTZ R178, R178, c[0x0][0x2ec] ;  /* 0x0000bb00b2b27a20 */ /* 0x000fe40000410000 */
[----:B------:R-:W-:Y:S01]  /*7f40*/  FMUL.FTZ R179, R179, c[0x0][0x2ec] ;  /* 0x0000bb00b3b37a20 */ /* 0x000fe20000410000 */
[----:B--2---:R-:W-:Y:S02]  /*7f50*/  HMMA.16816.F32 R32, R16, R28, R32 ;  /* 0x0000001c1020723c */ /* 0x004fe40000001820 */
[----:B------:R-:W2:Y:S06]  /*7f60*/  MUFU.TANH R140, R140 ;  /* 0x0000008c008c7308 */ /* 0x000eac0000002400 */
[C---:B-----5:R-:W-:Y:S02]  /*7f70*/  HMMA.16816.F32 R136, R20.reuse, R132, R196 ;  /* 0x000000841488723c */ /* 0x060fe400000018c4 */
[----:B------:R-:W1:Y:S06]  /*7f80*/  MUFU.TANH R142, R142 ;  /* 0x0000008e008e7308 */ /* 0x000e6c0000002400 */
[----:B------:R-:W-:Y:S02]  /*7f90*/  HMMA.16816.F32 R20, R20, R134, R204 ;  /* 0x000000861414723c */ /* 0x000fe400000018cc */
[----:B------:R-:W1:Y:S06]  /*7fa0*/  MUFU.TANH R141, R141 ;  /* 0x0000008d008d7308 */ /* 0x000e6c0000002400 */
[----:B------:R-:W-:Y:S01]  /*7fb0*/  HMMA.16816.F32 R16, R16, R30, R24 ;  /* 0x0000001e1010723c */ /* 0x000fe20000001818 */
[----:B------:R-:W-:Y:S01]  /*7fc0*/  FMUL.FTZ R34, R34, c[0x0][0x2ec] ;  /* 0x0000bb0022227a20 */ /* 0x000fe20000410000 */
[----:B------:R-:W1:Y:S06]  /*7fd0*/  MUFU.TANH R143, R143 ;  /* 0x0000008f008f7308 */ /* 0x000e6c0000002400 */
[C---:B------:R-:W-:Y:S02]  /*7fe0*/  HMMA.16816.F32 R136, R4.reuse, R28, R136 ;  /* 0x0000001c0488723c */ /* 0x040fe40000001888 */
[----:B------:R-:W1:Y:S05]  /*7ff0*/  MUFU.TANH R176, R176 ;  /* 0x000000b000b07308 */ /* 0x000e6a0000002400 */
[----:B------:R-:W-:Y:S01]  /*8000*/  FMUL.FTZ R28, R32, c[0x0][0x2ec] ;  /* 0x0000bb00201c7a20 */ /* 0x000fe20000410000 */
[----:B------:R-:W-:Y:S01]  /*8010*/  HMMA.16816.F32 R4, R4, R30, R20 ;  /* 0x0000001e0404723c */ /* 0x000fe20000001814 */
[----:B------:R-:W-:Y:S01]  /*8020*/  FMUL.FTZ R32, R35, c[0x0][0x2ec] ;  /* 0x0000bb0023207a20 */ /* 0x000fe20000410000 */
[----:B------:R-:W1:Y:S01]  /*8030*/  MUFU.TANH R188, R178 ;  /* 0x000000b200bc7308 */ /* 0x000e620000002400 */
[----:B------:R-:W-:-:S05]  /*8040*/  FMUL.FTZ R29, R33, c[0x0][0x2ec] ;  /* 0x0000bb00211d7a20 */ /* 0x000fca0000410000 */
[----:B------:R-:W-:Y:S02]  /*8050*/  FMUL.FTZ R16, R16, c[0x0][0x2ec] ;  /* 0x0000bb0010107a20 */ /* 0x000fe40000410000 */
[----:B------:R-:W-:Y:S01]  /*8060*/  FMUL.FTZ R19, R19, c[0x0][0x2ec] ;  /* 0x0000bb0013137a20 */ /* 0x000fe20000410000 */
[----:B------:R-:W1:Y:S05]  /*8070*/  MUFU.TANH R184, R179 ;  /* 0x000000b300b87308 */ /* 0x000e6a0000002400 */
[----:B------:R-:W-:Y:S02]  /*8080*/  FMUL.FTZ R35, R136, c[0x0][0x2ec] ;  /* 0x0000bb0088237a20 */ /* 0x000fe40000410000 */
[----:B------:R-:W-:Y:S01]  /*8090*/  FMUL.FTZ R132, R137, c[0x0][0x2ec] ;  /* 0x0000bb0089847a20 */ /* 0x000fe20000410000 */
[----:B------:R5:W1:Y:S01]  /*80a0*/  MUFU.TANH R21, R16 ;  /* 0x0000001000157308 */ /* 0x000a620000002400 */
[----:B------:R-:W-:-:S02]  /*80b0*/  FMUL.FTZ R133, R138, c[0x0][0x2ec] ;  /* 0x0000bb008a857a20 */ /* 0x000fc40000410000 */
[----:B------:R-:W-:Y:S02]  /*80c0*/  FMUL.FTZ R135, R139, c[0x0][0x2ec] ;  /* 0x0000bb008b877a20 */ /* 0x000fe40000410000 */
[----:B------:R-:W-:Y:S02]  /*80d0*/  FMUL.FTZ R4, R4, c[0x0][0x2ec] ;  /* 0x0000bb0004047a20 */ /* 0x000fe40000410000 */
[----:B------:R-:W-:Y:S01]  /*80e0*/  FMUL.FTZ R5, R5, c[0x0][0x2ec] ;  /* 0x0000bb0005057a20 */ /* 0x000fe20000410000 */
[----:B------:R-:W1:Y:S01]  /*80f0*/  MUFU.TANH R28, R28 ;  /* 0x0000001c001c7308 */ /* 0x000e620000002400 */
[----:B------:R-:W-:Y:S02]  /*8100*/  FMUL.FTZ R6, R6, c[0x0][0x2ec] ;  /* 0x0000bb0006067a20 */ /* 0x000fe40000410000 */
[----:B------:R-:W-:Y:S02]  /*8110*/  FMUL.FTZ R7, R7, c[0x0][0x2ec] ;  /* 0x0000bb0007077a20 */ /* 0x000fe40000410000 */
[----:B-----5:R-:W-:-:S03]  /*8120*/  FMUL.FTZ R16, R17, c[0x0][0x2ec] ;  /* 0x0000bb0011107a20 */ /* 0x020fc60000410000 */
[----:B------:R-:W1:Y:S01]  /*8130*/  MUFU.TANH R29, R29 ;  /* 0x0000001d001d7308 */ /* 0x000e620000002400 */
[----:B------:R-:W-:-:S07]  /*8140*/  FMUL.FTZ R17, R18, c[0x0][0x2ec] ;  /* 0x0000bb0012117a20 */ /* 0x000fce0000410000 */
[----:B------:R-:W1:Y:S08]  /*8150*/  MUFU.TANH R34, R34 ;  /* 0x0000002200227308 */ /* 0x000e700000002400 */
        /* <DEDUP_REMOVED lines=11> */
[----:B------:R3:W1:Y:S01]  /*8210*/  MUFU.TANH R33, R7 ;  /* 0x0000000700217308 */ /* 0x0006620000002400 */
[----:B------:R-:W-:Y:S06]  /*8220*/  BAR.SYNC.DEFER_BLOCKING 0x0 ;  /* 0x0000000000007b1d */ /* 0x000fec0000010000 */
[----:B------:R-:W-:Y:S05]  /*8230*/  @!P3 BRA `(.L_x_1179) ;  /* 0x000002e00000b947 */ /* 0x000fea0003800000 */
[----:B--2-4-:R-:W2:Y:S04]  /*8240*/  LDL.64 R236, [R1+0x20] ;  /* 0x0000200001ec7983 */ /* 0x014ea80000100a00 */
[----:B------:R-:W4:Y:S01]  /*8250*/  LDL.64 R240, [R1+0x18] ;  /* 0x0000180001f07983 */ /* 0x000f220000100a00 */
[----:B------:R-:W-:Y:S01]  /*8260*/  IADD3 R0, R244, -0x4, RZ ;  /* 0xfffffffcf4007810 */ /* 0x000fe20007ffe0ff */
[----:B------:R-:W-:Y:S01]  /*8270*/  IMAD.MOV.U32 R243, RZ, RZ, c[0x0][0x198] ;  /* 0x00006600fff37624 */ /* 0x000fe200078e00ff */
[----:B------:R-:W-:Y:S01]  /*8280*/  BSSY B0, `(.L_x_1180) ;  /* 0x0000028000007945 */ /* 0x000fe20003800000 */
[----:B------:R3:W-:Y:S01]  /*8290*/  @P2 STS.128 [R224+0x8000], RZ ;  /* 0x008000ffe0002388 */ /* 0x0007e20000000c00 */
[----:B------:R-:W-:Y:S01]  /*82a0*/  SHF.R.S32.HI R2, RZ, 0x1f, R0 ;  /* 0x0000001fff027819 */ /* 0x000fe20000011400 */
[----:B---3--:R-:W-:-:S04]  /*82b0*/  IMAD.WIDE.U32 R4, R0, c[0x0][0x198], RZ ;  /* 0x0000660000047a25 */ /* 0x008fc800078e00ff */
[----:B------:R-:W-:Y:S02]  /*82c0*/  IMAD R2, R2, c[0x0][0x198], RZ ;  /* 0x0000660002027a24 */ /* 0x000fe400078e02ff */
[----:B------:R-:W-:Y:S02]  /*82d0*/  IMAD.SHL.U32 R243, R243, 0x10, RZ ;  /* 0x00000010f3f37824 */ /* 0x000fe400078e00ff */
[----:B------:R-:W-:-:S04]  /*82e0*/  IMAD R2, R0, c[0x0][0x19c], R2 ;  /* 0x0000670000027a24 */ /* 0x000fc800078e0202 */
[----:B------:R-:W-:Y:S01]  /*82f0*/  IMAD.IADD R3, R5, 0x1, R2 ;  /* 0x0000000105037824 */ /* 0x000fe200078e0202 */
[----:B--2---:R-:W-:-:S04]  /*8300*/  LEA R0, P0, R4, R236, 0x5 ;  /* 0x000000ec04007211 */ /* 0x004fc800078028ff */
[----:B------:R-:W-:Y:S02]  /*8310*/  IADD3 R2, P5, R243, R0, RZ ;  /* 0x00000000f3027210 */ /* 0x000fe40007fbe0ff */
[----:B----4-:R-:W-:Y:S02]  /*8320*/  LEA.HI.X R3, R4, R241, R3, 0x5, P0 ;  /* 0x000000f104037211 */ /* 0x010fe400000f2c03 */
        /* <DEDUP_REMOVED lines=29> */
.L_x_1181:
[----:B------:R-:W-:Y:S05]  /*8500*/  BSYNC B0 ;  /* 0x0000000000007941 */ /* 0x000fea0003800000 */
.L_x_1180:
[----:B------:R-:W0:Y:S02]  /*8510*/  LDGDEPBAR ;  /* 0x00000000000079af */ /* 0x000e240000000000 */
.L_x_1179:
[----:B--2-4-:R-:W-:-:S04]  /*8520*/  LEA R0, R226, R245, 0x5 ;  /* 0x000000f5e2007211 */ /* 0x014fc800078e28ff */
[C---:B------:R-:W-:Y:S02]  /*8530*/  IADD3 R3, R0.reuse, 0x1, RZ ;  /* 0x0000000100037810 */ /* 0x040fe40007ffe0ff */
[CC--:B------:R-:W-:Y:S02]  /*8540*/  ISETP.GE.AND P4, PT, R0.reuse, R10.reuse, PT ;  /* 0x0000000a0000720c */ /* 0x0c0fe40003f86270 */
[----:B------:R-:W-:Y:S02]  /*8550*/  ISETP.GE.AND P0, PT, R3, R10, PT ;  /* 0x0000000a0300720c */ /* 0x000fe40003f06270 */
[----:B------:R-:W-:Y:S02]  /*8560*/  IADD3 R8, R0, 0x8, RZ ;  /* 0x0000000800087810 */ /* 0x000fe40007ffe0ff */
[----:B------:R-:W-:Y:S02]  /*8570*/  FSEL R2, R192, -INF , !P4 ;  /* 0xff800000c0027808 */ /* 0x000fe40006000000 */
[----:B------:R-:W-:-:S02]  /*8580*/  IADD3 R20, R0, 0x9, RZ ;  /* 0x0000000900147810 */ /* 0x000fc40007ffe0ff */
[----:B---3--:R-:W-:Y:S02]  /*8590*/  FSEL R5, R193, -INF , !P0 ;  /* 0xff800000c1057808 */ /* 0x008fe40004000000 */
[----:B------:R-:W-:Y:S02]  /*85a0*/  ISETP.GE.AND P4, PT, R8, R10, PT ;  /* 0x0000000a0800720c */ /* 0x000fe40003f86270 */
[----:B------:R-:W-:Y:S02]  /*85b0*/  FMNMX.FTZ R4, R233, R2, !PT ;  /* 0x00000002e9047209 */ /* 0x000fe40007810000 */
[----:B------:R-:W-:Y:S02]  /*85c0*/  ISETP.GE.AND P0, PT, R20, R10, PT ;  /* 0x0000000a1400720c */ /* 0x000fe40003f06270 */
[C---:B------:R-:W-:Y:S02]  /*85d0*/  IADD3 R25, R0.reuse, 0x11, RZ ;  /* 0x0000001100197810 */ /* 0x040fe40007ffe0ff */
[----:B------:R-:W-:-:S02]  /*85e0*/  IADD3 R23, R0, 0x10, RZ ;  /* 0x0000001000177810 */ /* 0x000fc40007ffe0ff */
[----:B-1----:R-:W-:Y:S02]  /*85f0*/  FSEL R13, R13, -INF , !P4 ;  /* 0xff8000000d0d7808 */ /* 0x002fe40006000000 */
[----:B------:R-:W-:Y:S02]  /*8600*/  FMNMX.FTZ R4, R5, R4, !PT ;  /* 0x0000000405047209 */ /* 0x000fe40007810000 */
[----:B------:R-:W-:Y:S02]  /*8610*/  FSEL R7, R140, -INF , !P0 ;  /* 0xff8000008c077808 */ /* 0x000fe40004000000 */
[-C--:B------:R-:W-:Y:S02]  /*8620*/  ISETP.GE.AND P0, PT, R25, R10.reuse, PT ;  /* 0x0000000a1900720c */ /* 0x080fe40003f06270 */
[----:B------:R-:W-:Y:S02]  /*8630*/  IADD3 R26, R0, 0x19, RZ ;  /* 0x00000019001a7810 */ /* 0x000fe40007ffe0ff */
[----:B------:R-:W-:-:S02]  /*8640*/  ISETP.GE.AND P4, PT, R23, R10, PT ;  /* 0x0000000a1700720c */ /* 0x000fc40003f86270 */
[----:B------:R-:W-:Y:S02]  /*8650*/  FMNMX.FTZ R4, R13, R4, !PT ;  /* 0x000000040d047209 */ /* 0x000fe40007810000 */
[----:B------:R-:W-:Y:S02]  /*8660*/  FSEL R138, R29, -INF , !P0 ;  /* 0xff8000001d8a7808 */ /* 0x000fe40004000000 */
[----:B------:R-:W-:Y:S02]  /*8670*/  ISETP.GE.AND P0, PT, R26, R10, PT ;  /* 0x0000000a1a00720c */ /* 0x000fe40003f06270 */
[----:B------:R-:W-:Y:S02]  /*8680*/  IADD3 R24, R0, 0x18, RZ ;  /* 0x0000001800187810 */ /* 0x000fe40007ffe0ff */
[----:B------:R-:W-:Y:S02]  /*8690*/  FSEL R139, R28, -INF , !P4 ;  /* 0xff8000001c8b7808 */ /* 0x000fe40006000000 */
[----:B------:R-:W-:-:S02]  /*86a0*/  FMNMX.FTZ R4, R7, R4, !PT ;  /* 0x0000000407047209 */ /* 0x000fc40007810000 */
[----:B------:R-:W-:Y:S02]  /*86b0*/  FSEL R182, R16, -INF , !P0 ;  /* 0xff80000010b67808 */ /* 0x000fe40004000000 */
[----:B------:R-:W-:Y:S02]  /*86c0*/  ISETP.GE.AND P0, PT, R0, R9, PT ;  /* 0x000000090000720c */ /* 0x000fe40003f06270 */
[----:B------:R-:W-:Y:S02]  /*86d0*/  ISETP.GE.AND P4, PT, R24, R10, PT ;  /* 0x0000000a1800720c */ /* 0x000fe40003f86270 */
[----:B------:R-:W-:Y:S02]  /*86e0*/  FMNMX.FTZ R136, R139, R4, !PT ;  /* 0x000000048b887209 */ /* 0x000fe40007810000 */
[----:B------:R-:W-:Y:S02]  /*86f0*/  FSEL R4, R195, -INF , !P0 ;  /* 0xff800000c3047808 */ /* 0x000fe40004000000 */
[----:B------:R-:W-:-:S02]  /*8700*/  FSEL R137, R21, -INF , !P4 ;  /* 0xff80000015897808 */ /* 0x000fc40006000000 */
[----:B------:R-:W-:Y:S02]  /*8710*/  FMNMX.FTZ R136, R138, R136, !PT ;  /* 0x000000888a887209 */ /* 0x000fe40007810000 */
[----:B------:R-:W-:Y:S02]  /*8720*/  ISETP.GE.AND P0, PT, R3, R9, PT ;  /* 0x000000090300720c */ /* 0x000fe40003f06270 */
[----:B------:R-:W-:Y:S02]  /*8730*/  FMNMX.FTZ R136, R137, R136, !PT ;  /* 0x0000008889887209 */ /* 0x000fe40007810000 */
[----:B------:R-:W-:Y:S02]  /*8740*/  FSEL R19, R194, -INF , !P0 ;  /* 0xff800000c2137808 */ /* 0x000fe40004000000 */
[C---:B------:R-:W-:Y:S02]  /*8750*/  ISETP.GE.AND P4, PT, R0.reuse, R11, PT ;  /* 0x0000000b0000720c */ /* 0x040fe40003f86270 */
[----:B------:R-:W-:-:S02]  /*8760*/  ISETP.GE.AND P0, PT, R0, R12, PT ;  /* 0x0000000c0000720c */ /* 0x000fc40003f06270 */
[-C--:B------:R-:W-:Y:S02]  /*8770*/  ISETP.GE.AND P5, PT, R8, R9.reuse, PT ;  /* 0x000000090800720c */ /* 0x080fe40003fa6270 */
        /* <DEDUP_REMOVED lines=19> */
[----:B------:R-:W-:Y:S02]  /*88b0*/  FSEL R6, R180, -INF , !P4 ;  /* 0xff800000b4067808 */ /* 0x000fe40006000000 */
[----:B------:R-:W-:Y:S02]  /*88c0*/  ISETP.GE.AND P5, PT, R3, R11, PT ;  /* 0x0000000b0300720c */ /* 0x000fe40003fa6270 */
[----:B------:R-:W-:Y:S02]  /*88d0*/  FSEL R181, R22, -INF , !P6 ;  /* 0xff80000016b57808 */ /* 0x000fe40007000000 */
[----:B------:R-:W-:Y:S02]  /*88e0*/  FMNMX.FTZ R0, R177, R0, !PT ;  /* 0x00000000b1007209 */ /* 0x000fe40007810000 */
[----:B------:R-:W-:-:S02]  /*88f0*/  ISETP.GE.AND P4, PT, R3, R12, PT ;  /* 0x0000000c0300720c */ /* 0x000fc40003f86270 */
[-C--:B------:R-:W-:Y:S02]  /*8900*/  ISETP.GE.AND P6, PT, R8, R11.reuse, PT ;  /* 0x0000000b0800720c */ /* 0x080fe40003fc6270 */
[----:B------:R-:W-:Y:S02]  /*8910*/  FSEL R17, R200, -INF , !P5 ;  /* 0xff800000c8117808 */ /* 0x000fe40006800000 */
[----:B------:R-:W-:Y:S02]  /*8920*/  FMNMX.FTZ R3, R227, R6, !PT ;  /* 0x00000006e3037209 */ /* 0x000fe40007810000 */
[----:B------:R-:W-:Y:S02]  /*8930*/  FMNMX.FTZ R0, R181, R0, !PT ;  /* 0x00000000b5007209 */ /* 0x000fe40007810000 */
[----:B-1----:R-:W-:Y:S02]  /*8940*/  FMNMX.FTZ R136, R136, R16, !PT ;  /* 0x0000001088887209 */ /* 0x002fe40007810000 */
[----:B------:R-:W-:Y:S01]  /*8950*/  ISETP.GE.AND P5, PT, R20, R11, PT ;  /* 0x0000000b1400720c */ /* 0x000fe20003fa6270 */
[----:B------:R-:W1:Y:S01]  /*8960*/  SHFL.BFLY PT, R28, R0, 0x2, 0x1f ;  /* 0x0c401f00001c7f89 */ /* 0x000e6200000e0000 */
[----:B------:R-:W-:-:S02]  /*8970*/  FSEL R16, R143, -INF , !P6 ;  /* 0xff8000008f107808 */ /* 0x000fc40007000000 */
[----:B------:R-:W-:Y:S01]  /*8980*/  FMNMX.FTZ R3, R17, R3, !PT ;  /* 0x0000000311037209 */ /* 0x000fe20007810000 */
[----:B------:R-:W2:Y:S01]  /*8990*/  SHFL.BFLY PT, R29, R136, 0x1, 0x1f ;  /* 0x0c201f00881d7f89 */ /* 0x000ea200000e0000 */
[----:B------:R-:W-:Y:S02]  /*89a0*/  FSEL R21, R183, -INF , !P4 ;  /* 0xff800000b7157808 */ /* 0x000fe40006000000 */
[----:B------:R-:W-:Y:S01]  /*89b0*/  ISETP.GE.AND P4, PT, R23, R11, PT ;  /* 0x0000000b1700720c */ /* 0x000fe20003f86270 */
[----:B------:R-:W-:Y:S01]  /*89c0*/  LDSM.16.MT88.4 R140, [R217+0xa000] ;  /* 0x00a00000d98c783b */ /* 0x000fe20000004200 */
[----:B------:R-:W-:Y:S02]  /*89d0*/  FSEL R22, R176, -INF , !P5 ;  /* 0xff800000b0167808 */ /* 0x000fe40006800000 */
[----:B------:R-:W-:Y:S02]  /*89e0*/  FMNMX.FTZ R3, R16, R3, !PT ;  /* 0x0000000310037209 */ /* 0x000fe40007810000 */
[----:B------:R-:W-:-:S02]  /*89f0*/  ISETP.GE.AND P6, PT, R25, R11, PT ;  /* 0x0000000b1900720c */ /* 0x000fc40003fc6270 */
[----:B------:R-:W-:Y:S02]  /*8a00*/  FSEL R176, R35, -INF , !P4 ;  /* 0xff80000023b07808 */ /* 0x000fe40006000000 */
[----:B------:R-:W-:Y:S02]  /*8a10*/  FMNMX.FTZ R3, R22, R3, !PT ;  /* 0x0000000316037209 */ /* 0x000fe40007810000 */
[----:B------:R-:W-:Y:S02]  /*8a20*/  ISETP.GE.AND P5, PT, R24, R11, PT ;  /* 0x0000000b1800720c */ /* 0x000fe40003fa6270 */
[----:B------:R-:W-:Y:S02]  /*8a30*/  ISETP.GE.AND P0, PT, R8, R12, PT ;  /* 0x0000000c0800720c */ /* 0x000fe40003f06270 */
[----:B------:R-:W-:Y:S02]  /*8a40*/  FSEL R180, R132, -INF , !P6 ;  /* 0xff80000084b47808 */ /* 0x000fe40007000000 */
[----:B------:R-:W-:-:S02]  /*8a50*/  FMNMX.FTZ R3, R176, R3, !PT ;  /* 0x00000003b0037209 */ /* 0x000fc40007810000 */
[----:B------:R-:W-:Y:S02]  /*8a60*/  FMNMX.FTZ R8, R225, R14, !PT ;  /* 0x0000000ee1087209 */ /* 0x000fe40007810000 */
[----:B------:R-:W-:Y:S02]  /*8a70*/  FSEL R183, R27, -INF , !P5 ;  /* 0xff8000001bb77808 */ /* 0x000fe40006800000 */
[----:B------:R-:W-:Y:S02]  /*8a80*/  ISETP.GE.AND P4, PT, R20, R12, PT ;  /* 0x0000000c1400720c */ /* 0x000fe40003f86270 */
[----:B------:R-:W-:Y:S02]  /*8a90*/  FMNMX.FTZ R27, R180, R3, !PT ;  /* 0x00000003b41b7209 */ /* 0x000fe40007810000 */
        /* <DEDUP_REMOVED lines=8> */
[----:B-1----:R-:W-:Y:S02]  /*8b20*/  FMNMX.FTZ R0, R28, R0, !PT ;  /* 0x000000001c007209 */ /* 0x002fe40007810000 */
[-C--:B------:R-:W-:Y:S02]  /*8b30*/  ISETP.GE.AND P4, PT, R24, R12.reuse, PT ;  /* 0x0000000c1800720c */ /* 0x080fe40003f86270 */
[----:B------:R-:W-:Y:S02]  /*8b40*/  FSEL R190, R135, -INF , !P5 ;  /* 0xff80000087be7808 */ /* 0x000fe40006800000 */
[----:B------:R-:W-:Y:S01]  /*8b50*/  FMNMX.FTZ R3, R188, R3, !PT ;  /* 0x00000003bc037209 */ /* 0x000fe20007810000 */
[----:B------:R-:W1:Y:S01]  /*8b60*/  SHFL.BFLY PT, R135, R0, 0x1, 0x1f ;  /* 0x0c201f0000877f89 */ /* 0x000e6200000e0000 */
[----:B------:R-:W-:Y:S02]  /*8b70*/  ISETP.GE.AND P0, PT, R26, R12, PT ;  /* 0x0000000c1a00720c */ /* 0x000fe40003f06270 */
[----:B------:R-:W-:-:S02]  /*8b80*/  FSEL R192, R31, -INF , !P4 ;  /* 0xff8000001fc07808 */ /* 0x000fc40006000000 */
[----:B------:R-:W-:Y:S02]  /*8b90*/  FMNMX.FTZ R3, R190, R3, !PT ;  /* 0x00000003be037209 */ /* 0x000fe40007810000 */
[----:B------:R-:W-:Y:S02]  /*8ba0*/  FSEL R191, R33, -INF , !P0 ;  /* 0xff80000021bf7808 */ /* 0x000fe40004000000 */
[----:B------:R-:W-:Y:S02]  /*8bb0*/  FMNMX.FTZ R3, R192, R3, !PT ;  /* 0x00000003c0037209 */ /* 0x000fe40007810000 */
[----:B------:R-:W-:Y:S02]  /*8bc0*/  ISETP.GE.AND P6, PT, R26, R11, PT ;  /* 0x0000000b1a00720c */ /* 0x000fe40003fc6270 */
[----:B--2---:R-:W-:Y:S02]  /*8bd0*/  FMNMX.FTZ R136, R136, R29, !PT ;  /* 0x0000001d88887209 */ /* 0x004fe40007810000 */
[----:B------:R-:W-:-:S02]  /*8be0*/  FMNMX.FTZ R3, R191, R3, !PT ;  /* 0x00000003bf037209 */ /* 0x000fc40007810000 */
[----:B------:R-:W-:Y:S01]  /*8bf0*/  FSEL R189, R30, -INF , !P6 ;  /* 0xff8000001ebd7808 */ /* 0x000fe20007000000 */
[C---:B------:R-:W-:Y:S01]  /*8c00*/  FMUL.FTZ R8, R136.reuse, c[0x0][0x23c] ;  /* 0x00008f0088087a20 */ /* 0x040fe20000410000 */
[----:B------:R-:W-:Y:S01]  /*8c10*/  FMNMX.FTZ R27, R183, R27, !PT ;  /* 0x0000001bb71b7209 */ /* 0x000fe20007810000 */
[----:B------:R-:W2:Y:S01]  /*8c20*/  SHFL.BFLY PT, R24, R3, 0x2, 0x1f ;  /* 0x0c401f0003187f89 */ /* 0x000ea200000e0000 */
[----:B------:R-:W-:Y:S02]  /*8c30*/  FSETP.NEU.FTZ.AND P6, PT, R136, -INF , PT ;  /* 0xff8000008800780b */ /* 0x000fe40003fdd000 */
[----:B------:R-:W-:Y:S01]  /*8c40*/  FMNMX.FTZ R134, R189, R27, !PT ;  /* 0x0000001bbd867209 */ /* 0x000fe20007810000 */
[----:B------:R-:W-:Y:S01]  /*8c50*/  LDSM.16.MT88.4 R28, [R215+0xa000] ;  /* 0x00a00000d71c783b */ /* 0x000fe20000004200 */
[----:B------:R-:W-:Y:S02]  /*8c60*/  FSEL R8, R8, RZ, P6 ;  /* 0x000000ff08087208 */ /* 0x000fe40003000000 */
[----:B-1----:R-:W-:Y:S01]  /*8c70*/  FMNMX.FTZ R135, R0, R135, !PT ;  /* 0x0000008700877209 */ /* 0x002fe20007810000 */
[----:B------:R-:W1:Y:S02]  /*8c80*/  SHFL.BFLY PT, R25, R134, 0x2, 0x1f ;  /* 0x0c401f0086197f89 */ /* 0x000e6400000e0000 */
[--C-:B------:R-:W-:Y:S01]  /*8c90*/  FFMA.FTZ R2, R2, c[0x0][0x23c], -R8.reuse ;  /* 0x00008f0002027a23 */ /* 0x100fe20000010808 */
[----:B------:R-:W-:Y:S01]  /*8ca0*/  FSETP.NEU.FTZ.AND P5, PT, R135, -INF , PT ;  /* 0xff8000008700780b */ /* 0x000fe20003fbd000 */
[----:B------:R-:W-:-:S02]  /*8cb0*/  FFMA.FTZ R13, R13, c[0x0][0x23c], -R8 ;  /* 0x00008f000d0d7a23 */ /* 0x000fc40000010808 */
[----:B------:R3:W-:Y:S01]  /*8cc0*/  MUFU.EX2 R211, R2 ;  /* 0x0000000200d37308 */ /* 0x0007e20000000800 */
[--C-:B------:R-:W-:Y:S02]  /*8cd0*/  FFMA.FTZ R5, R5, c[0x0][0x23c], -R8.reuse ;  /* 0x00008f0005057a23 */ /* 0x100fe40000010808 */
[----:B------:R-:W-:-:S05]  /*8ce0*/  FFMA.FTZ R7, R7, c[0x0][0x23c], -R8 ;  /* 0x00008f0007077a23 */ /* 0x000fca0000010808 */
[----:B------:R-:W-:Y:S01]  /*8cf0*/  MUFU.EX2 R209, R13 ;  /* 0x0000000d00d17308 */ /* 0x000fe20000000800 */
[----:B--2---:R-:W-:Y:S01]  /*8d00*/  FMNMX.FTZ R3, R24, R3, !PT ;  /* 0x0000000318037209 */ /* 0x004fe20007810000 */
[----:B---3--:R-:W-:-:S06]  /*8d10*/  FMUL.FTZ R2, R135, c[0x0][0x23c] ;  /* 0x00008f0087027a20 */ /* 0x008fcc0000410000 */
[----:B------:R2:W-:Y:S01]  /*8d20*/  MUFU.EX2 R210, R5 ;  /* 0x0000000500d27308 */ /* 0x0005e20000000800 */
[----:B-1----:R-:W-:Y:S02]  /*8d30*/  FMNMX.FTZ R134, R25, R134, !PT ;  /* 0x0000008619867209 */ /* 0x002fe40007810000 */
[----:B------:R-:W-:-:S03]  /*8d40*/  FSEL R2, R2, RZ, P5 ;  /* 0x000000ff02027208 */ /* 0x000fc60002800000 */
[----:B------:R-:W1:Y:S02]  /*8d50*/  SHFL.BFLY PT, R25, R134, 0x1, 0x1f ;  /* 0x0c201f0086197f89 */ /* 0x000e6400000e0000 */
[----:B------:R-:W3:Y:S01]  /*8d60*/  MUFU.EX2 R228, R7 ;  /* 0x0000000700e47308 */ /* 0x000ee20000000800 */
[--C-:B------:R-:W-:Y:S02]  /*8d70*/  FFMA.FTZ R4, R4, c[0x0][0x23c], -R2.reuse ;  /* 0x00008f0004047a23 */ /* 0x100fe40000010802 */
[--C-:B------:R-:W-:Y:S02]  /*8d80*/  FFMA.FTZ R15, R15, c[0x0][0x23c], -R2.reuse ;  /* 0x00008f000f0f7a23 */ /* 0x100fe40000010802 */
[--C-:B------:R-:W-:Y:S02]  /*8d90*/  FFMA.FTZ R19, R19, c[0x0][0x23c], -R2.reuse ;  /* 0x00008f0013137a23 */ /* 0x100fe40000010802 */
[----:B------:R-:W-:Y:S01]  /*8da0*/  FFMA.FTZ R18, R18, c[0x0][0x23c], -R2 ;  /* 0x00008f0012127a23 */ /* 0x000fe20000010802 */
[----:B------:R4:W-:Y:S01]  /*8db0*/  MUFU.EX2 R202, R4 ;  /* 0x0000000400ca7308 */ /* 0x0009e20000000800 */
[----:B--2---:R-:W-:-:S07]  /*8dc0*/  FSEL R5, R135, RZ, P5 ;  /* 0x000000ff87057208 */ /* 0x004fce0002800000 */
[----:B------:R-:W-:Y:S01]  /*8dd0*/  MUFU.EX2 R203, R15 ;  /* 0x0000000f00cb7308 */ /* 0x000fe20000000800 */
[----:B-1----:R-:W-:Y:S01]  /*8de0*/  FMNMX.FTZ R134, R134, R25, !PT ;  /* 0x0000001986867209 */ /* 0x002fe20007810000 */
[----:B----4-:R-:W1:Y:S06]  /*8df0*/  SHFL.BFLY PT, R4, R3, 0x1, 0x1f ;  /* 0x0c201f0003047f89 */ /* 0x010e6c00000e0000 */
[----:B------:R-:W-:Y:S01]  /*8e00*/  MUFU.EX2 R201, R19 ;  /* 0x0000001300c97308 */ /* 0x000fe20000000800 */
[C---:B------:R-:W-:Y:S01]  /*8e10*/  FSETP.NEU.FTZ.AND P4, PT, R134.reuse, -INF , PT ;  /* 0xff8000008600780b */ /* 0x040fe20003f9d000 */
[----:B------:R-:W-:Y:S01]  /*8e20*/  FMUL.FTZ R0, R134, c[0x0][0x23c] ;  /* 0x00008f0086007a20 */ /* 0x000fe20000410000 */
[----:B------:R-:W2:Y:S04]  /*8e30*/  LDSM.16.MT88.4 R24, [R213+0xa000] ;  /* 0x00a00000d518783b */ /* 0x000ea80000004200 */
[----:B------:R-:W-:Y:S01]  /*8e40*/  FSEL R0, R0, RZ, P4 ;  /* 0x000000ff00007208 */ /* 0x000fe20002000000 */
[----:B------:R3:W4:Y:S04]  /*8e50*/  MUFU.EX2 R208, R18 ;  /* 0x0000001200d07308 */ /* 0x0007280000000800 */
[----:B------:R-:W-:-:S02]  /*8e60*/  FFMA.FTZ R6, R6, c[0x0][0x23c], -R0 ;  /* 0x00008f0006067a23 */ /* 0x000fc40000010800 */
[--C-:B------:R-:W-:Y:S02]  /*8e70*/  FFMA.FTZ R17, R17, c[0x0][0x23c], -R0.reuse ;  /* 0x00008f0011117a23 */ /* 0x100fe40000010800 */
[----:B------:R5:W-:Y:S01]  /*8e80*/  MUFU.EX2 R198, R6 ;  /* 0x0000000600c67308 */ /* 0x000be20000000800 */
[--C-:B------:R-:W-:Y:S02]  /*8e90*/  FFMA.FTZ R16, R16, c[0x0][0x23c], -R0.reuse ;  /* 0x00008f0010107a23 */ /* 0x100fe40000010800 */
[----:B------:R-:W-:Y:S01]  /*8ea0*/  FFMA.FTZ R22, R22, c[0x0][0x23c], -R0 ;  /* 0x00008f0016167a23 */ /* 0x000fe20000010800 */
[----:B-1----:R-:W-:-:S04]  /*8eb0*/  FMNMX.FTZ R3, R3, R4, !PT ;  /* 0x0000000403037209 */ /* 0x002fc80007810000 */
[----:B------:R1:W-:Y:S01]  /*8ec0*/  MUFU.EX2 R197, R17 ;  /* 0x0000001100c57308 */ /* 0x0003e20000000800 */
[----:B------:R-:W-:Y:S02]  /*8ed0*/  FSEL R4, R136, RZ, P6 ;  /* 0x000000ff88047208 */ /* 0x000fe40003000000 */
[C---:B------:R-:W-:Y:S01]  /*8ee0*/  FSETP.NEU.FTZ.AND P0, PT, R3.reuse, -INF , PT ;  /* 0xff8000000300780b */ /* 0x040fe20003f1d000 */
[----:B------:R-:W-:Y:S01]  /*8ef0*/  FMUL.FTZ R13, R3, c[0x0][0x23c] ;  /* 0x00008f00030d7a20 */ /* 0x000fe20000410000 */
[----:B---3--:R-:W-:Y:S01]  /*8f00*/  F2FP.PACK_AB R18, R228, R209 ;  /* 0x000000d1e412723e */ /* 0x008fe200000000ff */
[----:B------:R-:W-:Y:S01]  /*8f10*/  FADD.FTZ R4, R233, -R4 ;  /* 0x80000004e9047221 */ /* 0x000fe20000010000 */
[----:B----4-:R-:W-:Y:S01]  /*8f20*/  F2FP.PACK_AB R19, R208, R203 ;  /* 0x000000cbd013723e */ /* 0x010fe200000000ff */
[----:B------:R3:W-:Y:S01]  /*8f30*/  MUFU.EX2 R199, R16 ;  /* 0x0000001000c77308 */ /* 0x0007e20000000800 */
[----:B------:R-:W-:Y:S02]  /*8f40*/  FSEL R13, R13, RZ, P0 ;  /* 0x000000ff0d0d7208 */ /* 0x000fe40000000000 */
[----:B-----5:R-:W-:-:S03]  /*8f50*/  FSEL R6, R134, RZ, P4 ;  /* 0x000000ff86067208 */ /* 0x020fc60002000000 */
[--C-:B------:R-:W-:Y:S02]  /*8f60*/  FFMA.FTZ R21, R21, c[0x0][0x23c], -R13.reuse ;  /* 0x00008f0015157a23 */ /* 0x100fe4000001080d */
[--C-:B------:R-:W-:Y:S01]  /*8f70*/  FFMA.FTZ R20, R20, c[0x0][0x23c], -R13.reuse ;  /* 0x00008f0014147a23 */ /* 0x100fe2000001080d */
[----:B------:R-:W4:Y:S01]  /*8f80*/  MUFU.EX2 R200, R22 ;  /* 0x0000001600c87308 */ /* 0x000f220000000800 */
[--C-:B------:R-:W-:Y:S01]  /*8f90*/  FFMA.FTZ R14, R14, c[0x0][0x23c], -R13.reuse ;  /* 0x00008f000e0e7a23 */ /* 0x100fe2000001080d */
[----:B-1----:R-:W-:Y:S01]  /*8fa0*/  F2FP.PACK_AB R17, R201, R202 ;  /* 0x000000cac911723e */ /* 0x002fe200000000ff */
[----:B------:R-:W-:Y:S01]  /*8fb0*/  FFMA.FTZ R23, R23, c[0x0][0x23c], -R13 ;  /* 0x00008f0017177a23 */ /* 0x000fe2000001080d */
[----:B---3--:R-:W-:-:S04]  /*8fc0*/  F2FP.PACK_AB R16, R210, R211 ;  /* 0x000000d3d210723e */ /* 0x008fc800000000ff */
[----:B------:R1:W-:Y:S08]  /*8fd0*/  MUFU.EX2 R196, R21 ;  /* 0x0000001500c47308 */ /* 0x0003f00000000800 */
[----:B------:R3:W-:Y:S01]  /*8fe0*/  MUFU.EX2 R195, R20 ;  /* 0x0000001400c37308 */ /* 0x0007e20000000800 */
[----:B-1----:R-:W-:-:S07]  /*8ff0*/  FMUL.FTZ R21, R4, c[0x0][0x23c] ;  /* 0x00008f0004157a20 */ /* 0x002fce0000410000 */
[----:B------:R-:W-:Y:S01]  /*9000*/  MUFU.EX2 R194, R14 ;  /* 0x0000000e00c27308 */ /* 0x000fe20000000800 */
[----:B------:R-:W-:Y:S02]  /*9010*/  FADD.FTZ R4, R232, -R5 ;  /* 0x80000005e8047221 */ /* 0x000fe40000010000 */
[----:B------:R-:W-:Y:S01]  /*9020*/  FADD.FTZ R5, R227, -R6 ;  /* 0x80000006e3057221 */ /* 0x000fe20000010000 */
[----:B----4-:R-:W-:Y:S01]  /*9030*/  F2FP.PACK_AB R6, R200, R199 ;  /* 0x000000c7c806723e */ /* 0x010fe200000000ff */
[----:B---3--:R-:W-:Y:S01]  /*9040*/  FMUL.FTZ R20, R4, c[0x0][0x23c] ;  /* 0x00008f0004147a20 */ /* 0x008fe20000410000 */
[----:B------:R-:W-:Y:S01]  /*9050*/  FSEL R4, R3, RZ, P0 ;  /* 0x000000ff03047208 */ /* 0x000fe20000000000 */
[----:B------:R-:W-:Y:S01]  /*9060*/  FMUL.FTZ R5, R5, c[0x0][0x23c] ;  /* 0x00008f0005057a20 */ /* 0x000fe20000410000 */
[----:B------:R-:W1:Y:S03]  /*9070*/  MUFU.EX2 R193, R23 ;  /* 0x0000001700c17308 */ /* 0x000e660000000800 */
[----:B------:R-:W-:-:S04]  /*9080*/  FADD.FTZ R4, R225, -R4 ;  /* 0x80000004e1047221 */ /* 0x000fc80000010000 */
[----:B------:R-:W-:Y:S01]  /*9090*/  FMUL.FTZ R4, R4, c[0x0][0x23c] ;  /* 0x00008f0004047a20 */ /* 0x000fe20000410000 */
[----:B------:R3:W4:Y:S08]  /*90a0*/  MUFU.EX2 R15, R5 ;  /* 0x00000005000f7308 */ /* 0x0007300000000800 */
[----:B------:R5:W2:Y:S01]  /*90b0*/  MUFU.EX2 R14, R4 ;  /* 0x00000004000e7308 */ /* 0x000aa20000000800 */
[----:B-1----:R-:W-:-:S02]  /*90c0*/  F2FP.PACK_AB R7, R193, R195 ;  /* 0x000000c3c107723e */ /* 0x002fc400000000ff */
[----:B---3--:R-:W-:Y:S01]  /*90d0*/  F2FP.PACK_AB R5, R196, R194 ;  /* 0x000000c2c405723e */ /* 0x008fe200000000ff */
[----:B----4-:R-:W-:-:S04]  /*90e0*/  FMUL.FTZ R144, R144, R15 ;  /* 0x0000000f90907220 */ /* 0x010fc80000410000 */
[----:B------:R-:W1:Y:S01]  /*90f0*/  MUFU.EX2 R21, R21 ;  /* 0x0000001500157308 */ /* 0x000e620000000800 */
[-C--:B------:R-:W-:Y:S02]  /*9100*/  FMUL.FTZ R145, R145, R15.reuse ;  /* 0x0000000f91917220 */ /* 0x080fe40000410000 */
[-C--:B------:R-:W-:Y:S02]  /*9110*/  FMUL.FTZ R152, R152, R15.reuse ;  /* 0x0000000f98987220 */ /* 0x080fe40000410000 */
[----:B------:R-:W-:Y:S01]  /*9120*/  FMUL.FTZ R153, R153, R15 ;  /* 0x0000000f99997220 */ /* 0x000fe20000410000 */
[----:B-----5:R-:W-:Y:S01]  /*9130*/  F2FP.PACK_AB R4, R197, R198 ;  /* 0x000000c6c504723e */ /* 0x020fe200000000ff */
[-C--:B--2---:R-:W-:Y:S01]  /*9140*/  FMUL.FTZ R146, R146, R14.reuse ;  /* 0x0000000e92927220 */ /* 0x084fe20000410000 */
[----:B------:R-:W2:Y:S01]  /*9150*/  MUFU.EX2 R20, R20 ;  /* 0x0000001400147308 */ /* 0x000ea20000000800 */
[-C--:B------:R-:W-:Y:S02]  /*9160*/  FMUL.FTZ R147, R147, R14.reuse ;  /* 0x0000000e93937220 */ /* 0x080fe40000410000 */
[----:B------:R-:W-:-:S02]  /*9170*/  FMUL.FTZ R154, R154, R14 ;  /* 0x0000000e9a9a7220 */ /* 0x000fc40000410000 */
[----:B------:R-:W-:Y:S02]  /*9180*/  FMUL.FTZ R155, R155, R14 ;  /* 0x0000000e9b9b7220 */ /* 0x000fe40000410000 */
[----:B------:R-:W-:Y:S01]  /*9190*/  FMUL.FTZ R40, R40, R15 ;  /* 0x0000000f28287220 */ /* 0x000fe20000410000 */
[C---:B------:R-:W-:Y:S01]  /*91a0*/  HMMA.16816.F32 R204, R4.reuse, R24, R144 ;  /* 0x0000001804cc723c */ /* 0x040fe20000001890 */
[----:B------:R-:W3:Y:S01]  /*91b0*/  LDSM.16.MT88.4 R144, [R218+0xa000] ;  /* 0x00a00000da90783b */ /* 0x000ee20000004200 */
[-C--:B-1----:R-:W-:Y:S02]  /*91c0*/  FMUL.FTZ R148, R148, R21.reuse ;  /* 0x0000001594947220 */ /* 0x082fe40000410000 */
[-C--:B------:R-:W-:Y:S02]  /*91d0*/  FMUL.FTZ R149, R149, R21.reuse ;  /* 0x0000001595957220 */ /* 0x080fe40000410000 */
[----:B------:R-:W-:Y:S02]  /*91e0*/  FMUL.FTZ R156, R156, R21 ;  /* 0x000000159c9c7220 */ /* 0x000fe40000410000 */
[-C--:B--2---:R-:W-:Y:S01]  /*91f0*/  FMUL.FTZ R150, R150, R20.reuse ;  /* 0x0000001496967220 */ /* 0x084fe20000410000 */
[----:B------:R-:W-:Y:S01]  /*9200*/  HMMA.16816.F32 R152, R4, R26, R152 ;  /* 0x0000001a0498723c */ /* 0x000fe20000001898 */
[----:B------:R-:W-:-:S02]  /*9210*/  FMUL.FTZ R151, R151, R20 ;  /* 0x0000001497977220 */ /* 0x000fc40000410000 */
[----:B------:R-:W-:Y:S02]  /*9220*/  FMUL.FTZ R157, R157, R21 ;  /* 0x000000159d9d7220 */ /* 0x000fe40000410000 */
[-C--:B------:R-:W-:Y:S02]  /*9230*/  FMUL.FTZ R158, R158, R20.reuse ;  /* 0x000000149e9e7220 */ /* 0x080fe40000410000 */
[----:B------:R-:W-:Y:S01]  /*9240*/  FMUL.FTZ R159, R159, R20 ;  /* 0x000000149f9f7220 */ /* 0x000fe20000410000 */
[----:B------:R-:W-:Y:S01]  /*9250*/  HMMA.16816.F32 R148, R16, R24, R148 ;  /* 0x000000181094723c */ /* 0x000fe20000001894 */
[----:B------:R-:W-:Y:S02]  /*9260*/  FMUL.FTZ R41, R41, R15 ;  /* 0x0000000f29297220 */ /* 0x000fe40000410000 */
[-C--:B------:R-:W-:Y:S02]  /*9270*/  FMUL.FTZ R42, R42, R14.reuse ;  /* 0x0000000e2a2a7220 */ /* 0x080fe40000410000 */
[----:B------:R-:W-:-:S02]  /*9280*/  FMUL.FTZ R43, R43, R14 ;  /* 0x0000000e2b2b7220 */ /* 0x000fc40000410000 */
[-C--:B------:R-:W-:Y:S01]  /*9290*/  FMUL.FTZ R44, R44, R15.reuse ;  /* 0x0000000f2c2c7220 */ /* 0x080fe20000410000 */
[----:B------:R-:W-:Y:S01]  /*92a0*/  HMMA.16816.F32 R32, R16, R26, R156 ;  /* 0x0000001a1020723c */ /* 0x000fe2000000189c */
[----:B------:R-:W-:Y:S01]  /*92b0*/  FMUL.FTZ R45, R45, R15 ;  /* 0x0000000f2d2d7220 */ /* 0x000fe20000410000 */
        /* <DEDUP_REMOVED lines=9> */
[----:B------:R-:W-:Y:S02]  /*9350*/  FMUL.FTZ R163, R163, R20 ;  /* 0x00000014a3a37220 */ /* 0x000fe40000410000 */
[-C--:B------:R-:W-:Y:S01]  /*9360*/  FMUL.FTZ R164, R164, R15.reuse ;  /* 0x0000000fa4a47220 */ /* 0x080fe20000410000 */
[----:B---3--:R-:W-:Y:S01]  /*9370*/  HMMA.16816.F32 R24, R4, R144, R40 ;  /* 0x000000900418723c */ /* 0x008fe20000001828 */
[----:B------:R-:W-:Y:S01]  /*9380*/  FMUL.FTZ R165, R165, R15 ;  /* 0x0000000fa5a57220 */ /* 0x000fe20000410000 */
[----:B------:R-:W1:Y:S01]  /*9390*/  LDSM.16.MT88.4 R40, [R213+0xb000] ;  /* 0x00b00000d528783b */ /* 0x000e620000004200 */
[-C--:B------:R-:W-:Y:S02]  /*93a0*/  FMUL.FTZ R166, R166, R14.reuse ;  /* 0x0000000ea6a67220 */ /* 0x080fe40000410000 */
[----:B------:R-:W-:-:S02]  /*93b0*/  FMUL.FTZ R167, R167, R14 ;  /* 0x0000000ea7a77220 */ /* 0x000fc40000410000 */
[-C--:B------:R-:W-:Y:S01]  /*93c0*/  FMUL.FTZ R168, R168, R15.reuse ;  /* 0x0000000fa8a87220 */ /* 0x080fe20000410000 */
[-C--:B------:R-:W-:Y:S01]  /*93d0*/  HMMA.16816.F32 R160, R16, R28.reuse, R160 ;  /* 0x0000001c10a0723c */ /* 0x080fe200000018a0 */
[----:B------:R-:W-:Y:S01]  /*93e0*/  MOV R159, R32 ;  /* 0x00000020009f7202 */ /* 0x000fe20000000f00 */
[----:B------:R-:W-:Y:S01]  /*93f0*/  FMUL.FTZ R169, R169, R15 ;  /* 0x0000000fa9a97220 */ /* 0x000fe20000410000 */
[----:B------:R-:W-:Y:S01]  /*9400*/  MOV R158, R33 ;  /* 0x00000021009e7202 */ /* 0x000fe20000000f00 */
[----:B------:R-:W-:Y:S01]  /*9410*/  FMUL.FTZ R170, R170, R14 ;  /* 0x0000000eaaaa7220 */ /* 0x000fe20000410000 */
[----:B------:R-:W-:Y:S01]  /*9420*/  MOV R157, R34 ;  /* 0x00000022009d7202 */ /* 0x000fe20000000f00 */
[----:B------:R-:W-:Y:S01]  /*9430*/  FMUL.FTZ R171, R171, R14 ;  /* 0x0000000eabab7220 */ /* 0x000fe20000410000 */
[----:B------:R-:W-:Y:S01]  /*9440*/  MOV R156, R35 ;  /* 0x00000023009c7202 */ /* 0x000fe20000000f00 */
[----:B------:R-:W-:Y:S01]  /*9450*/  HMMA.16816.F32 R164, R4, R28, R164 ;  /* 0x0000001c04a4723c */ /* 0x000fe200000018a4 */
[----:B------:R-:W2:Y:S01]  /*9460*/  LDSM.16.MT88.4 R32, [R218+0xb000] ;  /* 0x00b00000da20783b */ /* 0x000ea20000004200 */
[----:B------:R-:W-:-:S02]  /*9470*/  FMUL.FTZ R56, R56, R15 ;  /* 0x0000000f38387220 */ /* 0x000fc40000410000 */
        /* <DEDUP_REMOVED lines=11> */
[----:B------:R-:W-:Y:S01]  /*9530*/  LDSM.16.MT88.4 R44, [R217+0xb000] ;  /* 0x00b00000d92c783b */ /* 0x000fe20000004200 */
        /* <DEDUP_REMOVED lines=12> */
[----:B------:R-:W-:Y:S02]  /*9600*/  FMUL.FTZ R89, R89, R15 ;  /* 0x0000000f59597220 */ /* 0x000fe40000410000 */
[----:B------:R-:W-:Y:S01]  /*9610*/  MOV R133, R25 ;  /* 0x0000001900857202 */ /* 0x000fe20000000f00 */
[-C--:B------:R-:W-:Y:S01]  /*9620*/  FMUL.FTZ R92, R92, R15.reuse ;  /* 0x0000000f5c5c7220 */ /* 0x080fe20000410000 */
[----:B------:R-:W-:Y:S01]  /*9630*/  MOV R132, R26 ;  /* 0x0000001a00847202 */ /* 0x000fe20000000f00 */
[----:B------:R-:W-:Y:S01]  /*9640*/  FMUL.FTZ R93, R93, R15 ;  /* 0x0000000f5d5d7220 */ /* 0x000fe20000410000 */
        /* <DEDUP_REMOVED lines=11> */
[----:B-1----:R-:W-:Y:S01]  /*9700*/  HMMA.16816.F32 R72, R4, R40, R72 ;  /* 0x000000280448723c */ /* 0x002fe20000001848 */
        /* <DEDUP_REMOVED lines=19> */
[C---:B---3--:R-:W-:Y:S01]  /*9840*/  HMMA.16816.F32 R88, R4.reuse, R24, R88 ;  /* 0x000000180458723c */ /* 0x048fe20000001858 */
        /* <DEDUP_REMOVED lines=15> */
[----:B------:R-:W-:Y:S02]  /*9940*/  FMUL.FTZ R55, R55, R20 ;  /* 0x0000001437377220 */ /* 0x000fe40000410000 */
[-C--:B------:R-:W-:Y:S02]  /*9950*/  FMUL.FTZ R64, R64, R21.reuse ;  /* 0x0000001540407220 */ /* 0x080fe40000410000 */
[----:B------:R-:W-:Y:S02]  /*9960*/  FMUL.FTZ R65, R65, R21 ;  /* 0x0000001541417220 */ /* 0x000fe40000410000 */
[----:B------:R-:W-:Y:S01]  /*9970*/  FFMA.FTZ R4, R139, c[0x0][0x23c], -R8 ;  /* 0x00008f008b047a23 */ /* 0x000fe20000010808 */
[----:B------:R-:W-:Y:S01]  /*9980*/  MOV R124, R133 ;  /* 0x00000085007c7202 */ /* 0x000fe20000000f00 */
[C---:B------:R-:W-:Y:S01]  /*9990*/  HMMA.16816.F32 R236, R16.reuse, R30, R172 ;  /* 0x0000001e10ec723c */ /* 0x040fe200000018ac */
[----:B------:R-:W-:Y:S01]  /*99a0*/  MOV R126, R29 ;  /* 0x0000001d007e7202 */ /* 0x000fe20000000f00 */
[----:B------:R1:W-:Y:S01]  /*99b0*/  MUFU.EX2 R133, R4 ;  /* 0x0000000400857308 */ /* 0x0003e20000000800 */
[----:B------:R-:W-:Y:S01]  /*99c0*/  MOV R7, R28 ;  /* 0x0000001c00077202 */ /* 0x000fe20000000f00 */
[----:B------:R-:W-:Y:S01]  /*99d0*/  FMUL.FTZ R66, R66, R20 ;  /* 0x0000001442427220 */ /* 0x000fe20000410000 */
[----:B------:R-:W-:Y:S01]  /*99e0*/  MOV R125, R132 ;  /* 0x00000084007d7202 */ /* 0x000fe20000000f00 */
[----:B------:R-:W-:Y:S01]  /*99f0*/  FMUL.FTZ R67, R67, R20 ;  /* 0x0000001443437220 */ /* 0x000fe20000410000 */
        /* <DEDUP_REMOVED lines=8> */
[-C--:B------:R-:W-:Y:S02]  /*9a80*/  FMUL.FTZ R100, R100, R21.reuse ;  /* 0x0000001564647220 */ /* 0x080fe40000410000 */
[----:B-1----:R-:W-:Y:S02]  /*9a90*/  FFMA.FTZ R4, R138, c[0x0][0x23c], -R8 ;  /* 0x00008f008a047a23 */ /* 0x002fe40000010808 */
[----:B------:R-:W-:Y:S02]  /*9aa0*/  FMUL.FTZ R101, R101, R21 ;  /* 0x0000001565657220 */ /* 0x000fe40000410000 */
[----:B------:R1:W2:Y:S01]  /*9ab0*/  MUFU.EX2 R138, R4 ;  /* 0x00000004008a7308 */ /* 0x0002a20000000800 */
        /* <DEDUP_REMOVED lines=9> */
[----:B------:R-:W3:Y:S01]  /*9b50*/  LDSM.16.MT88.4 R156, [R213+0xa800] ;  /* 0x00a80000d59c783b */ /* 0x000ee20000004200 */
[----:B------:R-:W-:Y:S01]  /*9b60*/  MOV R147, R22 ;  /* 0x0000001600937202 */ /* 0x000fe20000000f00 */
[-C--:B------:R-:W-:Y:S01]  /*9b70*/  FMUL.FTZ R114, R114, R20.reuse ;  /* 0x0000001472727220 */ /* 0x080fe20000410000 */
[----:B------:R-:W-:Y:S01]  /*9b80*/  HMMA.16816.F32 R52, R16, R140, R52 ;  /* 0x0000008c1034723c */ /* 0x000fe20000001834 */
[----:B------:R-:W-:-:S02]  /*9b90*/  FMUL.FTZ R115, R115, R20 ;  /* 0x0000001473737220 */ /* 0x000fc40000410000 */
[----:B-1----:R-:W-:Y:S02]  /*9ba0*/  FFMA.FTZ R4, R137, c[0x0][0x23c], -R8 ;  /* 0x00008f0089047a23 */ /* 0x002fe40000010808 */
[-C--:B------:R-:W-:Y:S02]  /*9bb0*/  FMUL.FTZ R36, R36, R21.reuse ;  /* 0x0000001524247220 */ /* 0x080fe40000410000 */
[----:B------:R1:W-:Y:S01]  /*9bc0*/  MUFU.EX2 R139, R4 ;  /* 0x00000004008b7308 */ /* 0x0003e20000000800 */
[-C--:B------:R-:W-:Y:S01]  /*9bd0*/  FMUL.FTZ R37, R37, R21.reuse ;  /* 0x0000001525257220 */ /* 0x080fe20000410000 */
[----:B------:R-:W-:Y:S01]  /*9be0*/  HMMA.16816.F32 R204, R16, R142, R64 ;  /* 0x0000008e10cc723c */ /* 0x000fe20000001840 */
[-C--:B------:R-:W-:Y:S01]  /*9bf0*/  FMUL.FTZ R38, R38, R20.reuse ;  /* 0x0000001426267220 */ /* 0x080fe20000410000 */
[----:B------:R-:W4:Y:S01]  /*9c00*/  LDSM.16.MT88.4 R64, [R217+0xa800] ;  /* 0x00a80000d940783b */ /* 0x000f220000004200 */
[----:B------:R-:W-:Y:S02]  /*9c10*/  FMUL.FTZ R39, R39, R20 ;  /* 0x0000001427277220 */ /* 0x000fe40000410000 */
[----:B------:R-:W-:-:S02]  /*9c20*/  FMUL.FTZ R128, R128, R21 ;  /* 0x0000001580807220 */ /* 0x000fc40000410000 */
[-C--:B------:R-:W-:Y:S01]  /*9c30*/  FMUL.FTZ R129, R129, R21.reuse ;  /* 0x0000001581817220 */ /* 0x080fe20000410000 */
[C---:B------:R-:W-:Y:S01]  /*9c40*/  HMMA.16816.F32 R68, R16.reuse, R40, R68 ;  /* 0x000000281044723c */ /* 0x040fe20000001844 */
[-C--:B------:R-:W-:Y:S02]  /*9c50*/  FMUL.FTZ R130, R130, R20.reuse ;  /* 0x0000001482827220 */ /* 0x080fe40000410000 */
[-C--:B------:R-:W-:Y:S02]  /*9c60*/  FMUL.FTZ R131, R131, R20.reuse ;  /* 0x0000001483837220 */ /* 0x080fe40000410000 */
[----:B------:R-:W-:Y:S02]  /*9c70*/  FMUL.FTZ R80, R80, R21 ;  /* 0x0000001550507220 */ /* 0x000fe40000410000 */
[----:B-1----:R-:W-:Y:S01]  /*9c80*/  FFMA.FTZ R4, R182, c[0x0][0x23c], -R8 ;  /* 0x00008f00b6047a23 */ /* 0x002fe20000010808 */
[C---:B------:R-:W-:Y:S01]  /*9c90*/  HMMA.16816.F32 R100, R16.reuse, R32, R100 ;  /* 0x000000201064723c */ /* 0x040fe20000001864 */
[----:B------:R-:W-:Y:S01]  /*9ca0*/  MOV R182, R125 ;  /* 0x0000007d00b67202 */ /* 0x000fe20000000f00 */
[----:B------:R-:W-:Y:S01]  /*9cb0*/  FMUL.FTZ R81, R81, R21 ;  /* 0x0000001551517220 */ /* 0x000fe20000410000 */
[----:B------:R1:W5:Y:S01]  /*9cc0*/  MUFU.EX2 R137, R4 ;  /* 0x0000000400897308 */ /* 0x0003620000000800 */
[----:B------:R-:W-:Y:S01]  /*9cd0*/  MOV R40, R127 ;  /* 0x0000007f00287202 */ /* 0x000fe20000000f00 */
[-C--:B------:R-:W-:Y:S01]  /*9ce0*/  FMUL.FTZ R82, R82, R20.reuse ;  /* 0x0000001452527220 */ /* 0x080fe20000410000 */
[----:B------:R-:W-:Y:S01]  /*9cf0*/  MOV R41, R231 ;  /* 0x000000e700297202 */ /* 0x000fe20000000f00 */
[----:B------:R-:W-:Y:S01]  /*9d00*/  FMUL.FTZ R83, R83, R20 ;  /* 0x0000001453537220 */ /* 0x000fe20000410000 */
        /* <DEDUP_REMOVED lines=10> */
[----:B------:R1:W-:Y:S01]  /*9db0*/  MUFU.EX2 R29, R4 ;  /* 0x00000004001d7308 */ /* 0x0003e20000000800 */
[----:B------:R-:W-:Y:S01]  /*9dc0*/  HMMA.16816.F32 R32, R16, R46, R128 ;  /* 0x0000002e1020723c */ /* 0x000fe20000001880 */
[----:B------:R-:W-:Y:S01]  /*9dd0*/  MOV R144, R227 ;  /* 0x000000e300907202 */ /* 0x000fe20000000f00 */
[-C--:B------:R-:W-:Y:S01]  /*9de0*/  FMUL.FTZ R118, R118, R20.reuse ;  /* 0x0000001476767220 */ /* 0x080fe20000410000 */
[----:B------:R-:W-:Y:S01]  /*9df0*/  MOV R145, R225 ;  /* 0x000000e100917202 */ /* 0x000fe20000000f00 */
[----:B------:R-:W-:-:S03]  /*9e00*/  FMUL.FTZ R119, R119, R20 ;  /* 0x0000001477777220 */ /* 0x000fc60000410000 */
[----:B--2---:R-:W-:Y:S01]  /*9e10*/  F2FP.PACK_AB R128, R138, R133 ;  /* 0x000000858a80723e */ /* 0x004fe200000000ff */
[----:B------:R-:W-:Y:S01]  /*9e20*/  HMMA.16816.F32 R184, R16, R42, R80 ;  /* 0x0000002a10b8723c */ /* 0x000fe20000001850 */
[----:B-----5:R-:W-:Y:S01]  /*9e30*/  F2FP.PACK_AB R130, R137, R139 ;  /* 0x0000008b8982723e */ /* 0x020fe200000000ff */
[----:B------:R-:W2:Y:S01]  /*9e40*/  LDSM.16.MT88.4 R80, [R213+0xb800] ;  /* 0x00b80000d550783b */ /* 0x000ea20000004200 */
[----:B-1----:R-:W-:-:S05]  /*9e50*/  FFMA.FTZ R4, R178, c[0x0][0x23c], -R2 ;  /* 0x00008f00b2047a23 */ /* 0x002fca0000010802 */
[----:B------:R-:W-:Y:S01]  /*9e60*/  HMMA.16816.F32 R116, R16, R44, R116 ;  /* 0x0000002c1074723c */ /* 0x000fe20000001874 */
[----:B------:R-:W-:Y:S01]  /*9e70*/  MOV R42, R230 ;  /* 0x000000e6002a7202 */ /* 0x000fe20000000f00 */
[----:B------:R1:W5:Y:S01]  /*9e80*/  MUFU.EX2 R31, R4 ;  /* 0x00000004001f7308 */ /* 0x0003620000000800 */
[----:B------:R-:W-:Y:S01]  /*9e90*/  MOV R43, R229 ;  /* 0x000000e5002b7202 */ /* 0x000fe20000000f00 */
[--C-:B-1----:R-:W-:Y:S01]  /*9ea0*/  FFMA.FTZ R4, R177, c[0x0][0x23c], -R2.reuse ;  /* 0x00008f00b1047a23 */ /* 0x102fe20000010802 */
[----:B-----5:R-:W-:Y:S01]  /*9eb0*/  F2FP.PACK_AB R129, R31, R29 ;  /* 0x0000001d1f81723e */ /* 0x020fe200000000ff */
[----:B------:R-:W-:Y:S01]  /*9ec0*/  FFMA.FTZ R2, R181, c[0x0][0x23c], -R2 ;  /* 0x00008f00b5027a23 */ /* 0x000fe20000010802 */
[----:B------:R-:W-:-:S03]  /*9ed0*/  MOV R181, R124 ;  /* 0x0000007c00b57202 */ /* 0x000fc60000000f00 */
[----:B------:R-:W-:Y:S08]  /*9ee0*/  MUFU.EX2 R132, R4 ;  /* 0x0000000400847308 */ /* 0x000ff00000000800 */
[----:B------:R1:W5:Y:S02]  /*9ef0*/  MUFU.EX2 R30, R2 ;  /* 0x00000002001e7308 */ /* 0x0003640000000800 */
[----:B-1----:R-:W-:Y:S01]  /*9f00*/  FFMA.FTZ R2, R176, c[0x0][0x23c], -R0 ;  /* 0x00008f00b0027a23 */ /* 0x002fe20000010800 */
[----:B-----5:R-:W-:Y:S01]  /*9f10*/  F2FP.PACK_AB R131, R30, R132 ;  /* 0x000000841e83723e */ /* 0x020fe200000000ff */
[----:B------:R-:W-:Y:S01]  /*9f20*/  HMMA.16816.F32 R176, R16, R26, R96 ;  /* 0x0000001a10b0723c */ /* 0x000fe20000001860 */
[----:B------:R-:W1:Y:S03]  /*9f30*/  LDSM.16.MT88.4 R96, [R215+0xb800] ;  /* 0x00b80000d760783b */ /* 0x000e660000004200 */
[----:B------:R5:W-:Y:S03]  /*9f40*/  MUFU.EX2 R28, R2 ;  /* 0x00000002001c7308 */ /* 0x000be60000000800 */
[----:B------:R-:W-:Y:S01]  /*9f50*/  FFMA.FTZ R16, R250, R21, R211 ;  /* 0x00000015fa107223 */ /* 0x000fe200000100d3 */
[----:B---3--:R-:W-:Y:S03]  /*9f60*/  HMMA.16816.F32 R148, R128, R156, R148 ;  /* 0x0000009c8094723c */ /* 0x008fe60000001894 */
[----:B------:R-:W-:-:S05]  /*9f70*/  FADD.FTZ R16, R210, R16 ;  /* 0x00000010d2107221 */ /* 0x000fca0000010000 */
[C---:B------:R-:W-:Y:S01]  /*9f80*/  HMMA.16816.F32 R160, R128.reuse, R172, R160 ;  /* 0x000000ac80a0723c */ /* 0x040fe200000018a0 */
[--C-:B-----5:R-:W-:Y:S01]  /*9f90*/  FFMA.FTZ R2, R180, c[0x0][0x23c], -R0.reuse ;  /* 0x00008f00b4027a23 */ /* 0x120fe20000010800 */
[----:B------:R-:W-:Y:S02]  /*9fa0*/  MOV R180, R7 ;  /* 0x0000000700b47202 */ /* 0x000fe40000000f00 */
[----:B------:R-:W3:Y:S01]  /*9fb0*/  LDSM.16.MT88.4 R4, [R217+0xb800] ;  /* 0x00b80000d904783b */ /* 0x000ee20000004200 */
[----:B------:R5:W1:Y:S03]  /*9fc0*/  MUFU.EX2 R25, R2 ;  /* 0x0000000200197308 */ /* 0x000a660000000800 */
[C---:B----4-:R-:W-:Y:S08]  /*9fd0*/  HMMA.16816.F32 R52, R128.reuse, R64, R52 ;  /* 0x000000408034723c */ /* 0x050ff00000001834 */
[C---:B--2---:R-:W-:Y:S01]  /*9fe0*/  HMMA.16816.F32 R68, R128.reuse, R80, R68 ;  /* 0x000000508044723c */ /* 0x044fe20000001844 */
[--C-:B-----5:R-:W-:Y:S01]  /*9ff0*/  FFMA.FTZ R2, R183, c[0x0][0x23c], -R0.reuse ;  /* 0x00008f00b7027a23 */ /* 0x120fe20000010800 */
[----:B------:R-:W-:Y:S01]  /*a000*/  MOV R183, R126 ;  /* 0x0000007e00b77202 */ /* 0x000fe20000000f00 */
[----:B------:R-:W-:Y:S01]  /*a010*/  FFMA.FTZ R0, R189, c[0x0][0x23c], -R0 ;  /* 0x00008f00bd007a23 */ /* 0x000fe20000010800 */
[----:B-1----:R-:W-:Y:S01]  /*a020*/  F2FP.PACK_AB R124, R25, R28 ;  /* 0x0000001c197c723e */ /* 0x002fe200000000ff */
[----:B------:R1:W-:Y:S03]  /*a030*/  MUFU.EX2 R24, R2 ;  /* 0x0000000200187308 */ /* 0x0003e60000000800 */
[C---:B------:R-:W-:Y:S05]  /*a040*/  HMMA.16816.F32 R84, R128.reuse, R96, R84 ;  /* 0x000000608054723c */ /* 0x040fea0000001854 */
[----:B------:R2:W4:Y:S03]  /*a050*/  MUFU.EX2 R23, R0 ;  /* 0x0000000000177308 */ /* 0x0005260000000800 */
[----:B------:R-:W-:Y:S01]  /*a060*/  HMMA.16816.F32 R100, R128, R112, R100 ;  /* 0x000000708064723c */ /* 0x000fe20000001864 */
[----:B-1----:R-:W-:-:S07]  /*a070*/  FFMA.FTZ R2, R191, c[0x0][0x23c], -R13 ;  /* 0x00008f00bf027a23 */ /* 0x002fce000001080d */
[----:B---3--:R-:W-:Y:S01]  /*a080*/  HMMA.16816.F32 R116, R128, R4, R116 ;  /* 0x000000048074723c */ /* 0x008fe20000001874 */
[----:B------:R-:W-:Y:S01]  /*a090*/  MUFU.EX2 R2, R2 ;  /* 0x0000000200027308 */ /* 0x000fe20000000800 */
[----:B--2---:R-:W-:Y:S01]  /*a0a0*/  FFMA.FTZ R0, R188, c[0x0][0x23c], -R13 ;  /* 0x00008f00bc007a23 */ /* 0x004fe2000001080d */
[----:B----4-:R-:W-:-:S06]  /*a0b0*/  F2FP.PACK_AB R126, R23, R24 ;  /* 0x00000018177e723e */ /* 0x010fcc00000000ff */
[----:B------:R1:W-:Y:S02]  /*a0c0*/  MUFU.EX2 R22, R0 ;  /* 0x0000000000167308 */ /* 0x0003e40000000800 */
        /* <DEDUP_REMOVED lines=64> */
[----:B------:R-:W2:Y:S04]  /*a4d0*/  LDL.64 R180, [R1+0x30] ;  /* 0x0000300001b47983 */ /* 0x000ea80000100a00 */
[----:B------:R-:W3:Y:S01]  /*a4e0*/  LDL.64 R230, [R1] ;  /* 0x0000000001e67983 */ /* 0x000ee20000100a00 */
        /* <DEDUP_REMOVED lines=13> */
[----:B---3--:R-:W-:Y:S02]  /*a5c0*/  MOV R230, 0x4 ;  /* 0x0000000400e67802 */ /* 0x008fe40000000f00 */
[----:B------:R-:W-:Y:S02]  /*a5d0*/  MOV R229, c[0x0][0x1a0] ;  /* 0x0000680000e57a02 */ /* 0x000fe40000000f00 */
[----:B------:R-:W-:Y:S02]  /*a5e0*/  LEA.HI.X R4, R4, R231, R5, 0x5, P3 ;  /* 0x000000e704047211 */ /* 0x000fe400018f2c05 */
[----:B------:R-:W-:Y:S02]  /*a5f0*/  SHF.L.U64.HI R229, R229, R230, c[0x0][0x1a4] ;  /* 0x00006900e5e57619 */ /* 0x000fe400000102e6 */
[----:B------:R-:W-:-:S02]  /*a600*/  @!P2 LEA R18, P5, R0, c[0x0][0x170], 0x1 ;  /* 0x00005c000012aa11 */ /* 0x000fc400078a08ff */
[----:B------:R-:W-:Y:S02]  /*a610*/  @!P1 LEA R14, P3, R0, c[0x0][0x170], 0x1 ;  /* 0x00005c00000e9a11 */ /* 0x000fe400078608ff */
[----:B------:R-:W-:Y:S02]  /*a620*/  @!P2 LEA R16, P4, R2, c[0x0][0x170], 0x1 ;  /* 0x00005c000210aa11 */ /* 0x000fe400078808ff */
[----:B------:R-:W-:Y:S02]  /*a630*/  IADD3.X R5, R229, R4, RZ, P0, !PT ;  /* 0x00000004e5057210 */ /* 0x000fe400007fe4ff */
[--C-:B------:R-:W-:Y:S02]  /*a640*/  @!P2 LEA.HI.X R19, R0, c[0x0][0x174], R4.reuse, 0x1, P5 ;  /* 0x00005d000013aa11 */ /* 0x100fe400028f0c04 */
[----:B------:R-:W-:Y:S02]  /*a650*/  @!P1 LEA R6, P0, R2, c[0x0][0x170], 0x1 ;  /* 0x00005c0002069a11 */ /* 0x000fe400078008ff */
[----:B------:R-:W-:Y:S01]  /*a660*/  @!P1 LEA.HI.X R15, R0, c[0x0][0x174], R4, 0x1, P3 ;  /* 0x00005d00000f9a11 */ /* 0x000fe200018f0c04 */
[----:B------:R-:W-:Y:S01]  /*a670*/  @!PT LDS RZ, [RZ] ;  /* 0x00000000fffff984 */ /* 0x000fe20000000800 */
[----:B------:R-:W-:Y:S01]  /*a680*/  @!PT LDS RZ, [RZ] ;  /* 0x00000000fffff984 */ /* 0x000fe20000000800 */
[----:B------:R-:W-:Y:S01]  /*a690*/  @!PT LDS RZ, [RZ] ;  /* 0x00000000fffff984 */ /* 0x000fe20000000800 */
[----:B------:R1:W-:Y:S01]  /*a6a0*/  @!P2 LDGSTS.E.BYPASS.LTC128B.128 [R224+0xa000], [R18.64] ;  /* 0x0a00000012e0afae */ /* 0x0003e2000b901d44 */
[----:B------:R-:W-:-:S02]  /*a6b0*/  @!P2 LEA.HI.X R17, R2, c[0x0][0x174], R5, 0x1, P4 ;  /* 0x00005d000211aa11 */ /* 0x000fc400020f0c05 */
        /* <DEDUP_REMOVED lines=24> */
[----:B------:R-:W5:Y:S04]  /*a840*/  LDSM.16.M88.4 R24, [R216] ;  /* 0x00000000d818783b */ /* 0x000f680000000200 */
[----:B------:R-:W0:Y:S01]  /*a850*/  LDGDEPBAR ;  /* 0x00000000000079af */ /* 0x000e220000000000 */
[-C--:B----4-:R-:W-:Y:S08]  /*a860*/  HMMA.16816.F32 R192, R20, R32.reuse, RZ ;  /* 0x0000002014c0723c */ /* 0x090ff000000018ff */
[C---:B-1----:R-:W-:Y:S08]  /*a870*/  HMMA.16816.F32 R188, R16.reuse, R32, RZ ;  /* 0x0000002010bc723c */ /* 0x042ff000000018ff */
[C---:B------:R-:W-:Y:S08]  /*a880*/  HMMA.16816.F32 R176, R16.reuse, R28, RZ ;  /* 0x0000001c10b0723c */ /* 0x040ff000000018ff */
[C---:B------:R-:W-:Y:S08]  /*a890*/  HMMA.16816.F32 R184, R16.reuse, R34, RZ ;  /* 0x0000002210b8723c */ /* 0x040ff000000018ff */
[----:B------:R-:W-:Y:S08]  /*a8a0*/  HMMA.16816.F32 R16, R16, R30, RZ ;  /* 0x0000001e1010723c */ /* 0x000ff000000018ff */
[C---:B------:R-:W-:Y:S08]  /*a8b0*/  HMMA.16816.F32 R200, R20.reuse, R34, RZ ;  /* 0x0000002214c8723c */ /* 0x040ff000000018ff */
[C---:B------:R-:W-:Y:S08]  /*a8c0*/  HMMA.16816.F32 R196, R20.reuse, R28, RZ ;  /* 0x0000001c14c4723c */ /* 0x040ff000000018ff */
[----:B------:R-:W-:Y:S01]  /*a8d0*/  HMMA.16816.F32 R20, R20, R30, RZ ;  /* 0x0000001e1414723c */ /* 0x000fe200000018ff */
[----:B------:R-:W-:Y:S07]  /*a8e0*/  LDSM.16.M88.4 R28, [R221+0x8000] ;  /* 0x00800000dd1c783b */ /* 0x000fee0000000200 */
[C---:B---3--:R-:W-:Y:S08]  /*a8f0*/  HMMA.16816.F32 R228, R4.reuse, R140, R188 ;  /* 0x0000008c04e4723c */ /* 0x048ff000000018bc */
[C---:B------:R-:W-:Y:S01]  /*a900*/  HMMA.16816.F32 R208, R4.reuse, R180, R176 ;  /* 0x000000b404d0723c */ /* 0x040fe200000018b0 */
[----:B------:R-:W-:Y:S07]  /*a910*/  LDSM.16.M88.4 R176, [R221+0x8800] ;  /* 0x00880000ddb0783b */ /* 0x000fee0000000200 */
[C---:B------:R-:W-:Y:S08]  /*a920*/  HMMA.16816.F32 R204, R4.reuse, R142, R184 ;  /* 0x0000008e04cc723c */ /* 0x040ff000000018b8 */
[----:B------:R-:W-:Y:S01]  /*a930*/  HMMA.16816.F32 R32, R4, R182, R16 ;  /* 0x000000b60420723c */ /* 0x000fe20000001810 */
[----:B------:R-:W1:Y:S04]  /*a940*/  LDSM.16.M88.4 R4, [R222+0x2000] ;  /* 0x00200000de04783b */ /* 0x000e680000000200 */
[----:B------:R-:W3:Y:S03]  /*a950*/  LDSM.16.M88.4 R16, [R222] ;  /* 0x00000000de10783b */ /* 0x000ee60000000200 */
[C---:B-----5:R-:W-:Y:S08]  /*a960*/  HMMA.16816.F32 R188, R24.reuse, R140, R192 ;  /* 0x0000008c18bc723c */ /* 0x060ff000000018c0 */
        /* <DEDUP_REMOVED lines=12> */
[C---:B---3--:R-:W-:Y:S08]  /*aa30*/  HMMA.16816.F32 R204, R16.reuse, R176, R192 ;  /* 0x000000b010cc723c */ /* 0x048ff000000018c0 */
[C---:B------:R-:W-:Y:S01]  /*aa40*/  HMMA.16816.F32 R192, R16.reuse, R178, R180 ;  /* 0x000000b210c0723c */ /* 0x040fe200000018b4 */
[----:B------:R-:W3:Y:S04]  /*aa50*/  LDSM.16.M88.4 R180, [R212+0x9000] ;  /* 0x00900000d4b4783b */ /* 0x000ee80000000200 */
        /* <DEDUP_REMOVED lines=11> */
[C---:B---3--:R-:W-:Y:S08]  /*ab10*/  HMMA.16816.F32 R200, R4.reuse, R180, R188 ;  /* 0x000000b404c8723c */ /* 0x048ff000000018bc */
        /* <DEDUP_REMOVED lines=9> */
[C---:B--2---:R-:W-:Y:S08]  /*abb0*/  HMMA.16816.F32 R184, R16.reuse, R180, R232 ;  /* 0x000000b410b8723c */ /* 0x044ff000000018e8 */
        /* <DEDUP_REMOVED lines=13> */
[----:B------:R-:W3:Y:S07]  /*ac90*/  LDSM.16.M88.4 R32, [R219+0x1000] ;  /* 0x00100000db20783b */ /* 0x000eee0000000200 */
[----:B------:R-:W-:Y:S08]  /*aca0*/  HMMA.16816.F32 R192, R28, R142, R192 ;  /* 0x0000008e1cc0723c */ /* 0x000ff000000018c0 */
[C---:B--2---:R-:W-:Y:S01]  /*acb0*/  HMMA.16816.F32 R140, R24.reuse, R176, R4 ;  /* 0x000000b0188c723c */ /* 0x044fe20000001804 */
[----:B------:R-:W2:Y:S07]  /*acc0*/  LDSM.16.M88.4 R4, [R220+0x6000] ;  /* 0x00600000dc04783b */ /* 0x000eae0000000200 */
[----:B------:R-:W-:Y:S08]  /*acd0*/  HMMA.16816.F32 R180, R24, R178, R180 ;  /* 0x000000b218b4723c */ /* 0x000ff000000018b4 */
[----:B-1----:R-:W-:Y:S08]  /*ace0*/  HMMA.16816.F32 R28, R20, R176, R200 ;  /* 0x000000b0141c723c */ /* 0x002ff000000018c8 */
[----:B---3--:R-:W-:Y:S01]  /*acf0*/  HMMA.16816.F32 R184, R16, R32, R140 ;  /* 0x0000002010b8723c */ /* 0x008fe2000000188c */
        /* <DEDUP_REMOVED lines=9> */
[----:B------:R-:W3:Y:S01]  /*ad90*/  MUFU.TANH R200, R185 ;  /* 0x000000b900c87308 */ /* 0x000ee20000002400 */
[----:B------:R-:W-:-:S07]  /*ada0*/  FMUL.FTZ R8, R184, c[0x0][0x2ec] ;  /* 0x0000bb00b8087a20 */ /* 0x000fce0000410000 */
[----:B------:R-:W4:Y:S03]  /*adb0*/  MUFU.TANH R202, R186 ;  /* 0x000000ba00ca7308 */ /* 0x000f260000002400 */
[----:B------:R-:W-:Y:S02]  /*adc0*/  FMUL.FTZ R176, R176, c[0x0][0x2ec] ;  /* 0x0000bb00b0b07a20 */ /* 0x000fe40000410000 */
[----:B------:R-:W-:Y:S02]  /*add0*/  FMUL.FTZ R177, R177, c[0x0][0x2ec] ;  /* 0x0000bb00b1b17a20 */ /* 0x000fe40000410000 */
[----:B------:R-:W-:Y:S01]  /*ade0*/  FMUL.FTZ R178, R178, c[0x0][0x2ec] ;  /* 0x0000bb00b2b27a20 */ /* 0x000fe20000410000 */
[----:B------:R5:W1:Y:S01]  /*adf0*/  MUFU.TANH R201, R187 ;  /* 0x000000bb00c97308 */ /* 0x000a620000002400 */
[----:B------:R-:W-:-:S03]  /*ae00*/  FMUL.FTZ R179, R179, c[0x0][0x2ec] ;  /* 0x0000bb00b3b37a20 */ /* 0x000fc60000410000 */
[----:B------:R-:W-:Y:S02]  /*ae10*/  FMUL.FTZ R182, R182, c[0x0][0x2ec] ;  /* 0x0000bb00b6b67a20 */ /* 0x000fe40000410000 */
[----:B------:R-:W-:Y:S02]  /*ae20*/  FMUL.FTZ R180, R180, c[0x0][0x2ec] ;  /* 0x0000bb00b4b47a20 */ /* 0x000fe40000410000 */
[----:B------:R-:W1:Y:S01]  /*ae30*/  MUFU.TANH R203, R177 ;  /* 0x000000b100cb7308 */ /* 0x000e620000002400 */
[----:B------:R-:W-:Y:S01]  /*ae40*/  FMUL.FTZ R181, R181, c[0x0][0x2ec] ;  /* 0x0000bb00b5b57a20 */ /* 0x000fe20000410000 */
[----:B-----5:R-:W-:Y:S06]  /*ae50*/  HMMA.16816.F32 R184, R4, R34, R188 ;  /* 0x0000002204b8723c */ /* 0x020fec00000018bc */
[----:B------:R-:W2:Y:S02]  /*ae60*/  MUFU.TANH R190, R176 ;  /* 0x000000b000be7308 */ /* 0x000ea40000002400 */
[C---:B-1----:R-:W-:Y:S06]  /*ae70*/  HMMA.16816.F32 R32, R24.reuse, R140, R196 ;  /* 0x0000008c1820723c */ /* 0x042fec00000018c4 */
[----:B------:R-:W1:Y:S02]  /*ae80*/  MUFU.TANH R191, R178 ;  /* 0x000000b200bf7308 */ /* 0x000e640000002400 */
[----:B------:R-:W-:Y:S06]  /*ae90*/  HMMA.16816.F32 R24, R24, R142, R192 ;  /* 0x0000008e1818723c */ /* 0x000fec00000018c0 */
[----:B------:R5:W1:Y:S02]  /*aea0*/  MUFU.TANH R197, R179 ;  /* 0x000000b300c57308 */ /* 0x000a640000002400 */
[----:B------:R-:W-:-:S06]  /*aeb0*/  FMUL.FTZ R186, R186, c[0x0][0x2ec] ;  /* 0x0000bb00baba7a20 */ /* 0x000fcc0000410000 */
[----:B------:R1:W1:Y:S01]  /*aec0*/  MUFU.TANH R188, R182 ;  /* 0x000000b600bc7308 */ /* 0x0002620000002400 */
[----:B------:R-:W-:Y:S01]  /*aed0*/  FMUL.FTZ R185, R185, c[0x0][0x2ec] ;  /* 0x0000bb00b9b97a20 */ /* 0x000fe20000410000 */
[----:B--2---:R-:W-:Y:S06]  /*aee0*/  HMMA.16816.F32 R32, R16, R28, R32 ;  /* 0x0000001c1020723c */ /* 0x004fec0000001820 */
[----:B------:R2:W2:Y:S02]  /*aef0*/  MUFU.TANH R196, R186 ;  /* 0x000000ba00c47308 */ /* 0x0004a40000002400 */
[----:B-----5:R-:W-:Y:S01]  /*af00*/  HMMA.16816.F32 R176, R20, R140, R204 ;  /* 0x0000008c14b0723c */ /* 0x020fe200000018cc */
[----:B-1----:R-:W-:-:S05]  /*af10*/  FMUL.FTZ R182, R183, c[0x0][0x2ec] ;  /* 0x0000bb00b7b67a20 */ /* 0x002fca0000410000 */
[----:B------:R-:W1:Y:S01]  /*af20*/  MUFU.TANH R8, R8 ;  /* 0x0000000800087308 */ /* 0x000e620000002400 */
[----:B------:R-:W-:Y:S01]  /*af30*/  FMUL.FTZ R183, R184, c[0x0][0x2ec] ;  /* 0x0000bb00b8b77a20 */ /* 0x000fe20000410000 */
[----:B------:R-:W-:Y:S01]  /*af40*/  HMMA.16816.F32 R20, R20, R142, R228 ;  /* 0x0000008e1414723c */ /* 0x000fe200000018e4 */
[----:B--2---:R-:W-:-:S05]  /*af50*/  FMUL.FTZ R186, R187, c[0x0][0x2ec] ;  /* 0x0000bb00bbba7a20 */ /* 0x004fca0000410000 */
[----:B------:R-:W2:Y:S02]  /*af60*/  MUFU.TANH R180, R180 ;  /* 0x000000b400b47308 */ /* 0x000ea40000002400 */
[----:B------:R-:W-:Y:S01]  /*af70*/  HMMA.16816.F32 R16, R16, R30, R24 ;  /* 0x0000001e1010723c */ /* 0x000fe20000001818 */
[----:B------:R-:W-:-:S05]  /*af80*/  FMUL.FTZ R34, R34, c[0x0][0x2ec] ;  /* 0x0000bb0022227a20 */ /* 0x000fca0000410000 */
[----:B------:R-:W1:Y:S01]  /*af90*/  MUFU.TANH R181, R181 ;  /* 0x000000b500b57308 */ /* 0x000e620000002400 */
[----:B------:R-:W-:Y:S02]  /*afa0*/  FMUL.FTZ R32, R32, c[0x0][0x2ec] ;  /* 0x0000bb0020207a20 */ /* 0x000fe40000410000 */
[----:B------:R-:W-:Y:S01]  /*afb0*/  FMUL.FTZ R33, R33, c[0x0][0x2ec] ;  /* 0x0000bb0021217a20 */ /* 0x000fe20000410000 */
[C---:B------:R-:W-:Y:S04]  /*afc0*/  HMMA.16816.F32 R176, R4.reuse, R28, R176 ;  /* 0x0000001c04b0723c */ /* 0x040fe800000018b0 */
[----:B------:R5:W1:Y:S04]  /*afd0*/  MUFU.TANH R137, R34 ;  /* 0x0000002200897308 */ /* 0x000a680000002400 */
[----:B------:R-:W-:Y:S04]  /*afe0*/  HMMA.16816.F32 R4, R4, R30, R20 ;  /* 0x0000001e0404723c */ /* 0x000fe80000001814 */
[----:B------:R1:W1:Y:S02]  /*aff0*/  MUFU.TANH R132, R33 ;  /* 0x0000002100847308 */ /* 0x0002640000002400 */
[----:B------:R-:W-:-:S02]  /*b000*/  FMUL.FTZ R13, R17, c[0x0][0x2ec] ;  /* 0x0000bb00110d7a20 */ /* 0x000fc40000410000 */
[----:B-----5:R-:W-:-:S04]  /*b010*/  FMUL.FTZ R34, R35, c[0x0][0x2ec] ;  /* 0x0000bb0023227a20 */ /* 0x020fc80000410000 */
        /* <DEDUP_REMOVED lines=10> */
[----:B------:R1:W1:Y:S01]  /*b0c0*/  MUFU.TANH R189, R185 ;  /* 0x000000b900bd7308 */ /* 0x0002620000002400 */
[----:B------:R-:W-:Y:S02]  /*b0d0*/  FMUL.FTZ R5, R5, c[0x0][0x2ec] ;  /* 0x0000bb0005057a20 */ /* 0x000fe40000410000 */
[----:B------:R-:W-:Y:S02]  /*b0e0*/  FMUL.FTZ R6, R6, c[0x0][0x2ec] ;  /* 0x0000bb0006067a20 */ /* 0x000fe40000410000 */
[----:B------:R-:W-:-:S03]  /*b0f0*/  FMUL.FTZ R7, R7, c[0x0][0x2ec] ;  /* 0x0000bb0007077a20 */ /* 0x000fc60000410000 */
        /* <DEDUP_REMOVED lines=19> */
[----:B------:R-:W-:Y:S01]  /*b230*/  IADD3 R0, R244, -0x5, RZ ;  /* 0xfffffffbf4007810 */ /* 0x000fe20007ffe0ff */
[----:B------:R-:W-:Y:S01]  /*b240*/  IMAD.MOV.U32 R227, RZ, RZ, c[0x0][0x198] ;  /* 0x00006600ffe37624 */ /* 0x000fe200078e00ff */
[----:B------:R-:W-:Y:S01]  /*b250*/  BSSY B0, `(.L_x_1183) ;  /* 0x0000028000007945 */ /* 0x000fe20003800000 */
[----:B------:R4:W-:Y:S01]  /*b260*/  @P2 STS.128 [R224+0x8000], RZ ;  /* 0x008000ffe0002388 */ /* 0x0009e20000000c00 */
[----:B------:R-:W-:Y:S01]  /*b270*/  SHF.R.S32.HI R2, RZ, 0x1f, R0 ;  /* 0x0000001fff027819 */ /* 0x000fe20000011400 */
[----:B-1----:R-:W-:-:S04]  /*b280*/  IMAD.WIDE.U32 R4, R0, c[0x0][0x198], RZ ;  /* 0x0000660000047a25 */ /* 0x002fc800078e00ff */
        /* <DEDUP_REMOVED lines=36> */
.L_x_1184:
[----:B------:R-:W-:Y:S05]  /*b4d0*/  BSYNC B0 ;  /* 0x0000000000007941 */ /* 0x000fea0003800000 */
.L_x_1183:
[----:B------:R-:W0:Y:S02]  /*b4e0*/  LDGDEPBAR ;  /* 0x00000000000079af */ /* 0x000e240000000000 */
.L_x_1182:
[----:B--234-:R-:W-:-:S04]  /*b4f0*/  LEA R0, R225, R245, 0x5 ;  /* 0x000000f5e1007211 */ /* 0x01cfc800078e28ff */
[C---:B-1----:R-:W-:Y:S02]  /*b500*/  IADD3 R5, R0.reuse, 0x1, RZ ;  /* 0x0000000100057810 */ /* 0x042fe40007ffe0ff */
[CC--:B------:R-:W-:Y:S02]  /*b510*/  ISETP.GE.AND P4, PT, R0.reuse, R10.reuse, PT ;  /* 0x0000000a0000720c */ /* 0x0c0fe40003f86270 */
[----:B------:R-:W-:Y:S02]  /*b520*/  IADD3 R6, R0, 0x8, RZ ;  /* 0x0000000800067810 */ /* 0x000fe40007ffe0ff */
[----:B------:R-:W-:Y:S02]  /*b530*/  ISETP.GE.AND P0, PT, R5, R10, PT ;  /* 0x0000000a0500720c */ /* 0x000fe40003f06270 */
[----:B------:R-:W-:Y:S02]  /*b540*/  FSEL R2, R8, -INF , !P4 ;  /* 0xff80000008027808 */ /* 0x000fe40006000000 */
        /* <DEDUP_REMOVED lines=25> */
[-C--:B------:R-:W-:Y:S02]  /*b6e0*/  ISETP.GE.AND P0, PT, R0, R9.reuse, PT ;  /* 0x000000090000720c */ /* 0x080fe40003f06270 */
[----:B------:R-:W-:Y:S02]  /*b6f0*/  FMNMX.FTZ R4, R184, R4, !PT ;  /* 0x00000004b8047209 */ /* 0x000fe40007810000 */
[----:B------:R-:W-:Y:S02]  /*b700*/  FSEL R13, R202, -INF , !P0 ;  /* 0xff800000ca0d7808 */ /* 0x000fe40004000000 */
[----:B------:R-:W-:Y:S01]  /*b710*/  ISETP.GE.AND P0, PT, R5, R9, PT ;  /* 0x000000090500720c */ /* 0x000fe20003f06270 */
[----:B------:R-:W1:Y:S01]  /*b720*/  SHFL.BFLY PT, R18, R4, 0x2, 0x1f ;  /* 0x0c401f0004127f89 */ /* 0x000e6200000e0000 */
[----:B------:R-:W-:Y:S02]  /*b730*/  ISETP.GE.AND P4, PT, R0, R11, PT ;  /* 0x0000000b0000720c */ /* 0x000fe40003f86270 */
[----:B------:R-:W-:-:S02]  /*b740*/  FSEL R25, R201, -INF , !P0 ;  /* 0xff800000c9197808 */ /* 0x000fc40004000000 */
[----:B------:R-:W-:Y:S02]  /*b750*/  ISETP.GE.AND P0, PT, R0, R12, PT ;  /* 0x0000000c0000720c */ /* 0x000fe40003f06270 */
[----:B------:R-:W-:Y:S02]  /*b760*/  ISETP.GE.AND P5, PT, R6, R9, PT ;  /* 0x000000090600720c */ /* 0x000fe40003fa6270 */
[----:B------:R-:W-:Y:S02]  /*b770*/  FMNMX.FTZ R0, R135, R13, !PT ;  /* 0x0000000d87007209 */ /* 0x000fe40007810000 */
[----:B------:R-:W-:Y:S02]  /*b780*/  ISETP.GE.AND P6, PT, R8, R9, PT ;  /* 0x000000090800720c */ /* 0x000fe40003fc6270 */
[----:B------:R-:W-:Y:S02]  /*b790*/  FSEL R20, R188, -INF , !P5 ;  /* 0xff800000bc147808 */ /* 0x000fe40006800000 */
[----:B------:R-:W-:-:S02]  /*b7a0*/  FMNMX.FTZ R0, R25, R0, !PT ;  /* 0x0000000019007209 */ /* 0x000fc40007810000 */
[-C--:B------:R-:W-:Y:S02]  /*b7b0*/  ISETP.GE.AND P5, PT, R26, R9.reuse, PT ;  /* 0x000000091a00720c */ /* 0x080fe40003fa6270 */
[----:B------:R-:W-:Y:S02]  /*b7c0*/  FSEL R24, R182, -INF , !P6 ;  /* 0xff800000b6187808 */ /* 0x000fe40007000000 */
[----:B------:R-:W-:Y:S02]  /*b7d0*/  FMNMX.FTZ R0, R20, R0, !PT ;  /* 0x0000000014007209 */ /* 0x000fe40007810000 */
[----:B------:R-:W-:Y:S02]  /*b7e0*/  FSEL R182, R137, -INF , !P5 ;  /* 0xff80000089b67808 */ /* 0x000fe40006800000 */
[-C--:B------:R-:W-:Y:S02]  /*b7f0*/  ISETP.GE.AND P5, PT, R27, R9.reuse, PT ;  /* 0x000000091b00720c */ /* 0x080fe40003fa6270 */
[----:B------:R-:W-:-:S02]  /*b800*/  ISETP.GE.AND P6, PT, R29, R9, PT ;  /* 0x000000091d00720c */ /* 0x000fc40003fc6270 */
[----:B------:R-:W-:Y:S02]  /*b810*/  FMNMX.FTZ R0, R24, R0, !PT ;  /* 0x0000000018007209 */ /* 0x000fe40007810000 */
[----:B------:R-:W-:Y:S02]  /*b820*/  FSEL R7, R190, -INF , !P4 ;  /* 0xff800000be077808 */ /* 0x000fe40006000000 */
[----:B------:R-:W-:Y:S02]  /*b830*/  FSEL R180, R21, -INF , !P5 ;  /* 0xff80000015b47808 */ /* 0x000fe40006800000 */
[----:B------:R-:W-:Y:S02]  /*b840*/  FSEL R181, R34, -INF , !P6 ;  /* 0xff80000022b57808 */ /* 0x000fe40007000000 */
[C---:B------:R-:W-:Y:S02]  /*b850*/  ISETP.GE.AND P5, PT, R5.reuse, R11, PT ;  /* 0x0000000b0500720c */ /* 0x040fe40003fa6270 */
[----:B------:R-:W-:-:S02]  /*b860*/  ISETP.GE.AND P4, PT, R5, R12, PT ;  /* 0x0000000c0500720c */ /* 0x000fc40003f86270 */
[----:B------:R-:W-:Y:S02]  /*b870*/  ISETP.GE.AND P6, PT, R30, R9, PT ;  /* 0x000000091e00720c */ /* 0x000fe40003fc6270 */
[----:B------:R-:W-:Y:S02]  /*b880*/  FMNMX.FTZ R5, R182, R0, !PT ;  /* 0x00000000b6057209 */ /* 0x000fe40007810000 */
[----:B-1----:R-:W-:Y:S02]  /*b890*/  FMNMX.FTZ R0, R4, R18, !PT ;  /* 0x0000001204007209 */ /* 0x002fe40007810000 */
[----:B------:R-:W-:Y:S02]  /*b8a0*/  FSEL R185, R19, -INF , !P6 ;  /* 0xff80000013b97808 */ /* 0x000fe40007000000 */
[----:B------:R-:W-:Y:S01]  /*b8b0*/  FMNMX.FTZ R4, R181, R5, !PT ;  /* 0x00000005b5047209 */ /* 0x000fe20007810000 */
[----:B------:R-:W1:Y:S01]  /*b8c0*/  SHFL.BFLY PT, R32, R0, 0x1, 0x1f ;  /* 0x0c201f0000207f89 */ /* 0x000e6200000e0000 */
[----:B------:R-:W-:-:S02]  /*b8d0*/  ISETP.GE.AND P6, PT, R6, R11, PT ;  /* 0x0000000b0600720c */ /* 0x000fc40003fc6270 */
[----:B------:R-:W-:Y:S02]  /*b8e0*/  FSEL R19, R203, -INF , !P5 ;  /* 0xff800000cb137808 */ /* 0x000fe40006800000 */
[----:B------:R-:W-:Y:S02]  /*b8f0*/  FMNMX.FTZ R5, R134, R7, !PT ;  /* 0x0000000786057209 */ /* 0x000fe40007810000 */
[----:B------:R-:W-:Y:S02]  /*b900*/  ISETP.GE.AND P5, PT, R8, R11, PT ;  /* 0x0000000b0800720c */ /* 0x000fe40003fa6270 */
[----:B------:R-:W-:Y:S02]  /*b910*/  FSEL R18, R183, -INF , !P6 ;  /* 0xff800000b7127808 */ /* 0x000fe40007000000 */
        /* <DEDUP_REMOVED lines=9> */
[----:B------:R-:W-:Y:S02]  /*b9b0*/  FSEL R14, R191, -INF , !P0 ;  /* 0xff800000bf0e7808 */ /* 0x000fe40004000000 */
[----:B------:R-:W-:Y:S02]  /*b9c0*/  FMNMX.FTZ R4, R185, R4, !PT ;  /* 0x00000004b9047209 */ /* 0x000fe40007810000 */
[----:B------:R-:W-:Y:S02]  /*b9d0*/  ISETP.GE.AND P0, PT, R6, R12, PT ;  /* 0x0000000c0600720c */ /* 0x000fe40003f06270 */
[----:B------:R-:W-:Y:S01]  /*b9e0*/  FSEL R183, R139, -INF , !P6 ;  /* 0xff8000008bb77808 */ /* 0x000fe20007000000 */
[----:B------:R-:W2:Y:S01]  /*b9f0*/  SHFL.BFLY PT, R31, R4, 0x2, 0x1f ;  /* 0x0c401f00041f7f89 */ /* 0x000ea200000e0000 */
[----:B------:R-:W-:-:S02]  /*ba00*/  FMNMX.FTZ R5, R179, R5, !PT ;  /* 0x00000005b3057209 */ /* 0x000fc40007810000 */
[----:B------:R-:W-:Y:S02]  /*ba10*/  FMNMX.FTZ R6, R3, R14, !PT ;  /* 0x0000000e03067209 */ /* 0x000fe40007810000 */
[----:B------:R-:W-:Y:S02]  /*ba20*/  ISETP.GE.AND P4, PT, R8, R12, PT ;  /* 0x0000000c0800720c */ /* 0x000fe40003f86270 */
[----:B------:R-:W-:Y:S02]  /*ba30*/  ISETP.GE.AND P5, PT, R27, R11, PT ;  /* 0x0000000b1b00720c */ /* 0x000fe40003fa6270 */
[----:B------:R-:W-:Y:S02]  /*ba40*/  FMNMX.FTZ R8, R183, R5, !PT ;  /* 0x00000005b7087209 */ /* 0x000fe40007810000 */
[----:B------:R-:W-:Y:S02]  /*ba50*/  FSEL R21, R196, -INF , !P0 ;  /* 0xff800000c4157808 */ /* 0x000fe40004000000 */
[----:B------:R-:W-:-:S02]  /*ba60*/  FMNMX.FTZ R5, R22, R6, !PT ;  /* 0x0000000616057209 */ /* 0x000fc40007810000 */
[----:B------:R-:W-:Y:S02]  /*ba70*/  FSEL R188, R28, -INF , !P5 ;  /* 0xff8000001cbc7808 */ /* 0x000fe40006800000 */
[-C--:B------:R-:W-:Y:S02]  /*ba80*/  ISETP.GE.AND P0, PT, R26, R12.reuse, PT ;  /* 0x0000000c1a00720c */ /* 0x080fe40003f06270 */
[----:B------:R-:W-:Y:S02]  /*ba90*/  FSEL R28, R186, -INF , !P4 ;  /* 0xff800000ba1c7808 */ /* 0x000fe40006000000 */
[----:B------:R-:W-:Y:S02]  /*baa0*/  FMNMX.FTZ R5, R21, R5, !PT ;  /* 0x0000000515057209 */ /* 0x000fe40007810000 */
[----:B------:R-:W-:Y:S02]  /*bab0*/  ISETP.GE.AND P5, PT, R29, R12, PT ;  /* 0x0000000c1d00720c */ /* 0x000fe40003fa6270 */
[----:B------:R-:W-:-:S02]  /*bac0*/  FSEL R189, R140, -INF , !P0 ;  /* 0xff8000008cbd7808 */ /* 0x000fc40004000000 */
[----:B------:R-:W-:Y:S02]  /*bad0*/  FMNMX.FTZ R5, R28, R5, !PT ;  /* 0x000000051c057209 */ /* 0x000fe40007810000 */
[----:B-1----:R-:W-:Y:S02]  /*bae0*/  FMNMX.FTZ R226, R0, R32, !PT ;  /* 0x0000002000e27209 */ /* 0x002fe40007810000 */
[-C--:B------:R-:W-:Y:S02]  /*baf0*/  ISETP.GE.AND P4, PT, R27, R12.reuse, PT ;  /* 0x0000000c1b00720c */ /* 0x080fe40003f86270 */
[----:B------:R-:W-:Y:S02]  /*bb00*/  FSEL R191, R141, -INF , !P5 ;  /* 0xff8000008dbf7808 */ /* 0x000fe40006800000 */
[----:B------:R-:W-:Y:S01]  /*bb10*/  FMNMX.FTZ R0, R189, R5, !PT ;  /* 0x00000005bd007209 */ /* 0x000fe20007810000 */
[----:B------:R-:W-:Y:S01]  /*bb20*/  LDSM.16.MT88.4 R140, [R218+0xa000] ;  /* 0x00a00000da8c783b */ /* 0x000fe20000004200 */
[----:B------:R-:W-:-:S02]  /*bb30*/  ISETP.GE.AND P0, PT, R30, R12, PT ;  /* 0x0000000c1e00720c */ /* 0x000fc40003f06270 */
[----:B------:R-:W-:Y:S02]  /*bb40*/  FSEL R193, R35, -INF , !P4 ;  /* 0xff80000023c17808 */ /* 0x000fe40006000000 */
[----:B------:R-:W-:Y:S02]  /*bb50*/  FMNMX.FTZ R0, R191, R0, !PT ;  /* 0x00000000bf007209 */ /* 0x000fe40007810000 */
[----:B------:R-:W-:Y:S02]  /*bb60*/  FSEL R192, R133, -INF , !P0 ;  /* 0xff80000085c07808 */ /* 0x000fe40004000000 */
[----:B------:R-:W-:Y:S02]  /*bb70*/  FMNMX.FTZ R0, R193, R0, !PT ;  /* 0x00000000c1007209 */ /* 0x000fe40007810000 */
[----:B--2---:R-:W-:Y:S02]  /*bb80*/  FMNMX.FTZ R4, R4, R31, !PT ;  /* 0x0000001f04047209 */ /* 0x004fe40007810000 */
[----:B------:R-:W-:-:S02]  /*bb90*/  FMNMX.FTZ R5, R192, R0, !PT ;  /* 0x00000000c0057209 */ /* 0x000fc40007810000 */
[----:B------:R-:W-:Y:S01]  /*bba0*/  ISETP.GE.AND P6, PT, R30, R11, PT ;  /* 0x0000000b1e00720c */ /* 0x000fe20003fc6270 */
[----:B------:R-:W1:Y:S01]  /*bbb0*/  SHFL.BFLY PT, R27, R4, 0x1, 0x1f ;  /* 0x0c201f00041b7f89 */ /* 0x000e6200000e0000 */
[----:B------:R-:W-:Y:S01]  /*bbc0*/  FMNMX.FTZ R6, R188, R8, !PT ;  /* 0x00000008bc067209 */ /* 0x000fe20007810000 */
[C---:B------:R-:W-:Y:S01]  /*bbd0*/  FMUL.FTZ R8, R226.reuse, c[0x0][0x23c] ;  /* 0x00008f00e2087a20 */ /* 0x040fe20000410000 */
[----:B------:R-:W-:Y:S01]  /*bbe0*/  FSEL R190, R33, -INF , !P6 ;  /* 0xff80000021be7808 */ /* 0x000fe20007000000 */
[----:B------:R-:W2:Y:S01]  /*bbf0*/  SHFL.BFLY PT, R26, R5, 0x2, 0x1f ;  /* 0x0c401f00051a7f89 */ /* 0x000ea200000e0000 */
[----:B------:R-:W-:Y:S02]  /*bc00*/  FSETP.NEU.FTZ.AND P6, PT, R226, -INF , PT ;  /* 0xff800000e200780b */ /* 0x000fe40003fdd000 */
[----:B------:R-:W-:Y:S01]  /*bc10*/  FMNMX.FTZ R6, R190, R6, !PT ;  /* 0x00000006be067209 */ /* 0x000fe20007810000 */
[----:B------:R-:W-:Y:S01]  /*bc20*/  LDSM.16.MT88.4 R32, [R218+0xb000] ;  /* 0x00b00000da20783b */ /* 0x000fe20000004200 */
[----:B------:R-:W-:-:S03]  /*bc30*/  FSEL R8, R8, RZ, P6 ;  /* 0x000000ff08087208 */ /* 0x000fc60003000000 */
[----:B------:R-:W3:Y:S02]  /*bc40*/  SHFL.BFLY PT, R29, R6, 0x2, 0x1f ;  /* 0x0c401f00061d7f89 */ /* 0x000ee400000e0000 */
[--C-:B------:R-:W-:Y:S02]  /*bc50*/  FFMA.FTZ R2, R2, c[0x0][0x23c], -R8.reuse ;  /* 0x00008f0002027a23 */ /* 0x100fe40000010808 */
[--C-:B------:R-:W-:Y:S02]  /*bc60*/  FFMA.FTZ R15, R15, c[0x0][0x23c], -R8.reuse ;  /* 0x00008f000f0f7a23 */ /* 0x100fe40000010808 */
[----:B------:R4:W-:Y:S01]  /*bc70*/  MUFU.EX2 R230, R2 ;  /* 0x0000000200e67308 */ /* 0x0009e20000000800 */
[--C-:B------:R-:W-:Y:S02]  /*bc80*/  FFMA.FTZ R17, R17, c[0x0][0x23c], -R8.reuse ;  /* 0x00008f0011117a23 */ /* 0x100fe40000010808 */
[----:B------:R-:W-:Y:S01]  /*bc90*/  FFMA.FTZ R16, R16, c[0x0][0x23c], -R8 ;  /* 0x00008f0010107a23 */ /* 0x000fe20000010808 */
[----:B-1----:R-:W-:-:S04]  /*bca0*/  FMNMX.FTZ R207, R4, R27, !PT ;  /* 0x0000001b04cf7209 */ /* 0x002fc80007810000 */
[----:B------:R-:W-:Y:S01]  /*bcb0*/  MUFU.EX2 R231, R15 ;  /* 0x0000000f00e77308 */ /* 0x000fe20000000800 */
[----:B--2---:R-:W-:Y:S02]  /*bcc0*/  FMNMX.FTZ R4, R5, R26, !PT ;  /* 0x0000001a05047209 */ /* 0x004fe40007810000 */
[----:B------:R-:W-:-:S03]  /*bcd0*/  FSETP.NEU.FTZ.AND P5, PT, R207, -INF , PT ;  /* 0xff800000cf00780b */ /* 0x000fc60003fbd000 */
[----:B------:R-:W1:Y:S01]  /*bce0*/  SHFL.BFLY PT, R5, R4, 0x1, 0x1f ;  /* 0x0c201f0004057f89 */ /* 0x000e6200000e0000 */
[----:B----4-:R-:W-:Y:S01]  /*bcf0*/  FMUL.FTZ R2, R207, c[0x0][0x23c] ;  /* 0x00008f00cf027a20 */ /* 0x010fe20000410000 */
[----:B------:R-:W2:Y:S01]  /*bd00*/  MUFU.EX2 R229, R17 ;  /* 0x0000001100e57308 */ /* 0x000ea20000000800 */
[----:B---3--:R-:W-:-:S03]  /*bd10*/  FMNMX.FTZ R0, R6, R29, !PT ;  /* 0x0000001d06007209 */ /* 0x008fc60007810000 */
[----:B------:R-:W-:Y:S02]  /*bd20*/  FSEL R2, R2, RZ, P5 ;  /* 0x000000ff02027208 */ /* 0x000fe40002800000 */
[----:B------:R-:W3:Y:S02]  /*bd30*/  SHFL.BFLY PT, R6, R0, 0x1, 0x1f ;  /* 0x0c201f0000067f89 */ /* 0x000ee400000e0000 */
[----:B------:R2:W-:Y:S01]  /*bd40*/  MUFU.EX2 R228, R16 ;  /* 0x0000001000e47308 */ /* 0x0005e20000000800 */
[--C-:B------:R-:W-:Y:S02]  /*bd50*/  FFMA.FTZ R20, R20, c[0x0][0x23c], -R2.reuse ;  /* 0x00008f0014147a23 */ /* 0x100fe40000010802 */
[--C-:B------:R-:W-:Y:S02]  /*bd60*/  FFMA.FTZ R25, R25, c[0x0][0x23c], -R2.reuse ;  /* 0x00008f0019197a23 */ /* 0x100fe40000010802 */
[--C-:B------:R-:W-:Y:S02]  /*bd70*/  FFMA.FTZ R24, R24, c[0x0][0x23c], -R2.reuse ;  /* 0x00008f0018187a23 */ /* 0x100fe40000010802 */
[----:B------:R-:W-:Y:S01]  /*bd80*/  FFMA.FTZ R13, R13, c[0x0][0x23c], -R2 ;  /* 0x00008f000d0d7a23 */ /* 0x000fe20000010802 */
[----:B------:R4:W-:Y:S01]  /*bd90*/  MUFU.EX2 R206, R20 ;  /* 0x0000001400ce7308 */ /* 0x0009e20000000800 */
[----:B-1----:R-:W-:-:S02]  /*bda0*/  FMNMX.FTZ R204, R4, R5, !PT ;  /* 0x0000000504cc7209 */ /* 0x002fc40007810000 */
[----:B------:R-:W-:-:S05]  /*bdb0*/  FSEL R4, R226, RZ, P6 ;  /* 0x000000ffe2047208 */ /* 0x000fca0003000000 */
[----:B------:R-:W-:Y:S01]  /*bdc0*/  MUFU.EX2 R202, R25 ;  /* 0x0000001900ca7308 */ /* 0x000fe20000000800 */
[----:B------:R-:W-:Y:S02]  /*bdd0*/  FSEL R5, R207, RZ, P5 ;  /* 0x000000ffcf057208 */ /* 0x000fe40002800000 */
[----:B------:R-:W-:Y:S01]  /*bde0*/  FSETP.NEU.FTZ.AND P0, PT, R204, -INF , PT ;  /* 0xff800000cc00780b */ /* 0x000fe20003f1d000 */
[----:B------:R-:W-:Y:S01]  /*bdf0*/  FADD.FTZ R4, R136, -R4 ;  /* 0x8000000488047221 */ /* 0x000fe20000010000 */
[----:B---3--:R-:W-:Y:S01]  /*be00*/  FMNMX.FTZ R205, R0, R6, !PT ;  /* 0x0000000600cd7209 */ /* 0x008fe20007810000 */
[----:B------:R-:W-:Y:S01]  /*be10*/  LDSM.16.MT88.4 R136, [R217+0xa000] ;  /* 0x00a00000d988783b */ /* 0x000fe20000004200 */
[----:B--2---:R-:W-:Y:S01]  /*be20*/  F2FP.PACK_AB R16, R229, R230 ;  /* 0x000000e6e510723e */ /* 0x004fe200000000ff */
[----:B----4-:R-:W-:Y:S01]  /*be30*/  FMUL.FTZ R20, R4, c[0x0][0x23c] ;  /* 0x00008f0004147a20 */ /* 0x010fe20000410000 */
[----:B------:R1:W-:Y:S01]  /*be40*/  MUFU.EX2 R227, R24 ;  /* 0x0000001800e37308 */ /* 0x0003e20000000800 */
[----:B------:R-:W-:Y:S01]  /*be50*/  FADD.FTZ R4, R135, -R5 ;  /* 0x8000000587047221 */ /* 0x000fe20000010000 */
[C---:B------:R-:W-:Y:S01]  /*be60*/  FSETP.NEU.FTZ.AND P4, PT, R205.reuse, -INF , PT ;  /* 0xff800000cd00780b */ /* 0x040fe20003f9d000 */
[----:B------:R-:W-:-:S02]  /*be70*/  FMUL.FTZ R0, R205, c[0x0][0x23c] ;  /* 0x00008f00cd007a20 */ /* 0x000fc40000410000 */
[----:B------:R-:W-:Y:S01]  /*be80*/  FMUL.FTZ R15, R4, c[0x0][0x23c] ;  /* 0x00008f00040f7a20 */ /* 0x000fe20000410000 */
[----:B------:R-:W-:Y:S02]  /*be90*/  FSEL R4, R204, RZ, P0 ;  /* 0x000000ffcc047208 */ /* 0x000fe40000000000 */
[----:B------:R-:W2:Y:S01]  /*bea0*/  MUFU.EX2 R203, R13 ;  /* 0x0000000d00cb7308 */ /* 0x000ea20000000800 */
[----:B------:R-:W-:Y:S02]  /*beb0*/  FSEL R6, R205, RZ, P4 ;  /* 0x000000ffcd067208 */ /* 0x000fe40002000000 */
[----:B------:R-:W-:Y:S01]  /*bec0*/  FADD.FTZ R3, R3, -R4 ;  /* 0x8000000403037221 */ /* 0x000fe20000010000 */
[----:B------:R-:W-:Y:S02]  /*bed0*/  FSEL R0, R0, RZ, P4 ;  /* 0x000000ff00007208 */ /* 0x000fe40002000000 */
[----:B------:R-:W-:Y:S01]  /*bee0*/  FADD.FTZ R5, R134, -R6 ;  /* 0x8000000686057221 */ /* 0x000fe20000010000 */
[----:B-1----:R-:W1:Y:S01]  /*bef0*/  LDSM.16.MT88.4 R24, [R213+0xa000] ;  /* 0x00a00000d518783b */ /* 0x002e620000004200 */
[----:B------:R-:W-:Y:S01]  /*bf00*/  FMUL.FTZ R3, R3, c[0x0][0x23c] ;  /* 0x00008f0003037a20 */ /* 0x000fe20000410000 */
[----:B------:R-:W3:Y:S01]  /*bf10*/  MUFU.EX2 R20, R20 ;  /* 0x0000001400147308 */ /* 0x000ee20000000800 */
[--C-:B------:R-:W-:Y:S01]  /*bf20*/  FFMA.FTZ R7, R7, c[0x0][0x23c], -R0.reuse ;  /* 0x00008f0007077a23 */ /* 0x100fe20000010800 */
[----:B------:R-:W-:Y:S01]  /*bf30*/  LDSM.16.MT88.4 R132, [R213+0xb000] ;  /* 0x00b00000d584783b */ /* 0x000fe20000004200 */
[----:B------:R-:W-:-:S02]  /*bf40*/  FFMA.FTZ R19, R19, c[0x0][0x23c], -R0 ;  /* 0x00008f0013137a23 */ /* 0x000fc40000010800 */
[--C-:B------:R-:W-:Y:S01]  /*bf50*/  FFMA.FTZ R18, R18, c[0x0][0x23c], -R0.reuse ;  /* 0x00008f0012127a23 */ /* 0x100fe20000010800 */
[----:B--2---:R-:W-:Y:S01]  /*bf60*/  F2FP.PACK_AB R17, R202, R203 ;  /* 0x000000cbca11723e */ /* 0x004fe200000000ff */
[----:B------:R-:W-:Y:S01]  /*bf70*/  FMUL.FTZ R13, R204, c[0x0][0x23c] ;  /* 0x00008f00cc0d7a20 */ /* 0x000fe20000410000 */
[----:B------:R-:W-:Y:S01]  /*bf80*/  MUFU.EX2 R199, R7 ;  /* 0x0000000700c77308 */ /* 0x000fe20000000800 */
[----:B------:R-:W-:Y:S02]  /*bf90*/  FFMA.FTZ R23, R23, c[0x0][0x23c], -R0 ;  /* 0x00008f0017177a23 */ /* 0x000fe40000010800 */
[----:B------:R-:W-:Y:S01]  /*bfa0*/  FMUL.FTZ R5, R5, c[0x0][0x23c] ;  /* 0x00008f0005057a20 */ /* 0x000fe20000410000 */
[----:B------:R-:W-:-:S04]  /*bfb0*/  FSEL R13, R13, RZ, P0 ;  /* 0x000000ff0d0d7208 */ /* 0x000fc80000000000 */
[----:B------:R2:W-:Y:S01]  /*bfc0*/  MUFU.EX2 R198, R19 ;  /* 0x0000001300c67308 */ /* 0x0005e20000000800 */
[--C-:B------:R-:W-:Y:S02]  /*bfd0*/  FFMA.FTZ R14, R14, c[0x0][0x23c], -R13.reuse ;  /* 0x00008f000e0e7a23 */ /* 0x100fe4000001080d */
[--C-:B------:R-:W-:Y:S02]  /*bfe0*/  FFMA.FTZ R22, R22, c[0x0][0x23c], -R13.reuse ;  /* 0x00008f0016167a23 */ /* 0x100fe4000001080d */
[--C-:B------:R-:W-:Y:S02]  /*bff0*/  FFMA.FTZ R21, R21, c[0x0][0x23c], -R13.reuse ;  /* 0x00008f0015157a23 */ /* 0x100fe4000001080d */
[----:B------:R-:W-:Y:S01]  /*c000*/  FFMA.FTZ R4, R28, c[0x0][0x23c], -R13 ;  /* 0x00008f001c047a23 */ /* 0x000fe2000001080d */
[----:B------:R-:W-:Y:S01]  /*c010*/  MUFU.EX2 R195, R14 ;  /* 0x0000000e00c37308 */ /* 0x000fe20000000800 */
[----:B------:R-:W4:Y:S01]  /*c020*/  LDSM.16.MT88.4 R28, [R215+0xa000] ;  /* 0x00a00000d71c783b */ /* 0x000f220000004200 */
[----:B---3--:R-:W-:-:S02]  /*c030*/  FMUL.FTZ R148, R148, R20 ;  /* 0x0000001494947220 */ /* 0x008fc40000410000 */
[-C--:B------:R-:W-:Y:S02]  /*c040*/  FMUL.FTZ R149, R149, R20.reuse ;  /* 0x0000001495957220 */ /* 0x080fe40000410000 */
[----:B------:R-:W-:Y:S02]  /*c050*/  FMUL.FTZ R156, R156, R20 ;  /* 0x000000149c9c7220 */ /* 0x000fe40000410000 */
[----:B------:R3:W-:Y:S01]  /*c060*/  MUFU.EX2 R200, R18 ;  /* 0x0000001200c87308 */ /* 0x0007e20000000800 */
[----:B--2---:R-:W-:Y:S01]  /*c070*/  F2FP.PACK_AB R19, R227, R206 ;  /* 0x000000cee313723e */ /* 0x004fe200000000ff */
[-C--:B------:R-:W-:Y:S02]  /*c080*/  FMUL.FTZ R157, R157, R20.reuse ;  /* 0x000000149d9d7220 */ /* 0x080fe40000410000 */
[-C--:B------:R-:W-:Y:S02]  /*c090*/  FMUL.FTZ R160, R160, R20.reuse ;  /* 0x00000014a0a07220 */ /* 0x080fe40000410000 */
[----:B------:R-:W-:-:S02]  /*c0a0*/  FMUL.FTZ R161, R161, R20 ;  /* 0x00000014a1a17220 */ /* 0x000fc40000410000 */
[----:B------:R-:W2:Y:S01]  /*c0b0*/  MUFU.EX2 R201, R23 ;  /* 0x0000001700c97308 */ /* 0x000ea20000000800 */
[-C--:B------:R-:W-:Y:S02]  /*c0c0*/  FMUL.FTZ R52, R52, R20.reuse ;  /* 0x0000001434347220 */ /* 0x080fe40000410000 */
[-C--:B------:R-:W-:Y:S02]  /*c0d0*/  FMUL.FTZ R53, R53, R20.reuse ;  /* 0x0000001435357220 */ /* 0x080fe40000410000 */
[-C--:B------:R-:W-:Y:S02]  /*c0e0*/  FMUL.FTZ R36, R36, R20.reuse ;  /* 0x0000001424247220 */ /* 0x080fe40000410000 */
[----:B------:R-:W-:Y:S01]  /*c0f0*/  FMUL.FTZ R37, R37, R20 ;  /* 0x0000001425257220 */ /* 0x000fe20000410000 */
[----:B------:R-:W-:Y:S01]  /*c100*/  MUFU.EX2 R197, R22 ;  /* 0x0000001600c57308 */ /* 0x000fe20000000800 */
[----:B---3--:R-:W-:Y:S01]  /*c110*/  F2FP.PACK_AB R18, R231, R228 ;  /* 0x000000e4e712723e */ /* 0x008fe200000000ff */
[----:B------:R-:W-:-:S02]  /*c120*/  FMUL.FTZ R64, R64, R20 ;  /* 0x0000001440407220 */ /* 0x000fc40000410000 */
[-C--:B------:R-:W-:Y:S02]  /*c130*/  FMUL.FTZ R65, R65, R20.reuse ;  /* 0x0000001441417220 */ /* 0x080fe40000410000 */
[----:B------:R-:W-:Y:S02]  /*c140*/  FMUL.FTZ R172, R172, R20 ;  /* 0x00000014acac7220 */ /* 0x000fe40000410000 */
[----:B------:R-:W-:Y:S01]  /*c150*/  MUFU.EX2 R196, R21 ;  /* 0x0000001500c47308 */ /* 0x000fe20000000800 */
        /* <DEDUP_REMOVED lines=8> */
[-C--:B------:R-:W-:Y:S01]  /*c1e0*/  FMUL.FTZ R69, R69, R20.reuse ;  /* 0x0000001445457220 */ /* 0x080fe20000410000 */
[----:B------:R3:W5:Y:S01]  /*c1f0*/  MUFU.EX2 R14, R5 ;  /* 0x00000005000e7308 */ /* 0x0007620000000800 */
[-C--:B------:R-:W-:Y:S02]  /*c200*/  FMUL.FTZ R80, R80, R20.reuse ;  /* 0x0000001450507220 */ /* 0x080fe40000410000 */
[----:B------:R-:W-:-:S02]  /*c210*/  FMUL.FTZ R81, R81, R20 ;  /* 0x0000001451517220 */ /* 0x000fc40000410000 */
[-C--:B------:R-:W-:Y:S02]  /*c220*/  FMUL.FTZ R100, R100, R20.reuse ;  /* 0x0000001464647220 */ /* 0x080fe40000410000 */
[----:B------:R-:W-:Y:S01]  /*c230*/  FMUL.FTZ R101, R101, R20 ;  /* 0x0000001465657220 */ /* 0x000fe20000410000 */
[----:B------:R-:W4:Y:S01]  /*c240*/  MUFU.EX2 R3, R3 ;  /* 0x0000000300037308 */ /* 0x000f220000000800 */
[-C--:B--2---:R-:W-:Y:S02]  /*c250*/  FMUL.FTZ R150, R150, R15.reuse ;  /* 0x0000000f96967220 */ /* 0x084fe40000410000 */
[-C--:B------:R-:W-:Y:S02]  /*c260*/  FMUL.FTZ R151, R151, R15.reuse ;  /* 0x0000000f97977220 */ /* 0x080fe40000410000 */
[-C--:B------:R-:W-:Y:S02]  /*c270*/  FMUL.FTZ R158, R158, R15.reuse ;  /* 0x0000000f9e9e7220 */ /* 0x080fe40000410000 */
[----:B------:R-:W-:Y:S01]  /*c280*/  FMUL.FTZ R159, R159, R15 ;  /* 0x0000000f9f9f7220 */ /* 0x000fe20000410000 */
[----:B------:R2:W2:Y:S01]  /*c290*/  MUFU.EX2 R194, R4 ;  /* 0x0000000400c27308 */ /* 0x0004a20000000800 */
[----:B---3--:R-:W-:Y:S01]  /*c2a0*/  F2FP.PACK_AB R5, R197, R195 ;  /* 0x000000c3c505723e */ /* 0x008fe200000000ff */
[-C--:B-----5:R-:W-:Y:S01]  /*c2b0*/  FMUL.FTZ R144, R144, R14.reuse ;  /* 0x0000000e90907220 */ /* 0x0a0fe20000410000 */
[----:B-1----:R-:W-:Y:S01]  /*c2c0*/  HMMA.16816.F32 R148, R16, R24, R148 ;  /* 0x000000181094723c */ /* 0x002fe20000001894 */
[----:B------:R-:W-:-:S02]  /*c2d0*/  FMUL.FTZ R145, R145, R14 ;  /* 0x0000000e91917220 */ /* 0x000fc40000410000 */
[-C--:B------:R-:W-:Y:S02]  /*c2e0*/  FMUL.FTZ R152, R152, R14.reuse ;  /* 0x0000000e98987220 */ /* 0x080fe40000410000 */
[-C--:B----4-:R-:W-:Y:S02]  /*c2f0*/  FMUL.FTZ R146, R146, R3.reuse ;  /* 0x0000000392927220 */ /* 0x090fe40000410000 */
[-C--:B------:R-:W-:Y:S01]  /*c300*/  FMUL.FTZ R147, R147, R3.reuse ;  /* 0x0000000393937220 */ /* 0x080fe20000410000 */
[----:B------:R-:W-:Y:S01]  /*c310*/  HMMA.16816.F32 R208, R16, R26, R156 ;  /* 0x0000001a10d0723c */ /* 0x000fe2000000189c */
[----:B------:R-:W-:Y:S02]  /*c320*/  FMUL.FTZ R153, R153, R14 ;  /* 0x0000000e99997220 */ /* 0x000fe40000410000 */
[----:B------:R-:W-:Y:S01]  /*c330*/  FMUL.FTZ R154, R154, R3 ;  /* 0x000000039a9a7220 */ /* 0x000fe20000410000 */
[----:B--2---:R-:W-:Y:S01]  /*c340*/  F2FP.PACK_AB R4, R198, R199 ;  /* 0x000000c7c604723e */ /* 0x004fe200000000ff */
[----:B------:R-:W-:Y:S01]  /*c350*/  FMUL.FTZ R155, R155, R3 ;  /* 0x000000039b9b7220 */ /* 0x000fe20000410000 */
[----:B------:R-:W-:Y:S01]  /*c360*/  F2FP.PACK_AB R7, R194, R196 ;  /* 0x000000c4c207723e */ /* 0x000fe200000000ff */
        /* <DEDUP_REMOVED lines=18> */
[----:B------:R-:W-:Y:S01]  /*c490*/  LDSM.16.MT88.4 R40, [R217+0xb000] ;  /* 0x00b00000d928783b */ /* 0x000fe20000004200 */
[----:B------:R-:W-:Y:S01]  /*c4a0*/  FMUL.FTZ R170, R170, R3 ;  /* 0x00000003aaaa7220 */ /* 0x000fe20000410000 */
[----:B------:R-:W-:Y:S01]  /*c4b0*/  MOV R21, R211 ;  /* 0x000000d300157202 */ /* 0x000fe20000000f00 */
[----:B------:R-:W-:-:S02]  /*c4c0*/  FMUL.FTZ R171, R171, R3 ;  /* 0x00000003abab7220 */ /* 0x000fc40000410000 */
[-C--:B------:R-:W-:Y:S02]  /*c4d0*/  FMUL.FTZ R44, R44, R14.reuse ;  /* 0x0000000e2c2c7220 */ /* 0x080fe40000410000 */
[-C--:B------:R-:W-:Y:S01]  /*c4e0*/  HMMA.16816.F32 R160, R16, R28.reuse, R160 ;  /* 0x0000001c10a0723c */ /* 0x080fe200000018a0 */
        /* <DEDUP_REMOVED lines=17> */
[----:B------:R-:W1:Y:S01]  /*c600*/  LDSM.16.MT88.4 R24, [R215+0xb000] ;  /* 0x00b00000d718783b */ /* 0x000e620000004200 */
[----:B------:R-:W-:Y:S01]  /*c610*/  FMUL.FTZ R73, R73, R14 ;  /* 0x0000000e49497220 */ /* 0x000fe20000410000 */
        /* <DEDUP_REMOVED lines=55> */
[----:B------:R-:W-:Y:S01]  /*c990*/  HMMA.16816.F32 R240, R4, R42, R124 ;  /* 0x0000002a04f0723c */ /* 0x000fe2000000187c */
[-C--:B------:R-:W-:Y:S02]  /*c9a0*/  FMUL.FTZ R82, R82, R15.reuse ;  /* 0x0000000f52527220 */ /* 0x080fe40000410000 */
[-C--:B------:R-:W-:Y:S02]  /*c9b0*/  FMUL.FTZ R83, R83, R15.reuse ;  /* 0x0000000f53537220 */ /* 0x080fe40000410000 */
[-C--:B------:R-:W-:Y:S02]  /*c9c0*/  FMUL.FTZ R102, R102, R15.reuse ;  /* 0x0000000f66667220 */ /* 0x080fe40000410000 */
[----:B------:R-:W-:Y:S01]  /*c9d0*/  FFMA.FTZ R4, R178, c[0x0][0x23c], -R8 ;  /* 0x00008f00b2047a23 */ /* 0x000fe20000010808 */
[----:B------:R-:W-:Y:S01]  /*c9e0*/  HMMA.16816.F32 R52, R16, R136, R52 ;  /* 0x000000881034723c */ /* 0x000fe20000001834 */
[----:B------:R-:W-:Y:S01]  /*c9f0*/  MOV R127, R28 ;  /* 0x0000001c007f7202 */ /* 0x000fe20000000f00 */
[----:B------:R-:W-:Y:S01]  /*ca00*/  FMUL.FTZ R103, R103, R15 ;  /* 0x0000000f67677220 */ /* 0x000fe20000410000 */
[----:B------:R1:W-:Y:S01]  /*ca10*/  MUFU.EX2 R137, R4 ;  /* 0x0000000400897308 */ /* 0x0003e20000000800 */
[----:B------:R-:W-:-:S02]  /*ca20*/  FMUL.FTZ R112, R112, R20 ;  /* 0x0000001470707220 */ /* 0x000fc40000410000 */
[-C--:B------:R-:W-:Y:S02]  /*ca30*/  FMUL.FTZ R113, R113, R20.reuse ;  /* 0x0000001471717220 */ /* 0x080fe40000410000 */
[C---:B------:R-:W-:Y:S01]  /*ca40*/  HMMA.16816.F32 R36, R16.reuse, R140, R36 ;  /* 0x0000008c1024723c */ /* 0x040fe20000001824 */
[-C--:B------:R-:W-:Y:S02]  /*ca50*/  FMUL.FTZ R114, R114, R15.reuse ;  /* 0x0000000f72727220 */ /* 0x080fe40000410000 */
[-C--:B------:R-:W-:Y:S02]  /*ca60*/  FMUL.FTZ R115, R115, R15.reuse ;  /* 0x0000000f73737220 */ /* 0x080fe40000410000 */
[-C--:B------:R-:W-:Y:S02]  /*ca70*/  FMUL.FTZ R116, R116, R20.reuse ;  /* 0x0000001474747220 */ /* 0x080fe40000410000 */
[----:B------:R-:W-:Y:S01]  /*ca80*/  FMUL.FTZ R117, R117, R20 ;  /* 0x0000001475757220 */ /* 0x000fe20000410000 */
[----:B------:R-:W-:Y:S01]  /*ca90*/  HMMA.16816.F32 R208, R16, R138, R64 ;  /* 0x0000008a10d0723c */ /* 0x000fe20000001840 */
[----:B------:R-:W-:Y:S01]  /*caa0*/  FMUL.FTZ R118, R118, R15 ;  /* 0x0000000f76767220 */ /* 0x000fe20000410000 */
[----:B------:R-:W-:Y:S01]  /*cab0*/  LDSM.16.MT88.4 R64, [R217+0xa800] ;  /* 0x00a80000d940783b */ /* 0x000fe20000004200 */
[----:B-1----:R-:W-:-:S02]  /*cac0*/  FFMA.FTZ R4, R177, c[0x0][0x23c], -R8 ;  /* 0x00008f00b1047a23 */ /* 0x002fc40000010808 */
[-C--:B------:R-:W-:Y:S02]  /*cad0*/  FMUL.FTZ R119, R119, R15.reuse ;  /* 0x0000000f77777220 */ /* 0x080fe40000410000 */
[----:B------:R1:W2:Y:S01]  /*cae0*/  MUFU.EX2 R140, R4 ;  /* 0x00000004008c7308 */ /* 0x0002a20000000800 */
[C---:B------:R-:W-:Y:S01]  /*caf0*/  HMMA.16816.F32 R236, R16.reuse, R30, R172 ;  /* 0x0000001e10ec723c */ /* 0x040fe200000018ac */
[-C--:B------:R-:W-:Y:S01]  /*cb00*/  FMUL.FTZ R128, R128, R20.reuse ;  /* 0x0000001480807220 */ /* 0x080fe20000410000 */
[----:B------:R-:W3:Y:S01]  /*cb10*/  LDSM.16.MT88.4 R172, [R215+0xa800] ;  /* 0x00a80000d7ac783b */ /* 0x000ee20000004200 */
        /* <DEDUP_REMOVED lines=8> */
[----:B------:R-:W-:Y:S01]  /*cba0*/  HMMA.16816.F32 R232, R16, R142, R48 ;  /* 0x0000008e10e8723c */ /* 0x000fe20000001830 */
[----:B------:R-:W-:Y:S02]  /*cbb0*/  FMUL.FTZ R99, R99, R15 ;  /* 0x0000000f63637220 */ /* 0x000fe40000410000 */
[----:B------:R1:W-:Y:S01]  /*cbc0*/  MUFU.EX2 R141, R4 ;  /* 0x00000004008d7308 */ /* 0x0003e20000000800 */
[----:B------:R-:W-:-:S03]  /*cbd0*/  FFMA.FTZ R3, R247, R3, R195 ;  /* 0x00000003f7037223 */ /* 0x000fc600000100c3 */
[----:B------:R-:W-:Y:S01]  /*cbe0*/  MOV R48, R156 ;  /* 0x0000009c00307202 */ /* 0x000fe20000000f00 */
[----:B------:R-:W-:Y:S01]  /*cbf0*/  HMMA.16816.F32 R68, R16, R132, R68 ;  /* 0x000000841044723c */ /* 0x000fe20000001844 */
[----:B------:R-:W-:Y:S02]  /*cc00*/  MOV R50, R22 ;  /* 0x0000001600327202 */ /* 0x000fe40000000f00 */
[----:B------:R-:W-:Y:S02]  /*cc10*/  MOV R51, R21 ;  /* 0x0000001500337202 */ /* 0x000fe40000000f00 */
[----:B------:R-:W-:-:S03]  /*cc20*/  MOV R49, R23 ;  /* 0x0000001700317202 */ /* 0x000fc60000000f00 */
[----:B------:R-:W-:Y:S01]  /*cc30*/  HMMA.16816.F32 R100, R16, R32, R100 ;  /* 0x000000201064723c */ /* 0x000fe20000001864 */
[----:B-1----:R-:W-:-:S04]  /*cc40*/  FFMA.FTZ R4, R184, c[0x0][0x23c], -R8 ;  /* 0x00008f00b8047a23 */ /* 0x002fc80000010808 */
[----:B------:R1:W-:Y:S03]  /*cc50*/  MUFU.EX2 R138, R4 ;  /* 0x00000004008a7308 */ /* 0x0003e60000000800 */
[----:B------:R-:W-:Y:S01]  /*cc60*/  HMMA.16816.F32 R116, R16, R40, R116 ;  /* 0x000000281074723c */ /* 0x000fe20000001874 */
[----:B-1----:R-:W-:Y:S01]  /*cc70*/  FFMA.FTZ R4, R182, c[0x0][0x23c], -R2 ;  /* 0x00008f00b6047a23 */ /* 0x002fe20000010802 */
[----:B------:R-:W-:-:S03]  /*cc80*/  MOV R182, R158 ;  /* 0x0000009e00b67202 */ /* 0x000fc60000000f00 */
[----:B------:R1:W-:Y:S02]  /*cc90*/  MUFU.EX2 R29, R4 ;  /* 0x00000004001d7308 */ /* 0x0003e40000000800 */
[----:B-1----:R-:W-:Y:S01]  /*cca0*/  FFMA.FTZ R4, R181, c[0x0][0x23c], -R2 ;  /* 0x00008f00b5047a23 */ /* 0x002fe20000010802 */
[----:B------:R-:W-:-:S05]  /*ccb0*/  MOV R181, R159 ;  /* 0x0000009f00b57202 */ /* 0x000fca0000000f00 */
[----:B------:R1:W4:Y:S02]  /*ccc0*/  MUFU.EX2 R31, R4 ;  /* 0x00000004001f7308 */ /* 0x0003240000000800 */
[--C-:B-1----:R-:W-:Y:S01]  /*ccd0*/  FFMA.FTZ R4, R180, c[0x0][0x23c], -R2.reuse ;  /* 0x00008f00b4047a23 */ /* 0x102fe20000010802 */
[----:B------:R-:W-:Y:S01]  /*cce0*/  MOV R180, R127 ;  /* 0x0000007f00b47202 */ /* 0x000fe20000000f00 */
[----:B------:R-:W-:-:S04]  /*ccf0*/  FFMA.FTZ R2, R185, c[0x0][0x23c], -R2 ;  /* 0x00008f00b9027a23 */ /* 0x000fc80000010802 */
[----:B------:R1:W-:Y:S01]  /*cd00*/  MUFU.EX2 R136, R4 ;  /* 0x0000000400887308 */ /* 0x0003e20000000800 */
[C---:B------:R-:W-:Y:S01]  /*cd10*/  HMMA.16816.F32 R184, R16.reuse, R134, R80 ;  /* 0x0000008610b8723c */ /* 0x040fe20000001850 */
[----:B------:R-:W5:Y:S06]  /*cd20*/  LDSM.16.MT88.4 R80, [R213+0xb800] ;  /* 0x00b80000d550783b */ /* 0x000f6c0000004200 */
[----:B------:R2:W2:Y:S01]  /*cd30*/  MUFU.EX2 R30, R2 ;  /* 0x00000002001e7308 */ /* 0x0004a20000000800 */
[C---:B------:R-:W-:Y:S01]  /*cd40*/  HMMA.16816.F32 R132, R16.reuse, R34, R112 ;  /* 0x000000221084723c */ /* 0x040fe20000001870 */
[----:B------:R-:W-:Y:S04]  /*cd50*/  LDSM.16.MT88.4 R112, [R218+0xb800] ;  /* 0x00b80000da70783b */ /* 0x000fe80000004200 */
[----:B-1----:R-:W1:Y:S03]  /*cd60*/  LDSM.16.MT88.4 R4, [R217+0xb800] ;  /* 0x00b80000d904783b */ /* 0x002e660000004200 */
[----:B------:R-:W-:Y:S01]  /*cd70*/  HMMA.16816.F32 R32, R16, R42, R128 ;  /* 0x0000002a1020723c */ /* 0x000fe20000001880 */
[----:B--2---:R-:W-:-:S06]  /*cd80*/  FFMA.FTZ R2, R179, c[0x0][0x23c], -R0 ;  /* 0x00008f00b3027a23 */ /* 0x004fcc0000010800 */
[----:B------:R-:W-:Y:S01]  /*cd90*/  F2FP.PACK_AB R128, R140, R137 ;  /* 0x000000898c80723e */ /* 0x000fe200000000ff */
[----:B------:R-:W-:Y:S01]  /*cda0*/  HMMA.16816.F32 R176, R16, R26, R96 ;  /* 0x0000001a10b0723c */ /* 0x000fe20000001860 */
[----:B----4-:R-:W-:Y:S01]  /*cdb0*/  F2FP.PACK_AB R129, R31, R29 ;  /* 0x0000001d1f81723e */ /* 0x010fe200000000ff */
[----:B------:R2:W-:Y:S01]  /*cdc0*/  MUFU.EX2 R28, R2 ;  /* 0x00000002001c7308 */ /* 0x0005e20000000800 */
[----:B------:R-:W-:Y:S01]  /*cdd0*/  F2FP.PACK_AB R130, R138, R141 ;  /* 0x0000008d8a82723e */ /* 0x000fe200000000ff */
[----:B------:R-:W4:Y:S01]  /*cde0*/  LDSM.16.MT88.4 R96, [R215+0xb800] ;  /* 0x00b80000d760783b */ /* 0x000f220000004200 */
[----:B------:R-:W-:Y:S02]  /*cdf0*/  F2FP.PACK_AB R131, R30, R136 ;  /* 0x000000881e83723e */ /* 0x000fe400000000ff */
[----:B------:R-:W-:-:S05]  /*ce00*/  FFMA.FTZ R16, R250, R20, R230 ;  /* 0x00000014fa107223 */ /* 0x000fca00000100e6 */
[----:B---3--:R-:W-:Y:S01]  /*ce10*/  HMMA.16816.F32 R160, R128, R172, R160 ;  /* 0x000000ac80a0723c */ /* 0x008fe200000018a0 */
[----:B--2---:R-:W-:Y:S01]  /*ce20*/  FFMA.FTZ R2, R183, c[0x0][0x23c], -R0 ;  /* 0x00008f00b7027a23 */ /* 0x004fe20000010800 */
[----:B------:R-:W-:-:S06]  /*ce30*/  MOV R183, R157 ;  /* 0x0000009d00b77202 */ /* 0x000fcc0000000f00 */
[C---:B------:R-:W-:Y:S01]  /*ce40*/  HMMA.16816.F32 R52, R128.reuse, R64, R52 ;  /* 0x000000408034723c */ /* 0x040fe20000001834 */
[----:B------:R-:W2:Y:S01]  /*ce50*/  LDSM.16.MT88.4 R156, [R213+0xa800] ;  /* 0x00a80000d59c783b */ /* 0x000ea20000004200 */
[----:B------:R3:W3:Y:S06]  /*ce60*/  MUFU.EX2 R24, R2 ;  /* 0x0000000200187308 */ /* 0x0006ec0000000800 */
[C---:B-----5:R-:W-:Y:S08]  /*ce70*/  HMMA.16816.F32 R68, R128.reuse, R80, R68 ;  /* 0x000000508044723c */ /* 0x060ff00000001844 */
[----:B-1----:R-:W-:Y:S01]  /*ce80*/  HMMA.16816.F32 R116, R128, R4, R116 ;  /* 0x000000048074723c */ /* 0x002fe20000001874 */
[--C-:B---3--:R-:W-:Y:S01]  /*ce90*/  FFMA.FTZ R2, R188, c[0x0][0x23c], -R0.reuse ;  /* 0x00008f00bc027a23 */ /* 0x108fe20000010800 */
[----:B------:R-:W-:Y:S01]  /*cea0*/  F2FP.PACK_AB R124, R24, R28 ;  /* 0x0000001c187c723e */ /* 0x000fe200000000ff */
[----:B------:R-:W-:-:S02]  /*ceb0*/  FFMA.FTZ R0, R190, c[0x0][0x23c], -R0 ;  /* 0x00008f00be007a23 */ /* 0x000fc40000010800 */
[----:B------:R1:W-:Y:S03]  /*cec0*/  MUFU.EX2 R23, R2 ;  /* 0x0000000200177308 */ /* 0x0003e60000000800 */
[C---:B----4-:R-:W-:Y:S05]  /*ced0*/  HMMA.16816.F32 R84, R128.reuse, R96, R84 ;  /* 0x000000608054723c */ /* 0x050fea0000001854 */
[----:B------:R3:W4:Y:S03]  /*cee0*/  MUFU.EX2 R22, R0 ;  /* 0x0000000000167308 */ /* 0x0007260000000800 */
[----:B------:R-:W-:Y:S01]  /*cef0*/  HMMA.16816.F32 R100, R128, R112, R100 ;  /* 0x000000708064723c */ /* 0x000fe20000001864 */
[----:B-1----:R-:W-:-:S07]  /*cf00*/  FFMA.FTZ R2, R192, c[0x0][0x23c], -R13 ;  /* 0x00008f00c0027a23 */ /* 0x002fce000001080d */
[----:B--2---:R-:W-:Y:S01]  /*cf10*/  HMMA.16816.F32 R148, R128, R156, R148 ;  /* 0x0000009c8094723c */ /* 0x004fe20000001894 */
[----:B------:R-:W-:Y:S01]  /*cf20*/  MUFU.EX2 R2, R2 ;  /* 0x0000000200027308 */ /* 0x000fe20000000800 */
[----:B---3--:R-:W-:Y:S01]  /*cf30*/  FFMA.FTZ R0, R189, c[0x0][0x23c], -R13 ;  /* 0x00008f00bd007a23 */ /* 0x008fe2000001080d */
[----:B----4-:R-:W-:-:S06]  /*cf40*/  F2FP.PACK_AB R126, R22, R23 ;  /* 0x00000017167e723e */ /* 0x010fcc00000000ff */
        /* <DEDUP_REMOVED lines=43> */
[----:B------:R-:W-:Y:S01]  /*d200*/  FADD.FTZ R4, R136, R4 ;  /* 0x0000000488047221 */ /* 0x000fe20000010000 */
[----:B------:R-:W-:Y:S01]  /*d210*/  MOV R136, R226 ;  /* 0x000000e200887202 */ /* 0x000fe20000000f00 */
        /* <DEDUP_REMOVED lines=20> */
[----:B------:R-:W-:Y:S01]  /*d360*/  HMMA.16816.F32 R124, R124, R6, R240 ;  /* 0x000000067c7c723c */ /* 0x000fe200000018f0 */
[----:B------:R-:W-:-:S07]  /*d370*/  MOV R134, R205 ;  /* 0x000000cd00867202 */ /* 0x000fce0000000f00 */
        /* <DEDUP_REMOVED lines=10> */
[----:B------:R-:W-:-:S04]  /*d420*/  IMAD.WIDE.U32 R4, R206, c[0x0][0x1a0], RZ ;  /* 0x00006800ce047a25 */ /* 0x000fc800078e00ff */
[----:B------:R-:W-:Y:S02]  /*d430*/  IMAD R0, R0, c[0x0][0x1a0], RZ ;  /* 0x0000680000007a24 */ /* 0x000fe400078e02ff */
[----:B------:R-:W-:Y:S02]  /*d440*/  IMAD.MOV.U32 R142, RZ, RZ, c[0x0][0x1a0] ;  /* 0x00006800ff8e7624 */ /* 0x000fe400078e00ff */
[----:B------:R-:W-:Y:S02]  /*d450*/  IMAD R2, R206, c[0x0][0x1a4], R0 ;  /* 0x00006900ce027a24 */ /* 0x000fe400078e0200 */
[----:B------:R-:W-:Y:S02]  /*d460*/  IMAD.SHL.U32 R142, R142, 0x10, RZ ;  /* 0x000000108e8e7824 */ /* 0x000fe400078e00ff */
[----:B------:R-:W-:Y:S01]  /*d470*/  IMAD.IADD R3, R5, 0x1, R2 ;  /* 0x0000000105037824 */ /* 0x000fe200078e0202 */
[----:B------:R-:W-:Y:S01]  /*d480*/  @P2 STS.128 [R224+0xa000], RZ ;  /* 0x00a000ffe0002388 */ /* 0x000fe20000000c00 */
[----:B--2---:R-:W-:-:S04]  /*d490*/  LEA R0, P3, R4, R182, 0x5 ;  /* 0x000000b604007211 */ /* 0x004fc800078628ff */
[----:B------:R-:W-:Y:S02]  /*d4a0*/  IADD3 R2, P0, R142, R0, RZ ;  /* 0x000000008e027210 */ /* 0x000fe40007f1e0ff */
[----:B---3--:R-:W-:Y:S02]  /*d4b0*/  LEA.HI.X R3, R4, R181, R3, 0x5, P3 ;  /* 0x000000b504037211 */ /* 0x008fe400018f2c03 */
[C---:B------:R-:W-:Y:S02]  /*d4c0*/  @!P2 LEA R16, P5, R0.reuse, c[0x0][0x170], 0x1 ;  /* 0x00005c000010aa11 */ /* 0x040fe400078a08ff */
[----:B------:R-:W-:Y:S01]  /*d4d0*/  @!P1 LEA R6, P3, R0, c[0x0][0x170], 0x1 ;  /* 0x00005c0000069a11 */ /* 0x000fe200078608ff */
[--C-:B----4-:R-:W-:Y:S01]  /*d4e0*/  IMAD.X R5, R143, 0x1, R3.reuse, P0 ;  /* 0x000000018f057824 */ /* 0x110fe200000e0603 */
[----:B------:R-:W-:Y:S02]  /*d4f0*/  @!P2 LEA R14, P4, R2, c[0x0][0x170], 0x1 ;  /* 0x00005c00020eaa11 */ /* 0x000fe400078808ff */
[----:B------:R-:W-:-:S02]  /*d500*/  @!P2 LEA.HI.X R17, R0, c[0x0][0x174], R3, 0x1, P5 ;  /* 0x00005d000011aa11 */ /* 0x000fc400028f0c03 */
[----:B------:R-:W-:Y:S02]  /*d510*/  @!P1 LEA R4, P0, R2, c[0x0][0x170], 0x1 ;  /* 0x00005c0002049a11 */ /* 0x000fe400078008ff */
[----:B------:R-:W-:Y:S01]  /*d520*/  @!P1 LEA.HI.X R7, R0, c[0x0][0x174], R3, 0x1, P3 ;  /* 0x00005d0000079a11 */ /* 0x000fe200018f0c03 */
[----:B------:R-:W-:Y:S01]  /*d530*/  @!PT LDS RZ, [RZ] ;  /* 0x00000000fffff984 */ /* 0x000fe20000000800 */
[----:B------:R-:W-:Y:S01]  /*d540*/  @!PT LDS RZ, [RZ] ;  /* 0x00000000fffff984 */ /* 0x000fe20000000800 */
[----:B------:R-:W-:Y:S01]  /*d550*/  @!PT LDS RZ, [RZ] ;  /* 0x00000000fffff984 */ /* 0x000fe20000000800 */
[----:B------:R1:W-:Y:S01]  /*d560*/  @!P2 LDGSTS.E.BYPASS.LTC128B.128 [R224+0xa000], [R16.64] ;  /* 0x0a00000010e0afae */ /* 0x0003e2000b901d44 */
[----:B------:R-:W-:Y:S01]  /*d570*/  @!P2 LEA.HI.X R15, R2, c[0x0][0x174], R5, 0x1, P4 ;  /* 0x00005d00020faa11 */ /* 0x000fe200020f0c05 */
[----:B------:R-:W-:Y:S01]  /*d580*/  IMAD R0, R206, 0x20, R245 ;  /* 0x00000020ce007824 */ /* 0x000fe200078e02f5 */
[----:B------:R-:W-:Y:S01]  /*d590*/  @!P1 LEA.HI.X R5, R2, c[0x0][0x174], R5, 0x1, P0 ;  /* 0x00005d0002059a11 */ /* 0x000fe200000f0c05 */
[----:B------:R-:W-:Y:S03]  /*d5a0*/  @P1 STS.128 [R224+0xb000], RZ ;  /* 0x00b000ffe0001388 */ /* 0x000fe60000000c00 */
[C---:B------:R-:W-:Y:S01]  /*d5b0*/  IADD3 R2, R0.reuse, 0x1, RZ ;  /* 0x0000000100027810 */ /* 0x040fe20007ffe0ff */
[----:B------:R-:W-:Y:S01]  /*d5c0*/  @!PT LDS RZ, [RZ] ;  /* 0x00000000fffff984 */ /* 0x000fe20000000800 */
[----:B------:R-:W-:Y:S01]  /*d5d0*/  @!PT LDS RZ, [RZ] ;  /* 0x00000000fffff984 */ /* 0x000fe20000000800 */
[----:B------:R-:W-:Y:S01]  /*d5e0*/  @!PT LDS RZ, [RZ] ;  /* 0x00000000fffff984 */ /* 0x000fe20000000800 */
[----:B------:R2:W-:Y:S01]  /*d5f0*/  @!P1 LDGSTS.E.BYPASS.LTC128B.128 [R224+0xb000], [R6.64+0x80] ;  /* 0x0b00008006e09fae */ /* 0x0005e2000b901d44 */
[----:B------:R-:W-:-:S02]  /*d600*/  ISETP.GE.AND P3, PT, R0, R10, PT ;  /* 0x0000000a0000720c */ /* 0x000fc40003f66270 */
[C---:B------:R-:W-:Y:S01]  /*d610*/  ISETP.GE.AND P4, PT, R2.reuse, R10, PT ;  /* 0x0000000a0200720c */ /* 0x040fe20003f86270 */
[----:B------:R-:W-:Y:S01]  /*d620*/  @P2 STS.128 [R224+0xa800], RZ ;  /* 0x00a800ffe0002388 */ /* 0x000fe20000000c00 */
[C---:B------:R-:W-:Y:S02]  /*d630*/  ISETP.GE.AND P5, PT, R2.reuse, R9, PT ;  /* 0x000000090200720c */ /* 0x040fe40003fa6270 */
[C---:B------:R-:W-:Y:S01]  /*d640*/  ISETP.GE.AND P0, PT, R2.reuse, R11, PT ;  /* 0x0000000b0200720c */ /* 0x040fe20003f06270 */
[----:B------:R-:W-:Y:S01]  /*d650*/  @!PT LDS RZ, [RZ] ;  /* 0x00000000fffff984 */ /* 0x000fe20000000800 */
[----:B------:R-:W-:Y:S01]  /*d660*/  @!PT LDS RZ, [RZ] ;  /* 0x00000000fffff984 */ /* 0x000fe20000000800 */
[----:B------:R-:W-:Y:S01]  /*d670*/  @!PT LDS RZ, [RZ] ;  /* 0x00000000fffff984 */ /* 0x000fe20000000800 */
[----:B------:R3:W-:Y:S01]  /*d680*/  @!P2 LDGSTS.E.BYPASS.LTC128B.128 [R224+0xa800], [R14.64] ;  /* 0x0a8000000ee0afae */ /* 0x0007e2000b901d44 */
[----:B------:R-:W-:Y:S02]  /*d690*/  ISETP.GE.AND P6, PT, R2, R12, PT ;  /* 0x0000000c0200720c */ /* 0x000fe40003fc6270 */
[C---:B------:R-:W-:Y:S01]  /*d6a0*/  IADD3 R2, R0.reuse, 0x8, RZ ;  /* 0x0000000800027810 */ /* 0x040fe20007ffe0ff */
[----:B------:R-:W-:Y:S01]  /*d6b0*/  @P1 STS.128 [R224+0xb800], RZ ;  /* 0x00b800ffe0001388 */ /* 0x000fe20000000c00 */
[----:B------:R-:W-:-:S03]  /*d6c0*/  IADD3 R3, R0, 0x9, RZ ;  /* 0x0000000900037810 */ /* 0x000fc60007ffe0ff */
[----:B------:R-:W-:Y:S01]  /*d6d0*/  @!PT LDS RZ, [RZ] ;  /* 0x00000000fffff984 */ /* 0x000fe20000000800 */
[----:B------:R-:W-:Y:S01]  /*d6e0*/  @!PT LDS RZ, [RZ] ;  /* 0x00000000fffff984 */ /* 0x000fe20000000800 */
[----:B------:R-:W-:Y:S01]  /*d6f0*/  @!PT LDS RZ, [RZ] ;  /* 0x00000000fffff984 */ /* 0x000fe20000000800 */
[----:B------:R2:W-:Y:S04]  /*d700*/  @!P1 LDGSTS.E.BYPASS.LTC128B.128 [R224+0xb800], [R4.64+0x80] ;  /* 0x0b80008004e09fae */ /* 0x0005e8000b901d44 */
[----:B------:R-:W-:Y:S04]  /*d710*/  LDSM.16.M88.4 R24, [R212+0x8000] ;  /* 0x00800000d418783b */ /* 0x000fe80000000200 */
[----:B-1----:R-:W1:Y:S04]  /*d720*/  LDSM.16.M88.4 R16, [R214+0x2000] ;  /* 0x00200000d610783b */ /* 0x002e680000000200 */
[----:B------:R-:W4:Y:S04]  /*d730*/  LDSM.16.M88.4 R28, [R212+0x8800] ;  /* 0x00880000d41c783b */ /* 0x000f280000000200 */
[----:B------:R-:W-:Y:S04]  /*d740*/  LDSM.16.M88.4 R32, [R223] ;  /* 0x00000000df20783b */ /* 0x000fe80000000200 */
[----:B------:R-:W-:Y:S04]  /*d750*/  LDSM.16.M88.4 R132, [R223+0x800] ;  /* 0x00080000df84783b */ /* 0x000fe80000000200 */
        /* <DEDUP_REMOVED lines=13> */
[----:B------:R-:W-:Y:S04]  /*d830*/  LDSM.16.M88.4 R4, [R222+0x2000] ;  /* 0x00200000de04783b */ /* 0x000fe80000000200 */
[----:B------:R-:W2:Y:S03]  /*d840*/  LDSM.16.M88.4 R136, [R221+0x8800] ;  /* 0x00880000dd88783b */ /* 0x000ea60000000200 */
[C---:B------:R-:W-:Y:S08]  /*d850*/  HMMA.16816.F32 R184, R20.reuse, R24, RZ ;  /* 0x0000001814b8723c */ /* 0x040ff000000018ff */
[C---:B------:R-:W-:Y:S08]  /*d860*/  HMMA.16816.F32 R176, R20.reuse, R26, RZ ;  /* 0x0000001a14b0723c */ /* 0x040ff000000018ff */
[C---:B------:R-:W-:Y:S08]  /*d870*/  HMMA.16816.F32 R24, R20.reuse, R28, RZ ;  /* 0x0000001c1418723c */ /* 0x040ff000000018ff */
[----:B------:R-:W-:Y:S01]  /*d880*/  HMMA.16816.F32 R28, R20, R30, RZ ;  /* 0x0000001e141c723c */ /* 0x000fe200000018ff */
[----:B------:R-:W4:Y:S07]  /*d890*/  LDSM.16.M88.4 R20, [R222] ;  /* 0x00000000de14783b */ /* 0x000f2e0000000200 */
[C---:B-1----:R-:W-:Y:S08]  /*d8a0*/  HMMA.16816.F32 R180, R16.reuse, R32, R184 ;  /* 0x0000002010b4723c */ /* 0x042ff000000018b8 */
[----:B------:R-:W-:Y:S01]  /*d8b0*/  HMMA.16816.F32 R184, R16, R132, R24 ;  /* 0x0000008410b8723c */ /* 0x000fe20000001818 */
[----:B------:R-:W-:Y:S07]  /*d8c0*/  LDSM.16.M88.4 R24, [R219] ;  /* 0x00000000db18783b */ /* 0x000fee0000000200 */
[----:B--2---:R-:W-:Y:S08]  /*d8d0*/  HMMA.16816.F32 R232, R4, R136, R200 ;  /* 0x0000008804e8723c */ /* 0x004ff000000018c8 */
[C---:B------:R-:W-:Y:S01]  /*d8e0*/  HMMA.16816.F32 R176, R16.reuse, R34, R176 ;  /* 0x0000002210b0723c */ /* 0x040fe200000018b0 */
[----:B------:R-:W-:Y:S07]  /*d8f0*/  LDSM.16.M88.4 R32, [R216+0x4000] ;  /* 0x00400000d820783b */ /* 0x000fee0000000200 */
[----:B------:R-:W-:Y:S01]  /*d900*/  HMMA.16816.F32 R132, R16, R134, R28 ;  /* 0x000000861084723c */ /* 0x000fe2000000181c */
[----:B------:R-:W1:Y:S07]  /*d910*/  LDSM.16.M88.4 R16, [R220] ;  /* 0x00000000dc10783b */ /* 0x000e6e0000000200 */
[C---:B------:R-:W-:Y:S08]  /*d920*/  HMMA.16816.F32 R192, R4.reuse, R140, R192 ;  /* 0x0000008c04c0723c */ /* 0x040ff000000018c0 */
[C---:B------:R-:W-:Y:S08]  /*d930*/  HMMA.16816.F32 R196, R4.reuse, R142, R196 ;  /* 0x0000008e04c4723c */ /* 0x040ff000000018c4 */
[----:B------:R-:W-:Y:S01]  /*d940*/  HMMA.16816.F32 R200, R4, R138, R188 ;  /* 0x0000008a04c8723c */ /* 0x000fe200000018bc */
[----:B------:R-:W2:Y:S07]  /*d950*/  LDSM.16.M88.4 R4, [R220+0x2000] ;  /* 0x00200000dc04783b */ /* 0x000eae0000000200 */
[C---:B----4-:R-:W-:Y:S01]  /*d960*/  HMMA.16816.F32 R28, R20.reuse, R140, R180 ;  /* 0x0000008c141c723c */ /* 0x050fe200000018b4 */
[----:B------:R-:W4:Y:S07]  /*d970*/  LDSM.16.M88.4 R180, [R219+0x800] ;  /* 0x00080000dbb4783b */ /* 0x000f2e0000000200 */
[C---:B------:R-:W-:Y:S01]  /*d980*/  HMMA.16816.F32 R140, R20.reuse, R142, R176 ;  /* 0x0000008e148c723c */ /* 0x040fe200000018b0 */
[----:B------:R-:W-:Y:S07]  /*d990*/  LDSM.16.M88.4 R176, [R223+0x1000] ;  /* 0x00100000dfb0783b */ /* 0x000fee0000000200 */
[C---:B------:R-:W-:Y:S08]  /*d9a0*/  HMMA.16816.F32 R228, R20.reuse, R136, R184 ;  /* 0x0000008814e4723c */ /* 0x040ff000000018b8 */
[----:B------:R-:W-:Y:S01]  /*d9b0*/  HMMA.16816.F32 R208, R20, R138, R132 ;  /* 0x0000008a14d0723c */ /* 0x000fe20000001884 */
[----:B------:R-:W-:Y:S04]  /*d9c0*/  LDSM.16.M88.4 R132, [R214+0x6000] ;  /* 0x00600000d684783b */ /* 0x000fe80000000200 */
[----:B------:R-:W5:Y:S03]  /*d9d0*/  LDSM.16.M88.4 R20, [R212+0x9000] ;  /* 0x00900000d414783b */ /* 0x000f660000000200 */
[-C--:B-1----:R-:W-:Y:S01]  /*d9e0*/  HMMA.16816.F32 R188, R16, R24.reuse, R28 ;  /* 0x0000001810bc723c */ /* 0x082fe2000000181c */
[----:B------:R-:W1:Y:S04]  /*d9f0*/  LDSM.16.M88.4 R136, [R214+0x4000] ;  /* 0x00400000d688783b */ /* 0x000e680000000200 */
[----:B------:R-:W1:Y:S03]  /*da00*/  LDSM.16.M88.4 R28, [R216+0x6000] ;  /* 0x00600000d81c783b */ /* 0x000e660000000200 */
[C---:B--2---:R-:W-:Y:S08]  /*da10*/  HMMA.16816.F32 R192, R4.reuse, R24, R192 ;  /* 0x0000001804c0723c */ /* 0x044ff000000018c0 */
[-C--:B------:R-:W-:Y:S08]  /*da20*/  HMMA.16816.F32 R196, R4, R26.reuse, R196 ;  /* 0x0000001a04c4723c */ /* 0x080ff000000018c4 */
[----:B------:R-:W-:Y:S08]  /*da30*/  HMMA.16816.F32 R184, R16, R26, R140 ;  /* 0x0000001a10b8723c */ /* 0x000ff0000000188c */
[----:B----4-:R-:W-:Y:S08]  /*da40*/  HMMA.16816.F32 R240, R4, R180, R232 ;  /* 0x000000b404f0723c */ /* 0x010ff000000018e8 */
[-C--:B-----5:R-:W-:Y:S08]  /*da50*/  HMMA.16816.F32 R140, R132, R20.reuse, R192 ;  /* 0x00000014848c723c */ /* 0x0a0ff000000018c0 */
[----:B-1----:R-:W-:Y:S08]  /*da60*/  HMMA.16816.F32 R24, R136, R20, R188 ;  /* 0x000000148818723c */ /* 0x002ff000000018bc */
[-C--:B------:R-:W-:Y:S08]  /*da70*/  HMMA.16816.F32 R192, R132, R22.reuse, R196 ;  /* 0x0000001684c0723c */ /* 0x080ff000000018c4 */
[----:B------:R-:W-:Y:S01]  /*da80*/  HMMA.16816.F32 R188, R136, R22, R184 ;  /* 0x0000001688bc723c */ /* 0x000fe200000018b8 */
[----:B------:R-:W-:Y:S07]  /*da90*/  LDSM.16.M88.4 R20, [R222+0x4000] ;  /* 0x00400000de14783b */ /* 0x000fee0000000200 */
[----:B------:R-:W-:Y:S08]  /*daa0*/  HMMA.16816.F32 R236, R4, R182, R200 ;  /* 0x000000b604ec723c */ /* 0x000ff000000018c8 */
[-C--:B------:R-:W-:Y:S01]  /*dab0*/  HMMA.16816.F32 R184, R28, R176.reuse, R140 ;  /* 0x000000b01cb8723c */ /* 0x080fe2000000188c */
[----:B------:R-:W1:Y:S07]  /*dac0*/  LDSM.16.M88.4 R140, [R221+0x9000] ;  /* 0x00900000dd8c783b */ /* 0x000e6e0000000200 */
[----:B------:R-:W-:Y:S01]  /*dad0*/  HMMA.16816.F32 R4, R32, R176, R24 ;  /* 0x000000b02004723c */ /* 0x000fe20000001818 */
[----:B------:R-:W2:Y:S07]  /*dae0*/  LDSM.16.M88.4 R24, [R222+0x6000] ;  /* 0x00600000de18783b */ /* 0x000eae0000000200 */
[-C--:B------:R-:W-:Y:S08]  /*daf0*/  HMMA.16816.F32 R192, R28, R178.reuse, R192 ;  /* 0x000000b21cc0723c */ /* 0x080ff000000018c0 */
[----:B------:R-:W-:Y:S01]  /*db00*/  HMMA.16816.F32 R188, R32, R178, R188 ;  /* 0x000000b220bc723c */ /* 0x000fe200000018bc */
[----:B------:R-:W-:Y:S07]  /*db10*/  LDSM.16.M88.4 R176, [R219+0x1000] ;  /* 0x00100000dbb0783b */ /* 0x000fee0000000200 */
[C---:B------:R-:W-:Y:S08]  /*db20*/  HMMA.16816.F32 R200, R16.reuse, R180, R228 ;  /* 0x000000b410c8723c */ /* 0x040ff000000018e4 */
[----:B------:R-:W-:Y:S01]  /*db30*/  HMMA.16816.F32 R196, R16, R182, R208 ;  /* 0x000000b610c4723c */ /* 0x000fe200000018d0 */
[----:B------:R-:W4:Y:S07]  /*db40*/  LDSM.16.M88.4 R16, [R220+0x4000] ;  /* 0x00400000dc10783b */ /* 0x000f2e0000000200 */
[----:B-1----:R-:W-:Y:S01]  /*db50*/  HMMA.16816.F32 R180, R20, R140, R4 ;  /* 0x0000008c14b4723c */ /* 0x002fe20000001804 */
[----:B------:R-:W1:Y:S07]  /*db60*/  LDSM.16.M88.4 R4, [R220+0x6000] ;  /* 0x00600000dc04783b */ /* 0x000e6e0000000200 */
[C---:B--2---:R-:W-:Y:S08]  /*db70*/  HMMA.16816.F32 R232, R24.reuse, R142, R192 ;  /* 0x0000008e18e8723c */ /* 0x044ff000000018c0 */
[----:B------:R-:W-:Y:S08]  /*db80*/  HMMA.16816.F32 R184, R24, R140, R184 ;  /* 0x0000008c18b8723c */ /* 0x000ff000000018b8 */
[----:B------:R-:W-:Y:S01]  /*db90*/  HMMA.16816.F32 R192, R20, R142, R188 ;  /* 0x0000008e14c0723c */ /* 0x000fe200000018bc */
[----:B------:R-:W2:Y:S07]  /*dba0*/  LDSM.16.M88.4 R140, [R212+0x9800] ;  /* 0x00980000d48c783b */ /* 0x000eae0000000200 */
[-C--:B----4-:R-:W-:Y:S08]  /*dbb0*/  HMMA.16816.F32 R208, R16, R176.reuse, R180 ;  /* 0x000000b010d0723c */ /* 0x090ff000000018b4 */
[----:B-1----:R-:W-:Y:S11]  /*dbc0*/  HMMA.16816.F32 R228, R4, R176, R184 ;  /* 0x000000b004e4723c */ /* 0x002ff600000018b8 */
[----:B------:R-:W-:Y:S05]  /*dbd0*/  @!UPT UIADD3 URZ, URZ, URZ, URZ ;  /* 0x0000003f3f3ff290 */ /* 0x000fea000fffe03f */
[----:B------:R-:W-:Y:S02]  /*dbe0*/  FMUL.FTZ R208, R208, c[0x0][0x2ec] ;  /* 0x0000bb00d0d07a20 */ /* 0x000fe40000410000 */
[----:B------:R-:W-:Y:S02]  /*dbf0*/  FMUL.FTZ R209, R209, c[0x0][0x2ec] ;  /* 0x0000bb00d1d17a20 */ /* 0x000fe40000410000 */
[----:B------:R-:W-:Y:S02]  /*dc00*/  FMUL.FTZ R210, R210, c[0x0][0x2ec] ;  /* 0x0000bb00d2d27a20 */ /* 0x000fe40000410000 */
[----:B------:R-:W-:Y:S01]  /*dc10*/  MUFU.TANH R208, R208 ;  /* 0x000000d000d07308 */ /* 0x000fe20000002400 */
[----:B------:R-:W-:Y:S01]  /*dc20*/  FMUL.FTZ R211, R211, c[0x0][0x2ec] ;  /* 0x0000bb00d3d37a20 */ /* 0x000fe20000410000 */
[----:B--2---:R-:W-:Y:S01]  /*dc30*/  HMMA.16816.F32 R184, R136, R140, R200 ;  /* 0x0000008c88b8723c */ /* 0x004fe200000018c8 */
[----:B------:R-:W-:Y:S02]  /*dc40*/  FMUL.FTZ R228, R228, c[0x0][0x2ec] ;  /* 0x0000bb00e4e47a20 */ /* 0x000fe40000410000 */
[----:B------:R-:W-:-:S02]  /*dc50*/  FMUL.FTZ R229, R229, c[0x0][0x2ec] ;  /* 0x0000bb00e5e57a20 */ /* 0x000fc40000410000 */
[----:B------:R-:W-:Y:S01]  /*dc60*/  FMUL.FTZ R230, R230, c[0x0][0x2ec] ;  /* 0x0000bb00e6e67a20 */ /* 0x000fe20000410000 */
[----:B------:R-:W1:Y:S01]  /*dc70*/  MUFU.TANH R209, R209 ;  /* 0x000000d100d17308 */ /* 0x000e620000002400 */
[----:B------:R-:W-:Y:S01]  /*dc80*/  FMUL.FTZ R231, R231, c[0x0][0x2ec] ;  /* 0x0000bb00e7e77a20 */ /* 0x000fe20000410000 */
[----:B------:R-:W-:Y:S01]  /*dc90*/  HMMA.16816.F32 R180, R136, R142, R196 ;  /* 0x0000008e88b4723c */ /* 0x000fe200000018c4 */
[----:B------:R-:W2:Y:S05]  /*dca0*/  LDSM.16.M88.4 R136, [R223+0x1800] ;  /* 0x00180000df88783b */ /* 0x000eaa0000000200 */
[----:B------:R-:W-:Y:S08]  /*dcb0*/  MUFU.TANH R210, R210 ;  /* 0x000000d200d27308 */ /* 0x000ff00000002400 */
[----:B------:R-:W4:Y:S08]  /*dcc0*/  MUFU.TANH R211, R211 ;  /* 0x000000d300d37308 */ /* 0x000f300000002400 */
[----:B------:R-:W-:Y:S08]  /*dcd0*/  MUFU.TANH R228, R228 ;  /* 0x000000e400e47308 */ /* 0x000ff00000002400 */
[----:B------:R-:W-:Y:S08]  /*dce0*/  MUFU.TANH R229, R229 ;  /* 0x000000e500e57308 */ /* 0x000ff00000002400 */
[----:B---3--:R-:W-:Y:S01]  /*dcf0*/  MUFU.TANH R14, R230 ;  /* 0x000000e6000e7308 */ /* 0x008fe20000002400 */
[C---:B--2---:R-:W-:Y:S07]  /*dd00*/  HMMA.16816.F32 R184, R32.reuse, R136, R184 ;  /* 0x0000008820b8723c */ /* 0x044fee00000018b8 */
[----:B------:R-:W-:Y:S01]  /*dd10*/  MUFU.TANH R231, R231 ;  /* 0x000000e700e77308 */ /* 0x000fe20000002400 */
[----:B------:R-:W-:Y:S01]  /*dd20*/  HMMA.16816.F32 R180, R32, R138, R180 ;  /* 0x0000008a20b4723c */ /* 0x000fe200000018b4 */
[----:B------:R-:W2:Y:S11]  /*dd30*/  LDSM.16.M88.4 R32, [R221+0x9800] ;  /* 0x00980000dd20783b */ /* 0x000eb60000000200 */
[----:B------:R-:W-:Y:S04]  /*dd40*/  @!UPT UIADD3 URZ, URZ, URZ, URZ ;  /* 0x0000003f3f3ff290 */ /* 0x000fe8000fffe03f */
[C---:B--2---:R-:W-:Y:S08]  /*dd50*/  HMMA.16816.F32 R188, R20.reuse, R32, R184 ;  /* 0x0000002014bc723c */ /* 0x044ff000000018b8 */
[----:B------:R-:W-:Y:S01]  /*dd60*/  HMMA.16816.F32 R180, R20, R34, R180 ;  /* 0x0000002214b4723c */ /* 0x000fe200000018b4 */
[----:B------:R-:W2:Y:S01]  /*dd70*/  LDSM.16.M88.4 R20, [R219+0x1800] ;  /* 0x00180000db14783b */ /* 0x000ea20000000200 */
[----:B------:R-:W-:-:S06]  /*dd80*/  DEPBAR.LE SB0, 0x0 ;  /* 0x000080000000791a */ /* 0x000fcc0000000000 */
[C---:B------:R-:W-:Y:S08]  /*dd90*/  HMMA.16816.F32 R184, R132.reuse, R140, R240 ;  /* 0x0000008c84b8723c */ /* 0x040ff000000018f0 */
[----:B------:R-:W-:Y:S08]  /*dda0*/  HMMA.16816.F32 R140, R132, R142, R236 ;  /* 0x0000008e848c723c */ /* 0x000ff000000018ec */
[-C--:B------:R-:W-:Y:S08]  /*ddb0*/  HMMA.16816.F32 R132, R16, R178.reuse, R192 ;  /* 0x000000b21084723c */ /* 0x080ff000000018c0 */
[----:B------:R-:W-:Y:S08]  /*ddc0*/  HMMA.16816.F32 R176, R4, R178, R232 ;  /* 0x000000b204b0723c */ /* 0x000ff000000018e8 */
[C---:B--2---:R-:W-:Y:S08]  /*ddd0*/  HMMA.16816.F32 R188, R16.reuse, R20, R188 ;  /* 0x0000001410bc723c */ /* 0x044ff000000018bc */
[----:B------:R-:W-:Y:S01]  /*dde0*/  FMUL.FTZ R132, R132, c[0x0][0x2ec] ;  /* 0x0000bb0084847a20 */ /* 0x000fe20000410000 */
[----:B------:R-:W-:Y:S01]  /*ddf0*/  HMMA.16816.F32 R180, R16, R22, R180 ;  /* 0x0000001610b4723c */ /* 0x000fe200000018b4 */
[----:B------:R-:W-:-:S02]  /*de00*/  FMUL.FTZ R133, R133, c[0x0][0x2ec] ;  /* 0x0000bb0085857a20 */ /* 0x000fc40000410000 */
[----:B------:R2:W3:Y:S01]  /*de10*/  MUFU.TANH R13, R132 ;  /* 0x00000084000d7308 */ /* 0x0004e20000002400 */
[----:B------:R-:W-:Y:S02]  /*de20*/  FMUL.FTZ R134, R134, c[0x0][0x2ec] ;  /* 0x0000bb0086867a20 */ /* 0x000fe40000410000 */
[----:B------:R-:W-:Y:S02]  /*de30*/  FMUL.FTZ R135, R135, c[0x0][0x2ec] ;  /* 0x0000bb0087877a20 */ /* 0x000fe40000410000 */
[C---:B------:R-:W-:Y:S01]  /*de40*/  HMMA.16816.F32 R16, R28.reuse, R136, R184 ;  /* 0x000000881c10723c */ /* 0x040fe200000018b8 */
[----:B------:R-:W-:Y:S02]  /*de50*/  FMUL.FTZ R176, R176, c[0x0][0x2ec] ;  /* 0x0000bb00b0b07a20 */ /* 0x000fe40000410000 */
[----:B------:R-:W5:Y:S01]  /*de60*/  MUFU.TANH R133, R133 ;  /* 0x0000008500857308 */ /* 0x000f620000002400 */
[----:B------:R-:W-:Y:S02]  /*de70*/  FMUL.FTZ R177, R177, c[0x0][0x2ec] ;  /* 0x0000bb00b1b17a20 */ /* 0x000fe40000410000 */
[----:B------:R-:W-:Y:S01]  /*de80*/  FMUL.FTZ R178, R178, c[0x0][0x2ec] ;  /* 0x0000bb00b2b27a20 */ /* 0x000fe20000410000 */
[----:B-1----:R-:W-:Y:S01]  /*de90*/  FSEL R137, R209, -INF , !P4 ;  /* 0xff800000d1897808 */ /* 0x002fe20006000000 */
[----:B------:R-:W-:Y:S01]  /*dea0*/  HMMA.16816.F32 R28, R28, R138, R140 ;  /* 0x0000008a1c1c723c */ /* 0x000fe2000000188c */
[-C--:B------:R-:W-:Y:S01]  /*deb0*/  ISETP.GE.AND P4, PT, R3, R10.reuse, PT ;  /* 0x0000000a0300720c */ /* 0x080fe20003f86270 */
[----:B------:R-:W-:Y:S01]  /*dec0*/  FMUL.FTZ R188, R188, c[0x0][0x2ec] ;  /* 0x0000bb00bcbc7a20 */ /* 0x000fe20000410000 */
[----:B------:R-:W1:Y:S01]  /*ded0*/  MUFU.TANH R134, R134 ;  /* 0x0000008600867308 */ /* 0x000e620000002400 */
[----:B--2---:R-:W-:Y:S01]  /*dee0*/  FSEL R132, R208, -INF , !P3 ;  /* 0xff800000d0847808 */ /* 0x004fe20005800000 */
[----:B------:R-:W-:Y:S01]  /*def0*/  FMUL.FTZ R189, R189, c[0x0][0x2ec] ;  /* 0x0000bb00bdbd7a20 */ /* 0x000fe20000410000 */
[----:B------:R-:W-:Y:S01]  /*df00*/  ISETP.GE.AND P3, PT, R2, R10, PT ;  /* 0x0000000a0200720c */ /* 0x000fe20003f66270 */
[----:B------:R-:W-:Y:S01]  /*df10*/  FMUL.FTZ R191, R191, c[0x0][0x2ec] ;  /* 0x0000bb00bfbf7a20 */ /* 0x000fe20000410000 */
[----:B----4-:R-:W-:Y:S01]  /*df20*/  FSEL R184, R211, -INF , !P5 ;  /* 0xff800000d3b87808 */ /* 0x010fe20006800000 */
[----:B------:R-:W-:Y:S01]  /*df30*/  FMUL.FTZ R182, R182, c[0x0][0x2ec] ;  /* 0x0000bb00b6b67a20 */ /* 0x000fe20000410000 */
[----:B---3--:R-:W-:Y:S01]  /*df40*/  FSEL R138, R13, -INF , !P3 ;  /* 0xff8000000d8a7808 */ /* 0x008fe20005800000 */
[----:B------:R-:W-:Y:S01]  /*df50*/  MUFU.TANH R176, R176 ;  /* 0x000000b000b07308 */ /* 0x000fe20000002400 */
[-C--:B------:R-:W-:Y:S01]  /*df60*/  ISETP.GE.AND P3, PT, R0, R9.reuse, PT ;  /* 0x000000090000720c */ /* 0x080fe20003f66270 */
[----:B------:R-:W-:Y:S01]  /*df70*/  FMUL.FTZ R179, R179, c[0x0][0x2ec] ;  /* 0x0000bb00b3b37a20 */ /* 0x000fe20000410000 */
[----:B-----5:R-:W-:Y:S01]  /*df80*/  FSEL R139, R133, -INF , !P4 ;  /* 0xff800000858b7808 */ /* 0x020fe20006000000 */
[----:B------:R-:W-:Y:S01]  /*df90*/  FMUL.FTZ R181, R181, c[0x0][0x2ec] ;  /* 0x0000bb00b5b57a20 */ /* 0x000fe20000410000 */
[C---:B------:R-:W-:Y:S01]  /*dfa0*/  HMMA.16816.F32 R16, R24.reuse, R32, R16 ;  /* 0x000000201810723c */ /* 0x040fe20000001810 */
[----:B------:R-:W-:Y:S01]  /*dfb0*/  FSEL R133, R210, -INF , !P3 ;  /* 0xff800000d2857808 */ /* 0x000fe20005800000 */
[----:B------:R-:W-:Y:S01]  /*dfc0*/  FMUL.FTZ R190, R190, c[0x0][0x2ec] ;  /* 0x0000bb00bebe7a20 */ /* 0x000fe20000410000 */
[----:B------:R-:W2:Y:S01]  /*dfd0*/  MUFU.TANH R135, R135 ;  /* 0x0000008700877308 */ /* 0x000ea20000002400 */
[----:B------:R-:W-:Y:S01]  /*dfe0*/  ISETP.GE.AND P3, PT, R2, R9, PT ;  /* 0x000000090200720c */ /* 0x000fe20003f66270 */
[----:B------:R-:W-:Y:S01]  /*dff0*/  FMUL.FTZ R180, R180, c[0x0][0x2ec] ;  /* 0x0000bb00b4b47a20 */ /* 0x000fe20000410000 */
[----:B------:R-:W-:Y:S01]  /*e000*/  ISETP.GE.AND P4, PT, R0, R11, PT ;  /* 0x0000000b0000720c */ /* 0x000fe20003f86270 */
[----:B------:R-:W-:Y:S01]  /*e010*/  FMUL.FTZ R183, R183, c[0x0][0x2ec] ;  /* 0x0000bb00b7b77a20 */ /* 0x000fe20000410000 */
[----:B------:R-:W-:Y:S01]  /*e020*/  HMMA.16816.F32 R24, R24, R34, R28 ;  /* 0x000000221818723c */ /* 0x000fe2000000181c */
[----:B-1----:R-:W-:-:S02]  /*e030*/  FSEL R185, R134, -INF , !P3 ;  /* 0xff80000086b97808 */ /* 0x002fc40005800000 */
[----:B------:R-:W-:Y:S01]  /*e040*/  MUFU.TANH R177, R177 ;  /* 0x000000b100b17308 */ /* 0x000fe20000002400 */
[----:B------:R-:W-:Y:S02]  /*e050*/  ISETP.GE.AND P3, PT, R2, R11, PT ;  /* 0x0000000b0200720c */ /* 0x000fe40003f66270 */
[----:B------:R-:W-:Y:S02]  /*e060*/  FSEL R13, R228, -INF , !P4 ;  /* 0xff800000e40d7808 */ /* 0x000fe40006000000 */
[C---:B------:R-:W-:Y:S02]  /*e070*/  ISETP.GE.AND P5, PT, R3.reuse, R9, PT ;  /* 0x000000090300720c */ /* 0x040fe40003fa6270 */
[----:B------:R-:W-:Y:S01]  /*e080*/  ISETP.GE.AND P4, PT, R3, R11, PT ;  /* 0x0000000b0300720c */ /* 0x000fe20003f86270 */
[----:B------:R-:W-:Y:S01]  /*e090*/  MUFU.TANH R195, R188 ;  /* 0x000000bc00c37308 */ /* 0x000fe20000002400 */
[----:B--2---:R-:W-:Y:S02]  /*e0a0*/  FSEL R186, R135, -INF , !P5 ;  /* 0xff80000087ba7808 */ /* 0x004fe40006800000 */
[----:B------:R-:W-:-:S02]  /*e0b0*/  ISETP.GE.AND P5, PT, R2, R12, PT ;  /* 0x0000000c0200720c */ /* 0x000fc40003fa6270 */
[C---:B------:R-:W-:Y:S01]  /*e0c0*/  HMMA.16816.F32 R16, R4.reuse, R20, R16 ;  /* 0x000000140410723c */ /* 0x040fe20000001810 */
[C---:B------:R-:W-:Y:S02]  /*e0d0*/  IADD3 R2, R0.reuse, 0x18, RZ ;  /* 0x0000001800027810 */ /* 0x040fe40007ffe0ff */
[----:B------:R-:W1:Y:S04]  /*e0e0*/  MUFU.TANH R196, R189 ;  /* 0x000000bd00c47308 */ /* 0x000e680000002400 */
[----:B------:R-:W-:Y:S01]  /*e0f0*/  FSEL R20, R229, -INF , !P0 ;  /* 0xff800000e5147808 */ /* 0x000fe20004000000 */
[----:B------:R-:W-:Y:S01]  /*e100*/  HMMA.16816.F32 R24, R4, R22, R24 ;  /* 0x000000160418723c */ /* 0x000fe20000001818 */
[----:B------:R-:W-:Y:S02]  /*e110*/  ISETP.GE.AND P0, PT, R3, R12, PT ;  /* 0x0000000c0300720c */ /* 0x000fe40003f06270 */
[----:B------:R-:W-:Y:S01]  /*e120*/  MUFU.TANH R8, R191 ;  /* 0x000000bf00087308 */ /* 0x000fe20000002400 */
[----:B------:R-:W-:-:S03]  /*e130*/  IADD3 R3, R0, 0x11, RZ ;  /* 0x0000001100037810 */ /* 0x000fc60007ffe0ff */
[----:B------:R-:W-:-:S04]  /*e140*/  IADD3 R4, R0, 0x10, RZ ;  /* 0x0000001000047810 */ /* 0x000fc80007ffe0ff */
[----:B------:R-:W2:Y:S05]  /*e150*/  MUFU.TANH R182, R182 ;  /* 0x000000b600b67308 */ /* 0x000eaa0000002400 */
[----:B------:R-:W-:Y:S01]  /*e160*/  FMUL.FTZ R5, R19, c[0x0][0x2ec] ;  /* 0x0000bb0013057a20 */ /* 0x000fe20000410000 */
[----:B------:R-:W-:Y:S01]  /*e170*/  FSEL R19, R176, -INF , !P3 ;  /* 0xff800000b0137808 */ /* 0x000fe20005800000 */
[----:B------:R-:W-:Y:S01]  /*e180*/  FMUL.FTZ R18, R18, c[0x0][0x2ec] ;  /* 0x0000bb0012127a20 */ /* 0x000fe20000410000 */
[----:B------:R-:W-:Y:S01]  /*e190*/  MUFU.TANH R178, R178 ;  /* 0x000000b200b27308 */ /* 0x000fe20000002400 */
[----:B------:R-:W-:Y:S01]  /*e1a0*/  ISETP.GE.AND P3, PT, R0, R12, PT ;  /* 0x0000000c0000720c */ /* 0x000fe20003f66270 */
[----:B------:R-:W-:Y:S01]  /*e1b0*/  FMUL.FTZ R16, R16, c[0x0][0x2ec] ;  /* 0x0000bb0010107a20 */ /* 0x000fe20000410000 */
[----:B------:R-:W-:Y:S01]  /*e1c0*/  IADD3 R0, R0, 0x19, RZ ;  /* 0x0000001900007810 */ /* 0x000fe20007ffe0ff */
[----:B------:R-:W-:Y:S01]  /*e1d0*/  FMUL.FTZ R17, R17, c[0x0][0x2ec] ;  /* 0x0000bb0011117a20 */ /* 0x000fe20000410000 */
[----:B------:R-:W-:Y:S01]  /*e1e0*/  FSEL R14, R14, -INF , !P3 ;  /* 0xff8000000e0e7808 */ /* 0x000fe20005800000 */
[----:B------:R-:W-:Y:S01]  /*e1f0*/  FMUL.FTZ R24, R24, c[0x0][0x2ec] ;  /* 0x0000bb0018187a20 */ /* 0x000fe20000410000 */
[----:B------:R-:W-:Y:S01]  /*e200*/  ISETP.GE.AND P3, PT, R3, R10, PT ;  /* 0x0000000a0300720c */ /* 0x000fe20003f66270 */
[----:B------:R-:W3:Y:S01]  /*e210*/  MUFU.TANH R15, R179 ;  /* 0x000000b3000f7308 */ /* 0x000ee20000002400 */
[----:B------:R-:W-:-:S02]  /*e220*/  FMUL.FTZ R25, R25, c[0x0][0x2ec] ;  /* 0x0000bb0019197a20 */ /* 0x000fc40000410000 */
[----:B-1----:R-:W-:Y:S01]  /*e230*/  FSEL R196, R196, -INF , !P3 ;  /* 0xff800000c4c47808 */ /* 0x002fe20005800000 */
[----:B------:R-:W-:Y:S01]  /*e240*/  FMUL.FTZ R26, R26, c[0x0][0x2ec] ;  /* 0x0000bb001a1a7a20 */ /* 0x000fe20000410000 */
[----:B------:R-:W-:-:S03]  /*e250*/  ISETP.GE.AND P3, PT, R2, R9, PT ;  /* 0x000000090200720c */ /* 0x000fc60003f66270 */
[----:B------:R1:W-:Y:S01]  /*e260*/  MUFU.TANH R191, R18 ;  /* 0x0000001200bf7308 */ /* 0x0003e20000002400 */
[----:B--2---:R-:W-:Y:S02]  /*e270*/  FSEL R200, R182, -INF , !P3 ;  /* 0xff800000b6c87808 */ /* 0x004fe40005800000 */
[----:B------:R-:W-:-:S05]  /*e280*/  ISETP.GE.AND P3, PT, R3, R12, PT ;  /* 0x0000000c0300720c */ /* 0x000fca0003f66270 */
[----:B------:R-:W-:Y:S01]  /*e290*/  MUFU.TANH R181, R181 ;  /* 0x000000b500b57308 */ /* 0x000fe20000002400 */
[----:B---3--:R-:W-:Y:S02]  /*e2a0*/  FSEL R15, R15, -INF , !P0 ;  /* 0xff8000000f0f7808 */ /* 0x008fe40004000000 */
[----:B------:R-:W-:-:S05]  /*e2b0*/  ISETP.GE.AND P0, PT, R4, R9, PT ;  /* 0x000000090400720c */ /* 0x000fca0003f06270 */
[----:B------:R-:W2:Y:S01]  /*e2c0*/  MUFU.TANH R202, R190 ;  /* 0x000000be00ca7308 */ /* 0x000ea20000002400 */
[----:B-1----:R-:W-:Y:S02]  /*e2d0*/  FSEL R18, R177, -INF , !P4 ;  /* 0xff800000b1127808 */ /* 0x002fe40006000000 */
[----:B------:R-:W-:-:S04]  /*e2e0*/  ISETP.GE.AND P4, PT, R4, R10, PT ;  /* 0x0000000a0400720c */ /* 0x000fc80003f86270 */
[----:B------:R-:W-:Y:S01]  /*e2f0*/  FSEL R195, R195, -INF , !P4 ;  /* 0xff800000c3c37808 */ /* 0x000fe20006000000 */
[----:B------:R-:W1:Y:S01]  /*e300*/  MUFU.TANH R5, R5 ;  /* 0x0000000500057308 */ /* 0x000e620000002400 */
[----:B------:R-:W-:-:S04]  /*e310*/  ISETP.GE.AND P4, PT, R3, R9, PT ;  /* 0x000000090300720c */ /* 0x000fc80003f86270 */
[----:B------:R-:W-:Y:S02]  /*e320*/  FSEL R201, R8, -INF , !P4 ;  /* 0xff80000008c97808 */ /* 0x000fe40006000000 */
[----:B------:R-:W-:Y:S01]  /*e330*/  ISETP.GE.AND P4, PT, R3, R11, PT ;  /* 0x0000000b0300720c */ /* 0x000fe20003f86270 */
[----:B------:R-:W-:Y:S01]  /*e340*/  MUFU.TANH R180, R180 ;  /* 0x000000b400b47308 */ /* 0x000fe20000002400 */
[----:B------:R-:W-:Y:S01]  /*e350*/  FMUL.FTZ R3, R27, c[0x0][0x2ec] ;  /* 0x0000bb001b037a20 */ /* 0x000fe20000410000 */
[----:B--2---:R-:W-:Y:S02]  /*e360*/  FSEL R202, R202, -INF , !P0 ;  /* 0xff800000caca7808 */ /* 0x004fe40004000000 */
[----:B------:R-:W-:-:S04]  /*e370*/  ISETP.GE.AND P0, PT, R4, R12, PT ;  /* 0x0000000c0400720c */ /* 0x000fc80003f06270 */
[----:B------:R2:W3:Y:S01]  /*e380*/  MUFU.TANH R187, R16 ;  /* 0x0000001000bb7308 */ /* 0x0004e20000002400 */
[----:B-1----:R-:W-:Y:S02]  /*e390*/  FSEL R192, R5, -INF , !P3 ;  /* 0xff80000005c07808 */ /* 0x002fe40005800000 */
[----:B------:R-:W-:Y:S02]  /*e3a0*/  ISETP.GE.AND P3, PT, R244, 0x6, PT ;  /* 0x00000006f400780c */ /* 0x000fe40003f66270 */
[----:B------:R-:W-:Y:S01]  /*e3b0*/  FSEL R191, R191, -INF , !P0 ;  /* 0xff800000bfbf7808 */ /* 0x000fe20004000000 */
[----:B------:R-:W-:Y:S01]  /*e3c0*/  BAR.SYNC.DEFER_BLOCKING 0x0 ;  /* 0x0000000000007b1d */ /* 0x000fe20000010000 */
[----:B------:R-:W-:-:S05]  /*e3d0*/  ISETP.GE.AND P0, PT, R0, R12, PT ;  /* 0x0000000c0000720c */ /* 0x000fca0003f06270 */
[----:B------:R-:W-:Y:S01]  /*e3e0*/  MUFU.TANH R183, R183 ;  /* 0x000000b700b77308 */ /* 0x000fe20000002400 */
[----:B--2---:R-:W-:Y:S02]  /*e3f0*/  FSEL R16, R178, -INF , !P5 ;  /* 0xff800000b2107808 */ /* 0x004fe40006800000 */
[----:B------:R-:W-:-:S05]  /*e400*/  ISETP.GE.AND P5, PT, R0, R10, PT ;  /* 0x0000000a0000720c */ /* 0x000fca0003fa6270 */
[----:B------:R1:W2:Y:S01]  /*e410*/  MUFU.TANH R188, R17 ;  /* 0x0000001100bc7308 */ /* 0x0002a20000002400 */
[----:B------:R-:W-:Y:S02]  /*e420*/  FSEL R198, R181, -INF , !P5 ;  /* 0xff800000b5c67808 */ /* 0x000fe40006800000 */
[----:B------:R-:W-:-:S05]  /*e430*/  ISETP.GE.AND P5, PT, R4, R11, PT ;  /* 0x0000000b0400720c */ /* 0x000fca0003fa6270 */
[----:B------:R-:W-:Y:S01]  /*e440*/  MUFU.TANH R189, R24 ;  /* 0x0000001800bd7308 */ /* 0x000fe20000002400 */
[----:B---3--:R-:W-:Y:S02]  /*e450*/  FSEL R187, R187, -INF , !P5 ;  /* 0xff800000bbbb7808 */ /* 0x008fe40006800000 */
[----:B------:R-:W-:-:S05]  /*e460*/  ISETP.GE.AND P5, PT, R0, R11, PT ;  /* 0x0000000b0000720c */ /* 0x000fca0003fa6270 */
[----:B------:R-:W3:Y:S01]  /*e470*/  MUFU.TANH R190, R25 ;  /* 0x0000001900be7308 */ /* 0x000ee20000002400 */
[----:B-1----:R-:W-:Y:S02]  /*e480*/  FSEL R17, R231, -INF , !P6 ;  /* 0xff800000e7117808 */ /* 0x002fe40007000000 */
[----:B------:R-:W-:Y:S02]  /*e490*/  ISETP.GE.AND P6, PT, R2, R10, PT ;  /* 0x0000000a0200720c */ /* 0x000fe40003fc6270 */
[----:B--2---:R-:W-:Y:S02]  /*e4a0*/  FSEL R188, R188, -INF , !P4 ;  /* 0xff800000bcbc7808 */ /* 0x004fe40006000000 */
[----:B------:R-:W-:Y:S01]  /*e4b0*/  FSEL R197, R180, -INF , !P6 ;  /* 0xff800000b4c57808 */ /* 0x000fe20007000000 */
[----:B------:R-:W1:Y:S01]  /*e4c0*/  MUFU.TANH R4, R26 ;  /* 0x0000001a00047308 */ /* 0x000e620000002400 */
[----:B------:R-:W-:Y:S02]  /*e4d0*/  ISETP.GE.AND P6, PT, R0, R9, PT ;  /* 0x000000090000720c */ /* 0x000fe40003fc6270 */
[----:B------:R-:W-:-:S02]  /*e4e0*/  ISETP.GE.AND P4, PT, R2, R12, PT ;  /* 0x0000000c0200720c */ /* 0x000fc40003f86270 */
[----:B------:R-:W-:Y:S02]  /*e4f0*/  FSEL R199, R183, -INF , !P6 ;  /* 0xff800000b7c77808 */ /* 0x000fe40007000000 */
[----:B------:R-:W-:Y:S01]  /*e500*/  ISETP.GE.AND P6, PT, R2, R11, PT ;  /* 0x0000000b0200720c */ /* 0x000fe20003fc6270 */
[----:B------:R-:W2:Y:S01]  /*e510*/  MUFU.TANH R3, R3 ;  /* 0x0000000300037308 */ /* 0x000ea20000002400 */
[----:B---3--:R-:W-:Y:S02]  /*e520*/  FSEL R190, R190, -INF , !P5 ;  /* 0xff800000bebe7808 */ /* 0x008fe40006800000 */
[----:B------:R-:W-:Y:S02]  /*e530*/  FSEL R189, R189, -INF , !P6 ;  /* 0xff800000bdbd7808 */ /* 0x000fe40007000000 */
[----:B-1----:R-:W-:Y:S02]  /*e540*/  FSEL R193, R4, -INF , !P4 ;  /* 0xff80000004c17808 */ /* 0x002fe40006000000 */
[----:B--2---:R-:W-:Y:S01]  /*e550*/  FSEL R194, R3, -INF , !P0 ;  /* 0xff80000003c27808 */ /* 0x004fe20004000000 */
        /* <DEDUP_REMOVED lines=45> */
.L_x_1187:
[----:B------:R-:W-:Y:S05]  /*e830*/  BSYNC B0 ;  /* 0x0000000000007941 */ /* 0x000fea0003800000 */
.L_x_1186:
[----:B------:R-:W0:Y:S02]  /*e840*/  LDGDEPBAR ;  /* 0x00000000000079af */ /* 0x000e240000000000 */
.L_x_1185:
        /* <DEDUP_REMOVED lines=18> */
[----:B-1----:R-:W1:Y:S01]  /*e970*/  SHFL.BFLY PT, R4, R0, 0x2, 0x1f ;  /* 0x0c401f0000047f89 */ /* 0x002e6200000e0000 */
        /* <DEDUP_REMOVED lines=13> */
[----:B------:R-:W-:-:S03]  /*ea50*/  FSEL R2, R2, RZ, P1 ;  /* 0x000000ff02027208 */ /* 0x000fc60000800000 */
[----:B------:R-:W-:Y:S02]  /*ea60*/  FADD.FTZ R5, R205, -R0 ;  /* 0x80000000cd057221 */ /* 0x000fe40000010000 */
[--C-:B------:R-:W-:Y:S02]  /*ea70*/  FFMA.FTZ R13, R13, c[0x0][0x23c], -R2.reuse ;  /* 0x00008f000d0d7a23 */ /* 0x100fe40000010802 */
[--C-:B------:R-:W-:Y:S01]  /*ea80*/  FFMA.FTZ R20, R20, c[0x0][0x23c], -R2.reuse ;  /* 0x00008f0014147a23 */ /* 0x100fe20000010802 */
[----:B--2---:R-:W-:Y:S01]  /*ea90*/  FMNMX.FTZ R3, R3, R4, !PT ;  /* 0x0000000403037209 */ /* 0x004fe20007810000 */
[----:B------:R-:W-:Y:S01]  /*eaa0*/  MUFU.EX2 R237, R13 ;  /* 0x0000000d00ed7308 */ /* 0x000fe20000000800 */
[----:B------:R-:W-:Y:S02]  /*eab0*/  FFMA.FTZ R19, R19, c[0x0][0x23c], -R2 ;  /* 0x00008f0013137a23 */ /* 0x000fe40000010802 */
[C---:B------:R-:W-:Y:S01]  /*eac0*/  FSETP.NEU.FTZ.AND P0, PT, R3.reuse, -INF , PT ;  /* 0xff8000000300780b */ /* 0x040fe20003f1d000 */
[----:B------:R-:W-:-:S02]  /*ead0*/  FMUL.FTZ R9, R3, c[0x0][0x23c] ;  /* 0x00008f0003097a20 */ /* 0x000fc40000410000 */
[----:B------:R-:W-:Y:S01]  /*eae0*/  FFMA.FTZ R18, R18, c[0x0][0x23c], -R2 ;  /* 0x00008f0012127a23 */ /* 0x000fe20000010802 */
[----:B------:R-:W-:Y:S01]  /*eaf0*/  FSEL R4, R3, RZ, P0 ;  /* 0x000000ff03047208 */ /* 0x000fe20000000000 */
[----:B------:R1:W2:Y:S01]  /*eb00*/  MUFU.EX2 R236, R20 ;  /* 0x0000001400ec7308 */ /* 0x0002a20000000800 */
[----:B------:R-:W-:Y:S01]  /*eb10*/  FSEL R9, R9, RZ, P0 ;  /* 0x000000ff09097208 */ /* 0x000fe20000000000 */
[----:B------:R-:W-:-:S04]  /*eb20*/  FMUL.FTZ R5, R5, c[0x0][0x23c] ;  /* 0x00008f0005057a20 */ /* 0x000fc80000410000 */
[--C-:B------:R-:W-:Y:S02]  /*eb30*/  FFMA.FTZ R0, R15, c[0x0][0x23c], -R9.reuse ;  /* 0x00008f000f007a23 */ /* 0x100fe40000010809 */
[--C-:B------:R-:W-:Y:S01]  /*eb40*/  FFMA.FTZ R17, R17, c[0x0][0x23c], -R9.reuse ;  /* 0x00008f0011117a23 */ /* 0x100fe20000010809 */
[----:B------:R-:W-:Y:S01]  /*eb50*/  MUFU.EX2 R238, R19 ;  /* 0x0000001300ee7308 */ /* 0x000fe20000000800 */
[--C-:B------:R-:W-:Y:S02]  /*eb60*/  FFMA.FTZ R16, R16, c[0x0][0x23c], -R9.reuse ;  /* 0x00008f0010107a23 */ /* 0x100fe40000010809 */
[----:B------:R-:W-:Y:S01]  /*eb70*/  FFMA.FTZ R14, R14, c[0x0][0x23c], -R9 ;  /* 0x00008f000e0e7a23 */ /* 0x000fe20000010809 */
[----:B-1----:R-:W-:Y:S04]  /*eb80*/  LDSM.16.MT88.4 R20, [R218+0xb000] ;  /* 0x00b00000da14783b */ /* 0x002fe80000004200 */
[----:B------:R1:W-:Y:S08]  /*eb90*/  MUFU.EX2 R234, R0 ;  /* 0x0000000000ea7308 */ /* 0x0003f00000000800 */
[----:B------:R-:W3:Y:S01]  /*eba0*/  MUFU.EX2 R239, R18 ;  /* 0x0000001200ef7308 */ /* 0x000ee20000000800 */
[----:B-1----:R-:W-:-:S07]  /*ebb0*/  FADD.FTZ R0, R204, -R4 ;  /* 0x80000004cc007221 */ /* 0x002fce0000010000 */
[----:B------:R-:W-:Y:S01]  /*ebc0*/  MUFU.EX2 R233, R17 ;  /* 0x0000001100e97308 */ /* 0x000fe20000000800 */
[----:B--2---:R-:W-:Y:S01]  /*ebd0*/  F2FP.PACK_AB R4, R236, R237 ;  /* 0x000000edec04723e */ /* 0x004fe200000000ff */
[----:B------:R-:W-:Y:S01]  /*ebe0*/  FMUL.FTZ R0, R0, c[0x0][0x23c] ;  /* 0x00008f0000007a20 */ /* 0x000fe20000410000 */
[----:B---3--:R-:W-:-:S05]  /*ebf0*/  F2FP.PACK_AB R6, R239, R238 ;  /* 0x000000eeef06723e */ /* 0x008fca00000000ff */
[----:B------:R1:W2:Y:S08]  /*ec00*/  MUFU.EX2 R13, R0 ;  /* 0x00000000000d7308 */ /* 0x0002b00000000800 */
[----:B------:R3:W-:Y:S01]  /*ec10*/  MUFU.EX2 R235, R16 ;  /* 0x0000001000eb7308 */ /* 0x0007e20000000800 */
[----:B-1----:R-:W-:-:S07]  /*ec20*/  FMNMX.FTZ R0, R226, R132, !PT ;  /* 0x00000084e2007209 */ /* 0x002fce0007810000 */
[----:B------:R-:W-:Y:S01]  /*ec30*/  MUFU.EX2 R232, R14 ;  /* 0x0000000e00e87308 */ /* 0x000fe20000000800 */
[-C--:B--2---:R-:W-:Y:S01]  /*ec40*/  FMUL.FTZ R146, R146, R13.reuse ;  /* 0x0000000d92927220 */ /* 0x084fe20000410000 */
[----:B------:R-:W-:Y:S01]  /*ec50*/  FMNMX.FTZ R8, R137, R0, !PT ;  /* 0x0000000089087209 */ /* 0x000fe20007810000 */
[----:B------:R-:W-:Y:S01]  /*ec60*/  FMUL.FTZ R147, R147, R13 ;  /* 0x0000000d93937220 */ /* 0x000fe20000410000 */
[----:B------:R-:W-:Y:S01]  /*ec70*/  FMNMX.FTZ R0, R207, R133, !PT ;  /* 0x00000085cf007209 */ /* 0x000fe20007810000 */
[-C--:B------:R-:W-:Y:S01]  /*ec80*/  FMUL.FTZ R154, R154, R13.reuse ;  /* 0x0000000d9a9a7220 */ /* 0x080fe20000410000 */
[----:B------:R-:W-:Y:S01]  /*ec90*/  FMNMX.FTZ R8, R138, R8, !PT ;  /* 0x000000088a087209 */ /* 0x000fe20007810000 */
[----:B---3--:R-:W-:Y:S01]  /*eca0*/  LDSM.16.MT88.4 R16, [R215+0xb000] ;  /* 0x00b00000d710783b */ /* 0x008fe20000004200 */
[----:B------:R-:W-:Y:S01]  /*ecb0*/  FMNMX.FTZ R0, R184, R0, !PT ;  /* 0x00000000b8007209 */ /* 0x000fe20007810000 */
[----:B------:R-:W1:Y:S01]  /*ecc0*/  MUFU.EX2 R14, R5 ;  /* 0x00000005000e7308 */ /* 0x000e620000000800 */
[----:B------:R-:W-:Y:S01]  /*ecd0*/  FMNMX.FTZ R8, R139, R8, !PT ;  /* 0x000000088b087209 */ /* 0x000fe20007810000 */
[-C--:B------:R-:W-:Y:S01]  /*ece0*/  FMUL.FTZ R155, R155, R13.reuse ;  /* 0x0000000d9b9b7220 */ /* 0x080fe20000410000 */
        /* <DEDUP_REMOVED lines=11> */
[----:B------:R-:W-:Y:S01]  /*eda0*/  FMUL.FTZ R43, R43, R13 ;  /* 0x0000000d2b2b7220 */ /* 0x000fe20000410000 */
[----:B------:R-:W-:Y:S01]  /*edb0*/  FMNMX.FTZ R10, R201, R0, !PT ;  /* 0x00000000c90a7209 */ /* 0x000fe20007810000 */
[----:B-1----:R-:W-:Y:S01]  /*edc0*/  FMUL.FTZ R144, R144, R14 ;  /* 0x0000000e90907220 */ /* 0x002fe20000410000 */
[----:B------:R-:W-:Y:S01]  /*edd0*/  FMNMX.FTZ R0, R198, R8, !PT ;  /* 0x00000008c6007209 */ /* 0x000fe20007810000 */
[----:B------:R-:W-:Y:S01]  /*ede0*/  FMUL.FTZ R145, R145, R14 ;  /* 0x0000000e91917220 */ /* 0x000fe20000410000 */
[----:B------:R-:W-:Y:S01]  /*edf0*/  F2FP.PACK_AB R5, R233, R232 ;  /* 0x000000e8e905723e */ /* 0x000fe200000000ff */
[-C--:B------:R-:W-:Y:S01]  /*ee00*/  FMUL.FTZ R152, R152, R14.reuse ;  /* 0x0000000e98987220 */ /* 0x080fe20000410000 */
[----:B------:R-:W-:Y:S01]  /*ee10*/  F2FP.PACK_AB R7, R234, R235 ;  /* 0x000000ebea07723e */ /* 0x000fe200000000ff */
[----:B------:R-:W1:Y:S01]  /*ee20*/  SHFL.BFLY PT, R8, R0, 0x2, 0x1f ;  /* 0x0c401f0000087f89 */ /* 0x000e6200000e0000 */
        /* <DEDUP_REMOVED lines=15> */
[----:B-1----:R-:W-:Y:S01]  /*ef20*/  FMNMX.FTZ R8, R0, R8, !PT ;  /* 0x0000000800087209 */ /* 0x002fe20007810000 */
[----:B------:R-:W-:Y:S01]  /*ef30*/  FMUL.FTZ R57, R57, R14 ;  /* 0x0000000e39397220 */ /* 0x000fe20000410000 */
[----:B------:R-:W-:Y:S01]  /*ef40*/  FMNMX.FTZ R0, R200, R10, !PT ;  /* 0x0000000ac8007209 */ /* 0x000fe20007810000 */
[----:B------:R-:W-:-:S02]  /*ef50*/  FMUL.FTZ R58, R58, R13 ;  /* 0x0000000d3a3a7220 */ /* 0x000fc40000410000 */
[----:B------:R-:W1:Y:S01]  /*ef60*/  SHFL.BFLY PT, R10, R8, 0x1, 0x1f ;  /* 0x0c201f00080a7f89 */ /* 0x000e6200000e0000 */
[----:B------:R-:W-:Y:S01]  /*ef70*/  FMNMX.FTZ R0, R199, R0, !PT ;  /* 0x00000000c7007209 */ /* 0x000fe20007810000 */
[-C--:B------:R-:W-:Y:S01]  /*ef80*/  FMUL.FTZ R59, R59, R13.reuse ;  /* 0x0000000d3b3b7220 */ /* 0x080fe20000410000 */
[C---:B------:R-:W-:Y:S01]  /*ef90*/  HMMA.16816.F32 R168, R4.reuse, R178, R168 ;  /* 0x000000b204a8723c */ /* 0x040fe200000018a8 */
[-C--:B------:R-:W-:Y:S02]  /*efa0*/  FMUL.FTZ R60, R60, R14.reuse ;  /* 0x0000000e3c3c7220 */ /* 0x080fe40000410000 */
[----:B------:R-:W2:Y:S01]  /*efb0*/  SHFL.BFLY PT, R11, R0, 0x2, 0x1f ;  /* 0x0c401f00000b7f89 */ /* 0x000ea200000e0000 */
        /* <DEDUP_REMOVED lines=10> */
[----:B------:R-:W-:Y:S01]  /*f060*/  FMUL.FTZ R77, R77, R14 ;  /* 0x0000000e4d4d7220 */ /* 0x000fe20000410000 */
[----:B-1----:R-:W-:Y:S01]  /*f070*/  FMNMX.FTZ R136, R8, R10, !PT ;  /* 0x0000000a08887209 */ /* 0x002fe20007810000 */
[----:B------:R-:W-:-:S02]  /*f080*/  FMUL.FTZ R88, R88, R14 ;  /* 0x0000000e58587220 */ /* 0x000fc40000410000 */
[-C--:B------:R-:W-:Y:S01]  /*f090*/  FMUL.FTZ R78, R78, R13.reuse ;  /* 0x0000000d4e4e7220 */ /* 0x080fe20000410000 */
[C---:B------:R-:W-:Y:S01]  /*f0a0*/  HMMA.16816.F32 R56, R4.reuse, R32, R56 ;  /* 0x000000200438723c */ /* 0x040fe20000001838 */
[-C--:B------:R-:W-:Y:S01]  /*f0b0*/  FMUL.FTZ R79, R79, R13.reuse ;  /* 0x0000000d4f4f7220 */ /* 0x080fe20000410000 */
[----:B------:R-:W-:Y:S01]  /*f0c0*/  FSETP.NEU.FTZ.AND P1, PT, R136, -INF , PT ;  /* 0xff8000008800780b */ /* 0x000fe20003f3d000 */
        /* <DEDUP_REMOVED lines=27> */
[----:B------:R-:W-:Y:S01]  /*f280*/  FMUL.FTZ R127, R127, R13 ;  /* 0x0000000d7f7f7220 */ /* 0x000fe20000410000 */
[----:B------:R-:W-:Y:S01]  /*f290*/  HMMA.16816.F32 R104, R4, R20, R104 ;  /* 0x000000140468723c */ /* 0x000fe20000001868 */
[----:B------:R-:W-:-:S04]  /*f2a0*/  FFMA.FTZ R10, R187, c[0x0][0x23c], -R2 ;  /* 0x00008f00bb0a7a23 */ /* 0x000fc80000010802 */
[----:B------:R1:W-:Y:S03]  /*f2b0*/  MUFU.EX2 R204, R10 ;  /* 0x0000000a00cc7308 */ /* 0x0003e60000000800 */
[C---:B------:R-:W-:Y:S08]  /*f2c0*/  HMMA.16816.F32 R108, R4.reuse, R22, R108 ;  /* 0x00000016046c723c */ /* 0x040ff0000000186c */
[----:B------:R-:W-:Y:S01]  /*f2d0*/  HMMA.16816.F32 R120, R4, R24, R120 ;  /* 0x000000180478723c */ /* 0x000fe20000001878 */
[----:B-1----:R-:W-:-:S07]  /*f2e0*/  FFMA.FTZ R10, R188, c[0x0][0x23c], -R2 ;  /* 0x00008f00bc0a7a23 */ /* 0x002fce0000010802 */
[----:B------:R-:W-:Y:S01]  /*f2f0*/  HMMA.16816.F32 R208, R4, R26, R124 ;  /* 0x0000001a04d0723c */ /* 0x000fe2000000187c */
[----:B------:R1:W3:Y:S06]  /*f300*/  MUFU.EX2 R203, R10 ;  /* 0x0000000a00cb7308 */ /* 0x0002ec0000000800 */
[----:B--2---:R-:W-:Y:S01]  /*f310*/  FMNMX.FTZ R4, R11, R0, !PT ;  /* 0x000000000b047209 */ /* 0x004fe20007810000 */
[----:B------:R-:W-:-:S04]  /*f320*/  FMUL.FTZ R0, R136, c[0x0][0x23c] ;  /* 0x00008f0088007a20 */ /* 0x000fc80000410000 */
[----:B------:R-:W2:Y:S01]  /*f330*/  SHFL.BFLY PT, R6, R4, 0x1, 0x1f ;  /* 0x0c201f0004067f89 */ /* 0x000ea200000e0000 */
[----:B------:R-:W-:Y:S01]  /*f340*/  FSEL R0, R0, RZ, P1 ;  /* 0x000000ff00007208 */ /* 0x000fe20000800000 */
[----:B-1----:R-:W-:Y:S01]  /*f350*/  FFMA.FTZ R10, R189, c[0x0][0x23c], -R2 ;  /* 0x00008f00bd0a7a23 */ /* 0x002fe20000010802 */
[----:B---3--:R-:W-:-:S03]  /*f360*/  F2FP.PACK_AB R124, R203, R204 ;  /* 0x000000cccb7c723e */ /* 0x008fc600000000ff */
[----:B------:R-:W-:Y:S02]  /*f370*/  FFMA.FTZ R5, R132, c[0x0][0x23c], -R0 ;  /* 0x00008f0084057a23 */ /* 0x000fe40000010800 */
[----:B------:R-:W-:Y:S01]  /*f380*/  FFMA.FTZ R2, R190, c[0x0][0x23c], -R2 ;  /* 0x00008f00be027a23 */ /* 0x000fe20000010802 */
[----:B------:R-:W-:Y:S08]  /*f390*/  MUFU.EX2 R189, R10 ;  /* 0x0000000a00bd7308 */ /* 0x000ff00000000800 */
[----:B------:R1:W-:Y:S01]  /*f3a0*/  MUFU.EX2 R229, R5 ;  /* 0x0000000500e57308 */ /* 0x0003e20000000800 */
[----:B--2---:R-:W-:Y:S01]  /*f3b0*/  FMNMX.FTZ R135, R4, R6, !PT ;  /* 0x0000000604877209 */ /* 0x004fe20007810000 */
[----:B------:R-:W-:-:S06]  /*f3c0*/  FFMA.FTZ R4, R137, c[0x0][0x23c], -R0 ;  /* 0x00008f0089047a23 */ /* 0x000fcc0000010800 */
[----:B------:R2:W3:Y:S01]  /*f3d0*/  MUFU.EX2 R188, R2 ;  /* 0x0000000200bc7308 */ /* 0x0004e20000000800 */
[----:B------:R-:W-:-:S07]  /*f3e0*/  FSETP.NEU.FTZ.AND P0, PT, R135, -INF , PT ;  /* 0xff8000008700780b */ /* 0x000fce0003f1d000 */
[----:B------:R4:W-:Y:S01]  /*f3f0*/  MUFU.EX2 R228, R4 ;  /* 0x0000000400e47308 */ /* 0x0009e20000000800 */
[----:B-1----:R-:W-:-:S07]  /*f400*/  FFMA.FTZ R5, R138, c[0x0][0x23c], -R0 ;  /* 0x00008f008a057a23 */ /* 0x002fce0000010800 */
[----:B------:R1:W-:Y:S01]  /*f410*/  MUFU.EX2 R230, R5 ;  /* 0x0000000500e67308 */ /* 0x0003e20000000800 */
[----:B--2---:R-:W-:Y:S01]  /*f420*/  FFMA.FTZ R2, R191, c[0x0][0x23c], -R9 ;  /* 0x00008f00bf027a23 */ /* 0x004fe20000010809 */
[----:B---3--:R-:W-:Y:S01]  /*f430*/  F2FP.PACK_AB R126, R188, R189 ;  /* 0x000000bdbc7e723e */ /* 0x008fe200000000ff */
[----:B----4-:R-:W-:-:S05]  /*f440*/  FMUL.FTZ R4, R135, c[0x0][0x23c] ;  /* 0x00008f0087047a20 */ /* 0x010fca0000410000 */
[----:B------:R2:W-:Y:S01]  /*f450*/  MUFU.EX2 R187, R2 ;  /* 0x0000000200bb7308 */ /* 0x0005e20000000800 */
[----:B------:R-:W-:Y:S01]  /*f460*/  FSEL R8, R4, RZ, P0 ;  /* 0x000000ff04087208 */ /* 0x000fe20000000000 */
[----:B------:R-:W-:Y:S01]  /*f470*/  FFMA.FTZ R4, R139, c[0x0][0x23c], -R0 ;  /* 0x00008f008b047a23 */ /* 0x000fe20000010800 */
[----:B-1----:R-:W-:-:S05]  /*f480*/  FSEL R5, R136, RZ, P1 ;  /* 0x000000ff88057208 */ /* 0x002fca0000800000 */
[----:B------:R1:W-:Y:S01]  /*f490*/  MUFU.EX2 R231, R4 ;  /* 0x0000000400e77308 */ /* 0x0003e20000000800 */
[----:B------:R-:W-:Y:S01]  /*f4a0*/  FADD.FTZ R6, R226, -R5 ;  /* 0x80000005e2067221 */ /* 0x000fe20000010000 */
[----:B------:R-:W-:Y:S01]  /*f4b0*/  FSEL R5, R135, RZ, P0 ;  /* 0x000000ff87057208 */ /* 0x000fe20000000000 */
[----:B--2---:R-:W-:Y:S02]  /*f4c0*/  FFMA.FTZ R2, R192, c[0x0][0x23c], -R9 ;  /* 0x00008f00c0027a23 */ /* 0x004fe40000010809 */
[----:B------:R-:W-:-:S04]  /*f4d0*/  FMUL.FTZ R6, R6, c[0x0][0x23c] ;  /* 0x00008f0006067a20 */ /* 0x000fc80000410000 */
[----:B------:R-:W2:Y:S01]  /*f4e0*/  MUFU.EX2 R12, R6 ;  /* 0x00000006000c7308 */ /* 0x000ea20000000800 */
[----:B-1----:R-:W-:-:S07]  /*f4f0*/  FFMA.FTZ R4, R133, c[0x0][0x23c], -R8 ;  /* 0x00008f0085047a23 */ /* 0x002fce0000010808 */
[----:B------:R1:W-:Y:S01]  /*f500*/  MUFU.EX2 R225, R4 ;  /* 0x0000000400e17308 */ /* 0x0003e20000000800 */
[----:B--2---:R-:W-:Y:S01]  /*f510*/  FMUL.FTZ R148, R148, R12 ;  /* 0x0000000c94947220 */ /* 0x004fe20000410000 */
[----:B------:R-:W-:Y:S01]  /*f520*/  F2FP.PACK_AB R6, R231, R230 ;  /* 0x000000e6e706723e */ /* 0x000fe200000000ff */
[-C--:B------:R-:W-:Y:S02]  /*f530*/  FMUL.FTZ R149, R149, R12.reuse ;  /* 0x0000000c95957220 */ /* 0x080fe40000410000 */
[-C--:B------:R-:W-:Y:S02]  /*f540*/  FMUL.FTZ R160, R160, R12.reuse ;  /* 0x0000000ca0a07220 */ /* 0x080fe40000410000 */
[-C--:B------:R-:W-:Y:S02]  /*f550*/  FMUL.FTZ R161, R161, R12.reuse ;  /* 0x0000000ca1a17220 */ /* 0x080fe40000410000 */
[----:B-1----:R-:W-:Y:S02]  /*f560*/  FFMA.FTZ R4, R184, c[0x0][0x23c], -R8 ;  /* 0x00008f00b8047a23 */ /* 0x002fe40000010808 */
[----:B------:R-:W-:-:S02]  /*f570*/  FMUL.FTZ R36, R36, R12 ;  /* 0x0000000c24247220 */ /* 0x000fc40000410000 */
[----:B------:R1:W2:Y:S01]  /*f580*/  MUFU.EX2 R227, R4 ;  /* 0x0000000400e37308 */ /* 0x0002a20000000800 */
        /* <DEDUP_REMOVED lines=8> */
[----:B-1----:R-:W-:Y:S02]  /*f610*/  FFMA.FTZ R4, R185, c[0x0][0x23c], -R8 ;  /* 0x00008f00b9047a23 */ /* 0x002fe40000010808 */
        /* <DEDUP_REMOVED lines=11> */
[----:B--2---:R-:W-:Y:S01]  /*f6d0*/  F2FP.PACK_AB R5, R227, R225 ;  /* 0x000000e1e305723e */ /* 0x004fe200000000ff */
        /* <DEDUP_REMOVED lines=13> */
[----:B------:R-:W1:Y:S01]  /*f7b0*/  MUFU.EX2 R186, R2 ;  /* 0x0000000200ba7308 */ /* 0x000e620000000800 */
[-C--:B--2---:R-:W-:Y:S02]  /*f7c0*/  FMUL.FTZ R150, R150, R11.reuse ;  /* 0x0000000b96967220 */ /* 0x084fe40000410000 */
[-C--:B------:R-:W-:Y:S02]  /*f7d0*/  FMUL.FTZ R151, R151, R11.reuse ;  /* 0x0000000b97977220 */ /* 0x080fe40000410000 */
[-C--:B------:R-:W-:Y:S02]  /*f7e0*/  FMUL.FTZ R162, R162, R11.reuse ;  /* 0x0000000ba2a27220 */ /* 0x080fe40000410000 */
[-C--:B------:R-:W-:Y:S01]  /*f7f0*/  FMUL.FTZ R163, R163, R11.reuse ;  /* 0x0000000ba3a37220 */ /* 0x080fe20000410000 */
[----:B------:R2:W3:Y:S01]  /*f800*/  MUFU.EX2 R205, R4 ;  /* 0x0000000400cd7308 */ /* 0x0004e20000000800 */
[----:B------:R-:W-:-:S02]  /*f810*/  FMUL.FTZ R38, R38, R11 ;  /* 0x0000000b26267220 */ /* 0x000fc40000410000 */
[-C--:B------:R-:W-:Y:S02]  /*f820*/  FMUL.FTZ R39, R39, R11.reuse ;  /* 0x0000000b27277220 */ /* 0x080fe40000410000 */
[-C--:B------:R-:W-:Y:S02]  /*f830*/  FMUL.FTZ R54, R54, R11.reuse ;  /* 0x0000000b36367220 */ /* 0x080fe40000410000 */
[----:B------:R-:W-:Y:S01]  /*f840*/  FMUL.FTZ R55, R55, R11 ;  /* 0x0000000b37377220 */ /* 0x000fe20000410000 */
[----:B-1----:R-:W-:Y:S01]  /*f850*/  F2FP.PACK_AB R125, R186, R187 ;  /* 0x000000bbba7d723e */ /* 0x002fe200000000ff */
[----:B------:R-:W-:Y:S02]  /*f860*/  FFMA.FTZ R2, R193, c[0x0][0x23c], -R9 ;  /* 0x00008f00c1027a23 */ /* 0x000fe40000010809 */
[-C--:B------:R-:W-:Y:S02]  /*f870*/  FMUL.FTZ R70, R70, R11.reuse ;  /* 0x0000000b46467220 */ /* 0x080fe40000410000 */
[----:B------:R1:W-:Y:S01]  /*f880*/  MUFU.EX2 R185, R2 ;  /* 0x0000000200b97308 */ /* 0x0003e20000000800 */
        /* <DEDUP_REMOVED lines=10> */
[----:B-1----:R-:W-:Y:S02]  /*f930*/  FFMA.FTZ R2, R194, c[0x0][0x23c], -R9 ;  /* 0x00008f00c2027a23 */ /* 0x002fe40000010809 */
[----:B------:R-:W-:-:S02]  /*f940*/  FMUL.FTZ R158, R158, R11 ;  /* 0x0000000b9e9e7220 */ /* 0x000fc40000410000 */
[----:B------:R-:W1:Y:S01]  /*f950*/  MUFU.EX2 R184, R2 ;  /* 0x0000000200b87308 */ /* 0x000e620000000800 */
        /* <DEDUP_REMOVED lines=9> */
[----:B------:R-:W-:Y:S01]  /*f9f0*/  FMUL.FTZ R82, R82, R11 ;  /* 0x0000000b52527220 */ /* 0x000fe20000410000 */
[----:B-1----:R-:W-:Y:S01]  /*fa00*/  F2FP.PACK_AB R127, R184, R185 ;  /* 0x000000b9b87f723e */ /* 0x002fe200000000ff */
[----:B------:R-:W-:Y:S01]  /*fa10*/  FFMA.FTZ R2, R195, c[0x0][0x23c], -R0 ;  /* 0x00008f00c3027a23 */ /* 0x000fe20000010800 */
[----:B------:R-:W-:Y:S01]  /*fa20*/  HMMA.16816.F32 R52, R4, R32, R52 ;  /* 0x000000200434723c */ /* 0x000fe20000001834 */
[-C--:B------:R-:W-:Y:S02]  /*fa30*/  FMUL.FTZ R83, R83, R11.reuse ;  /* 0x0000000b53537220 */ /* 0x080fe40000410000 */
[----:B------:R1:W-:Y:S01]  /*fa40*/  MUFU.EX2 R139, R2 ;  /* 0x00000002008b7308 */ /* 0x0003e20000000800 */
[-C--:B------:R-:W-:Y:S02]  /*fa50*/  FMUL.FTZ R98, R98, R11.reuse ;  /* 0x0000000b62627220 */ /* 0x080fe40000410000 */
[----:B------:R-:W-:-:S02]  /*fa60*/  FMUL.FTZ R99, R99, R11 ;  /* 0x0000000b63637220 */ /* 0x000fc40000410000 */
[-C--:B------:R-:W-:Y:S01]  /*fa70*/  FMUL.FTZ R114, R114, R11.reuse ;  /* 0x0000000b72727220 */ /* 0x080fe20000410000 */
[----:B------:R-:W-:Y:S01]  /*fa80*/  HMMA.16816.F32 R68, R4, R28, R68 ;  /* 0x0000001c0444723c */ /* 0x000fe20000001844 */
[-C--:B------:R-:W-:Y:S02]  /*fa90*/  FMUL.FTZ R115, R115, R11.reuse ;  /* 0x0000000b73737220 */ /* 0x080fe40000410000 */
[-C--:B------:R-:W-:Y:S02]  /*faa0*/  FMUL.FTZ R130, R130, R11.reuse ;  /* 0x0000000b82827220 */ /* 0x080fe40000410000 */
[----:B------:R-:W-:-:S03]  /*fab0*/  FMUL.FTZ R131, R131, R11 ;  /* 0x0000000b83837220 */ /* 0x000fc60000410000 */
[----:B------:R-:W-:Y:S01]  /*fac0*/  HMMA.16816.F32 R84, R4, R16, R84 ;  /* 0x000000100454723c */ /* 0x000fe20000001854 */
[----:B-1----:R-:W-:-:S04]  /*fad0*/  FFMA.FTZ R2, R196, c[0x0][0x23c], -R0 ;  /* 0x00008f00c4027a23 */ /* 0x002fc80000010800 */
[----:B------:R1:W2:Y:S03]  /*fae0*/  MUFU.EX2 R138, R2 ;  /* 0x00000002008a7308 */ /* 0x0002a60000000800 */
[C---:B------:R-:W-:Y:S08]  /*faf0*/  HMMA.16816.F32 R100, R4.reuse, R20, R100 ;  /* 0x000000140464723c */ /* 0x040ff00000001864 */
[----:B------:R-:W-:Y:S01]  /*fb00*/  HMMA.16816.F32 R116, R4, R24, R116 ;  /* 0x000000180474723c */ /* 0x000fe20000001874 */
[----:B-1----:R-:W-:-:S02]  /*fb10*/  FFMA.FTZ R2, R197, c[0x0][0x23c], -R0 ;  /* 0x00008f00c5027a23 */ /* 0x002fc40000010800 */
[----:B------:R-:W-:-:S05]  /*fb20*/  FFMA.FTZ R0, R198, c[0x0][0x23c], -R0 ;  /* 0x00008f00c6007a23 */ /* 0x000fca0000010800 */
[C---:B------:R-:W-:Y:S01]  /*fb30*/  HMMA.16816.F32 R140, R4.reuse, R142, R156 ;  /* 0x0000008e048c723c */ /* 0x040fe2000000189c */
[----:B------:R1:W-:Y:S01]  /*fb40*/  MUFU.EX2 R137, R2 ;  /* 0x0000000200897308 */ /* 0x0003e20000000800 */
[----:B------:R-:W3:Y:S06]  /*fb50*/  LDSM.16.MT88.4 R156, [R213+0xa800] ;  /* 0x00a80000d59c783b */ /* 0x000eec0000004200 */
[C---:B------:R-:W-:Y:S01]  /*fb60*/  HMMA.16816.F32 R176, R4.reuse, R178, R172 ;  /* 0x000000b204b0723c */ /* 0x040fe200000018ac */
[----:B------:R4:W-:Y:S01]  /*fb70*/  MUFU.EX2 R133, R0 ;  /* 0x0000000000857308 */ /* 0x0009e20000000800 */
[----:B------:R-:W5:Y:S06]  /*fb80*/  LDSM.16.MT88.4 R172, [R215+0xa800] ;  /* 0x00a80000d7ac783b */ /* 0x000f6c0000004200 */
[----:B------:R-:W-:Y:S01]  /*fb90*/  HMMA.16816.F32 R180, R4, R182, R48 ;  /* 0x000000b604b4723c */ /* 0x000fe20000001830 */
[----:B------:R-:W2:Y:S01]  /*fba0*/  LDSM.16.MT88.4 R48, [R218+0xa800] ;  /* 0x00a80000da30783b */ /* 0x000ea20000004200 */
[----:B-1----:R-:W-:-:S04]  /*fbb0*/  FFMA.FTZ R2, R248, R14, R237 ;  /* 0x0000000ef8027223 */ /* 0x002fc800000100ed */
[----:B------:R-:W-:Y:S02]  /*fbc0*/  FADD.FTZ R2, R236, R2 ;  /* 0x00000002ec027221 */ /* 0x000fe40000010000 */
[C---:B------:R-:W-:Y:S01]  /*fbd0*/  HMMA.16816.F32 R32, R4.reuse, R34, R64 ;  /* 0x000000220420723c */ /* 0x040fe20000001840 */
[----:B----4-:R-:W-:Y:S01]  /*fbe0*/  FFMA.FTZ R0, R202, c[0x0][0x23c], -R8 ;  /* 0x00008f00ca007a23 */ /* 0x010fe20000010808 */
[----:B------:R-:W-:Y:S01]  /*fbf0*/  LDSM.16.MT88.4 R64, [R217+0xa800] ;  /* 0x00a80000d940783b */ /* 0x000fe20000004200 */
[----:B------:R-:W-:Y:S02]  /*fc00*/  FADD.FTZ R2, R238, R2 ;  /* 0x00000002ee027221 */ /* 0x000fe40000010000 */
[----:B------:R1:W-:Y:S02]  /*fc10*/  MUFU.EX2 R132, R0 ;  /* 0x0000000000847308 */ /* 0x0003e40000000800 */
[----:B------:R-:W-:Y:S01]  /*fc20*/  FADD.FTZ R2, R239, R2 ;  /* 0x00000002ef027221 */ /* 0x000fe20000010000 */
[----:B------:R-:W-:Y:S01]  /*fc30*/  HMMA.16816.F32 R28, R4, R30, R80 ;  /* 0x0000001e041c723c */ /* 0x000fe20000001850 */
[----:B------:R-:W-:Y:S02]  /*fc40*/  LDSM.16.MT88.4 R80, [R213+0xb800] ;  /* 0x00b80000d550783b */ /* 0x000fe40000004200 */
[----:B------:R-:W-:-:S04]  /*fc50*/  FADD.FTZ R2, R204, R2 ;  /* 0x00000002cc027221 */ /* 0x000fc80000010000 */
[----:B------:R-:W-:Y:S01]  /*fc60*/  FADD.FTZ R2, R203, R2 ;  /* 0x00000002cb027221 */ /* 0x000fe20000010000 */
[C---:B------:R-:W-:Y:S01]  /*fc70*/  HMMA.16816.F32 R16, R4.reuse, R18, R96 ;  /* 0x000000120410723c */ /* 0x040fe20000001860 */
[----:B------:R-:W-:Y:S02]  /*fc80*/  LDSM.16.MT88.4 R96, [R215+0xb800] ;  /* 0x00b80000d760783b */ /* 0x000fe40000004200 */
[----:B------:R-:W-:Y:S02]  /*fc90*/  FADD.FTZ R2, R189, R2 ;  /* 0x00000002bd027221 */ /* 0x000fe40000010000 */
[----:B-1----:R-:W-:Y:S02]  /*fca0*/  FFMA.FTZ R0, R201, c[0x0][0x23c], -R8 ;  /* 0x00008f00c9007a23 */ /* 0x002fe40000010808 */
[----:B------:R-:W-:Y:S01]  /*fcb0*/  FADD.FTZ R248, R188, R2 ;  /* 0x00000002bcf87221 */ /* 0x000fe20000010000 */
[C---:B------:R-:W-:Y:S01]  /*fcc0*/  HMMA.16816.F32 R20, R4.reuse, R22, R112 ;  /* 0x000000160414723c */ /* 0x040fe20000001870 */
[----:B------:R1:W4:Y:S01]  /*fcd0*/  MUFU.EX2 R15, R0 ;  /* 0x00000000000f7308 */ /* 0x0003220000000800 */
[----:B------:R-:W-:Y:S06]  /*fce0*/  LDSM.16.MT88.4 R112, [R218+0xb800] ;  /* 0x00b80000da70783b */ /* 0x000fec0000004200 */
[----:B------:R-:W-:Y:S01]  /*fcf0*/  HMMA.16816.F32 R24, R4, R26, R128 ;  /* 0x0000001a0418723c */ /* 0x000fe20000001880 */
[----:B------:R-:W5:Y:S06]  /*fd00*/  LDSM.16.MT88.4 R4, [R217+0xb800] ;  /* 0x00b80000d904783b */ /* 0x000f6c0000004200 */
[----:B--2---:R-:W-:Y:S01]  /*fd10*/  F2FP.PACK_AB R128, R138, R139 ;  /* 0x0000008b8a80723e */ /* 0x004fe200000000ff */
[----:B---3--:R-:W-:Y:S01]  /*fd20*/  HMMA.16816.F32 R144, R124, R156, R144 ;  /* 0x0000009c7c90723c */ /* 0x008fe20000001890 */
[----:B-1----:R-:W-:Y:S01]  /*fd30*/  FFMA.FTZ R0, R200, c[0x0][0x23c], -R8 ;  /* 0x00008f00c8007a23 */ /* 0x002fe20000010808 */
[----:B----4-:R-:W-:-:S02]  /*fd40*/  F2FP.PACK_AB R129, R15, R132 ;  /* 0x000000840f81723e */ /* 0x010fc400000000ff */
[----:B------:R-:W-:Y:S01]  /*fd50*/  F2FP.PACK_AB R130, R133, R137 ;  /* 0x000000898582723e */ /* 0x000fe200000000ff */
[----:B------:R1:W-:Y:S03]  /*fd60*/  MUFU.EX2 R10, R0 ;  /* 0x00000000000a7308 */ /* 0x0003e60000000800 */
[C---:B------:R-:W-:Y:S08]  /*fd70*/  HMMA.16816.F32 R152, R124.reuse, R158, R152 ;  /* 0x0000009e7c98723c */ /* 0x040ff00000001898 */
[----:B-----5:R-:W-:Y:S01]  /*fd80*/  HMMA.16816.F32 R164, R124, R172, R164 ;  /* 0x000000ac7ca4723c */ /* 0x020fe200000018a4 */
[----:B-1----:R-:W-:-:S02]  /*fd90*/  FFMA.FTZ R0, R199, c[0x0][0x23c], -R8 ;  /* 0x00008f00c7007a23 */ /* 0x002fc40000010808 */
[----:B------:R-:W-:-:S05]  /*fda0*/  FFMA.FTZ R8, R250, R12, R229 ;  /* 0x0000000cfa087223 */ /* 0x000fca00000100e5 */
[C---:B------:R-:W-:Y:S01]  /*fdb0*/  HMMA.16816.F32 R168, R124.reuse, R174, R168 ;  /* 0x000000ae7ca8723c */ /* 0x040fe200000018a8 */
[----:B------:R-:W1:Y:S07]  /*fdc0*/  MUFU.EX2 R9, R0 ;  /* 0x0000000000097308 */ /* 0x000e6e0000000800 */
[C---:B------:R-:W-:Y:S08]  /*fdd0*/  HMMA.16816.F32 R40, R124.reuse, R48, R40 ;  /* 0x000000307c28723c */ /* 0x040ff00000001828 */
[----:B------:R-:W-:Y:S01]  /*fde0*/  HMMA.16816.F32 R120, R124, R4, R120 ;  /* 0x000000047c78723c */ /* 0x000fe20000001878 */
[----:B-1----:R-:W-:Y:S01]  /*fdf0*/  F2FP.PACK_AB R131, R9, R10 ;  /* 0x0000000a0983723e */ /* 0x002fe200000000ff */
[----:B------:R-:W-:-:S04]  /*fe00*/  FFMA.FTZ R0, R247, R13, R232 ;  /* 0x0000000df7007223 */ /* 0x000fc800000100e8 */
[----:B------:R-:W-:Y:S02]  /*fe10*/  FADD.FTZ R0, R233, R0 ;  /* 0x00000000e9007221 */ /* 0x000fe40000010000 */
[----:B------:R-:W-:Y:S02]  /*fe20*/  HMMA.16816.F32 R116, R128, R4, R116 ;  /* 0x000000048074723c */ /* 0x000fe40000001874 */
[----:B------:R-:W-:-:S04]  /*fe30*/  FADD.FTZ R0, R235, R0 ;  /* 0x00000000eb007221 */ /* 0x000fc80000010000 */
[----:B------:R-:W-:Y:S02]  /*fe40*/  FADD.FTZ R0, R234, R0 ;  /* 0x00000000ea007221 */ /* 0x000fe40000010000 */
[----:B------:R-:W-:Y:S01]  /*fe50*/  FFMA.FTZ R4, R249, R11, R225 ;  /* 0x0000000bf9047223 */ /* 0x000fe200000100e1 */
[C---:B------:R-:W-:Y:S01]  /*fe60*/  HMMA.16816.F32 R44, R124.reuse, R50, R44 ;  /* 0x000000327c2c723c */ /* 0x040fe2000000182c */
[----:B------:R-:W-:Y:S01]  /*fe70*/  FADD.FTZ R5, R228, R8 ;  /* 0x00000008e4057221 */ /* 0x000fe20000010000 */
[----:B------:R-:W-:Y:S01]  /*fe80*/  @P3 IADD3 R225, R244, -0x6, RZ ;  /* 0xfffffffaf4e13810 */ /* 0x000fe20007ffe0ff */
        /* <DEDUP_REMOVED lines=41> */
[----:B------:R-:W-:Y:S05]  /*10120*/  @!UPT UIADD3 URZ, URZ, URZ, URZ ;  /* 0x0000003f3f3ff290 */ /* 0x000fea000fffe03f */
[----:B------:R-:W-:Y:S11]  /*10130*/  @P3 BRA `(.L_x_1188) ;  /* 0x0000001000003947 */ /* 0x000ff60003800000 */
.L_x_1175:
[----:B------:R-:W-:-:S07]  /*10140*/  IADD3 R225, R206, -0x1, RZ ;  /* 0xffffffffcee17810 */ /* 0x000fce0007ffe0ff */
.L_x_1188:
[----:B------:R-:W-:-:S13]  /*10150*/  ISETP.GE.AND P0, PT, R225, RZ, PT ;  /* 0x000000ffe100720c */ /* 0x000fda0003f06270 */
[----:B------:R-:W-:Y:S05]  /*10160*/  @!P0 BRA `(.L_x_1189) ;  /* 0x000029f000008947 */ /* 0x000fea0003800000 */
[----:B------:R-:W2:Y:S01]  /*10170*/  LDL.LU.64 R6, [R1] ;  /* 0x0000000001067983 */ /* 0x000ea20000300a00 */
[----:B------:R-:W-:Y:S01]  /*10180*/  MOV R139, R3 ;  /* 0x00000003008b7202 */ /* 0x000fe20000000f00 */
[----:B------:R-:W-:Y:S02]  /*10190*/  IMAD.MOV.U32 R137, RZ, RZ, R135 ;  /* 0x000000ffff897224 */ /* 0x000fe400078e0087 */
[----:B------:R-:W3:Y:S01]  /*101a0*/  LDL.LU.64 R4, [R1+0x30] ;  /* 0x0000300001047983 */ /* 0x000ee20000300a00 */
[----:B------:R-:W-:Y:S02]  /*101b0*/  IMAD.MOV.U32 R132, RZ, RZ, R136 ;  /* 0x000000ffff847224 */ /* 0x000fe400078e0088 */
[----:B------:R-:W-:Y:S01]  /*101c0*/  IMAD.MOV.U32 R138, RZ, RZ, R134 ;  /* 0x000000ffff8a7224 */ /* 0x000fe200078e0086 */
[----:B------:R-:W4:Y:S01]  /*101d0*/  LDL.64 R8, [R1+0x8] ;  /* 0x0000080001087983 */ /* 0x000f220000100a00 */
[----:B------:R-:W-:Y:S01]  /*101e0*/  ISETP.GE.AND P2, PT, R251, c[0x0][0x220], PT ;  /* 0x00008800fb007a0c */ /* 0x000fe20003f46270 */
[----:B--2---:R-:W-:Y:S01]  /*101f0*/  IMAD.MOV.U32 R3, RZ, RZ, R7 ;  /* 0x000000ffff037224 */ /* 0x004fe200078e0007 */
[----:B---3--:R-:W-:-:S05]  /*10200*/  MOV R2, R4 ;  /* 0x0000000400027202 */ /* 0x008fca0000000f00 */
[----:B------:R1:W-:Y:S01]  /*10210*/  STL.64 [R1], R2 ;  /* 0x0000000201007387 */ /* 0x0003e20000100a00 */
[----:B----4-:R-:W-:Y:S01]  /*10220*/  ISETP.GE.AND P3, PT, R8, c[0x0][0x220], PT ;  /* 0x0000880008007a0c */ /* 0x010fe20003f66270 */
[----:B------:R-:W-:Y:S05]  /*10230*/  BRA `(.L_x_1190) ;  /* 0x000002f000007947 */ /* 0x000fea0003800000 */
.L_x_1192:
[----:B------:R-:W2:Y:S01]  /*10240*/  LDL.64 R226, [R1+0x20] ;  /* 0x0000200001e27983 */ /* 0x000ea20000100a00 */
[----:B------:R-:W-:Y:S01]  /*10250*/  IADD3 R0, R225, -0x1, RZ ;  /* 0xffffffffe1007810 */ /* 0x000fe20007ffe0ff */
[----:B------:R-:W-:Y:S02]  /*10260*/  IMAD.MOV.U32 R133, RZ, RZ, c[0x0][0x198] ;  /* 0x00006600ff857624 */ /* 0x000fe400078e00ff */
[----:B------:R-:W3:Y:S01]  /*10270*/  LDL.64 R134, [R1+0x18] ;  /* 0x0000180001867983 */ /* 0x000ee20000100a00 */
[----:B------:R-:W-:Y:S01]  /*10280*/  SHF.R.S32.HI R2, RZ, 0x1f, R0 ;  /* 0x0000001fff027819 */ /* 0x000fe20000011400 */
[----:B------:R-:W-:Y:S02]  /*10290*/  IMAD.WIDE.U32 R4, R0, c[0x0][0x198], RZ ;  /* 0x0000660000047a25 */ /* 0x000fe400078e00ff */
[----:B------:R1:W-:Y:S02]  /*102a0*/  @P3 STS.128 [R224+0x8000], RZ ;  /* 0x008000ffe0003388 */ /* 0x0003e40000000c00 */
[----:B------:R-:W-:Y:S02]  /*102b0*/  IMAD R2, R2, c[0x0][0x198], RZ ;  /* 0x0000660002027a24 */ /* 0x000fe400078e02ff */
[----:B------:R-:W-:Y:S02]  /*102c0*/  IMAD.SHL.U32 R133, R133, 0x10, RZ ;  /* 0x0000001085857824 */ /* 0x000fe400078e00ff */
[----:B------:R-:W-:Y:S04]  /*102d0*/  IMAD R2, R0, c[0x0][0x19c], R2 ;  /* 0x0000670000027a24 */ /* 0x000fe800078e0202 */
[----:B------:R-:W-:Y:S02]  /*102e0*/  IMAD.IADD R3, R5, 0x1, R2 ;  /* 0x0000000105037824 */ /* 0x000fe400078e0202 */
[----:B---3--:R-:W-:Y:S01]  /*102f0*/  IMAD.MOV.U32 R134, RZ, RZ, 0x4 ;  /* 0x00000004ff867424 */ /* 0x008fe200078e00ff */
[----:B--2---:R-:W-:Y:S04]  /*10300*/  LEA R0, P1, R4, R226, 0x5 ;  /* 0x000000e204007211 */ /* 0x004fe800078228ff */
[----:B------:R-:W-:Y:S02]  /*10310*/  @!P3 LEA R10, P6, R0, c[0x0][0x168], 0x1 ;  /* 0x00005a00000aba11 */ /* 0x000fe400078c08ff */
[----:B------:R-:W-:Y:S02]  /*10320*/  LEA.HI.X R3, R4, R135, R3, 0x5, P1 ;  /* 0x0000008704037211 */ /* 0x000fe400008f2c03 */
[----:B------:R-:W-:Y:S01]  /*10330*/  IADD3 R2, P0, R133, R0, RZ ;  /* 0x0000000085027210 */ /* 0x000fe20007f1e0ff */
[----:B------:R-:W-:Y:S01]  /*10340*/  IMAD.MOV.U32 R133, RZ, RZ, c[0x0][0x198] ;  /* 0x00006600ff857624 */ /* 0x000fe200078e00ff */
[C-C-:B------:R-:W-:Y:S02]  /*10350*/  @!P3 LEA.HI.X R11, R0.reuse, c[0x0][0x16c], R3.reuse, 0x1, P6 ;  /* 0x00005b00000bba11 */ /* 0x140fe400030f0c03 */
[----:B------:R-:W-:Y:S02]  /*10360*/  @!P2 LEA R6, P1, R0, c[0x0][0x168], 0x1 ;  /* 0x00005a000006aa11 */ /* 0x000fe400078208ff */
[----:B------:R-:W-:Y:S01]  /*10370*/  @!P3 LEA R8, P5, R2, c[0x0][0x168], 0x1 ;  /* 0x00005a000208ba11 */ /* 0x000fe200078a08ff */
[----:B------:R-:W-:Y:S01]  /*10380*/  @!PT LDS RZ, [RZ] ;  /* 0x00000000fffff984 */ /* 0x000fe20000000800 */
[----:B------:R-:W-:Y:S01]  /*10390*/  @!PT LDS RZ, [RZ] ;  /* 0x00000000fffff984 */ /* 0x000fe20000000800 */
[----:B------:R-:W-:Y:S01]  /*103a0*/  @!PT LDS RZ, [RZ] ;  /* 0x00000000fffff984 */ /* 0x000fe20000000800 */
[----:B------:R1:W-:Y:S01]  /*103b0*/  @!P3 LDGSTS.E.BYPASS.LTC128B.128 [R224+0x8000], [R10.64] ;  /* 0x080000000ae0bfae */ /* 0x0003e2000b901d44 */
[----:B------:R-:W-:Y:S02]  /*103c0*/  SHF.L.U64.HI R133, R133, R134, c[0x0][0x19c] ;  /* 0x0000670085857619 */ /* 0x000fe40000010286 */
[--C-:B------:R-:W-:Y:S01]  /*103d0*/  @!P2 LEA.HI.X R7, R0, c[0x0][0x16c], R3.reuse, 0x1, P1 ;  /* 0x00005b000007aa11 */ /* 0x100fe200008f0c03 */
[----:B------:R1:W-:Y:S02]  /*103e0*/  @P2 STS.128 [R224+0x9000], RZ ;  /* 0x009000ffe0002388 */ /* 0x0003e40000000c00 */
[----:B------:R-:W-:Y:S01]  /*103f0*/  IMAD.X R5, R133, 0x1, R3, P0 ;  /* 0x0000000185057824 */ /* 0x000fe200000e0603 */
[C---:B------:R-:W-:Y:S01]  /*10400*/  @!P2 LEA R4, P0, R2.reuse, c[0x0][0x168], 0x1 ;  /* 0x00005a000204aa11 */ /* 0x040fe200078008ff */
[----:B------:R-:W-:Y:S01]  /*10410*/  @!PT LDS RZ, [RZ] ;  /* 0x00000000fffff984 */ /* 0x000fe20000000800 */
[----:B------:R-:W-:Y:S01]  /*10420*/  @!PT LDS RZ, [RZ] ;  /* 0x00000000fffff984 */ /* 0x000fe20000000800 */
[----:B------:R-:W-:Y:S01]  /*10430*/  @!PT LDS RZ, [RZ] ;  /* 0x00000000fffff984 */ /* 0x000fe20000000800 */
[----:B------:R1:W-:Y:S03]  /*10440*/  @!P2 LDGSTS.E.BYPASS.LTC128B.128 [R224+0x9000], [R6.64+0x80] ;  /* 0x0900008006e0afae */ /* 0x0003e6000b901d44 */
[C-C-:B------:R-:W-:Y:S01]  /*10450*/  @!P3 LEA.HI.X R9, R2.reuse, c[0x0][0x16c], R5.reuse, 0x1, P5 ;  /* 0x00005b000209ba11 */ /* 0x140fe200028f0c05 */
        /* <DEDUP_REMOVED lines=13> */
.L_x_1190:
[----:B-1----:R-:W2:Y:S01]  /*10530*/  LDL.64 R2, [R1] ;  /* 0x0000000001027983 */ /* 0x002ea20000100a00 */
[----:B------:R-:W-:Y:S04]  /*10540*/  DEPBAR.LE SB0, 0x0 ;  /* 0x000080000000791a */ /* 0x000fe80000000000 */
[----:B------:R-:W-:Y:S01]  /*10550*/  MOV R7, 0x5 ;  /* 0x0000000500077802 */ /* 0x000fe20000000f00 */
[----:B------:R-:W-:Y:S01]  /*10560*/  BAR.SYNC.DEFER_BLOCKING 0x0 ;  /* 0x0000000000007b1d */ /* 0x000fe20000010000 */
[----:B------:R-:W-:Y:S02]  /*10570*/  MOV R0, c[0x0][0x1a0] ;  /* 0x0000680000007a02 */ /* 0x000fe40000000f00 */
[----:B------:R-:W-:Y:S02]  /*10580*/  MOV R6, c[0x0][0x1a0] ;  /* 0x0000680000067a02 */ /* 0x000fe40000000f00 */
[----:B------:R-:W-:Y:S02]  /*10590*/  SHF.L.U64.HI R0, R0, R7, c[0x0][0x1a4] ;  /* 0x0000690000007619 */ /* 0x000fe40000010207 */
[----:B------:R-:W-:Y:S02]  /*105a0*/  SHF.L.U32 R6, R6, 0x5, RZ ;  /* 0x0000000506067819 */ /* 0x000fe400000006ff */
[----:B------:R-:W-:Y:S01]  /*105b0*/  SHF.R.S32.HI R4, RZ, 0x1f, R225 ;  /* 0x0000001fff047819 */ /* 0x000fe200000114e1 */
[----:B------:R-:W-:Y:S01]  /*105c0*/  IMAD R0, R0, R225, RZ ;  /* 0x000000e100007224 */ /* 0x000fe200078e02ff */
[----:B------:R-:W-:Y:S02]  /*105d0*/  MOV R5, c[0x0][0x1a0] ;  /* 0x0000680000057a02 */ /* 0x000fe40000000f00 */
[----:B------:R-:W-:Y:S01]  /*105e0*/  MOV R12, 0x4 ;  /* 0x00000004000c7802 */ /* 0x000fe20000000f00 */
[-C--:B------:R-:W-:Y:S01]  /*105f0*/  IMAD R4, R4, R6.reuse, R0 ;  /* 0x0000000604047224 */ /* 0x080fe200078e0200 */
[----:B------:R-:W-:Y:S01]  /*10600*/  SHF.L.U32 R5, R5, 0x4, RZ ;  /* 0x0000000405057819 */ /* 0x000fe200000006ff */
[----:B------:R-:W-:Y:S01]  /*10610*/  @P3 STS.128 [R224+0xa000], RZ ;  /* 0x00a000ffe0003388 */ /* 0x000fe20000000c00 */
[----:B--2---:R-:W-:Y:S05]  /*10620*/  IMAD.WIDE.U32 R2, R225, R6, R2 ;  /* 0x00000006e1027225 */ /* 0x004fea00078e0002 */
[C---:B------:R-:W-:Y:S02]  /*10630*/  @!P3 LEA R10, P5, R2.reuse, c[0x0][0x170], 0x1 ;  /* 0x00005c00020aba11 */ /* 0x040fe400078a08ff */
[----:B------:R-:W-:Y:S02]  /*10640*/  IADD3 R3, R3, R4, RZ ;  /* 0x0000000403037210 */ /* 0x000fe40007ffe0ff */
[C---:B------:R-:W-:Y:S02]  /*10650*/  @!P2 LEA R6, P1, R2.reuse, c[0x0][0x170], 0x1 ;  /* 0x00005c000206aa11 */ /* 0x040fe400078208ff */
[C-C-:B------:R-:W-:Y:S02]  /*10660*/  @!P3 LEA.HI.X R11, R2.reuse, c[0x0][0x174], R3.reuse, 0x1, P5 ;  /* 0x00005d00020bba11 */ /* 0x140fe400028f0c03 */
[----:B------:R-:W-:Y:S02]  /*10670*/  @!P2 LEA.HI.X R7, R2, c[0x0][0x174], R3, 0x1, P1 ;  /* 0x00005d000207aa11 */ /* 0x000fe400008f0c03 */
[----:B------:R-:W-:Y:S01]  /*10680*/  IADD3 R0, P0, R5, R2, RZ ;  /* 0x0000000205007210 */ /* 0x000fe20007f1e0ff */
[----:B------:R-:W-:Y:S01]  /*10690*/  @!PT LDS RZ, [RZ] ;  /* 0x00000000fffff984 */ /* 0x000fe20000000800 */
[----:B------:R-:W-:Y:S01]  /*106a0*/  @!PT LDS RZ, [RZ] ;  /* 0x00000000fffff984 */ /* 0x000fe20000000800 */
[----:B------:R-:W-:Y:S01]  /*106b0*/  @!PT LDS RZ, [RZ] ;  /* 0x00000000fffff984 */ /* 0x000fe20000000800 */
[----:B------:R1:W-:Y:S01]  /*106c0*/  @!P3 LDGSTS.E.BYPASS.LTC128B.128 [R224+0xa000], [R10.64] ;  /* 0x0a0000000ae0bfae */ /* 0x0003e2000b901d44 */
[----:B------:R-:W-:Y:S02]  /*106d0*/  MOV R5, c[0x0][0x1a0] ;  /* 0x0000680000057a02 */ /* 0x000fe40000000f00 */
[C---:B------:R-:W-:Y:S02]  /*106e0*/  @!P3 LEA R8, P4, R0.reuse, c[0x0][0x170], 0x1 ;  /* 0x00005c000008ba11 */ /* 0x040fe400078808ff */
[----:B------:R-:W-:Y:S03]  /*106f0*/  SHF.L.U64.HI R5, R5, R12, c[0x0][0x1a4] ;  /* 0x0000690005057619 */ /* 0x000fe6000001020c */
[----:B------:R-:W-:Y:S01]  /*10700*/  @P2 STS.128 [R224+0xb000], RZ ;  /* 0x00b000ffe0002388 */ /* 0x000fe20000000c00 */
[----:B------:R-:W-:Y:S02]  /*10710*/  IADD3.X R5, R5, R3, RZ, P0, !PT ;  /* 0x0000000305057210 */ /* 0x000fe400007fe4ff */
[C---:B------:R-:W-:Y:S02]  /*10720*/  @!P2 LEA R4, P0, R0.reuse, c[0x0][0x170], 0x1 ;  /* 0x00005c000004aa11 */ /* 0x040fe400078008ff */
[C-C-:B------:R-:W-:Y:S02]  /*10730*/  @!P3 LEA.HI.X R9, R0.reuse, c[0x0][0x174], R5.reuse, 0x1, P4 ;  /* 0x00005d000009ba11 */ /* 0x140fe400020f0c05 */
[----:B------:R-:W-:Y:S01]  /*10740*/  @!P2 LEA.HI.X R5, R0, c[0x0][0x174], R5, 0x1, P0 ;  /* 0x00005d000005aa11 */ /* 0x000fe200000f0c05 */
[----:B------:R-:W-:Y:S01]  /*10750*/  @!PT LDS RZ, [RZ] ;  /* 0x00000000fffff984 */ /* 0x000fe20000000800 */
[----:B------:R-:W-:Y:S01]  /*10760*/  @!PT LDS RZ, [RZ] ;  /* 0x00000000fffff984 */ /* 0x000fe20000000800 */
[----:B------:R-:W-:Y:S01]  /*10770*/  @!PT LDS RZ, [RZ] ;  /* 0x00000000fffff984 */ /* 0x000fe20000000800 */
[----:B------:R2:W-:Y:S01]  /*10780*/  @!P2 LDGSTS.E.BYPASS.LTC128B.128 [R224+0xb000], [R6.64+0x80] ;  /* 0x0b00008006e0afae */ /* 0x0005e2000b901d44 */
[----:B------:R-:W-:Y:S07]  /*10790*/  ISETP.GT.AND P4, PT, R225, RZ, PT ;  /* 0x000000ffe100720c */ /* 0x000fee0003f84270 */
        /* <DEDUP_REMOVED lines=11> */
[----:B------:R-:W2:Y:S08]  /*10850*/  LDSM.16.M88.4 R16, [R212+0x8000] ;  /* 0x00800000d410783b */ /* 0x000eb00000000200 */
[----:B------:R-:W1:Y:S08]  /*10860*/  LDSM.16.M88.4 R28, [R214+0x2000] ;  /* 0x00200000d61c783b */ /* 0x000e700000000200 */
[----:B------:R-:W3:Y:S08]  /*10870*/  LDSM.16.M88.4 R140, [R212+0x8800] ;  /* 0x00880000d48c783b */ /* 0x000ef00000000200 */
[----:B------:R-:W0:Y:S08]  /*10880*/  LDGDEPBAR ;  /* 0x00000000000079af */ /* 0x000e300000000000 */
[----:B------:R-:W-:Y:S01]  /*10890*/  LDSM.16.M88.4 R176, [R216] ;  /* 0x00000000d8b0783b */ /* 0x000fe20000000200 */
[-C--:B--2---:R-:W-:Y:S07]  /*108a0*/  HMMA.16816.F32 R4, R32, R16.reuse, RZ ;  /* 0x000000102004723c */ /* 0x084fee00000018ff */
[----:B------:R-:W2:Y:S01]  /*108b0*/  LDSM.16.M88.4 R180, [R223] ;  /* 0x00000000dfb4783b */ /* 0x000ea20000000200 */
[C---:B-1----:R-:W-:Y:S07]  /*108c0*/  HMMA.16816.F32 R8, R28.reuse, R16, RZ ;  /* 0x000000101c08723c */ /* 0x042fee00000018ff */
[----:B------:R-:W1:Y:S01]  /*108d0*/  LDSM.16.M88.4 R184, [R216+0x2000] ;  /* 0x00200000d8b8783b */ /* 0x000e620000000200 */
[-C--:B------:R-:W-:Y:S07]  /*108e0*/  HMMA.16816.F32 R12, R28, R18.reuse, RZ ;  /* 0x000000121c0c723c */ /* 0x080fee00000018ff */
[----:B------:R-:W4:Y:S01]  /*108f0*/  LDSM.16.M88.4 R188, [R223+0x800] ;  /* 0x00080000dfbc783b */ /* 0x000f220000000200 */
[C---:B------:R-:W-:Y:S07]  /*10900*/  HMMA.16816.F32 R16, R32.reuse, R18, RZ ;  /* 0x000000122010723c */ /* 0x040fee00000018ff */
[----:B------:R-:W-:Y:S01]  /*10910*/  LDSM.16.M88.4 R192, [R222] ;  /* 0x00000000dec0783b */ /* 0x000fe20000000200 */
[-C--:B---3--:R-:W-:Y:S07]  /*10920*/  HMMA.16816.F32 R20, R32, R140.reuse, RZ ;  /* 0x0000008c2014723c */ /* 0x088fee00000018ff */
[----:B------:R-:W3:Y:S01]  /*10930*/  LDSM.16.M88.4 R196, [R221+0x8000] ;  /* 0x00800000ddc4783b */ /* 0x000ee20000000200 */
[C---:B------:R-:W-:Y:S07]  /*10940*/  HMMA.16816.F32 R24, R28.reuse, R140, RZ ;  /* 0x0000008c1c18723c */ /* 0x040fee00000018ff */
[----:B------:R-:W-:Y:S01]  /*10950*/  LDSM.16.M88.4 R200, [R221+0x8800] ;  /* 0x00880000ddc8783b */ /* 0x000fe20000000200 */
[-C--:B------:R-:W-:Y:S07]  /*10960*/  HMMA.16816.F32 R28, R28, R142.reuse, RZ ;  /* 0x0000008e1c1c723c */ /* 0x080fee00000018ff */
[----:B------:R-:W-:Y:S01]  /*10970*/  LDSM.16.M88.4 R204, [R220] ;  /* 0x00000000dccc783b */ /* 0x000fe20000000200 */
[----:B------:R-:W-:Y:S07]  /*10980*/  HMMA.16816.F32 R32, R32, R142, RZ ;  /* 0x0000008e2020723c */ /* 0x000fee00000018ff */
[----:B------:R-:W5:Y:S01]  /*10990*/  LDSM.16.M88.4 R140, [R222+0x2000] ;  /* 0x00200000de8c783b */ /* 0x000f620000000200 */
[-C--:B--2---:R-:W-:Y:S07]  /*109a0*/  HMMA.16816.F32 R4, R176, R180.reuse, R4 ;  /* 0x000000b4b004723c */ /* 0x084fee0000001804 */
[----:B------:R-:W2:Y:S01]  /*109b0*/  LDSM.16.M88.4 R208, [R219] ;  /* 0x00000000dbd0783b */ /* 0x000ea20000000200 */
[C---:B-1----:R-:W-:Y:S08]  /*109c0*/  HMMA.16816.F32 R8, R184.reuse, R180, R8 ;  /* 0x000000b4b808723c */ /* 0x042ff00000001808 */
[-C--:B------:R-:W-:Y:S08]  /*109d0*/  HMMA.16816.F32 R12, R184, R182.reuse, R12 ;  /* 0x000000b6b80c723c */ /* 0x080ff0000000180c */
[C---:B------:R-:W-:Y:S01]  /*109e0*/  HMMA.16816.F32 R16, R176.reuse, R182, R16 ;  /* 0x000000b6b010723c */ /* 0x040fe20000001810 */
[----:B------:R-:W-:Y:S07]  /*109f0*/  LDSM.16.M88.4 R180, [R219+0x800] ;  /* 0x00080000dbb4783b */ /* 0x000fee0000000200 */
[-C--:B----4-:R-:W-:Y:S08]  /*10a00*/  HMMA.16816.F32 R20, R176, R188.reuse, R20 ;  /* 0x000000bcb014723c */ /* 0x090ff00000001814 */
[C---:B------:R-:W-:Y:S08]  /*10a10*/  HMMA.16816.F32 R24, R184.reuse, R188, R24 ;  /* 0x000000bcb818723c */ /* 0x040ff00000001818 */
[-C--:B------:R-:W-:Y:S01]  /*10a20*/  HMMA.16816.F32 R28, R184, R190.reuse, R28 ;  /* 0x000000beb81c723c */ /* 0x080fe2000000181c */
[----:B------:R-:W-:Y:S07]  /*10a30*/  LDSM.16.M88.4 R184, [R214+0x4000] ;  /* 0x00400000d6b8783b */ /* 0x000fee0000000200 */
[----:B------:R-:W-:Y:S01]  /*10a40*/  HMMA.16816.F32 R32, R176, R190, R32 ;  /* 0x000000beb020723c */ /* 0x000fe20000001820 */
[----:B------:R-:W1:Y:S07]  /*10a50*/  LDSM.16.M88.4 R176, [R220+0x2000] ;  /* 0x00200000dcb0783b */ /* 0x000e6e0000000200 */
[-C--:B---3--:R-:W-:Y:S01]  /*10a60*/  HMMA.16816.F32 R4, R192, R196.reuse, R4 ;  /* 0x000000c4c004723c */ /* 0x088fe20000001804 */
[----:B------:R-:W3:Y:S07]  /*10a70*/  LDSM.16.M88.4 R188, [R212+0x9000] ;  /* 0x00900000d4bc783b */ /* 0x000eee0000000200 */
[C---:B-----5:R-:W-:Y:S08]  /*10a80*/  HMMA.16816.F32 R8, R140.reuse, R196, R8 ;  /* 0x000000c48c08723c */ /* 0x060ff00000001808 */
[-C--:B------:R-:W-:Y:S08]  /*10a90*/  HMMA.16816.F32 R12, R140, R198.reuse, R12 ;  /* 0x000000c68c0c723c */ /* 0x080ff0000000180c */
[C---:B------:R-:W-:Y:S01]  /*10aa0*/  HMMA.16816.F32 R16, R192.reuse, R198, R16 ;  /* 0x000000c6c010723c */ /* 0x040fe20000001810 */
[----:B------:R-:W-:Y:S07]  /*10ab0*/  LDSM.16.M88.4 R196, [R216+0x4000] ;  /* 0x00400000d8c4783b */ /* 0x000fee0000000200 */
[-C--:B------:R-:W-:Y:S08]  /*10ac0*/  HMMA.16816.F32 R20, R192, R200.reuse, R20 ;  /* 0x000000c8c014723c */ /* 0x080ff00000001814 */
[C---:B------:R-:W-:Y:S08]  /*10ad0*/  HMMA.16816.F32 R24, R140.reuse, R200, R24 ;  /* 0x000000c88c18723c */ /* 0x040ff00000001818 */
[-C--:B------:R-:W-:Y:S01]  /*10ae0*/  HMMA.16816.F32 R28, R140, R202.reuse, R28 ;  /* 0x000000ca8c1c723c */ /* 0x080fe2000000181c */
[----:B------:R-:W4:Y:S07]  /*10af0*/  LDSM.16.M88.4 R140, [R214+0x6000] ;  /* 0x00600000d68c783b */ /* 0x000f2e0000000200 */
[----:B------:R-:W-:Y:S01]  /*10b00*/  HMMA.16816.F32 R32, R192, R202, R32 ;  /* 0x000000cac020723c */ /* 0x000fe20000001820 */
[----:B------:R-:W5:Y:S07]  /*10b10*/  LDSM.16.M88.4 R192, [R212+0x9800] ;  /* 0x00980000d4c0783b */ /* 0x000f6e0000000200 */
[-C--:B--2---:R-:W-:Y:S01]  /*10b20*/  HMMA.16816.F32 R4, R204, R208.reuse, R4 ;  /* 0x000000d0cc04723c */ /* 0x084fe20000001804 */
[----:B------:R-:W2:Y:S07]  /*10b30*/  LDSM.16.M88.4 R200, [R223+0x1000] ;  /* 0x00100000dfc8783b */ /* 0x000eae0000000200 */
        /* <DEDUP_REMOVED lines=9> */
[----:B------:R-:W1:Y:S07]  /*10bd0*/  LDSM.16.M88.4 R180, [R223+0x1800] ;  /* 0x00180000dfb4783b */ /* 0x000e6e0000000200 */
[-C--:B---3--:R-:W-:Y:S01]  /*10be0*/  HMMA.16816.F32 R4, R184, R188.reuse, R4 ;  /* 0x000000bcb804723c */ /* 0x088fe20000001804 */
[----:B------:R-:W3:Y:S07]  /*10bf0*/  LDSM.16.M88.4 R204, [R222+0x4000] ;  /* 0x00400000decc783b */ /* 0x000eee0000000200 */
[C---:B----4-:R-:W-:Y:S08]  /*10c00*/  HMMA.16816.F32 R8, R140.reuse, R188, R8 ;  /* 0x000000bc8c08723c */ /* 0x050ff00000001808 */
[-C--:B------:R-:W-:Y:S08]  /*10c10*/  HMMA.16816.F32 R12, R140, R190.reuse, R12 ;  /* 0x000000be8c0c723c */ /* 0x080ff0000000180c */
[C---:B------:R-:W-:Y:S01]  /*10c20*/  HMMA.16816.F32 R16, R184.reuse, R190, R16 ;  /* 0x000000beb810723c */ /* 0x040fe20000001810 */
[----:B------:R-:W-:Y:S07]  /*10c30*/  LDSM.16.M88.4 R188, [R220+0x4000] ;  /* 0x00400000dcbc783b */ /* 0x000fee0000000200 */
[-C--:B-----5:R-:W-:Y:S08]  /*10c40*/  HMMA.16816.F32 R20, R184, R192.reuse, R20 ;  /* 0x000000c0b814723c */ /* 0x0a0ff00000001814 */
        /* <DEDUP_REMOVED lines=9> */
[C---:B------:R-:W-:Y:S08]  /*10ce0*/  HMMA.16816.F32 R16, R196.reuse, R202, R16 ;  /* 0x000000cac410723c */ /* 0x040ff00000001810 */
[-C--:B------:R-:W-:Y:S08]  /*10cf0*/  HMMA.16816.F32 R20, R196, R180.reuse, R20 ;  /* 0x000000b4c414723c */ /* 0x080ff00000001814 */
[C---:B------:R-:W-:Y:S08]  /*10d00*/  HMMA.16816.F32 R24, R176.reuse, R180, R24 ;  /* 0x000000b4b018723c */ /* 0x040ff00000001818 */
[-C--:B------:R-:W-:Y:S01]  /*10d10*/  HMMA.16816.F32 R28, R176, R182.reuse, R28 ;  /* 0x000000b6b01c723c */ /* 0x080fe2000000181c */
[----:B------:R-:W1:Y:S07]  /*10d20*/  LDSM.16.M88.4 R176, [R220+0x6000] ;  /* 0x00600000dcb0783b */ /* 0x000e6e0000000200 */
[----:B------:R-:W-:Y:S08]  /*10d30*/  HMMA.16816.F32 R32, R196, R182, R32 ;  /* 0x000000b6c420723c */ /* 0x000ff00000001820 */
[-C--:B---3--:R-:W-:Y:S08]  /*10d40*/  HMMA.16816.F32 R4, R204, R208.reuse, R4 ;  /* 0x000000d0cc04723c */ /* 0x088ff00000001804 */
[C---:B----4-:R-:W-:Y:S08]  /*10d50*/  HMMA.16816.F32 R8, R140.reuse, R208, R8 ;  /* 0x000000d08c08723c */ /* 0x050ff00000001808 */
[-C--:B------:R-:W-:Y:S08]  /*10d60*/  HMMA.16816.F32 R12, R140, R210.reuse, R12 ;  /* 0x000000d28c0c723c */ /* 0x080ff0000000180c */
[C---:B------:R-:W-:Y:S08]  /*10d70*/  HMMA.16816.F32 R16, R204.reuse, R210, R16 ;  /* 0x000000d2cc10723c */ /* 0x040ff00000001810 */
[-C--:B-----5:R-:W-:Y:S08]  /*10d80*/  HMMA.16816.F32 R20, R204, R184.reuse, R20 ;  /* 0x000000b8cc14723c */ /* 0x0a0ff00000001814 */
[C---:B------:R-:W-:Y:S08]  /*10d90*/  HMMA.16816.F32 R24, R140.reuse, R184, R24 ;  /* 0x000000b88c18723c */ /* 0x040ff00000001818 */
[-C--:B------:R-:W-:Y:S08]  /*10da0*/  HMMA.16816.F32 R28, R140, R186.reuse, R28 ;  /* 0x000000ba8c1c723c */ /* 0x080ff0000000181c */
[----:B------:R-:W-:Y:S08]  /*10db0*/  HMMA.16816.F32 R32, R204, R186, R32 ;  /* 0x000000bacc20723c */ /* 0x000ff00000001820 */
[-C--:B--2---:R-:W-:Y:S08]  /*10dc0*/  HMMA.16816.F32 R4, R188, R192.reuse, R4 ;  /* 0x000000c0bc04723c */ /* 0x084ff00000001804 */
[C---:B-1----:R-:W-:Y:S08]  /*10dd0*/  HMMA.16816.F32 R8, R176.reuse, R192, R8 ;  /* 0x000000c0b008723c */ /* 0x042ff00000001808 */
        /* <DEDUP_REMOVED lines=16> */
[----:B------:R-:W-:Y:S07]  /*10ee0*/  FMUL.FTZ R11, R11, c[0x0][0x2ec] ;  /* 0x0000bb000b0b7a20 */ /* 0x000fee0000410000 */
        /* <DEDUP_REMOVED lines=12> */
[----:B------:R2:W1:Y:S01]  /*10fb0*/  MUFU.TANH R187, R9 ;  /* 0x0000000900bb7308 */ /* 0x0004620000002400 */
[-C--:B----4-:R-:W-:Y:S05]  /*10fc0*/  HMMA.16816.F32 R20, R188, R4.reuse, R20 ;  /* 0x00000004bc14723c */ /* 0x090fea0000001814 */
[----:B-----5:R-:W-:Y:S04]  /*10fd0*/  FMUL.FTZ R15, R19, c[0x0][0x2ec] ;  /* 0x0000bb00130f7a20 */ /* 0x020fe80000410000 */
[----:B------:R2:W4:Y:S01]  /*10fe0*/  MUFU.TANH R180, R10 ;  /* 0x0000000a00b47308 */ /* 0x0005220000002400 */
[C---:B------:R-:W-:Y:S09]  /*10ff0*/  HMMA.16816.F32 R24, R176.reuse, R4, R24 ;  /* 0x00000004b018723c */ /* 0x040ff20000001818 */
[----:B------:R2:W1:Y:S01]  /*11000*/  MUFU.TANH R193, R11 ;  /* 0x0000000b00c17308 */ /* 0x0004620000002400 */
[-C--:B------:R-:W-:Y:S04]  /*11010*/  HMMA.16816.F32 R28, R176, R6.reuse, R28 ;  /* 0x00000006b01c723c */ /* 0x080fe8000000181c */
[----:B------:R-:W-:Y:S04]  /*11020*/  FMUL.FTZ R20, R20, c[0x0][0x2ec] ;  /* 0x0000bb0014147a20 */ /* 0x000fe80000410000 */
[----:B------:R-:W-:Y:S01]  /*11030*/  HMMA.16816.F32 R32, R188, R6, R32 ;  /* 0x00000006bc20723c */ /* 0x000fe20000001820 */
[----:B------:R-:W1:Y:S03]  /*11040*/  MUFU.TANH R14, R14 ;  /* 0x0000000e000e7308 */ /* 0x000e660000002400 */
        /* <DEDUP_REMOVED lines=35> */
.L_x_1191:
[----:B------:R-:W-:Y:S01]  /*11280*/  FMNMX.FTZ R0, R142, R132, !PT ;  /* 0x000000848e007209 */ /* 0x000fe20007810000 */
[----:B------:R-:W-:Y:S01]  /*11290*/  LDSM.16.MT88.4 R20, [R213+0xa000] ;  /* 0x00a00000d514783b */ /* 0x000fe20000004200 */
[----:B------:R-:W-:Y:S02]  /*112a0*/  IADD3 R225, R225, -0x1, RZ ;  /* 0xffffffffe1e17810 */ /* 0x000fe40007ffe0ff */
[----:B------:R-:W-:Y:S02]  /*112b0*/  FMNMX.FTZ R2, R181, R0, !PT ;  /* 0x00000000b5027209 */ /* 0x000fe40007810000 */
[----:B------:R-:W-:Y:S02]  /*112c0*/  FMNMX.FTZ R0, R143, R137, !PT ;  /* 0x000000898f007209 */ /* 0x000fe40007810000 */
        /* <DEDUP_REMOVED lines=95> */
[----:B--2---:R-:W-:Y:S01]  /*118c0*/  FMUL.FTZ R8, R2, R144 ;  /* 0x0000009002087220 */ /* 0x004fe20000410000 */
[----:B------:R-:W-:Y:S01]  /*118d0*/  FSETP.NEU.FTZ.AND P0, PT, R3, -INF , PT ;  /* 0xff8000000300780b */ /* 0x000fe20003f1d000 */
[--C-:B---3--:R-:W-:Y:S02]  /*118e0*/  FFMA.FTZ R4, R183, c[0x0][0x23c], -R138.reuse ;  /* 0x00008f00b7047a23 */ /* 0x108fe4000001088a */
[----:B------:R-:W-:Y:S01]  /*118f0*/  FFMA.FTZ R9, R186, c[0x0][0x23c], -R139 ;  /* 0x00008f00ba097a23 */ /* 0x000fe2000001088b */
[----:B------:R-:W-:Y:S01]  /*11900*/  FSEL R142, R142, RZ, P0 ;  /* 0x000000ff8e8e7208 */ /* 0x000fe20000000000 */
[----:B------:R-:W-:Y:S02]  /*11910*/  FMUL.FTZ R39, R132, R39 ;  /* 0x0000002784277220 */ /* 0x000fe40000410000 */
        /* <DEDUP_REMOVED lines=9> */
[C---:B-1----:R-:W-:Y:S02]  /*119b0*/  FMUL.FTZ R5, R133.reuse, R149 ;  /* 0x0000009585057220 */ /* 0x042fe40000410000 */
[C---:B------:R-:W-:Y:S02]  /*119c0*/  FMUL.FTZ R53, R133.reuse, R53 ;  /* 0x0000003585357220 */ /* 0x040fe40000410000 */
[C---:B------:R-:W-:Y:S01]  /*119d0*/  FMUL.FTZ R54, R132.reuse, R54 ;  /* 0x0000003684367220 */ /* 0x040fe20000410000 */
[----:B------:R1:W-:Y:S01]  /*119e0*/  MUFU.EX2 R229, R143 ;  /* 0x0000008f00e57308 */ /* 0x0003e20000000800 */
[----:B------:R-:W-:Y:S02]  /*119f0*/  FMUL.FTZ R55, R132, R55 ;  /* 0x0000003784377220 */ /* 0x000fe40000410000 */
[----:B------:R-:W-:Y:S01]  /*11a00*/  FMUL.FTZ R56, R2, R56 ;  /* 0x0000003802387220 */ /* 0x000fe20000410000 */
[----:B--2---:R-:W-:Y:S01]  /*11a10*/  F2FP.PACK_AB R149, R242, R240 ;  /* 0x000000f0f295723e */ /* 0x004fe200000000ff */
[--C-:B------:R-:W-:Y:S02]  /*11a20*/  FFMA.FTZ R4, R14, c[0x0][0x23c], -R137.reuse ;  /* 0x00008f000e047a23 */ /* 0x100fe40000010889 */
[C---:B------:R-:W-:Y:S02]  /*11a30*/  FMUL.FTZ R57, R2.reuse, R57 ;  /* 0x0000003902397220 */ /* 0x040fe40000410000 */
[C---:B------:R-:W-:Y:S01]  /*11a40*/  FMUL.FTZ R60, R2.reuse, R60 ;  /* 0x0000003c023c7220 */ /* 0x040fe20000410000 */
[----:B------:R2:W-:Y:S01]  /*11a50*/  MUFU.EX2 R243, R4 ;  /* 0x0000000400f37308 */ /* 0x0005e20000000800 */
[----:B------:R-:W-:Y:S02]  /*11a60*/  FMUL.FTZ R61, R2, R61 ;  /* 0x0000003d023d7220 */ /* 0x000fe40000410000 */
[----:B------:R-:W-:Y:S02]  /*11a70*/  FMUL.FTZ R64, R133, R64 ;  /* 0x0000004085407220 */ /* 0x000fe40000410000 */
[C---:B---3--:R-:W-:Y:S02]  /*11a80*/  FMUL.FTZ R10, R0.reuse, R146 ;  /* 0x00000092000a7220 */ /* 0x048fe40000410000 */
[C---:B------:R-:W-:Y:S02]  /*11a90*/  FMUL.FTZ R11, R0.reuse, R147 ;  /* 0x00000093000b7220 */ /* 0x040fe40000410000 */
[C---:B------:R-:W-:Y:S01]  /*11aa0*/  FMUL.FTZ R14, R0.reuse, R154 ;  /* 0x0000009a000e7220 */ /* 0x040fe20000410000 */
[----:B------:R3:W-:Y:S01]  /*11ab0*/  MUFU.EX2 R237, R9 ;  /* 0x0000000900ed7308 */ /* 0x0007e20000000800 */
[C---:B------:R-:W-:Y:S02]  /*11ac0*/  FMUL.FTZ R15, R0.reuse, R155 ;  /* 0x0000009b000f7220 */ /* 0x040fe40000410000 */
[----:B------:R-:W-:Y:S02]  /*11ad0*/  FMUL.FTZ R42, R0, R42 ;  /* 0x0000002a002a7220 */ /* 0x000fe40000410000 */
[--C-:B-1----:R-:W-:Y:S02]  /*11ae0*/  FFMA.FTZ R143, R196, c[0x0][0x23c], -R138.reuse ;  /* 0x00008f00c48f7a23 */ /* 0x102fe4000001088a */
[C---:B------:R-:W-:Y:S02]  /*11af0*/  FMUL.FTZ R43, R0.reuse, R43 ;  /* 0x0000002b002b7220 */ /* 0x040fe40000410000 */
[C---:B------:R-:W-:Y:S01]  /*11b00*/  FMUL.FTZ R46, R0.reuse, R46 ;  /* 0x0000002e002e7220 */ /* 0x040fe20000410000 */
[----:B------:R1:W-:Y:S01]  /*11b10*/  MUFU.EX2 R228, R143 ;  /* 0x0000008f00e47308 */ /* 0x0003e20000000800 */
[C---:B------:R-:W-:Y:S02]  /*11b20*/  FMUL.FTZ R47, R0.reuse, R47 ;  /* 0x0000002f002f7220 */ /* 0x040fe40000410000 */
[----:B------:R-:W-:Y:S02]  /*11b30*/  FMUL.FTZ R58, R0, R58 ;  /* 0x0000003a003a7220 */ /* 0x000fe40000410000 */
[--C-:B--2---:R-:W-:Y:S02]  /*11b40*/  FFMA.FTZ R4, R13, c[0x0][0x23c], -R137.reuse ;  /* 0x00008f000d047a23 */ /* 0x104fe40000010889 */
[----:B------:R-:W-:Y:S02]  /*11b50*/  FMUL.FTZ R13, R2, R153 ;  /* 0x00000099020d7220 */ /* 0x000fe40000410000 */
[C---:B------:R-:W-:Y:S01]  /*11b60*/  FMUL.FTZ R59, R0.reuse, R59 ;  /* 0x0000003b003b7220 */ /* 0x040fe20000410000 */
[----:B------:R2:W4:Y:S01]  /*11b70*/  MUFU.EX2 R245, R4 ;  /* 0x0000000400f57308 */ /* 0x0005220000000800 */
[C---:B------:R-:W-:Y:S02]  /*11b80*/  FMUL.FTZ R62, R0.reuse, R62 ;  /* 0x0000003e003e7220 */ /* 0x040fe40000410000 */
[----:B------:R-:W-:Y:S02]  /*11b90*/  FMUL.FTZ R63, R0, R63 ;  /* 0x0000003f003f7220 */ /* 0x000fe40000410000 */
[----:B---3--:R-:W-:Y:S02]  /*11ba0*/  FMUL.FTZ R9, R2, R145 ;  /* 0x0000009102097220 */ /* 0x008fe40000410000 */
        /* <DEDUP_REMOVED lines=9> */
[--C-:B--2---:R-:W-:Y:S01]  /*11c40*/  FFMA.FTZ R4, R12, c[0x0][0x23c], -R138.reuse ;  /* 0x00008f000c047a23 */ /* 0x104fe2000001088a */
[----:B----4-:R-:W-:Y:S01]  /*11c50*/  F2FP.PACK_AB R150, R245, R243 ;  /* 0x000000f3f596723e */ /* 0x010fe200000000ff */
[C---:B------:R-:W-:Y:S02]  /*11c60*/  FMUL.FTZ R12, R2.reuse, R152 ;  /* 0x00000098020c7220 */ /* 0x040fe40000410000 */
[----:B------:R-:W2:Y:S01]  /*11c70*/  LDSM.16.MT88.4 R152, [R218+0xa000] ;  /* 0x00a00000da98783b */ /* 0x000ea20000004200 */
[----:B------:R-:W3:Y:S01]  /*11c80*/  MUFU.EX2 R239, R4 ;  /* 0x0000000400ef7308 */ /* 0x000ee20000000800 */
        /* <DEDUP_REMOVED lines=13> */
[----:B---3--:R-:W-:Y:S01]  /*11d60*/  F2FP.PACK_AB R151, R241, R239 ;  /* 0x000000eff197723e */ /* 0x008fe200000000ff */
        /* <DEDUP_REMOVED lines=22> */
[--C-:B---3--:R-:W-:Y:S02]  /*11ed0*/  FFMA.FTZ R137, R190, c[0x0][0x23c], -R138.reuse ;  /* 0x00008f00be897a23 */ /* 0x108fe4000001088a */
        /* <DEDUP_REMOVED lines=8> */
[----:B------:R-:W4:Y:S01]  /*11f60*/  MUFU.EX2 R209, R138 ;  /* 0x0000008a00d17308 */ /* 0x000f220000000800 */
        /* <DEDUP_REMOVED lines=8> */
[C---:B------:R-:W-:Y:S02]  /*11ff0*/  FMUL.FTZ R100, R133.reuse, R100 ;  /* 0x0000006485647220 */ /* 0x040fe40000410000 */
[--C-:B---3--:R-:W-:Y:S02]  /*12000*/  FFMA.FTZ R137, R198, c[0x0][0x23c], -R139.reuse ;  /* 0x00008f00c6897a23 */ /* 0x108fe4000001088b */
[----:B------:R-:W-:Y:S02]  /*12010*/  FMUL.FTZ R101, R133, R101 ;  /* 0x0000006585657220 */ /* 0x000fe40000410000 */
[C---:B------:R-:W-:Y:S01]  /*12020*/  FMUL.FTZ R102, R132.reuse, R102 ;  /* 0x0000006684667220 */ /* 0x040fe20000410000 */
[----:B------:R3:W-:Y:S01]  /*12030*/  MUFU.EX2 R208, R137 ;  /* 0x0000008900d07308 */ /* 0x0007e20000000800 */
[----:B------:R-:W-:Y:S02]  /*12040*/  FMUL.FTZ R103, R132, R103 ;  /* 0x0000006784677220 */ /* 0x000fe40000410000 */
[C---:B------:R-:W-:Y:S01]  /*12050*/  FMUL.FTZ R104, R2.reuse, R104 ;  /* 0x0000006802687220 */ /* 0x040fe20000410000 */
[----:B----4-:R-:W-:Y:S01]  /*12060*/  F2FP.PACK_AB R143, R209, R210 ;  /* 0x000000d2d18f723e */ /* 0x010fe200000000ff */
        /* <DEDUP_REMOVED lines=11> */
[----:B------:R-:W-:Y:S01]  /*12120*/  LDSM.16.MT88.4 R196, [R218+0xb800] ;  /* 0x00b80000dac4783b */ /* 0x000fe20000004200 */
[C---:B------:R-:W-:Y:S02]  /*12130*/  FMUL.FTZ R113, R133.reuse, R113 ;  /* 0x0000007185717220 */ /* 0x040fe40000410000 */
[----:B------:R3:W-:Y:S01]  /*12140*/  MUFU.EX2 R207, R137 ;  /* 0x0000008900cf7308 */ /* 0x0007e20000000800 */
[C---:B------:R-:W-:Y:S02]  /*12150*/  FMUL.FTZ R114, R132.reuse, R114 ;  /* 0x0000007284727220 */ /* 0x040fe40000410000 */
[C---:B------:R-:W-:Y:S02]  /*12160*/  FMUL.FTZ R115, R132.reuse, R115 ;  /* 0x0000007384737220 */ /* 0x040fe40000410000 */
[C---:B------:R-:W-:Y:S02]  /*12170*/  FMUL.FTZ R116, R133.reuse, R116 ;  /* 0x0000007485747220 */ /* 0x040fe40000410000 */
[C---:B------:R-:W-:Y:S02]  /*12180*/  FMUL.FTZ R117, R133.reuse, R117 ;  /* 0x0000007585757220 */ /* 0x040fe40000410000 */
[C---:B------:R-:W-:Y:S02]  /*12190*/  FMUL.FTZ R118, R132.reuse, R118 ;  /* 0x0000007684767220 */ /* 0x040fe40000410000 */
[----:B------:R-:W-:Y:S02]  /*121a0*/  FMUL.FTZ R119, R132, R119 ;  /* 0x0000007784777220 */ /* 0x000fe40000410000 */
[--C-:B------:R-:W-:Y:S01]  /*121b0*/  FFMA.FTZ R140, R140, c[0x0][0x23c], -R142.reuse ;  /* 0x00008f008c8c7a23 */ /* 0x100fe2000001088e */
[----:B-1----:R-:W-:Y:S01]  /*121c0*/  F2FP.PACK_AB R145, R234, R232 ;  /* 0x000000e8ea91723e */ /* 0x002fe200000000ff */
[--C-:B------:R-:W-:Y:S02]  /*121d0*/  FFMA.FTZ R4, R192, c[0x0][0x23c], -R139.reuse ;  /* 0x00008f00c0047a23 */ /* 0x100fe4000001088b */
[----:B------:R-:W-:Y:S01]  /*121e0*/  LDSM.16.MT88.4 R192, [R215+0xb800] ;  /* 0x00b80000d7c0783b */ /* 0x000fe20000004200 */
[C---:B------:R-:W-:Y:S01]  /*121f0*/  FMUL.FTZ R120, R2.reuse, R120 ;  /* 0x0000007802787220 */ /* 0x040fe20000410000 */
[----:B------:R-:W1:Y:S01]  /*12200*/  MUFU.EX2 R235, R4 ;  /* 0x0000000400eb7308 */ /* 0x000e620000000800 */
[----:B------:R-:W-:Y:S02]  /*12210*/  FMUL.FTZ R121, R2, R121 ;  /* 0x0000007902797220 */ /* 0x000fe40000410000 */
[----:B------:R-:W-:Y:S02]  /*12220*/  FMUL.FTZ R122, R0, R122 ;  /* 0x0000007a007a7220 */ /* 0x000fe40000410000 */
[--C-:B---3--:R-:W-:Y:S02]  /*12230*/  FFMA.FTZ R137, R200, c[0x0][0x23c], -R142.reuse ;  /* 0x00008f00c8897a23 */ /* 0x108fe4000001088e */
[----:B------:R-:W-:Y:S02]  /*12240*/  FMUL.FTZ R123, R0, R123 ;  /* 0x0000007b007b7220 */ /* 0x000fe40000410000 */
[C---:B------:R-:W-:Y:S01]  /*12250*/  FMUL.FTZ R124, R2.reuse, R124 ;  /* 0x0000007c027c7220 */ /* 0x040fe20000410000 */
[----:B------:R3:W-:Y:S01]  /*12260*/  MUFU.EX2 R206, R137 ;  /* 0x0000008900ce7308 */ /* 0x0007e20000000800 */
[----:B------:R-:W-:Y:S02]  /*12270*/  FMUL.FTZ R125, R2, R125 ;  /* 0x0000007d027d7220 */ /* 0x000fe40000410000 */
[C---:B------:R-:W-:Y:S02]  /*12280*/  FMUL.FTZ R126, R0.reuse, R126 ;  /* 0x0000007e007e7220 */ /* 0x040fe40000410000 */
[----:B------:R-:W-:Y:S02]  /*12290*/  FMUL.FTZ R127, R0, R127 ;  /* 0x0000007f007f7220 */ /* 0x000fe40000410000 */
[C---:B------:R-:W-:Y:S02]  /*122a0*/  FMUL.FTZ R128, R133.reuse, R128 ;  /* 0x0000008085807220 */ /* 0x040fe40000410000 */
[----:B------:R-:W-:Y:S01]  /*122b0*/  FMUL.FTZ R129, R133, R129 ;  /* 0x0000008185817220 */ /* 0x000fe20000410000 */
[----:B------:R4:W-:Y:S01]  /*122c0*/  MUFU.EX2 R138, R140 ;  /* 0x0000008c008a7308 */ /* 0x0009e20000000800 */
[C---:B------:R-:W-:Y:S02]  /*122d0*/  FMUL.FTZ R130, R132.reuse, R130 ;  /* 0x0000008284827220 */ /* 0x040fe40000410000 */
[----:B------:R-:W-:Y:S01]  /*122e0*/  FMUL.FTZ R131, R132, R131 ;  /* 0x0000008384837220 */ /* 0x000fe20000410000 */
[----:B-1----:R-:W-:Y:S01]  /*122f0*/  F2FP.PACK_AB R146, R237, R235 ;  /* 0x000000ebed92723e */ /* 0x002fe200000000ff */
[----:B------:R-:W-:Y:S02]  /*12300*/  FFMA.FTZ R4, R185, c[0x0][0x23c], -R142 ;  /* 0x00008f00b9047a23 */ /* 0x000fe4000001088e */
[----:B------:R-:W-:Y:S02]  /*12310*/  FFMA.FTZ R2, R2, R248, R236 ;  /* 0x000000f802027223 */ /* 0x000fe400000100ec */
[----:B------:R-:W-:Y:S01]  /*12320*/  FFMA.FTZ R0, R0, R247, R232 ;  /* 0x000000f700007223 */ /* 0x000fe200000100e8 */
[----:B------:R1:W5:Y:S03]  /*12330*/  MUFU.EX2 R231, R4 ;  /* 0x0000000400e77308 */ /* 0x0003660000000800 */
[----:B------:R-:W-:Y:S02]  /*12340*/  FADD.FTZ R0, R234, R0 ;  /* 0x00000000ea007221 */ /* 0x000fe40000010000 */
[--C-:B---3--:R-:W-:Y:S05]  /*12350*/  FFMA.FTZ R137, R201, c[0x0][0x23c], -R142.reuse ;  /* 0x00008f00c9897a23 */ /* 0x108fea000001088e */
[----:B------:R3:W-:Y:S01]  /*12360*/  MUFU.EX2 R205, R137 ;  /* 0x0000008900cd7308 */ /* 0x0007e20000000800 */
[----:B----4-:R-:W-:Y:S01]  /*12370*/  F2FP.PACK_AB R140, R229, R230 ;  /* 0x000000e6e58c723e */ /* 0x010fe200000000ff */
[--C-:B-1----:R-:W-:Y:S02]  /*12380*/  FFMA.FTZ R4, R184, c[0x0][0x23c], -R142.reuse ;  /* 0x00008f00b8047a23 */ /* 0x102fe4000001088e */
[----:B------:R-:W-:Y:S01]  /*12390*/  LDSM.16.MT88.4 R184, [R217+0xa800] ;  /* 0x00a80000d9b8783b */ /* 0x000fe20000004200 */
[----:B------:R-:W-:Y:S05]  /*123a0*/  FFMA.FTZ R142, R141, c[0x0][0x23c], -R142 ;  /* 0x00008f008d8e7a23 */ /* 0x000fea000001088e */
[----:B------:R1:W4:Y:S01]  /*123b0*/  MUFU.EX2 R233, R4 ;  /* 0x0000000400e97308 */ /* 0x0003220000000800 */
[----:B------:R-:W-:Y:S01]  /*123c0*/  F2FP.PACK_AB R141, R227, R228 ;  /* 0x000000e4e38d723e */ /* 0x000fe200000000ff */
[----:B-----5:R-:W-:Y:S02]  /*123d0*/  FADD.FTZ R0, R231, R0 ;  /* 0x00000000e7007221 */ /* 0x020fe40000010000 */
[--C-:B---3--:R-:W-:Y:S02]  /*123e0*/  FFMA.FTZ R137, R202, c[0x0][0x23c], -R139.reuse ;  /* 0x00008f00ca897a23 */ /* 0x108fe4000001088b */
[----:B------:R-:W-:Y:S02]  /*123f0*/  FFMA.FTZ R139, R203, c[0x0][0x23c], -R139 ;  /* 0x00008f00cb8b7a23 */ /* 0x000fe4000001088b */
[----:B------:R-:W-:Y:S02]  /*12400*/  LDSM.16.MT88.4 R200, [R217+0xb800] ;  /* 0x00b80000d9c8783b */ /* 0x000fe40000004200 */
[----:B------:R-:W-:Y:S10]  /*12410*/  MUFU.EX2 R204, R137 ;  /* 0x0000008900cc7308 */ /* 0x000ff40000000800 */
        /* <DEDUP_REMOVED lines=8> */
[----:B---3--:R-:W-:Y:S03]  /*124a0*/  F2FP.PACK_AB R142, R211, R226 ;  /* 0x000000e2d38e723e */ /* 0x008fe600000000ff */
        /* <DEDUP_REMOVED lines=17> */
[-C--:B--2---:R-:W-:Y:S04]  /*125c0*/  HMMA.16816.F32 R36, R148, R152.reuse, R36 ;  /* 0x000000989424723c */ /* 0x084fe80000001824 */
        /* <DEDUP_REMOVED lines=89> */
.L_x_1189:
[----:B------:R-:W2:Y:S01]  /*12b60*/  LDL.LU R179, [R1+0x28] ;  /* 0x0000280001b37983 */ /* 0x000ea20000300800 */
[----:B------:R-:W-:Y:S03]  /*12b70*/  BSSY B0, `(.L_x_1193) ;  /* 0x00001ad000007945 */ /* 0x000fe60003800000 */
[----:B------:R-:W1:Y:S04]  /*12b80*/  SHFL.BFLY PT, R0, R250, 0x2, 0x1f ;  /* 0x0c401f00fa007f89 */ /* 0x000e6800000e0000 */
[----:B------:R-:W3:Y:S04]  /*12b90*/  SHFL.BFLY PT, R5, R249, 0x2, 0x1f ;  /* 0x0c401f00f9057f89 */ /* 0x000ee800000e0000 */
[----:B------:R-:W4:Y:S04]  /*12ba0*/  SHFL.BFLY PT, R4, R247, 0x2, 0x1f ;  /* 0x0c401f00f7047f89 */ /* 0x000f2800000e0000 */
[----:B------:R-:W5:Y:S01]  /*12bb0*/  S2R R178, SR_TID.X ;  /* 0x0000000000b27919 */ /* 0x000f620000002100 */
[----:B-1----:R-:W-:-:S03]  /*12bc0*/  FADD.FTZ R250, R0, R250 ;  /* 0x000000fa00fa7221 */ /* 0x002fc60000010000 */
[----:B------:R-:W1:Y:S01]  /*12bd0*/  SHFL.BFLY PT, R0, R248, 0x2, 0x1f ;  /* 0x0c401f00f8007f89 */ /* 0x000e6200000e0000 */
[----:B---3--:R-:W-:-:S03]  /*12be0*/  FADD.FTZ R249, R5, R249 ;  /* 0x000000f905f97221 */ /* 0x008fc60000010000 */
[----:B------:R-:W3:Y:S01]  /*12bf0*/  SHFL.BFLY PT, R2, R250, 0x1, 0x1f ;  /* 0x0c201f00fa027f89 */ /* 0x000ee200000e0000 */
[----:B----4-:R-:W-:-:S03]  /*12c00*/  FADD.FTZ R247, R4, R247 ;  /* 0x000000f704f77221 */ /* 0x010fc60000010000 */
[----:B------:R-:W4:Y:S01]  /*12c10*/  SHFL.BFLY PT, R5, R249, 0x1, 0x1f ;  /* 0x0c201f00f9057f89 */ /* 0x000f2200000e0000 */
[----:B-----5:R-:W-:-:S03]  /*12c20*/  SHF.R.S32.HI R177, RZ, 0x1f, R178 ;  /* 0x0000001fffb17819 */ /* 0x020fc600000114b2 */
[----:B------:R-:W5:Y:S01]  /*12c30*/  SHFL.BFLY PT, R6, R247, 0x1, 0x1f ;  /* 0x0c201f00f7067f89 */ /* 0x000f6200000e0000 */
[CC--:B------:R-:W-:Y:S02]  /*12c40*/  LEA.HI R32, R177.reuse, R178.reuse, RZ, 0x2 ;  /* 0x000000b2b1207211 */ /* 0x0c0fe400078f10ff */
[----:B------:R-:W-:Y:S01]  /*12c50*/  LEA.HI R177, R177, R178, RZ, 0x5 ;  /* 0x000000b2b1b17211 */ /* 0x000fe200078f28ff */
[----:B-1----:R-:W-:Y:S01]  /*12c60*/  FADD.FTZ R248, R0, R248 ;  /* 0x000000f800f87221 */ /* 0x002fe20000010000 */
[----:B------:R-:W-:Y:S01]  /*12c70*/  MOV R0, 0x3f800000 ;  /* 0x3f80000000007802 */ /* 0x000fe20000000f00 */
[----:B---3--:R-:W-:-:S03]  /*12c80*/  FADD.FTZ R250, R250, R2 ;  /* 0x00000002fafa7221 */ /* 0x008fc60000010000 */
[----:B------:R-:W1:Y:S01]  /*12c90*/  SHFL.BFLY PT, R7, R248, 0x1, 0x1f ;  /* 0x0c201f00f8077f89 */ /* 0x000e6200000e0000 */
[----:B------:R-:W-:Y:S01]  /*12ca0*/  LOP3.LUT R2, R32, 0x3ffffffc, RZ, 0xc0, !PT ;  /* 0x3ffffffc20027812 */ /* 0x000fe200078ec0ff */
[----:B----4-:R-:W-:Y:S01]  /*12cb0*/  FADD.FTZ R249, R249, R5 ;  /* 0x00000005f9f97221 */ /* 0x010fe20000010000 */
[----:B------:R-:W-:Y:S02]  /*12cc0*/  FSETP.NE.FTZ.AND P6, PT, R250, RZ, PT ;  /* 0x000000fffa00720b */ /* 0x000fe40003fd5000 */
[----:B------:R-:W-:Y:S01]  /*12cd0*/  IADD3 R2, -R2, R178, RZ ;  /* 0x000000b202027210 */ /* 0x000fe20007ffe1ff */
[----:B-----5:R-:W-:Y:S01]  /*12ce0*/  FADD.FTZ R247, R247, R6 ;  /* 0x00000006f7f77221 */ /* 0x020fe20000010000 */
[----:B------:R-:W-:-:S04]  /*12cf0*/  FSETP.NE.FTZ.AND P5, PT, R249, RZ, PT ;  /* 0x000000fff900720b */ /* 0x000fc80003fb5000 */
[----:B------:R-:W-:-:S05]  /*12d00*/  FSETP.NE.FTZ.AND P3, PT, R247, RZ, PT ;  /* 0x000000fff700720b */ /* 0x000fca0003f75000 */
[----:B------:R-:W3:Y:S01]  /*12d10*/  @P6 MUFU.RCP R0, R250 ;  /* 0x000000fa00006308 */ /* 0x000ee20000001000 */
[----:B-1----:R-:W-:-:S05]  /*12d20*/  FADD.FTZ R248, R248, R7 ;  /* 0x00000007f8f87221 */ /* 0x002fca0000010000 */
[----:B------:R-:W-:Y:S01]  /*12d30*/  FSETP.NE.FTZ.AND P4, PT, R248, RZ, PT ;  /* 0x000000fff800720b */ /* 0x000fe20003f95000 */
[C---:B---3--:R-:W-:Y:S02]  /*12d40*/  FMUL.FTZ R148, R0.reuse, R148 ;  /* 0x0000009400947220 */ /* 0x048fe40000410000 */
[C---:B------:R-:W-:Y:S02]  /*12d50*/  FMUL.FTZ R7, R0.reuse, R149 ;  /* 0x0000009500077220 */ /* 0x040fe40000410000 */
[C---:B------:R-:W-:Y:S02]  /*12d60*/  FMUL.FTZ R156, R0.reuse, R156 ;  /* 0x0000009c009c7220 */ /* 0x040fe40000410000 */
[C---:B------:R-:W-:Y:S01]  /*12d70*/  FMUL.FTZ R160, R0.reuse, R160 ;  /* 0x000000a000a07220 */ /* 0x040fe20000410000 */
[----:B------:R-:W-:Y:S01]  /*12d80*/  F2FP.PACK_AB R7, R7, R148 ;  /* 0x000000940707723e */ /* 0x000fe200000000ff */
[C---:B------:R-:W-:Y:S02]  /*12d90*/  FMUL.FTZ R13, R0.reuse, R161 ;  /* 0x000000a1000d7220 */ /* 0x040fe40000410000 */
        /* <DEDUP_REMOVED lines=29> */
[----:B------:R-:W-:Y:S01]  /*12f70*/  FMUL.FTZ R129, R0, R129 ;  /* 0x0000008100817220 */ /* 0x000fe20000410000 */
[----:B--2---:R-:W-:-:S13]  /*12f80*/  ISETP.NE.AND P0, PT, R179, -0x1, PT ;  /* 0xffffffffb300780c */ /* 0x004fda0003f05270 */
[----:B------:R-:W-:-:S04]  /*12f90*/  @P0 IMAD.WIDE.U32 R4, R179, c[0x0][0x1e8], RZ ;  /* 0x00007a00b3040a25 */ /* 0x000fc800078e00ff */
[----:B------:R-:W-:Y:S01]  /*12fa0*/  @P0 IMAD R143, R179, c[0x0][0x1ec], R5 ;  /* 0x00007b00b38f0a24 */ /* 0x000fe200078e0205 */
[----:B------:R-:W-:Y:S02]  /*12fb0*/  SHF.R.S32.HI R5, RZ, 0x5, R177 ;  /* 0x00000005ff057819 */ /* 0x000fe400000114b1 */
[----:B------:R-:W-:Y:S02]  /*12fc0*/  @P0 MOV R142, R4 ;  /* 0x00000004008e0202 */ /* 0x000fe40000000f00 */
[----:B------:R-:W-:Y:S01]  /*12fd0*/  LEA R176, R5, R2, 0x9 ;  /* 0x0000000205b07211 */ /* 0x000fe200078e48ff */
[----:B------:R-:W-:Y:S01]  /*12fe0*/  FMUL.FTZ R5, R0, R157 ;  /* 0x0000009d00057220 */ /* 0x000fe20000410000 */
[----:B------:R-:W-:Y:S02]  /*12ff0*/  MOV R4, 0x3f800000 ;  /* 0x3f80000000047802 */ /* 0x000fe40000000f00 */
[----:B------:R-:W-:Y:S02]  /*13000*/  MOV R2, 0x3f800000 ;  /* 0x3f80000000027802 */ /* 0x000fe40000000f00 */
[----:B------:R-:W-:-:S02]  /*13010*/  MOV R0, 0x3f800000 ;  /* 0x3f80000000007802 */ /* 0x000fc40000000f00 */
[----:B------:R-:W1:Y:S01]  /*13020*/  @P5 MUFU.RCP R4, R249 ;  /* 0x000000f900045308 */ /* 0x000e620000001000 */
[----:B------:R-:W-:-:S07]  /*13030*/  F2FP.PACK_AB R5, R5, R156 ;  /* 0x0000009c0505723e */ /* 0x000fce00000000ff */
[----:B------:R-:W2:Y:S01]  /*13040*/  @P4 MUFU.RCP R2, R248 ;  /* 0x000000f800024308 */ /* 0x000ea20000001000 */
[----:B-1----:R-:W-:-:S07]  /*13050*/  FMUL.FTZ R34, R4, R67 ;  /* 0x0000004304227220 */ /* 0x002fce0000410000 */
[----:B------:R-:W1:Y:S01]  /*13060*/  @P3 MUFU.RCP R0, R247 ;  /* 0x000000f700003308 */ /* 0x000e620000001000 */
[C---:B------:R-:W-:Y:S02]  /*13070*/  FMUL.FTZ R150, R4.reuse, R150 ;  /* 0x0000009604967220 */ /* 0x040fe40000410000 */
[C---:B------:R-:W-:Y:S02]  /*13080*/  FMUL.FTZ R6, R4.reuse, R151 ;  /* 0x0000009704067220 */ /* 0x040fe40000410000 */
[----:B------:R-:W-:Y:S02]  /*13090*/  FMUL.FTZ R158, R4, R158 ;  /* 0x0000009e049e7220 */ /* 0x000fe40000410000 */
[----:B--2---:R-:W-:Y:S01]  /*130a0*/  FMUL.FTZ R22, R2, R41 ;  /* 0x0000002902167220 */ /* 0x004fe20000410000 */
[----:B------:R-:W-:Y:S01]  /*130b0*/  F2FP.PACK_AB R6, R6, R150 ;  /* 0x000000960606723e */ /* 0x000fe200000000ff */
[----:B------:R-:W-:Y:S02]  /*130c0*/  FMUL.FTZ R27, R2, R45 ;  /* 0x0000002d021b7220 */ /* 0x000fe40000410000 */
        /* <DEDUP_REMOVED lines=26> */
[C---:B------:R-:W-:Y:S01]  /*13270*/  FMUL.FTZ R103, R4.reuse, R103 ;  /* 0x0000006704677220 */ /* 0x040fe20000410000 */
[----:B------:R-:W-:Y:S01]  /*13280*/  F2FP.PACK_AB R38, R99, R98 ;  /* 0x000000626326723e */ /* 0x000fe200000000ff */
[----:B------:R-:W-:-:S02]  /*13290*/  FMUL.FTZ R114, R4, R114 ;  /* 0x0000007204727220 */ /* 0x000fc40000410000 */
[C---:B------:R-:W-:Y:S02]  /*132a0*/  FMUL.FTZ R115, R4.reuse, R115 ;  /* 0x0000007304737220 */ /* 0x040fe40000410000 */
[C---:B------:R-:W-:Y:S02]  /*132b0*/  FMUL.FTZ R118, R4.reuse, R118 ;  /* 0x0000007604767220 */ /* 0x040fe40000410000 */
[C---:B------:R-:W-:Y:S02]  /*132c0*/  FMUL.FTZ R119, R4.reuse, R119 ;  /* 0x0000007704777220 */ /* 0x040fe40000410000 */
[C---:B------:R-:W-:Y:S02]  /*132d0*/  FMUL.FTZ R130, R4.reuse, R130 ;  /* 0x0000008204827220 */ /* 0x040fe40000410000 */
[----:B------:R-:W-:Y:S01]  /*132e0*/  FMUL.FTZ R65, R4, R131 ;  /* 0x0000008304417220 */ /* 0x000fe20000410000 */
[----:B------:R-:W-:Y:S01]  /*132f0*/  SHF.R.S32.HI R4, RZ, 0x1f, R32 ;  /* 0x0000001fff047819 */ /* 0x000fe20000011420 */
        /* <DEDUP_REMOVED lines=52> */
[C---:B-1----:R-:W-:Y:S01]  /*13640*/  FMUL.FTZ R147, R0.reuse, R147 ;  /* 0x0000009300937220 */ /* 0x042fe20000410000 */
[----:B------:R-:W-:Y:S01]  /*13650*/  F2FP.PACK_AB R67, R67, R120 ;  /* 0x000000784343723e */ /* 0x000fe200000000ff */
[----:B------:R-:W-:Y:S01]  /*13660*/  FMUL.FTZ R9, R0, R146 ;  /* 0x0000009200097220 */ /* 0x000fe20000410000 */
[----:B------:R-:W-:Y:S01]  /*13670*/  LEA.HI R4, R4, R2, RZ, 0x3 ;  /* 0x0000000204047211 */ /* 0x000fe200078f18ff */
[----:B------:R-:W-:Y:S01]  /*13680*/  FMUL.FTZ R155, R0, R155 ;  /* 0x0000009b009b7220 */ /* 0x000fe20000410000 */
        /* <DEDUP_REMOVED lines=58> */
[----:B------:R-:W-:-:S02]  /*13a30*/  SHF.L.U32 R0, R4, 0x6, RZ ;  /* 0x0000000604007819 */ /* 0x000fc400000006ff */
[----:B------:R-:W-:Y:S02]  /*13a40*/  F2FP.PACK_AB R63, R117, R116 ;  /* 0x00000074753f723e */ /* 0x000fe400000000ff */
[----:B------:R-:W-:Y:S02]  /*13a50*/  LOP3.LUT R0, R0, 0x1c0, RZ, 0xc0, !PT ;  /* 0x000001c000007812 */ /* 0x000fe400078ec0ff */
[----:B------:R-:W-:Y:S02]  /*13a60*/  F2FP.PACK_AB R62, R119, R118 ;  /* 0x00000076773e723e */ /* 0x000fe400000000ff */
[----:B------:R-:W-:Y:S02]  /*13a70*/  LEA.HI R0, R0, R0, RZ, 0x1d ;  /* 0x0000000000007211 */ /* 0x000fe400078fe8ff */
[----:B------:R-:W-:Y:S02]  /*13a80*/  F2FP.PACK_AB R66, R123, R66 ;  /* 0x000000427b42723e */ /* 0x000fe400000000ff */
[----:B------:R-:W-:-:S02]  /*13a90*/  LEA R0, R176, R0, 0x1 ;  /* 0x00000000b0007211 */ /* 0x000fc400078e08ff */
[----:B------:R-:W-:Y:S02]  /*13aa0*/  F2FP.PACK_AB R68, R127, R68 ;  /* 0x000000447f44723e */ /* 0x000fe400000000ff */
        /* <DEDUP_REMOVED lines=19> */
[----:B------:R-:W-:Y:S01]  /*13be0*/  STS [R5], R13 ;  /* 0x0000000d05007388 */ /* 0x000fe20000000800 */
[----:B------:R-:W-:Y:S01]  /*13bf0*/  IADD3 R7, R5, R6, RZ ;  /* 0x0000000605077210 */ /* 0x000fe20007ffe0ff */
[----:B----4-:R-:W2:Y:S02]  /*13c00*/  LDC.U8 R10, c[0x0][0x329] ;  /* 0x0000ca40ff0a7b82 */ /* 0x010ea40000000000 */
[----:B------:R3:W-:Y:S01]  /*13c10*/  STS [R5+0x400], R12 ;  /* 0x0004000c05007388 */ /* 0x0007e20000000800 */
[----:B-----5:R-:W-:-:S03]  /*13c20*/  IADD3 R9, R6, R2, RZ ;  /* 0x0000000206097210 */ /* 0x020fc60007ffe0ff */
[----:B------:R4:W-:Y:S01]  /*13c30*/  STS [R4], R16 ;  /* 0x0000001004007388 */ /* 0x0009e20000000800 */
[----:B------:R-:W-:-:S03]  /*13c40*/  IADD3 R6, R4, R6, RZ ;  /* 0x0000000604067210 */ /* 0x000fc60007ffe0ff */
[----:B------:R5:W-:Y:S01]  /*13c50*/  STS [R4+0x400], R15 ;  /* 0x0004000f04007388 */ /* 0x000be20000000800 */
[----:B-1----:R-:W-:-:S03]  /*13c60*/  MOV R14, 0x7f800000 ;  /* 0x7f800000000e7802 */ /* 0x002fc60000000f00 */
[----:B------:R-:W-:Y:S04]  /*13c70*/  STS [R5+0x2000], R17 ;  /* 0x0020001105007388 */ /* 0x000fe80000000800 */
[----:B------:R-:W-:Y:S04]  /*13c80*/  STS [R5+0x2400], R18 ;  /* 0x0024001205007388 */ /* 0x000fe80000000800 */
[----:B------:R-:W-:Y:S01]  /*13c90*/  STS [R4+0x2000], R26 ;  /* 0x0020001a04007388 */ /* 0x000fe20000000800 */
[----:B--2---:R-:W-:-:S03]  /*13ca0*/  ISETP.NE.AND P1, PT, R10, RZ, PT ;  /* 0x000000ff0a00720c */ /* 0x004fc60003f25270 */
[----:B------:R-:W-:Y:S01]  /*13cb0*/  STS [R4+0x2400], R25 ;  /* 0x0024001904007388 */ /* 0x000fe20000000800 */
[----:B---3--:R-:W-:Y:S03]  /*13cc0*/  @P4 MUFU.LG2 R12, R248 ;  /* 0x000000f8000c4308 */ /* 0x008fe60000000c00 */
[----:B------:R-:W-:Y:S01]  /*13cd0*/  STS [R8], R24 ;  /* 0x0000001808007388 */ /* 0x000fe20000000800 */
[----:B----4-:R-:W-:-:S03]  /*13ce0*/  MOV R16, 0x7f800000 ;  /* 0x7f80000000107802 */ /* 0x010fc60000000f00 */
[----:B------:R-:W-:Y:S01]  /*13cf0*/  STS [R8+0x400], R23 ;  /* 0x0004001708007388 */ /* 0x000fe20000000800 */
[----:B-----5:R-:W-:-:S03]  /*13d00*/  MOV R15, 0x7f800000 ;  /* 0x7f800000000f7802 */ /* 0x020fc60000000f00 */
        /* <DEDUP_REMOVED lines=26> */
[----:B-1----:R-:W1:Y:S03]  /*13eb0*/  LDC.U8 R0, c[0x0][0x328] ;  /* 0x0000ca00ff007b82 */ /* 0x002e660000000000 */
[----:B------:R-:W-:Y:S04]  /*13ec0*/  STS [R5+0x6000], R41 ;  /* 0x0060002905007388 */ /* 0x000fe80000000800 */
[----:B------:R-:W-:Y:S01]  /*13ed0*/  STS [R5+0x6400], R40 ;  /* 0x0064002805007388 */ /* 0x000fe20000000800 */
[----:B--2---:R-:W-:-:S03]  /*13ee0*/  @P1 MOV R2, c[0x0][0x210] ;  /* 0x0000840000021a02 */ /* 0x004fc60000000f00 */
[----:B------:R-:W-:Y:S02]  /*13ef0*/  STS [R4+0x6000], R37 ;  /* 0x0060002504007388 */ /* 0x000fe40000000800 */
[----:B------:R-:W-:Y:S02]  /*13f00*/  @P1 IMAD R2, R2, c[0x0][0x214], RZ ;  /* 0x0000850002021a24 */ /* 0x000fe400078e02ff */
[----:B------:R2:W-:Y:S04]  /*13f10*/  STS [R4+0x6400], R36 ;  /* 0x0064002404007388 */ /* 0x0005e80000000800 */
[----:B------:R-:W-:Y:S04]  /*13f20*/  STS [R8+0x4000], R35 ;  /* 0x0040002308007388 */ /* 0x000fe80000000800 */
[----:B------:R-:W-:Y:S01]  /*13f30*/  STS [R8+0x4400], R34 ;  /* 0x0044002208007388 */ /* 0x000fe20000000800 */
[----:B-1----:R-:W-:-:S02]  /*13f40*/  ISETP.NE.AND P2, PT, R0, RZ, PT ;  /* 0x000000ff0000720c */ /* 0x002fc40003f45270 */
[----:B------:R-:W-:Y:S01]  /*13f50*/  @!P1 MOV R0, c[0x0][0x214] ;  /* 0x0000850000009a02 */ /* 0x000fe20000000f00 */
[----:B------:R-:W-:Y:S03]  /*13f60*/  STS [R9+0x4000], R31 ;  /* 0x0040001f09007388 */ /* 0x000fe60000000800 */
[----:B------:R-:W-:Y:S01]  /*13f70*/  @!P1 SEL R2, R0, c[0x0][0x234], !P2 ;  /* 0x00008d0000029a07 */ /* 0x000fe20005000000 */
[----:B------:R-:W-:Y:S01]  /*13f80*/  STS [R9+0x4400], R30 ;  /* 0x0044001e09007388 */ /* 0x000fe20000000800 */
[----:B------:R-:W-:Y:S02]  /*13f90*/  ISETP.NE.OR P2, PT, R10, RZ, !P2 ;  /* 0x000000ff0a00720c */ /* 0x000fe40005745670 */
[----:B------:R-:W-:Y:S01]  /*13fa0*/  @P1 MOV R0, 0x1 ;  /* 0x0000000100001802 */ /* 0x000fe20000000f00 */
[----:B------:R-:W-:Y:S01]  /*13fb0*/  STS [R8+0x6000], R33 ;  /* 0x0060002108007388 */ /* 0x000fe20000000800 */
[----:B------:R-:W-:Y:S01]  /*13fc0*/  @!P1 IMAD R0, R2, c[0x0][0x1c0], RZ ;  /* 0x0000700002009a24 */ /* 0x000fe200078e02ff */
[----:B------:R-:W1:Y:S02]  /*13fd0*/  @P5 MUFU.LG2 R10, R249 ;  /* 0x000000f9000a5308 */ /* 0x000e640000000c00 */
[----:B------:R3:W-:Y:S01]  /*13fe0*/  STS [R8+0x6400], R32 ;  /* 0x0064002008007388 */ /* 0x0007e20000000800 */
[----:B--2---:R-:W-:-:S03]  /*13ff0*/  LOP3.LUT R4, R177, 0xffffffe0, RZ, 0xc0, !PT ;  /* 0xffffffe0b1047812 */ /* 0x004fc600078ec0ff */
[----:B------:R-:W-:Y:S04]  /*14000*/  STS [R9+0x6000], R29 ;  /* 0x0060001d09007388 */ /* 0x000fe80000000800 */
[----:B------:R2:W-:Y:S04]  /*14010*/  STS [R9+0x6400], R28 ;  /* 0x0064001c09007388 */ /* 0x0005e80000000800 */
[----:B------:R-:W-:Y:S01]  /*14020*/  STS [R7+0x4000], R63 ;  /* 0x0040003f07007388 */ /* 0x000fe20000000800 */
[----:B-1----:R-:W-:-:S03]  /*14030*/  @P5 FMUL.FTZ R10, R10, 0.69314718246459960938 ;  /* 0x3f3172180a0a5820 */ /* 0x002fc60000410000 */
[----:B------:R-:W-:Y:S01]  /*14040*/  STS [R7+0x4400], R62 ;  /* 0x0044003e07007388 */ /* 0x000fe20000000800 */
[----:B------:R-:W-:-:S03]  /*14050*/  @P5 FFMA.FTZ R15, R135, c[0x0][0x238], R10 ;  /* 0x00008e00870f5a23 */ /* 0x000fc6000001000a */
[----:B------:R-:W-:Y:S04]  /*14060*/  STS [R6+0x4000], R61 ;  /* 0x0040003d06007388 */ /* 0x000fe80000000800 */
[----:B------:R-:W-:Y:S01]  /*14070*/  STS [R6+0x4400], R65 ;  /* 0x0044004106007388 */ /* 0x000fe20000000800 */
[----:B---3--:R-:W1:Y:S03]  /*14080*/  @P6 MUFU.LG2 R8, R250 ;  /* 0x000000fa00086308 */ /* 0x008e660000000c00 */
[----:B------:R-:W-:Y:S04]  /*14090*/  STS [R7+0x6000], R67 ;  /* 0x0060004307007388 */ /* 0x000fe80000000800 */
[----:B------:R-:W-:Y:S01]  /*140a0*/  STS [R7+0x6400], R66 ;  /* 0x0064004207007388 */ /* 0x000fe20000000800 */
[----:B--2---:R-:W-:-:S03]  /*140b0*/  IADD3 R9, -R4, R178, RZ ;  /* 0x000000b204097210 */ /* 0x004fc60007ffe1ff */
[----:B------:R-:W2:Y:S04]  /*140c0*/  S2R R11, SR_CTAID.Y ;  /* 0x00000000000b7919 */ /* 0x000ea80000002600 */
[----:B------:R-:W-:Y:S01]  /*140d0*/  STS [R6+0x6000], R64 ;  /* 0x0060004006007388 */ /* 0x000fe20000000800 */
[----:B-1----:R-:W-:-:S03]  /*140e0*/  @P6 FMUL.FTZ R8, R8, 0.69314718246459960938 ;  /* 0x3f31721808086820 */ /* 0x002fc60000410000 */
[----:B------:R1:W-:Y:S01]  /*140f0*/  STS [R6+0x6400], R68 ;  /* 0x0064004406007388 */ /* 0x0003e20000000800 */
[----:B------:R-:W-:-:S03]  /*14100*/  @P6 FFMA.FTZ R16, R136, c[0x0][0x238], R8 ;  /* 0x00008e0088106a23 */ /* 0x000fc60000010008 */
[----:B------:R-:W-:Y:S06]  /*14110*/  BAR.SYNC.DEFER_BLOCKING 0x0 ;  /* 0x0000000000007b1d */ /* 0x000fec0000010000 */
[----:B------:R-:W3:Y:S04]  /*14120*/  S2R R13, SR_CTAID.X ;  /* 0x00000000000d7919 */ /* 0x000ee80000002500 */
[----:B------:R-:W4:Y:S01]  /*14130*/  S2R R17, SR_CTAID.Z ;  /* 0x0000000000117919 */ /* 0x000f220000002700 */
[----:B--2---:R-:W-:Y:S01]  /*14140*/  @!P0 SHF.R.S32.HI R5, RZ, 0x1f, R11 ;  /* 0x0000001fff058819 */ /* 0x004fe2000001140b */
[----:B------:R-:W-:-:S04]  /*14150*/  IMAD R0, R11, R0, RZ ;  /* 0x000000000b007224 */ /* 0x000fc800078e02ff */
[----:B------:R-:W-:Y:S01]  /*14160*/  @!P0 IMAD R5, R5, c[0x0][0x1e0], RZ ;  /* 0x0000780005058a24 */ /* 0x000fe200078e02ff */
[----:B------:R-:W-:Y:S01]  /*14170*/  SEL R0, R0, RZ, P2 ;  /* 0x000000ff00007207 */ /* 0x000fe20001000000 */
[C---:B-1----:R-:W-:Y:S01]  /*14180*/  @!P0 IMAD.WIDE.U32 R6, R11.reuse, c[0x0][0x1e0], RZ ;  /* 0x000078000b068a25 */ /* 0x042fe200078e00ff */
[----:B------:R1:W2:Y:S03]  /*14190*/  LDS.128 R24, [R224] ;  /* 0x00000000e0187984 */ /* 0x0002a60000000c00 */
[C---:B------:R-:W-:Y:S01]  /*141a0*/  @!P0 IMAD R5, R11.reuse, c[0x0][0x1e4], R5 ;  /* 0x000079000b058a24 */ /* 0x040fe200078e0205 */
[----:B------:R-:W-:Y:S01]  /*141b0*/  @!P0 MOV R142, R6 ;  /* 0x00000006008e8202 */ /* 0x000fe20000000f00 */
[----:B------:R-:W-:Y:S01]  /*141c0*/  @!P2 IMAD R6, R11, c[0x0][0x214], RZ ;  /* 0x000085000b06aa24 */ /* 0x000fe200078e02ff */
[----:B------:R1:W1:Y:S01]  /*141d0*/  LDS.128 R32, [R224+0x800] ;  /* 0x00080000e0207984 */ /* 0x0002620000000c00 */
[----:B------:R-:W5:Y:S01]  /*141e0*/  @P3 MUFU.LG2 R11, R247 ;  /* 0x000000f7000b3308 */ /* 0x000f620000000c00 */
[----:B------:R-:W-:-:S02]  /*141f0*/  @!P0 IADD3 R143, R7, R5, RZ ;  /* 0x00000005078f8210 */ /* 0x000fc40007ffe0ff */
[----:B------:R1:W1:Y:S01]  /*14200*/  LDS.128 R40, [R224+0x1000] ;  /* 0x00100000e0287984 */ /* 0x0002620000000c00 */
[----:B------:R-:W-:Y:S01]  /*14210*/  @!P2 SEL R7, R6, R179, !P0 ;  /* 0x000000b30607a207 */ /* 0x000fe20004000000 */
[----:B------:R-:W-:Y:S01]  /*14220*/  CS2R R4, SRZ ;  /* 0x0000000000047805 */ /* 0x000fe2000001ff00 */
[----:B------:R-:W-:Y:S01]  /*14230*/  @P1 MOV R6, c[0x0][0x210] ;  /* 0x0000840000061a02 */ /* 0x000fe20000000f00 */
[----:B------:R1:W1:Y:S01]  /*14240*/  LDS.128 R48, [R224+0x1800] ;  /* 0x00180000e0307984 */ /* 0x0002620000000c00 */
[----:B------:R-:W-:Y:S01]  /*14250*/  @!P1 MOV R6, 0x1 ;  /* 0x0000000100069802 */ /* 0x000fe20000000f00 */
[----:B----4-:R-:W-:Y:S01]  /*14260*/  IMAD R0, R17, R2, R0 ;  /* 0x0000000211007224 */ /* 0x010fe200078e0200 */
[----:B------:R-:W-:Y:S01]  /*14270*/  @!P2 SHF.R.S32.HI R5, RZ, 0x1f, R7 ;  /* 0x0000001fff05a819 */ /* 0x000fe20000011407 */
[----:B------:R4:W1:Y:S01]  /*14280*/  LDS.128 R56, [R224+0x2000] ;  /* 0x00200000e0387984 */ /* 0x0008620000000c00 */
[----:B------:R-:W-:Y:S01]  /*14290*/  @!P2 MOV R4, R7 ;  /* 0x000000070004a202 */ /* 0x000fe20000000f00 */
[----:B---3--:R-:W-:Y:S01]  /*142a0*/  IMAD R7, R13, R6, RZ ;  /* 0x000000060d077224 */ /* 0x008fe200078e02ff */
[----:B------:R-:W-:Y:S01]  /*142b0*/  LOP3.LUT P0, RZ, R9, 0x3, RZ, 0xc0, !PT ;  /* 0x0000000309ff7812 */ /* 0x000fe2000780c0ff */
[----:B------:R4:W3:Y:S01]  /*142c0*/  LDS.128 R64, [R224+0x2800] ;  /* 0x00280000e0407984 */ /* 0x0008e20000000c00 */
[----:B------:R-:W-:Y:S01]  /*142d0*/  @P4 FMUL.FTZ R9, R12, 0.69314718246459960938 ;  /* 0x3f3172180c094820 */ /* 0x000fe20000410000 */
[----:B------:R-:W-:Y:S01]  /*142e0*/  MOV R13, 0x7f800000 ;  /* 0x7f800000000d7802 */ /* 0x000fe20000000f00 */
[----:B-----5:R-:W-:Y:S01]  /*142f0*/  @P3 FMUL.FTZ R8, R11, 0.69314718246459960938 ;  /* 0x3f3172180b083820 */ /* 0x020fe20000410000 */
[----:B------:R4:W1:Y:S01]  /*14300*/  LDS.128 R72, [R224+0x3000] ;  /* 0x00300000e0487984 */ /* 0x0008620000000c00 */
[----:B------:R-:W-:Y:S01]  /*14310*/  SHF.L.U32 R2, R7, 0x7, RZ ;  /* 0x0000000707027819 */ /* 0x000fe200000006ff */
[----:B------:R-:W-:-:S02]  /*14320*/  @P4 FFMA.FTZ R13, R134, c[0x0][0x238], R9 ;  /* 0x00008e00860d4a23 */ /* 0x000fc40000010009 */
[----:B------:R4:W1:Y:S01]  /*14330*/  LDS.128 R80, [R224+0x3800] ;  /* 0x00380000e0507984 */ /* 0x0008620000000c00 */
[----:B------:R-:W-:Y:S01]  /*14340*/  IADD3 R7, P2, P1, R2, R4, R0 ;  /* 0x0000000402077210 */ /* 0x000fe2000795e000 */
[----:B------:R-:W-:Y:S01]  /*14350*/  @P3 FFMA.FTZ R14, R3, c[0x0][0x238], R8 ;  /* 0x00008e00030e3a23 */ /* 0x000fe20000010008 */
[----:B------:R-:W-:Y:S01]  /*14360*/  SHF.R.S32.HI R4, RZ, 0x1f, R2 ;  /* 0x0000001fff047819 */ /* 0x000fe20000011402 */
[----:B------:R4:W1:Y:S01]  /*14370*/  LDS.128 R20, [R224+0x4000] ;  /* 0x00400000e0147984 */ /* 0x0008620000000c00 */
[----:B------:R-:W-:-:S03]  /*14380*/  SHF.R.S32.HI R2, RZ, 0x1f, R0 ;  /* 0x0000001fff027819 */ /* 0x000fc60000011400 */
[----:B------:R4:W1:Y:S01]  /*14390*/  LDS.128 R28, [R224+0x4800] ;  /* 0x00480000e01c7984 */ /* 0x0008620000000c00 */
[----:B------:R-:W-:-:S03]  /*143a0*/  IADD3.X R2, R4, R5, R2, P2, P1 ;  /* 0x0000000504027210 */ /* 0x000fc600017e2402 */
[----:B------:R4:W1:Y:S04]  /*143b0*/  LDS.128 R36, [R224+0x5000] ;  /* 0x00500000e0247984 */ /* 0x0008680000000c00 */
[----:B------:R4:W1:Y:S04]  /*143c0*/  LDS.128 R44, [R224+0x5800] ;  /* 0x00580000e02c7984 */ /* 0x0008680000000c00 */
[----:B------:R4:W1:Y:S04]  /*143d0*/  LDS.128 R52, [R224+0x6000] ;  /* 0x00600000e0347984 */ /* 0x0008680000000c00 */
[----:B------:R4:W1:Y:S04]  /*143e0*/  LDS.128 R60, [R224+0x6800] ;  /* 0x00680000e03c7984 */ /* 0x0008680000000c00 */
[----:B------:R4:W1:Y:S04]  /*143f0*/  LDS.128 R68, [R224+0x7000] ;  /* 0x00700000e0447984 */ /* 0x0008680000000c00 */
[----:B------:R4:W1:Y:S01]  /*14400*/  LDS.128 R76, [R224+0x7800] ;  /* 0x00780000e04c7984 */ /* 0x0008620000000c00 */
[----:B------:R-:W-:Y:S05]  /*14410*/  @P0 BRA `(.L_x_1194) ;  /* 0x0000022000000947 */ /* 0x000fea0003800000 */
[----:B--23--:R-:W2:Y:S04]  /*14420*/  LDL.LU R19, [R1+0x3c] ;  /* 0x00003c0001137983 */ /* 0x00cea80000300800 */
[----:B------:R-:W2:Y:S02]  /*14430*/  LDL.LU R18, [R1+0x48] ;  /* 0x0000480001127983 */ /* 0x000ea40000300800 */
[----:B--2---:R-:W-:-:S05]  /*14440*/  IMAD R0, R18, 0x10, R19 ;  /* 0x0000001012007824 */ /* 0x004fca00078e0213 */
[CC--:B------:R-:W-:Y:S02]  /*14450*/  ISETP.GE.AND P6, PT, R0.reuse, R252.reuse, PT ;  /* 0x000000fc0000720c */ /* 0x0c0fe40003fc6270 */
[C---:B------:R-:W-:Y:S02]  /*14460*/  IADD3 R4, R0.reuse, 0x8, RZ ;  /* 0x0000000800047810 */ /* 0x040fe40007ffe0ff */
[----:B------:R-:W-:Y:S02]  /*14470*/  IADD3 R3, R0, 0x40, RZ ;  /* 0x0000004000037810 */ /* 0x000fe40007ffe0ff */
[-C--:B------:R-:W-:Y:S02]  /*14480*/  ISETP.GE.AND P5, PT, R4, R252.reuse, PT ;  /* 0x000000fc0400720c */ /* 0x080fe40003fa6270 */
[----:B------:R-:W-:Y:S02]  /*14490*/  IADD3 R5, R0, 0x48, RZ ;  /* 0x0000004800057810 */ /* 0x000fe40007ffe0ff */
[----:B------:R-:W-:-:S02]  /*144a0*/  ISETP.GE.AND P4, PT, R3, R252, PT ;  /* 0x000000fc0300720c */ /* 0x000fc40003f86270 */
[----:B------:R-:W-:Y:S01]  /*144b0*/  ISETP.GE.AND P3, PT, R5, R252, PT ;  /* 0x000000fc0500720c */ /* 0x000fe20003f66270 */
[----:B------:R-:W-:-:S05]  /*144c0*/  @!P6 IMAD R0, R0, R6, RZ ;  /* 0x000000060000e224 */ /* 0x000fca00078e02ff */
[----:B------:R-:W-:Y:S01]  /*144d0*/  @!P6 IADD3 R9, P0, R0, R7, RZ ;  /* 0x000000070009e210 */ /* 0x000fe20007f1e0ff */
[----:B------:R-:W-:-:S03]  /*144e0*/  @!P5 IMAD R4, R4, R6, RZ ;  /* 0x000000060404d224 */ /* 0x000fc600078e02ff */
[----:B------:R-:W-:Y:S01]  /*144f0*/  @!P6 LEA.HI.X.SX32 R10, R0, R2, 0x1, P0 ;  /* 0x00000002000ae211 */ /* 0x000fe200000f0eff */
[-C--:B------:R-:W-:Y:S01]  /*14500*/  @!P4 IMAD R11, R3, R6.reuse, RZ ;  /* 0x00000006030bc224 */ /* 0x080fe200078e02ff */
[CC--:B------:R-:W-:Y:S01]  /*14510*/  @!P5 IADD3 R0, P2, R4.reuse, R7.reuse, RZ ;  /* 0x000000070400d210 */ /* 0x0c0fe20007f5e0ff */
[----:B------:R-:W-:Y:S01]  /*14520*/  @!P3 IMAD R3, R5, R6, RZ ;  /* 0x000000060503b224 */ /* 0x000fe200078e02ff */
[C---:B------:R-:W-:Y:S02]  /*14530*/  @!P6 LEA R8, P0, R9.reuse, c[0x0][0x200], 0x2 ;  /* 0x000080000908ea11 */ /* 0x040fe400078010ff */
[----:B------:R-:W-:Y:S02]  /*14540*/  @!P5 LEA.HI.X.SX32 R4, R4, R2, 0x1, P2 ;  /* 0x000000020404d211 */ /* 0x000fe400010f0eff */
[----:B------:R-:W-:Y:S02]  /*14550*/  @!P6 LEA.HI.X R9, R9, c[0x0][0x204], R10, 0x2, P0 ;  /* 0x000081000909ea11 */ /* 0x000fe400000f140a */
[----:B------:R-:W-:-:S02]  /*14560*/  @!P4 IADD3 R5, P1, R11, R7, RZ ;  /* 0x000000070b05c210 */ /* 0x000fc40007f3e0ff */
[C---:B------:R-:W-:Y:S01]  /*14570*/  @!P5 LEA R6, P2, R0.reuse, c[0x0][0x200], 0x2 ;  /* 0x000080000006da11 */ /* 0x040fe200078410ff */
[----:B------:R2:W-:Y:S01]  /*14580*/  @!P6 STG.E [R8.64], R16 ;  /* 0x000000100800e986 */ /* 0x0005e2000c101904 */
[----:B------:R-:W-:Y:S02]  /*14590*/  @!P3 IADD3 R10, P0, R3, R7, RZ ;  /* 0x00000007030ab210 */ /* 0x000fe40007f1e0ff */
[-C--:B------:R-:W-:Y:S02]  /*145a0*/  @!P4 LEA.HI.X.SX32 R11, R11, R2.reuse, 0x1, P1 ;  /* 0x000000020b0bc211 */ /* 0x080fe400008f0eff */
[----:B------:R-:W-:Y:S02]  /*145b0*/  @!P5 LEA.HI.X R7, R0, c[0x0][0x204], R4, 0x2, P2 ;  /* 0x000081000007da11 */ /* 0x000fe400010f1404 */
[----:B------:R-:W-:Y:S02]  /*145c0*/  @!P3 LEA.HI.X.SX32 R3, R3, R2, 0x1, P0 ;  /* 0x000000020303b211 */ /* 0x000fe400000f0eff */
[----:B------:R-:W-:Y:S01]  /*145d0*/  @!P4 LEA R4, P1, R5, c[0x0][0x200], 0x2 ;  /* 0x000080000504ca11 */ /* 0x000fe200078210ff */
[----:B------:R2:W-:Y:S01]  /*145e0*/  @!P5 STG.E [R6.64], R15 ;  /* 0x0000000f0600d986 */ /* 0x0005e2000c101904 */
[----:B------:R-:W-:-:S02]  /*145f0*/  @!P3 LEA R2, P0, R10, c[0x0][0x200], 0x2 ;  /* 0x000080000a02ba11 */ /* 0x000fc400078010ff */
[----:B------:R-:W-:Y:S02]  /*14600*/  @!P4 LEA.HI.X R5, R5, c[0x0][0x204], R11, 0x2, P1 ;  /* 0x000081000505ca11 */ /* 0x000fe400008f140b */
[----:B------:R-:W-:-:S03]  /*14610*/  @!P3 LEA.HI.X R3, R10, c[0x0][0x204], R3, 0x2, P0 ;  /* 0x000081000a03ba11 */ /* 0x000fc600000f1403 */
[----:B------:R2:W-:Y:S04]  /*14620*/  @!P4 STG.E [R4.64], R13 ;  /* 0x0000000d0400c986 */ /* 0x0005e8000c101904 */
[----:B------:R2:W-:Y:S02]  /*14630*/  @!P3 STG.E [R2.64], R14 ;  /* 0x0000000e0200b986 */ /* 0x0005e4000c101904 */
.L_x_1194:
[----:B--23--:R-:W-:Y:S05]  /*14640*/  BSYNC B0 ;  /* 0x0000000000007941 */ /* 0x00cfea0003800000 */
.L_x_1193:
[----:B------:R-:W2:Y:S04]  /*14650*/  LDL.64 R12, [R1+0x8] ;  /* 0x00000800010c7983 */ /* 0x000ea80000100a00 */
[----:B------:R3:W5:Y:S04]  /*14660*/  LDL.64 R14, [R1+0x10] ;  /* 0x00001000010e7983 */ /* 0x0007680000100a00 */
[----:B------:R-:W4:Y:S01]  /*14670*/  S2R R4, SR_TID.X ;  /* 0x0000000000047919 */ /* 0x000f220000002100 */
[----:B------:R-:W-:-:S02]  /*14680*/  SHF.R.S32.HI R5, RZ, 0x1f, R17 ;  /* 0x0000001fff057819 */ /* 0x000fc40000011411 */
[----:B----4-:R-:W-:-:S04]  /*14690*/  SHF.R.S32.HI R0, RZ, 0x1f, R4 ;  /* 0x0000001fff007819 */ /* 0x010fc80000011404 */
[----:B------:R-:W-:-:S04]  /*146a0*/  LEA.HI R0, R0, R4, RZ, 0x3 ;  /* 0x0000000400007211 */ /* 0x000fc800078f18ff */
[----:B------:R-:W-:Y:S01]  /*146b0*/  SHF.R.S32.HI R7, RZ, 0x3, R0 ;  /* 0x00000003ff077819 */ /* 0x000fe20000011400 */
[----:B------:R-:W-:Y:S01]  /*146c0*/  IMAD R4, R5, c[0x0][0x1f0], RZ ;  /* 0x00007c0005047a24 */ /* 0x000fe200078e02ff */
[----:B------:R-:W-:Y:S03]  /*146d0*/  BSSY B0, `(.L_x_1195) ;  /* 0x0000014000007945 */ /* 0x000fe60003800000 */
[----:B------:R-:W-:Y:S01]  /*146e0*/  IMAD R0, R17, c[0x0][0x1f4], R4 ;  /* 0x00007d0011007a24 */ /* 0x000fe200078e0204 */
[----:B--2---:R-:W-:Y:S02]  /*146f0*/  IADD3 R2, P0, R12, R142, RZ ;  /* 0x0000008e0c027210 */ /* 0x004fe40007f1e0ff */
[----:B------:R-:W-:-:S05]  /*14700*/  SHF.R.S32.HI R3, RZ, 0x1f, R12 ;  /* 0x0000001fff037819 */ /* 0x000fca000001140c */
[----:B------:R-:W-:Y:S01]  /*14710*/  IMAD.X R3, R3, 0x1, R143, P0 ;  /* 0x0000000103037824 */ /* 0x000fe200000e068f */
[----:B------:R-:W-:-:S03]  /*14720*/  ISETP.GE.AND P0, PT, R7, R252, PT ;  /* 0x000000fc0700720c */ /* 0x000fc60003f06270 */
[----:B------:R-:W-:-:S04]  /*14730*/  IMAD.WIDE.U32 R10, R17, c[0x0][0x1f0], R2 ;  /* 0x00007c00110a7a25 */ /* 0x000fc800078e0002 */
[----:B------:R-:W-:-:S06]  /*14740*/  IMAD.IADD R9, R11, 0x1, R0 ;  /* 0x000000010b097824 */ /* 0x000fcc00078e0200 */
[----:B------:R-:W-:Y:S05]  /*14750*/  @P0 BRA `(.L_x_1196) ;  /* 0x000000b000000947 */ /* 0x000fea0003800000 */
[----:B---3-5:R-:W-:Y:S01]  /*14760*/  IMAD R0, R15, c[0x0][0x1e8], RZ ;  /* 0x00007a000f007a24 */ /* 0x028fe200078e02ff */
        /* <DEDUP_REMOVED lines=9> */
[----:B-1----:R2:W-:Y:S02]  /*14800*/  @!P1 STG.E.128 [R2.64+0x80], R20 ;  /* 0x0000801402009986 */ /* 0x0025e4000c101d04 */
.L_x_1196:
[----:B---3--:R-:W-:Y:S05]  /*14810*/  BSYNC B0 ;  /* 0x0000000000007941 */ /* 0x008fea0003800000 */
.L_x_1195:
[----:B------:R-:W-:Y:S01]  /*14820*/  IADD3 R0, R7, 0x10, RZ ;  /* 0x0000001007007810 */ /* 0x000fe20007ffe0ff */
[----:B------:R-:W-:Y:S03]  /*14830*/  BSSY B0, `(.L_x_1197) ;  /* 0x0000011000007945 */ /* 0x000fe60003800000 */
[----:B------:R-:W-:-:S13]  /*14840*/  ISETP.GE.AND P0, PT, R0, R252, PT ;  /* 0x000000fc0000720c */ /* 0x000fda0003f06270 */
[----:B------:R-:W-:Y:S05]  /*14850*/  @P0 BRA `(.L_x_1198) ;  /* 0x000000e000000947 */ /* 0x000fea0003800000 */
[----:B-----5:R-:W-:Y:S01]  /*14860*/  IADD3 R6, P0, R14, 0x10, RZ ;  /* 0x000000100e067810 */ /* 0x020fe20007f1e0ff */
[----:B--2---:R-:W-:Y:S01]  /*14870*/  IMAD.MOV.U32 R2, RZ, RZ, R10 ;  /* 0x000000ffff027224 */ /* 0x004fe200078e000a */
        /* <DEDUP_REMOVED lines=10> */
[----:B-1----:R1:W-:Y:S04]  /*14920*/  @!P1 STG.E.128 [R2.64], R32 ;  /* 0x0000002002009986 */ /* 0x0023e8000c101d04 */
[----:B------:R1:W-:Y:S02]  /*14930*/  @!P0 STG.E.128 [R2.64+0x80], R28 ;  /* 0x0000801c02008986 */ /* 0x0003e4000c101d04 */
.L_x_1198:
[----:B------:R-:W-:Y:S05]  /*14940*/  BSYNC B0 ;  /* 0x0000000000007941 */ /* 0x000fea0003800000 */
.L_x_1197:
[----:B------:R-:W-:Y:S01]  /*14950*/  IADD3 R0, R7, 0x20, RZ ;  /* 0x0000002007007810 */ /* 0x000fe20007ffe0ff */
[----:B------:R-:W-:Y:S03]  /*14960*/  BSSY B0, `(.L_x_1199) ;  /* 0x0000011000007945 */ /* 0x000fe60003800000 */
[----:B------:R-:W-:-:S13]  /*14970*/  ISETP.GE.AND P0, PT, R0, R252, PT ;  /* 0x000000fc0000720c */ /* 0x000fda0003f06270 */
[----:B------:R-:W-:Y:S05]  /*14980*/  @P0 BRA `(.L_x_1200) ;  /* 0x000000e000000947 */ /* 0x000fea0003800000 */
[----:B-----5:R-:W-:Y:S01]  /*14990*/  IADD3 R6, P0, R14, 0x20, RZ ;  /* 0x000000200e067810 */ /* 0x020fe20007f1e0ff */
[----:B-12---:R-:W-:Y:S01]  /*149a0*/  IMAD.MOV.U32 R2, RZ, RZ, R10 ;  /* 0x000000ffff027224 */ /* 0x006fe200078e000a */
        /* <DEDUP_REMOVED lines=12> */
.L_x_1200:
[----:B------:R-:W-:Y:S05]  /*14a70*/  BSYNC B0 ;  /* 0x0000000000007941 */ /* 0x000fea0003800000 */
.L_x_1199:
        /* <DEDUP_REMOVED lines=18> */
.L_x_1202:
[----:B------:R-:W-:Y:S05]  /*14ba0*/  BSYNC B0 ;  /* 0x0000000000007941 */ /* 0x000fea0003800000 */
.L_x_1201:
        /* <DEDUP_REMOVED lines=18> */
.L_x_1204:
[----:B------:R-:W-:Y:S05]  /*14cd0*/  BSYNC B0 ;  /* 0x0000000000007941 */ /* 0x000fea0003800000 */
.L_x_1203:
        /* <DEDUP_REMOVED lines=18> */
.L_x_1206:
[----:B------:R-:W-:Y:S05]  /*14e00*/  BSYNC B0 ;  /* 0x0000000000007941 */ /* 0x000fea0003800000 */
.L_x_1205:
[----:B------:R-:W3:Y:S01]  /*14e10*/  LDL.LU R0, [R1+0x44] ;  /* 0x0000440001007983 */ /* 0x000ee20000300800 */
[----:B------:R-:W-:Y:S01]  /*14e20*/  BSSY B0, `(.L_x_1207) ;  /* 0x0000011000007945 */ /* 0x000fe20003800000 */
[----:B---3--:R-:W-:-:S13]  /*14e30*/  ISETP.GE.AND P0, PT, R0, R252, PT ;  /* 0x000000fc0000720c */ /* 0x008fda0003f06270 */
        /* <DEDUP_REMOVED lines=15> */
.L_x_1208:
[----:B------:R-:W-:Y:S05]  /*14f30*/  BSYNC B0 ;  /* 0x0000000000007941 */ /* 0x000fea0003800000 */
.L_x_1207:
[----:B------:R-:W3:Y:S02]  /*14f40*/  LDL.LU R0, [R1+0x40] ;  /* 0x0000400001007983 */ /* 0x000ee40000300800 */
[----:B---3--:R-:W-:-:S13]  /*14f50*/  ISETP.GE.AND P0, PT, R0, R252, PT ;  /* 0x000000fc0000720c */ /* 0x008fda0003f06270 */
[----:B------:R-:W-:Y:S05]  /*14f60*/  @P0 EXIT ;  /* 0x000000000000094d */ /* 0x000fea0003800000 */
[----:B-----5:R-:W-:Y:S01]  /*14f70*/  IADD3 R6, P0, R14, 0x70, RZ ;  /* 0x000000700e067810 */ /* 0x020fe20007f1e0ff */
[----:B-12---:R-:W-:Y:S01]  /*14f80*/  IMAD.MOV.U32 R2, RZ, RZ, R10 ;  /* 0x000000ffff027224 */ /* 0x006fe200078e000a */
        /* <DEDUP_REMOVED lines=14> */
.L_x_1145:
[----:B--2---:R-:W2:Y:S01]  /*15070*/  LDL.LU R12, [R1+0x28] ;  /* 0x00002800010c7983 */ /* 0x004ea20000300800 */
[----:B------:R-:W1:Y:S01]  /*15080*/  LDC.U8 R2, c[0x0][0x329] ;  /* 0x0000ca40ff027b82 */ /* 0x000e620000000000 */
[----:B------:R-:W-:Y:S01]  /*15090*/  SHF.R.S32.HI R11, RZ, 0x1f, R25 ;  /* 0x0000001fff0b7819 */ /* 0x000fe20000011419 */
[----:B------:R-:W-:Y:S03]  /*150a0*/  BSSY B0, `(.L_x_1209) ;  /* 0x0000042000007945 */ /* 0x000fe60003800000 */
[----:B------:R-:W-:-:S03]  /*150b0*/  LEA.HI R11, R11, R25, RZ, 0x3 ;  /* 0x000000190b0b7211 */ /* 0x000fc600078f18ff */
[----:B------:R-:W3:Y:S01]  /*150c0*/  LDC.U8 R0, c[0x0][0x328] ;  /* 0x0000ca00ff007b82 */ /* 0x000ee20000000000 */
[----:B------:R-:W-:-:S05]  /*150d0*/  LOP3.LUT R10, R11, 0xfffffff8, RZ, 0xc0, !PT ;  /* 0xfffffff80b0a7812 */ /* 0x000fca00078ec0ff */
[----:B------:R-:W-:Y:S01]  /*150e0*/  IMAD.IADD R17, R25, 0x1, -R10 ;  /* 0x0000000119117824 */ /* 0x000fe200078e0a0a */
[----:B------:R-:W-:-:S04]  /*150f0*/  SHF.R.S32.HI R10, RZ, 0x3, R11 ;  /* 0x00000003ff0a7819 */ /* 0x000fc8000001140b */
[----:B------:R-:W-:Y:S02]  /*15100*/  SHF.L.U32 R15, R17, 0x3, RZ ;  /* 0x00000003110f7819 */ /* 0x000fe400000006ff */
[----:B------:R-:W-:Y:S02]  /*15110*/  SHF.R.S32.HI R11, RZ, 0x1f, R10 ;  /* 0x0000001fff0b7819 */ /* 0x000fe4000001140a */
[----:B-1----:R-:W-:Y:S02]  /*15120*/  ISETP.NE.AND P1, PT, R2, RZ, PT ;  /* 0x000000ff0200720c */ /* 0x002fe40003f25270 */
[----:B---3--:R-:W-:-:S04]  /*15130*/  ISETP.NE.AND P3, PT, R0, RZ, PT ;  /* 0x000000ff0000720c */ /* 0x008fc80003f65270 */
[----:B------:R-:W-:-:S07]  /*15140*/  ISETP.NE.OR P2, PT, R2, RZ, !P3 ;  /* 0x000000ff0200720c */ /* 0x000fce0005f45670 */
[----:B------:R-:W-:Y:S02]  /*15150*/  @P1 IMAD.MOV.U32 R0, RZ, RZ, c[0x0][0x210] ;  /* 0x00008400ff001624 */ /* 0x000fe400078e00ff */
[----:B------:R-:W-:Y:S02]  /*15160*/  @!P1 IMAD.MOV.U32 R4, RZ, RZ, c[0x0][0x214] ;  /* 0x00008500ff049624 */ /* 0x000fe400078e00ff */
[----:B------:R-:W-:Y:S02]  /*15170*/  @P1 IMAD R0, R0, c[0x0][0x214], RZ ;  /* 0x0000850000001a24 */ /* 0x000fe400078e02ff */
[----:B------:R-:W-:Y:S01]  /*15180*/  @P1 IMAD.MOV.U32 R16, RZ, RZ, c[0x0][0x210] ;  /* 0x00008400ff101624 */ /* 0x000fe200078e00ff */
[----:B------:R-:W-:Y:S01]  /*15190*/  @!P1 SEL R0, R4, c[0x0][0x234], !P3 ;  /* 0x00008d0004009a07 */ /* 0x000fe20005800000 */
[----:B------:R-:W-:Y:S01]  /*151a0*/  @!P1 IMAD.MOV.U32 R16, RZ, RZ, 0x1 ;  /* 0x00000001ff109424 */ /* 0x000fe200078e00ff */
[C---:B--2---:R-:W-:Y:S02]  /*151b0*/  ISETP.NE.AND P4, PT, R12.reuse, -0x1, PT ;  /* 0xffffffff0c00780c */ /* 0x044fe40003f85270 */
[----:B------:R-:W-:-:S11]  /*151c0*/  ISETP.NE.OR P0, PT, R12, -0x1, P2 ;  /* 0xffffffff0c00780c */ /* 0x000fd60001705670 */
[----:B------:R-:W-:Y:S01]  /*151d0*/  @P4 IMAD.WIDE.U32 R2, R12, c[0x0][0x1e8], RZ ;  /* 0x00007a000c024a25 */ /* 0x000fe200078e00ff */
[----:B------:R-:W-:-:S03]  /*151e0*/  @!P4 SHF.R.S32.HI R6, RZ, 0x1f, R14 ;  /* 0x0000001fff06c819 */ /* 0x000fc6000001140e */
[----:B------:R-:W-:Y:S01]  /*151f0*/  @P4 IMAD R9, R12, c[0x0][0x1ec], R3 ;  /* 0x00007b000c094a24 */ /* 0x000fe200078e0203 */
[----:B------:R-:W-:Y:S01]  /*15200*/  @P4 MOV R7, R2 ;  /* 0x0000000200074202 */ /* 0x000fe20000000f00 */
[----:B------:R-:W-:Y:S02]  /*15210*/  @P1 IMAD.MOV.U32 R3, RZ, RZ, 0x1 ;  /* 0x00000001ff031424 */ /* 0x000fe400078e00ff */
[----:B------:R-:W-:Y:S02]  /*15220*/  @!P1 IMAD R3, R0, c[0x0][0x1c0], RZ ;  /* 0x0000700000039a24 */ /* 0x000fe400078e02ff */
[----:B------:R-:W-:Y:S02]  /*15230*/  @!P4 IMAD R2, R6, c[0x0][0x1e0], RZ ;  /* 0x000078000602ca24 */ /* 0x000fe400078e02ff */
[----:B------:R-:W-:-:S04]  /*15240*/  @!P4 IMAD.WIDE.U32 R4, R14, c[0x0][0x1e0], RZ ;  /* 0x000078000e04ca25 */ /* 0x000fc800078e00ff */
[C---:B------:R-:W-:Y:S02]  /*15250*/  IMAD R6, R14.reuse, R3, RZ ;  /* 0x000000030e067224 */ /* 0x040fe400078e02ff */
[C---:B------:R-:W-:Y:S02]  /*15260*/  @!P0 IMAD R12, R14.reuse, c[0x0][0x214], RZ ;  /* 0x000085000e0c8a24 */ /* 0x040fe400078e02ff */
[----:B------:R-:W-:Y:S01]  /*15270*/  @!P4 IMAD R8, R14, c[0x0][0x1e4], R2 ;  /* 0x000079000e08ca24 */ /* 0x000fe200078e0202 */
[----:B------:R-:W-:Y:S01]  /*15280*/  SEL R6, R6, RZ, P2 ;  /* 0x000000ff06067207 */ /* 0x000fe20001000000 */
[----:B------:R-:W-:Y:S01]  /*15290*/  IMAD.IADD R14, R19, 0x1, -R27 ;  /* 0x00000001130e7824 */ /* 0x000fe200078e0a1b */
[----:B------:R-:W-:Y:S01]  /*152a0*/  CS2R R2, SRZ ;  /* 0x0000000000027805 */ /* 0x000fe2000001ff00 */
[----:B------:R-:W-:Y:S01]  /*152b0*/  @!P4 IMAD.MOV.U32 R7, RZ, RZ, R4 ;  /* 0x000000ffff07c224 */ /* 0x000fe200078e0004 */
[--C-:B------:R-:W-:Y:S01]  /*152c0*/  @!P2 SHF.R.S32.HI R3, RZ, 0x1f, R12.reuse ;  /* 0x0000001fff03a819 */ /* 0x100fe2000001140c */
[----:B------:R-:W-:Y:S01]  /*152d0*/  @!P2 IMAD.MOV.U32 R2, RZ, RZ, R12 ;  /* 0x000000ffff02a224 */ /* 0x000fe200078e000c */
[----:B------:R1:W-:Y:S01]  /*152e0*/  @!P0 STL [R1+0x28], R12 ;  /* 0x0000280c01008387 */ /* 0x0003e20000100800 */
[----:B------:R-:W-:Y:S01]  /*152f0*/  @!P4 IADD3 R9, R5, R8, RZ ;  /* 0x000000080509c210 */ /* 0x000fe20007ffe0ff */
[----:B------:R-:W-:Y:S01]  /*15300*/  IMAD R6, R28, R0, R6 ;  /* 0x000000001c067224 */ /* 0x000fe200078e0206 */
[----:B------:R-:W-:Y:S01]  /*15310*/  ISETP.GE.AND P2, PT, R10, R14, PT ;  /* 0x0000000e0a00720c */ /* 0x000fe20003f46270 */
[----:B------:R-:W-:Y:S01]  /*15320*/  IMAD R0, R27, R16, RZ ;  /* 0x000000101b007224 */ /* 0x000fe200078e02ff */
[----:B------:R-:W-:-:S02]  /*15330*/  SHF.R.S32.HI R8, RZ, 0x1f, R28 ;  /* 0x0000001fff087819 */ /* 0x000fc4000001141c */
[C---:B------:R-:W-:Y:S02]  /*15340*/  IADD3 R4, P0, R15.reuse, R7, RZ ;  /* 0x000000070f047210 */ /* 0x040fe40007f1e0ff */
[C---:B------:R-:W-:Y:S01]  /*15350*/  IADD3 R27, R15.reuse, 0x40, RZ ;  /* 0x000000400f1b7810 */ /* 0x040fe20007ffe0ff */
[----:B------:R-:W-:Y:S01]  /*15360*/  IMAD R8, R8, c[0x0][0x1f0], RZ ;  /* 0x00007c0008087a24 */ /* 0x000fe200078e02ff */
[----:B------:R-:W-:Y:S02]  /*15370*/  LEA.HI.X.SX32 R5, R15, R9, 0x1, P0 ;  /* 0x000000090f057211 */ /* 0x000fe400000f0eff */
[----:B------:R-:W-:Y:S01]  /*15380*/  SHF.R.S32.HI R9, RZ, 0x1f, R0 ;  /* 0x0000001fff097819 */ /* 0x000fe20000011400 */
[----:B------:R-:W-:Y:S01]  /*15390*/  IMAD R8, R28, c[0x0][0x1f4], R8 ;  /* 0x00007d001c087a24 */ /* 0x000fe200078e0208 */
[--C-:B------:R-:W-:Y:S02]  /*153a0*/  IADD3 R20, P1, P0, R0, R2, R6.reuse ;  /* 0x0000000200147210 */ /* 0x100fe4000783e006 */
[----:B------:R-:W-:Y:S01]  /*153b0*/  SHF.R.S32.HI R0, RZ, 0x1f, R6 ;  /* 0x0000001fff007819 */ /* 0x000fe20000011406 */
[----:B------:R-:W-:-:S03]  /*153c0*/  IMAD.WIDE R6, R22, 0x80, R10 ;  /* 0x0000008016067825 */ /* 0x000fc600078e020a */
[----:B------:R-:W-:Y:S01]  /*153d0*/  IADD3.X R18, R9, R3, R0, P1, P0 ;  /* 0x0000000309127210 */ /* 0x000fe20000fe0400 */
[----:B-1----:R-:W-:-:S05]  /*153e0*/  IMAD.WIDE.U32 R12, R28, c[0x0][0x1f0], R4 ;  /* 0x00007c001c0c7a25 */ /* 0x002fca00078e0004 */
[----:B------:R-:W-:Y:S01]  /*153f0*/  IADD3 R9, R8, R13, RZ ;  /* 0x0000000d08097210 */ /* 0x000fe20007ffe0ff */
        /* <DEDUP_REMOVED lines=12> */
.L_x_1210:
[----:B------:R-:W-:Y:S05]  /*154c0*/  BSYNC B0 ;  /* 0x0000000000007941 */ /* 0x000fea0003800000 */
.L_x_1209:
        /* <DEDUP_REMOVED lines=18> */
.L_x_1212:
[----:B------:R-:W-:Y:S05]  /*155f0*/  BSYNC B0 ;  /* 0x0000000000007941 */ /* 0x000fea0003800000 */
.L_x_1211:
        /* <DEDUP_REMOVED lines=18> */
.L_x_1214:
[----:B------:R-:W-:Y:S05]  /*15720*/  BSYNC B0 ;  /* 0x0000000000007941 */ /* 0x000fea0003800000 */
.L_x_1213:
        /* <DEDUP_REMOVED lines=18> */
.L_x_1216:
[----:B------:R-:W-:Y:S05]  /*15850*/  BSYNC B0 ;  /* 0x0000000000007941 */ /* 0x000fea0003800000 */
.L_x_1215:
        /* <DEDUP_REMOVED lines=18> */
.L_x_1218:
[----:B------:R-:W-:Y:S05]  /*15980*/  BSYNC B0 ;  /* 0x0000000000007941 */ /* 0x000fea0003800000 */
.L_x_1217:
        /* <DEDUP_REMOVED lines=18> */
.L_x_1220:
[----:B------:R-:W-:Y:S05]  /*15ab0*/  BSYNC B0 ;  /* 0x0000000000007941 */ /* 0x000fea0003800000 */
.L_x_1219:
        /* <DEDUP_REMOVED lines=18> */
.L_x_1222:
[----:B------:R-:W-:Y:S05]  /*15be0*/  BSYNC B0 ;  /* 0x0000000000007941 */ /* 0x000fea0003800000 */
.L_x_1221:
        /* <DEDUP_REMOVED lines=18> */
.L_x_1224:
[----:B------:R-:W-:Y:S05]  /*15d10*/  BSYNC B0 ;  /* 0x0000000000007941 */ /* 0x000fea0003800000 */
.L_x_1223:
[----:B------:R-:W-:-:S04]  /*15d20*/  ISETP.NE.AND P6, PT, R17, RZ, PT ;  /* 0x000000ff1100720c */ /* 0x000fc80003fc5270 */
[-C--:B------:R-:W-:Y:S02]  /*15d30*/  ISETP.GE.OR P2, PT, R10, R14.reuse, P6 ;  /* 0x0000000e0a00720c */ /* 0x080fe40003746670 */
[-C--:B------:R-:W-:Y:S02]  /*15d40*/  ISETP.GE.OR P1, PT, R26, R14.reuse, P6 ;  /* 0x0000000e1a00720c */ /* 0x080fe40003726670 */
[-C--:B------:R-:W-:Y:S02]  /*15d50*/  ISETP.GE.OR P5, PT, R25, R14.reuse, P6 ;  /* 0x0000000e1900720c */ /* 0x080fe400037a6670 */
[-C--:B------:R-:W-:Y:S02]  /*15d60*/  ISETP.GE.OR P4, PT, R24, R14.reuse, P6 ;  /* 0x0000000e1800720c */ /* 0x080fe40003786670 */
[----:B------:R-:W-:-:S05]  /*15d70*/  ISETP.GE.OR P3, PT, R23, R14, P6 ;  /* 0x0000000e1700720c */ /* 0x000fca0003766670 */
[----:B------:R-:W-:-:S04]  /*15d80*/  @!P2 IMAD R0, R10, R16, RZ ;  /* 0x000000100a00a224 */ /* 0x000fc800078e02ff */
[----:B------:R-:W-:Y:S01]  /*15d90*/  @!P5 IMAD R7, R25, R16, RZ ;  /* 0x000000101907d224 */ /* 0x000fe200078e02ff */
[----:B-1----:R-:W-:Y:S01]  /*15da0*/  @!P2 IADD3 R3, P0, R0, R20, RZ ;  /* 0x000000140003a210 */ /* 0x002fe20007f1e0ff */
[----:B------:R-:W-:-:S03]  /*15db0*/  @!P4 IMAD R5, R24, R16, RZ ;  /* 0x000000101805c224 */ /* 0x000fc600078e02ff */
[----:B------:R-:W-:Y:S01]  /*15dc0*/  @!P2 LEA.HI.X.SX32 R4, R0, R18, 0x1, P0 ;  /* 0x000000120004a211 */ /* 0x000fe200000f0eff */
[----:B------:R-:W-:Y:S01]  /*15dd0*/  @!P1 IMAD R0, R26, R16, RZ ;  /* 0x000000101a009224 */ /* 0x000fe200078e02ff */
[----:B------:R-:W-:-:S04]  /*15de0*/  @!P2 LEA R2, P0, R3, c[0x0][0x200], 0x2 ;  /* 0x000080000302aa11 */ /* 0x000fc800078010ff */
[----:B------:R-:W-:Y:S01]  /*15df0*/  @!P2 LEA.HI.X R3, R3, c[0x0][0x204], R4, 0x2, P0 ;  /* 0x000081000303aa11 */ /* 0x000fe200000f1404 */
[----:B------:R-:W-:Y:S01]  /*15e00*/  @!P2 IMAD.MOV.U32 R4, RZ, RZ, 0x7f800000 ;  /* 0x7f800000ff04a424 */ /* 0x000fe200078e00ff */
[----:B------:R-:W-:-:S04]  /*15e10*/  @!P1 IADD3 R6, P0, R0, R20, RZ ;  /* 0x0000001400069210 */ /* 0x000fc80007f1e0ff */
[----:B------:R1:W-:Y:S02]  /*15e20*/  @!P2 STG.E [R2.64], R4 ;  /* 0x000000040200a986 */ /* 0x0003e4000c101904 */
[----:B-1----:R-:W-:Y:S02]  /*15e30*/  @!P1 LEA.HI.X.SX32 R3, R0, R18, 0x1, P0 ;  /* 0x0000001200039211 */ /* 0x002fe400000f0eff */
[C---:B------:R-:W-:Y:S02]  /*15e40*/  @!P1 LEA R2, P2, R6.reuse, c[0x0][0x200], 0x2 ;  /* 0x0000800006029a11 */ /* 0x040fe400078410ff */
[C---:B------:R-:W-:Y:S02]  /*15e50*/  @!P5 IADD3 R0, P0, R7.reuse, R20, RZ ;  /* 0x000000140700d210 */ /* 0x040fe40007f1e0ff */
[----:B------:R-:W-:Y:S02]  /*15e60*/  @!P1 LEA.HI.X R3, R6, c[0x0][0x204], R3, 0x2, P2 ;  /* 0x0000810006039a11 */ /* 0x000fe400010f1403 */
[----:B------:R-:W-:-:S02]  /*15e70*/  @!P5 LEA.HI.X.SX32 R6, R7, R18, 0x1, P0 ;  /* 0x000000120706d211 */ /* 0x000fc400000f0eff */
[C---:B------:R-:W-:Y:S02]  /*15e80*/  @!P5 LEA R12, P2, R0.reuse, c[0x0][0x200], 0x2 ;  /* 0x00008000000cda11 */ /* 0x040fe400078410ff */
[C---:B------:R-:W-:Y:S02]  /*15e90*/  @!P4 IADD3 R4, P0, R5.reuse, R20, RZ ;  /* 0x000000140504c210 */ /* 0x040fe40007f1e0ff */
[----:B------:R-:W-:Y:S01]  /*15ea0*/  @!P5 LEA.HI.X R13, R0, c[0x0][0x204], R6, 0x2, P2 ;  /* 0x00008100000dda11 */ /* 0x000fe200010f1406 */
[----:B------:R-:W-:Y:S01]  /*15eb0*/  @!P1 IMAD.MOV.U32 R6, RZ, RZ, 0x7f800000 ;  /* 0x7f800000ff069424 */ /* 0x000fe200078e00ff */
[----:B------:R-:W-:Y:S02]  /*15ec0*/  ISETP.GE.OR P2, PT, R22, R14, P6 ;  /* 0x0000000e1600720c */ /* 0x000fe40003746670 */
[----:B------:R-:W-:Y:S01]  /*15ed0*/  @!P4 LEA.HI.X.SX32 R0, R5, R18, 0x1, P0 ;  /* 0x000000120500c211 */ /* 0x000fe200000f0eff */
[----:B------:R-:W-:Y:S01]  /*15ee0*/  @!P3 IMAD R5, R23, R16, RZ ;  /* 0x000000101705b224 */ /* 0x000fe200078e02ff */
[----:B------:R-:W-:Y:S01]  /*15ef0*/  @!P4 LEA R10, P0, R4, c[0x0][0x200], 0x2 ;  /* 0x00008000040aca11 */ /* 0x000fe200078010ff */
[----:B------:R1:W-:Y:S01]  /*15f00*/  @!P1 STG.E [R2.64], R6 ;  /* 0x0000000602009986 */ /* 0x0003e2000c101904 */
[----:B------:R-:W-:-:S02]  /*15f10*/  ISETP.GE.OR P1, PT, R19, R14, P6 ;  /* 0x0000000e1300720c */ /* 0x000fc40003726670 */
[----:B------:R-:W-:Y:S01]  /*15f20*/  @!P4 LEA.HI.X R11, R4, c[0x0][0x204], R0, 0x2, P0 ;  /* 0x00008100040bca11 */ /* 0x000fe200000f1400 */
[----:B------:R-:W-:Y:S01]  /*15f30*/  @!P5 IMAD.MOV.U32 R4, RZ, RZ, 0x7f800000 ;  /* 0x7f800000ff04d424 */ /* 0x000fe200078e00ff */
[----:B------:R-:W-:Y:S02]  /*15f40*/  @!P3 IADD3 R0, P0, R5, R20, RZ ;  /* 0x000000140500b210 */ /* 0x000fe40007f1e0ff */
[----:B------:R-:W-:Y:S02]  /*15f50*/  ISETP.GE.OR P6, PT, R21, R14, P6 ;  /* 0x0000000e1500720c */ /* 0x000fe400037c6670 */
[----:B------:R2:W-:Y:S01]  /*15f60*/  @!P5 STG.E [R12.64], R4 ;  /* 0x000000040c00d986 */ /* 0x0005e2000c101904 */
[----:B-1----:R-:W-:Y:S01]  /*15f70*/  @!P3 LEA.HI.X.SX32 R2, R5, R18, 0x1, P0 ;  /* 0x000000120502b211 */ /* 0x002fe200000f0eff */
[----:B------:R-:W-:Y:S01]  /*15f80*/  @!P2 IMAD R3, R22, R16, RZ ;  /* 0x000000101603a224 */ /* 0x000fe200078e02ff */
[----:B------:R-:W-:Y:S01]  /*15f90*/  @!P3 LEA R8, P0, R0, c[0x0][0x200], 0x2 ;  /* 0x000080000008ba11 */ /* 0x000fe200078010ff */
[----:B------:R-:W-:-:S03]  /*15fa0*/  @!P3 IMAD.MOV.U32 R5, RZ, RZ, 0x7f800000 ;  /* 0x7f800000ff05b424 */ /* 0x000fc600078e00ff */
[----:B------:R-:W-:Y:S01]  /*15fb0*/  @!P3 LEA.HI.X R9, R0, c[0x0][0x204], R2, 0x2, P0 ;  /* 0x000081000009ba11 */ /* 0x000fe200000f1402 */
[----:B------:R-:W-:Y:S01]  /*15fc0*/  @!P1 IMAD R2, R19, R16, RZ ;  /* 0x0000001013029224 */ /* 0x000fe200078e02ff */
[----:B------:R-:W-:Y:S01]  /*15fd0*/  @!P2 IADD3 R0, P0, R3, R20, RZ ;  /* 0x000000140300a210 */ /* 0x000fe20007f1e0ff */
[----:B--2---:R-:W-:-:S03]  /*15fe0*/  @!P2 IMAD.MOV.U32 R4, RZ, RZ, 0x7f800000 ;  /* 0x7f800000ff04a424 */ /* 0x004fc600078e00ff */
[----:B------:R-:W-:Y:S02]  /*15ff0*/  @!P2 LEA.HI.X.SX32 R3, R3, R18, 0x1, P0 ;  /* 0x000000120303a211 */ /* 0x000fe400000f0eff */
[----:B------:R-:W-:-:S04]  /*16000*/  @!P2 LEA R6, P0, R0, c[0x0][0x200], 0x2 ;  /* 0x000080000006aa11 */ /* 0x000fc800078010ff */
[----:B------:R-:W-:Y:S02]  /*16010*/  @!P2 LEA.HI.X R7, R0, c[0x0][0x204], R3, 0x2, P0 ;  /* 0x000081000007aa11 */ /* 0x000fe400000f1403 */
[----:B------:R-:W-:-:S04]  /*16020*/  @!P1 IADD3 R0, P0, R2, R20, RZ ;  /* 0x0000001402009210 */ /* 0x000fc80007f1e0ff */
[----:B------:R-:W-:Y:S02]  /*16030*/  @!P1 LEA.HI.X.SX32 R3, R2, R18, 0x1, P0 ;  /* 0x0000001202039211 */ /* 0x000fe400000f0eff */
        /* <DEDUP_REMOVED lines=9> */
[----:B--2---:R-:W-:-:S05]  /*160d0*/  IMAD R0, R21, R16, RZ ;  /* 0x0000001015007224 */ /* 0x004fca00078e02ff */
[----:B------:R-:W-:-:S04]  /*160e0*/  IADD3 R3, P0, R0, R20, RZ ;  /* 0x0000001400037210 */ /* 0x000fc80007f1e0ff */
[----:B------:R-:W-:Y:S02]  /*160f0*/  LEA.HI.X.SX32 R0, R0, R18, 0x1, P0 ;  /* 0x0000001200007211 */ /* 0x000fe400000f0eff */
[----:B------:R-:W-:-:S04]  /*16100*/  LEA R2, P0, R3, c[0x0][0x200], 0x2 ;  /* 0x0000800003027a11 */ /* 0x000fc800078010ff */
[----:B------:R-:W-:Y:S01]  /*16110*/  LEA.HI.X R3, R3, c[0x0][0x204], R0, 0x2, P0 ;  /* 0x0000810003037a11 */ /* 0x000fe200000f1400 */
[----:B------:R-:W-:-:S05]  /*16120*/  IMAD.MOV.U32 R0, RZ, RZ, 0x7f800000 ;  /* 0x7f800000ff007424 */ /* 0x000fca00078e00ff */
[----:B------:R-:W-:Y:S01]  /*16130*/  STG.E [R2.64], R0 ;  /* 0x0000000002007986 */ /* 0x000fe2000c101904 */
[----:B------:R-:W-:Y:S05]  /*16140*/  EXIT ;  /* 0x000000000000794d */ /* 0x000fea0003800000 */
.L_x_1225:
        /* <DEDUP_REMOVED lines=11> */
.L_x_1415:


//--------------------- .text._ZN5flash16flash_fwd_kernelI23Flash_fwd_kernel_traitsILi128ELi128ELi32ELi4ELb0ELb0EN7cutlass6half_tE19Flash_kernel_traitsILi128ELi128ELi32ELi4ES3_EELb1ELb1ELb0ELb1ELb0ELb0ELb0ELb1EEEvNS_16Flash_fwd_paramsE --------------------------
	.section	.text._ZN5flash16flash_fwd_kernelI23Flash_fwd_kernel_traitsILi128ELi128ELi32ELi4ELb0ELb0EN7cutlass6half_tE19Flash_kernel_traitsILi128ELi128ELi32ELi4ES3_EELb1ELb1ELb0ELb1ELb0ELb0ELb0ELb1EEEvNS_16Flash_fwd_paramsE,"ax",@progbits
	.sectioninfo	@"SHI_REGISTERS=255"
	.align	128
        .global         _ZN5flash16flash_fwd_kernelI23Flash_fwd_kernel_traitsILi128ELi128ELi32ELi4ELb0ELb0EN7cutlass6half_tE19Flash_kernel_traitsILi128ELi128ELi32ELi4ES3_EELb1ELb1ELb0ELb1ELb0ELb0ELb0ELb1EEEvNS_16Flash_fwd_paramsE
        .type           _ZN5flash16flash_fwd_kernelI23Flash_fwd_kernel_traitsILi128ELi128ELi32ELi4ELb0ELb0EN7cutlass6half_tE19Flash_kernel_traitsILi128ELi128ELi32ELi4ES3_EELb1ELb1ELb0ELb1ELb0ELb0ELb0ELb1EEEvNS_16Flash_fwd_paramsE,@function
        .size           _ZN5flash16flash_fwd_kernelI23Flash_fwd_kernel_traitsILi128ELi128ELi32ELi4ELb0ELb0EN7cutlass6half_tE19Flash_kernel_traitsILi128ELi128ELi32ELi4ES3_EELb1ELb1ELb0ELb1ELb0ELb0ELb0ELb1EEEvNS_16Flash_fwd_paramsE,(.L_x_1416 - _ZN5flash16flash_fwd_kernelI23Flash_fwd_kernel_traitsILi128ELi128ELi32ELi4ELb0ELb0EN7cutlass6half_tE19Flash_kernel_traitsILi128ELi128ELi32ELi4ES3_EELb1ELb1ELb0ELb1ELb0ELb0ELb0ELb1EEEvNS_16Flash_fwd_paramsE)
        .other          _ZN5flash16flash_fwd_kernelI23Flash_fwd_kernel_traitsILi128ELi128ELi32ELi4ELb0ELb0EN7cutlass6half_tE19Flash_kernel_traitsILi128ELi128ELi32ELi4ES3_EELb1ELb1ELb0ELb1ELb0ELb0ELb0ELb1EEEvNS_16Flash_fwd_paramsE,@"STO_CUDA_ENTRY STV_DEFAULT"
_ZN5flash16flash_fwd_kernelI23Flash_fwd_kernel_traitsILi128ELi128ELi32ELi4ELb0ELb0EN7cutlass6half_tE19Flash_kernel_traitsILi128ELi128ELi32ELi4ES3_EELb1ELb1ELb0ELb1ELb0ELb0ELb0ELb1EEEvNS_16Flash_fwd_paramsE:
.text._ZN5flash16flash_fwd_kernelI23Flash_fwd_kernel_traitsILi128ELi128ELi32ELi4ELb0ELb0EN7cutlass6half_tE19Flash_kernel_traitsILi128ELi128ELi32ELi4ES3_EELb1ELb1ELb0ELb1ELb0ELb0ELb0ELb1EEEvNS_16Flash_fwd_paramsE:
        /* <DEDUP_REMOVED lines=12> */
[----:B------:R-:W-:-:S03]  /*00c0*/  ULDC.64 UR4, c[0x0][0x240] ;  /* 0x0000900000047ab9 */ /* 0x000fc60000000a00 */
[----:B------:R3:W4:Y:S02]  /*00d0*/  @P2 LDG.E.64 R4, [R2.64] ;  /* 0x0000001c02042981 */ /* 0x000724000c1e1b00 */
[----:B---3--:R-:W-:Y:S01]  /*00e0*/  @P2 MOV R2, R7 ;  /* 0x0000000700022202 */ /* 0x008fe20000000f00 */
[----:B------:R-:W-:-:S06]  /*00f0*/  @P2 IMAD.MOV.U32 R3, RZ, RZ, R8 ;  /* 0x000000ffff032224 */ /* 0x000fcc00078e0008 */
[----:B------:R-:W3:Y:S01]  /*0100*/  @P2 LDG.E.64 R2, [R2.64] ;  /* 0x0000001c02022981 */ /* 0x000ee2000c1e1b00 */
[----:B------:R-:W5:Y:S01]  /*0110*/  S2UR UR14, SR_CTAID.Y ;  /* 0x00000000000e79c3 */ /* 0x000f620000002600 */
[----:B------:R-:W-:Y:S02]  /*0120*/  UISETP.NE.U32.AND UP2, UPT, URZ, UR4, UPT ;  /* 0x000000043f00728c */ /* 0x000fe4000bf45070 */
[----:B------:R-:W-:Y:S02]  /*0130*/  UMOV UR9, 0x4 ;  /* 0x0000000400097882 */ /* 0x000fe40000000000 */
[----:B------:R-:W-:Y:S02]  /*0140*/  UISETP.NE.AND.EX UP2, UPT, URZ, UR5, UPT, UP2 ;  /* 0x000000053f00728c */ /* 0x000fe4000bf45320 */
[----:B------:R-:W-:Y:S01]  /*0150*/  ULDC.64 UR10, c[0x0][0x240] ;  /* 0x00009000000a7ab9 */ /* 0x000fe20000000a00 */
[----:B------:R-:W1:Y:S01]  /*0160*/  S2UR UR12, SR_CTAID.Z ;  /* 0x00000000000c79c3 */ /* 0x000e620000002700 */
[----:B------:R-:W-:-:S02]  /*0170*/  ULDC.64 UR4, c[0x0][0x250] ;  /* 0x0000940000047ab9 */ /* 0x000fc40000000a00 */
[----:B------:R-:W-:Y:S01]  /*0180*/  PLOP3.LUT P0, PT, PT, PT, UP2, 0x80, 0x0 ;  /* 0x000000000000781c */ /* 0x000fe20003f0f028 */
[----:B------:R-:W-:Y:S02]  /*0190*/  ULDC.U8 UR8, c[0x0][0x312] ;  /* 0x0000c48000087ab9 */ /* 0x000fe40000000000 */
[----:B------:R-:W-:Y:S02]  /*01a0*/  UISETP.NE.U32.AND UP0, UPT, URZ, UR4, UPT ;  /* 0x000000043f00728c */ /* 0x000fe4000bf05070 */
[----:B------:R-:W-:Y:S02]  /*01b0*/  UISETP.NE.AND UP3, UPT, UR8, URZ, UPT ;  /* 0x0000003f0800728c */ /* 0x000fe4000bf65270 */
[----:B------:R-:W-:-:S03]  /*01c0*/  UISETP.NE.AND.EX UP0, UPT, URZ, UR5, UPT, UP0 ;  /* 0x000000053f00728c */ /* 0x000fc6000bf05300 */
[----:B------:R-:W-:Y:S02]  /*01d0*/  ULDC.64 UR4, c[0x0][0x250] ;  /* 0x0000940000047ab9 */ /* 0x000fe40000000a00 */
[----:B-----5:R-:W-:Y:S02]  /*01e0*/  UIMAD.WIDE UR10, UR14, UR9, UR10 ;  /* 0x000000090e0a72a5 */ /* 0x020fe4000f8e020a */
[----:B-1----:R-:W-:-:S06]  /*01f0*/  ULOP3.LUT UR6, UR12, UR25, UR14, 0xfe, !UPT ;  /* 0x000000190c067292 */ /* 0x002fcc000f8efe0e */
[----:B--2---:R-:W-:Y:S01]  /*0200*/  LOP3.LUT P3, RZ, R24, UR6, RZ, 0xfc, !PT ;  /* 0x0000000618ff7c12 */ /* 0x004fe2000f86fcff */
[----:B------:R-:W-:Y:S02]  /*0210*/  ULDC.64 UR6, c[0x0][0x248] ;  /* 0x0000920000067ab9 */ /* 0x000fe40000000a00 */
[----:B------:R-:W-:-:S04]  /*0220*/  UISETP.EQ.U32.AND UP1, UPT, URZ, UR6, UPT ;  /* 0x000000063f00728c */ /* 0x000fc8000bf22070 */
[----:B------:R-:W-:-:S03]  /*0230*/  UISETP.EQ.OR.EX UP1, UPT, URZ, UR7, !UP3, UP1 ;  /* 0x000000073f00728c */ /* 0x000fc6000df22710 */
[----:B------:R-:W-:-:S03]  /*0240*/  ULDC.64 UR6, c[0x0][0x248] ;  /* 0x0000920000067ab9 */ /* 0x000fc60000000a00 */
[----:B------:R-:W-:Y:S02]  /*0250*/  @!P3 IMAD.MOV.U32 R10, RZ, RZ, c[0x0][0x308] ;  /* 0x0000c200ff0ab624 */ /* 0x000fe400078e00ff */
[----:B------:R-:W-:Y:S01]  /*0260*/  @!P3 IMAD.MOV.U32 R11, RZ, RZ, c[0x0][0x30c] ;  /* 0x0000c300ff0bb624 */ /* 0x000fe200078e00ff */
[----:B------:R-:W-:Y:S02]  /*0270*/  UIMAD.WIDE UR6, UR14, UR9, UR6 ;  /* 0x000000090e0672a5 */ /* 0x000fe4000f8e0206 */
        /* <DEDUP_REMOVED lines=27> */
[----:B---3--:R-:W3:Y:S08]  /*0430*/  @P0 R2UR UR24, R9 ;  /* 0x00000000091803c2 */ /* 0x008ef000000e0000 */
[----:B----4-:R4:W3:Y:S01]  /*0440*/  @P0 R2UR UR27, R6 ;  /* 0x00000000061b03c2 */ /* 0x0108e200000e0000 */
[----:B------:R-:W-:-:S04]  /*0450*/  ISETP.NE.U32.AND P0, PT, RZ, c[0x0][0x248], PT ;  /* 0x00009200ff007a0c */ /* 0x000fc80003f05070 */
[----:B------:R-:W-:Y:S02]  /*0460*/  ISETP.NE.AND.EX P0, PT, RZ, c[0x0][0x24c], PT, P0 ;  /* 0x00009300ff007a0c */ /* 0x000fe40003f05300 */
[----:B----4-:R-:W-:Y:S01]  /*0470*/  SHF.R.S32.HI R6, RZ, 0x1f, R24 ;  /* 0x0000001fff067819 */ /* 0x010fe20000011418 */
[----:B---3--:R-:W-:Y:S01]  /*0480*/  @UP2 UIADD3 UR27, UR27, -UR24, URZ ;  /* 0x800000181b1b2290 */ /* 0x008fe2000fffe03f */
[----:B--2---:R2:W3:Y:S02]  /*0490*/  @P1 R2UR UR11, R4 ;  /* 0x00000000040b13c2 */ /* 0x0044e400000e0000 */
[----:B------:R-:W-:-:S04]  /*04a0*/  LEA.HI R14, R6, R24, RZ, 0x5 ;  /* 0x00000018060e7211 */ /* 0x000fc800078f28ff */
[----:B------:R-:W-:Y:S02]  /*04b0*/  @!UP2 ULDC UR27, c[0x0][0x214] ;  /* 0x00008500001baab9 */ /* 0x000fe40000000800 */
[----:B-----5:R4:W1:Y:S02]  /*04c0*/  @!P2 R2UR UR16, R0 ;  /* 0x000000000010a3c2 */ /* 0x02086400000e0000 */
[----:B----4-:R-:W-:-:S05]  /*04d0*/  LOP3.LUT R0, R14, 0xffffffe0, RZ, 0xc0, !PT ;  /* 0xffffffe00e007812 */ /* 0x010fca00078ec0ff */
[----:B------:R-:W-:Y:S01]  /*04e0*/  IMAD.IADD R89, R24, 0x1, -R0 ;  /* 0x0000000118597824 */ /* 0x000fe200078e0a00 */
[----:B-123--:R-:W-:Y:S05]  /*04f0*/  @!P0 BRA `(.L_x_1226) ;  /* 0x0000007000008947 */ /* 0x00efea0003800000 */
[----:B------:R-:W-:-:S13]  /*0500*/  PLOP3.LUT P0, PT, PT, PT, UP3, 0x80, 0x0 ;  /* 0x000000000000781c */ /* 0x000fda0003f0f038 */
[----:B------:R-:W2:Y:S04]  /*0510*/  @P0 LDG.E R0, [R2.64+0x4] ;  /* 0x0000041c02000981 */ /* 0x000ea8000c1e1900 */
[----:B------:R-:W3:Y:S01]  /*0520*/  @!P0 LDG.E R2, [R2.64] ;  /* 0x0000001c02028981 */ /* 0x000ee2000c1e1900 */
[----:B--2---:R-:W1:Y:S02]  /*0530*/  @P0 R2UR UR6, R0 ;  /* 0x00000000000603c2 */ /* 0x004e6400000e0000 */
[----:B-1----:R-:W-:-:S11]  /*0540*/  @UP3 UIADD3 UR6, UR6, -UR16, URZ ;  /* 0x8000001006063290 */ /* 0x002fd6000fffe03f */
[----:B---3--:R1:W2:Y:S02]  /*0550*/  @!P0 R2UR UR6, R2 ;  /* 0x00000000020683c2 */ /* 0x0082a400000e0000 */
[----:B-12---:R-:W-:Y:S05]  /*0560*/  BRA `(.L_x_1227) ;  /* 0x0000001000007947 */ /* 0x006fea0003800000 */
.L_x_1226:
[----:B------:R-:W-:Y:S02]  /*0570*/  ULDC UR6, c[0x0][0x218] ;  /* 0x0000860000067ab9 */ /* 0x000fe40000000800 */
.L_x_1227:
        /* <DEDUP_REMOVED lines=50> */
[----:B------:R-:W-:Y:S02]  /*08a0*/  @!UP1 UIMAD.WIDE.U32 UR22, UR14, UR6, URZ ;  /* 0x000000060e1692a5 */ /* 0x000fe4000f8e003f */
[----:B------:R-:W-:Y:S02]  /*08b0*/  @!UP1 UIMAD UR4, UR14, UR7, UR17 ;  /* 0x000000070e0492a4 */ /* 0x000fe4000f8e0211 */
[----:B------:R-:W-:Y:S02]  /*08c0*/  ULDC UR6, c[0x0][0x1c0] ;  /* 0x0000700000067ab9 */ /* 0x000fe40000000800 */
[----:B------:R-:W-:Y:S02]  /*08d0*/  UIMAD UR6, UR14, UR6, UR12 ;  /* 0x000000060e0672a4 */ /* 0x000fe4000f8e020c */
[----:B------:R-:W-:Y:S02]  /*08e0*/  @UP0 UIMAD UR7, UR13, UR5, UR21 ;  /* 0x000000050d0702a4 */ /* 0x000fe4000f8e0215 */
[----:B------:R-:W-:-:S02]  /*08f0*/  USHF.R.S32.HI UR13, URZ, 0x1f, UR12 ;  /* 0x0000001f3f0d7899 */ /* 0x000fc4000801140c */
[----:B------:R-:W-:Y:S02]  /*0900*/  ULDC UR5, c[0x0][0x224] ;  /* 0x0000890000057ab9 */ /* 0x000fe40000000800 */
[----:B------:R-:W-:Y:S02]  /*0910*/  UIMAD UR5, UR6, UR5, UR15 ;  /* 0x00000005060572a4 */ /* 0x000fe4000f8e020f */
[----:B------:R-:W-:Y:S02]  /*0920*/  USHF.L.U32 UR6, UR6, 0x5, URZ ;  /* 0x0000000506067899 */ /* 0x000fe4000800063f */
[----:B------:R-:W-:Y:S02]  /*0930*/  UIMAD UR34, UR5, UR34, URZ ;  /* 0x00000022052272a4 */ /* 0x000fe4000f8e023f */
[----:B------:R-:W-:Y:S02]  /*0940*/  USHF.R.S32.HI UR5, URZ, 0x1f, UR6 ;  /* 0x0000001f3f057899 */ /* 0x000fe40008011406 */
[----:B------:R-:W-:Y:S01]  /*0950*/  IADD3 R98, P2, P1, R7, UR6, R89 ;  /* 0x0000000607627c10 */ /* 0x000fe2000f95e059 */
[----:B------:R-:W-:-:S02]  /*0960*/  @UP1 UMOV UR6, UR18 ;  /* 0x0000001200061c82 */ /* 0x000fc40008000000 */
[----:B------:R-:W-:Y:S01]  /*0970*/  @!UP1 UIADD3 UR10, UR23, UR4, URZ ;  /* 0x00000004170a9290 */ /* 0x000fe2000fffe03f */
[----:B------:R-:W-:Y:S01]  /*0980*/  IADD3.X R91, R8, UR5, R0, P2, P1 ;  /* 0x00000005085b7c10 */ /* 0x000fe200097e2400 */
[----:B------:R1:W-:Y:S01]  /*0990*/  STL [R1+0xf0], R98 ;  /* 0x0000f06201007387 */ /* 0x0003e20000100800 */
[----:B------:R-:W-:Y:S01]  /*09a0*/  @!UP1 UMOV UR6, UR22 ;  /* 0x0000001600069c82 */ /* 0x000fe20008000000 */
[----:B------:R-:W-:Y:S05]  /*09b0*/  @P0 BRA `(.L_x_1229) ;  /* 0x000000c000000947 */ /* 0x000fea0003800000 */
[----:B------:R-:W-:Y:S02]  /*09c0*/  USHF.R.S32.HI UR17, URZ, 0x1f, UR11 ;  /* 0x0000001f3f117899 */ /* 0x000fe4000801140b */
        /* <DEDUP_REMOVED lines=8> */
[----:B------:R-:W-:-:S02]  /*0a50*/  UIMAD.WIDE.U32 UR20, UR14, UR4, UR18 ;  /* 0x000000040e1472a5 */ /* 0x000fc4000f8e0012 */
[----:B------:R-:W-:-:S04]  /*0a60*/  UIMAD UR7, UR14, UR5, UR7 ;  /* 0x000000050e0772a4 */ /* 0x000fc8000f8e0207 */
[----:B------:R-:W-:Y:S02]  /*0a70*/  UIADD3 UR7, UR21, UR7, URZ ;  /* 0x0000000715077290 */ /* 0x000fe4000fffe03f */
.L_x_1229:
        /* <DEDUP_REMOVED lines=11> */
[----:B--2---:R-:W-:Y:S02]  /*0b30*/  IABS R5, R5 ;  /* 0x0000000500057213 */ /* 0x004fe40000000000 */
[----:B---3--:R-:W-:-:S05]  /*0b40*/  IADD3 R2, R2, 0xffffffe, RZ ;  /* 0x0ffffffe02027810 */ /* 0x008fca0007ffe0ff */
        /* <DEDUP_REMOVED lines=31> */
.L_x_1230:
[CC--:B------:R-:W-:Y:S01]  /*0d40*/  LEA.HI R3, R6.reuse, R24.reuse, RZ, 0x3 ;  /* 0x0000001806037211 */ /* 0x0c0fe200078f18ff */
[----:B------:R-:W2:Y:S01]  /*0d50*/  S2R R16, SR_CTAID.Z ;  /* 0x0000000000107919 */ /* 0x000ea20000002700 */
[-C--:B------:R-:W-:Y:S01]  /*0d60*/  LEA.HI R23, R6, R24.reuse, RZ, 0x4 ;  /* 0x0000001806177211 */ /* 0x080fe200078f20ff */
[----:B------:R-:W-:Y:S01]  /*0d70*/  UIADD3 UR17, -UR15, UR27, URZ ;  /* 0x0000001b0f117290 */ /* 0x000fe2000fffe13f */
[----:B------:R-:W-:Y:S01]  /*0d80*/  SHF.R.S32.HI R2, RZ, 0x3, R3 ;  /* 0x00000003ff027819 */ /* 0x000fe20000011403 */
[----:B------:R-:W-:Y:S01]  /*0d90*/  IMAD.MOV.U32 R26, RZ, RZ, 0x10 ;  /* 0x00000010ff1a7424 */ /* 0x000fe200078e00ff */
        /* <DEDUP_REMOVED lines=11> */
[C---:B------:R-:W-:Y:S01]  /*0e50*/  IMAD R12, R3.reuse, c[0x0][0x1a0], RZ ;  /* 0x00006800030c7a24 */ /* 0x040fe200078e02ff */
[----:B------:R-:W-:Y:S01]  /*0e60*/  SHF.R.S32.HI R7, RZ, 0x1f, R4 ;  /* 0x0000001fff077819 */ /* 0x000fe20000011404 */
[----:B------:R-:W-:Y:S01]  /*0e70*/  IMAD R13, R3, c[0x0][0x198], RZ ;  /* 0x00006600030d7a24 */ /* 0x000fe200078e02ff */
[----:B------:R-:W-:Y:S01]  /*0e80*/  LOP3.LUT R6, R5, 0x38, R100, 0xf8, !PT ;  /* 0x0000003805067812 */ /* 0x000fe200078ef864 */
[C---:B------:R-:W-:Y:S01]  /*0e90*/  IMAD R12, R2.reuse, c[0x0][0x1a4], R12 ;  /* 0x00006900020c7a24 */ /* 0x040fe200078e020c */
[----:B------:R-:W-:Y:S01]  /*0ea0*/  SHF.R.U32.HI R5, RZ, 0x3, R5 ;  /* 0x00000003ff057819 */ /* 0x000fe20000011605 */
[----:B------:R-:W-:Y:S01]  /*0eb0*/  IMAD R13, R2, c[0x0][0x19c], R13 ;  /* 0x00006700020d7a24 */ /* 0x000fe200078e020d */
[----:B------:R-:W-:Y:S01]  /*0ec0*/  LEA.HI R22, R7, R4, RZ, 0x3 ;  /* 0x0000000407167211 */ /* 0x000fe200078f18ff */
[----:B------:R-:W-:Y:S01]  /*0ed0*/  IMAD.SHL.U32 R7, R8, 0x8, RZ ;  /* 0x0000000808077824 */ /* 0x000fe200078e00ff */
[----:B------:R-:W-:Y:S01]  /*0ee0*/  LOP3.LUT R6, R6, R5, RZ, 0x3c, !PT ;  /* 0x0000000506067212 */ /* 0x000fe200078e3cff */
[----:B------:R-:W-:Y:S01]  /*0ef0*/  IMAD.U32 R9, RZ, RZ, UR25 ;  /* 0x00000019ff097e24 */ /* 0x000fe2000f8e00ff */
[----:B------:R-:W-:Y:S01]  /*0f00*/  LOP3.LUT R5, R22, 0xfffffff8, RZ, 0xc0, !PT ;  /* 0xfffffff816057812 */ /* 0x000fe200078ec0ff */
[----:B------:R-:W-:Y:S01]  /*0f10*/  BSSY B0, `(.L_x_1231) ;  /* 0x0000046000007945 */ /* 0x000fe20003800000 */
[----:B------:R-:W-:Y:S01]  /*0f20*/  SHF.R.S32.HI R101, RZ, 0x1f, R100 ;  /* 0x0000001fff657819 */ /* 0x000fe20000011464 */
[----:B------:R-:W-:Y:S01]  /*0f30*/  IMAD.WIDE R8, R9, 0x80, R2 ;  /* 0x0000008009087825 */ /* 0x000fe200078e0202 */
[----:B------:R-:W-:-:S02]  /*0f40*/  IADD3 R10, P0, R100, UR6, RZ ;  /* 0x00000006640a7c10 */ /* 0x000fc4000ff1e0ff */
[----:B------:R-:W-:Y:S01]  /*0f50*/  LOP3.LUT R212, R6, 0xfffffe00, R7, 0xf8, !PT ;  /* 0xfffffe0006d47812 */ /* 0x000fe200078ef807 */
[----:B------:R-:W-:Y:S01]  /*0f60*/  IMAD.IADD R21, R4, 0x1, -R5 ;  /* 0x0000000104157824 */ /* 0x000fe200078e0a05 */
[----:B------:R-:W-:Y:S01]  /*0f70*/  IADD3.X R11, R101, UR10, RZ, P0, !PT ;  /* 0x0000000a650b7c10 */ /* 0x000fe200087fe4ff */
[--C-:B------:R-:W-:Y:S01]  /*0f80*/  IMAD.WIDE.U32 R4, R2, c[0x0][0x1a0], R100.reuse ;  /* 0x0000680002047a25 */ /* 0x100fe200078e0064 */
[----:B------:R-:W-:Y:S01]  /*0f90*/  IADD3 R93, R100, 0x40, RZ ;  /* 0x00000040645d7810 */ /* 0x000fe20007ffe0ff */
[----:B------:R3:W-:Y:S02]  /*0fa0*/  STL.64 [R1+0xa8], R100 ;  /* 0x0000a86401007387 */ /* 0x0007e40000100a00 */
        /* <DEDUP_REMOVED lines=25> */
[----:B------:R-:W-:Y:S02]  /*1140*/  LEA.HI R90, R13, R89, RZ, 0x2 ;  /* 0x000000590d5a7211 */ /* 0x000fe400078f10ff */
[----:B------:R3:W-:Y:S01]  /*1150*/  STL.64 [R1+0xe8], R28 ;  /* 0x0000e81c01007387 */ /* 0x0007e20000100a00 */
[----:B------:R-:W-:Y:S02]  /*1160*/  LOP3.LUT R0, R11, 0xffffffc, RZ, 0xc0, !PT ;  /* 0x0ffffffc0b007812 */ /* 0x000fe400078ec0ff */
        /* <DEDUP_REMOVED lines=32> */
.L_x_1232:
[----:B------:R-:W-:Y:S05]  /*1370*/  BSYNC B0 ;  /* 0x0000000000007941 */ /* 0x000fea0003800000 */
.L_x_1231:
[----:B------:R-:W-:Y:S01]  /*1380*/  IADD3 R18, R2, 0x10, RZ ;  /* 0x0000001002127810 */ /* 0x000fe20007ffe0ff */
[----:B------:R-:W-:Y:S03]  /*1390*/  BSSY B0, `(.L_x_1233) ;  /* 0x000001c000007945 */ /* 0x000fe60003800000 */
[----:B------:R-:W-:-:S13]  /*13a0*/  ISETP.GE.AND P0, PT, R18, UR17, PT ;  /* 0x0000001112007c0c */ /* 0x000fda000bf06270 */
[----:B------:R-:W-:Y:S05]  /*13b0*/  @P0 BRA `(.L_x_1234) ;  /* 0x0000019000000947 */ /* 0x000fea0003800000 */
[----:B------:R-:W-:Y:S01]  /*13c0*/  IADD3 R0, P0, R8, 0x10, RZ ;  /* 0x0000001008007810 */ /* 0x000fe20007f1e0ff */
        /* <DEDUP_REMOVED lines=24> */
.L_x_1234:
[----:B------:R-:W-:Y:S05]  /*1550*/  BSYNC B0 ;  /* 0x0000000000007941 */ /* 0x000fea0003800000 */
.L_x_1233:
        /* <DEDUP_REMOVED lines=29> */
.L_x_1236:
[----:B------:R-:W-:Y:S05]  /*1730*/  BSYNC B0 ;  /* 0x0000000000007941 */ /* 0x000fea0003800000 */
.L_x_1235:
        /* <DEDUP_REMOVED lines=29> */
.L_x_1238:
[----:B------:R-:W-:Y:S05]  /*1910*/  BSYNC B0 ;  /* 0x0000000000007941 */ /* 0x000fea0003800000 */
.L_x_1237:
        /* <DEDUP_REMOVED lines=29> */
.L_x_1240:
[----:B------:R-:W-:Y:S05]  /*1af0*/  BSYNC B0 ;  /* 0x0000000000007941 */ /* 0x000fea0003800000 */
.L_x_1239:
        /* <DEDUP_REMOVED lines=29> */
.L_x_1242:
[----:B------:R-:W-:Y:S05]  /*1cd0*/  BSYNC B0 ;  /* 0x0000000000007941 */ /* 0x000fea0003800000 */
.L_x_1241:
        /* <DEDUP_REMOVED lines=29> */
.L_x_1244:
[----:B------:R-:W-:Y:S05]  /*1eb0*/  BSYNC B0 ;  /* 0x0000000000007941 */ /* 0x000fea0003800000 */
.L_x_1243:
        /* <DEDUP_REMOVED lines=32> */
.L_x_1246:
[----:B------:R-:W-:Y:S05]  /*20c0*/  BSYNC B0 ;  /* 0x0000000000007941 */ /* 0x000fea0003800000 */
.L_x_1245:
        /* <DEDUP_REMOVED lines=32> */
.L_x_1248:
[----:B------:R-:W-:Y:S05]  /*22d0*/  BSYNC B0 ;  /* 0x0000000000007941 */ /* 0x000fea0003800000 */
.L_x_1247:
        /* <DEDUP_REMOVED lines=25> */
.L_x_1250:
[----:B------:R-:W-:Y:S05]  /*2470*/  BSYNC B0 ;  /* 0x0000000000007941 */ /* 0x000fea0003800000 */
.L_x_1249:
        /* <DEDUP_REMOVED lines=9> */
[----:B------:R-:W-:Y:S02]  /*2510*/  @UP1 UIMAD.WIDE.U32 UR12, UR14, UR6, UR12 ;  /* 0x000000060e0c12a5 */ /* 0x000fe4000f8e000c */
[----:B------:R-:W-:-:S03]  /*2520*/  @UP1 UIMAD UR16, UR16, UR6, URZ ;  /* 0x00000006101012a4 */ /* 0x000fc6000f8e023f */
[----:B------:R-:W-:Y:S01]  /*2530*/  ULDC UR6, c[0x0][0x318] ;  /* 0x0000c60000067ab9 */ /* 0x000fe20000000800 */
[----:B------:R-:W-:Y:S01]  /*2540*/  SHF.R.S32.HI R3, RZ, 0x4, R23 ;  /* 0x00000004ff037819 */ /* 0x000fe20000011417 */
[----:B------:R-:W-:Y:S01]  /*2550*/  @UP1 UIMAD UR7, UR14, UR7, UR16 ;  /* 0x000000070e0712a4 */ /* 0x000fe2000f8e0210 */
[----:B------:R-:W-:Y:S01]  /*2560*/  IMAD.SHL.U32 R0, R20, 0x40, RZ ;  /* 0x0000004014007824 */ /* 0x000fe200078e00ff */
[----:B------:R-:W-:Y:S01]  /*2570*/  @UP1 ULEA UR22, UP0, UR12, UR6, 0x2 ;  /* 0x000000060c161291 */ /* 0x000fe2000f80103f */
[----:B------:R-:W-:Y:S01]  /*2580*/  ISETP.GE.AND P1, PT, R2, UR10, PT ;  /* 0x0000000a02007c0c */ /* 0x000fe2000bf26270 */
[----:B------:R-:W-:Y:S01]  /*2590*/  @UP1 UIADD3 UR7, UR13, UR7, URZ ;  /* 0x000000070d071290 */ /* 0x000fe2000fffe03f */
[----:B------:R-:W-:-:S04]  /*25a0*/  DEPBAR.LE SB0, 0x0 ;  /* 0x000080000000791a */ /* 0x000fc80000000000 */
[----:B------:R-:W-:Y:S01]  /*25b0*/  ULDC UR6, c[0x0][0x31c] ;  /* 0x0000c70000067ab9 */ /* 0x000fe20000000800 */
[----:B----4-:R-:W-:Y:S01]  /*25c0*/  IMAD.U32 R8, RZ, RZ, UR22 ;  /* 0x00000016ff087e24 */ /* 0x010fe2000f8e00ff */
[----:B------:R-:W-:-:S06]  /*25d0*/  @UP1 ULEA.HI.X UR23, UR12, UR6, UR7, 0x2, UP0 ;  /* 0x000000060c171291 */ /* 0x000fcc00080f1407 */
[----:B------:R-:W-:Y:S01]  /*25e0*/  IMAD.U32 R9, RZ, RZ, UR23 ;  /* 0x00000017ff097e24 */ /* 0x000fe2000f8e00ff */
[----:B------:R-:W-:Y:S01]  /*25f0*/  LEA.HI R4, R23, R3, RZ, 0x1 ;  /* 0x0000000317047211 */ /* 0x000fe200078f08ff */
[----:B--2---:R-:W2:Y:S01]  /*2600*/  @P0 MUFU.RCP R11, c[0x0][0x238] ;  /* 0x00008e00000b0b08 */ /* 0x004ea20000001000 */
[----:B------:R-:W-:Y:S01]  /*2610*/  IMAD.SHL.U32 R2, R2, 0x8, RZ ;  /* 0x0000000802027824 */ /* 0x000fe200078e00ff */
[----:B------:R-:W-:Y:S01]  /*2620*/  LOP3.LUT R0, R0, 0x1c0, RZ, 0xc0, !PT ;  /* 0x000001c000007812 */ /* 0x000fe200078ec0ff */
[----:B------:R4:W2:Y:S01]  /*2630*/  @P0 LDG.E R10, [R8.64] ;  /* 0x0000001c080a0981 */ /* 0x0008a2000c1e1900 */
[----:B------:R-:W-:Y:S01]  /*2640*/  LOP3.LUT R4, R4, 0xfffffffe, RZ, 0xc0, !PT ;  /* 0xfffffffe04047812 */ /* 0x000fe200078ec0ff */
[----:B------:R-:W-:Y:S01]  /*2650*/  IMAD.MOV.U32 R14, RZ, RZ, R28 ;  /* 0x000000ffff0e7224 */ /* 0x000fe200078e001c */
[----:B------:R-:W-:Y:S01]  /*2660*/  ULDC.64 UR22, c[0x0][0x1a0] ;  /* 0x0000680000167ab9 */ /* 0x000fe20000000a00 */
[----:B------:R-:W-:Y:S01]  /*2670*/  BAR.SYNC.DEFER_BLOCKING 0x0 ;  /* 0x0000000000007b1d */ /* 0x000fe20000010000 */
[----:B------:R-:W-:Y:S01]  /*2680*/  USHF.L.U64.HI UR20, UR22, UR20, UR23 ;  /* 0x0000001416147299 */ /* 0x000fe20008010217 */
[----:B------:R-:W-:Y:S01]  /*2690*/  IMAD.IADD R4, R3, 0x1, -R4 ;  /* 0x0000000103047824 */ /* 0x000fe200078e0a04 */
[----:B------:R-:W-:Y:S01]  /*26a0*/  USHF.L.U32 UR21, UR22, 0x5, URZ ;  /* 0x0000000516157899 */ /* 0x000fe2000800063f */
[----:B------:R-:W-:Y:S01]  /*26b0*/  IMAD.SHL.U32 R3, R21, 0x40, RZ ;  /* 0x0000004015037824 */ /* 0x000fe200078e00ff */
[----:B------:R-:W-:Y:S01]  /*26c0*/  UIMAD UR7, UR20, UR31, URZ ;  /* 0x0000001f140772a4 */ /* 0x000fe2000f8e023f */
[----:B------:R1:W-:Y:S01]  /*26d0*/  STL.64 [R1+0xe0], R14 ;  /* 0x0000e00e01007387 */ /* 0x0003e20000100a00 */
[----:B------:R-:W-:Y:S01]  /*26e0*/  IMAD.SHL.U32 R24, R24, 0x2, RZ ;  /* 0x0000000218187824 */ /* 0x000fe200078e00ff */
[----:B------:R-:W-:Y:S01]  /*26f0*/  UMOV UR26, URZ ;  /* 0x0000003f001a7c82 */ /* 0x000fe20008000000 */
[----:B------:R-:W-:Y:S01]  /*2700*/  BSSY B0, `(.L_x_1251) ;  /* 0x0000033000007945 */ /* 0x000fe20003800000 */
[----:B------:R-:W-:-:S02]  /*2710*/  UIMAD UR11, UR11, UR21, UR7 ;  /* 0x000000150b0b72a4 */ /* 0x000fc4000f8e0207 */
[----:B------:R-:W-:Y:S01]  /*2720*/  UIADD3 UR16, UR33, 0x646e171e, URZ ;  /* 0x646e171e21107890 */ /* 0x000fe2000fffe03f */
[----:B------:R-:W-:Y:S02]  /*2730*/  LOP3.LUT R99, R24, 0x6, RZ, 0xc0, !PT ;  /* 0x0000000618637812 */ /* 0x000fe400078ec0ff */
[----:B----4-:R-:W-:Y:S02]  /*2740*/  LOP3.LUT R8, R0, 0x8, R2, 0xf8, !PT ;  /* 0x0000000800087812 */ /* 0x010fe400078ef802 */
[----:B------:R-:W-:Y:S01]  /*2750*/  SHF.R.U32.HI R2, RZ, 0x3, R0 ;  /* 0x00000003ff027819 */ /* 0x000fe20000011600 */
[----:B------:R1:W-:Y:S01]  /*2760*/  @P1 STS.128 [R212+0xa000], RZ ;  /* 0x00a000ffd4001388 */ /* 0x0003e20000000c00 */
[----:B------:R-:W-:Y:S01]  /*2770*/  LOP3.LUT R0, R3, 0x1c0, RZ, 0xc0, !PT ;  /* 0x000001c003007812 */ /* 0x000fe200078ec0ff */
[----:B------:R-:W-:Y:S01]  /*2780*/  IMAD.SHL.U32 R3, R4, 0x8, RZ ;  /* 0x0000000804037824 */ /* 0x000fe200078e00ff */
[----:B------:R-:W-:Y:S01]  /*2790*/  LOP3.LUT R8, R8, R2, RZ, 0x3c, !PT ;  /* 0x0000000208087212 */ /* 0x000fe200078e3cff */
[----:B------:R1:W-:Y:S01]  /*27a0*/  @P1 STS.128 [R212+0xb000], RZ ;  /* 0x00b000ffd4001388 */ /* 0x0003e20000000c00 */
[----:B------:R-:W-:-:S02]  /*27b0*/  SHF.R.U32.HI R2, RZ, 0x3, R0 ;  /* 0x00000003ff027819 */ /* 0x000fc40000011600 */
[----:B------:R-:W-:Y:S01]  /*27c0*/  LOP3.LUT R3, R0, 0x8, R3, 0xf8, !PT ;  /* 0x0000000800037812 */ /* 0x000fe200078ef803 */
[----:B------:R-:W-:Y:S01]  /*27d0*/  IMAD R4, R4, 0x200, R8 ;  /* 0x0000020004047824 */ /* 0x000fe200078e0208 */
[----:B------:R-:W-:Y:S02]  /*27e0*/  LEA R9, R19, UR15, 0x4 ;  /* 0x0000000f13097c11 */ /* 0x000fe4000f8e20ff */
[----:B------:R-:W-:Y:S02]  /*27f0*/  LOP3.LUT R2, R3, R2, RZ, 0x3c, !PT ;  /* 0x0000000203027212 */ /* 0x000fe400078e3cff */
[----:B------:R-:W-:Y:S01]  /*2800*/  IADD3 R9, R9, 0x1, R7 ;  /* 0x0000000109097810 */ /* 0x000fe20007ffe007 */
[----:B------:R-:W-:Y:S02]  /*2810*/  IMAD.U32 R7, RZ, RZ, UR8 ;  /* 0x00000008ff077e24 */ /* 0x000fe4000f8e00ff */
[----:B--2---:R-:W-:-:S03]  /*2820*/  @P0 FMUL.FTZ R0, R10, R11 ;  /* 0x0000000b0a000220 */ /* 0x004fc60000410000 */
[----:B------:R-:W-:Y:S01]  /*2830*/  IADD3 R10, R7, -UR27, R9 ;  /* 0x8000001b070a7c10 */ /* 0x000fe2000fffe009 */
[----:B------:R-:W-:Y:S01]  /*2840*/  IMAD.SHL.U32 R7, R22, 0x40, RZ ;  /* 0x0000004016077824 */ /* 0x000fe200078e00ff */
[----:B------:R2:W4:Y:S01]  /*2850*/  @P0 R2UR UR6, R0 ;  /* 0x00000000000603c2 */ /* 0x00052200000e0000 */
[----:B------:R-:W-:Y:S01]  /*2860*/  IMAD.WIDE.U32 R8, R12, UR21, R14 ;  /* 0x000000150c087c25 */ /* 0x000fe2000f8e000e */
[----:B------:R-:W-:Y:S02]  /*2870*/  IADD3 R88, R10, c[0x0][0x2e8], RZ ;  /* 0x0000ba000a587a10 */ /* 0x000fe40007ffe0ff */
[----:B------:R-:W-:Y:S02]  /*2880*/  LOP3.LUT R7, R7, 0xfffffe00, RZ, 0xc0, !PT ;  /* 0xfffffe0007077812 */ /* 0x000fe400078ec0ff */
[----:B------:R-:W-:-:S03]  /*2890*/  IADD3 R12, R9, UR11, RZ ;  /* 0x0000000b090c7c10 */ /* 0x000fc6000fffe0ff */
[----:B------:R-:W-:Y:S01]  /*28a0*/  IMAD R3, R19, 0x400, R7 ;  /* 0x0000040013037824 */ /* 0x000fe200078e0207 */
[----:B------:R-:W-:-:S03]  /*28b0*/  LOP3.LUT R7, R2, R7, RZ, 0xfc, !PT ;  /* 0x0000000702077212 */ /* 0x000fc600078efcff */
[----:B------:R-:W-:Y:S02]  /*28c0*/  IMAD.IADD R3, R2, 0x1, R3 ;  /* 0x0000000102037824 */ /* 0x000fe400078e0203 */
[----:B--2---:R-:W-:Y:S01]  /*28d0*/  IMAD.U32 R0, RZ, RZ, UR25 ;  /* 0x00000019ff007e24 */ /* 0x004fe2000f8e00ff */
[----:B----4-:R-:W-:-:S03]  /*28e0*/  @UP1 UMOV UR26, UR6 ;  /* 0x00000006001a1c82 */ /* 0x010fc60008000000 */
[----:B------:R-:W-:-:S05]  /*28f0*/  IMAD R97, R0, 0x8, R19 ;  /* 0x0000000800617824 */ /* 0x000fca00078e0213 */
[----:B------:R1:W-:Y:S01]  /*2900*/  STL [R1+0xbc], R97 ;  /* 0x0000bc6101007387 */ /* 0x0003e20000100800 */
        /* <DEDUP_REMOVED lines=18> */
.L_x_1252:
[----:B------:R-:W-:Y:S05]  /*2a30*/  BSYNC B0 ;  /* 0x0000000000007941 */ /* 0x000fea0003800000 */
.L_x_1251:
[----:B------:R-:W-:Y:S01]  /*2a40*/  ISETP.GE.AND P0, PT, R18, UR10, PT ;  /* 0x0000000a12007c0c */ /* 0x000fe2000bf06270 */
[----:B------:R-:W-:Y:S01]  /*2a50*/  ULDC UR6, c[0x0][0x1a4] ;  /* 0x0000690000067ab9 */ /* 0x000fe20000000800 */
[----:B------:R-:W-:Y:S01]  /*2a60*/  BSSY B0, `(.L_x_1253) ;  /* 0x000001c000007945 */ /* 0x000fe20003800000 */
[----:B------:R-:W-:Y:S01]  /*2a70*/  USHF.L.U32 UR23, UR22, 0x4, URZ ;  /* 0x0000000416177899 */ /* 0x000fe2000800063f */
[----:B------:R-:W-:Y:S01]  /*2a80*/  R2P PR, R20, 0x6 ;  /* 0x0000000614007804 */ /* 0x000fe20000000000 */
[----:B------:R-:W-:-:S04]  /*2a90*/  USHF.L.U64.HI UR22, UR22, UR9, UR6 ;  /* 0x0000000916167299 */ /* 0x000fc80008010206 */
[----:B------:R-:W-:Y:S02]  /*2aa0*/  SEL R2, R26, 0xfffffff0, !P1 ;  /* 0xfffffff01a027807 */ /* 0x000fe40004800000 */
[----:B------:R-:W-:Y:S02]  /*2ab0*/  SEL R0, R25, 0xffffffe0, !P2 ;  /* 0xffffffe019007807 */ /* 0x000fe40005000000 */
[----:B------:R4:W-:Y:S04]  /*2ac0*/  @P0 STS.128 [R212+0xa800], RZ ;  /* 0x00a800ffd4000388 */ /* 0x0009e80000000c00 */
[----:B------:R4:W-:Y:S01]  /*2ad0*/  @P0 STS.128 [R212+0xb800], RZ ;  /* 0x00b800ffd4000388 */ /* 0x0009e20000000c00 */
[----:B------:R-:W-:Y:S05]  /*2ae0*/  @P0 BRA `(.L_x_1254) ;  /* 0x0000013000000947 */ /* 0x000fea0003800000 */
[----:B------:R-:W-:Y:S02]  /*2af0*/  ISETP.GE.AND P1, PT, R100, c[0x0][0x220], PT ;  /* 0x0000880064007a0c */ /* 0x000fe40003f26270 */
[----:B------:R-:W-:-:S02]  /*2b00*/  IADD3 R8, P2, R8, UR23, RZ ;  /* 0x0000001708087c10 */ /* 0x000fc4000ff5e0ff */
[----:B------:R-:W-:Y:S02]  /*2b10*/  ISETP.GE.AND P0, PT, R93, c[0x0][0x220], PT ;  /* 0x000088005d007a0c */ /* 0x000fe40003f06270 */
[----:B------:R-:W-:-:S07]  /*2b20*/  IADD3.X R12, R12, UR22, RZ, P2, !PT ;  /* 0x000000160c0c7c10 */ /* 0x000fce00097fe4ff */
        /* <DEDUP_REMOVED lines=15> */
.L_x_1254:
[----:B------:R-:W-:Y:S05]  /*2c20*/  BSYNC B0 ;  /* 0x0000000000007941 */ /* 0x000fea0003800000 */
.L_x_1253:
[----:B------:R-:W-:Y:S01]  /*2c30*/  IMAD.SHL.U32 R202, R3, 0x2, RZ ;  /* 0x0000000203ca7824 */ /* 0x000fe200078e00ff */
[----:B------:R-:W-:Y:S01]  /*2c40*/  IMNMX R136, R88, UR8, PT ;  /* 0x0000000858887c17 */ /* 0x000fe2000b800200 */
[----:B------:R-:W-:Y:S01]  /*2c50*/  IMAD.SHL.U32 R200, R4, 0x2, RZ ;  /* 0x0000000204c87824 */ /* 0x000fe200078e00ff */
[----:B------:R-:W0:Y:S01]  /*2c60*/  LDGDEPBAR ;  /* 0x00000000000079af */ /* 0x000e220000000000 */
[----:B------:R-:W-:Y:S01]  /*2c70*/  IMAD R204, R5, 0x2, R202 ;  /* 0x0000000205cc7824 */ /* 0x000fe200078e02ca */
[----:B------:R-:W-:Y:S01]  /*2c80*/  UISETP.GE.AND UP0, UPT, UR30, 0x2, UPT ;  /* 0x000000021e00788c */ /* 0x000fe2000bf06270 */
[----:B------:R-:W-:Y:S01]  /*2c90*/  IMAD R4, R2, 0x2, R200 ;  /* 0x0000000202047824 */ /* 0x000fe200078e02c8 */
[----:B------:R-:W-:Y:S01]  /*2ca0*/  LDSM.16.M88.4 R20, [R200+0x8000] ;  /* 0x00800000c814783b */ /* 0x000fe20000000200 */
[----:B------:R-:W-:Y:S01]  /*2cb0*/  IMAD R210, R6, 0x2, R202 ;  /* 0x0000000206d27824 */ /* 0x000fe200078e02ca */
[----:B------:R-:W-:Y:S01]  /*2cc0*/  IADD3 R3, R200, 0x8000, RZ ;  /* 0x00008000c8037810 */ /* 0x000fe20007ffe0ff */
[----:B------:R-:W-:Y:S01]  /*2cd0*/  IMAD R209, R0, 0x2, R200 ;  /* 0x0000000200d17824 */ /* 0x000fe200078e02c8 */
[----:B--2---:R-:W2:Y:S01]  /*2ce0*/  LDSM.16.M88.4 R8, [R202+0x2000] ;  /* 0x00200000ca08783b */ /* 0x004ea20000000200 */
[----:B------:R-:W-:-:S02]  /*2cf0*/  IMAD R208, R6, 0x2, R204 ;  /* 0x0000000206d07824 */ /* 0x000fc400078e02cc */
[----:B------:R-:W-:Y:S01]  /*2d00*/  IMAD R211, R2, 0x2, R3 ;  /* 0x0000000202d37824 */ /* 0x000fe200078e0203 */
[----:B-1----:R-:W1:Y:S01]  /*2d10*/  LDSM.16.M88.4 R12, [R202] ;  /* 0x00000000ca0c783b */ /* 0x002e620000000200 */
[----:B------:R-:W-:Y:S02]  /*2d20*/  IADD3 R2, R88, 0x48, RZ ;  /* 0x0000004858027810 */ /* 0x000fe40007ffe0ff */
[----:B------:R-:W-:Y:S01]  /*2d30*/  IMAD R207, R0, 0x2, R211 ;  /* 0x0000000200cf7824 */ /* 0x000fe200078e02d3 */
[----:B---3--:R-:W3:Y:S01]  /*2d40*/  LDSM.16.M88.4 R28, [R200+0x8800] ;  /* 0x00880000c81c783b */ /* 0x008ee20000000200 */
[----:B------:R-:W-:Y:S01]  /*2d50*/  IMAD.U32 R0, RZ, RZ, UR31 ;  /* 0x0000001fff007e24 */ /* 0x000fe2000f8e00ff */
[----:B------:R-:W-:Y:S02]  /*2d60*/  IMNMX R138, R2, UR8, PT ;  /* 0x00000008028a7c17 */ /* 0x000fe4000b800200 */
[----:B------:R-:W-:Y:S01]  /*2d70*/  LDSM.16.M88.4 R36, [R4+0x8000] ;  /* 0x008000000424783b */ /* 0x000fe20000000200 */
[----:B------:R-:W-:-:S03]  /*2d80*/  IMAD R0, R0, 0x20, R99 ;  /* 0x0000002000007824 */ /* 0x000fc600078e0263 */
[----:B------:R-:W5:Y:S02]  /*2d90*/  LDSM.16.M88.4 R16, [R204+0x2000] ;  /* 0x00200000cc10783b */ /* 0x000f640000000200 */
[C---:B------:R-:W-:Y:S02]  /*2da0*/  IADD3 R3, R0.reuse, 0x1, RZ ;  /* 0x0000000100037810 */ /* 0x040fe40007ffe0ff */
[----:B------:R-:W4:Y:S01]  /*2db0*/  LDSM.16.M88.4 R44, [R4+0x8800] ;  /* 0x00880000042c783b */ /* 0x000f220000000200 */
[----:B------:R-:W-:Y:S02]  /*2dc0*/  IADD3 R2, R0, 0x8, RZ ;  /* 0x0000000800027810 */ /* 0x000fe40007ffe0ff */
[C---:B------:R-:W-:Y:S01]  /*2dd0*/  ISETP.GE.AND P6, PT, R3.reuse, R136, PT ;  /* 0x000000880300720c */ /* 0x040fe20003fc6270 */
[----:B------:R-:W3:Y:S01]  /*2de0*/  LDSM.16.M88.4 R24, [R204] ;  /* 0x00000000cc18783b */ /* 0x000ee20000000200 */
[----:B------:R-:W-:Y:S02]  /*2df0*/  ISETP.GE.AND P1, PT, R3, R138, PT ;  /* 0x0000008a0300720c */ /* 0x000fe40003f26270 */
[----:B------:R-:W-:Y:S01]  /*2e00*/  ISETP.GE.AND P0, PT, R2, R136, PT ;  /* 0x000000880200720c */ /* 0x000fe20003f06270 */
[----:B------:R-:W-:Y:S01]  /*2e10*/  LDSM.16.M88.4 R32, [R209+0x8800] ;  /* 0x00880000d120783b */ /* 0x000fe20000000200 */
[----:B--2---:R-:W-:Y:S08]  /*2e20*/  HMMA.16816.F32 R52, R8, R22, RZ ;  /* 0x000000160834723c */ /* 0x004ff000000018ff */
[-C--:B-1----:R-:W-:Y:S08]  /*2e30*/  HMMA.16816.F32 R60, R12, R20.reuse, RZ ;  /* 0x000000140c3c723c */ /* 0x082ff000000018ff */
[----:B------:R-:W-:Y:S08]  /*2e40*/  HMMA.16816.F32 R56, R8, R20, RZ ;  /* 0x000000140838723c */ /* 0x000ff000000018ff */
[----:B------:R-:W-:Y:S08]  /*2e50*/  HMMA.16816.F32 R80, R12, R22, RZ ;  /* 0x000000160c50723c */ /* 0x000ff000000018ff */
[C---:B---3--:R-:W-:Y:S08]  /*2e60*/  HMMA.16816.F32 R40, R8.reuse, R28, RZ ;  /* 0x0000001c0828723c */ /* 0x048ff000000018ff */
[----:B------:R-:W-:Y:S01]  /*2e70*/  HMMA.16816.F32 R20, R8, R30, RZ ;  /* 0x0000001e0814723c */ /* 0x000fe200000018ff */
[----:B------:R-:W-:Y:S07]  /*2e80*/  LDSM.16.M88.4 R8, [R210+0x2000] ;  /* 0x00200000d208783b */ /* 0x000fee0000000200 */
[C---:B------:R-:W-:Y:S08]  /*2e90*/  HMMA.16816.F32 R48, R12.reuse, R28, RZ ;  /* 0x0000001c0c30723c */ /* 0x040ff000000018ff */
[----:B------:R-:W-:Y:S01]  /*2ea0*/  HMMA.16816.F32 R72, R12, R30, RZ ;  /* 0x0000001e0c48723c */ /* 0x000fe200000018ff */
[----:B------:R-:W1:Y:S04]  /*2eb0*/  LDSM.16.M88.4 R28, [R209+0x8000] ;  /* 0x00800000d11c783b */ /* 0x000e680000000200 */
[----:B------:R-:W2:Y:S03]  /*2ec0*/  LDSM.16.M88.4 R12, [R210] ;  /* 0x00000000d20c783b */ /* 0x000ea60000000200 */
[C---:B-----5:R-:W-:Y:S08]  /*2ed0*/  HMMA.16816.F32 R76, R16.reuse, R38, R52 ;  /* 0x00000026104c723c */ /* 0x060ff00000001834 */
[C---:B------:R-:W-:Y:S08]  /*2ee0*/  HMMA.16816.F32 R68, R16.reuse, R36, R56 ;  /* 0x000000241044723c */ /* 0x040ff00000001838 */
[C---:B----4-:R-:W-:Y:S01]  /*2ef0*/  HMMA.16816.F32 R64, R16.reuse, R44, R40 ;  /* 0x0000002c1040723c */ /* 0x050fe20000001828 */
[----:B------:R-:W-:Y:S07]  /*2f00*/  LDSM.16.M88.4 R40, [R207] ;  /* 0x00000000cf28783b */ /* 0x000fee0000000200 */
[----:B------:R-:W-:Y:S01]  /*2f10*/  HMMA.16816.F32 R56, R16, R46, R20 ;  /* 0x0000002e1038723c */ /* 0x000fe20000001814 */
[----:B------:R-:W3:Y:S07]  /*2f20*/  LDSM.16.M88.4 R20, [R208+0x2000] ;  /* 0x00200000d014783b */ /* 0x000eee0000000200 */
[C---:B------:R-:W-:Y:S08]  /*2f30*/  HMMA.16816.F32 R16, R24.reuse, R36, R60 ;  /* 0x000000241810723c */ /* 0x040ff0000000183c */
[C---:B------:R-:W-:Y:S01]  /*2f40*/  HMMA.16816.F32 R52, R24.reuse, R38, R80 ;  /* 0x000000261834723c */ /* 0x040fe20000001850 */
[----:B------:R-:W4:Y:S07]  /*2f50*/  LDSM.16.M88.4 R36, [R207+0x800] ;  /* 0x00080000cf24783b */ /* 0x000f2e0000000200 */
[C---:B------:R-:W-:Y:S08]  /*2f60*/  HMMA.16816.F32 R84, R24.reuse, R44, R48 ;  /* 0x0000002c1854723c */ /* 0x040ff00000001830 */
[----:B------:R-:W-:Y:S01]  /*2f70*/  HMMA.16816.F32 R44, R24, R46, R72 ;  /* 0x0000002e182c723c */ /* 0x000fe20000001848 */
[----:B------:R-:W5:Y:S07]  /*2f80*/  LDSM.16.M88.4 R24, [R208] ;  /* 0x00000000d018783b */ /* 0x000f6e0000000200 */
[C---:B-1----:R-:W-:Y:S08]  /*2f90*/  HMMA.16816.F32 R60, R8.reuse, R30, R76 ;  /* 0x0000001e083c723c */ /* 0x042ff0000000184c */
[C---:B------:R-:W-:Y:S08]  /*2fa0*/  HMMA.16816.F32 R48, R8.reuse, R28, R68 ;  /* 0x0000001c0830723c */ /* 0x040ff00000001844 */
[C---:B------:R-:W-:Y:S08]  /*2fb0*/  HMMA.16816.F32 R68, R8.reuse, R32, R64 ;  /* 0x000000200844723c */ /* 0x040ff00000001840 */
[----:B------:R-:W-:Y:S01]  /*2fc0*/  HMMA.16816.F32 R64, R8, R34, R56 ;  /* 0x000000220840723c */ /* 0x000fe20000001838 */
[----:B------:R-:W-:Y:S04]  /*2fd0*/  LDSM.16.M88.4 R56, [R200+0x9000] ;  /* 0x00900000c838783b */ /* 0x000fe80000000200 */
[----:B------:R-:W-:Y:S03]  /*2fe0*/  LDSM.16.M88.4 R8, [R204+0x6000] ;  /* 0x00600000cc08783b */ /* 0x000fe60000000200 */
[C---:B--2---:R-:W-:Y:S01]  /*2ff0*/  HMMA.16816.F32 R72, R12.reuse, R28, R16 ;  /* 0x0000001c0c48723c */ /* 0x044fe20000001810 */
[----:B------:R-:W1:Y:S07]  /*3000*/  LDSM.16.M88.4 R16, [R202+0x6000] ;  /* 0x00600000ca10783b */ /* 0x000e6e0000000200 */
[C---:B------:R-:W-:Y:S01]  /*3010*/  HMMA.16816.F32 R80, R12.reuse, R30, R52 ;  /* 0x0000001e0c50723c */ /* 0x040fe20000001834 */
[----:B------:R-:W2:Y:S07]  /*3020*/  LDSM.16.M88.4 R52, [R200+0x9800] ;  /* 0x00980000c834783b */ /* 0x000eae0000000200 */
[C---:B------:R-:W-:Y:S08]  /*3030*/  HMMA.16816.F32 R84, R12.reuse, R32, R84 ;  /* 0x000000200c54723c */ /* 0x040ff00000001854 */
[----:B------:R-:W-:Y:S01]  /*3040*/  HMMA.16816.F32 R32, R12, R34, R44 ;  /* 0x000000220c20723c */ /* 0x000fe2000000182c */
[----:B------:R-:W1:Y:S07]  /*3050*/  LDSM.16.M88.4 R12, [R202+0x4000] ;  /* 0x00400000ca0c783b */ /* 0x000e6e0000000200 */
[C---:B---3--:R-:W-:Y:S01]  /*3060*/  HMMA.16816.F32 R44, R20.reuse, R42, R60 ;  /* 0x0000002a142c723c */ /* 0x048fe2000000183c */
[----:B------:R-:W-:Y:S07]  /*3070*/  LDSM.16.M88.4 R60, [R4+0x9800] ;  /* 0x00980000043c783b */ /* 0x000fee0000000200 */
[C---:B------:R-:W-:Y:S01]  /*3080*/  HMMA.16816.F32 R28, R20.reuse, R40, R48 ;  /* 0x00000028141c723c */ /* 0x040fe20000001830 */
[----:B------:R3:W1:Y:S07]  /*3090*/  LDSM.16.M88.4 R48, [R4+0x9000] ;  /* 0x009000000430783b */ /* 0x00066e0000000200 */
[C---:B----4-:R-:W-:Y:S08]  /*30a0*/  HMMA.16816.F32 R76, R20.reuse, R36, R68 ;  /* 0x00000024144c723c */ /* 0x050ff00000001844 */
[----:B------:R-:W-:Y:S08]  /*30b0*/  HMMA.16816.F32 R64, R20, R38, R64 ;  /* 0x000000261440723c */ /* 0x000ff00000001840 */
[C---:B-----5:R-:W-:Y:S01]  /*30c0*/  HMMA.16816.F32 R68, R24.reuse, R40, R72 ;  /* 0x000000281844723c */ /* 0x060fe20000001848 */
[----:B---3--:R-:W3:Y:S07]  /*30d0*/  I2F R4, R3 ;  /* 0x0000000300047306 */ /* 0x008eee0000201400 */
[C---:B------:R-:W-:Y:S08]  /*30e0*/  HMMA.16816.F32 R40, R24.reuse, R42, R80 ;  /* 0x0000002a1828723c */ /* 0x040ff00000001850 */
[C---:B------:R-:W-:Y:S08]  /*30f0*/  HMMA.16816.F32 R72, R24.reuse, R36, R84 ;  /* 0x000000241848723c */ /* 0x040ff00000001854 */
[----:B------:R-:W-:Y:S01]  /*3100*/  HMMA.16816.F32 R32, R24, R38, R32 ;  /* 0x000000261820723c */ /* 0x000fe20000001820 */
[----:B------:R-:W4:Y:S07]  /*3110*/  LDSM.16.M88.4 R24, [R204+0x4000] ;  /* 0x00400000cc18783b */ /* 0x000f2e0000000200 */
[C---:B-1----:R-:W-:Y:S08]  /*3120*/  HMMA.16816.F32 R20, R16.reuse, R58, R44 ;  /* 0x0000003a1014723c */ /* 0x042ff0000000182c */
[C---:B------:R-:W-:Y:S08]  /*3130*/  HMMA.16816.F32 R28, R16.reuse, R56, R28 ;  /* 0x00000038101c723c */ /* 0x040ff0000000181c */
[C---:B--2---:R-:W-:Y:S08]  /*3140*/  HMMA.16816.F32 R36, R16.reuse, R52, R76 ;  /* 0x000000341024723c */ /* 0x044ff0000000184c */
        /* <DEDUP_REMOVED lines=8> */
[C---:B------:R-:W-:Y:S01]  /*31d0*/  HMMA.16816.F32 R76, R8.reuse, R48, R28 ;  /* 0x00000030084c723c */ /* 0x040fe2000000181c */
[----:B------:R-:W-:Y:S07]  /*31e0*/  LDSM.16.M88.4 R28, [R209+0x9800] ;  /* 0x00980000d11c783b */ /* 0x000fee0000000200 */
[C---:B------:R-:W-:Y:S01]  /*31f0*/  HMMA.16816.F32 R68, R8.reuse, R60, R36 ;  /* 0x0000003c0844723c */ /* 0x040fe20000001824 */
[----:B------:R-:W-:Y:S07]  /*3200*/  LDSM.16.M88.4 R36, [R207+0x1000] ;  /* 0x00100000cf24783b */ /* 0x000fee0000000200 */
[----:B------:R-:W-:Y:S01]  /*3210*/  HMMA.16816.F32 R56, R8, R62, R16 ;  /* 0x0000003e0838723c */ /* 0x000fe20000001810 */
[----:B------:R-:W2:Y:S04]  /*3220*/  LDSM.16.M88.4 R8, [R210+0x6000] ;  /* 0x00600000d208783b */ /* 0x000ea80000000200 */
[----:B------:R-:W5:Y:S03]  /*3230*/  LDSM.16.M88.4 R16, [R208+0x4000] ;  /* 0x00400000d010783b */ /* 0x000f660000000200 */
[C---:B----4-:R-:W-:Y:S08]  /*3240*/  HMMA.16816.F32 R44, R24.reuse, R48, R44 ;  /* 0x00000030182c723c */ /* 0x050ff0000000182c */
[C---:B------:R-:W-:Y:S08]  /*3250*/  HMMA.16816.F32 R40, R24.reuse, R50, R40 ;  /* 0x000000321828723c */ /* 0x040ff00000001828 */
[C---:B------:R-:W-:Y:S08]  /*3260*/  HMMA.16816.F32 R52, R24.reuse, R60, R64 ;  /* 0x0000003c1834723c */ /* 0x040ff00000001840 */
[----:B------:R-:W-:Y:S01]  /*3270*/  HMMA.16816.F32 R24, R24, R62, R12 ;  /* 0x0000003e1818723c */ /* 0x000fe2000000180c */
[----:B------:R-:W4:Y:S07]  /*3280*/  LDSM.16.M88.4 R12, [R208+0x6000] ;  /* 0x00600000d00c783b */ /* 0x000f2e0000000200 */
[-C--:B-1----:R-:W-:Y:S08]  /*3290*/  HMMA.16816.F32 R48, R20, R32.reuse, R44 ;  /* 0x000000201430723c */ /* 0x082ff0000000182c */
[C---:B--2---:R-:W-:Y:S08]  /*32a0*/  HMMA.16816.F32 R44, R8.reuse, R32, R76 ;  /* 0x00000020082c723c */ /* 0x044ff0000000184c */
[-C--:B------:R-:W-:Y:S08]  /*32b0*/  HMMA.16816.F32 R60, R8, R34.reuse, R72 ;  /* 0x00000022083c723c */ /* 0x080ff00000001848 */
[----:B------:R-:W-:Y:S08]  /*32c0*/  HMMA.16816.F32 R32, R20, R34, R40 ;  /* 0x000000221420723c */ /* 0x000ff00000001828 */
[C---:B------:R-:W-:Y:S08]  /*32d0*/  HMMA.16816.F32 R68, R8.reuse, R28, R68 ;  /* 0x0000001c0844723c */ /* 0x040ff00000001844 */
[----:B------:R-:W-:Y:S01]  /*32e0*/  HMMA.16816.F32 R56, R8, R30, R56 ;  /* 0x0000001e0838723c */ /* 0x000fe20000001838 */
[----:B------:R-:W1:Y:S01]  /*32f0*/  LDSM.16.M88.4 R8, [R207+0x1800] ;  /* 0x00180000cf08783b */ /* 0x000e620000000200 */
[----:B------:R-:W-:-:S06]  /*3300*/  DEPBAR.LE SB0, 0x0 ;  /* 0x000080000000791a */ /* 0x000fcc0000000000 */
[----:B-----5:R-:W-:Y:S08]  /*3310*/  HMMA.16816.F32 R48, R16, R36, R48 ;  /* 0x000000241030723c */ /* 0x020ff00000001830 */
[C---:B------:R-:W-:Y:S08]  /*3320*/  HMMA.16816.F32 R40, R20.reuse, R28, R52 ;  /* 0x0000001c1428723c */ /* 0x040ff00000001834 */
[----:B------:R-:W-:Y:S07]  /*3330*/  HMMA.16816.F32 R24, R20, R30, R24 ;  /* 0x0000001e1418723c */ /* 0x000fee0000001818 */
[C---:B------:R-:W-:Y:S01]  /*3340*/  IADD3 R21, R88.reuse, 0x8, RZ ;  /* 0x0000000858157810 */ /* 0x040fe20007ffe0ff */
[----:B----4-:R-:W-:Y:S01]  /*3350*/  HMMA.16816.F32 R44, R12, R36, R44 ;  /* 0x000000240c2c723c */ /* 0x010fe2000000182c */
[----:B------:R-:W-:-:S02]  /*3360*/  IADD3 R20, R88, 0x40, RZ ;  /* 0x0000004058147810 */ /* 0x000fc40007ffe0ff */
[----:B------:R-:W-:Y:S01]  /*3370*/  IMNMX R137, R21, UR8, PT ;  /* 0x0000000815897c17 */ /* 0x000fe2000b800200 */
[----:B---3--:R-:W-:Y:S01]  /*3380*/  FFMA.FTZ R21, R4, UR26, R51 ;  /* 0x0000001a04157c23 */ /* 0x008fe20008010033 */
[----:B------:R-:W-:Y:S01]  /*3390*/  IMNMX R139, R20, UR8, PT ;  /* 0x00000008148b7c17 */ /* 0x000fe2000b800200 */
[----:B------:R-:W-:Y:S01]  /*33a0*/  FFMA.FTZ R20, R4, UR26, R49 ;  /* 0x0000001a04147c23 */ /* 0x000fe20008010031 */
[C---:B------:R-:W-:Y:S01]  /*33b0*/  ISETP.GE.AND P5, PT, R3.reuse, R137, PT ;  /* 0x000000890300720c */ /* 0x040fe20003fa6270 */
[----:B------:R-:W-:Y:S01]  /*33c0*/  HMMA.16816.F32 R32, R16, R38, R32 ;  /* 0x000000261020723c */ /* 0x000fe20000001820 */
[----:B------:R-:W-:Y:S02]  /*33d0*/  ISETP.GE.AND P3, PT, R3, R139, PT ;  /* 0x0000008b0300720c */ /* 0x000fe40003f66270 */
[----:B------:R2:W3:Y:S01]  /*33e0*/  I2F R3, R2 ;  /* 0x0000000200037306 */ /* 0x0004e20000201400 */
[----:B------:R-:W-:Y:S01]  /*33f0*/  BAR.SYNC.DEFER_BLOCKING 0x0 ;  /* 0x0000000000007b1d */ /* 0x000fe20000010000 */
[----:B------:R-:W-:-:S02]  /*3400*/  ISETP.GE.AND P4, PT, R2, R137, PT ;  /* 0x000000890200720c */ /* 0x000fc40003f86270 */
[----:B------:R-:W-:Y:S01]  /*3410*/  ISETP.GE.AND P2, PT, R2, R139, PT ;  /* 0x0000008b0200720c */ /* 0x000fe20003f46270 */
[----:B------:R-:W-:Y:S07]  /*3420*/  HMMA.16816.F32 R36, R12, R38, R60 ;  /* 0x000000260c24723c */ /* 0x000fee000000183c */
[----:B------:R-:W-:Y:S01]  /*3430*/  FSEL R60, R20, -INF , !P6 ;  /* 0xff800000143c7808 */ /* 0x000fe20007000000 */
[----:B------:R-:W-:Y:S01]  /*3440*/  FFMA.FTZ R22, R4, UR26, R45 ;  /* 0x0000001a04167c23 */ /* 0x000fe2000801002d */
[----:B------:R-:W-:Y:S01]  /*3450*/  ISETP.GE.AND P6, PT, R2, R138, PT ;  /* 0x0000008a0200720c */ /* 0x000fe20003fc6270 */
[----:B------:R-:W-:Y:S01]  /*3460*/  FFMA.FTZ R4, R4, UR26, R47 ;  /* 0x0000001a04047c23 */ /* 0x000fe2000801002f */
[----:B--2---:R-:W-:Y:S01]  /*3470*/  IADD3 R2, R0, 0x9, RZ ;  /* 0x0000000900027810 */ /* 0x004fe20007ffe0ff */
[----:B-1----:R-:W-:Y:S01]  /*3480*/  HMMA.16816.F32 R40, R16, R8, R40 ;  /* 0x000000081028723c */ /* 0x002fe20000001828 */
[----:B------:R-:W-:-:S02]  /*3490*/  FSEL R45, R21, -INF , !P5 ;  /* 0xff800000152d7808 */ /* 0x000fc40006800000 */
[----:B------:R1:W2:Y:S01]  /*34a0*/  I2F R20, R2 ;  /* 0x0000000200147306 */ /* 0x0002a20000201400 */
[----:B---3--:R-:W-:Y:S01]  /*34b0*/  FFMA.FTZ R21, R3, UR26, R32 ;  /* 0x0000001a03157c23 */ /* 0x008fe20008010020 */
[----:B------:R-:W-:Y:S02]  /*34c0*/  FSEL R47, R22, -INF , !P3 ;  /* 0xff800000162f7808 */ /* 0x000fe40005800000 */
[----:B------:R-:W-:Y:S01]  /*34d0*/  FSEL R53, R4, -INF , !P1 ;  /* 0xff80000004357808 */ /* 0x000fe20004800000 */
[----:B------:R-:W-:Y:S01]  /*34e0*/  HMMA.16816.F32 R28, R12, R8, R68 ;  /* 0x000000080c1c723c */ /* 0x000fe20000001844 */
[----:B------:R-:W-:Y:S02]  /*34f0*/  FSEL R55, R21, -INF , !P0 ;  /* 0xff80000015377808 */ /* 0x000fe40004000000 */
[C---:B------:R-:W-:Y:S01]  /*3500*/  ISETP.GE.AND P5, PT, R2.reuse, R136, PT ;  /* 0x000000880200720c */ /* 0x040fe20003fa6270 */
[C---:B------:R-:W-:Y:S01]  /*3510*/  FFMA.FTZ R4, R3.reuse, UR26, R38 ;  /* 0x0000001a03047c23 */ /* 0x040fe20008010026 */
[C---:B------:R-:W-:Y:S01]  /*3520*/  ISETP.GE.AND P3, PT, R2.reuse, R137, PT ;  /* 0x000000890200720c */ /* 0x040fe20003f66270 */
[C---:B------:R-:W-:Y:S01]  /*3530*/  FFMA.FTZ R21, R3.reuse, UR26, R36 ;  /* 0x0000001a03157c23 */ /* 0x040fe20008010024 */
[C---:B------:R-:W-:Y:S01]  /*3540*/  ISETP.GE.AND P1, PT, R2.reuse, R139, PT ;  /* 0x0000008b0200720c */ /* 0x040fe20003f26270 */
[----:B------:R-:W-:Y:S01]  /*3550*/  FFMA.FTZ R9, R3, UR26, R34 ;  /* 0x0000001a03097c23 */ /* 0x000fe20008010022 */
[----:B------:R-:W-:Y:S01]  /*3560*/  ISETP.GE.AND P0, PT, R2, R138, PT ;  /* 0x0000008a0200720c */ /* 0x000fe20003f06270 */
[----:B------:R-:W-:Y:S01]  /*3570*/  HMMA.16816.F32 R24, R16, R10, R24 ;  /* 0x0000000a1018723c */ /* 0x000fe20000001818 */
[----:B-1----:R-:W-:-:S02]  /*3580*/  IADD3 R2, R0, 0x10, RZ ;  /* 0x0000001000027810 */ /* 0x002fc40007ffe0ff */
[----:B------:R-:W-:Y:S01]  /*3590*/  FSEL R32, R9, -INF , !P4 ;  /* 0xff80000009207808 */ /* 0x000fe20006000000 */
[----:B--2---:R-:W-:Y:S01]  /*35a0*/  FFMA.FTZ R9, R20, UR26, R33 ;  /* 0x0000001a14097c23 */ /* 0x004fe20008010021 */
[----:B------:R1:W2:Y:S01]  /*35b0*/  I2F R8, R2 ;  /* 0x0000000200087306 */ /* 0x0002a20000201400 */
[----:B------:R-:W-:Y:S01]  /*35c0*/  IADD3 R3, R0, 0x11, RZ ;  /* 0x0000001100037810 */ /* 0x000fe20007ffe0ff */
[----:B------:R-:W-:Y:S01]  /*35d0*/  FFMA.FTZ R16, R20, UR26, R37 ;  /* 0x0000001a14107c23 */ /* 0x000fe20008010025 */
[----:B------:R-:W-:Y:S02]  /*35e0*/  FSEL R52, R4, -INF , !P6 ;  /* 0xff80000004347808 */ /* 0x000fe40007000000 */
[----:B------:R-:W-:Y:S01]  /*35f0*/  FSEL R54, R9, -INF , !P5 ;  /* 0xff80000009367808 */ /* 0x000fe20006800000 */
[----:B------:R-:W-:Y:S01]  /*3600*/  FFMA.FTZ R9, R20, UR26, R35 ;  /* 0x0000001a14097c23 */ /* 0x000fe20008010023 */
[----:B------:R-:W-:Y:S01]  /*3610*/  FSEL R36, R21, -INF , !P2 ;  /* 0xff80000015247808 */ /* 0x000fe20005000000 */
[----:B------:R-:W3:Y:S01]  /*3620*/  I2F R4, R3 ;  /* 0x0000000300047306 */ /* 0x000ee20000201400 */
[----:B------:R-:W-:-:S02]  /*3630*/  ISETP.GE.AND P4, PT, R2, R136, PT ;  /* 0x000000880200720c */ /* 0x000fc40003f86270 */
[C---:B------:R-:W-:Y:S02]  /*3640*/  ISETP.GE.AND P2, PT, R2.reuse, R137, PT ;  /* 0x000000890200720c */ /* 0x040fe40003f46270 */
[C---:B------:R-:W-:Y:S02]  /*3650*/  ISETP.GE.AND P6, PT, R2.reuse, R139, PT ;  /* 0x0000008b0200720c */ /* 0x040fe40003fc6270 */
[----:B------:R-:W-:Y:S01]  /*3660*/  ISETP.GE.AND P5, PT, R2, R138, PT ;  /* 0x0000008a0200720c */ /* 0x000fe20003fa6270 */
[----:B-1----:R-:W-:Y:S01]  /*3670*/  FFMA.FTZ R2, R20, UR26, R39 ;  /* 0x0000001a14027c23 */ /* 0x002fe20008010027 */
[----:B------:R-:W-:Y:S01]  /*3680*/  FSEL R22, R9, -INF , !P3 ;  /* 0xff80000009167808 */ /* 0x000fe20005800000 */
[----:B--2---:R-:W-:Y:S01]  /*3690*/  FFMA.FTZ R9, R8, UR26, R40 ;  /* 0x0000001a08097c23 */ /* 0x004fe20008010028 */
[----:B------:R-:W-:Y:S02]  /*36a0*/  FSEL R34, R16, -INF , !P1 ;  /* 0xff80000010227808 */ /* 0x000fe40004800000 */
[----:B------:R-:W-:Y:S01]  /*36b0*/  FSEL R49, R2, -INF , !P0 ;  /* 0xff80000002317808 */ /* 0x000fe20004000000 */
[----:B------:R-:W-:Y:S01]  /*36c0*/  HMMA.16816.F32 R16, R12, R10, R56 ;  /* 0x0000000a0c10723c */ /* 0x000fe20000001838 */
[----:B------:R-:W-:-:S02]  /*36d0*/  IADD3 R2, R0, 0x18, RZ ;  /* 0x0000001800027810 */ /* 0x000fc40007ffe0ff */
[----:B------:R-:W-:Y:S01]  /*36e0*/  FSEL R51, R9, -INF , !P4 ;  /* 0xff80000009337808 */ /* 0x000fe20006000000 */
[----:B---3--:R-:W-:Y:S01]  /*36f0*/  FFMA.FTZ R9, R4, UR26, R41 ;  /* 0x0000001a04097c23 */ /* 0x008fe20008010029 */
[C---:B------:R-:W-:Y:S02]  /*3700*/  ISETP.GE.AND P3, PT, R3.reuse, R136, PT ;  /* 0x000000880300720c */ /* 0x040fe40003f66270 */
[C---:B------:R-:W-:Y:S01]  /*3710*/  ISETP.GE.AND P1, PT, R3.reuse, R137, PT ;  /* 0x000000890300720c */ /* 0x040fe20003f26270 */
[C---:B------:R-:W-:Y:S01]  /*3720*/  FFMA.FTZ R11, R8.reuse, UR26, R42 ;  /* 0x0000001a080b7c23 */ /* 0x040fe2000801002a */
[C---:B------:R-:W-:Y:S01]  /*3730*/  ISETP.GE.AND P0, PT, R3.reuse, R139, PT ;  /* 0x0000008b0300720c */ /* 0x040fe20003f06270 */
[C---:B------:R-:W-:Y:S01]  /*3740*/  FFMA.FTZ R10, R8.reuse, UR26, R28 ;  /* 0x0000001a080a7c23 */ /* 0x040fe2000801001c */
[----:B------:R-:W-:Y:S01]  /*3750*/  ISETP.GE.AND P4, PT, R3, R138, PT ;  /* 0x0000008a0300720c */ /* 0x000fe20003f86270 */
[----:B------:R-:W-:Y:S01]  /*3760*/  FFMA.FTZ R8, R8, UR26, R30 ;  /* 0x0000001a08087c23 */ /* 0x000fe2000801001e */
[----:B------:R1:W2:Y:S01]  /*3770*/  I2F R3, R2 ;  /* 0x0000000200037306 */ /* 0x0002a20000201400 */
[----:B------:R-:W-:Y:S01]  /*3780*/  FSEL R21, R11, -INF , !P2 ;  /* 0xff8000000b157808 */ /* 0x000fe20005000000 */
[----:B------:R-:W-:Y:S01]  /*3790*/  FFMA.FTZ R12, R4, UR26, R43 ;  /* 0x0000001a040c7c23 */ /* 0x000fe2000801002b */
[----:B------:R-:W-:-:S02]  /*37a0*/  FSEL R30, R10, -INF , !P6 ;  /* 0xff8000000a1e7808 */ /* 0x000fc40007000000 */
[----:B------:R-:W-:Y:S01]  /*37b0*/  FSEL R40, R8, -INF , !P5 ;  /* 0xff80000008287808 */ /* 0x000fe20006800000 */
[----:B------:R-:W-:Y:S01]  /*37c0*/  FFMA.FTZ R8, R4, UR26, R31 ;  /* 0x0000001a04087c23 */ /* 0x000fe2000801001f */
[----:B------:R-:W-:Y:S02]  /*37d0*/  FSEL R41, R9, -INF , !P3 ;  /* 0xff80000009297808 */ /* 0x000fe40005800000 */
[C---:B------:R-:W-:Y:S02]  /*37e0*/  ISETP.GE.AND P2, PT, R2.reuse, R136, PT ;  /* 0x000000880200720c */ /* 0x040fe40003f46270 */
[C---:B------:R-:W-:Y:S02]  /*37f0*/  ISETP.GE.AND P6, PT, R2.reuse, R137, PT ;  /* 0x000000890200720c */ /* 0x040fe40003fc6270 */
[C---:B------:R-:W-:Y:S02]  /*3800*/  ISETP.GE.AND P5, PT, R2.reuse, R139, PT ;  /* 0x0000008b0200720c */ /* 0x040fe40003fa6270 */
[----:B------:R-:W-:Y:S01]  /*3810*/  ISETP.GE.AND P3, PT, R2, R138, PT ;  /* 0x0000008a0200720c */ /* 0x000fe20003f66270 */
[----:B-1----:R-:W-:Y:S01]  /*3820*/  FFMA.FTZ R2, R4, UR26, R29 ;  /* 0x0000001a04027c23 */ /* 0x002fe2000801001d */
[----:B------:R-:W-:Y:S01]  /*3830*/  FSEL R20, R12, -INF , !P1 ;  /* 0xff8000000c147808 */ /* 0x000fe20004800000 */
[----:B------:R-:W1:Y:S01]  /*3840*/  I2F R4, R0 ;  /* 0x0000000000047306 */ /* 0x000e620000201400 */
[----:B------:R-:W-:Y:S01]  /*3850*/  FSEL R38, R8, -INF , !P4 ;  /* 0xff80000008267808 */ /* 0x000fe20006000000 */
[C---:B--2---:R-:W-:Y:S01]  /*3860*/  FFMA.FTZ R9, R3.reuse, UR26, R26 ;  /* 0x0000001a03097c23 */ /* 0x044fe2000801001a */
[----:B------:R-:W-:Y:S01]  /*3870*/  FSEL R28, R2, -INF , !P0 ;  /* 0xff800000021c7808 */ /* 0x000fe20004000000 */
[C---:B------:R-:W-:Y:S01]  /*3880*/  FFMA.FTZ R2, R3.reuse, UR26, R24 ;  /* 0x0000001a03027c23 */ /* 0x040fe20008010018 */
[C---:B------:R-:W-:Y:S01]  /*3890*/  ISETP.GE.AND P1, PT, R0.reuse, R136, PT ;  /* 0x000000880000720c */ /* 0x040fe20003f26270 */
[C---:B------:R-:W-:Y:S01]  /*38a0*/  FFMA.FTZ R8, R3.reuse, UR26, R16 ;  /* 0x0000001a03087c23 */ /* 0x040fe20008010010 */
[----:B------:R-:W-:Y:S01]  /*38b0*/  ISETP.GE.AND P0, PT, R0, R137, PT ;  /* 0x000000890000720c */ /* 0x000fe20003f06270 */
[----:B------:R-:W-:Y:S01]  /*38c0*/  FFMA.FTZ R3, R3, UR26, R18 ;  /* 0x0000001a03037c23 */ /* 0x000fe20008010012 */
[----:B------:R-:W-:-:S02]  /*38d0*/  FSEL R39, R2, -INF , !P2 ;  /* 0xff80000002277808 */ /* 0x000fc40005000000 */
[C---:B------:R-:W-:Y:S02]  /*38e0*/  ISETP.GE.AND P4, PT, R0.reuse, R139, PT ;  /* 0x0000008b0000720c */ /* 0x040fe40003f86270 */
[----:B------:R-:W-:Y:S02]  /*38f0*/  ISETP.GE.AND P2, PT, R0, R138, PT ;  /* 0x0000008a0000720c */ /* 0x000fe40003f46270 */
[----:B------:R-:W-:Y:S01]  /*3900*/  FSEL R37, R3, -INF , !P3 ;  /* 0xff80000003257808 */ /* 0x000fe20005800000 */
[----:B-1----:R-:W-:Y:S01]  /*3910*/  FFMA.FTZ R10, R4, UR26, R50 ;  /* 0x0000001a040a7c23 */ /* 0x002fe20008010032 */
[----:B------:R-:W-:Y:S01]  /*3920*/  IADD3 R0, R0, 0x19, RZ ;  /* 0x0000001900007810 */ /* 0x000fe20007ffe0ff */
[C---:B------:R-:W-:Y:S01]  /*3930*/  FFMA.FTZ R3, R4.reuse, UR26, R48 ;  /* 0x0000001a04037c23 */ /* 0x040fe20008010030 */
[----:B------:R-:W-:Y:S01]  /*3940*/  FSEL R26, R9, -INF , !P6 ;  /* 0xff800000091a7808 */ /* 0x000fe20007000000 */
[----:B------:R-:W-:Y:S01]  /*3950*/  FFMA.FTZ R9, R4, UR26, R44 ;  /* 0x0000001a04097c23 */ /* 0x000fe2000801002c */
[----:B------:R-:W1:Y:S01]  /*3960*/  I2F R2, R0 ;  /* 0x0000000000027306 */ /* 0x000e620000201400 */
[----:B------:R-:W-:Y:S01]  /*3970*/  FSEL R14, R10, -INF , !P0 ;  /* 0xff8000000a0e7808 */ /* 0x000fe20004000000 */
[----:B------:R-:W-:Y:S01]  /*3980*/  FFMA.FTZ R4, R4, UR26, R46 ;  /* 0x0000001a04047c23 */ /* 0x000fe2000801002e */
[----:B------:R-:W-:-:S02]  /*3990*/  PLOP3.LUT P0, PT, PT, PT, UP0, 0x80, 0x0 ;  /* 0x000000000000781c */ /* 0x000fc40003f0f008 */
[----:B------:R-:W-:Y:S02]  /*39a0*/  FSEL R23, R8, -INF , !P5 ;  /* 0xff80000008177808 */ /* 0x000fe40006800000 */
[----:B------:R-:W-:Y:S02]  /*39b0*/  FSEL R31, R3, -INF , !P1 ;  /* 0xff800000031f7808 */ /* 0x000fe40004800000 */
[C---:B------:R-:W-:Y:S02]  /*39c0*/  ISETP.GE.AND P6, PT, R0.reuse, R136, PT ;  /* 0x000000880000720c */ /* 0x040fe40003fc6270 */
[C---:B------:R-:W-:Y:S02]  /*39d0*/  ISETP.GE.AND P5, PT, R0.reuse, R137, PT ;  /* 0x000000890000720c */ /* 0x040fe40003fa6270 */
[C---:B------:R-:W-:Y:S02]  /*39e0*/  ISETP.GE.AND P3, PT, R0.reuse, R139, PT ;  /* 0x0000008b0000720c */ /* 0x040fe40003f66270 */
[----:B------:R-:W-:Y:S01]  /*39f0*/  ISETP.GE.AND P1, PT, R0, R138, PT ;  /* 0x0000008a0000720c */ /* 0x000fe20003f26270 */
[C---:B-1----:R-:W-:Y:S01]  /*3a00*/  FFMA.FTZ R8, R2.reuse, UR26, R25 ;  /* 0x0000001a02087c23 */ /* 0x042fe20008010019 */
[----:B------:R-:W-:Y:S01]  /*3a10*/  FSEL R15, R9, -INF , !P4 ;  /* 0xff800000090f7808 */ /* 0x000fe20006000000 */
[----:B------:R-:W-:Y:S01]  /*3a20*/  FFMA.FTZ R3, R2, UR26, R27 ;  /* 0x0000001a02037c23 */ /* 0x000fe2000801001b */
[----:B------:R-:W-:Y:S01]  /*3a30*/  FSEL R24, R4, -INF , !P2 ;  /* 0xff80000004187808 */ /* 0x000fe20005000000 */
[----:B------:R-:W-:Y:S01]  /*3a40*/  FFMA.FTZ R0, R2, UR26, R17 ;  /* 0x0000001a02007c23 */ /* 0x000fe20008010011 */
[----:B------:R-:W-:Y:S01]  /*3a50*/  FSEL R29, R8, -INF , !P6 ;  /* 0xff800000081d7808 */ /* 0x000fe20007000000 */
[----:B------:R-:W-:Y:S01]  /*3a60*/  FFMA.FTZ R2, R2, UR26, R19 ;  /* 0x0000001a02027c23 */ /* 0x000fe20008010013 */
        /* <DEDUP_REMOVED lines=45> */
.L_x_1257:
[----:B------:R-:W-:Y:S05]  /*3d40*/  BSYNC B0 ;  /* 0x0000000000007941 */ /* 0x000fea0003800000 */
.L_x_1256:
[----:B------:R-:W0:Y:S02]  /*3d50*/  LDGDEPBAR ;  /* 0x00000000000079af */ /* 0x000e240000000000 */
.L_x_1255:
[----:B------:R-:W-:Y:S01]  /*3d60*/  FMNMX.FTZ R0, R14, R45, !PT ;  /* 0x0000002d0e007209 */ /* 0x000fe20007810000 */
[----:B------:R-:W-:Y:S01]  /*3d70*/  IMAD.WIDE.U32 R18, R97, -0x326172a9, RZ ;  /* 0xcd9e8d5761127825 */ /* 0x000fe200078e00ff */
[----:B--2---:R-:W-:Y:S01]  /*3d80*/  FMNMX.FTZ R2, R15, R47, !PT ;  /* 0x0000002f0f027209 */ /* 0x004fe20007810000 */
[----:B------:R-:W-:Y:S01]  /*3d90*/  ULOP3.LUT UR6, UR31, UR33, URZ, 0x3c, !UPT ;  /* 0x000000211f067292 */ /* 0x000fe2000f8e3c3f */
[----:B------:R-:W-:Y:S01]  /*3da0*/  FMNMX.FTZ R0, R32, R0, !PT ;  /* 0x0000000020007209 */ /* 0x000fe20007810000 */
[----:B------:R-:W-:Y:S01]  /*3db0*/  IMAD.WIDE.U32 R246, R98, -0x2daee0ad, RZ ;  /* 0xd2511f5362f67825 */ /* 0x000fe200078e00ff */
[----:B------:R-:W-:Y:S01]  /*3dc0*/  FMNMX.FTZ R2, R36, R2, !PT ;  /* 0x0000000224027209 */ /* 0x000fe20007810000 */
[----:B------:R-:W-:Y:S01]  /*3dd0*/  UIADD3 UR35, UR33, -0x4498517b, URZ ;  /* 0xbb67ae8521237890 */ /* 0x000fe2000fffe03f */
        /* <DEDUP_REMOVED lines=19> */
[----:B------:R-:W-:Y:S01]  /*3f10*/  IMAD.SHL.U32 R201, R7, 0x2, RZ ;  /* 0x0000000207c97824 */ /* 0x000fe200078e00ff */
[----:B------:R-:W-:Y:S01]  /*3f20*/  FMNMX.FTZ R2, R31, R60, !PT ;  /* 0x0000003c1f027209 */ /* 0x000fe20007810000 */
[----:B------:R-:W2:Y:S01]  /*3f30*/  SHFL.BFLY PT, R134, R0, 0x2, 0x1f ;  /* 0x0c401f0000867f89 */ /* 0x000ea200000e0000 */
[----:B-1----:R-:W-:Y:S01]  /*3f40*/  LOP3.LUT R11, R91, UR32, RZ, 0x3c, !PT ;  /* 0x000000205b0b7c12 */ /* 0x002fe2000f8e3cff */
[--C-:B------:R-:W-:Y:S01]  /*3f50*/  IMAD R203, R5, 0x2, R201.reuse ;  /* 0x0000000205cb7824 */ /* 0x100fe200078e02c9 */
[----:B------:R-:W-:Y:S01]  /*3f60*/  FMNMX.FTZ R2, R55, R2, !PT ;  /* 0x0000000237027209 */ /* 0x000fe20007810000 */
[----:B------:R-:W1:Y:S01]  /*3f70*/  SHFL.BFLY PT, R4, R133, 0x2, 0x1f ;  /* 0x0c401f0085047f89 */ /* 0x000e6200000e0000 */
[----:B------:R-:W-:Y:S01]  /*3f80*/  IMAD R206, R6, 0x2, R201 ;  /* 0x0000000206ce7824 */ /* 0x000fe200078e02c9 */
[----:B------:R-:W-:Y:S01]  /*3f90*/  ULEA UR34, UR30, UR34, 0x5 ;  /* 0x000000221e227291 */ /* 0x000fe2000f8e283f */
[----:B------:R-:W-:Y:S01]  /*3fa0*/  FMNMX.FTZ R2, R54, R2, !PT ;  /* 0x0000000236027209 */ /* 0x000fe20007810000 */
[----:B------:R-:W-:Y:S01]  /*3fb0*/  STL [R1+0xd4], R11 ;  /* 0x0000d40b01007387 */ /* 0x000fe20000100800 */
[----:B------:R-:W-:Y:S01]  /*3fc0*/  IMAD R205, R6, 0x2, R203 ;  /* 0x0000000206cd7824 */ /* 0x000fe200078e02cb */
[----:B------:R-:W-:Y:S01]  /*3fd0*/  UIADD3 UR36, UR34, -0x20, URZ ;  /* 0xffffffe022247890 */ /* 0x000fe2000fffe03f */
[----:B------:R-:W-:Y:S01]  /*3fe0*/  FMNMX.FTZ R2, R51, R2, !PT ;  /* 0x0000000233027209 */ /* 0x000fe20007810000 */
[----:B------:R-:W-:Y:S02]  /*3ff0*/  LDSM.16.MT88.4 R140, [R203+0xa000] ;  /* 0x00a00000cb8c783b */ /* 0x000fe40000004200 */
[----:B------:R-:W-:Y:S01]  /*4000*/  USHF.R.S32.HI UR34, URZ, 0x1f, UR36 ;  /* 0x0000001f3f227899 */ /* 0x000fe20008011424 */
[----:B------:R-:W-:Y:S01]  /*4010*/  FMNMX.FTZ R2, R41, R2, !PT ;  /* 0x0000000229027209 */ /* 0x000fe20007810000 */
[----:B------:R-:W-:Y:S03]  /*4020*/  LDSM.16.MT88.4 R176, [R203+0xa800] ;  /* 0x00a80000cbb0783b */ /* 0x000fe60000004200 */
[----:B------:R-:W-:Y:S01]  /*4030*/  FMNMX.FTZ R2, R39, R2, !PT ;  /* 0x0000000227027209 */ /* 0x000fe20007810000 */
[----:B------:R-:W-:Y:S01]  /*4040*/  LDSM.16.MT88.4 R148, [R201+0xa000] ;  /* 0x00a00000c994783b */ /* 0x000fe20000004200 */
[----:B--2---:R-:W-:-:S03]  /*4050*/  FMNMX.FTZ R134, R134, R0, !PT ;  /* 0x0000000086867209 */ /* 0x004fc60007810000 */
[----:B------:R-:W-:Y:S01]  /*4060*/  LDSM.16.MT88.4 R188, [R206+0xa000] ;  /* 0x00a00000cebc783b */ /* 0x000fe20000004200 */
[----:B------:R-:W-:Y:S02]  /*4070*/  FMNMX.FTZ R0, R24, R53, !PT ;  /* 0x0000003518007209 */ /* 0x000fe40007810000 */
[----:B-1----:R-:W-:Y:S01]  /*4080*/  FMNMX.FTZ R133, R4, R133, !PT ;  /* 0x0000008504857209 */ /* 0x002fe20007810000 */
[----:B------:R-:W1:Y:S01]  /*4090*/  SHFL.BFLY PT, R3, R134, 0x1, 0x1f ;  /* 0x0c201f0086037f89 */ /* 0x000e6200000e0000 */
[----:B------:R-:W-:-:S03]  /*40a0*/  FMNMX.FTZ R0, R52, R0, !PT ;  /* 0x0000000034007209 */ /* 0x000fc60007810000 */
[----:B------:R-:W2:Y:S01]  /*40b0*/  SHFL.BFLY PT, R8, R133, 0x1, 0x1f ;  /* 0x0c201f0085087f89 */ /* 0x000ea200000e0000 */
[----:B------:R-:W-:-:S03]  /*40c0*/  FMNMX.FTZ R0, R49, R0, !PT ;  /* 0x0000000031007209 */ /* 0x000fc60007810000 */
[----:B------:R-:W-:Y:S01]  /*40d0*/  LDSM.16.MT88.4 R184, [R206+0xa800] ;  /* 0x00a80000ceb8783b */ /* 0x000fe20000004200 */
[----:B------:R-:W-:-:S03]  /*40e0*/  FMNMX.FTZ R0, R40, R0, !PT ;  /* 0x0000000028007209 */ /* 0x000fc60007810000 */
[----:B------:R-:W-:Y:S01]  /*40f0*/  LDSM.16.MT88.4 R180, [R205+0xa000] ;  /* 0x00a00000cdb4783b */ /* 0x000fe20000004200 */
[----:B------:R-:W-:-:S03]  /*4100*/  FMNMX.FTZ R0, R38, R0, !PT ;  /* 0x0000000026007209 */ /* 0x000fc60007810000 */
[----:B------:R-:W-:Y:S01]  /*4110*/  LDSM.16.MT88.4 R172, [R201+0xb000] ;  /* 0x00b00000c9ac783b */ /* 0x000fe20000004200 */
[----:B------:R-:W-:-:S03]  /*4120*/  FMNMX.FTZ R0, R37, R0, !PT ;  /* 0x0000000025007209 */ /* 0x000fc60007810000 */
[----:B------:R-:W-:Y:S01]  /*4130*/  LDSM.16.MT88.4 R112, [R206+0xb800] ;  /* 0x00b80000ce70783b */ /* 0x000fe20000004200 */
[----:B------:R-:W-:Y:S02]  /*4140*/  FMNMX.FTZ R0, R27, R0, !PT ;  /* 0x000000001b007209 */ /* 0x000fe40007810000 */
[----:B-1----:R-:W-:Y:S01]  /*4150*/  FMNMX.FTZ R134, R134, R3, !PT ;  /* 0x0000000386867209 */ /* 0x002fe20007810000 */
[----:B------:R-:W-:Y:S01]  /*4160*/  LDSM.16.MT88.4 R80, [R201+0xb800] ;  /* 0x00b80000c950783b */ /* 0x000fe20000004200 */
[----:B------:R-:W-:Y:S02]  /*4170*/  FMNMX.FTZ R3, R29, R2, !PT ;  /* 0x000000021d037209 */ /* 0x000fe40007810000 */
[C---:B------:R-:W-:Y:S01]  /*4180*/  FSETP.NEU.FTZ.AND P1, PT, R134.reuse, -INF , PT ;  /* 0xff8000008600780b */ /* 0x040fe20003f3d000 */
[----:B------:R-:W1:Y:S01]  /*4190*/  SHFL.BFLY PT, R10, R0, 0x2, 0x1f ;  /* 0x0c401f00000a7f89 */ /* 0x000e6200000e0000 */
[----:B------:R-:W-:Y:S01]  /*41a0*/  FMUL.FTZ R2, R134, c[0x0][0x23c] ;  /* 0x00008f0086027a20 */ /* 0x000fe20000410000 */
[----:B--2---:R-:W-:-:S02]  /*41b0*/  FMNMX.FTZ R133, R133, R8, !PT ;  /* 0x0000000885857209 */ /* 0x004fc40007810000 */
[----:B------:R-:W2:Y:S01]  /*41c0*/  SHFL.BFLY PT, R9, R3, 0x2, 0x1f ;  /* 0x0c401f0003097f89 */ /* 0x000ea200000e0000 */
[----:B------:R-:W-:Y:S01]  /*41d0*/  LOP3.LUT R8, R247, UR6, RZ, 0x3c, !PT ;  /* 0x00000006f7087c12 */ /* 0x000fe2000f8e3cff */
[----:B------:R-:W-:Y:S01]  /*41e0*/  UIADD3 UR6, UR33, -0x56f99767, URZ ;  /* 0xa906689921067890 */ /* 0x000fe2000fffe03f */
[----:B------:R-:W-:Y:S02]  /*41f0*/  FSEL R2, R2, RZ, P1 ;  /* 0x000000ff02027208 */ /* 0x000fe40000800000 */
[----:B------:R-:W-:Y:S01]  /*4200*/  FSETP.NEU.FTZ.AND P1, PT, R133, -INF , PT ;  /* 0xff8000008500780b */ /* 0x000fe20003f3d000 */
[----:B------:R-:W-:-:S04]  /*4210*/  IMAD.WIDE.U32 R62, R8, -0x326172a9, RZ ;  /* 0xcd9e8d57083e7825 */ /* 0x000fc800078e00ff */
[--C-:B------:R-:W-:Y:S02]  /*4220*/  FFMA.FTZ R4, R14, c[0x0][0x23c], -R2.reuse ;  /* 0x00008f000e047a23 */ /* 0x100fe40000010802 */
[--C-:B------:R-:W-:Y:S02]  /*4230*/  FFMA.FTZ R42, R26, c[0x0][0x23c], -R2.reuse ;  /* 0x00008f001a2a7a23 */ /* 0x100fe40000010802 */
[----:B------:R3:W-:Y:S01]  /*4240*/  MUFU.EX2 R107, R4 ;  /* 0x00000004006b7308 */ /* 0x0007e20000000800 */
[--C-:B------:R-:W-:Y:S01]  /*4250*/  FFMA.FTZ R43, R25, c[0x0][0x23c], -R2.reuse ;  /* 0x00008f00192b7a23 */ /* 0x100fe20000010802 */
[----:B-1----:R-:W-:Y:S01]  /*4260*/  FMNMX.FTZ R132, R10, R0, !PT ;  /* 0x000000000a847209 */ /* 0x002fe20007810000 */
[----:B------:R-:W-:-:S05]  /*4270*/  FFMA.FTZ R0, R22, c[0x0][0x23c], -R2 ;  /* 0x00008f0016007a23 */ /* 0x000fca0000010802 */
[----:B------:R-:W-:Y:S01]  /*4280*/  MUFU.EX2 R252, R42 ;  /* 0x0000002a00fc7308 */ /* 0x000fe20000000800 */
[----:B--2---:R-:W-:Y:S01]  /*4290*/  FMNMX.FTZ R135, R3, R9, !PT ;  /* 0x0000000903877209 */ /* 0x004fe20007810000 */
[----:B------:R-:W1:Y:S01]  /*42a0*/  SHFL.BFLY PT, R14, R132, 0x1, 0x1f ;  /* 0x0c201f00840e7f89 */ /* 0x000e6200000e0000 */
[----:B------:R-:W-:Y:S02]  /*42b0*/  IADD3 R9, R97, 0x4, RZ ;  /* 0x0000000461097810 */ /* 0x000fe40007ffe0ff */
[----:B------:R-:W-:-:S03]  /*42c0*/  LOP3.LUT R3, R19, R11, RZ, 0x3c, !PT ;  /* 0x0000000b13037212 */ /* 0x000fc600078e3cff */
[----:B------:R2:W-:Y:S01]  /*42d0*/  MUFU.EX2 R167, R0 ;  /* 0x0000000000a77308 */ /* 0x0005e20000000800 */
[----:B---3--:R-:W-:Y:S01]  /*42e0*/  FFMA.FTZ R4, R45, c[0x0][0x23c], -R2 ;  /* 0x00008f002d047a23 */ /* 0x008fe20000010802 */
[----:B------:R3:W-:Y:S01]  /*42f0*/  STL [R1+0xd0], R9 ;  /* 0x0000d00901007387 */ /* 0x0007e20000100800 */
[----:B------:R-:W-:-:S03]  /*4300*/  IMAD.WIDE.U32 R58, R9, -0x326172a9, RZ ;  /* 0xcd9e8d57093a7825 */ /* 0x000fc600078e00ff */
[----:B------:R4:W-:Y:S01]  /*4310*/  STL.64 [R1+0xf8], R18 ;  /* 0x0000f81201007387 */ /* 0x0009e20000100a00 */
[----:B------:R-:W-:Y:S01]  /*4320*/  IMAD.WIDE.U32 R74, R3, -0x2daee0ad, RZ ;  /* 0xd2511f53034a7825 */ /* 0x000fe200078e00ff */
[----:B------:R5:W-:Y:S01]  /*4330*/  MUFU.EX2 R106, R4 ;  /* 0x00000004006a7308 */ /* 0x000be20000000800 */
[----:B------:R-:W-:Y:S02]  /*4340*/  LOP3.LUT R3, R59, R11, RZ, 0x3c, !PT ;  /* 0x0000000b3b037212 */ /* 0x000fe400078e3cff */
[----:B------:R-:W-:Y:S01]  /*4350*/  IMAD.WIDE.U32 R12, R9, -0x326172a9, RZ ;  /* 0xcd9e8d57090c7825 */ /* 0x000fe200078e00ff */
[----:B------:R-:W-:-:S03]  /*4360*/  LOP3.LUT R8, R75, UR35, R246, 0x96, !PT ;  /* 0x000000234b087c12 */ /* 0x000fc6000f8e96f6 */
[----:B------:R-:W-:Y:S01]  /*4370*/  IMAD.WIDE.U32 R56, R3, -0x2daee0ad, RZ ;  /* 0xd2511f5303387825 */ /* 0x000fe200078e00ff */
[----:B------:R-:W-:Y:S01]  /*4380*/  LOP3.LUT R3, R63, UR14, R18, 0x96, !PT ;  /* 0x0000000e3f037c12 */ /* 0x000fe2000f8e9612 */
[----:B------:R4:W-:Y:S01]  /*4390*/  STL.64 [R1+0xc8], R12 ;  /* 0x0000c80c01007387 */ /* 0x0009e20000100a00 */
[----:B------:R-:W-:Y:S01]  /*43a0*/  LOP3.LUT R10, R13, R11, RZ, 0x3c, !PT ;  /* 0x0000000b0d0a7212 */ /* 0x000fe200078e3cff */
[----:B--2---:R-:W-:Y:S01]  /*43b0*/  FFMA.FTZ R0, R21, c[0x0][0x23c], -R2 ;  /* 0x00008f0015007a23 */ /* 0x004fe20000010802 */
[----:B-1----:R-:W-:Y:S01]  /*43c0*/  FMNMX.FTZ R132, R132, R14, !PT ;  /* 0x0000000e84847209 */ /* 0x002fe20007810000 */
[----:B------:R-:W-:Y:S01]  /*43d0*/  IMAD.WIDE.U32 R242, R8, -0x326172a9, RZ ;  /* 0xcd9e8d5708f27825 */ /* 0x000fe200078e00ff */
[----:B------:R-:W-:Y:S01]  /*43e0*/  LOP3.LUT R8, R57, UR35, R246, 0x96, !PT ;  /* 0x0000002339087c12 */ /* 0x000fe2000f8e96f6 */
[----:B------:R1:W-:Y:S01]  /*43f0*/  MUFU.EX2 R68, R0 ;  /* 0x0000000000447308 */ /* 0x0003e20000000800 */
[----:B------:R-:W-:Y:S01]  /*4400*/  STL.64 [R1+0x10], R74 ;  /* 0x0000104a01007387 */ /* 0x000fe20000100a00 */
[----:B-----5:R-:W-:-:S02]  /*4410*/  FFMA.FTZ R4, R32, c[0x0][0x23c], -R2 ;  /* 0x00008f0020047a23 */ /* 0x020fc40000010802 */
[----:B------:R-:W-:Y:S01]  /*4420*/  IMAD.WIDE.U32 R32, R3, -0x2daee0ad, RZ ;  /* 0xd2511f5303207825 */ /* 0x000fe200078e00ff */
[----:B------:R-:W-:Y:S02]  /*4430*/  LOP3.LUT R3, R243, UR13, R62, 0x96, !PT ;  /* 0x0000000df3037c12 */ /* 0x000fe4000f8e963e */
[----:B---3--:R-:W-:Y:S01]  /*4440*/  LOP3.LUT R9, R63, UR14, R12, 0x96, !PT ;  /* 0x0000000e3f097c12 */ /* 0x008fe2000f8e960c */
[----:B------:R2:W-:Y:S02]  /*4450*/  MUFU.EX2 R118, R4 ;  /* 0x0000000400767308 */ /* 0x0005e40000000800 */
[----:B------:R-:W-:-:S05]  /*4460*/  IMAD.WIDE.U32 R44, R3, -0x2daee0ad, RZ ;  /* 0xd2511f53032c7825 */ /* 0x000fca00078e00ff */
[----:B----4-:R-:W-:Y:S01]  /*4470*/  LOP3.LUT R18, R45, UR10, R32, 0x96, !PT ;  /* 0x0000000a2d127c12 */ /* 0x010fe2000f8e9620 */
[----:B-1----:R-:W-:Y:S01]  /*4480*/  FMUL.FTZ R0, R133, c[0x0][0x23c] ;  /* 0x00008f0085007a20 */ /* 0x002fe20000410000 */
[----:B------:R-:W-:Y:S03]  /*4490*/  MUFU.EX2 R249, R43 ;  /* 0x0000002b00f97308 */ /* 0x000fe60000000800 */
[----:B------:R-:W-:Y:S01]  /*44a0*/  IMAD.WIDE.U32 R18, R18, -0x326172a9, RZ ;  /* 0xcd9e8d5712127825 */ /* 0x000fe200078e00ff */
[----:B------:R-:W-:Y:S02]  /*44b0*/  FSEL R0, R0, RZ, P1 ;  /* 0x000000ff00007208 */ /* 0x000fe40000800000 */
[----:B------:R-:W-:Y:S01]  /*44c0*/  FSETP.NEU.FTZ.AND P1, PT, R132, -INF , PT ;  /* 0xff8000008400780b */ /* 0x000fe20003f3d000 */
[----:B--2---:R-:W-:Y:S02]  /*44d0*/  FFMA.FTZ R4, R20, c[0x0][0x23c], -R2 ;  /* 0x00008f0014047a23 */ /* 0x004fe40000010802 */
[----:B------:R-:W-:Y:S01]  /*44e0*/  IMAD.WIDE.U32 R20, R10, -0x2daee0ad, RZ ;  /* 0xd2511f530a147825 */ /* 0x000fe200078e00ff */
[----:B------:R-:W-:Y:S01]  /*44f0*/  LOP3.LUT R10, R33, UR12, R74, 0x96, !PT ;  /* 0x0000000c210a7c12 */ /* 0x000fe2000f8e964a */
[----:B------:R1:W-:Y:S03]  /*4500*/  MUFU.EX2 R66, R4 ;  /* 0x0000000400427308 */ /* 0x0003e60000000800 */
[----:B------:R-:W-:Y:S01]  /*4510*/  LOP3.LUT R13, R21, UR35, R246, 0x96, !PT ;  /* 0x00000023150d7c12 */ /* 0x000fe2000f8e96f6 */
[----:B------:R-:W-:Y:S01]  /*4520*/  IMAD.WIDE.U32 R10, R10, -0x326172a9, RZ ;  /* 0xcd9e8d570a0a7825 */ /* 0x000fe200078e00ff */
[----:B------:R-:W-:Y:S04]  /*4530*/  STL.64 [R1+0x90], R20 ;  /* 0x0000901401007387 */ /* 0x000fe80000100a00 */
[----:B------:R-:W-:-:S02]  /*4540*/  LOP3.LUT R11, R11, UR11, R242, 0x96, !PT ;  /* 0x0000000b0b0b7c12 */ /* 0x000fc4000f8e96f2 */
[----:B------:R-:W-:-:S03]  /*4550*/  LOP3.LUT R16, R19, UR9, R10, 0x96, !PT ;  /* 0x0000000913107c12 */ /* 0x000fc6000f8e960a */
[----:B------:R-:W-:-:S04]  /*4560*/  IMAD.WIDE.U32 R10, R11, -0x2daee0ad, RZ ;  /* 0xd2511f530b0a7825 */ /* 0x000fc800078e00ff */
[----:B-1----:R-:W-:Y:S01]  /*4570*/  FFMA.FTZ R4, R15, c[0x0][0x23c], -R0 ;  /* 0x00008f000f047a23 */ /* 0x002fe20000010800 */
[----:B------:R-:W-:Y:S01]  /*4580*/  LOP3.LUT R14, R11, UR8, R44, 0x96, !PT ;  /* 0x000000080b0e7c12 */ /* 0x000fe2000f8e962c */
[----:B------:R-:W1:Y:S02]  /*4590*/  SHFL.BFLY PT, R15, R135, 0x1, 0x1f ;  /* 0x0c201f00870f7f89 */ /* 0x000e6400000e0000 */
[----:B------:R2:W-:Y:S02]  /*45a0*/  MUFU.EX2 R105, R4 ;  /* 0x0000000400697308 */ /* 0x0005e40000000800 */
[----:B--2---:R-:W-:Y:S02]  /*45b0*/  FFMA.FTZ R4, R47, c[0x0][0x23c], -R0 ;  /* 0x00008f002f047a23 */ /* 0x004fe40000010800 */
[----:B------:R-:W-:-:S04]  /*45c0*/  IMAD.WIDE.U32 R46, R8, -0x326172a9, RZ ;  /* 0xcd9e8d57082e7825 */ /* 0x000fc800078e00ff */
[----:B------:R2:W3:Y:S01]  /*45d0*/  MUFU.EX2 R103, R4 ;  /* 0x0000000400677308 */ /* 0x0004e20000000800 */
[----:B------:R-:W-:Y:S01]  /*45e0*/  IMAD.WIDE.U32 R8, R9, -0x2daee0ad, RZ ;  /* 0xd2511f5309087825 */ /* 0x000fe200078e00ff */
[----:B------:R-:W-:Y:S02]  /*45f0*/  LOP3.LUT R3, R47, UR13, R62, 0x96, !PT ;  /* 0x0000000d2f037c12 */ /* 0x000fe4000f8e963e */
[----:B-1----:R-:W-:Y:S01]  /*4600*/  FMNMX.FTZ R135, R135, R15, !PT ;  /* 0x0000000f87877209 */ /* 0x002fe20007810000 */
[----:B------:R-:W-:Y:S01]  /*4610*/  IMAD.WIDE.U32 R14, R14, -0x326172a9, RZ ;  /* 0xcd9e8d570e0e7825 */ /* 0x000fe200078e00ff */
[----:B------:R-:W-:-:S03]  /*4620*/  LOP3.LUT R9, R9, UR12, R20, 0x96, !PT ;  /* 0x0000000c09097c12 */ /* 0x000fc6000f8e9614 */
[----:B------:R-:W-:Y:S01]  /*4630*/  IMAD.WIDE.U32 R20, R13, -0x326172a9, RZ ;  /* 0xcd9e8d570d147825 */ /* 0x000fe200078e00ff */
[----:B------:R-:W-:-:S04]  /*4640*/  LOP3.LUT R18, R15, UR7, R18, 0x96, !PT ;  /* 0x000000070f127c12 */ /* 0x000fc8000f8e9612 */
[----:B------:R1:W-:Y:S01]  /*4650*/  STL.64 [R1+0x18], R20 ;  /* 0x0000181401007387 */ /* 0x0003e20000100a00 */
[----:B--2---:R-:W-:-:S04]  /*4660*/  FFMA.FTZ R4, R36, c[0x0][0x23c], -R0 ;  /* 0x00008f0024047a23 */ /* 0x004fc80000010800 */
[----:B------:R2:W-:Y:S02]  /*4670*/  MUFU.EX2 R117, R4 ;  /* 0x0000000400757308 */ /* 0x0005e40000000800 */
[----:B--2---:R-:W-:Y:S02]  /*4680*/  FFMA.FTZ R4, R34, c[0x0][0x23c], -R0 ;  /* 0x00008f0022047a23 */ /* 0x004fe40000010800 */
[----:B------:R-:W-:-:S04]  /*4690*/  IMAD.WIDE.U32 R34, R3, -0x2daee0ad, RZ ;  /* 0xd2511f5303227825 */ /* 0x000fc800078e00ff */
[----:B------:R2:W4:Y:S01]  /*46a0*/  MUFU.EX2 R166, R4 ;  /* 0x0000000400a67308 */ /* 0x0005220000000800 */
[----:B------:R-:W-:Y:S01]  /*46b0*/  FFMA.FTZ R3, R30, c[0x0][0x23c], -R0 ;  /* 0x00008f001e037a23 */ /* 0x000fe20000010800 */
[----:B------:R-:W-:Y:S01]  /*46c0*/  LOP3.LUT R12, R35, UR10, R8, 0x96, !PT ;  /* 0x0000000a230c7c12 */ /* 0x000fe2000f8e9608 */
[----:B------:R-:W-:-:S05]  /*46d0*/  IMAD.WIDE.U32 R8, R9, -0x326172a9, RZ ;  /* 0xcd9e8d5709087825 */ /* 0x000fca00078e00ff */
[----:B------:R5:W-:Y:S01]  /*46e0*/  MUFU.EX2 R73, R3 ;  /* 0x0000000300497308 */ /* 0x000be20000000800 */
[----:B------:R-:W-:Y:S01]  /*46f0*/  IMAD.WIDE.U32 R12, R12, -0x326172a9, RZ ;  /* 0xcd9e8d570c0c7825 */ /* 0x000fe200078e00ff */
[----:B------:R-:W-:-:S04]  /*4700*/  LOP3.LUT R9, R9, UR11, R20, 0x96, !PT ;  /* 0x0000000b09097c12 */ /* 0x000fc8000f8e9614 */
[----:B-1----:R-:W-:Y:S01]  /*4710*/  LOP3.LUT R20, R13, UR9, R8, 0x96, !PT ;  /* 0x000000090d147c12 */ /* 0x002fe2000f8e9608 */
[----:B------:R-:W-:-:S04]  /*4720*/  IMAD.WIDE.U32 R8, R9, -0x2daee0ad, RZ ;  /* 0xd2511f5309087825 */ /* 0x000fc800078e00ff */
[----:B--2---:R-:W-:Y:S01]  /*4730*/  FFMA.FTZ R4, R17, c[0x0][0x23c], -R0 ;  /* 0x00008f0011047a23 */ /* 0x004fe20000010800 */
[----:B------:R-:W-:Y:S01]  /*4740*/  LOP3.LUT R22, R9, UR8, R34, 0x96, !PT ;  /* 0x0000000809167c12 */ /* 0x000fe2000f8e9622 */
[----:B------:R-:W-:Y:S02]  /*4750*/  IMAD.WIDE.U32 R16, R16, -0x2daee0ad, RZ ;  /* 0xd2511f5310107825 */ /* 0x000fe400078e00ff */
[----:B------:R-:W-:Y:S02]  /*4760*/  MUFU.EX2 R70, R4 ;  /* 0x0000000400467308 */ /* 0x000fe40000000800 */
[----:B-----5:R-:W-:Y:S01]  /*4770*/  FFMA.FTZ R3, R28, c[0x0][0x23c], -R0 ;  /* 0x00008f001c037a23 */ /* 0x020fe20000010800 */
[----:B------:R-:W-:Y:S01]  /*4780*/  LOP3.LUT R9, R17, UR6, R10, 0x96, !PT ;  /* 0x0000000611097c12 */ /* 0x000fe2000f8e960a */
[----:B------:R-:W-:-:S04]  /*4790*/  IMAD.WIDE.U32 R20, R20, -0x2daee0ad, RZ ;  /* 0xd2511f5314147825 */ /* 0x000fc800078e00ff */
[----:B------:R1:W-:Y:S01]  /*47a0*/  MUFU.EX2 R65, R3 ;  /* 0x0000000300417308 */ /* 0x0003e20000000800 */
[----:B------:R-:W-:Y:S01]  /*47b0*/  LOP3.LUT R15, R21, UR6, R8, 0x96, !PT ;  /* 0x00000006150f7c12 */ /* 0x000fe2000f8e9608 */
[----:B------:R-:W-:-:S05]  /*47c0*/  IMAD.WIDE.U32 R8, R9, -0x326172a9, RZ ;  /* 0xcd9e8d5709087825 */ /* 0x000fca00078e00ff */
[----:B------:R-:W-:Y:S02]  /*47d0*/  LOP3.LUT R11, R9, UR15, R14, 0x96, !PT ;  /* 0x0000000f090b7c12 */ /* 0x000fe4000f8e960e */
[--C-:B------:R-:W-:Y:S02]  /*47e0*/  SHF.R.U32.HI R21, RZ, 0x10, R8.reuse ;  /* 0x00000010ff157819 */ /* 0x100fe40000011608 */
[----:B------:R-:W-:Y:S01]  /*47f0*/  SHF.R.U32.HI R17, RZ, 0x18, R8 ;  /* 0x00000018ff117819 */ /* 0x000fe20000011608 */
[----:B-1----:R-:W-:Y:S02]  /*4800*/  FFMA.FTZ R3, R23, c[0x0][0x23c], -R0 ;  /* 0x00008f0017037a23 */ /* 0x002fe40000010800 */
[----:B------:R-:W-:Y:S02]  /*4810*/  FMUL.FTZ R0, R132, c[0x0][0x23c] ;  /* 0x00008f0084007a20 */ /* 0x000fe40000410000 */
[----:B------:R1:W-:Y:S01]  /*4820*/  MUFU.EX2 R72, R3 ;  /* 0x0000000300487308 */ /* 0x0003e20000000800 */
[----:B------:R-:W-:-:S02]  /*4830*/  IMAD.WIDE.U32 R22, R22, -0x326172a9, RZ ;  /* 0xcd9e8d5716167825 */ /* 0x000fc400078e00ff */
[----:B------:R-:W-:Y:S02]  /*4840*/  FSEL R0, R0, RZ, P1 ;  /* 0x000000ff00007208 */ /* 0x000fe40000800000 */
[----:B------:R-:W-:Y:S02]  /*4850*/  FSETP.NEU.FTZ.AND P1, PT, R135, -INF , PT ;  /* 0xff8000008700780b */ /* 0x000fe40003f3d000 */
[----:B------:R-:W-:Y:S01]  /*4860*/  LOP3.LUT R12, R23, UR7, R12, 0x96, !PT ;  /* 0x00000007170c7c12 */ /* 0x000fe2000f8e960c */
[--C-:B------:R-:W-:Y:S02]  /*4870*/  FFMA.FTZ R10, R40, c[0x0][0x23c], -R0.reuse ;  /* 0x00008f00280a7a23 */ /* 0x100fe40000010800 */
[--C-:B------:R-:W-:Y:S02]  /*4880*/  FFMA.FTZ R13, R38, c[0x0][0x23c], -R0.reuse ;  /* 0x00008f00260d7a23 */ /* 0x100fe40000010800 */
[--C-:B------:R-:W-:Y:S01]  /*4890*/  FFMA.FTZ R26, R37, c[0x0][0x23c], -R0.reuse ;  /* 0x00008f00251a7a23 */ /* 0x100fe20000010800 */
[----:B------:R-:W-:Y:S01]  /*48a0*/  MUFU.EX2 R67, R10 ;  /* 0x0000000a00437308 */ /* 0x000fe20000000800 */
[----:B------:R-:W-:-:S02]  /*48b0*/  FFMA.FTZ R4, R53, c[0x0][0x23c], -R0 ;  /* 0x00008f0035047a23 */ /* 0x000fc40000010800 */
[--C-:B-1----:R-:W-:Y:S01]  /*48c0*/  FFMA.FTZ R3, R24, c[0x0][0x23c], -R0.reuse ;  /* 0x00008f0018037a23 */ /* 0x102fe20000010800 */
[----:B------:R-:W-:Y:S01]  /*48d0*/  LOP3.LUT R24, R8, 0xff, RZ, 0xc0, !PT ;  /* 0x000000ff08187812 */ /* 0x000fe200078ec0ff */
[----:B------:R-:W-:-:S03]  /*48e0*/  FFMA.FTZ R27, R27, c[0x0][0x23c], -R0 ;  /* 0x00008f001b1b7a23 */ /* 0x000fc60000010800 */
[----:B------:R1:W-:Y:S08]  /*48f0*/  MUFU.EX2 R102, R3 ;  /* 0x0000000300667308 */ /* 0x0003f00000000800 */
[----:B------:R2:W5:Y:S01]  /*4900*/  MUFU.EX2 R101, R4 ;  /* 0x0000000400657308 */ /* 0x0005620000000800 */
[----:B-1----:R-:W-:-:S07]  /*4910*/  FMUL.FTZ R3, R135, c[0x0][0x23c] ;  /* 0x00008f0087037a20 */ /* 0x002fce0000410000 */
[----:B------:R-:W-:Y:S01]  /*4920*/  MUFU.EX2 R64, R13 ;  /* 0x0000000d00407308 */ /* 0x000fe20000000800 */
[----:B------:R-:W-:Y:S01]  /*4930*/  FSEL R2, R3, RZ, P1 ;  /* 0x000000ff03027208 */ /* 0x000fe20000800000 */
[--C-:B------:R-:W-:Y:S02]  /*4940*/  FFMA.FTZ R3, R52, c[0x0][0x23c], -R0.reuse ;  /* 0x00008f0034037a23 */ /* 0x100fe40000010800 */
[----:B--2---:R-:W-:-:S04]  /*4950*/  FFMA.FTZ R4, R49, c[0x0][0x23c], -R0 ;  /* 0x00008f0031047a23 */ /* 0x004fc80000010800 */
[----:B------:R-:W-:Y:S01]  /*4960*/  MUFU.EX2 R69, R27 ;  /* 0x0000001b00457308 */ /* 0x000fe20000000800 */
[--C-:B------:R-:W-:Y:S02]  /*4970*/  FFMA.FTZ R28, R31, c[0x0][0x23c], -R2.reuse ;  /* 0x00008f001f1c7a23 */ /* 0x100fe40000010802 */
[--C-:B------:R-:W-:Y:S02]  /*4980*/  FFMA.FTZ R31, R60, c[0x0][0x23c], -R2.reuse ;  /* 0x00008f003c1f7a23 */ /* 0x100fe40000010802 */
[--C-:B------:R-:W-:Y:S02]  /*4990*/  FFMA.FTZ R36, R55, c[0x0][0x23c], -R2.reuse ;  /* 0x00008f0037247a23 */ /* 0x100fe40000010802 */
[--C-:B------:R-:W-:Y:S01]  /*49a0*/  FFMA.FTZ R37, R54, c[0x0][0x23c], -R2.reuse ;  /* 0x00008f0036257a23 */ /* 0x100fe20000010802 */
[----:B------:R1:W-:Y:S01]  /*49b0*/  MUFU.EX2 R116, R3 ;  /* 0x0000000300747308 */ /* 0x0003e20000000800 */
[--C-:B------:R-:W-:Y:S02]  /*49c0*/  FFMA.FTZ R38, R51, c[0x0][0x23c], -R2.reuse ;  /* 0x00008f0033267a23 */ /* 0x100fe40000010802 */
[--C-:B------:R-:W-:Y:S01]  /*49d0*/  FFMA.FTZ R41, R41, c[0x0][0x23c], -R2.reuse ;  /* 0x00008f0029297a23 */ /* 0x100fe20000010802 */
[----:B------:R-:W2:Y:S01]  /*49e0*/  LDSM.16.MT88.4 R48, [R201+0xa800] ;  /* 0x00a80000c930783b */ /* 0x000ea20000004200 */
[----:B------:R-:W-:-:S02]  /*49f0*/  FFMA.FTZ R39, R39, c[0x0][0x23c], -R2 ;  /* 0x00008f0027277a23 */ /* 0x000fc40000010802 */
[----:B------:R-:W-:Y:S01]  /*4a00*/  FFMA.FTZ R40, R29, c[0x0][0x23c], -R2 ;  /* 0x00008f001d287a23 */ /* 0x000fe20000010802 */
[----:B------:R3:W2:Y:S01]  /*4a10*/  MUFU.EX2 R165, R4 ;  /* 0x0000000400a57308 */ /* 0x0006a20000000800 */
[----:B-1----:R-:W-:Y:S01]  /*4a20*/  IMAD.WIDE.U32 R2, R18, -0x2daee0ad, RZ ;  /* 0xd2511f5312027825 */ /* 0x002fe200078e00ff */
[----:B------:R-:W-:-:S06]  /*4a30*/  LOP3.LUT R18, R8, 0xffff, RZ, 0xc0, !PT ;  /* 0x0000ffff08127812 */ /* 0x000fcc00078ec0ff */
[----:B------:R1:W1:Y:S01]  /*4a40*/  MUFU.EX2 R71, R26 ;  /* 0x0000001a00477308 */ /* 0x0002620000000800 */
[----:B------:R-:W-:Y:S01]  /*4a50*/  IMAD.WIDE.U32 R8, R12, -0x2daee0ad, RZ ;  /* 0xd2511f530c087825 */ /* 0x000fe200078e00ff */
[----:B------:R-:W-:Y:S02]  /*4a60*/  LOP3.LUT R10, R3, UR16, R16, 0x96, !PT ;  /* 0x00000010030a7c12 */ /* 0x000fe4000f8e9610 */
[C---:B------:R-:W-:Y:S02]  /*4a70*/  LOP3.LUT R12, R2.reuse, 0xffff, RZ, 0xc0, !PT ;  /* 0x0000ffff020c7812 */ /* 0x040fe400078ec0ff */
[----:B------:R-:W-:Y:S02]  /*4a80*/  LOP3.LUT R25, R2, 0xff, RZ, 0xc0, !PT ;  /* 0x000000ff02197812 */ /* 0x000fe400078ec0ff */
[----:B------:R-:W-:Y:S01]  /*4a90*/  MUFU.EX2 R62, R28 ;  /* 0x0000001c003e7308 */ /* 0x000fe20000000800 */
[--C-:B------:R-:W-:Y:S02]  /*4aa0*/  SHF.R.U32.HI R16, RZ, 0x10, R2.reuse ;  /* 0x00000010ff107819 */ /* 0x100fe40000011602 */
[----:B------:R-:W-:Y:S01]  /*4ab0*/  SHF.R.U32.HI R23, RZ, 0x18, R2 ;  /* 0x00000018ff177819 */ /* 0x000fe20000011602 */
[----:B------:R-:W-:Y:S01]  /*4ac0*/  IMAD.WIDE.U32 R2, R15, -0x326172a9, RZ ;  /* 0xcd9e8d570f027825 */ /* 0x000fe200078e00ff */
[----:B---3--:R-:W-:-:S02]  /*4ad0*/  LOP3.LUT R4, R9, UR16, R20, 0x96, !PT ;  /* 0x0000001009047c12 */ /* 0x008fc4000f8e9614 */
[C---:B------:R-:W-:Y:S01]  /*4ae0*/  LOP3.LUT R13, R8.reuse, 0xffff, RZ, 0xc0, !PT ;  /* 0x0000ffff080d7812 */ /* 0x040fe200078ec0ff */
[----:B------:R-:W3:Y:S01]  /*4af0*/  MUFU.EX2 R31, R31 ;  /* 0x0000001f001f7308 */ /* 0x000ee20000000800 */
[----:B------:R-:W-:Y:S02]  /*4b00*/  LOP3.LUT R19, R8, 0xff, RZ, 0xc0, !PT ;  /* 0x000000ff08137812 */ /* 0x000fe400078ec0ff */
[--C-:B------:R-:W-:Y:S02]  /*4b10*/  SHF.R.U32.HI R14, RZ, 0x10, R8.reuse ;  /* 0x00000010ff0e7819 */ /* 0x100fe40000011608 */
[----:B------:R-:W-:Y:S02]  /*4b20*/  SHF.R.U32.HI R15, RZ, 0x18, R8 ;  /* 0x00000018ff0f7819 */ /* 0x000fe40000011608 */
[----:B------:R-:W-:Y:S01]  /*4b30*/  LOP3.LUT R0, R3, UR15, R22, 0x96, !PT ;  /* 0x0000000f03007c12 */ /* 0x000fe2000f8e9616 */
[----:B------:R-:W-:Y:S01]  /*4b40*/  MUFU.EX2 R47, R36 ;  /* 0x00000024002f7308 */ /* 0x000fe20000000800 */
[----:B------:R-:W-:-:S02]  /*4b50*/  SHF.R.U32.HI R9, RZ, 0x8, R18 ;  /* 0x00000008ff097819 */ /* 0x000fc40000011612 */
[----:B------:R-:W-:Y:S02]  /*4b60*/  LOP3.LUT R8, R21, 0xff, RZ, 0xc0, !PT ;  /* 0x000000ff15087812 */ /* 0x000fe400078ec0ff */
[C---:B------:R-:W-:Y:S02]  /*4b70*/  LOP3.LUT R18, R2.reuse, 0xffff, RZ, 0xc0, !PT ;  /* 0x0000ffff02127812 */ /* 0x040fe400078ec0ff */
[----:B------:R-:W-:Y:S01]  /*4b80*/  LOP3.LUT R22, R2, 0xff, RZ, 0xc0, !PT ;  /* 0x000000ff02167812 */ /* 0x000fe200078ec0ff */
[----:B------:R-:W1:Y:S01]  /*4b90*/  MUFU.EX2 R164, R37 ;  /* 0x0000002500a47308 */ /* 0x000e620000000800 */
[--C-:B------:R-:W-:Y:S02]  /*4ba0*/  SHF.R.U32.HI R20, RZ, 0x10, R2.reuse ;  /* 0x00000010ff147819 */ /* 0x100fe40000011602 */
[----:B------:R-:W-:Y:S02]  /*4bb0*/  SHF.R.U32.HI R21, RZ, 0x18, R2 ;  /* 0x00000018ff157819 */ /* 0x000fe40000011602 */
[----:B------:R-:W-:-:S02]  /*4bc0*/  LOP3.LUT R2, R11, 0xffff, RZ, 0xc0, !PT ;  /* 0x0000ffff0b027812 */ /* 0x000fc400078ec0ff */
[----:B------:R-:W-:Y:S01]  /*4bd0*/  PRMT R30, R24, 0x5410, R9 ;  /* 0x00005410181e7816 */ /* 0x000fe20000000009 */
[----:B------:R-:W-:Y:S01]  /*4be0*/  MUFU.EX2 R52, R38 ;  /* 0x0000002600347308 */ /* 0x000fe20000000800 */
[----:B------:R-:W-:Y:S02]  /*4bf0*/  PRMT R29, R8, 0x5410, R17 ;  /* 0x00005410081d7816 */ /* 0x000fe40000000011 */
[----:B------:R-:W-:Y:S02]  /*4c00*/  LOP3.LUT R9, R16, 0xff, RZ, 0xc0, !PT ;  /* 0x000000ff10097812 */ /* 0x000fe400078ec0ff */
[----:B------:R-:W-:Y:S02]  /*4c10*/  SHF.R.U32.HI R8, RZ, 0x8, R13 ;  /* 0x00000008ff087819 */ /* 0x000fe4000001160d */
[----:B------:R-:W-:Y:S01]  /*4c20*/  LOP3.LUT R3, R14, 0xff, RZ, 0xc0, !PT ;  /* 0x000000ff0e037812 */ /* 0x000fe200078ec0ff */
[----:B------:R-:W1:Y:S01]  /*4c30*/  MUFU.EX2 R28, R41 ;  /* 0x00000029001c7308 */ /* 0x000e620000000800 */
[----:B------:R-:W-:-:S02]  /*4c40*/  LOP3.LUT R13, R11, 0xff, RZ, 0xc0, !PT ;  /* 0x000000ff0b0d7812 */ /* 0x000fc400078ec0ff */
[----:B------:R-:W-:Y:S02]  /*4c50*/  SHF.R.U32.HI R2, RZ, 0x8, R2 ;  /* 0x00000008ff027819 */ /* 0x000fe40000011602 */
[----:B------:R-:W-:Y:S02]  /*4c60*/  SHF.R.U32.HI R12, RZ, 0x8, R12 ;  /* 0x00000008ff0c7819 */ /* 0x000fe4000001160c */
[----:B------:R-:W-:Y:S01]  /*4c70*/  PRMT R27, R9, 0x5410, R23 ;  /* 0x00005410091b7816 */ /* 0x000fe20000000017 */
[----:B------:R-:W-:Y:S01]  /*4c80*/  MUFU.EX2 R251, R39 ;  /* 0x0000002700fb7308 */ /* 0x000fe20000000800 */
[----:B------:R-:W-:Y:S02]  /*4c90*/  PRMT R24, R3, 0x5410, R15 ;  /* 0x0000541003187816 */ /* 0x000fe4000000000f */
[----:B------:R-:W-:Y:S02]  /*4ca0*/  PRMT R23, R13, 0x5410, R2 ;  /* 0x000054100d177816 */ /* 0x000fe40000000002 */
[----:B------:R-:W-:-:S02]  /*4cb0*/  SHF.R.U32.HI R3, RZ, 0x10, R11 ;  /* 0x00000010ff037819 */ /* 0x000fc4000001160b */
[C---:B------:R-:W-:Y:S01]  /*4cc0*/  LOP3.LUT R2, R10.reuse, 0xffff, RZ, 0xc0, !PT ;  /* 0x0000ffff0a027812 */ /* 0x040fe200078ec0ff */
[----:B------:R-:W2:Y:S01]  /*4cd0*/  MUFU.EX2 R250, R40 ;  /* 0x0000002800fa7308 */ /* 0x000ea20000000800 */
[----:B-1----:R-:W-:Y:S02]  /*4ce0*/  PRMT R26, R25, 0x5410, R12 ;  /* 0x00005410191a7816 */ /* 0x002fe4000000000c */
[----:B------:R-:W-:Y:S02]  /*4cf0*/  PRMT R25, R19, 0x5410, R8 ;  /* 0x0000541013197816 */ /* 0x000fe40000000008 */
[----:B------:R-:W-:Y:S02]  /*4d00*/  SHF.R.U32.HI R13, RZ, 0x18, R11 ;  /* 0x00000018ff0d7819 */ /* 0x000fe4000001160b */
[----:B------:R-:W-:Y:S02]  /*4d10*/  LOP3.LUT R12, R10, 0xff, RZ, 0xc0, !PT ;  /* 0x000000ff0a0c7812 */ /* 0x000fe400078ec0ff */
[----:B------:R-:W-:-:S02]  /*4d20*/  SHF.R.U32.HI R8, RZ, 0x10, R10 ;  /* 0x00000010ff087819 */ /* 0x000fc4000001160a */
[----:B------:R-:W-:Y:S02]  /*4d30*/  SHF.R.U32.HI R11, RZ, 0x18, R10 ;  /* 0x00000018ff0b7819 */ /* 0x000fe4000001160a */
[----:B------:R-:W-:Y:S02]  /*4d40*/  LOP3.LUT R10, R3, 0xff, RZ, 0xc0, !PT ;  /* 0x000000ff030a7812 */ /* 0x000fe400078ec0ff */
[----:B------:R-:W-:Y:S02]  /*4d50*/  SHF.R.U32.HI R9, RZ, 0x8, R2 ;  /* 0x00000008ff097819 */ /* 0x000fe40000011602 */
[----:B------:R-:W-:Y:S02]  /*4d60*/  LOP3.LUT R2, R20, 0xff, RZ, 0xc0, !PT ;  /* 0x000000ff14027812 */ /* 0x000fe400078ec0ff */
[----:B------:R-:W-:Y:S01]  /*4d70*/  SHF.R.U32.HI R3, RZ, 0x8, R18 ;  /* 0x00000008ff037819 */ /* 0x000fe20000011612 */
[----:B------:R-:W-:Y:S01]  /*4d80*/  IMAD R18, R96, 0x10000, R96 ;  /* 0x0001000060127824 */ /* 0x000fe200078e0260 */
[----:B------:R-:W-:Y:S01]  /*4d90*/  PRMT R19, R10, 0x5410, R13 ;  /* 0x000054100a137816 */ /* 0x000fe2000000000d */
[----:B------:R-:W-:Y:S01]  /*4da0*/  LDSM.16.MT88.4 R96, [R203+0xb800] ;  /* 0x00b80000cb60783b */ /* 0x000fe20000004200 */
[----:B------:R-:W-:-:S02]  /*4db0*/  LOP3.LUT R8, R8, 0xff, RZ, 0xc0, !PT ;  /* 0x000000ff08087812 */ /* 0x000fc400078ec0ff */
[----:B------:R-:W-:Y:S01]  /*4dc0*/  PRMT R13, R2, 0x5410, R21 ;  /* 0x00005410020d7816 */ /* 0x000fe20000000015 */
[--C-:B------:R-:W-:Y:S01]  /*4dd0*/  HSET2.LE.AND R15, R29, R18.reuse, PT ;  /* 0x000000121d0f7233 */ /* 0x100fe20003803000 */
[----:B------:R-:W-:Y:S01]  /*4de0*/  PRMT R16, R22, 0x5410, R3 ;  /* 0x0000541016107816 */ /* 0x000fe20000000003 */
[--C-:B------:R-:W-:Y:S01]  /*4df0*/  HSET2.LE.AND R26, R26, R18.reuse, PT ;  /* 0x000000121a1a7233 */ /* 0x100fe20003803000 */
[----:B------:R-:W-:Y:S01]  /*4e00*/  LOP3.LUT R2, R4, 0xffff, RZ, 0xc0, !PT ;  /* 0x0000ffff04027812 */ /* 0x000fe200078ec0ff */
[--C-:B------:R-:W-:Y:S01]  /*4e10*/  HSET2.LE.AND R27, R27, R18.reuse, PT ;  /* 0x000000121b1b7233 */ /* 0x100fe20003803000 */
[----:B------:R-:W-:Y:S01]  /*4e20*/  SHF.R.U32.HI R3, RZ, 0x10, R4 ;  /* 0x00000010ff037819 */ /* 0x000fe20000011604 */
[--C-:B------:R-:W-:Y:S01]  /*4e30*/  HSET2.LE.AND R25, R25, R18.reuse, PT ;  /* 0x0000001219197233 */ /* 0x100fe20003803000 */
[----:B------:R-:W-:Y:S01]  /*4e40*/  PRMT R17, R12, 0x5410, R9 ;  /* 0x000054100c117816 */ /* 0x000fe20000000009 */
[--C-:B------:R-:W-:Y:S01]  /*4e50*/  HSET2.LE.AND R24, R24, R18.reuse, PT ;  /* 0x0000001218187233 */ /* 0x100fe20003803000 */
[----:B------:R-:W-:Y:S01]  /*4e60*/  PRMT R14, R8, 0x5410, R11 ;  /* 0x00005410080e7816 */ /* 0x000fe2000000000b */
[----:B------:R-:W-:Y:S01]  /*4e70*/  HSET2.LE.AND R16, R16, R18, PT ;  /* 0x0000001210107233 */ /* 0x000fe20003803000 */
[----:B------:R-:W-:-:S02]  /*4e80*/  LOP3.LUT R12, R4, 0xff, RZ, 0xc0, !PT ;  /* 0x000000ff040c7812 */ /* 0x000fc400078ec0ff */
[----:B------:R-:W-:Y:S01]  /*4e90*/  SHF.R.U32.HI R11, RZ, 0x18, R4 ;  /* 0x00000018ff0b7819 */ /* 0x000fe20000011604 */
[----:B------:R-:W-:Y:S01]  /*4ea0*/  HSET2.LE.AND R20, R14, R18, PT ;  /* 0x000000120e147233 */ /* 0x000fe20003803000 */
[----:B------:R-:W-:Y:S02]  /*4eb0*/  SHF.R.U32.HI R8, RZ, 0x8, R2 ;  /* 0x00000008ff087819 */ /* 0x000fe40000011602 */
[----:B------:R-:W-:Y:S02]  /*4ec0*/  LOP3.LUT R4, R3, 0xff, RZ, 0xc0, !PT ;  /* 0x000000ff03047812 */ /* 0x000fe400078ec0ff */
[C---:B------:R-:W-:Y:S02]  /*4ed0*/  LOP3.LUT R2, R0.reuse, 0xffff, RZ, 0xc0, !PT ;  /* 0x0000ffff00027812 */ /* 0x040fe400078ec0ff */
[----:B------:R-:W-:Y:S02]  /*4ee0*/  SHF.R.U32.HI R3, RZ, 0x10, R0 ;  /* 0x00000010ff037819 */ /* 0x000fe40000011600 */
[----:B------:R-:W-:-:S02]  /*4ef0*/  LOP3.LUT R10, R0, 0xff, RZ, 0xc0, !PT ;  /* 0x000000ff000a7812 */ /* 0x000fc400078ec0ff */
[----:B------:R-:W-:Y:S02]  /*4f00*/  SHF.R.U32.HI R9, RZ, 0x18, R0 ;  /* 0x00000018ff097819 */ /* 0x000fe40000011600 */
[----:B------:R-:W-:Y:S02]  /*4f10*/  SHF.R.U32.HI R0, RZ, 0x8, R2 ;  /* 0x00000008ff007819 */ /* 0x000fe40000011602 */
        /* <DEDUP_REMOVED lines=8> */
[----:B------:R-:W-:Y:S01]  /*4fa0*/  F2FP.PACK_AB R3, R103, R105 ;  /* 0x000000696703723e */ /* 0x000fe200000000ff */
[----:B------:R-:W-:-:S02]  /*4fb0*/  HSET2.LE.AND R22, R4, R18, PT ;  /* 0x0000001204167233 */ /* 0x000fc40003803000 */
[--C-:B------:R-:W-:Y:S01]  /*4fc0*/  HSET2.LE.AND R9, R23, R18.reuse, PT ;  /* 0x0000001217097233 */ /* 0x100fe20003803000 */
[C---:B------:R-:W-:Y:S01]  /*4fd0*/  PRMT R235, R3.reuse, 0x7610, R235 ;  /* 0x0000761003eb7816 */ /* 0x040fe200000000eb */
[--C-:B------:R-:W-:Y:S01]  /*4fe0*/  HSET2.LE.AND R17, R13, R18.reuse, PT ;  /* 0x000000120d117233 */ /* 0x100fe20003803000 */
[----:B------:R-:W-:Y:S01]  /*4ff0*/  PRMT R233, R3, 0x7632, R233 ;  /* 0x0000763203e97816 */ /* 0x000fe200000000e9 */
[--C-:B------:R-:W-:Y:S01]  /*5000*/  HSET2.LE.AND R21, R8, R18.reuse, PT ;  /* 0x0000001208157233 */ /* 0x100fe20003803000 */
[----:B------:R-:W-:Y:S01]  /*5010*/  F2FP.PACK_AB R3, R167, R118 ;  /* 0x00000076a703723e */ /* 0x000fe200000000ff */
[--C-:B------:R-:W-:Y:S01]  /*5020*/  HSET2.LE.AND R4, R2, R18.reuse, PT ;  /* 0x0000001202047233 */ /* 0x100fe20003803000 */
[----:B----4-:R-:W-:Y:S01]  /*5030*/  F2FP.PACK_AB R2, R166, R117 ;  /* 0x00000075a602723e */ /* 0x010fe200000000ff */
[----:B------:R-:W-:Y:S01]  /*5040*/  HSET2.LE.AND R18, R0, R18, PT ;  /* 0x0000001200127233 */ /* 0x000fe20003803000 */
[----:B-----5:R-:W-:Y:S02]  /*5050*/  F2FP.PACK_AB R0, R101, R102 ;  /* 0x000000666500723e */ /* 0x020fe400000000ff */
[----:B------:R-:W-:-:S02]  /*5060*/  PRMT R232, R2, 0x7610, R232 ;  /* 0x0000761002e87816 */ /* 0x000fc400000000e8 */
[C---:B------:R-:W-:Y:S02]  /*5070*/  PRMT R236, R0.reuse, 0x7632, R236 ;  /* 0x0000763200ec7816 */ /* 0x040fe400000000ec */
[----:B------:R-:W-:Y:S02]  /*5080*/  PRMT R234, R0, 0x7610, R234 ;  /* 0x0000761000ea7816 */ /* 0x000fe400000000ea */
[----:B--2---:R-:W-:Y:S02]  /*5090*/  F2FP.PACK_AB R0, R165, R116 ;  /* 0x00000074a500723e */ /* 0x004fe400000000ff */
[----:B------:R-:W-:Y:S02]  /*50a0*/  PRMT R231, R2, 0x7632, R231 ;  /* 0x0000763202e77816 */ /* 0x000fe400000000e7 */
[C---:B------:R-:W-:Y:S02]  /*50b0*/  PRMT R230, R0.reuse, 0x7632, R230 ;  /* 0x0000763200e67816 */ /* 0x040fe400000000e6 */
[----:B------:R-:W-:-:S02]  /*50c0*/  PRMT R229, R0, 0x7610, R229 ;  /* 0x0000761000e57816 */ /* 0x000fc400000000e5 */
[----:B------:R-:W-:Y:S02]  /*50d0*/  F2FP.PACK_AB R0, R64, R67 ;  /* 0x000000434000723e */ /* 0x000fe400000000ff */
[----:B------:R-:W-:Y:S02]  /*50e0*/  F2FP.PACK_AB R2, R65, R73 ;  /* 0x000000494102723e */ /* 0x000fe400000000ff */
[C---:B------:R-:W-:Y:S02]  /*50f0*/  PRMT R226, R0.reuse, 0x7610, R226 ;  /* 0x0000761000e27816 */ /* 0x040fe400000000e2 */
[----:B------:R-:W-:Y:S02]  /*5100*/  PRMT R225, R0, 0x7632, R225 ;  /* 0x0000763200e17816 */ /* 0x000fe400000000e1 */
[----:B------:R-:W-:Y:S02]  /*5110*/  F2FP.PACK_AB R0, R69, R71 ;  /* 0x000000474500723e */ /* 0x000fe400000000ff */
[----:B------:R-:W-:-:S02]  /*5120*/  PRMT R228, R2, 0x7610, R228 ;  /* 0x0000761002e47816 */ /* 0x000fc400000000e4 */
[C---:B------:R-:W-:Y:S02]  /*5130*/  PRMT R222, R0.reuse, 0x7610, R222 ;  /* 0x0000761000de7816 */ /* 0x040fe400000000de */
[----:B------:R-:W-:Y:S02]  /*5140*/  PRMT R221, R0, 0x7632, R221 ;  /* 0x0000763200dd7816 */ /* 0x000fe400000000dd */
[----:B---3--:R-:W-:Y:S02]  /*5150*/  F2FP.PACK_AB R0, R31, R62 ;  /* 0x0000003e1f00723e */ /* 0x008fe400000000ff */
        /* <DEDUP_REMOVED lines=9> */
[----:B------:R-:W-:Y:S02]  /*51f0*/  PRMT R223, R2, 0x7632, R223 ;  /* 0x0000763202df7816 */ /* 0x000fe400000000df */
[----:B------:R-:W-:Y:S02]  /*5200*/  F2FP.PACK_AB R2, R106, R107 ;  /* 0x0000006b6a02723e */ /* 0x000fe400000000ff */
[C---:B------:R-:W-:Y:S02]  /*5210*/  PRMT R197, R0.reuse, 0x7610, R197 ;  /* 0x0000761000c57816 */ /* 0x040fe400000000c5 */
[----:B------:R-:W-:Y:S02]  /*5220*/  PRMT R196, R0, 0x7632, R196 ;  /* 0x0000763200c47816 */ /* 0x000fe400000000c4 */
[----:B------:R-:W-:Y:S02]  /*5230*/  PRMT R0, R218, 0x5410, R215 ;  /* 0x00005410da007816 */ /* 0x000fe400000000d7 */
[----:B------:R-:W-:-:S02]  /*5240*/  PRMT R219, R2, 0x7610, R219 ;  /* 0x0000761002db7816 */ /* 0x000fc400000000db */
[----:B------:R-:W-:Y:S02]  /*5250*/  PRMT R216, R2, 0x7632, R216 ;  /* 0x0000763202d87816 */ /* 0x000fe400000000d8 */
[----:B------:R-:W-:Y:S02]  /*5260*/  LOP3.LUT R12, R9, R0, RZ, 0xc0, !PT ;  /* 0x00000000090c7212 */ /* 0x000fe400078ec0ff */
[----:B------:R-:W-:Y:S02]  /*5270*/  PRMT R0, R219, 0x5410, R216 ;  /* 0x00005410db007816 */ /* 0x000fe400000000d8 */
[----:B------:R-:W-:Y:S02]  /*5280*/  PRMT R214, R3, 0x7610, R214 ;  /* 0x0000761003d67816 */ /* 0x000fe400000000d6 */
[----:B------:R-:W-:Y:S02]  /*5290*/  LOP3.LUT R13, R10, R0, RZ, 0xc0, !PT ;  /* 0x000000000a0d7212 */ /* 0x000fe400078ec0ff */
[----:B------:R-:W-:-:S02]  /*52a0*/  PRMT R0, R220, 0x5410, R217 ;  /* 0x00005410dc007816 */ /* 0x000fc400000000d9 */
[----:B------:R-:W-:Y:S02]  /*52b0*/  PRMT R213, R3, 0x7632, R213 ;  /* 0x0000763203d57816 */ /* 0x000fe400000000d5 */
[----:B------:R-:W-:Y:S02]  /*52c0*/  LOP3.LUT R14, R11, R0, RZ, 0xc0, !PT ;  /* 0x000000000b0e7212 */ /* 0x000fe400078ec0ff */
[----:B------:R-:W-:Y:S02]  /*52d0*/  PRMT R0, R214, 0x5410, R213 ;  /* 0x00005410d6007816 */ /* 0x000fe400000000d5 */
[----:B------:R-:W-:Y:S02]  /*52e0*/  F2FP.PACK_AB R2, R28, R52 ;  /* 0x000000341c02723e */ /* 0x000fe400000000ff */
[----:B------:R-:W-:Y:S02]  /*52f0*/  LOP3.LUT R15, R15, R0, RZ, 0xc0, !PT ;  /* 0x000000000f0f7212 */ /* 0x000fe400078ec0ff */
[----:B------:R-:W-:-:S02]  /*5300*/  PRMT R0, R232, 0x5410, R231 ;  /* 0x00005410e8007816 */ /* 0x000fc400000000e7 */
[----:B------:R-:W-:Y:S02]  /*5310*/  PRMT R199, R2, 0x7610, R199 ;  /* 0x0000761002c77816 */ /* 0x000fe400000000c7 */
[----:B------:R-:W-:Y:S01]  /*5320*/  LOP3.LUT R10, R16, R0, RZ, 0xc0, !PT ;  /* 0x00000000100a7212 */ /* 0x000fe200078ec0ff */
[C---:B------:R-:W-:Y:S01]  /*5330*/  HMMA.16816.F32 R144, R12.reuse, R140, RZ ;  /* 0x0000008c0c90723c */ /* 0x040fe200000018ff */
[----:B------:R-:W-:Y:S02]  /*5340*/  PRMT R0, R229, 0x5410, R230 ;  /* 0x00005410e5007816 */ /* 0x000fe400000000e6 */
[----:B------:R-:W-:Y:S02]  /*5350*/  PRMT R198, R2, 0x7632, R198 ;  /* 0x0000763202c67816 */ /* 0x000fe400000000c6 */
[----:B------:R-:W-:Y:S02]  /*5360*/  LOP3.LUT R11, R17, R0, RZ, 0xc0, !PT ;  /* 0x00000000110b7212 */ /* 0x000fe400078ec0ff */
[----:B------:R-:W-:Y:S01]  /*5370*/  PRMT R0, R235, 0x5410, R233 ;  /* 0x00005410eb007816 */ /* 0x000fe200000000e9 */
[----:B------:R-:W-:Y:S01]  /*5380*/  HMMA.16816.F32 R152, R12, R148, RZ ;  /* 0x000000940c98723c */ /* 0x000fe200000018ff */
[----:B------:R-:W-:-:S02]  /*5390*/  F2FP.PACK_AB R2, R250, R251 ;  /* 0x000000fbfa02723e */ /* 0x000fc400000000ff */
[----:B------:R-:W-:Y:S02]  /*53a0*/  LOP3.LUT R8, R4, R0, RZ, 0xc0, !PT ;  /* 0x0000000004087212 */ /* 0x000fe400078ec0ff */
[----:B------:R-:W-:Y:S02]  /*53b0*/  PRMT R0, R234, 0x5410, R236 ;  /* 0x00005410ea007816 */ /* 0x000fe400000000ec */
[----:B------:R-:W-:Y:S01]  /*53c0*/  PRMT R195, R2, 0x7610, R195 ;  /* 0x0000761002c37816 */ /* 0x000fe200000000c3 */
[----:B------:R-:W-:Y:S01]  /*53d0*/  HMMA.16816.F32 R36, R12, R188, RZ ;  /* 0x000000bc0c24723c */ /* 0x000fe200000018ff */
[----:B------:R-:W-:Y:S02]  /*53e0*/  LOP3.LUT R9, R18, R0, RZ, 0xc0, !PT ;  /* 0x0000000012097212 */ /* 0x000fe400078ec0ff */
[----:B------:R-:W-:Y:S02]  /*53f0*/  F2FP.PACK_AB R0, R249, R252 ;  /* 0x000000fcf900723e */ /* 0x000fe400000000ff */
[----:B------:R-:W-:-:S02]  /*5400*/  PRMT R194, R2, 0x7632, R194 ;  /* 0x0000763202c27816 */ /* 0x000fc400000000c2 */
[C---:B------:R-:W-:Y:S01]  /*5410*/  PRMT R193, R0.reuse, 0x7610, R193 ;  /* 0x0000761000c17816 */ /* 0x040fe200000000c1 */
[C---:B------:R-:W-:Y:S01]  /*5420*/  HMMA.16816.F32 R160, R8.reuse, R140, RZ ;  /* 0x0000008c08a0723c */ /* 0x040fe200000018ff */
[----:B------:R-:W-:Y:S02]  /*5430*/  PRMT R192, R0, 0x7632, R192 ;  /* 0x0000763200c07816 */ /* 0x000fe400000000c0 */
[----:B------:R-:W-:Y:S02]  /*5440*/  PRMT R0, R199, 0x5410, R198 ;  /* 0x00005410c7007816 */ /* 0x000fe400000000c6 */
[----:B------:R-:W-:Y:S02]  /*5450*/  LOP3.LUT R3, R45, UR10, R32, 0x96, !PT ;  /* 0x0000000a2d037c12 */ /* 0x000fe4000f8e9620 */
[----:B------:R-:W-:Y:S01]  /*5460*/  LOP3.LUT R128, R19, R0, RZ, 0xc0, !PT ;  /* 0x0000000013807212 */ /* 0x000fe200078ec0ff */
[----:B------:R-:W-:Y:S01]  /*5470*/  IMAD.MOV.U32 R140, RZ, RZ, R28 ;  /* 0x000000ffff8c7224 */ /* 0x000fe200078e001c */
[----:B------:R-:W-:Y:S01]  /*5480*/  PRMT R0, R197, 0x5410, R196 ;  /* 0x00005410c5007816 */ /* 0x000fe200000000c4 */
[----:B------:R-:W-:Y:S01]  /*5490*/  IMAD.WIDE.U32 R6, R3, -0x326172a9, RZ ;  /* 0xcd9e8d5703067825 */ /* 0x000fe200078e00ff */
[----:B------:R-:W-:Y:S02]  /*54a0*/  HMMA.16816.F32 R168, R8, R148, RZ ;  /* 0x0000009408a8723c */ /* 0x000fe400000018ff */
[----:B------:R-:W-:Y:S01]  /*54b0*/  LOP3.LUT R129, R20, R0, RZ, 0xc0, !PT ;  /* 0x0000000014817212 */ /* 0x000fe200078ec0ff */
[----:B------:R-:W-:Y:S01]  /*54c0*/  IMAD.MOV.U32 R141, RZ, RZ, R64 ;  /* 0x000000ffff8d7224 */ /* 0x000fe200078e0040 */
[----:B------:R-:W-:-:S03]  /*54d0*/  PRMT R0, R195, 0x5410, R194 ;  /* 0x00005410c3007816 */ /* 0x000fc600000000c2 */
[----:B------:R-:W-:Y:S01]  /*54e0*/  IMAD.MOV.U32 R149, RZ, RZ, R73 ;  /* 0x000000ffff957224 */ /* 0x000fe200078e0049 */
[----:B------:R-:W-:Y:S01]  /*54f0*/  LOP3.LUT R130, R26, R0, RZ, 0xc0, !PT ;  /* 0x000000001a827212 */ /* 0x000fe200078ec0ff */
[----:B------:R-:W-:Y:S01]  /*5500*/  HMMA.16816.F32 R40, R8, R188, RZ ;  /* 0x000000bc0828723c */ /* 0x000fe200000018ff */
[----:B------:R-:W-:Y:S01]  /*5510*/  PRMT R0, R193, 0x5410, R192 ;  /* 0x00005410c1007816 */ /* 0x000fe200000000c0 */
[----:B------:R-:W-:-:S03]  /*5520*/  IMAD.MOV.U32 R148, RZ, RZ, R67 ;  /* 0x000000ffff947224 */ /* 0x000fc600078e0043 */
[----:B------:R-:W-:Y:S02]  /*5530*/  LOP3.LUT R131, R27, R0, RZ, 0xc0, !PT ;  /* 0x000000001b837212 */ /* 0x000fe400078ec0ff */
[----:B------:R-:W-:Y:S01]  /*5540*/  PRMT R0, R228, 0x5410, R227 ;  /* 0x00005410e4007816 */ /* 0x000fe200000000e3 */
[----:B------:R-:W-:Y:S02]  /*5550*/  IMAD.MOV.U32 R188, RZ, RZ, R70 ;  /* 0x000000ffffbc7224 */ /* 0x000fe400078e0046 */
[----:B------:R-:W-:Y:S01]  /*5560*/  IMAD.MOV.U32 R189, RZ, RZ, R69 ;  /* 0x000000ffffbd7224 */ /* 0x000fe200078e0045 */
[----:B------:R-:W-:Y:S01]  /*5570*/  LOP3.LUT R124, R21, R0, RZ, 0xc0, !PT ;  /* 0x00000000157c7212 */ /* 0x000fe200078ec0ff */
[----:B------:R-:W-:Y:S01]  /*5580*/  HMMA.16816.F32 R144, R128, R176, R144 ;  /* 0x000000b08090723c */ /* 0x000fe20000001890 */
[----:B------:R-:W-:-:S04]  /*5590*/  PRMT R0, R226, 0x5410, R225 ;  /* 0x00005410e2007816 */ /* 0x000fc800000000e1 */
[----:B------:R-:W-:Y:S02]  /*55a0*/  LOP3.LUT R125, R22, R0, RZ, 0xc0, !PT ;  /* 0x00000000167d7212 */ /* 0x000fe400078ec0ff */
[----:B------:R-:W-:Y:S01]  /*55b0*/  PRMT R0, R224, 0x5410, R223 ;  /* 0x00005410e0007816 */ /* 0x000fe200000000df */
[----:B------:R-:W-:Y:S03]  /*55c0*/  HMMA.16816.F32 R152, R128, R48, R152 ;  /* 0x000000308098723c */ /* 0x000fe60000001898 */
[----:B------:R-:W-:Y:S02]  /*55d0*/  LOP3.LUT R126, R25, R0, RZ, 0xc0, !PT ;  /* 0x00000000197e7212 */ /* 0x000fe400078ec0ff */
[----:B------:R-:W-:-:S03]  /*55e0*/  PRMT R0, R222, 0x5410, R221 ;  /* 0x00005410de007816 */ /* 0x000fc600000000dd */
[----:B------:R-:W-:Y:S01]  /*55f0*/  HMMA.16816.F32 R36, R128, R184, R36 ;  /* 0x000000b88024723c */ /* 0x000fe20000001824 */
[----:B------:R-:W-:Y:S02]  /*5600*/  LOP3.LUT R127, R24, R0, RZ, 0xc0, !PT ;  /* 0x00000000187f7212 */ /* 0x000fe400078ec0ff */
[----:B------:R-:W-:Y:S01]  /*5610*/  LOP3.LUT R0, R63, UR14, R58, 0x96, !PT ;  /* 0x0000000e3f007c12 */ /* 0x000fe2000f8e963a */
[----:B------:R-:W-:-:S04]  /*5620*/  IMAD.MOV.U32 R63, RZ, RZ, R65 ;  /* 0x000000ffff3f7224 */ /* 0x000fc800078e0041 */
[----:B------:R-:W-:Y:S01]  /*5630*/  IMAD.WIDE.U32 R18, R0, -0x2daee0ad, RZ ;  /* 0xd2511f5300127825 */ /* 0x000fe200078e00ff */
[C---:B------:R-:W-:Y:S04]  /*5640*/  HMMA.16816.F32 R160, R124.reuse, R176, R160 ;  /* 0x000000b07ca0723c */ /* 0x040fe800000018a0 */
[----:B------:R-:W-:Y:S02]  /*5650*/  LOP3.LUT R0, R19, UR12, R56, 0x96, !PT ;  /* 0x0000000c13007c12 */ /* 0x000fe4000f8e9638 */
[----:B------:R-:W-:Y:S01]  /*5660*/  LOP3.LUT R18, R35, UR10, R18, 0x96, !PT ;  /* 0x0000000a23127c12 */ /* 0x000fe2000f8e9612 */
[----:B------:R-:W-:Y:S01]  /*5670*/  IMAD.MOV.U32 R177, RZ, RZ, R71 ;  /* 0x000000ffffb17224 */ /* 0x000fe200078e0047 */
[----:B------:R-:W-:Y:S01]  /*5680*/  HMMA.16816.F32 R168, R124, R48, R168 ;  /* 0x000000307ca8723c */ /* 0x000fe200000018a8 */
[----:B------:R-:W-:Y:S01]  /*5690*/  IMAD.WIDE.U32 R20, R0, -0x326172a9, RZ ;  /* 0xcd9e8d5700147825 */ /* 0x000fe200078e00ff */
[----:B------:R-:W-:-:S04]  /*56a0*/  LOP3.LUT R0, R33, UR12, R74, 0x96, !PT ;  /* 0x0000000c21007c12 */ /* 0x000fc8000f8e964a */
[----:B------:R-:W-:Y:S01]  /*56b0*/  LOP3.LUT R2, R21, UR11, R46, 0x96, !PT ;  /* 0x0000000b15027c12 */ /* 0x000fe2000f8e962e */
[----:B------:R-:W-:Y:S01]  /*56c0*/  IMAD.WIDE.U32 R4, R0, -0x326172a9, RZ ;  /* 0xcd9e8d5700047825 */ /* 0x000fe200078e00ff */
[----:B------:R-:W-:Y:S01]  /*56d0*/  LOP3.LUT R0, R90, 0x7ffffffc, RZ, 0xc0, !PT ;  /* 0x7ffffffc5a007812 */ /* 0x000fe200078ec0ff */
[----:B------:R-:W1:Y:S01]  /*56e0*/  LDC.U8 R46, c[0x0][0x2d8] ;  /* 0x0000b600ff2e7b82 */ /* 0x000e620000000000 */
[----:B------:R-:W-:Y:S01]  /*56f0*/  HMMA.16816.F32 R40, R124, R184, R40 ;  /* 0x000000b87c28723c */ /* 0x000fe20000001828 */
[----:B------:R-:W-:Y:S01]  /*5700*/  IMAD.WIDE.U32 R24, R2, -0x2daee0ad, RZ ;  /* 0xd2511f5302187825 */ /* 0x000fe200078e00ff */
[----:B------:R-:W-:Y:S02]  /*5710*/  LOP3.LUT R2, R5, UR11, R242, 0x96, !PT ;  /* 0x0000000b05027c12 */ /* 0x000fe4000f8e96f2 */
[----:B------:R-:W-:Y:S01]  /*5720*/  LOP3.LUT R4, R7, UR9, R4, 0x96, !PT ;  /* 0x0000000907047c12 */ /* 0x000fe2000f8e9604 */
[----:B------:R-:W-:Y:S01]  /*5730*/  IMAD.IADD R0, R89, 0x1, -R0 ;  /* 0x0000000159007824 */ /* 0x000fe200078e0a00 */
[----:B------:R-:W-:Y:S01]  /*5740*/  LOP3.LUT R5, R25, UR8, R34, 0x96, !PT ;  /* 0x0000000819057c12 */ /* 0x000fe2000f8e9622 */
[----:B------:R-:W-:Y:S01]  /*5750*/  IMAD.WIDE.U32 R16, R2, -0x2daee0ad, RZ ;  /* 0xd2511f5302107825 */ /* 0x000fe200078e00ff */
[----:B------:R-:W-:Y:S01]  /*5760*/  LDSM.16.MT88.4 R32, [R203+0xb000] ;  /* 0x00b00000cb20783b */ /* 0x000fe20000004200 */
[----:B------:R-:W-:Y:S02]  /*5770*/  HMMA.16816.F32 R56, R8, R180, RZ ;  /* 0x000000b40838723c */ /* 0x000fe400000018ff */
[----:B------:R-:W-:-:S04]  /*5780*/  IMAD.WIDE.U32 R2, R18, -0x326172a9, RZ ;  /* 0xcd9e8d5712027825 */ /* 0x000fc800078e00ff */
[----:B------:R-:W-:Y:S01]  /*5790*/  IMAD.WIDE.U32 R22, R5, -0x326172a9, RZ ;  /* 0xcd9e8d5705167825 */ /* 0x000fe200078e00ff */
[----:B------:R-:W-:Y:S02]  /*57a0*/  LOP3.LUT R5, R17, UR8, R44, 0x96, !PT ;  /* 0x0000000811057c12 */ /* 0x000fe4000f8e962c */
[----:B------:R-:W-:Y:S01]  /*57b0*/  LOP3.LUT R3, R3, UR9, R20, 0x96, !PT ;  /* 0x0000000903037c12 */ /* 0x000fe2000f8e9614 */
[----:B------:R-:W-:Y:S01]  /*57c0*/  IMAD.WIDE.U32 R20, R4, -0x2daee0ad, RZ ;  /* 0xd2511f5304147825 */ /* 0x000fe200078e00ff */
[----:B------:R-:W-:-:S03]  /*57d0*/  LOP3.LUT R2, R23, UR7, R2, 0x96, !PT ;  /* 0x0000000717027c12 */ /* 0x000fc6000f8e9602 */
[----:B------:R-:W-:-:S04]  /*57e0*/  IMAD.WIDE.U32 R18, R5, -0x326172a9, RZ ;  /* 0xcd9e8d5705127825 */ /* 0x000fc800078e00ff */
[----:B------:R-:W-:Y:S01]  /*57f0*/  IMAD.WIDE.U32 R4, R3, -0x2daee0ad, RZ ;  /* 0xd2511f5303047825 */ /* 0x000fe200078e00ff */
[----:B------:R-:W-:Y:S02]  /*5800*/  LOP3.LUT R7, R19, UR7, R6, 0x96, !PT ;  /* 0x0000000713077c12 */ /* 0x000fe4000f8e9606 */
[----:B------:R-:W-:Y:S01]  /*5810*/  LOP3.LUT R6, R21, UR6, R16, 0x96, !PT ;  /* 0x0000000615067c12 */ /* 0x000fe2000f8e9610 */
[----:B------:R-:W-:Y:S01]  /*5820*/  IMAD.SHL.U32 R0, R0, 0x2, RZ ;  /* 0x0000000200007824 */ /* 0x000fe200078e00ff */
[----:B------:R-:W-:Y:S01]  /*5830*/  LOP3.LUT R17, R5, UR6, R24, 0x96, !PT ;  /* 0x0000000605117c12 */ /* 0x000fe2000f8e9618 */
[----:B------:R-:W-:-:S04]  /*5840*/  IMAD.WIDE.U32 R2, R2, -0x2daee0ad, RZ ;  /* 0xd2511f5302027825 */ /* 0x000fc800078e00ff */
[----:B------:R-:W-:Y:S01]  /*5850*/  IMAD R176, R92, c[0x0][0x228], R0 ;  /* 0x00008a005cb07a24 */ /* 0x000fe200078e0200 */
[----:B------:R-:W-:Y:S01]  /*5860*/  LOP3.LUT R0, R3, UR16, R4, 0x96, !PT ;  /* 0x0000001003007c12 */ /* 0x000fe2000f8e9604 */
[----:B------:R-:W-:Y:S01]  /*5870*/  IMAD.WIDE.U32 R4, R6, -0x326172a9, RZ ;  /* 0xcd9e8d5706047825 */ /* 0x000fe200078e00ff */
[C---:B------:R-:W-:Y:S02]  /*5880*/  LOP3.LUT R19, R2.reuse, 0xff, RZ, 0xc0, !PT ;  /* 0x000000ff02137812 */ /* 0x040fe400078ec0ff */
[----:B------:R-:W-:Y:S01]  /*5890*/  LOP3.LUT R24, R2, 0xffff, RZ, 0xc0, !PT ;  /* 0x0000ffff02187812 */ /* 0x000fe200078ec0ff */
[----:B------:R-:W-:Y:S01]  /*58a0*/  IMAD.WIDE.U32 R6, R7, -0x2daee0ad, RZ ;  /* 0xd2511f5307067825 */ /* 0x000fe200078e00ff */
[--C-:B------:R-:W-:Y:S02]  /*58b0*/  SHF.R.U32.HI R25, RZ, 0x10, R2.reuse ;  /* 0x00000010ff197819 */ /* 0x100fe40000011602 */
[----:B------:R-:W-:Y:S01]  /*58c0*/  SHF.R.U32.HI R23, RZ, 0x18, R2 ;  /* 0x00000018ff177819 */ /* 0x000fe20000011602 */
[----:B------:R-:W-:Y:S01]  /*58d0*/  IMAD.WIDE.U32 R2, R17, -0x326172a9, RZ ;  /* 0xcd9e8d5711027825 */ /* 0x000fe200078e00ff */
[----:B------:R-:W-:-:S02]  /*58e0*/  LOP3.LUT R16, R5, UR15, R18, 0x96, !PT ;  /* 0x0000000f05107c12 */ /* 0x000fc4000f8e9612 */
[C---:B------:R-:W-:Y:S01]  /*58f0*/  LOP3.LUT R21, R4.reuse, 0xff, RZ, 0xc0, !PT ;  /* 0x000000ff04157812 */ /* 0x040fe200078ec0ff */
[----:B------:R-:W-:Y:S01]  /*5900*/  IMAD.MOV.U32 R48, RZ, RZ, R66 ;  /* 0x000000ffff307224 */ /* 0x000fe200078e0042 */
[----:B------:R-:W-:Y:S01]  /*5910*/  LOP3.LUT R17, R3, UR15, R22, 0x96, !PT ;  /* 0x0000000f03117c12 */ /* 0x000fe2000f8e9616 */
[----:B------:R-:W2:Y:S01]  /*5920*/  LDSM.16.MT88.4 R64, [R205+0xa800] ;  /* 0x00a80000cd40783b */ /* 0x000ea20000004200 */
[----:B------:R-:W-:Y:S01]  /*5930*/  LOP3.LUT R28, R4, 0xffff, RZ, 0xc0, !PT ;  /* 0x0000ffff041c7812 */ /* 0x000fe200078ec0ff */
[----:B------:R-:W-:Y:S01]  /*5940*/  IMAD.MOV.U32 R184, RZ, RZ, R68 ;  /* 0x000000ffffb87224 */ /* 0x000fe200078e0044 */
[----:B------:R-:W-:Y:S01]  /*5950*/  SHF.R.U32.HI R30, RZ, 0x10, R4 ;  /* 0x00000010ff1e7819 */ /* 0x000fe20000011604 */
[----:B------:R-:W-:Y:S01]  /*5960*/  IMAD.MOV.U32 R49, RZ, RZ, R52 ;  /* 0x000000ffff317224 */ /* 0x000fe200078e0034 */
[----:B------:R-:W-:Y:S01]  /*5970*/  SHF.R.U32.HI R18, RZ, 0x18, R4 ;  /* 0x00000018ff127819 */ /* 0x000fe20000011604 */
[----:B------:R-:W-:Y:S01]  /*5980*/  HMMA.16816.F32 R52, R12, R180, RZ ;  /* 0x000000b40c34723c */ /* 0x000fe200000018ff */
[----:B------:R-:W-:Y:S01]  /*5990*/  LOP3.LUT R4, R7, UR16, R20, 0x96, !PT ;  /* 0x0000001007047c12 */ /* 0x000fe2000f8e9614 */
[----:B------:R-:W-:Y:S01]  /*59a0*/  IMAD.MOV.U32 R185, RZ, RZ, R72 ;  /* 0x000000ffffb97224 */ /* 0x000fe200078e0048 */
[----:B------:R-:W-:-:S02]  /*59b0*/  LOP3.LUT R44, R6, 0xffff, RZ, 0xc0, !PT ;  /* 0x0000ffff062c7812 */ /* 0x000fc400078ec0ff */
[----:B------:R-:W-:Y:S02]  /*59c0*/  LOP3.LUT R7, R17, 0xff, RZ, 0xc0, !PT ;  /* 0x000000ff11077812 */ /* 0x000fe400078ec0ff */
[----:B------:R-:W-:Y:S01]  /*59d0*/  SHF.R.U32.HI R5, RZ, 0x18, R17 ;  /* 0x00000018ff057819 */ /* 0x000fe20000011611 */
[----:B------:R-:W-:Y:S01]  /*59e0*/  IMAD.MOV.U32 R180, RZ, RZ, R63 ;  /* 0x000000ffffb47224 */ /* 0x000fe200078e003f */
[----:B------:R-:W-:Y:S01]  /*59f0*/  LOP3.LUT R45, R2, 0xffff, RZ, 0xc0, !PT ;  /* 0x0000ffff022d7812 */ /* 0x000fe200078ec0ff */
[----:B------:R-:W-:Y:S01]  /*5a00*/  HMMA.16816.F32 R68, R12, R172, RZ ;  /* 0x000000ac0c44723c */ /* 0x000fe200000018ff */
[----:B------:R-:W-:Y:S01]  /*5a10*/  SHF.R.U32.HI R3, RZ, 0x10, R17 ;  /* 0x00000010ff037819 */ /* 0x000fe20000011611 */
[----:B------:R-:W-:Y:S01]  /*5a20*/  IMAD.MOV.U32 R181, RZ, RZ, R141 ;  /* 0x000000ffffb57224 */ /* 0x000fe200078e008d */
[----:B------:R-:W-:Y:S02]  /*5a30*/  LOP3.LUT R22, R6, 0xff, RZ, 0xc0, !PT ;  /* 0x000000ff06167812 */ /* 0x000fe400078ec0ff */
[----:B------:R-:W-:-:S02]  /*5a40*/  SHF.R.U32.HI R29, RZ, 0x10, R6 ;  /* 0x00000010ff1d7819 */ /* 0x000fc40000011606 */
[----:B------:R-:W-:Y:S01]  /*5a50*/  SHF.R.U32.HI R20, RZ, 0x18, R6 ;  /* 0x00000018ff147819 */ /* 0x000fe20000011606 */
[----:B------:R-:W-:Y:S01]  /*5a60*/  HMMA.16816.F32 R72, R8, R172, RZ ;  /* 0x000000ac0848723c */ /* 0x000fe200000018ff */
[C---:B-1----:R-:W-:Y:S02]  /*5a70*/  ISETP.GE.U32.AND P6, PT, R46.reuse, R7, PT ;  /* 0x000000072e00720c */ /* 0x042fe40003fc6070 */
[----:B------:R-:W-:Y:S02]  /*5a80*/  ISETP.GE.U32.AND P5, PT, R46, R5, PT ;  /* 0x000000052e00720c */ /* 0x000fe40003fa6070 */
[----:B------:R-:W-:Y:S02]  /*5a90*/  LOP3.LUT R5, R2, 0xff, RZ, 0xc0, !PT ;  /* 0x000000ff02057812 */ /* 0x000fe400078ec0ff */
[--C-:B------:R-:W-:Y:S02]  /*5aa0*/  SHF.R.U32.HI R7, RZ, 0x10, R2.reuse ;  /* 0x00000010ff077819 */ /* 0x100fe40000011602 */
[----:B------:R-:W-:-:S02]  /*5ab0*/  SHF.R.U32.HI R6, RZ, 0x18, R2 ;  /* 0x00000018ff067819 */ /* 0x000fc40000011602 */
[----:B------:R-:W-:Y:S02]  /*5ac0*/  LOP3.LUT R2, R3, 0xff, RZ, 0xc0, !PT ;  /* 0x000000ff03027812 */ /* 0x000fe400078ec0ff */
[C---:B------:R-:W-:Y:S01]  /*5ad0*/  ISETP.GE.U32.AND P2, PT, R46.reuse, R5, PT ;  /* 0x000000052e00720c */ /* 0x040fe20003f46070 */
[----:B------:R-:W-:Y:S01]  /*5ae0*/  @!P6 HADD2 R60, -R235.H0_H0, -RZ.H0_H0 ;  /* 0xa00000ffeb3ce230 */ /* 0x000fe20000000900 */
[----:B------:R-:W-:Y:S01]  /*5af0*/  ISETP.GE.U32.AND P3, PT, R46, R2, PT ;  /* 0x000000022e00720c */ /* 0x000fe20003f66070 */
[----:B------:R-:W-:Y:S01]  /*5b00*/  @!P5 HADD2 R61, -R236.H0_H0, -RZ.H0_H0 ;  /* 0xa00000ffec3dd230 */ /* 0x000fe20000000900 */
[----:B------:R-:W-:Y:S01]  /*5b10*/  LOP3.LUT R2, R7, 0xff, RZ, 0xc0, !PT ;  /* 0x000000ff07027812 */ /* 0x000fe200078ec0ff */
[----:B------:R-:W-:Y:S01]  /*5b20*/  FADD.FTZ R7, R62, R31 ;  /* 0x0000001f3e077221 */ /* 0x000fe20000010000 */
[----:B------:R-:W-:Y:S01]  /*5b30*/  SHF.R.U32.HI R5, RZ, 0x18, R0 ;  /* 0x00000018ff057819 */ /* 0x000fe20000011600 */
[----:B--2---:R-:W-:Y:S01]  /*5b40*/  HMMA.16816.F32 R52, R128, R64, R52 ;  /* 0x000000408034723c */ /* 0x004fe20000001834 */
[----:B------:R-:W-:Y:S01]  /*5b50*/  @!P6 PRMT R235, R60, 0x5410, RZ ;  /* 0x000054103cebe816 */ /* 0x000fe200000000ff */
[----:B------:R-:W-:Y:S01]  /*5b60*/  FADD.FTZ R7, R47, R7 ;  /* 0x000000072f077221 */ /* 0x000fe20000010000 */
[----:B------:R-:W-:-:S02]  /*5b70*/  ISETP.GE.U32.AND P6, PT, R46, R2, PT ;  /* 0x000000022e00720c */ /* 0x000fc40003fc6070 */
[----:B------:R-:W-:Y:S01]  /*5b80*/  SHF.R.U32.HI R2, RZ, 0x10, R0 ;  /* 0x00000010ff027819 */ /* 0x000fe20000011600 */
[----:B------:R-:W-:Y:S01]  /*5b90*/  @!P2 HADD2 R76, -R232.H0_H0, -RZ.H0_H0 ;  /* 0xa00000ffe84ca230 */ /* 0x000fe20000000900 */
[----:B------:R-:W-:Y:S01]  /*5ba0*/  ISETP.GE.U32.AND P1, PT, R46, R6, PT ;  /* 0x000000062e00720c */ /* 0x000fe20003f26070 */
[----:B------:R-:W-:Y:S01]  /*5bb0*/  @!P3 HADD2 R77, -R234.H0_H0, -RZ.H0_H0 ;  /* 0xa00000ffea4db230 */ /* 0x000fe20000000900 */
[----:B------:R-:W-:Y:S01]  /*5bc0*/  LOP3.LUT R2, R2, 0xff, RZ, 0xc0, !PT ;  /* 0x000000ff02027812 */ /* 0x000fe200078ec0ff */
[----:B------:R-:W-:Y:S01]  /*5bd0*/  FADD.FTZ R6, R102, R101 ;  /* 0x0000006566067221 */ /* 0x000fe20000010000 */
[----:B------:R-:W-:Y:S01]  /*5be0*/  @!P2 PRMT R232, R76, 0x5410, RZ ;  /* 0x000054104ce8a816 */ /* 0x000fe200000000ff */
[----:B------:R-:W-:Y:S01]  /*5bf0*/  HMMA.16816.F32 R56, R124, R64, R56 ;  /* 0x000000407c38723c */ /* 0x000fe20000001838 */
[----:B------:R-:W-:Y:S01]  /*5c00*/  @!P3 PRMT R234, R77, 0x5410, RZ ;  /* 0x000054104deab816 */ /* 0x000fe200000000ff */
[----:B------:R-:W-:Y:S01]  /*5c10*/  FADD.FTZ R6, R116, R6 ;  /* 0x0000000674067221 */ /* 0x000fe20000010000 */
[C---:B------:R-:W-:Y:S01]  /*5c20*/  ISETP.GE.U32.AND P3, PT, R46.reuse, R5, PT ;  /* 0x000000052e00720c */ /* 0x040fe20003f66070 */
[----:B------:R-:W-:Y:S01]  /*5c30*/  @!P6 HADD2 R79, -R229.H0_H0, -RZ.H0_H0 ;  /* 0xa00000ffe54fe230 */ /* 0x000fe20000000900 */
[C---:B------:R-:W-:Y:S01]  /*5c40*/  ISETP.GE.U32.AND P2, PT, R46.reuse, R2, PT ;  /* 0x000000022e00720c */ /* 0x040fe20003f46070 */
[----:B------:R-:W-:Y:S01]  /*5c50*/  FADD.FTZ R5, R107, R106 ;  /* 0x0000006a6b057221 */ /* 0x000fe20000010000 */
[----:B------:R-:W-:Y:S01]  /*5c60*/  ISETP.GE.U32.AND P4, PT, R46, R19, PT ;  /* 0x000000132e00720c */ /* 0x000fe20003f86070 */
[----:B------:R-:W-:Y:S01]  /*5c70*/  @!P1 HADD2 R78, -R230.H0_H0, -RZ.H0_H0 ;  /* 0xa00000ffe64e9230 */ /* 0x000fe20000000900 */
[----:B------:R-:W-:Y:S01]  /*5c80*/  SHF.R.U32.HI R2, RZ, 0x8, R24 ;  /* 0x00000008ff027819 */ /* 0x000fe20000011618 */
[----:B------:R-:W-:Y:S01]  /*5c90*/  FADD.FTZ R5, R118, R5 ;  /* 0x0000000576057221 */ /* 0x000fe20000010000 */
[----:B------:R-:W-:Y:S01]  /*5ca0*/  LOP3.LUT R3, R0, 0xff, RZ, 0xc0, !PT ;  /* 0x000000ff00037812 */ /* 0x000fe200078ec0ff */
[----:B------:R-:W-:Y:S01]  /*5cb0*/  HMMA.16816.F32 R68, R128, R80, R68 ;  /* 0x000000508044723c */ /* 0x000fe20000001844 */
[----:B------:R-:W-:Y:S01]  /*5cc0*/  LOP3.LUT R2, R2, 0xffff, RZ, 0xc0, !PT ;  /* 0x0000ffff02027812 */ /* 0x000fe200078ec0ff */
[----:B------:R-:W-:Y:S01]  /*5cd0*/  FADD.FTZ R5, R167, R5 ;  /* 0x00000005a7057221 */ /* 0x000fe20000010000 */
[----:B------:R-:W-:Y:S01]  /*5ce0*/  @!P5 PRMT R236, R61, 0x5410, RZ ;  /* 0x000054103decd816 */ /* 0x000fe200000000ff */
[----:B------:R-:W-:Y:S01]  /*5cf0*/  @!P3 HADD2 R88, -R225.H0_H0, -RZ.H0_H0 ;  /* 0xa00000ffe158b230 */ /* 0x000fe20000000900 */
[----:B------:R-:W-:Y:S01]  /*5d00*/  ISETP.GE.U32.AND P5, PT, R46, R3, PT ;  /* 0x000000032e00720c */ /* 0x000fe20003fa6070 */
[----:B------:R-:W-:Y:S01]  /*5d10*/  @!P2 HADD2 R89, -R226.H0_H0, -RZ.H0_H0 ;  /* 0xa00000ffe259a230 */ /* 0x000fe20000000900 */
[----:B------:R-:W-:Y:S01]  /*5d20*/  LOP3.LUT R3, R25, 0xff, RZ, 0xc0, !PT ;  /* 0x000000ff19037812 */ /* 0x000fe200078ec0ff */
[----:B------:R-:W-:Y:S01]  /*5d30*/  @!P4 HADD2 R92, -R224.H0_H0, -RZ.H0_H0 ;  /* 0xa00000ffe05cc230 */ /* 0x000fe20000000900 */
[----:B------:R-:W-:Y:S01]  /*5d40*/  @!P3 PRMT R225, R88, 0x5410, RZ ;  /* 0x0000541058e1b816 */ /* 0x000fe200000000ff */
[----:B------:R-:W1:Y:S01]  /*5d50*/  LDSM.16.MT88.4 R24, [R206+0xb000] ;  /* 0x00b00000ce18783b */ /* 0x000e620000004200 */
[----:B------:R-:W-:Y:S01]  /*5d60*/  ISETP.GE.U32.AND P3, PT, R46, R2, PT ;  /* 0x000000022e00720c */ /* 0x000fe20003f66070 */
[----:B------:R-:W-:Y:S01]  /*5d70*/  HMMA.16816.F32 R60, R8, R182, RZ ;  /* 0x000000b6083c723c */ /* 0x000fe200000018ff */
[----:B------:R-:W-:-:S02]  /*5d80*/  LOP3.LUT R2, R16, 0xff, RZ, 0xc0, !PT ;  /* 0x000000ff10027812 */ /* 0x000fc400078ec0ff */
[----:B------:R-:W-:Y:S02]  /*5d90*/  @!P1 PRMT R230, R78, 0x5410, RZ ;  /* 0x000054104ee69816 */ /* 0x000fe400000000ff */
[----:B------:R-:W-:Y:S01]  /*5da0*/  @!P2 PRMT R226, R89, 0x5410, RZ ;  /* 0x0000541059e2a816 */ /* 0x000fe200000000ff */
[----:B------:R-:W-:Y:S01]  /*5db0*/  @!P5 HADD2 R84, -R228.H0_H0, -RZ.H0_H0 ;  /* 0xa00000ffe454d230 */ /* 0x000fe20000000900 */
[C---:B------:R-:W-:Y:S01]  /*5dc0*/  ISETP.GE.U32.AND P1, PT, R46.reuse, R23, PT ;  /* 0x000000172e00720c */ /* 0x040fe20003f26070 */
[----:B------:R-:W-:Y:S01]  /*5dd0*/  HMMA.16816.F32 R88, R8, R32, RZ ;  /* 0x000000200858723c */ /* 0x000fe200000018ff */
[----:B------:R-:W-:Y:S02]  /*5de0*/  ISETP.GE.U32.AND P2, PT, R46, R3, PT ;  /* 0x000000032e00720c */ /* 0x000fe40003f46070 */
[----:B------:R-:W-:Y:S01]  /*5df0*/  @!P4 PRMT R224, R92, 0x5410, RZ ;  /* 0x000054105ce0c816 */ /* 0x000fe200000000ff */
[----:B------:R-:W-:Y:S01]  /*5e00*/  @!P3 HADD2 R94, -R223.H0_H0, -RZ.H0_H0 ;  /* 0xa00000ffdf5eb230 */ /* 0x000fe20000000900 */
[----:B------:R-:W-:-:S02]  /*5e10*/  ISETP.GE.U32.AND P4, PT, R46, R2, PT ;  /* 0x000000022e00720c */ /* 0x000fc40003f86070 */
[--C-:B------:R-:W-:Y:S01]  /*5e20*/  SHF.R.U32.HI R2, RZ, 0x10, R16.reuse ;  /* 0x00000010ff027819 */ /* 0x100fe20000011610 */
[C---:B------:R-:W-:Y:S01]  /*5e30*/  HMMA.16816.F32 R72, R124.reuse, R80, R72 ;  /* 0x000000507c48723c */ /* 0x040fe20000001848 */
[----:B------:R-:W-:Y:S02]  /*5e40*/  @!P3 PRMT R223, R94, 0x5410, RZ ;  /* 0x000054105edfb816 */ /* 0x000fe400000000ff */
[----:B------:R-:W-:Y:S01]  /*5e50*/  LOP3.LUT R2, R2, 0xff, RZ, 0xc0, !PT ;  /* 0x000000ff02027812 */ /* 0x000fe200078ec0ff */
[----:B------:R-:W-:Y:S01]  /*5e60*/  @!P1 HADD2 R95, -R221.H0_H0, -RZ.H0_H0 ;  /* 0xa00000ffdd5f9230 */ /* 0x000fe20000000900 */
[----:B------:R-:W-:Y:S01]  /*5e70*/  SHF.R.U32.HI R3, RZ, 0x18, R16 ;  /* 0x00000018ff037819 */ /* 0x000fe20000011610 */
[----:B------:R-:W-:Y:S01]  /*5e80*/  @!P2 HADD2 R93, -R222.H0_H0, -RZ.H0_H0 ;  /* 0xa00000ffde5da230 */ /* 0x000fe20000000900 */
[----:B------:R-:W-:Y:S01]  /*5e90*/  ISETP.GE.U32.AND P3, PT, R46, R2, PT ;  /* 0x000000022e00720c */ /* 0x000fe20003f66070 */
[----:B------:R-:W-:Y:S01]  /*5ea0*/  HMMA.16816.F32 R60, R124, R66, R60 ;  /* 0x000000427c3c723c */ /* 0x000fe2000000183c */
[----:B------:R-:W-:Y:S01]  /*5eb0*/  @!P6 PRMT R229, R79, 0x5410, RZ ;  /* 0x000054104fe5e816 */ /* 0x000fe200000000ff */
[----:B------:R-:W-:Y:S01]  /*5ec0*/  @!P4 HADD2 R100, -R218.H0_H0, -RZ.H0_H0 ;  /* 0xa00000ffda64c230 */ /* 0x000fe20000000900 */
[----:B------:R-:W-:-:S02]  /*5ed0*/  @!P2 PRMT R222, R93, 0x5410, RZ ;  /* 0x000054105ddea816 */ /* 0x000fc400000000ff */
[----:B------:R-:W-:Y:S02]  /*5ee0*/  @!P1 PRMT R221, R95, 0x5410, RZ ;  /* 0x000054105fdd9816 */ /* 0x000fe400000000ff */
[C---:B------:R-:W-:Y:S01]  /*5ef0*/  ISETP.GE.U32.AND P6, PT, R46.reuse, R21, PT ;  /* 0x000000152e00720c */ /* 0x040fe20003fc6070 */
[C---:B------:R-:W-:Y:S01]  /*5f00*/  HMMA.16816.F32 R92, R8.reuse, R34, RZ ;  /* 0x00000022085c723c */ /* 0x040fe200000018ff */
[C---:B------:R-:W-:Y:S02]  /*5f10*/  ISETP.GE.U32.AND P2, PT, R46.reuse, R22, PT ;  /* 0x000000162e00720c */ /* 0x040fe40003f46070 */
[----:B------:R-:W-:Y:S01]  /*5f20*/  ISETP.GE.U32.AND P1, PT, R46, R20, PT ;  /* 0x000000142e00720c */ /* 0x000fe20003f26070 */
[----:B------:R-:W-:Y:S01]  /*5f30*/  @!P3 HADD2 R104, -R219.H0_H0, -RZ.H0_H0 ;  /* 0xa00000ffdb68b230 */ /* 0x000fe20000000900 */
[----:B------:R-:W-:Y:S01]  /*5f40*/  @!P4 PRMT R218, R100, 0x5410, RZ ;  /* 0x0000541064dac816 */ /* 0x000fe200000000ff */
[----:B------:R-:W2:Y:S01]  /*5f50*/  LDSM.16.MT88.4 R20, [R205+0xb000] ;  /* 0x00b00000cd14783b */ /* 0x000ea20000004200 */
[----:B------:R-:W-:Y:S01]  /*5f60*/  ISETP.GE.U32.AND P4, PT, R46, R3, PT ;  /* 0x000000032e00720c */ /* 0x000fe20003f86070 */
[----:B------:R-:W-:Y:S01]  /*5f70*/  HMMA.16816.F32 R76, R8, R174, RZ ;  /* 0x000000ae084c723c */ /* 0x000fe200000018ff */
[----:B------:R-:W-:-:S02]  /*5f80*/  SHF.R.U32.HI R2, RZ, 0x8, R28 ;  /* 0x00000008ff027819 */ /* 0x000fc4000001161c */
[----:B------:R-:W-:Y:S01]  /*5f90*/  @!P3 PRMT R219, R104, 0x5410, RZ ;  /* 0x0000541068dbb816 */ /* 0x000fe200000000ff */
[----:B------:R-:W-:Y:S01]  /*5fa0*/  @!P6 HADD2 R109, -R220.H0_H0, -RZ.H0_H0 ;  /* 0xa00000ffdc6de230 */ /* 0x000fe20000000900 */
[----:B------:R-:W-:Y:S01]  /*5fb0*/  LOP3.LUT R2, R2, 0xffff, RZ, 0xc0, !PT ;  /* 0x0000ffff02027812 */ /* 0x000fe200078ec0ff */
[----:B------:R-:W-:Y:S01]  /*5fc0*/  @!P2 HADD2 R159, -R195.H0_H0, -RZ.H0_H0 ;  /* 0xa00000ffc39fa230 */ /* 0x000fe20000000900 */
[----:B------:R-:W-:Y:S01]  /*5fd0*/  @!P5 PRMT R228, R84, 0x5410, RZ ;  /* 0x0000541054e4d816 */ /* 0x000fe200000000ff */
[C---:B------:R-:W-:Y:S01]  /*5fe0*/  HMMA.16816.F32 R172, R12.reuse, R174, RZ ;  /* 0x000000ae0cac723c */ /* 0x040fe200000018ff */
[----:B------:R-:W-:Y:S01]  /*5ff0*/  ISETP.GE.U32.AND P3, PT, R46, R2, PT ;  /* 0x000000022e00720c */ /* 0x000fe20003f66070 */
[----:B------:R-:W-:Y:S01]  /*6000*/  @!P1 HADD2 R240, -R192.H0_H0, -RZ.H0_H0 ;  /* 0xa00000ffc0f09230 */ /* 0x000fe20000000900 */
[----:B------:R-:W-:Y:S01]  /*6010*/  LOP3.LUT R2, R30, 0xff, RZ, 0xc0, !PT ;  /* 0x000000ff1e027812 */ /* 0x000fe200078ec0ff */
[----:B------:R-:W-:Y:S01]  /*6020*/  @!P4 HADD2 R108, -R216.H0_H0, -RZ.H0_H0 ;  /* 0xa00000ffd86cc230 */ /* 0x000fe20000000900 */
[----:B------:R-:W-:Y:S01]  /*6030*/  ISETP.GE.U32.AND P5, PT, R46, R18, PT ;  /* 0x000000122e00720c */ /* 0x000fe20003fa6070 */
[----:B------:R-:W-:Y:S01]  /*6040*/  FADD.FTZ R18, R105, R103 ;  /* 0x0000006769127221 */ /* 0x000fe20000010000 */
[----:B------:R-:W-:Y:S01]  /*6050*/  @!P6 PRMT R220, R109, 0x5410, RZ ;  /* 0x000054106ddce816 */ /* 0x000fe200000000ff */
[----:B-1----:R-:W-:Y:S01]  /*6060*/  HMMA.16816.F32 R100, R12, R24, RZ ;  /* 0x000000180c64723c */ /* 0x002fe200000018ff */
[----:B------:R-:W-:Y:S01]  /*6070*/  @!P4 PRMT R216, R108, 0x5410, RZ ;  /* 0x000054106cd8c816 */ /* 0x000fe200000000ff */
[----:B------:R-:W-:Y:S01]  /*6080*/  FADD.FTZ R18, R117, R18 ;  /* 0x0000001275127221 */ /* 0x000fe20000010000 */
[----:B------:R-:W-:-:S02]  /*6090*/  ISETP.GE.U32.AND P4, PT, R46, R2, PT ;  /* 0x000000022e00720c */ /* 0x000fc40003f86070 */
[----:B------:R-:W-:Y:S01]  /*60a0*/  LOP3.LUT R2, R29, 0xff, RZ, 0xc0, !PT ;  /* 0x000000ff1d027812 */ /* 0x000fe200078ec0ff */
[----:B------:R-:W-:Y:S01]  /*60b0*/  @!P3 HADD2 R110, -R217.H0_H0, -RZ.H0_H0 ;  /* 0xa00000ffd96eb230 */ /* 0x000fe20000000900 */
[----:B------:R-:W1:Y:S01]  /*60c0*/  LDSM.16.MT88.4 R28, [R205+0xb800] ;  /* 0x00b80000cd1c783b */ /* 0x000e620000004200 */
[----:B------:R-:W-:Y:S01]  /*60d0*/  SHF.R.U32.HI R3, RZ, 0x18, R4 ;  /* 0x00000018ff037819 */ /* 0x000fe20000011604 */
[----:B------:R-:W-:Y:S01]  /*60e0*/  FADD.FTZ R19, R166, R18 ;  /* 0x00000012a6137221 */ /* 0x000fe20000010000 */
[----:B------:R-:W-:Y:S01]  /*60f0*/  ISETP.GE.U32.AND P6, PT, R46, R2, PT ;  /* 0x000000022e00720c */ /* 0x000fe20003fc6070 */
[----:B------:R-:W-:Y:S01]  /*6100*/  @!P5 HADD2 R120, -R213.H0_H0, -RZ.H0_H0 ;  /* 0xa00000ffd578d230 */ /* 0x000fe20000000900 */
[----:B------:R-:W-:Y:S01]  /*6110*/  LOP3.LUT R2, R4, 0xff, RZ, 0xc0, !PT ;  /* 0x000000ff04027812 */ /* 0x000fe200078ec0ff */
[----:B------:R-:W-:Y:S01]  /*6120*/  FADD.FTZ R18, R165, R6 ;  /* 0x00000006a5127221 */ /* 0x000fe20000010000 */
[----:B------:R-:W-:Y:S01]  /*6130*/  @!P3 PRMT R217, R110, 0x5410, RZ ;  /* 0x000054106ed9b816 */ /* 0x000fe200000000ff */
[----:B------:R-:W-:Y:S01]  /*6140*/  HMMA.16816.F32 R104, R8, R24, RZ ;  /* 0x000000180868723c */ /* 0x000fe200000018ff */
[----:B------:R-:W-:Y:S01]  /*6150*/  ISETP.GE.U32.AND P3, PT, R46, R2, PT ;  /* 0x000000022e00720c */ /* 0x000fe20003f66070 */
[----:B------:R-:W-:Y:S01]  /*6160*/  @!P4 HADD2 R111, -R214.H0_H0, -RZ.H0_H0 ;  /* 0xa00000ffd66fc230 */ /* 0x000fe20000000900 */
[----:B------:R-:W-:-:S02]  /*6170*/  SHF.R.U32.HI R2, RZ, 0x10, R4 ;  /* 0x00000010ff027819 */ /* 0x000fc40000011604 */
[----:B------:R-:W-:Y:S02]  /*6180*/  @!P5 PRMT R213, R120, 0x5410, RZ ;  /* 0x0000541078d5d816 */ /* 0x000fe400000000ff */
[----:B------:R-:W-:Y:S01]  /*6190*/  LOP3.LUT R2, R2, 0xff, RZ, 0xc0, !PT ;  /* 0x000000ff02027812 */ /* 0x000fe200078ec0ff */
[-C--:B--2---:R-:W-:Y:S01]  /*61a0*/  HMMA.16816.F32 R116, R12, R20.reuse, RZ ;  /* 0x000000140c74723c */ /* 0x084fe200000018ff */
[----:B------:R-:W-:Y:S01]  /*61b0*/  @!P4 PRMT R214, R111, 0x5410, RZ ;  /* 0x000054106fd6c816 */ /* 0x000fe200000000ff */
[----:B------:R-:W-:Y:S01]  /*61c0*/  @!P6 HADD2 R238, -R193.H0_H0, -RZ.H0_H0 ;  /* 0xa00000ffc1eee230 */ /* 0x000fe20000000900 */
[C---:B------:R-:W-:Y:S02]  /*61d0*/  ISETP.GE.U32.AND P4, PT, R46.reuse, R2, PT ;  /* 0x000000022e00720c */ /* 0x040fe40003f86070 */
[----:B------:R-:W-:Y:S01]  /*61e0*/  SHF.R.U32.HI R2, RZ, 0x8, R44 ;  /* 0x00000008ff027819 */ /* 0x000fe2000001162c */
[----:B------:R-:W-:Y:S01]  /*61f0*/  @!P3 HADD2 R156, -R199.H0_H0, -RZ.H0_H0 ;  /* 0xa00000ffc79cb230 */ /* 0x000fe20000000900 */
[----:B------:R-:W-:Y:S01]  /*6200*/  ISETP.GE.U32.AND P5, PT, R46, R3, PT ;  /* 0x000000032e00720c */ /* 0x000fe20003fa6070 */
[----:B------:R-:W-:Y:S01]  /*6210*/  HMMA.16816.F32 R120, R8, R20, RZ ;  /* 0x000000140878723c */ /* 0x000fe200000018ff */
[----:B------:R-:W-:-:S02]  /*6220*/  LOP3.LUT R2, R2, 0xffff, RZ, 0xc0, !PT ;  /* 0x0000ffff02027812 */ /* 0x000fc400078ec0ff */
[----:B------:R-:W-:Y:S02]  /*6230*/  @!P3 PRMT R199, R156, 0x5410, RZ ;  /* 0x000054109cc7b816 */ /* 0x000fe400000000ff */
[----:B------:R-:W-:Y:S02]  /*6240*/  ISETP.GE.U32.AND P3, PT, R46, R2, PT ;  /* 0x000000022e00720c */ /* 0x000fe40003f66070 */
[----:B------:R-:W-:Y:S01]  /*6250*/  SHF.R.U32.HI R3, RZ, 0x8, R45 ;  /* 0x00000008ff037819 */ /* 0x000fe2000001162d */
[----:B------:R-:W-:Y:S01]  /*6260*/  @!P4 HADD2 R158, -R197.H0_H0, -RZ.H0_H0 ;  /* 0xa00000ffc59ec230 */ /* 0x000fe20000000900 */
[----:B------:R-:W-:Y:S01]  /*6270*/  LOP3.LUT R2, R0, 0xffff, RZ, 0xc0, !PT ;  /* 0x0000ffff00027812 */ /* 0x000fe200078ec0ff */
[----:B------:R-:W-:Y:S01]  /*6280*/  FADD.FTZ R20, R164, R7 ;  /* 0x00000007a4147221 */ /* 0x000fe20000010000 */
[----:B------:R-:W-:Y:S01]  /*6290*/  LOP3.LUT R0, R3, 0xffff, RZ, 0xc0, !PT ;  /* 0x0000ffff03007812 */ /* 0x000fe200078ec0ff */
[----:B------:R-:W-:Y:S01]  /*62a0*/  HMMA.16816.F32 R164, R8, R150, RZ ;  /* 0x0000009608a4723c */ /* 0x000fe200000018ff */
[----:B------:R-:W-:Y:S01]  /*62b0*/  SHF.R.U32.HI R2, RZ, 0x8, R2 ;  /* 0x00000008ff027819 */ /* 0x000fe20000011602 */
[----:B------:R-:W-:Y:S01]  /*62c0*/  @!P5 HADD2 R157, -R196.H0_H0, -RZ.H0_H0 ;  /* 0xa00000ffc49dd230 */ /* 0x000fe20000000900 */
[----:B------:R-:W-:Y:S01]  /*62d0*/  @!P4 PRMT R197, R158, 0x5410, RZ ;  /* 0x000054109ec5c816 */ /* 0x000fe200000000ff */
[----:B------:R-:W-:Y:S01]  /*62e0*/  FADD.FTZ R3, R184, R5 ;  /* 0x00000005b8037221 */ /* 0x000fe20000010000 */
[----:B------:R-:W-:Y:S01]  /*62f0*/  ISETP.GE.U32.AND P4, PT, R46, R0, PT ;  /* 0x000000002e00720c */ /* 0x000fe20003f86070 */
[----:B------:R-:W-:Y:S01]  /*6300*/  @!P3 HADD2 R237, -R194.H0_H0, -RZ.H0_H0 ;  /* 0xa00000ffc2edb230 */ /* 0x000fe20000000900 */
[----:B------:R-:W-:Y:S01]  /*6310*/  LOP3.LUT R0, R2, 0xffff, RZ, 0xc0, !PT ;  /* 0x0000ffff02007812 */ /* 0x000fe200078ec0ff */
[-C--:B-1----:R-:W-:Y:S01]  /*6320*/  HMMA.16816.F32 R116, R128, R28.reuse, R116 ;  /* 0x0000001c8074723c */ /* 0x082fe20000001874 */
[----:B------:R-:W-:Y:S01]  /*6330*/  LOP3.LUT R2, R16, 0xffff, RZ, 0xc0, !PT ;  /* 0x0000ffff10027812 */ /* 0x000fe200078ec0ff */
[----:B------:R-:W-:Y:S01]  /*6340*/  IMAD.MOV.U32 R16, RZ, RZ, R149 ;  /* 0x000000ffff107224 */ /* 0x000fe200078e0095 */
[----:B------:R-:W-:Y:S01]  /*6350*/  @!P3 PRMT R194, R237, 0x5410, RZ ;  /* 0x00005410edc2b816 */ /* 0x000fe200000000ff */
[----:B------:R-:W-:Y:S01]  /*6360*/  IMAD.MOV.U32 R184, RZ, RZ, R140 ;  /* 0x000000ffffb87224 */ /* 0x000fe200078e008c */
[----:B------:R-:W1:Y:S01]  /*6370*/  LDC.U8 R237, c[0x0][0x2d8] ;  /* 0x0000b600ffed7b82 */ /* 0x000e620000000000 */
[----:B------:R-:W-:Y:S01]  /*6380*/  @!P5 PRMT R196, R157, 0x5410, RZ ;  /* 0x000054109dc4d816 */ /* 0x000fe200000000ff */
[----:B------:R-:W-:Y:S01]  /*6390*/  IMAD.MOV.U32 R21, RZ, RZ, R48 ;  /* 0x000000ffff157224 */ /* 0x000fe200078e0030 */
[----:B------:R-:W-:Y:S01]  /*63a0*/  HMMA.16816.F32 R120, R124, R28, R120 ;  /* 0x0000001c7c78723c */ /* 0x000fe20000001878 */
[----:B------:R-:W-:Y:S01]  /*63b0*/  ISETP.GE.U32.AND P5, PT, R46, R0, PT ;  /* 0x000000002e00720c */ /* 0x000fe20003fa6070 */
[----:B------:R-:W-:Y:S01]  /*63c0*/  @!P4 HADD2 R239, -R231.H0_H0, -RZ.H0_H0 ;  /* 0xa00000ffe7efc230 */ /* 0x000fe20000000900 */
[----:B------:R-:W-:Y:S01]  /*63d0*/  LOP3.LUT R0, R4, 0xffff, RZ, 0xc0, !PT ;  /* 0x0000ffff04007812 */ /* 0x000fe200078ec0ff */
[----:B------:R-:W-:Y:S01]  /*63e0*/  FADD.FTZ R3, R21, R3 ;  /* 0x0000000315037221 */ /* 0x000fe20000010000 */
[----:B------:R-:W-:-:S02]  /*63f0*/  SHF.R.U32.HI R2, RZ, 0x8, R2 ;  /* 0x00000008ff027819 */ /* 0x000fc40000011602 */
[----:B------:R-:W-:Y:S01]  /*6400*/  IMAD.MOV.U32 R28, RZ, RZ, R148 ;  /* 0x000000ffff1c7224 */ /* 0x000fe200078e0094 */
[----:B------:R-:W-:Y:S01]  /*6410*/  HMMA.16816.F32 R108, R8, R26, RZ ;  /* 0x0000001a086c723c */ /* 0x000fe200000018ff */
[----:B------:R-:W-:Y:S01]  /*6420*/  SHF.R.U32.HI R0, RZ, 0x8, R0 ;  /* 0x00000008ff007819 */ /* 0x000fe20000011600 */
[----:B------:R-:W-:Y:S01]  /*6430*/  IMAD.MOV.U32 R29, RZ, RZ, R49 ;  /* 0x000000ffff1d7224 */ /* 0x000fe200078e0031 */
[----:B------:R-:W-:Y:S01]  /*6440*/  LOP3.LUT R2, R2, 0xffff, RZ, 0xc0, !PT ;  /* 0x0000ffff02027812 */ /* 0x000fe200078ec0ff */
[----:B------:R-:W-:Y:S01]  /*6450*/  FADD.FTZ R3, R252, R3 ;  /* 0x00000003fc037221 */ /* 0x000fe20000010000 */
[----:B------:R-:W-:Y:S01]  /*6460*/  LOP3.LUT R0, R0, 0xffff, RZ, 0xc0, !PT ;  /* 0x0000ffff00007812 */ /* 0x000fe200078ec0ff */
[----:B------:R-:W-:Y:S01]  /*6470*/  @!P5 HADD2 R241, -R227.H0_H0, -RZ.H0_H0 ;  /* 0xa00000ffe3f1d230 */ /* 0x000fe20000000900 */
[----:B------:R-:W-:Y:S01]  /*6480*/  LOP3.LUT R17, R17, 0xffff, RZ, 0xc0, !PT ;  /* 0x0000ffff11117812 */ /* 0x000fe200078ec0ff */
[----:B------:R-:W-:Y:S01]  /*6490*/  HMMA.16816.F32 R148, R12, R150, RZ ;  /* 0x000000960c94723c */ /* 0x000fe200000018ff */
[----:B------:R-:W-:-:S02]  /*64a0*/  @!P2 PRMT R195, R159, 0x5410, RZ ;  /* 0x000054109fc3a816 */ /* 0x000fc400000000ff */
[----:B------:R-:W-:Y:S02]  /*64b0*/  ISETP.GE.U32.AND P2, PT, R46, R2, PT ;  /* 0x000000022e00720c */ /* 0x000fe40003f46070 */
[----:B-1----:R-:W-:Y:S02]  /*64c0*/  ISETP.GE.U32.AND P3, PT, R237, R0, PT ;  /* 0x00000000ed00720c */ /* 0x002fe40003f66070 */
[----:B------:R-:W-:Y:S01]  /*64d0*/  SHF.R.U32.HI R0, RZ, 0x8, R17 ;  /* 0x00000008ff007819 */ /* 0x000fe20000011611 */
[----:B------:R-:W-:Y:S01]  /*64e0*/  HMMA.16816.F32 R24, R12, R26, RZ ;  /* 0x0000001a0c18723c */ /* 0x000fe200000018ff */
[----:B------:R-:W-:Y:S02]  /*64f0*/  @!P6 PRMT R193, R238, 0x5410, RZ ;  /* 0x00005410eec1e816 */ /* 0x000fe400000000ff */
[----:B------:R-:W-:Y:S02]  /*6500*/  LOP3.LUT R0, R0, 0xffff, RZ, 0xc0, !PT ;  /* 0x0000ffff00007812 */ /* 0x000fe400078ec0ff */
[----:B------:R-:W-:-:S02]  /*6510*/  @!P1 PRMT R192, R240, 0x5410, RZ ;  /* 0x00005410f0c09816 */ /* 0x000fc400000000ff */
[----:B------:R-:W-:Y:S01]  /*6520*/  ISETP.GE.U32.AND P6, PT, R237, R0, PT ;  /* 0x00000000ed00720c */ /* 0x000fe20003fc6070 */
[----:B------:R-:W-:Y:S01]  /*6530*/  HMMA.16816.F32 R84, R12, R32, RZ ;  /* 0x000000200c54723c */ /* 0x000fe200000018ff */
[C---:B------:R-:W-:Y:S01]  /*6540*/  IADD3 R0, P1, R176.reuse, UR36, RZ ;  /* 0x00000024b0007c10 */ /* 0x040fe2000ff3e0ff */
[----:B------:R-:W-:Y:S01]  /*6550*/  @!P2 HADD2 R248, -R215.H0_H0, -RZ.H0_H0 ;  /* 0xa00000ffd7f8a230 */ /* 0x000fe20000000900 */
[----:B------:R-:W-:Y:S01]  /*6560*/  @!P4 PRMT R231, R239, 0x5410, RZ ;  /* 0x00005410efe7c816 */ /* 0x000fe200000000ff */
[----:B------:R-:W-:Y:S01]  /*6570*/  @!P3 HADD2 R245, -R198.H0_H0, -RZ.H0_H0 ;  /* 0xa00000ffc6f5b230 */ /* 0x000fe20000000900 */
[----:B------:R-:W-:Y:S01]  /*6580*/  LEA.HI.X.SX32 R2, R176, UR34, 0x1, P1 ;  /* 0x00000022b0027c11 */ /* 0x000fe200088f0eff */
[----:B------:R-:W-:Y:S01]  /*6590*/  FADD.FTZ R239, R249, R3 ;  /* 0x00000003f9ef7221 */ /* 0x000fe20000010000 */
[----:B------:R-:W-:Y:S01]  /*65a0*/  @!P2 PRMT R215, R248, 0x5410, RZ ;  /* 0x00005410f8d7a816 */ /* 0x000fe200000000ff */
[----:B------:R-:W-:Y:S01]  /*65b0*/  HMMA.16816.F32 R156, R8, R142, RZ ;  /* 0x0000008e089c723c */ /* 0x000fe200000018ff */
[----:B------:R-:W-:-:S02]  /*65c0*/  @!P3 PRMT R198, R245, 0x5410, RZ ;  /* 0x00005410f5c6b816 */ /* 0x000fc400000000ff */
[----:B------:R-:W-:Y:S01]  /*65d0*/  @!P5 PRMT R227, R241, 0x5410, RZ ;  /* 0x00005410f1e3d816 */ /* 0x000fe200000000ff */
[----:B------:R-:W-:-:S04]  /*65e0*/  @!P6 HADD2 R244, -R233.H0_H0, -RZ.H0_H0 ;  /* 0xa00000ffe9f4e230 */ /* 0x000fc80000000900 */
[----:B------:R-:W-:Y:S01]  /*65f0*/  HMMA.16816.F32 R164, R124, R50, R164 ;  /* 0x000000327ca4723c */ /* 0x000fe200000018a4 */
[----:B------:R-:W-:-:S07]  /*6600*/  @!P6 PRMT R233, R244, 0x5410, RZ ;  /* 0x00005410f4e9e816 */ /* 0x000fce00000000ff */
[----:B------:R-:W-:Y:S08]  /*6610*/  HMMA.16816.F32 R148, R128, R50, R148 ;  /* 0x000000328094723c */ /* 0x000ff00000001894 */
[----:B------:R-:W-:Y:S08]  /*6620*/  HMMA.16816.F32 R32, R12, R34, RZ ;  /* 0x000000220c20723c */ /* 0x000ff000000018ff */
[----:B------:R-:W-:Y:S08]  /*6630*/  HMMA.16816.F32 R44, R8, R190, RZ ;  /* 0x000000be082c723c */ /* 0x000ff000000018ff */
[C---:B------:R-:W-:Y:S08]  /*6640*/  HMMA.16816.F32 R140, R12.reuse, R142, RZ ;  /* 0x0000008e0c8c723c */ /* 0x040ff000000018ff */
[C---:B------:R-:W-:Y:S08]  /*6650*/  HMMA.16816.F32 R48, R12.reuse, R190, RZ ;  /* 0x000000be0c30723c */ /* 0x040ff000000018ff */
[----:B------:R-:W-:Y:S08]  /*6660*/  HMMA.16816.F32 R4, R12, R182, RZ ;  /* 0x000000b60c04723c */ /* 0x000ff000000018ff */
[-C--:B------:R-:W-:Y:S08]  /*6670*/  HMMA.16816.F32 R8, R8, R22.reuse, RZ ;  /* 0x000000160808723c */ /* 0x080ff000000018ff */
[----:B------:R-:W-:Y:S08]  /*6680*/  HMMA.16816.F32 R12, R12, R22, RZ ;  /* 0x000000160c0c723c */ /* 0x000ff000000018ff */
[-C--:B------:R-:W-:Y:S08]  /*6690*/  HMMA.16816.F32 R100, R128, R112.reuse, R100 ;  /* 0x000000708064723c */ /* 0x080ff00000001864 */
[C---:B------:R-:W-:Y:S08]  /*66a0*/  HMMA.16816.F32 R104, R124.reuse, R112, R104 ;  /* 0x000000707c68723c */ /* 0x040ff00000001868 */
[-C--:B------:R-:W-:Y:S08]  /*66b0*/  HMMA.16816.F32 R108, R124, R114.reuse, R108 ;  /* 0x000000727c6c723c */ /* 0x080ff0000000186c */
[C---:B------:R-:W-:Y:S07]  /*66c0*/  HMMA.16816.F32 R112, R128.reuse, R114, R24 ;  /* 0x000000728070723c */ /* 0x040fee0000001818 */
[C---:B------:R-:W-:Y:S01]  /*66d0*/  LEA R24, P1, R0.reuse, c[0x0][0x1f8], 0x1 ;  /* 0x00007e0000187a11 */ /* 0x040fe200078208ff */
[----:B------:R-:W-:Y:S03]  /*66e0*/  HMMA.16816.F32 R84, R128, R96, R84 ;  /* 0x000000608054723c */ /* 0x000fe60000001854 */
[----:B------:R-:W-:Y:S01]  /*66f0*/  LEA.HI.X R25, R0, c[0x0][0x1fc], R2, 0x1, P1 ;  /* 0x00007f0000197a11 */ /* 0x000fe200008f0c02 */
[----:B------:R-:W-:Y:S01]  /*6700*/  IMAD.MOV.U32 R0, RZ, RZ, c[0x0][0x228] ;  /* 0x00008a00ff007624 */ /* 0x000fe200078e00ff */
[----:B------:R-:W-:Y:S01]  /*6710*/  IADD3 R252, P1, R24, -0x40, RZ ;  /* 0xffffffc018fc7810 */ /* 0x000fe20007f3e0ff */
[----:B------:R-:W-:-:S02]  /*6720*/  FADD.FTZ R2, R16, R19 ;  /* 0x0000001310027221 */ /* 0x000fc40000010000 */
[C---:B------:R-:W-:Y:S01]  /*6730*/  HMMA.16816.F32 R88, R124.reuse, R96, R88 ;  /* 0x000000607c58723c */ /* 0x040fe20000001858 */
[----:B------:R-:W-:Y:S01]  /*6740*/  STG.E.U16 [R24.64], R218 ;  /* 0x000000da18007986 */ /* 0x000fe2000c10151c */
[----:B------:R-:W-:Y:S01]  /*6750*/  FADD.FTZ R2, R180, R2 ;  /* 0x00000002b4027221 */ /* 0x000fe20000010000 */
[----:B------:R-:W-:Y:S02]  /*6760*/  IADD3.X R249, R25, -0x1, RZ, P1, !PT ;  /* 0xffffffff19f97810 */ /* 0x000fe40000ffe4ff */
[----:B------:R-:W-:Y:S01]  /*6770*/  STG.E.U16 [R24.64+0x2], R215 ;  /* 0x000002d718007986 */ /* 0x000fe2000c10151c */
[----:B------:R-:W-:Y:S02]  /*6780*/  FADD.FTZ R2, R185, R2 ;  /* 0x00000002b9027221 */ /* 0x000fe40000010000 */
[----:B------:R-:W-:Y:S02]  /*6790*/  HMMA.16816.F32 R92, R124, R98, R92 ;  /* 0x000000627c5c723c */ /* 0x000fe4000000185c */
[----:B------:R-:W-:-:S06]  /*67a0*/  FADD.FTZ R241, R188, R2 ;  /* 0x00000002bcf17221 */ /* 0x000fcc0000010000 */
[----:B------:R-:W-:Y:S08]  /*67b0*/  HMMA.16816.F32 R76, R124, R82, R76 ;  /* 0x000000527c4c723c */ /* 0x000ff0000000184c */
[----:B------:R-:W-:Y:S07]  /*67c0*/  HMMA.16816.F32 R96, R128, R98, R32 ;  /* 0x000000628060723c */ /* 0x000fee0000001820 */
[C---:B------:R-:W-:Y:S01]  /*67d0*/  IMAD.SHL.U32 R34, R0.reuse, 0x8, RZ ;  /* 0x0000000800227824 */ /* 0x040fe200078e00ff */
[----:B------:R-:W-:Y:S01]  /*67e0*/  HMMA.16816.F32 R156, R124, R178, R156 ;  /* 0x000000b27c9c723c */ /* 0x000fe2000000189c */
[----:B------:R-:W-:-:S02]  /*67f0*/  IMAD.SHL.U32 R32, R0, 0x40, RZ ;  /* 0x0000004000207824 */ /* 0x000fc400078e00ff */
[----:B------:R-:W-:-:S04]  /*6800*/  IMAD.WIDE R34, R34, 0x2, R24 ;  /* 0x0000000222227825 */ /* 0x000fc800078e0218 */
[----:B------:R-:W-:Y:S01]  /*6810*/  IMAD.WIDE R32, R32, 0x2, R24 ;  /* 0x0000000220207825 */ /* 0x000fe200078e0218 */
[----:B------:R-:W-:Y:S01]  /*6820*/  HMMA.16816.F32 R44, R124, R186, R44 ;  /* 0x000000ba7c2c723c */ /* 0x000fe2000000182c */
[----:B------:R-:W-:Y:S04]  /*6830*/  STG.E.U16 [R34.64], R219 ;  /* 0x000000db22007986 */ /* 0x000fe8000c10151c */
[----:B------:R-:W-:Y:S03]  /*6840*/  STG.E.U16 [R34.64+0x2], R216 ;  /* 0x000002d822007986 */ /* 0x000fe6000c10151c */
[C---:B------:R-:W-:Y:S01]  /*6850*/  HMMA.16816.F32 R140, R128.reuse, R178, R140 ;  /* 0x000000b2808c723c */ /* 0x040fe2000000188c */
[----:B------:R1:W-:Y:S04]  /*6860*/  STG.E.U16 [R32.64], R235 ;  /* 0x000000eb20007986 */ /* 0x0003e8000c10151c */
[----:B------:R2:W-:Y:S03]  /*6870*/  STG.E.U16 [R32.64+0x2], R233 ;  /* 0x000002e920007986 */ /* 0x0005e6000c10151c */
[C---:B------:R-:W-:Y:S08]  /*6880*/  HMMA.16816.F32 R48, R128.reuse, R186, R48 ;  /* 0x000000ba8030723c */ /* 0x040ff00000001830 */
[C---:B------:R-:W-:Y:S08]  /*6890*/  HMMA.16816.F32 R64, R128.reuse, R66, R4 ;  /* 0x000000428040723c */ /* 0x040ff00000001804 */
[----:B------:R-:W-:Y:S01]  /*68a0*/  HMMA.16816.F32 R80, R128, R82, R172 ;  /* 0x000000528050723c */ /* 0x000fe200000018ac */
[----:B-1----:R-:W-:-:S07]  /*68b0*/  FADD.FTZ R235, R29, R20 ;  /* 0x000000141deb7221 */ /* 0x002fce0000010000 */
[----:B------:R-:W-:Y:S01]  /*68c0*/  HMMA.16816.F32 R124, R124, R30, R8 ;  /* 0x0000001e7c7c723c */ /* 0x000fe20000001808 */
[----:B------:R-:W-:-:S04]  /*68d0*/  FADD.FTZ R235, R184, R235 ;  /* 0x000000ebb8eb7221 */ /* 0x000fc80000010000 */
[----:B------:R-:W-:-:S03]  /*68e0*/  FADD.FTZ R235, R251, R235 ;  /* 0x000000ebfbeb7221 */ /* 0x000fc60000010000 */
[----:B------:R-:W-:Y:S01]  /*68f0*/  HMMA.16816.F32 R128, R128, R30, R12 ;  /* 0x0000001e8080723c */ /* 0x000fe2000000180c */
[----:B------:R-:W-:-:S06]  /*6900*/  FADD.FTZ R235, R250, R235 ;  /* 0x000000ebfaeb7221 */ /* 0x000fcc0000010000 */
[----:B------:R-:W-:Y:S02]  /*6910*/  IMAD R30, R0, 0x48, RZ ;  /* 0x00000048001e7824 */ /* 0x000fe400078e02ff */
[----:B------:R-:W-:Y:S02]  /*6920*/  FADD.FTZ R0, R28, R18 ;  /* 0x000000121c007221 */ /* 0x000fe40000010000 */
[----:B------:R-:W-:-:S04]  /*6930*/  IMAD.WIDE R30, R30, 0x2, R24 ;  /* 0x000000021e1e7825 */ /* 0x000fc800078e0218 */
[----:B------:R-:W-:Y:S01]  /*6940*/  FADD.FTZ R0, R181, R0 ;  /* 0x00000000b5007221 */ /* 0x000fe20000010000 */
[----:B------:R2:W-:Y:S03]  /*6950*/  STG.E.U16 [R30.64], R234 ;  /* 0x000000ea1e007986 */ /* 0x0005e6000c10151c */
[----:B------:R-:W-:Y:S01]  /*6960*/  FADD.FTZ R0, R177, R0 ;  /* 0x00000000b1007221 */ /* 0x000fe20000010000 */
[----:B------:R2:W-:Y:S03]  /*6970*/  STG.E.U16 [R30.64+0x2], R236 ;  /* 0x000002ec1e007986 */ /* 0x0005e6000c10151c */
[----:B------:R-:W-:Y:S01]  /*6980*/  FADD.FTZ R244, R189, R0 ;  /* 0x00000000bdf47221 */ /* 0x000fe20000010000 */
[----:B------:R2:W-:Y:S04]  /*6990*/  STG.E.U16 [R24.64+0x10], R220 ;  /* 0x000010dc18007986 */ /* 0x0005e8000c10151c */
        /* <DEDUP_REMOVED lines=22> */
[----:B------:R2:W-:Y:S01]  /*6b00*/  STG.E.U16 [R30.64+0x32], R221 ;  /* 0x000032dd1e007986 */ /* 0x0005e2000c10151c */
[----:B------:R-:W-:Y:S05]  /*6b10*/  @!P0 BRA `(.L_x_1258) ;  /* 0x0001474000008947 */ /* 0x000fea0003800000 */
[----:B------:R-:W3:Y:S01]  /*6b20*/  LDL.64 R184, [R1+0xa8] ;  /* 0x0000a80001b87983 */ /* 0x000ee20000100a00 */
[----:B------:R-:W-:-:S04]  /*6b30*/  DEPBAR.LE SB0, 0x0 ;  /* 0x000080000000791a */ /* 0x000fc80000000000 */
[----:B------:R-:W4:Y:S04]  /*6b40*/  LDL R177, [R1+0xb8] ;  /* 0x0000b80001b17983 */ /* 0x000f280000100800 */
[----:B------:R-:W5:Y:S01]  /*6b50*/  LDL.64 R188, [R1+0xe0] ;  /* 0x0000e00001bc7983 */ /* 0x000f620000100a00 */
[----:B------:R-:W-:Y:S02]  /*6b60*/  UIADD3 UR31, UR30, -0x2, URZ ;  /* 0xfffffffe1e1f7890 */ /* 0x000fe4000fffe03f */
[----:B------:R-:W-:Y:S01]  /*6b70*/  UISETP.GE.AND UP0, UPT, UR30, 0x3, UPT ;  /* 0x000000031e00788c */ /* 0x000fe2000bf06270 */
[----:B------:R-:W1:Y:S01]  /*6b80*/  S2R R29, SR_TID.X ;  /* 0x00000000001d7919 */ /* 0x000e620000002100 */
[----:B------:R-:W-:Y:S02]  /*6b90*/  USHF.R.S32.HI UR36, URZ, 0x1f, UR31 ;  /* 0x0000001f3f247899 */ /* 0x000fe4000801141f */
[----:B------:R-:W-:Y:S01]  /*6ba0*/  UIMAD UR34, UR20, UR31, URZ ;  /* 0x0000001f142272a4 */ /* 0x000fe2000f8e023f */
[----:B------:R-:W-:-:S03]  /*6bb0*/  IMAD.U32 R2, RZ, RZ, UR31 ;  /* 0x0000001fff027e24 */ /* 0x000fc6000f8e00ff */
[----:B------:R-:W-:Y:S01]  /*6bc0*/  UIMAD UR34, UR36, UR21, UR34 ;  /* 0x00000015242272a4 */ /* 0x000fe2000f8e0222 */
[----:B-1----:R-:W-:-:S05]  /*6bd0*/  IMAD.SHL.U32 R29, R29, 0x2, RZ ;  /* 0x000000021d1d7824 */ /* 0x002fca00078e00ff */
[----:B------:R-:W-:Y:S01]  /*6be0*/  LOP3.LUT R29, R29, 0x6, RZ, 0xc0, !PT ;  /* 0x000000061d1d7812 */ /* 0x000fe200078ec0ff */
[----:B------:R-:W-:Y:S01]  /*6bf0*/  BAR.SYNC.DEFER_BLOCKING 0x0 ;  /* 0x0000000000007b1d */ /* 0x000fe20000010000 */
[----:B---3--:R-:W-:Y:S02]  /*6c00*/  ISETP.GE.AND P3, PT, R184, c[0x0][0x220], PT ;  /* 0x00008800b8007a0c */ /* 0x008fe40003f66270 */
[----:B----4-:R-:W-:Y:S01]  /*6c10*/  ISETP.GE.AND P2, PT, R177, c[0x0][0x220], PT ;  /* 0x00008800b1007a0c */ /* 0x010fe20003f46270 */
[----:B-----5:R-:W-:-:S10]  /*6c20*/  IMAD.WIDE.U32 R2, R2, UR21, R188 ;  /* 0x0000001502027c25 */ /* 0x020fd4000f8e00bc */
        /* <DEDUP_REMOVED lines=24> */
[C---:B------:R-:W-:Y:S02]  /*6db0*/  IADD3 R2, R0.reuse, 0x1, RZ ;  /* 0x0000000100027810 */ /* 0x040fe40007ffe0ff */
[----:B------:R-:W-:Y:S01]  /*6dc0*/  @!PT LDS RZ, [RZ] ;  /* 0x00000000fffff984 */ /* 0x000fe20000000800 */
[----:B------:R-:W-:Y:S01]  /*6dd0*/  @!PT LDS RZ, [RZ] ;  /* 0x00000000fffff984 */ /* 0x000fe20000000800 */
[----:B------:R-:W-:Y:S01]  /*6de0*/  @!PT LDS RZ, [RZ] ;  /* 0x00000000fffff984 */ /* 0x000fe20000000800 */
[----:B------:R1:W-:Y:S01]  /*6df0*/  @!P3 LDGSTS.E.BYPASS.LTC128B.128 [R212+0xa800], [R8.64] ;  /* 0x0a80000008d4bfae */ /* 0x0003e2000b901d5c */
[----:B------:R-:W-:Y:S02]  /*6e00*/  IADD3 R3, R0, 0x8, RZ ;  /* 0x0000000800037810 */ /* 0x000fe40007ffe0ff */
[C---:B------:R-:W-:Y:S01]  /*6e10*/  ISETP.GE.AND P4, PT, R2.reuse, R136, PT ;  /* 0x000000880200720c */ /* 0x040fe20003f86270 */
[----:B------:R-:W-:Y:S01]  /*6e20*/  @P2 STS.128 [R212+0xb800], RZ ;  /* 0x00b800ffd4002388 */ /* 0x000fe20000000c00 */
[C---:B------:R-:W-:Y:S02]  /*6e30*/  ISETP.GE.AND P1, PT, R2.reuse, R137, PT ;  /* 0x000000890200720c */ /* 0x040fe40003f26270 */
[C---:B------:R-:W-:Y:S01]  /*6e40*/  ISETP.GE.AND P0, PT, R2.reuse, R139, PT ;  /* 0x0000008b0200720c */ /* 0x040fe20003f06270 */
[----:B------:R-:W-:Y:S01]  /*6e50*/  @!PT LDS RZ, [RZ] ;  /* 0x00000000fffff984 */ /* 0x000fe20000000800 */
[----:B------:R-:W-:Y:S01]  /*6e60*/  @!PT LDS RZ, [RZ] ;  /* 0x00000000fffff984 */ /* 0x000fe20000000800 */
[----:B------:R-:W-:Y:S01]  /*6e70*/  @!PT LDS RZ, [RZ] ;  /* 0x00000000fffff984 */ /* 0x000fe20000000800 */
[----:B------:R3:W-:Y:S01]  /*6e80*/  @!P2 LDGSTS.E.BYPASS.LTC128B.128 [R212+0xb800], [R4.64+0x80] ;  /* 0x0b80008004d4afae */ /* 0x0007e2000b901d5c */
[----:B------:R-:W-:-:S02]  /*6e90*/  ISETP.GE.AND P6, PT, R2, R138, PT ;  /* 0x0000008a0200720c */ /* 0x000fc40003fc6270 */
[----:B------:R-:W-:Y:S01]  /*6ea0*/  ISETP.GE.AND P5, PT, R3, R136, PT ;  /* 0x000000880300720c */ /* 0x000fe20003fa6270 */
        /* <DEDUP_REMOVED lines=9> */
[----:B--2-4-:R-:W-:Y:S08]  /*6f40*/  HMMA.16816.F32 R196, R12, R176, RZ ;  /* 0x000000b00cc4723c */ /* 0x014ff000000018ff */
[C---:B-1----:R-:W-:Y:S08]  /*6f50*/  HMMA.16816.F32 R184, R8.reuse, R172, RZ ;  /* 0x000000ac08b8723c */ /* 0x042ff000000018ff */
[C---:B------:R-:W-:Y:S08]  /*6f60*/  HMMA.16816.F32 R188, R8.reuse, R178, RZ ;  /* 0x000000b208bc723c */ /* 0x040ff000000018ff */
[C---:B------:R-:W-:Y:S08]  /*6f70*/  HMMA.16816.F32 R192, R8.reuse, R176, RZ ;  /* 0x000000b008c0723c */ /* 0x040ff000000018ff */
[----:B------:R-:W-:Y:S08]  /*6f80*/  HMMA.16816.F32 R8, R8, R174, RZ ;  /* 0x000000ae0808723c */ /* 0x000ff000000018ff */
[----:B------:R-:W-:Y:S08]  /*6f90*/  HMMA.16816.F32 R176, R12, R178, RZ ;  /* 0x000000b20cb0723c */ /* 0x000ff000000018ff */
[C---:B---3--:R-:W-:Y:S08]  /*6fa0*/  HMMA.16816.F32 R224, R4.reuse, R180, R184 ;  /* 0x000000b404e0723c */ /* 0x048ff000000018b8 */
[----:B------:R-:W-:Y:S08]  /*6fb0*/  HMMA.16816.F32 R228, R4, R22, R188 ;  /* 0x0000001604e4723c */ /* 0x000ff000000018bc */
[C---:B------:R-:W-:Y:S08]  /*6fc0*/  HMMA.16816.F32 R188, R12.reuse, R172, RZ ;  /* 0x000000ac0cbc723c */ /* 0x040ff000000018ff */
[----:B------:R-:W-:Y:S01]  /*6fd0*/  HMMA.16816.F32 R184, R12, R174, RZ ;  /* 0x000000ae0cb8723c */ /* 0x000fe200000018ff */
[----:B------:R-:W-:Y:S07]  /*6fe0*/  LDSM.16.M88.4 R12, [R209+0x8000] ;  /* 0x00800000d10c783b */ /* 0x000fee0000000200 */
[C---:B------:R-:W-:Y:S08]  /*6ff0*/  HMMA.16816.F32 R248, R4.reuse, R20, R192 ;  /* 0x0000001404f8723c */ /* 0x040ff000000018c0 */
[----:B------:R-:W-:Y:S01]  /*7000*/  HMMA.16816.F32 R216, R4, R182, R8 ;  /* 0x000000b604d8723c */ /* 0x000fe20000001808 */
[----:B------:R-:W1:Y:S04]  /*7010*/  LDSM.16.M88.4 R4, [R210+0x2000] ;  /* 0x00200000d204783b */ /* 0x000e680000000200 */
[----:B------:R-:W-:Y:S03]  /*7020*/  LDSM.16.M88.4 R8, [R210] ;  /* 0x00000000d208783b */ /* 0x000fe60000000200 */
[C---:B-----5:R-:W-:Y:S08]  /*7030*/  HMMA.16816.F32 R172, R16.reuse, R20, R196 ;  /* 0x0000001410ac723c */ /* 0x060ff000000018c4 */
[C---:B------:R-:W-:Y:S01]  /*7040*/  HMMA.16816.F32 R176, R16.reuse, R22, R176 ;  /* 0x0000001610b0723c */ /* 0x040fe200000018b0 */
[----:B------:R-:W2:Y:S07]  /*7050*/  LDSM.16.M88.4 R20, [R209+0x8800] ;  /* 0x00880000d114783b */ /* 0x000eae0000000200 */
[C---:B------:R-:W-:Y:S08]  /*7060*/  HMMA.16816.F32 R220, R16.reuse, R180, R188 ;  /* 0x000000b410dc723c */ /* 0x040ff000000018bc */
[----:B------:R-:W-:Y:S01]  /*7070*/  HMMA.16816.F32 R192, R16, R182, R184 ;  /* 0x000000b610c0723c */ /* 0x000fe200000018b8 */
[----:B------:R-:W-:Y:S07]  /*7080*/  LDSM.16.M88.4 R16, [R207] ;  /* 0x00000000cf10783b */ /* 0x000fee0000000200 */
[C---:B-1----:R-:W-:Y:S08]  /*7090*/  HMMA.16816.F32 R188, R4.reuse, R12, R248 ;  /* 0x0000000c04bc723c */ /* 0x042ff000000018f8 */
[C---:B------:R-:W-:Y:S08]  /*70a0*/  HMMA.16816.F32 R196, R4.reuse, R14, R228 ;  /* 0x0000000e04c4723c */ /* 0x040ff000000018e4 */
[C---:B--2---:R-:W-:Y:S08]  /*70b0*/  HMMA.16816.F32 R224, R4.reuse, R20, R224 ;  /* 0x0000001404e0723c */ /* 0x044ff000000018e0 */
[----:B------:R-:W-:Y:S01]  /*70c0*/  HMMA.16816.F32 R184, R4, R22, R216 ;  /* 0x0000001604b8723c */ /* 0x000fe200000018d8 */
[----:B------:R-:W1:Y:S07]  /*70d0*/  LDSM.16.M88.4 R4, [R208+0x2000] ;  /* 0x00200000d004783b */ /* 0x000e6e0000000200 */
[C---:B------:R-:W-:Y:S01]  /*70e0*/  HMMA.16816.F32 R180, R8.reuse, R12, R172 ;  /* 0x0000000c08b4723c */ /* 0x040fe200000018ac */
[----:B------:R-:W2:Y:S07]  /*70f0*/  LDSM.16.M88.4 R172, [R207+0x800] ;  /* 0x00080000cfac783b */ /* 0x000eae0000000200 */
[C---:B------:R-:W-:Y:S01]  /*7100*/  HMMA.16816.F32 R176, R8.reuse, R14, R176 ;  /* 0x0000000e08b0723c */ /* 0x040fe200000018b0 */
[----:B------:R-:W3:Y:S07]  /*7110*/  LDSM.16.M88.4 R12, [R208] ;  /* 0x00000000d00c783b */ /* 0x000eee0000000200 */
[C---:B------:R-:W-:Y:S08]  /*7120*/  HMMA.16816.F32 R216, R8.reuse, R20, R220 ;  /* 0x0000001408d8723c */ /* 0x040ff000000018dc */
[----:B------:R-:W-:Y:S01]  /*7130*/  HMMA.16816.F32 R192, R8, R22, R192 ;  /* 0x0000001608c0723c */ /* 0x000fe200000018c0 */
[----:B------:R-:W-:Y:S04]  /*7140*/  LDSM.16.M88.4 R20, [R200+0x9800] ;  /* 0x00980000c814783b */ /* 0x000fe80000000200 */
[----:B------:R-:W-:Y:S03]  /*7150*/  LDSM.16.M88.4 R8, [R202+0x4000] ;  /* 0x00400000ca08783b */ /* 0x000fe60000000200 */
[C---:B-1----:R-:W-:Y:S08]  /*7160*/  HMMA.16816.F32 R188, R4.reuse, R16, R188 ;  /* 0x0000001004bc723c */ /* 0x042ff000000018bc */
[C---:B------:R-:W-:Y:S08]  /*7170*/  HMMA.16816.F32 R196, R4.reuse, R18, R196 ;  /* 0x0000001204c4723c */ /* 0x040ff000000018c4 */
[C---:B--2---:R-:W-:Y:S08]  /*7180*/  HMMA.16816.F32 R220, R4.reuse, R172, R224 ;  /* 0x000000ac04dc723c */ /* 0x044ff000000018e0 */
[----:B------:R-:W-:Y:S01]  /*7190*/  HMMA.16816.F32 R184, R4, R174, R184 ;  /* 0x000000ae04b8723c */ /* 0x000fe200000018b8 */
[----:B------:R-:W1:Y:S07]  /*71a0*/  LDSM.16.M88.4 R4, [R202+0x6000] ;  /* 0x00600000ca04783b */ /* 0x000e6e0000000200 */
[C---:B---3--:R-:W-:Y:S08]  /*71b0*/  HMMA.16816.F32 R180, R12.reuse, R16, R180 ;  /* 0x000000100cb4723c */ /* 0x048ff000000018b4 */
[C---:B------:R-:W-:Y:S01]  /*71c0*/  HMMA.16816.F32 R176, R12.reuse, R18, R176 ;  /* 0x000000120cb0723c */ /* 0x040fe200000018b0 */
[----:B------:R-:W2:Y:S07]  /*71d0*/  LDSM.16.M88.4 R16, [R200+0x9000] ;  /* 0x00900000c810783b */ /* 0x000eae0000000200 */
[C---:B------:R-:W-:Y:S08]  /*71e0*/  HMMA.16816.F32 R224, R12.reuse, R172, R216 ;  /* 0x000000ac0ce0723c */ /* 0x040ff000000018d8 */
[----:B------:R-:W-:Y:S01]  /*71f0*/  HMMA.16816.F32 R216, R12, R174, R192 ;  /* 0x000000ae0cd8723c */ /* 0x000fe200000018c0 */
[----:B------:R-:W-:Y:S07]  /*7200*/  LDSM.16.M88.4 R12, [R211+0x1000] ;  /* 0x00100000d30c783b */ /* 0x000fee0000000200 */
[C---:B-1----:R-:W-:Y:S08]  /*7210*/  HMMA.16816.F32 R220, R4.reuse, R20, R220 ;  /* 0x0000001404dc723c */ /* 0x042ff000000018dc */
[C---:B------:R-:W-:Y:S08]  /*7220*/  HMMA.16816.F32 R184, R4.reuse, R22, R184 ;  /* 0x0000001604b8723c */ /* 0x040ff000000018b8 */
[C---:B--2---:R-:W-:Y:S08]  /*7230*/  HMMA.16816.F32 R192, R4.reuse, R16, R188 ;  /* 0x0000001004c0723c */ /* 0x044ff000000018bc */
[-C--:B------:R-:W-:Y:S01]  /*7240*/  HMMA.16816.F32 R188, R4, R18.reuse, R196 ;  /* 0x0000001204bc723c */ /* 0x080fe200000018c4 */
[----:B------:R-:W1:Y:S07]  /*7250*/  LDSM.16.M88.4 R4, [R204+0x6000] ;  /* 0x00600000cc04783b */ /* 0x000e6e0000000200 */
[C---:B------:R-:W-:Y:S01]  /*7260*/  HMMA.16816.F32 R172, R8.reuse, R18, R176 ;  /* 0x0000001208ac723c */ /* 0x040fe200000018b0 */
[----:B------:R-:W2:Y:S07]  /*7270*/  LDSM.16.M88.4 R176, [R211+0x1800] ;  /* 0x00180000d3b0783b */ /* 0x000eae0000000200 */
[C---:B------:R-:W-:Y:S01]  /*7280*/  HMMA.16816.F32 R180, R8.reuse, R16, R180 ;  /* 0x0000001008b4723c */ /* 0x040fe200000018b4 */
[----:B------:R-:W3:Y:S07]  /*7290*/  LDSM.16.M88.4 R16, [R204+0x4000] ;  /* 0x00400000cc10783b */ /* 0x000eee0000000200 */
[C---:B------:R-:W-:Y:S08]  /*72a0*/  HMMA.16816.F32 R224, R8.reuse, R20, R224 ;  /* 0x0000001408e0723c */ /* 0x040ff000000018e0 */
[----:B------:R-:W-:Y:S01]  /*72b0*/  HMMA.16816.F32 R216, R8, R22, R216 ;  /* 0x0000001608d8723c */ /* 0x000fe200000018d8 */
[----:B------:R-:W-:Y:S07]  /*72c0*/  LDSM.16.M88.4 R8, [R209+0x9000] ;  /* 0x00900000d108783b */ /* 0x000fee0000000200 */
[C---:B-1----:R-:W-:Y:S08]  /*72d0*/  HMMA.16816.F32 R196, R4.reuse, R12, R192 ;  /* 0x0000000c04c4723c */ /* 0x042ff000000018c0 */
[C---:B------:R-:W-:Y:S08]  /*72e0*/  HMMA.16816.F32 R192, R4.reuse, R14, R188 ;  /* 0x0000000e04c0723c */ /* 0x040ff000000018bc */
[C---:B--2---:R-:W-:Y:S08]  /*72f0*/  HMMA.16816.F32 R188, R4.reuse, R176, R220 ;  /* 0x000000b004bc723c */ /* 0x044ff000000018dc */
[----:B------:R-:W-:Y:S01]  /*7300*/  HMMA.16816.F32 R184, R4, R178, R184 ;  /* 0x000000b204b8723c */ /* 0x000fe200000018b8 */
[----:B------:R-:W1:Y:S07]  /*7310*/  LDSM.16.M88.4 R4, [R210+0x6000] ;  /* 0x00600000d204783b */ /* 0x000e6e0000000200 */
[C---:B---3--:R-:W-:Y:S01]  /*7320*/  HMMA.16816.F32 R20, R16.reuse, R14, R172 ;  /* 0x0000000e1014723c */ /* 0x048fe200000018ac */
        /* <DEDUP_REMOVED lines=11> */
[C---:B---3--:R-:W-:Y:S08]  /*73e0*/  HMMA.16816.F32 R184, R12.reuse, R8, R180 ;  /* 0x000000080cb8723c */ /* 0x048ff000000018b4 */
[----:B------:R-:W-:Y:S01]  /*73f0*/  HMMA.16816.F32 R180, R12, R10, R20 ;  /* 0x0000000a0cb4723c */ /* 0x000fe20000001814 */
[----:B------:R-:W2:Y:S04]  /*7400*/  LDSM.16.M88.4 R20, [R207+0x1800] ;  /* 0x00180000cf14783b */ /* 0x000ea80000000200 */
[----:B------:R-:W3:Y:S01]  /*7410*/  LDSM.16.M88.4 R8, [R208+0x4000] ;  /* 0x00400000d008783b */ /* 0x000ee20000000200 */
[----:B------:R-:W-:-:S04]  /*7420*/  DEPBAR.LE SB0, 0x0 ;  /* 0x000080000000791a */ /* 0x000fc80000000000 */
[C---:B------:R-:W-:Y:S08]  /*7430*/  HMMA.16816.F32 R176, R12.reuse, R172, R224 ;  /* 0x000000ac0cb0723c */ /* 0x040ff000000018e0 */
[----:B------:R-:W-:Y:S08]  /*7440*/  HMMA.16816.F32 R12, R12, R174, R220 ;  /* 0x000000ae0c0c723c */ /* 0x000ff000000018dc */
[C---:B-1----:R-:W-:Y:S08]  /*7450*/  HMMA.16816.F32 R220, R4.reuse, R16, R216 ;  /* 0x0000001004dc723c */ /* 0x042ff000000018d8 */
[C---:B------:R-:W-:Y:S08]  /*7460*/  HMMA.16816.F32 R172, R4.reuse, R18, R196 ;  /* 0x0000001204ac723c */ /* 0x040ff000000018c4 */
[----:B--2---:R-:W-:Y:S08]  /*7470*/  HMMA.16816.F32 R216, R4, R20, R192 ;  /* 0x0000001404d8723c */ /* 0x004ff000000018c0 */
[----:B---3--:R-:W-:Y:S08]  /*7480*/  HMMA.16816.F32 R192, R8, R16, R184 ;  /* 0x0000001008c0723c */ /* 0x008ff000000018b8 */
[----:B------:R-:W-:Y:S01]  /*7490*/  HMMA.16816.F32 R224, R4, R22, R188 ;  /* 0x0000001604e0723c */ /* 0x000fe200000018bc */
[----:B------:R-:W1:Y:S07]  /*74a0*/  I2F R4, R2 ;  /* 0x0000000200047306 */ /* 0x000e6e0000201400 */
[C---:B------:R-:W-:Y:S01]  /*74b0*/  HMMA.16816.F32 R16, R8.reuse, R18, R180 ;  /* 0x000000120810723c */ /* 0x040fe200000018b4 */
[----:B------:R-:W2:Y:S07]  /*74c0*/  I2F R6, R3 ;  /* 0x0000000300067306 */ /* 0x000eae0000201400 */
[----:B------:R-:W-:Y:S01]  /*74d0*/  HMMA.16816.F32 R188, R8, R20, R176 ;  /* 0x0000001408bc723c */ /* 0x000fe200000018b0 */
[----:B-1----:R-:W-:Y:S01]  /*74e0*/  FFMA.FTZ R5, R4, UR26, R193 ;  /* 0x0000001a04057c23 */ /* 0x002fe200080100c1 */
[----:B------:R-:W-:Y:S01]  /*74f0*/  IADD3 R2, R0, 0x9, RZ ;  /* 0x0000000900027810 */ /* 0x000fe20007ffe0ff */
[----:B------:R-:W-:-:S03]  /*7500*/  FFMA.FTZ R7, R4, UR26, R195 ;  /* 0x0000001a04077c23 */ /* 0x000fc600080100c3 */
[----:B------:R-:W-:Y:S02]  /*7510*/  FSEL R186, R5, -INF , !P4 ;  /* 0xff80000005ba7808 */ /* 0x000fe40006000000 */
[----:B------:R-:W-:Y:S01]  /*7520*/  HMMA.16816.F32 R196, R8, R22, R12 ;  /* 0x0000001608c4723c */ /* 0x000fe2000000180c */
[----:B------:R-:W-:Y:S01]  /*7530*/  FSEL R180, R7, -INF , !P1 ;  /* 0xff80000007b47808 */ /* 0x000fe20004800000 */
[----:B------:R-:W1:Y:S01]  /*7540*/  I2F R5, R2 ;  /* 0x0000000200057306 */ /* 0x000e620000201400 */
[----:B------:R-:W-:Y:S01]  /*7550*/  BAR.SYNC.DEFER_BLOCKING 0x0 ;  /* 0x0000000000007b1d */ /* 0x000fe20000010000 */
[C---:B------:R-:W-:Y:S02]  /*7560*/  ISETP.GE.AND P4, PT, R3.reuse, R137, PT ;  /* 0x000000890300720c */ /* 0x040fe40003f86270 */
[C---:B------:R-:W-:Y:S01]  /*7570*/  ISETP.GE.AND P1, PT, R3.reuse, R139, PT ;  /* 0x0000008b0300720c */ /* 0x040fe20003f26270 */
[C---:B------:R-:W-:Y:S02]  /*7580*/  FFMA.FTZ R8, R4.reuse, UR26, R221 ;  /* 0x0000001a04087c23 */ /* 0x040fe400080100dd */
[----:B------:R-:W-:Y:S01]  /*7590*/  FFMA.FTZ R9, R4, UR26, R223 ;  /* 0x0000001a04097c23 */ /* 0x000fe200080100df */
[----:B------:R-:W-:Y:S01]  /*75a0*/  IADD3 R4, R0, 0x10, RZ ;  /* 0x0000001000047810 */ /* 0x000fe20007ffe0ff */
[----:B--2---:R-:W-:Y:S01]  /*75b0*/  FFMA.FTZ R7, R6, UR26, R18 ;  /* 0x0000001a06077c23 */ /* 0x004fe20008010012 */
[----:B------:R-:W-:Y:S01]  /*75c0*/  FSEL R184, R8, -INF , !P0 ;  /* 0xff80000008b87808 */ /* 0x000fe20004000000 */
[C---:B------:R-:W-:Y:S01]  /*75d0*/  FFMA.FTZ R8, R6.reuse, UR26, R172 ;  /* 0x0000001a06087c23 */ /* 0x040fe200080100ac */
[----:B------:R-:W-:Y:S01]  /*75e0*/  ISETP.GE.AND P0, PT, R3, R138, PT ;  /* 0x0000008a0300720c */ /* 0x000fe20003f06270 */
[----:B------:R-:W-:Y:S01]  /*75f0*/  FFMA.FTZ R3, R6, UR26, R16 ;  /* 0x0000001a06037c23 */ /* 0x000fe20008010010 */
[----:B------:R-:W-:-:S02]  /*7600*/  FSEL R183, R9, -INF , !P6 ;  /* 0xff80000009b77808 */ /* 0x000fc40007000000 */
[----:B------:R-:W-:Y:S01]  /*7610*/  FSEL R177, R7, -INF , !P4 ;  /* 0xff80000007b17808 */ /* 0x000fe20006000000 */
[----:B-1----:R-:W-:Y:S01]  /*7620*/  FFMA.FTZ R7, R5, UR26, R17 ;  /* 0x0000001a05077c23 */ /* 0x002fe20008010011 */
[----:B------:R-:W-:Y:S01]  /*7630*/  FSEL R185, R3, -INF , !P5 ;  /* 0xff80000003b97808 */ /* 0x000fe20006800000 */
[C---:B------:R-:W-:Y:S01]  /*7640*/  FFMA.FTZ R9, R5.reuse, UR26, R173 ;  /* 0x0000001a05097c23 */ /* 0x040fe200080100ad */
[----:B------:R-:W-:Y:S01]  /*7650*/  FSEL R182, R8, -INF , !P1 ;  /* 0xff80000008b67808 */ /* 0x000fe20004800000 */
[C---:B------:R-:W-:Y:S01]  /*7660*/  FFMA.FTZ R8, R5.reuse, UR26, R19 ;  /* 0x0000001a05087c23 */ /* 0x040fe20008010013 */
[C---:B------:R-:W-:Y:S01]  /*7670*/  ISETP.GE.AND P6, PT, R2.reuse, R136, PT ;  /* 0x000000880200720c */ /* 0x040fe20003fc6270 */
[----:B------:R-:W-:Y:S01]  /*7680*/  FFMA.FTZ R10, R5, UR26, R175 ;  /* 0x0000001a050a7c23 */ /* 0x000fe200080100af */
[C---:B------:R-:W-:Y:S02]  /*7690*/  ISETP.GE.AND P5, PT, R2.reuse, R137, PT ;  /* 0x000000890200720c */ /* 0x040fe40003fa6270 */
[----:B------:R-:W-:-:S02]  /*76a0*/  ISETP.GE.AND P4, PT, R2, R139, PT ;  /* 0x0000008b0200720c */ /* 0x000fc40003f86270 */
[----:B------:R-:W-:Y:S01]  /*76b0*/  ISETP.GE.AND P1, PT, R2, R138, PT ;  /* 0x0000008a0200720c */ /* 0x000fe20003f26270 */
[----:B------:R-:W-:Y:S01]  /*76c0*/  FFMA.FTZ R2, R6, UR26, R174 ;  /* 0x0000001a06027c23 */ /* 0x000fe200080100ae */
[----:B------:R-:W-:Y:S01]  /*76d0*/  IADD3 R3, R0, 0x11, RZ ;  /* 0x0000001100037810 */ /* 0x000fe20007ffe0ff */
[----:B------:R-:W1:Y:S01]  /*76e0*/  I2F R6, R4 ;  /* 0x0000000400067306 */ /* 0x000e620000201400 */
[----:B------:R-:W-:Y:S02]  /*76f0*/  FSEL R181, R7, -INF , !P6 ;  /* 0xff80000007b57808 */ /* 0x000fe40007000000 */
[----:B------:R-:W-:Y:S02]  /*7700*/  FSEL R179, R2, -INF , !P0 ;  /* 0xff80000002b37808 */ /* 0x000fe40004000000 */
[----:B------:R-:W-:Y:S02]  /*7710*/  FSEL R172, R8, -INF , !P5 ;  /* 0xff80000008ac7808 */ /* 0x000fe40006800000 */
[----:B------:R-:W-:Y:S01]  /*7720*/  FSEL R175, R9, -INF , !P4 ;  /* 0xff80000009af7808 */ /* 0x000fe20006000000 */
[----:B------:R-:W2:Y:S01]  /*7730*/  I2F R5, R3 ;  /* 0x0000000300057306 */ /* 0x000ea20000201400 */
[----:B------:R-:W-:-:S02]  /*7740*/  ISETP.GE.AND P0, PT, R4, R136, PT ;  /* 0x000000880400720c */ /* 0x000fc40003f06270 */
[C---:B------:R-:W-:Y:S02]  /*7750*/  ISETP.GE.AND P6, PT, R4.reuse, R137, PT ;  /* 0x000000890400720c */ /* 0x040fe40003fc6270 */
[C---:B------:R-:W-:Y:S02]  /*7760*/  ISETP.GE.AND P5, PT, R4.reuse, R139, PT ;  /* 0x0000008b0400720c */ /* 0x040fe40003fa6270 */
[----:B------:R-:W-:Y:S01]  /*7770*/  ISETP.GE.AND P4, PT, R4, R138, PT ;  /* 0x0000008a0400720c */ /* 0x000fe20003f86270 */
[----:B-1----:R-:W-:Y:S01]  /*7780*/  FFMA.FTZ R4, R6, UR26, R188 ;  /* 0x0000001a06047c23 */ /* 0x002fe200080100bc */
[----:B------:R-:W-:Y:S01]  /*7790*/  IADD3 R2, R0, 0x18, RZ ;  /* 0x0000001800027810 */ /* 0x000fe20007ffe0ff */
[----:B------:R-:W-:Y:S01]  /*77a0*/  FFMA.FTZ R7, R6, UR26, R190 ;  /* 0x0000001a06077c23 */ /* 0x000fe200080100be */
[----:B------:R-:W-:Y:S01]  /*77b0*/  FSEL R176, R10, -INF , !P1 ;  /* 0xff8000000ab07808 */ /* 0x000fe20004800000 */
[----:B------:R-:W-:Y:S01]  /*77c0*/  FFMA.FTZ R8, R6, UR26, R216 ;  /* 0x0000001a06087c23 */ /* 0x000fe200080100d8 */
[----:B------:R-:W-:Y:S01]  /*77d0*/  FSEL R178, R4, -INF , !P0 ;  /* 0xff80000004b27808 */ /* 0x000fe20004000000 */
[----:B------:R-:W-:Y:S01]  /*77e0*/  FFMA.FTZ R6, R6, UR26, R218 ;  /* 0x0000001a06067c23 */ /* 0x000fe200080100da */
[----:B------:R-:W1:Y:S01]  /*77f0*/  I2F R4, R2 ;  /* 0x0000000200047306 */ /* 0x000e620000201400 */
[----:B------:R-:W-:Y:S01]  /*7800*/  FSEL R27, R7, -INF , !P6 ;  /* 0xff800000071b7808 */ /* 0x000fe20007000000 */
[C---:B--2---:R-:W-:Y:S01]  /*7810*/  FFMA.FTZ R7, R5.reuse, UR26, R189 ;  /* 0x0000001a05077c23 */ /* 0x044fe200080100bd */
[----:B------:R-:W-:Y:S01]  /*7820*/  FSEL R174, R8, -INF , !P5 ;  /* 0xff80000008ae7808 */ /* 0x000fe20006800000 */
[----:B------:R-:W-:Y:S01]  /*7830*/  FFMA.FTZ R8, R5, UR26, R191 ;  /* 0x0000001a05087c23 */ /* 0x000fe200080100bf */
[----:B------:R-:W-:Y:S01]  /*7840*/  ISETP.GE.AND P1, PT, R3, R136, PT ;  /* 0x000000880300720c */ /* 0x000fe20003f26270 */
[----:B------:R-:W-:Y:S01]  /*7850*/  FFMA.FTZ R9, R5, UR26, R217 ;  /* 0x0000001a05097c23 */ /* 0x000fe200080100d9 */
[----:B------:R-:W-:Y:S01]  /*7860*/  ISETP.GE.AND P0, PT, R3, R137, PT ;  /* 0x000000890300720c */ /* 0x000fe20003f06270 */
[----:B------:R-:W-:Y:S01]  /*7870*/  FFMA.FTZ R10, R5, UR26, R219 ;  /* 0x0000001a050a7c23 */ /* 0x000fe200080100db */
[----:B------:R-:W-:-:S02]  /*7880*/  ISETP.GE.AND P6, PT, R3, R139, PT ;  /* 0x0000008b0300720c */ /* 0x000fc40003fc6270 */
[----:B------:R-:W-:Y:S02]  /*7890*/  ISETP.GE.AND P5, PT, R3, R138, PT ;  /* 0x0000008a0300720c */ /* 0x000fe40003fa6270 */
[----:B------:R-:W2:Y:S01]  /*78a0*/  I2F R3, R0 ;  /* 0x0000000000037306 */ /* 0x000ea20000201400 */
[----:B------:R-:W-:Y:S02]  /*78b0*/  FSEL R29, R6, -INF , !P4 ;  /* 0xff800000061d7808 */ /* 0x000fe40006000000 */
[----:B------:R-:W-:Y:S01]  /*78c0*/  FSEL R173, R7, -INF , !P1 ;  /* 0xff80000007ad7808 */ /* 0x000fe20004800000 */
[----:B-1----:R-:W-:Y:S01]  /*78d0*/  FFMA.FTZ R5, R4, UR26, R198 ;  /* 0x0000001a04057c23 */ /* 0x002fe200080100c6 */
[----:B------:R-:W-:Y:S01]  /*78e0*/  FSEL R21, R8, -INF , !P0 ;  /* 0xff80000008157808 */ /* 0x000fe20004000000 */
[----:B------:R-:W-:Y:S01]  /*78f0*/  FFMA.FTZ R6, R4, UR26, R224 ;  /* 0x0000001a04067c23 */ /* 0x000fe200080100e0 */
[----:B------:R-:W-:Y:S02]  /*7900*/  FSEL R23, R9, -INF , !P6 ;  /* 0xff80000009177808 */ /* 0x000fe40007000000 */
[----:B------:R-:W-:-:S02]  /*7910*/  ISETP.GE.AND P4, PT, R2, R136, PT ;  /* 0x000000880200720c */ /* 0x000fc40003f86270 */
[C---:B------:R-:W-:Y:S02]  /*7920*/  ISETP.GE.AND P1, PT, R2.reuse, R137, PT ;  /* 0x000000890200720c */ /* 0x040fe40003f26270 */
[C---:B------:R-:W-:Y:S02]  /*7930*/  ISETP.GE.AND P0, PT, R2.reuse, R139, PT ;  /* 0x0000008b0200720c */ /* 0x040fe40003f06270 */
[----:B------:R-:W-:Y:S01]  /*7940*/  ISETP.GE.AND P6, PT, R2, R138, PT ;  /* 0x0000008a0200720c */ /* 0x000fe20003fc6270 */
[----:B------:R-:W-:Y:S01]  /*7950*/  FFMA.FTZ R2, R4, UR26, R196 ;  /* 0x0000001a04027c23 */ /* 0x000fe200080100c4 */
[----:B------:R-:W-:Y:S01]  /*7960*/  FSEL R26, R10, -INF , !P5 ;  /* 0xff8000000a1a7808 */ /* 0x000fe20006800000 */
[----:B--2---:R-:W-:Y:S01]  /*7970*/  FFMA.FTZ R12, R3, UR26, R222 ;  /* 0x0000001a030c7c23 */ /* 0x004fe200080100de */
        /* <DEDUP_REMOVED lines=42> */
[C---:B------:R-:W-:Y:S02]  /*7c20*/  IADD3 R0, P4, R2.reuse, UR19, RZ ;  /* 0x0000001302007c10 */ /* 0x040fe4000ff9e0ff */
[C---:B------:R-:W-:Y:S02]  /*7c30*/  @!P3 LEA R8, P5, R2.reuse, c[0x0][0x168], 0x1 ;  /* 0x00005a000208ba11 */ /* 0x040fe400078a08ff */
[----:B------:R-:W-:Y:S02]  /*7c40*/  @!P2 LEA R4, P1, R2, c[0x0][0x168], 0x1 ;  /* 0x00005a000204aa11 */ /* 0x000fe400078208ff */
[----:B------:R-:W-:Y:S02]  /*7c50*/  IADD3.X R10, R3, UR18, RZ, P4, !PT ;  /* 0x00000012030a7c10 */ /* 0x000fe4000a7fe4ff */
[----:B------:R-:W-:-:S02]  /*7c60*/  @!P3 LEA R6, P4, R0, c[0x0][0x168], 0x1 ;  /* 0x00005a000006ba11 */ /* 0x000fc400078808ff */
        /* <DEDUP_REMOVED lines=25> */
.L_x_1261:
[----:B------:R-:W-:Y:S05]  /*7e00*/  BSYNC B0 ;  /* 0x0000000000007941 */ /* 0x000fea0003800000 */
.L_x_1260:
[----:B------:R-:W0:Y:S02]  /*7e10*/  LDGDEPBAR ;  /* 0x00000000000079af */ /* 0x000e240000000000 */
.L_x_1259:
[----:B------:R-:W3:Y:S04]  /*7e20*/  LDL.64 R230, [R1+0xf8] ;  /* 0x0000f80001e67983 */ /* 0x000ee80000100a00 */
[----:B------:R-:W4:Y:S01]  /*7e30*/  LDL.64 R228, [R1+0x10] ;  /* 0x0000100001e47983 */ /* 0x000f220000100a00 */
[----:B------:R-:W-:-:S04]  /*7e40*/  FMNMX.FTZ R0, R134, R11, !PT ;  /* 0x0000000b86007209 */ /* 0x000fc80007810000 */
[----:B------:R-:W-:-:S04]  /*7e50*/  FMNMX.FTZ R0, R180, R0, !PT ;  /* 0x00000000b4007209 */ /* 0x000fc80007810000 */
[----:B------:R-:W-:-:S04]  /*7e60*/  FMNMX.FTZ R0, R177, R0, !PT ;  /* 0x00000000b1007209 */ /* 0x000fc80007810000 */
        /* <DEDUP_REMOVED lines=11> */
[----:B------:R-:W-:-:S04]  /*7f20*/  FMNMX.FTZ R3, R174, R2, !PT ;  /* 0x00000002ae037209 */ /* 0x000fc80007810000 */
[----:B------:R-:W-:-:S04]  /*7f30*/  FMNMX.FTZ R3, R23, R3, !PT ;  /* 0x0000000317037209 */ /* 0x000fc80007810000 */
[----:B------:R-:W-:Y:S02]  /*7f40*/  FMNMX.FTZ R3, R22, R3, !PT ;  /* 0x0000000316037209 */ /* 0x000fe40007810000 */
[----:B------:R-:W-:Y:S01]  /*7f50*/  FMNMX.FTZ R2, R179, R4, !PT ;  /* 0x00000004b3027209 */ /* 0x000fe20007810000 */
[----:B------:R-:W1:Y:S01]  /*7f60*/  SHFL.BFLY PT, R5, R0, 0x2, 0x1f ;  /* 0x0c401f0000057f89 */ /* 0x000e6200000e0000 */
        /* <DEDUP_REMOVED lines=14> */
[----:B------:R-:W1:Y:S01]  /*8050*/  SHFL.BFLY PT, R187, R2, 0x2, 0x1f ;  /* 0x0c401f0002bb7f89 */ /* 0x000e6200000e0000 */
[----:B------:R-:W-:Y:S02]  /*8060*/  FMNMX.FTZ R5, R28, R4, !PT ;  /* 0x000000041c057209 */ /* 0x000fe40007810000 */
[----:B--2---:R-:W-:Y:S02]  /*8070*/  FMNMX.FTZ R4, R3, R10, !PT ;  /* 0x0000000a03047209 */ /* 0x004fe40007810000 */
[----:B------:R-:W-:-:S05]  /*8080*/  FMNMX.FTZ R3, R18, R5, !PT ;  /* 0x0000000512037209 */ /* 0x000fca0007810000 */
[----:B------:R-:W2:Y:S04]  /*8090*/  SHFL.BFLY PT, R10, R3, 0x2, 0x1f ;  /* 0x0c401f00030a7f89 */ /* 0x000ea800000e0000 */
[----:B------:R-:W2:Y:S04]  /*80a0*/  SHFL.BFLY PT, R189, R0, 0x1, 0x1f ;  /* 0x0c201f0000bd7f89 */ /* 0x000ea800000e0000 */
[----:B------:R-:W2:Y:S01]  /*80b0*/  SHFL.BFLY PT, R188, R4, 0x1, 0x1f ;  /* 0x0c201f0004bc7f89 */ /* 0x000ea200000e0000 */
[----:B-1----:R-:W-:-:S05]  /*80c0*/  FMNMX.FTZ R2, R2, R187, !PT ;  /* 0x000000bb02027209 */ /* 0x002fca0007810000 */
[----:B------:R-:W1:Y:S01]  /*80d0*/  SHFL.BFLY PT, R5, R2, 0x1, 0x1f ;  /* 0x0c201f0002057f89 */ /* 0x000e6200000e0000 */
[----:B--2---:R-:W-:-:S05]  /*80e0*/  FMNMX.FTZ R3, R3, R10, !PT ;  /* 0x0000000a03037209 */ /* 0x004fca0007810000 */
[----:B------:R-:W2:Y:S01]  /*80f0*/  SHFL.BFLY PT, R10, R3, 0x1, 0x1f ;  /* 0x0c201f00030a7f89 */ /* 0x000ea200000e0000 */
[----:B------:R-:W-:-:S04]  /*8100*/  FMNMX.FTZ R215, R0, R189, !PT ;  /* 0x000000bd00d77209 */ /* 0x000fc80007810000 */
[C---:B------:R-:W-:Y:S01]  /*8110*/  FSETP.NEU.FTZ.AND P1, PT, R215.reuse, -INF , PT ;  /* 0xff800000d700780b */ /* 0x040fe20003f3d000 */
[----:B------:R-:W-:Y:S01]  /*8120*/  FMUL.FTZ R0, R215, c[0x0][0x23c] ;  /* 0x00008f00d7007a20 */ /* 0x000fe20000410000 */
[----:B------:R-:W-:-:S04]  /*8130*/  FMNMX.FTZ R232, R4, R188, !PT ;  /* 0x000000bc04e87209 */ /* 0x000fc80007810000 */
[----:B------:R-:W-:Y:S02]  /*8140*/  FSEL R0, R0, RZ, P1 ;  /* 0x000000ff00007208 */ /* 0x000fe40000800000 */
[----:B-1----:R-:W-:Y:S01]  /*8150*/  FMNMX.FTZ R213, R2, R5, !PT ;  /* 0x0000000502d57209 */ /* 0x002fe20007810000 */
[----:B------:R-:W-:Y:S02]  /*8160*/  FMUL.FTZ R2, R232, c[0x0][0x23c] ;  /* 0x00008f00e8027a20 */ /* 0x000fe40000410000 */
[--C-:B------:R-:W-:Y:S01]  /*8170*/  FFMA.FTZ R187, R11, c[0x0][0x23c], -R0.reuse ;  /* 0x00008f000bbb7a23 */ /* 0x100fe20000010800 */
[----:B------:R-:W-:Y:S01]  /*8180*/  FSETP.NEU.FTZ.AND P5, PT, R213, -INF , PT ;  /* 0xff800000d500780b */ /* 0x000fe20003fbd000 */
[--C-:B------:R-:W-:Y:S02]  /*8190*/  FFMA.FTZ R180, R180, c[0x0][0x23c], -R0.reuse ;  /* 0x00008f00b4b47a23 */ /* 0x100fe40000010800 */
[--C-:B------:R-:W-:Y:S02]  /*81a0*/  FFMA.FTZ R188, R177, c[0x0][0x23c], -R0.reuse ;  /* 0x00008f00b1bc7a23 */ /* 0x100fe40000010800 */
[----:B------:R-:W-:-:S02]  /*81b0*/  FFMA.FTZ R189, R172, c[0x0][0x23c], -R0 ;  /* 0x00008f00acbd7a23 */ /* 0x000fc40000010800 */
[--C-:B------:R-:W-:Y:S02]  /*81c0*/  FFMA.FTZ R190, R27, c[0x0][0x23c], -R0.reuse ;  /* 0x00008f001bbe7a23 */ /* 0x100fe40000010800 */
[--C-:B------:R-:W-:Y:S02]  /*81d0*/  FFMA.FTZ R191, R21, c[0x0][0x23c], -R0.reuse ;  /* 0x00008f0015bf7a23 */ /* 0x100fe40000010800 */
[--C-:B------:R-:W-:Y:S02]  /*81e0*/  FFMA.FTZ R194, R19, c[0x0][0x23c], -R0.reuse ;  /* 0x00008f0013c27a23 */ /* 0x100fe40000010800 */
[----:B------:R-:W-:Y:S01]  /*81f0*/  FFMA.FTZ R195, R14, c[0x0][0x23c], -R0 ;  /* 0x00008f000ec37a23 */ /* 0x000fe20000010800 */
[----:B------:R-:W-:Y:S01]  /*8200*/  FSETP.NEU.FTZ.AND P4, PT, R232, -INF , PT ;  /* 0xff800000e800780b */ /* 0x000fe20003f9d000 */
[C---:B------:R-:W-:Y:S01]  /*8210*/  FMUL.FTZ R0, R213.reuse, c[0x0][0x23c] ;  /* 0x00008f00d5007a20 */ /* 0x040fe20000410000 */
[----:B------:R-:W-:Y:S02]  /*8220*/  FSEL R4, R213, RZ, P5 ;  /* 0x000000ffd5047208 */ /* 0x000fe40002800000 */
[----:B------:R-:W-:-:S02]  /*8230*/  FSEL R2, R2, RZ, P4 ;  /* 0x000000ff02027208 */ /* 0x000fc40002000000 */
[----:B------:R-:W-:Y:S01]  /*8240*/  FSEL R0, R0, RZ, P5 ;  /* 0x000000ff00007208 */ /* 0x000fe20002800000 */
[----:B------:R-:W-:Y:S01]  /*8250*/  ULOP3.LUT UR4, UR31, UR33, URZ, 0x3c, !UPT ;  /* 0x000000211f047292 */ /* 0x000fe2000f8e3c3f */
[----:B--2---:R-:W-:Y:S01]  /*8260*/  FMNMX.FTZ R214, R3, R10, !PT ;  /* 0x0000000a03d67209 */ /* 0x004fe20007810000 */
[----:B------:R-:W-:Y:S02]  /*8270*/  FADD.FTZ R5, R132, -R4 ;  /* 0x8000000484057221 */ /* 0x000fe40000010000 */
[--C-:B------:R-:W-:Y:S02]  /*8280*/  FFMA.FTZ R177, R13, c[0x0][0x23c], -R2.reuse ;  /* 0x00008f000db17a23 */ /* 0x100fe40000010802 */
[--C-:B------:R-:W-:Y:S02]  /*8290*/  FFMA.FTZ R192, R184, c[0x0][0x23c], -R2.reuse ;  /* 0x00008f00b8c07a23 */ /* 0x100fe40000010802 */
[--C-:B------:R-:W-:Y:S02]  /*82a0*/  FFMA.FTZ R198, R182, c[0x0][0x23c], -R2.reuse ;  /* 0x00008f00b6c67a23 */ /* 0x100fe40000010802 */
[----:B------:R-:W-:-:S02]  /*82b0*/  FFMA.FTZ R199, R175, c[0x0][0x23c], -R2 ;  /* 0x00008f00afc77a23 */ /* 0x000fc40000010802 */
[----:B------:R-:W-:Y:S02]  /*82c0*/  FFMA.FTZ R218, R174, c[0x0][0x23c], -R2 ;  /* 0x00008f00aeda7a23 */ /* 0x000fe40000010802 */
[----:B------:R-:W-:Y:S02]  /*82d0*/  FFMA.FTZ R4, R12, c[0x0][0x23c], -R0 ;  /* 0x00008f000c047a23 */ /* 0x000fe40000010800 */
[--C-:B------:R-:W-:Y:S02]  /*82e0*/  FFMA.FTZ R219, R23, c[0x0][0x23c], -R2.reuse ;  /* 0x00008f0017db7a23 */ /* 0x100fe40000010802 */
[--C-:B------:R-:W-:Y:S02]  /*82f0*/  FFMA.FTZ R223, R22, c[0x0][0x23c], -R2.reuse ;  /* 0x00008f0016df7a23 */ /* 0x100fe40000010802 */
[----:B------:R-:W-:Y:S01]  /*8300*/  FFMA.FTZ R222, R16, c[0x0][0x23c], -R2 ;  /* 0x00008f0010de7a23 */ /* 0x000fe20000010802 */
[C---:B------:R-:W-:Y:S01]  /*8310*/  FSETP.NEU.FTZ.AND P5, PT, R214.reuse, -INF , PT ;  /* 0xff800000d600780b */ /* 0x040fe20003fbd000 */
[----:B------:R-:W-:-:S02]  /*8320*/  FMUL.FTZ R2, R214, c[0x0][0x23c] ;  /* 0x00008f00d6027a20 */ /* 0x000fc40000410000 */
[--C-:B------:R-:W-:Y:S02]  /*8330*/  FFMA.FTZ R183, R183, c[0x0][0x23c], -R0.reuse ;  /* 0x00008f00b7b77a23 */ /* 0x100fe40000010800 */
[--C-:B------:R-:W-:Y:S02]  /*8340*/  FFMA.FTZ R196, R179, c[0x0][0x23c], -R0.reuse ;  /* 0x00008f00b3c47a23 */ /* 0x100fe40000010800 */
[--C-:B------:R-:W-:Y:S02]  /*8350*/  FFMA.FTZ R197, R176, c[0x0][0x23c], -R0.reuse ;  /* 0x00008f00b0c57a23 */ /* 0x100fe40000010800 */
[--C-:B------:R-:W-:Y:S02]  /*8360*/  FFMA.FTZ R216, R29, c[0x0][0x23c], -R0.reuse ;  /* 0x00008f001dd87a23 */ /* 0x100fe40000010800 */
[--C-:B------:R-:W-:Y:S02]  /*8370*/  FFMA.FTZ R217, R26, c[0x0][0x23c], -R0.reuse ;  /* 0x00008f001ad97a23 */ /* 0x100fe40000010800 */
[----:B------:R-:W-:-:S02]  /*8380*/  FFMA.FTZ R220, R20, c[0x0][0x23c], -R0 ;  /* 0x00008f0014dc7a23 */ /* 0x000fc40000010800 */
[----:B------:R-:W-:Y:S01]  /*8390*/  FFMA.FTZ R221, R17, c[0x0][0x23c], -R0 ;  /* 0x00008f0011dd7a23 */ /* 0x000fe20000010800 */
[----:B------:R-:W-:Y:S01]  /*83a0*/  LOP3.LUT R0, R247, UR4, RZ, 0x3c, !PT ;  /* 0x00000004f7007c12 */ /* 0x000fe2000f8e3cff */
[----:B------:R1:W-:Y:S01]  /*83b0*/  MUFU.EX2 R11, R4 ;  /* 0x00000004000b7308 */ /* 0x0003e20000000800 */
[----:B------:R-:W-:-:S03]  /*83c0*/  FSEL R2, R2, RZ, P5 ;  /* 0x000000ff02027208 */ /* 0x000fc60002800000 */
[----:B------:R-:W-:-:S04]  /*83d0*/  IMAD.WIDE.U32 R224, R0, -0x326172a9, RZ ;  /* 0xcd9e8d5700e07825 */ /* 0x000fc800078e00ff */
[----:B------:R-:W2:Y:S01]  /*83e0*/  MUFU.EX2 R183, R183 ;  /* 0x000000b700b77308 */ /* 0x000ea20000000800 */
[--C-:B------:R-:W-:Y:S02]  /*83f0*/  FFMA.FTZ R132, R185, c[0x0][0x23c], -R2.reuse ;  /* 0x00008f00b9847a23 */ /* 0x100fe40000010802 */
[----:B-1----:R-:W-:Y:S02]  /*8400*/  FMUL.FTZ R4, R5, c[0x0][0x23c] ;  /* 0x00008f0005047a20 */ /* 0x002fe40000410000 */
[--C-:B------:R-:W-:Y:S02]  /*8410*/  FFMA.FTZ R15, R15, c[0x0][0x23c], -R2.reuse ;  /* 0x00008f000f0f7a23 */ /* 0x100fe40000010802 */
[--C-:B------:R-:W-:Y:S02]  /*8420*/  FFMA.FTZ R186, R186, c[0x0][0x23c], -R2.reuse ;  /* 0x00008f00baba7a23 */ /* 0x100fe40000010802 */
[----:B------:R-:W1:Y:S01]  /*8430*/  MUFU.EX2 R4, R4 ;  /* 0x0000000400047308 */ /* 0x000e620000000800 */
[----:B------:R-:W-:-:S02]  /*8440*/  FFMA.FTZ R172, R181, c[0x0][0x23c], -R2 ;  /* 0x00008f00b5ac7a23 */ /* 0x000fc40000010802 */
[--C-:B------:R-:W-:Y:S02]  /*8450*/  FFMA.FTZ R178, R178, c[0x0][0x23c], -R2.reuse ;  /* 0x00008f00b2b27a23 */ /* 0x100fe40000010802 */
[--C-:B------:R-:W-:Y:S02]  /*8460*/  FFMA.FTZ R173, R173, c[0x0][0x23c], -R2.reuse ;  /* 0x00008f00adad7a23 */ /* 0x100fe40000010802 */
[--C-:B------:R-:W-:Y:S02]  /*8470*/  FFMA.FTZ R176, R28, c[0x0][0x23c], -R2.reuse ;  /* 0x00008f001cb07a23 */ /* 0x100fe40000010802 */
[----:B------:R-:W-:Y:S01]  /*8480*/  FFMA.FTZ R185, R18, c[0x0][0x23c], -R2 ;  /* 0x00008f0012b97a23 */ /* 0x000fe20000010802 */
[----:B------:R-:W-:Y:S02]  /*8490*/  FSEL R0, R214, RZ, P5 ;  /* 0x000000ffd6007208 */ /* 0x000fe40002800000 */
[----:B--2---:R-:W-:-:S03]  /*84a0*/  F2FP.PACK_AB R193, R183, R11 ;  /* 0x0000000bb7c1723e */ /* 0x004fc600000000ff */
[----:B------:R-:W-:Y:S01]  /*84b0*/  FADD.FTZ R5, R135, -R0 ;  /* 0x8000000087057221 */ /* 0x000fe20000010000 */
[----:B------:R-:W-:Y:S01]  /*84c0*/  LOP3.LUT R0, R243, UR13, R224, 0x96, !PT ;  /* 0x0000000df3007c12 */ /* 0x000fe2000f8e96e0 */
[----:B-1----:R-:W-:-:S04]  /*84d0*/  FFMA.FTZ R244, R244, R4, R11 ;  /* 0x00000004f4f47223 */ /* 0x002fc8000001000b */
[----:B------:R-:W-:Y:S01]  /*84e0*/  IMAD.WIDE.U32 R16, R0, -0x2daee0ad, RZ ;  /* 0xd2511f5300107825 */ /* 0x000fe200078e00ff */
[----:B---3--:R-:W-:-:S05]  /*84f0*/  LOP3.LUT R2, R225, UR14, R230, 0x96, !PT ;  /* 0x0000000ee1027c12 */ /* 0x008fca000f8e96e6 */
[----:B------:R-:W-:-:S05]  /*8500*/  IMAD.WIDE.U32 R2, R2, -0x2daee0ad, RZ ;  /* 0xd2511f5302027825 */ /* 0x000fca00078e00ff */
[----:B----4-:R-:W-:-:S05]  /*8510*/  LOP3.LUT R10, R3, UR12, R228, 0x96, !PT ;  /* 0x0000000c030a7c12 */ /* 0x010fca000f8e96e4 */
[----:B------:R-:W-:Y:S01]  /*8520*/  IMAD.WIDE.U32 R10, R10, -0x326172a9, RZ ;  /* 0xcd9e8d570a0a7825 */ /* 0x000fe200078e00ff */
[----:B------:R-:W-:-:S04]  /*8530*/  LOP3.LUT R0, R17, UR10, R2, 0x96, !PT ;  /* 0x0000000a11007c12 */ /* 0x000fc8000f8e9602 */
[----:B------:R-:W-:-:S05]  /*8540*/  LOP3.LUT R3, R11, UR11, R242, 0x96, !PT ;  /* 0x0000000b0b037c12 */ /* 0x000fca000f8e96f2 */
        /* <DEDUP_REMOVED lines=9> */
[----:B------:R-:W-:-:S04]  /*85e0*/  LOP3.LUT R2, R11, UR15, R2, 0x96, !PT ;  /* 0x0000000f0b027c12 */ /* 0x000fc8000f8e9602 */
[----:B------:R-:W-:-:S04]  /*85f0*/  LOP3.LUT R3, R2, 0xffff, RZ, 0xc0, !PT ;  /* 0x0000ffff02037812 */ /* 0x000fc800078ec0ff */
[----:B------:R-:W-:-:S04]  /*8600*/  SHF.R.U32.HI R3, RZ, 0x8, R3 ;  /* 0x00000008ff037819 */ /* 0x000fc80000011603 */
[----:B------:R-:W-:-:S04]  /*8610*/  LOP3.LUT R3, R3, 0xffff, RZ, 0xc0, !PT ;  /* 0x0000ffff03037812 */ /* 0x000fc800078ec0ff */
[----:B------:R-:W-:Y:S02]  /*8620*/  ISETP.GE.U32.AND P5, PT, R237, R3, PT ;  /* 0x00000003ed00720c */ /* 0x000fe40003fa6070 */
[----:B------:R-:W-:Y:S01]  /*8630*/  LOP3.LUT R3, R2, 0xff, RZ, 0xc0, !PT ;  /* 0x000000ff02037812 */ /* 0x000fe200078ec0ff */
[----:B------:R-:W-:Y:S01]  /*8640*/  FMUL.FTZ R0, R5, c[0x0][0x23c] ;  /* 0x00008f0005007a20 */ /* 0x000fe20000410000 */
[----:B------:R-:W-:Y:S02]  /*8650*/  FSEL R5, R215, RZ, P1 ;  /* 0x000000ffd7057208 */ /* 0x000fe40000800000 */
[----:B------:R-:W-:Y:S02]  /*8660*/  ISETP.GE.U32.AND P6, PT, R237, R3, PT ;  /* 0x00000003ed00720c */ /* 0x000fe40003fc6070 */
[--C-:B------:R-:W-:Y:S02]  /*8670*/  SHF.R.U32.HI R3, RZ, 0x18, R2.reuse ;  /* 0x00000018ff037819 */ /* 0x100fe40000011602 */
[----:B------:R-:W-:-:S02]  /*8680*/  SHF.R.U32.HI R2, RZ, 0x10, R2 ;  /* 0x00000010ff027819 */ /* 0x000fc40000011602 */
[----:B------:R-:W-:Y:S01]  /*8690*/  ISETP.GE.U32.AND P1, PT, R237, R3, PT ;  /* 0x00000003ed00720c */ /* 0x000fe20003f26070 */
[----:B------:R-:W-:Y:S01]  /*86a0*/  FADD.FTZ R3, R134, -R5 ;  /* 0x8000000586037221 */ /* 0x000fe20000010000 */
[----:B------:R-:W-:-:S03]  /*86b0*/  LOP3.LUT R2, R2, 0xff, RZ, 0xc0, !PT ;  /* 0x000000ff02027812 */ /* 0x000fc600078ec0ff */
[----:B------:R-:W-:Y:S01]  /*86c0*/  FMUL.FTZ R5, R3, c[0x0][0x23c] ;  /* 0x00008f0003057a20 */ /* 0x000fe20000410000 */
[----:B------:R-:W-:Y:S01]  /*86d0*/  FSEL R3, R232, RZ, P4 ;  /* 0x000000ffe8037208 */ /* 0x000fe20002000000 */
[----:B------:R-:W1:Y:S01]  /*86e0*/  MUFU.EX2 R0, R0 ;  /* 0x0000000000007308 */ /* 0x000e620000000800 */
[----:B------:R-:W-:Y:S01]  /*86f0*/  ISETP.GE.U32.AND P4, PT, R237, R2, PT ;  /* 0x00000002ed00720c */ /* 0x000fe20003f86070 */
[----:B------:R-:W-:Y:S06]  /*8700*/  STL [R1+0x134], R205 ;  /* 0x000134cd01007387 */ /* 0x000fec0000100800 */
[----:B------:R-:W2:Y:S01]  /*8710*/  MUFU.EX2 R2, R5 ;  /* 0x0000000500027308 */ /* 0x000ea20000000800 */
[----:B------:R-:W-:Y:S04]  /*8720*/  STL [R1+0x130], R212 ;  /* 0x000130d401007387 */ /* 0x000fe80000100800 */
[----:B------:R-:W-:Y:S04]  /*8730*/  STL [R1+0x12c], R211 ;  /* 0x00012cd301007387 */ /* 0x000fe80000100800 */
[----:B------:R-:W-:Y:S04]  /*8740*/  STL [R1+0x128], R210 ;  /* 0x000128d201007387 */ /* 0x000fe80000100800 */
[----:B------:R-:W-:Y:S04]  /*8750*/  STL [R1+0x124], R209 ;  /* 0x000124d101007387 */ /* 0x000fe80000100800 */
[----:B------:R-:W-:Y:S04]  /*8760*/  STL [R1+0x120], R208 ;  /* 0x000120d001007387 */ /* 0x000fe80000100800 */
[----:B------:R-:W-:Y:S04]  /*8770*/  STL [R1+0x11c], R207 ;  /* 0x00011ccf01007387 */ /* 0x000fe80000100800 */
[----:B------:R1:W-:Y:S04]  /*8780*/  STL [R1+0x118], R204 ;  /* 0x000118cc01007387 */ /* 0x0003e80000100800 */
[----:B------:R3:W-:Y:S04]  /*8790*/  STL [R1+0x114], R202 ;  /* 0x000114ca01007387 */ /* 0x0007e80000100800 */
[----:B------:R-:W-:Y:S04]  /*87a0*/  STL [R1+0x110], R200 ;  /* 0x000110c801007387 */ /* 0x000fe80000100800 */
[----:B------:R4:W-:Y:S04]  /*87b0*/  STL [R1+0x10c], R139 ;  /* 0x00010c8b01007387 */ /* 0x0009e80000100800 */
[----:B------:R4:W-:Y:S04]  /*87c0*/  STL [R1+0x108], R138 ;  /* 0x0001088a01007387 */ /* 0x0009e80000100800 */
[----:B------:R4:W-:Y:S01]  /*87d0*/  STL [R1+0x104], R137 ;  /* 0x0001048901007387 */ /* 0x0009e20000100800 */
[----:B-1----:R-:W-:-:S03]  /*87e0*/  FMUL.FTZ R204, R81, R0 ;  /* 0x0000000051cc7220 */ /* 0x002fc60000410000 */
[----:B------:R1:W-:Y:S01]  /*87f0*/  STL [R1+0x100], R136 ;  /* 0x0001008801007387 */ /* 0x0003e20000100800 */
[-C--:B--2---:R-:W-:Y:S02]  /*8800*/  FMUL.FTZ R81, R115, R2.reuse ;  /* 0x0000000273517220 */ /* 0x084fe40000410000 */
[-C--:B---3--:R-:W-:Y:S02]  /*8810*/  FMUL.FTZ R202, R82, R2.reuse ;  /* 0x0000000252ca7220 */ /* 0x088fe40000410000 */
[----:B------:R-:W-:Y:S02]  /*8820*/  FMUL.FTZ R82, R114, R2 ;  /* 0x0000000272527220 */ /* 0x000fe40000410000 */
[-C--:B------:R-:W-:Y:S02]  /*8830*/  FMUL.FTZ R114, R58, R4.reuse ;  /* 0x000000043a727220 */ /* 0x080fe40000410000 */
[----:B------:R-:W-:Y:S02]  /*8840*/  FMUL.FTZ R115, R59, R4 ;  /* 0x000000043b737220 */ /* 0x000fe40000410000 */
[----:B------:R-:W2:Y:S01]  /*8850*/  LDL.LU.64 R58, [R1+0xc8] ;  /* 0x0000c800013a7983 */ /* 0x000ea20000300a00 */
[----:B------:R-:W3:Y:S08]  /*8860*/  MUFU.EX2 R17, R15 ;  /* 0x0000000f00117308 */ /* 0x000ef00000000800 */
[----:B------:R-:W1:Y:S01]  /*8870*/  MUFU.EX2 R15, R186 ;  /* 0x000000ba000f7308 */ /* 0x000e620000000800 */
[----:B---3--:R-:W-:-:S07]  /*8880*/  FFMA.FTZ R235, R235, R0, R17 ;  /* 0x00000000ebeb7223 */ /* 0x008fce0000010011 */
[----:B------:R-:W-:Y:S01]  /*8890*/  MUFU.EX2 R134, R180 ;  /* 0x000000b400867308 */ /* 0x000fe20000000800 */
[C---:B-1----:R-:W-:Y:S01]  /*88a0*/  FADD.FTZ R135, R15.reuse, R235 ;  /* 0x000000eb0f877221 */ /* 0x042fe20000010000 */
[----:B------:R-:W-:-:S06]  /*88b0*/  F2FP.PACK_AB R15, R15, R17 ;  /* 0x000000110f0f723e */ /* 0x000fcc00000000ff */
[----:B------:R-:W1:Y:S01]  /*88c0*/  MUFU.EX2 R17, R187 ;  /* 0x000000bb00117308 */ /* 0x000e620000000800 */
[-C--:B------:R-:W-:Y:S01]  /*88d0*/  FMUL.FTZ R152, R152, R0.reuse ;  /* 0x0000000098987220 */ /* 0x080fe20000410000 */
[----:B------:R-:W-:Y:S01]  /*88e0*/  PRMT R19, R15, 0x7610, R19 ;  /* 0x000076100f137816 */ /* 0x000fe20000000013 */
        /* <DEDUP_REMOVED lines=20> */
[-C--:B----4-:R-:W-:Y:S02]  /*8a30*/  FMUL.FTZ R139, R96, R0.reuse ;  /* 0x00000000608b7220 */ /* 0x090fe40000410000 */
        /* <DEDUP_REMOVED lines=9> */
[----:B-1----:R-:W-:Y:S01]  /*8ad0*/  F2FP.PACK_AB R0, R134, R17 ;  /* 0x000000118600723e */ /* 0x002fe200000000ff */
[----:B------:R-:W-:Y:S01]  /*8ae0*/  FFMA.FTZ R48, R239, R2, R17 ;  /* 0x00000002ef307223 */ /* 0x000fe20000010011 */
[----:B------:R-:W-:Y:S01]  /*8af0*/  @!P6 HADD2 R69, -R19.H0_H0, -RZ.H0_H0 ;  /* 0xa00000ff1345e230 */ /* 0x000fe20000000900 */
[----:B------:R-:W-:Y:S02]  /*8b00*/  PRMT R15, R15, 0x7632, R15 ;  /* 0x000076320f0f7816 */ /* 0x000fe4000000000f */
[C---:B------:R-:W-:Y:S02]  /*8b10*/  PRMT R17, R0.reuse, 0x7632, R17 ;  /* 0x0000763200117816 */ /* 0x040fe40000000011 */
[----:B------:R-:W-:Y:S01]  /*8b20*/  PRMT R18, R0, 0x7610, R18 ;  /* 0x0000761000127816 */ /* 0x000fe20000000012 */
[----:B------:R-:W-:Y:S01]  /*8b30*/  FADD.FTZ R0, R133, -R3 ;  /* 0x8000000385007221 */ /* 0x000fe20000010000 */
[----:B------:R-:W-:-:S02]  /*8b40*/  LOP3.LUT R3, R10, 0xff, RZ, 0xc0, !PT ;  /* 0x000000ff0a037812 */ /* 0x000fc400078ec0ff */
[----:B------:R-:W-:Y:S02]  /*8b50*/  PRMT R80, R19, 0x5410, R15 ;  /* 0x0000541013507816 */ /* 0x000fe4000000000f */
[----:B------:R-:W-:Y:S01]  /*8b60*/  @!P6 PRMT R19, R69, 0x5410, RZ ;  /* 0x000054104513e816 */ /* 0x000fe200000000ff */
[----:B------:R-:W-:Y:S01]  /*8b70*/  @!P5 HADD2 R68, -R15.H0_H0, -RZ.H0_H0 ;  /* 0xa00000ff0f44d230 */ /* 0x000fe20000000900 */
[----:B------:R-:W-:Y:S01]  /*8b80*/  ISETP.GE.U32.AND P6, PT, R237, R3, PT ;  /* 0x00000003ed00720c */ /* 0x000fe20003fc6070 */
[----:B------:R-:W-:Y:S01]  /*8b90*/  FMUL.FTZ R0, R0, c[0x0][0x23c] ;  /* 0x00008f0000007a20 */ /* 0x000fe20000410000 */
[--C-:B------:R-:W-:Y:S01]  /*8ba0*/  SHF.R.U32.HI R3, RZ, 0x10, R10.reuse ;  /* 0x00000010ff037819 */ /* 0x100fe2000001160a */
[----:B------:R-:W-:Y:S01]  /*8bb0*/  @!P4 HADD2 R65, -R18.H0_H0, -RZ.H0_H0 ;  /* 0xa00000ff1241c230 */ /* 0x000fe20000000900 */
[----:B------:R-:W-:Y:S01]  /*8bc0*/  SHF.R.U32.HI R5, RZ, 0x18, R10 ;  /* 0x00000018ff057819 */ /* 0x000fe2000001160a */
[-C--:B------:R-:W-:Y:S01]  /*8bd0*/  FMUL.FTZ R69, R143, R2.reuse ;  /* 0x000000028f457220 */ /* 0x080fe20000410000 */
[----:B------:R-:W-:Y:S01]  /*8be0*/  LOP3.LUT R3, R3, 0xff, RZ, 0xc0, !PT ;  /* 0x000000ff03037812 */ /* 0x000fe200078ec0ff */
[----:B------:R-:W1:Y:S01]  /*8bf0*/  MUFU.EX2 R0, R0 ;  /* 0x0000000000007308 */ /* 0x000e620000000800 */
[----:B------:R-:W-:Y:S01]  /*8c00*/  @!P5 PRMT R15, R68, 0x5410, RZ ;  /* 0x00005410440fd816 */ /* 0x000fe200000000ff */
[----:B------:R-:W-:Y:S01]  /*8c10*/  FMUL.FTZ R208, R66, R2 ;  /* 0x0000000242d07220 */ /* 0x000fe20000410000 */
[----:B------:R-:W-:Y:S01]  /*8c20*/  LOP3.LUT R11, R10, 0xffff, RZ, 0xc0, !PT ;  /* 0x0000ffff0a0b7812 */ /* 0x000fe200078ec0ff */
[----:B------:R-:W-:Y:S01]  /*8c30*/  IMAD.MOV.U32 R66, RZ, RZ, R69 ;  /* 0x000000ffff427224 */ /* 0x000fe200078e0045 */
[----:B------:R-:W-:-:S02]  /*8c40*/  PRMT R68, R18, 0x5410, R17 ;  /* 0x0000541012447816 */ /* 0x000fc40000000011 */
[----:B------:R-:W-:Y:S01]  /*8c50*/  ISETP.GE.U32.AND P5, PT, R237, R5, PT ;  /* 0x00000005ed00720c */ /* 0x000fe20003fa6070 */
[----:B------:R-:W-:Y:S01]  /*8c60*/  MUFU.EX2 R69, R172 ;  /* 0x000000ac00457308 */ /* 0x000fe20000000800 */
[----:B------:R-:W-:Y:S02]  /*8c70*/  @!P4 PRMT R18, R65, 0x5410, RZ ;  /* 0x000054104112c816 */ /* 0x000fe400000000ff */
[----:B------:R-:W-:Y:S02]  /*8c80*/  ISETP.GE.U32.AND P4, PT, R237, R3, PT ;  /* 0x00000003ed00720c */ /* 0x000fe40003f86070 */
[----:B------:R-:W-:-:S03]  /*8c90*/  SHF.R.U32.HI R3, RZ, 0x8, R11 ;  /* 0x00000008ff037819 */ /* 0x000fc6000001160b */
[----:B------:R-:W3:Y:S01]  /*8ca0*/  MUFU.EX2 R5, R132 ;  /* 0x0000008400057308 */ /* 0x000ee20000000800 */
[----:B------:R-:W-:Y:S01]  /*8cb0*/  @!P1 HADD2 R64, -R17.H0_H0, -RZ.H0_H0 ;  /* 0xa00000ff11409230 */ /* 0x000fe20000000900 */
[----:B------:R-:W-:Y:S01]  /*8cc0*/  LOP3.LUT R3, R3, 0xffff, RZ, 0xc0, !PT ;  /* 0x0000ffff03037812 */ /* 0x000fe200078ec0ff */
[----:B------:R-:W-:Y:S02]  /*8cd0*/  IMAD.MOV.U32 R129, RZ, RZ, R226 ;  /* 0x000000ffff817224 */ /* 0x000fe400078e00e2 */
[-C--:B------:R-:W-:Y:S01]  /*8ce0*/  FMUL.FTZ R226, R102, R2.reuse ;  /* 0x0000000266e27220 */ /* 0x080fe20000410000 */
[----:B------:R-:W-:Y:S01]  /*8cf0*/  @!P1 PRMT R17, R64, 0x5410, RZ ;  /* 0x0000541040119816 */ /* 0x000fe200000000ff */
[----:B------:R-:W4:Y:S01]  /*8d00*/  LDC.U8 R102, c[0x0][0x2d8] ;  /* 0x0000b600ff667b82 */ /* 0x000f220000000000 */
[----:B------:R-:W3:Y:S01]  /*8d10*/  MUFU.EX2 R65, R177 ;  /* 0x000000b100417308 */ /* 0x000ee20000000800 */
[----:B------:R-:W-:Y:S01]  /*8d20*/  ISETP.GE.U32.AND P1, PT, R237, R3, PT ;  /* 0x00000003ed00720c */ /* 0x000fe20003f26070 */
[----:B------:R-:W-:-:S02]  /*8d30*/  FMUL.FTZ R3, R142, R2 ;  /* 0x000000028e037220 */ /* 0x000fc40000410000 */
[-C--:B------:R-:W-:Y:S02]  /*8d40*/  FMUL.FTZ R97, R39, R2.reuse ;  /* 0x0000000227617220 */ /* 0x080fe40000410000 */
[----:B------:R-:W-:Y:S02]  /*8d50*/  IMAD.MOV.U32 R239, RZ, RZ, R116 ;  /* 0x000000ffffef7224 */ /* 0x000fe400078e0074 */
[----:B------:R4:W-:Y:S01]  /*8d60*/  MUFU.EX2 R64, R188 ;  /* 0x000000bc00407308 */ /* 0x0009e20000000800 */
[-C--:B------:R-:W-:Y:S02]  /*8d70*/  FMUL.FTZ R250, R150, R2.reuse ;  /* 0x0000000296fa7220 */ /* 0x080fe40000410000 */
[----:B------:R-:W-:Y:S02]  /*8d80*/  FMUL.FTZ R251, R151, R2 ;  /* 0x0000000297fb7220 */ /* 0x000fe40000410000 */
[----:B-1----:R-:W-:Y:S02]  /*8d90*/  FMUL.FTZ R116, R60, R0 ;  /* 0x000000003c747220 */ /* 0x002fe40000410000 */
[----:B------:R-:W-:Y:S01]  /*8da0*/  IMAD.MOV.U32 R150, RZ, RZ, R234 ;  /* 0x000000ffff967224 */ /* 0x000fe200078e00ea */
[----:B------:R-:W1:Y:S01]  /*8db0*/  MUFU.EX2 R39, R189 ;  /* 0x000000bd00277308 */ /* 0x000e620000000800 */
[----:B------:R-:W-:-:S02]  /*8dc0*/  IMAD.MOV.U32 R151, RZ, RZ, R233 ;  /* 0x000000ffff977224 */ /* 0x000fc400078e00e9 */
[----:B---3--:R-:W-:Y:S01]  /*8dd0*/  FADD.FTZ R60, R5, R135 ;  /* 0x00000087053c7221 */ /* 0x008fe20000010000 */
[----:B------:R-:W-:Y:S01]  /*8de0*/  F2FP.PACK_AB R5, R69, R5 ;  /* 0x000000054505723e */ /* 0x000fe200000000ff */
[----:B------:R-:W-:Y:S02]  /*8df0*/  IMAD.MOV.U32 R234, RZ, RZ, R230 ;  /* 0x000000ffffea7224 */ /* 0x000fe400078e00e6 */
[-C--:B----4-:R-:W-:Y:S02]  /*8e00*/  FMUL.FTZ R188, R67, R2.reuse ;  /* 0x0000000243bc7220 */ /* 0x090fe40000410000 */
[----:B------:R-:W-:Y:S02]  /*8e10*/  IMAD.MOV.U32 R67, RZ, RZ, R3 ;  /* 0x000000ffff437224 */ /* 0x000fe400078e0003 */
[----:B------:R-:W-:Y:S02]  /*8e20*/  IMAD.MOV.U32 R235, RZ, RZ, R231 ;  /* 0x000000ffffeb7224 */ /* 0x000fe400078e00e7 */
[----:B------:R-:W-:-:S02]  /*8e30*/  FMUL.FTZ R233, R51, R2 ;  /* 0x0000000233e97220 */ /* 0x000fc40000410000 */
[-C--:B------:R-:W-:Y:S02]  /*8e40*/  FMUL.FTZ R96, R70, R2.reuse ;  /* 0x0000000246607220 */ /* 0x080fe40000410000 */
[-C--:B------:R-:W-:Y:S02]  /*8e50*/  FMUL.FTZ R187, R71, R2.reuse ;  /* 0x0000000247bb7220 */ /* 0x080fe40000410000 */
        /* <DEDUP_REMOVED lines=18> */
[----:B------:R-:W-:Y:S02]  /*8f80*/  FMUL.FTZ R131, R131, R2 ;  /* 0x0000000283837220 */ /* 0x000fe40000410000 */
[----:B------:R-:W-:Y:S02]  /*8f90*/  FMUL.FTZ R148, R76, R0 ;  /* 0x000000004c947220 */ /* 0x000fe40000410000 */
[----:B------:R-:W-:Y:S01]  /*8fa0*/  IMAD.WIDE.U32 R2, R16, -0x2daee0ad, RZ ;  /* 0xd2511f5310027825 */ /* 0x000fe200078e00ff */
[----:B------:R-:W-:-:S03]  /*8fb0*/  PRMT R16, R5, 0x7610, R16 ;  /* 0x0000761005107816 */ /* 0x000fc60000000010 */
[----:B------:R-:W-:Y:S01]  /*8fc0*/  IMAD.MOV.U32 R76, RZ, RZ, R67 ;  /* 0x000000ffff4c7224 */ /* 0x000fe200078e0043 */
[----:B------:R-:W-:Y:S01]  /*8fd0*/  MOV R83, R113 ;  /* 0x0000007100537202 */ /* 0x000fe20000000f00 */
[----:B------:R3:W-:Y:S01]  /*8fe0*/  MUFU.EX2 R67, R191 ;  /* 0x000000bf00437308 */ /* 0x0007e20000000800 */
[----:B------:R-:W-:Y:S02]  /*8ff0*/  IMAD.MOV.U32 R142, RZ, RZ, R228 ;  /* 0x000000ffff8e7224 */ /* 0x000fe400078e00e4 */
[----:B------:R-:W-:Y:S02]  /*9000*/  IMAD.MOV.U32 R143, RZ, RZ, R229 ;  /* 0x000000ffff8f7224 */ /* 0x000fe400078e00e5 */
[----:B------:R-:W-:Y:S02]  /*9010*/  IMAD.MOV.U32 R86, RZ, RZ, R141 ;  /* 0x000000ffff567224 */ /* 0x000fe400078e008d */
[----:B------:R-:W-:Y:S02]  /*9020*/  IMAD.MOV.U32 R87, RZ, RZ, R140 ;  /* 0x000000ffff577224 */ /* 0x000fe400078e008c */
[----:B------:R-:W-:-:S02]  /*9030*/  IMAD.MOV.U32 R99, RZ, RZ, R112 ;  /* 0x000000ffff637224 */ /* 0x000fc400078e0070 */
[----:B------:R-:W-:Y:S02]  /*9040*/  IMAD.MOV.U32 R98, RZ, RZ, R117 ;  /* 0x000000ffff627224 */ /* 0x000fe400078e0075 */
[-C--:B------:R-:W-:Y:S02]  /*9050*/  FFMA.FTZ R38, R241, R0.reuse, R65 ;  /* 0x00000000f1267223 */ /* 0x080fe40000010041 */
[-C--:B------:R-:W-:Y:S01]  /*9060*/  FMUL.FTZ R168, R168, R0.reuse ;  /* 0x00000000a8a87220 */ /* 0x080fe20000410000 */
[----:B---3--:R-:W3:Y:S01]  /*9070*/  LDC.U8 R191, c[0x0][0x2d8] ;  /* 0x0000b600ffbf7b82 */ /* 0x008ee20000000000 */
        /* <DEDUP_REMOVED lines=30> */
[----:B------:R-:W-:Y:S01]  /*9260*/  @!P6 HADD2 R21, -R16.H0_H0, -RZ.H0_H0 ;  /* 0xa00000ff1015e230 */ /* 0x000fe20000000900 */
[----:B------:R-:W-:Y:S02]  /*9270*/  PRMT R184, R5, 0x7632, R184 ;  /* 0x0000763205b87816 */ /* 0x000fe400000000b8 */
[----:B------:R-:W-:Y:S02]  /*9280*/  LOP3.LUT R5, R0, 0xff, RZ, 0xc0, !PT ;  /* 0x000000ff00057812 */ /* 0x000fe400078ec0ff */
[----:B------:R-:W-:Y:S01]  /*9290*/  PRMT R57, R16, 0x5410, R184 ;  /* 0x0000541010397816 */ /* 0x000fe200000000b8 */
[----:B------:R-:W-:Y:S01]  /*92a0*/  @!P1 HADD2 R23, -R184.H0_H0, -RZ.H0_H0 ;  /* 0xa00000ffb8179230 */ /* 0x000fe20000000900 */
[----:B------:R-:W-:-:S02]  /*92b0*/  @!P6 PRMT R16, R21, 0x5410, RZ ;  /* 0x000054101510e816 */ /* 0x000fc400000000ff */
[----:B-1----:R-:W-:Y:S02]  /*92c0*/  F2FP.PACK_AB R10, R39, R64 ;  /* 0x00000040270a723e */ /* 0x002fe400000000ff */
[----:B------:R-:W-:Y:S01]  /*92d0*/  ISETP.GE.U32.AND P6, PT, R102, R5, PT ;  /* 0x000000056600720c */ /* 0x000fe20003fc6070 */
[----:B------:R-:W-:Y:S01]  /*92e0*/  FADD.FTZ R244, R183, R244 ;  /* 0x000000f4b7f47221 */ /* 0x000fe20000010000 */
[----:B------:R-:W-:Y:S02]  /*92f0*/  SHF.R.U32.HI R5, RZ, 0x18, R0 ;  /* 0x00000018ff057819 */ /* 0x000fe40000011600 */
[----:B------:R-:W-:Y:S02]  /*9300*/  PRMT R183, R10, 0x7610, R183 ;  /* 0x000076100ab77816 */ /* 0x000fe400000000b7 */
[----:B------:R-:W-:Y:S02]  /*9310*/  @!P1 PRMT R184, R23, 0x5410, RZ ;  /* 0x0000541017b89816 */ /* 0x000fe400000000ff */
[----:B------:R-:W-:-:S02]  /*9320*/  ISETP.GE.U32.AND P1, PT, R102, R5, PT ;  /* 0x000000056600720c */ /* 0x000fc40003f26070 */
[----:B------:R-:W-:Y:S01]  /*9330*/  SHF.R.U32.HI R5, RZ, 0x10, R0 ;  /* 0x00000010ff057819 */ /* 0x000fe20000011600 */
[----:B------:R-:W-:Y:S01]  /*9340*/  @!P4 HADD2 R27, -R183.H0_H0, -RZ.H0_H0 ;  /* 0xa00000ffb71bc230 */ /* 0x000fe20000000900 */
[----:B------:R-:W-:Y:S02]  /*9350*/  PRMT R182, R10, 0x7632, R182 ;  /* 0x000076320ab67816 */ /* 0x000fe400000000b6 */
[----:B------:R-:W-:Y:S01]  /*9360*/  LOP3.LUT R5, R5, 0xff, RZ, 0xc0, !PT ;  /* 0x000000ff05057812 */ /* 0x000fe200078ec0ff */
[----:B------:R-:W-:Y:S01]  /*9370*/  IMAD.MOV.U32 R130, RZ, RZ, R119 ;  /* 0x000000ffff827224 */ /* 0x000fe200078e0077 */
[----:B------:R-:W-:Y:S01]  /*9380*/  PRMT R56, R183, 0x5410, R182 ;  /* 0x00005410b7387816 */ /* 0x000fe200000000b6 */
[-C--:B------:R-:W-:Y:S01]  /*9390*/  FMUL.FTZ R118, R62, R4.reuse ;  /* 0x000000043e767220 */ /* 0x080fe20000410000 */
[----:B------:R-:W-:Y:S01]  /*93a0*/  @!P4 PRMT R183, R27, 0x5410, RZ ;  /* 0x000054101bb7c816 */ /* 0x000fe200000000ff */
[----:B------:R-:W-:Y:S01]  /*93b0*/  FMUL.FTZ R119, R63, R4 ;  /* 0x000000043f777220 */ /* 0x000fe20000410000 */
[----:B---3--:R-:W-:Y:S01]  /*93c0*/  ISETP.GE.U32.AND P4, PT, R191, R5, PT ;  /* 0x00000005bf00720c */ /* 0x008fe20003f86070 */
[----:B------:R-:W3:Y:S01]  /*93d0*/  LDL.LU.64 R62, [R1+0x90] ;  /* 0x00009000013e7983 */ /* 0x000ee20000300a00 */
[----:B--2---:R-:W-:-:S03]  /*93e0*/  LOP3.LUT R5, R225, UR14, R58, 0x96, !PT ;  /* 0x0000000ee1057c12 */ /* 0x004fc6000f8e963a */
[----:B------:R-:W2:Y:S01]  /*93f0*/  LDL.LU.64 R58, [R1+0x18] ;  /* 0x00001800013a7983 */ /* 0x000ea20000300a00 */
[----:B------:R-:W-:Y:S01]  /*9400*/  IMAD.MOV.U32 R93, RZ, RZ, R66 ;  /* 0x000000ffff5d7224 */ /* 0x000fe200078e0042 */
[----:B------:R-:W-:Y:S01]  /*9410*/  LOP3.LUT R0, R0, 0xffff, RZ, 0xc0, !PT ;  /* 0x0000ffff00007812 */ /* 0x000fe200078ec0ff */
[----:B------:R-:W-:Y:S01]  /*9420*/  IMAD.MOV.U32 R21, RZ, RZ, R97 ;  /* 0x000000ffff157224 */ /* 0x000fe200078e0061 */
[----:B------:R-:W-:Y:S02]  /*9430*/  MUFU.EX2 R66, R178 ;  /* 0x000000b200427308 */ /* 0x000fe40000000800 */
[----:B------:R-:W-:-:S06]  /*9440*/  SHF.R.U32.HI R0, RZ, 0x8, R0 ;  /* 0x00000008ff007819 */ /* 0x000fcc0000011600 */
[----:B------:R-:W1:Y:S01]  /*9450*/  MUFU.EX2 R97, R173 ;  /* 0x000000ad00617308 */ /* 0x000e620000000800 */
[----:B------:R-:W-:Y:S01]  /*9460*/  @!P5 HADD2 R29, -R182.H0_H0, -RZ.H0_H0 ;  /* 0xa00000ffb61dd230 */ /* 0x000fe20000000900 */
[----:B------:R-:W-:-:S06]  /*9470*/  LOP3.LUT R0, R0, 0xffff, RZ, 0xc0, !PT ;  /* 0x0000ffff00007812 */ /* 0x000fcc00078ec0ff */
[----:B------:R-:W4:Y:S01]  /*9480*/  MUFU.EX2 R61, R190 ;  /* 0x000000be003d7308 */ /* 0x000f220000000800 */
[----:B------:R-:W-:Y:S01]  /*9490*/  @!P5 PRMT R182, R29, 0x5410, RZ ;  /* 0x000054101db6d816 */ /* 0x000fe200000000ff */
[----:B------:R-:W-:Y:S01]  /*94a0*/  IMAD.MOV.U32 R241, RZ, RZ, R99 ;  /* 0x000000fffff17224 */ /* 0x000fe200078e0063 */
[----:B------:R-:W-:Y:S01]  /*94b0*/  ISETP.GE.U32.AND P5, PT, R191, R0, PT ;  /* 0x00000000bf00720c */ /* 0x000fe20003fa6070 */
[----:B------:R-:W-:Y:S01]  /*94c0*/  IMAD.MOV.U32 R92, RZ, RZ, R87 ;  /* 0x000000ffff5c7224 */ /* 0x000fe200078e0057 */
[----:B------:R-:W-:Y:S01]  /*94d0*/  MOV R45, R143 ;  /* 0x0000008f002d7202 */ /* 0x000fe20000000f00 */
[----:B------:R-:W-:Y:S02]  /*94e0*/  IMAD.MOV.U32 R77, RZ, RZ, R86 ;  /* 0x000000ffff4d7224 */ /* 0x000fe400078e0056 */
[----:B------:R-:W-:Y:S02]  /*94f0*/  IMAD.MOV.U32 R44, RZ, RZ, R142 ;  /* 0x000000ffff2c7224 */ /* 0x000fe400078e008e */
[----:B------:R-:W-:-:S02]  /*9500*/  IMAD.MOV.U32 R73, RZ, RZ, R151 ;  /* 0x000000ffff497224 */ /* 0x000fc400078e0097 */
[----:B------:R-:W-:Y:S02]  /*9510*/  IMAD.MOV.U32 R72, RZ, RZ, R150 ;  /* 0x000000ffff487224 */ /* 0x000fe400078e0096 */
        /* <DEDUP_REMOVED lines=31> */
[----:B------:R-:W-:Y:S01]  /*9710*/  IMAD.MOV.U32 R189, RZ, RZ, R11 ;  /* 0x000000ffffbd7224 */ /* 0x000fe200078e000b */
[----:B----4-:R-:W-:Y:S02]  /*9720*/  F2FP.PACK_AB R0, R67, R61 ;  /* 0x0000003d4300723e */ /* 0x010fe400000000ff */
[C---:B------:R-:W-:Y:S01]  /*9730*/  PRMT R180, R4.reuse, 0x7632, R180 ;  /* 0x0000763204b47816 */ /* 0x040fe200000000b4 */
[----:B------:R-:W-:Y:S01]  /*9740*/  IMAD.MOV.U32 R23, RZ, RZ, R189 ;  /* 0x000000ffff177224 */ /* 0x000fe200078e00bd */
[----:B------:R-:W-:Y:S01]  /*9750*/  PRMT R181, R4, 0x7610, R181 ;  /* 0x0000761004b57816 */ /* 0x000fe200000000b5 */
[----:B------:R-:W-:Y:S01]  /*9760*/  IMAD.MOV.U32 R189, RZ, RZ, R76 ;  /* 0x000000ffffbd7224 */ /* 0x000fe200078e004c */
[C---:B------:R-:W-:Y:S01]  /*9770*/  PRMT R179, R0.reuse, 0x7610, R179 ;  /* 0x0000761000b37816 */ /* 0x040fe200000000b3 */
[----:B------:R-:W-:Y:S01]  /*9780*/  @!P5 HADD2 R6, -R180.H0_H0, -RZ.H0_H0 ;  /* 0xa00000ffb406d230 */ /* 0x000fe20000000900 */
[----:B------:R-:W-:Y:S01]  /*9790*/  PRMT R178, R0, 0x7632, R178 ;  /* 0x0000763200b27816 */ /* 0x000fe200000000b2 */
[----:B------:R-:W-:Y:S01]  /*97a0*/  IMAD.MOV.U32 R76, RZ, RZ, R241 ;  /* 0x000000ffff4c7224 */ /* 0x000fe200078e00f1 */
[----:B------:R-:W-:Y:S01]  /*97b0*/  LOP3.LUT R0, R2, 0xff, RZ, 0xc0, !PT ;  /* 0x000000ff02007812 */ /* 0x000fe200078ec0ff */
[----:B------:R-:W-:Y:S01]  /*97c0*/  IMAD.MOV.U32 R241, RZ, RZ, R51 ;  /* 0x000000fffff17224 */ /* 0x000fe200078e0033 */
[----:B------:R-:W-:Y:S01]  /*97d0*/  PRMT R51, R181, 0x5410, R180 ;  /* 0x00005410b5337816 */ /* 0x000fe200000000b4 */
[----:B------:R-:W-:Y:S01]  /*97e0*/  @!P4 HADD2 R8, -R179.H0_H0, -RZ.H0_H0 ;  /* 0xa00000ffb308c230 */ /* 0x000fe20000000900 */
[----:B------:R-:W-:Y:S01]  /*97f0*/  @!P5 PRMT R180, R6, 0x5410, RZ ;  /* 0x0000541006b4d816 */ /* 0x000fe200000000ff */
[----:B------:R-:W-:Y:S01]  /*9800*/  @!P1 HADD2 R7, -R178.H0_H0, -RZ.H0_H0 ;  /* 0xa00000ffb2079230 */ /* 0x000fe20000000900 */
[----:B------:R-:W-:Y:S01]  /*9810*/  ISETP.GE.U32.AND P5, PT, R191, R0, PT ;  /* 0x00000000bf00720c */ /* 0x000fe20003fa6070 */
[----:B------:R-:W-:Y:S01]  /*9820*/  FADD.FTZ R11, R134, R48 ;  /* 0x00000030860b7221 */ /* 0x000fe20000010000 */
[----:B------:R-:W-:-:S02]  /*9830*/  SHF.R.U32.HI R4, RZ, 0x10, R2 ;  /* 0x00000010ff047819 */ /* 0x000fc40000011602 */
[----:B------:R-:W-:Y:S02]  /*9840*/  SHF.R.U32.HI R0, RZ, 0x18, R2 ;  /* 0x00000018ff007819 */ /* 0x000fe40000011602 */
[----:B------:R-:W-:Y:S02]  /*9850*/  PRMT R48, R179, 0x5410, R178 ;  /* 0x00005410b3307816 */ /* 0x000fe400000000b2 */
[----:B------:R-:W-:Y:S02]  /*9860*/  @!P4 PRMT R179, R8, 0x5410, RZ ;  /* 0x0000541008b3c816 */ /* 0x000fe400000000ff */
[----:B------:R-:W-:Y:S01]  /*9870*/  @!P1 PRMT R178, R7, 0x5410, RZ ;  /* 0x0000541007b29816 */ /* 0x000fe200000000ff */
[----:B------:R-:W-:Y:S01]  /*9880*/  IMAD.WIDE.U32 R6, R5, -0x2daee0ad, RZ ;  /* 0xd2511f5305067825 */ /* 0x000fe200078e00ff */
[----:B------:R-:W-:Y:S02]  /*9890*/  LOP3.LUT R3, R2, 0xffff, RZ, 0xc0, !PT ;  /* 0x0000ffff02037812 */ /* 0x000fe400078ec0ff */
[----:B------:R-:W-:-:S02]  /*98a0*/  LOP3.LUT R2, R4, 0xff, RZ, 0xc0, !PT ;  /* 0x000000ff04027812 */ /* 0x000fc400078ec0ff */
[C---:B------:R-:W-:Y:S01]  /*98b0*/  ISETP.GE.U32.AND P4, PT, R191.reuse, R0, PT ;  /* 0x00000000bf00720c */ /* 0x040fe20003f86070 */
[----:B------:R-:W-:Y:S01]  /*98c0*/  @!P6 HADD2 R9, -R181.H0_H0, -RZ.H0_H0 ;  /* 0xa00000ffb509e230 */ /* 0x000fe20000000900 */
[----:B------:R-:W-:Y:S02]  /*98d0*/  ISETP.GE.U32.AND P1, PT, R191, R2, PT ;  /* 0x00000002bf00720c */ /* 0x000fe40003f26070 */
[----:B------:R-:W-:Y:S02]  /*98e0*/  SHF.R.U32.HI R3, RZ, 0x8, R3 ;  /* 0x00000008ff037819 */ /* 0x000fe40000011603 */
[----:B------:R-:W-:Y:S01]  /*98f0*/  @!P6 PRMT R181, R9, 0x5410, RZ ;  /* 0x0000541009b5e816 */ /* 0x000fe200000000ff */
[----:B------:R-:W1:Y:S01]  /*9900*/  MUFU.EX2 R10, R192 ;  /* 0x000000c0000a7308 */ /* 0x000e620000000800 */
[----:B------:R-:W-:Y:S01]  /*9910*/  IMAD.MOV.U32 R190, RZ, RZ, R77 ;  /* 0x000000ffffbe7224 */ /* 0x000fe200078e004d */
[----:B------:R-:W-:-:S06]  /*9920*/  MOV R77, R98 ;  /* 0x00000062004d7202 */ /* 0x000fcc0000000f00 */
[----:B------:R-:W-:Y:S01]  /*9930*/  MUFU.EX2 R98, R176 ;  /* 0x000000b000627308 */ /* 0x000fe20000000800 */
[----:B------:R-:W-:Y:S01]  /*9940*/  IMAD.MOV.U32 R74, RZ, RZ, R40 ;  /* 0x000000ffff4a7224 */ /* 0x000fe200078e0028 */
[----:B------:R-:W-:Y:S01]  /*9950*/  MOV R79, R45 ;  /* 0x0000002d004f7202 */ /* 0x000fe20000000f00 */
[----:B------:R-:W-:Y:S01]  /*9960*/  IMAD.MOV.U32 R78, RZ, RZ, R44 ;  /* 0x000000ffff4e7224 */ /* 0x000fe200078e002c */
[----:B---3--:R-:W-:Y:S02]  /*9970*/  LOP3.LUT R2, R7, UR12, R62, 0x96, !PT ;  /* 0x0000000c07027c12 */ /* 0x008fe4000f8e963e */
[----:B--2---:R-:W-:-:S03]  /*9980*/  LOP3.LUT R0, R59, UR13, R224, 0x96, !PT ;  /* 0x0000000d3b007c12 */ /* 0x004fc6000f8e96e0 */
[----:B------:R-:W-:-:S04]  /*9990*/  IMAD.WIDE.U32 R8, R2, -0x326172a9, RZ ;  /* 0xcd9e8d5702087825 */ /* 0x000fc800078e00ff */
[----:B------:R-:W-:Y:S01]  /*99a0*/  IMAD.WIDE.U32 R4, R0, -0x2daee0ad, RZ ;  /* 0xd2511f5300047825 */ /* 0x000fe200078e00ff */
[----:B------:R-:W-:-:S04]  /*99b0*/  LOP3.LUT R0, R3, 0xffff, RZ, 0xc0, !PT ;  /* 0x0000ffff03007812 */ /* 0x000fc800078ec0ff */
[----:B------:R-:W-:Y:S02]  /*99c0*/  LOP3.LUT R2, R5, UR10, R6, 0x96, !PT ;  /* 0x0000000a05027c12 */ /* 0x000fe4000f8e9606 */
[----:B------:R-:W-:-:S03]  /*99d0*/  LOP3.LUT R6, R9, UR11, R58, 0x96, !PT ;  /* 0x0000000b09067c12 */ /* 0x000fc6000f8e963a */
[----:B------:R-:W-:-:S04]  /*99e0*/  IMAD.WIDE.U32 R2, R2, -0x326172a9, RZ ;  /* 0xcd9e8d5702027825 */ /* 0x000fc800078e00ff */
[----:B------:R-:W-:Y:S01]  /*99f0*/  IMAD.WIDE.U32 R6, R6, -0x2daee0ad, RZ ;  /* 0xd2511f5306067825 */ /* 0x000fe200078e00ff */
[----:B------:R-:W-:Y:S02]  /*9a00*/  LOP3.LUT R3, R3, UR9, R8, 0x96, !PT ;  /* 0x0000000903037c12 */ /* 0x000fe4000f8e9608 */
[----:B------:R-:W-:Y:S01]  /*9a10*/  ISETP.GE.U32.AND P6, PT, R191, R0, PT ;  /* 0x00000000bf00720c */ /* 0x000fe20003fc6070 */
[----:B------:R-:W-:Y:S01]  /*9a20*/  IMAD.MOV.U32 R63, RZ, RZ, R99 ;  /* 0x000000ffff3f7224 */ /* 0x000fe200078e0063 */
[----:B------:R-:W-:Y:S01]  /*9a30*/  LOP3.LUT R0, R7, UR8, R4, 0x96, !PT ;  /* 0x0000000807007c12 */ /* 0x000fe2000f8e9604 */
[----:B------:R-:W-:Y:S01]  /*9a40*/  FADD.FTZ R5, R64, R11 ;  /* 0x0000000b40057221 */ /* 0x000fe20000010000 */
[----:B------:R-:W2:Y:S01]  /*9a50*/  MUFU.EX2 R99, R185 ;  /* 0x000000b900637308 */ /* 0x000ea20000000800 */
[----:B------:R-:W-:-:S04]  /*9a60*/  IMAD.WIDE.U32 R8, R3, -0x2daee0ad, RZ ;  /* 0xd2511f5303087825 */ /* 0x000fc800078e00ff */
[----:B------:R-:W-:Y:S02]  /*9a70*/  IMAD.MOV.U32 R59, RZ, RZ, R23 ;  /* 0x000000ffff3b7224 */ /* 0x000fe400078e0017 */
[----:B------:R-:W-:Y:S01]  /*9a80*/  FADD.FTZ R23, R39, R5 ;  /* 0x0000000527177221 */ /* 0x000fe20000010000 */
[----:B------:R-:W-:Y:S01]  /*9a90*/  LOP3.LUT R3, R9, UR6, R6, 0x96, !PT ;  /* 0x0000000609037c12 */ /* 0x000fe2000f8e9606 */
[----:B------:R-:W-:Y:S01]  /*9aa0*/  IMAD.WIDE.U32 R4, R0, -0x326172a9, RZ ;  /* 0xcd9e8d5700047825 */ /* 0x000fe200078e00ff */
[----:B-1----:R-:W-:Y:S02]  /*9ab0*/  F2FP.PACK_AB R7, R10, R65 ;  /* 0x000000410a07723e */ /* 0x002fe400000000ff */
[----:B------:R-:W1:Y:S02]  /*9ac0*/  LDC.U8 R65, c[0x0][0x2d8] ;  /* 0x0000b600ff417b82 */ /* 0x000e640000000000 */
[----:B------:R-:W-:Y:S01]  /*9ad0*/  LOP3.LUT R6, R5, UR7, R2, 0x96, !PT ;  /* 0x0000000705067c12 */ /* 0x000fe2000f8e9602 */
[----:B------:R-:W-:Y:S01]  /*9ae0*/  IMAD.WIDE.U32 R2, R3, -0x326172a9, RZ ;  /* 0xcd9e8d5703027825 */ /* 0x000fe200078e00ff */
[----:B--2---:R-:W-:-:S03]  /*9af0*/  F2FP.PACK_AB R5, R99, R98 ;  /* 0x000000626305723e */ /* 0x004fc600000000ff */
[----:B------:R-:W-:Y:S02]  /*9b00*/  IMAD.MOV.U32 R191, RZ, RZ, R73 ;  /* 0x000000ffffbf7224 */ /* 0x000fe400078e0049 */
[----:B------:R-:W-:Y:S01]  /*9b10*/  IMAD.MOV.U32 R62, RZ, RZ, R72 ;  /* 0x000000ffff3e7224 */ /* 0x000fe200078e0048 */
[----:B------:R-:W-:Y:S01]  /*9b20*/  LOP3.LUT R0, R3, UR15, R4, 0x96, !PT ;  /* 0x0000000f03007c12 */ /* 0x000fe2000f8e9604 */
[----:B------:R-:W-:Y:S02]  /*9b30*/  IMAD.MOV.U32 R72, RZ, RZ, R252 ;  /* 0x000000ffff487224 */ /* 0x000fe400078e00fc */
[----:B------:R-:W-:Y:S01]  /*9b40*/  IMAD.MOV.U32 R73, RZ, RZ, R245 ;  /* 0x000000ffff497224 */ /* 0x000fe200078e00f5 */
[----:B------:R-:W-:Y:S01]  /*9b50*/  MUFU.EX2 R252, R194 ;  /* 0x000000c200fc7308 */ /* 0x000fe20000000800 */
[----:B------:R-:W-:Y:S02]  /*9b60*/  LOP3.LUT R4, R0, 0xffff, RZ, 0xc0, !PT ;  /* 0x0000ffff00047812 */ /* 0x000fe400078ec0ff */
[----:B------:R-:W-:-:S05]  /*9b70*/  PRMT R177, R5, 0x7610, R177 ;  /* 0x0000761005b17816 */ /* 0x000fca00000000b1 */
[----:B------:R-:W2:Y:S01]  /*9b80*/  MUFU.EX2 R245, R195 ;  /* 0x000000c300f57308 */ /* 0x000ea20000000800 */
[----:B------:R-:W-:Y:S01]  /*9b90*/  SHF.R.U32.HI R4, RZ, 0x8, R4 ;  /* 0x00000008ff047819 */ /* 0x000fe20000011604 */
[----:B------:R-:W-:Y:S01]  /*9ba0*/  @!P5 HADD2 R12, -R177.H0_H0, -RZ.H0_H0 ;  /* 0xa00000ffb10cd230 */ /* 0x000fe20000000900 */
[----:B------:R-:W-:Y:S01]  /*9bb0*/  PRMT R176, R5, 0x7632, R176 ;  /* 0x0000763205b07816 */ /* 0x000fe200000000b0 */
[----:B------:R-:W-:Y:S01]  /*9bc0*/  IMAD.MOV.U32 R58, RZ, RZ, R21 ;  /* 0x000000ffff3a7224 */ /* 0x000fe200078e0015 */
[----:B------:R-:W-:Y:S01]  /*9bd0*/  LOP3.LUT R4, R4, 0xffff, RZ, 0xc0, !PT ;  /* 0x0000ffff04047812 */ /* 0x000fe200078ec0ff */
[----:B------:R-:W-:Y:S01]  /*9be0*/  FADD.FTZ R21, R10, R38 ;  /* 0x000000260a157221 */ /* 0x000fe20000010000 */
[----:B------:R-:W-:Y:S01]  /*9bf0*/  PRMT R38, R177, 0x5410, R176 ;  /* 0x00005410b1267816 */ /* 0x000fe200000000b0 */
[----:B------:R-:W-:Y:S01]  /*9c00*/  @!P6 HADD2 R14, -R176.H0_H0, -RZ.H0_H0 ;  /* 0xa00000ffb00ee230 */ /* 0x000fe20000000900 */
[----:B------:R-:W-:Y:S02]  /*9c10*/  @!P5 PRMT R177, R12, 0x5410, RZ ;  /* 0x000054100cb1d816 */ /* 0x000fe400000000ff */
[----:B-1----:R-:W-:-:S02]  /*9c20*/  ISETP.GE.U32.AND P5, PT, R65, R4, PT ;  /* 0x000000044100720c */ /* 0x002fc40003fa6070 */
[----:B------:R-:W-:Y:S02]  /*9c30*/  LOP3.LUT R4, R0, 0xff, RZ, 0xc0, !PT ;  /* 0x000000ff00047812 */ /* 0x000fe400078ec0ff */
[----:B--2---:R-:W-:Y:S02]  /*9c40*/  F2FP.PACK_AB R5, R245, R252 ;  /* 0x000000fcf505723e */ /* 0x004fe400000000ff */
[----:B------:R-:W-:Y:S02]  /*9c50*/  @!P6 PRMT R176, R14, 0x5410, RZ ;  /* 0x000054100eb0e816 */ /* 0x000fe400000000ff */
[----:B------:R-:W-:Y:S02]  /*9c60*/  PRMT R174, R5, 0x7632, R174 ;  /* 0x0000763205ae7816 */ /* 0x000fe400000000ae */
[----:B------:R-:W-:Y:S02]  /*9c70*/  ISETP.GE.U32.AND P6, PT, R65, R4, PT ;  /* 0x000000044100720c */ /* 0x000fe40003fc6070 */
[----:B------:R-:W-:-:S02]  /*9c80*/  SHF.R.U32.HI R4, RZ, 0x18, R0 ;  /* 0x00000018ff047819 */ /* 0x000fc40000011600 */
[----:B------:R-:W-:Y:S01]  /*9c90*/  SHF.R.U32.HI R0, RZ, 0x10, R0 ;  /* 0x00000010ff007819 */ /* 0x000fe20000011600 */
[----:B------:R-:W-:Y:S01]  /*9ca0*/  @!P4 HADD2 R20, -R174.H0_H0, -RZ.H0_H0 ;  /* 0xa00000ffae14c230 */ /* 0x000fe20000000900 */
[----:B------:R-:W-:Y:S02]  /*9cb0*/  PRMT R175, R5, 0x7610, R175 ;  /* 0x0000761005af7816 */ /* 0x000fe400000000af */
[----:B------:R-:W-:Y:S02]  /*9cc0*/  LOP3.LUT R0, R0, 0xff, RZ, 0xc0, !PT ;  /* 0x000000ff00007812 */ /* 0x000fe400078ec0ff */
[----:B------:R-:W-:Y:S02]  /*9cd0*/  PRMT R40, R175, 0x5410, R174 ;  /* 0x00005410af287816 */ /* 0x000fe400000000ae */
[----:B------:R-:W-:Y:S02]  /*9ce0*/  @!P4 PRMT R174, R20, 0x5410, RZ ;  /* 0x0000541014aec816 */ /* 0x000fe400000000ff */
[----:B------:R-:W-:Y:S01]  /*9cf0*/  ISETP.GE.U32.AND P4, PT, R65, R0, PT ;  /* 0x000000004100720c */ /* 0x000fe20003f86070 */
[----:B------:R-:W-:Y:S01]  /*9d00*/  @!P1 HADD2 R13, -R175.H0_H0, -RZ.H0_H0 ;  /* 0xa00000ffaf0d9230 */ /* 0x000fe20000000900 */
[----:B------:R-:W-:-:S04]  /*9d10*/  PRMT R12, R193, 0x7610, R12 ;  /* 0x00007610c10c7816 */ /* 0x000fc8000000000c */
[----:B------:R-:W-:Y:S02]  /*9d20*/  @!P1 PRMT R175, R13, 0x5410, RZ ;  /* 0x000054100daf9816 */ /* 0x000fe400000000ff */
[----:B------:R-:W-:Y:S02]  /*9d30*/  PRMT R13, R193, 0x7632, R13 ;  /* 0x00007632c10d7816 */ /* 0x000fe4000000000d */
[----:B------:R-:W-:-:S03]  /*9d40*/  LOP3.LUT R0, R2, 0xff, RZ, 0xc0, !PT ;  /* 0x000000ff02007812 */ /* 0x000fc600078ec0ff */
[----:B------:R-:W-:Y:S01]  /*9d50*/  @!P4 HADD2 R28, -R12.H0_H0, -RZ.H0_H0 ;  /* 0xa00000ff0c1cc230 */ /* 0x000fe20000000900 */
[C---:B------:R-:W-:Y:S02]  /*9d60*/  ISETP.GE.U32.AND P1, PT, R65.reuse, R4, PT ;  /* 0x000000044100720c */ /* 0x040fe40003f26070 */
[----:B------:R-:W-:Y:S01]  /*9d70*/  PRMT R45, R12, 0x5410, R13 ;  /* 0x000054100c2d7816 */ /* 0x000fe2000000000d */
[----:B------:R-:W1:Y:S01]  /*9d80*/  MUFU.EX2 R4, R198 ;  /* 0x000000c600047308 */ /* 0x000e620000000800 */
[----:B------:R-:W-:Y:S02]  /*9d90*/  @!P4 PRMT R12, R28, 0x5410, RZ ;  /* 0x000054101c0cc816 */ /* 0x000fe400000000ff */
[----:B------:R-:W-:Y:S02]  /*9da0*/  ISETP.GE.U32.AND P4, PT, R65, R0, PT ;  /* 0x000000004100720c */ /* 0x000fe40003f86070 */
[----:B------:R-:W-:Y:S02]  /*9db0*/  LOP3.LUT R0, R2, 0xffff, RZ, 0xc0, !PT ;  /* 0x0000ffff02007812 */ /* 0x000fe400078ec0ff */
[C---:B------:R-:W-:Y:S01]  /*9dc0*/  PRMT R10, R7.reuse, 0x7610, R10 ;  /* 0x00007610070a7816 */ /* 0x040fe2000000000a */
[----:B------:R-:W2:Y:S01]  /*9dd0*/  MUFU.EX2 R5, R199 ;  /* 0x000000c700057308 */ /* 0x000ea20000000800 */
[----:B------:R-:W-:-:S02]  /*9de0*/  PRMT R11, R7, 0x7632, R11 ;  /* 0x00007632070b7816 */ /* 0x000fc4000000000b */
[----:B------:R-:W-:Y:S01]  /*9df0*/  SHF.R.U32.HI R0, RZ, 0x8, R0 ;  /* 0x00000008ff007819 */ /* 0x000fe20000011600 */
[----:B------:R-:W-:Y:S01]  /*9e00*/  @!P6 HADD2 R22, -R10.H0_H0, -RZ.H0_H0 ;  /* 0xa00000ff0a16e230 */ /* 0x000fe20000000900 */
[----:B------:R-:W-:Y:S01]  /*9e10*/  PRMT R44, R10, 0x5410, R11 ;  /* 0x000054100a2c7816 */ /* 0x000fe2000000000b */
[----:B------:R-:W-:Y:S01]  /*9e20*/  @!P5 HADD2 R36, -R11.H0_H0, -RZ.H0_H0 ;  /* 0xa00000ff0b24d230 */ /* 0x000fe20000000900 */
[----:B------:R-:W-:Y:S02]  /*9e30*/  LOP3.LUT R0, R0, 0xffff, RZ, 0xc0, !PT ;  /* 0x0000ffff00007812 */ /* 0x000fe400078ec0ff */
[--C-:B------:R-:W-:Y:S02]  /*9e40*/  SHF.R.U32.HI R3, RZ, 0x10, R2.reuse ;  /* 0x00000010ff037819 */ /* 0x100fe40000011602 */
[----:B------:R-:W-:Y:S02]  /*9e50*/  @!P6 PRMT R10, R22, 0x5410, RZ ;  /* 0x00005410160ae816 */ /* 0x000fe400000000ff */
[----:B------:R-:W-:-:S02]  /*9e60*/  SHF.R.U32.HI R2, RZ, 0x18, R2 ;  /* 0x00000018ff027819 */ /* 0x000fc40000011602 */
[C---:B------:R-:W-:Y:S01]  /*9e70*/  ISETP.GE.U32.AND P6, PT, R65.reuse, R0, PT ;  /* 0x000000004100720c */ /* 0x040fe20003fc6070 */
[----:B-1----:R-:W-:Y:S01]  /*9e80*/  FADD.FTZ R0, R4, R21 ;  /* 0x0000001504007221 */ /* 0x002fe20000010000 */
[----:B------:R-:W-:Y:S01]  /*9e90*/  @!P1 HADD2 R26, -R13.H0_H0, -RZ.H0_H0 ;  /* 0xa00000ff0d1a9230 */ /* 0x000fe20000000900 */
[----:B------:R-:W-:Y:S02]  /*9ea0*/  @!P5 PRMT R11, R36, 0x5410, RZ ;  /* 0x00005410240bd816 */ /* 0x000fe400000000ff */
[----:B------:R-:W-:Y:S01]  /*9eb0*/  ISETP.GE.U32.AND P5, PT, R65, R2, PT ;  /* 0x000000024100720c */ /* 0x000fe20003fa6070 */
[----:B--2---:R-:W-:Y:S01]  /*9ec0*/  FADD.FTZ R9, R5, R0 ;  /* 0x0000000005097221 */ /* 0x004fe20000010000 */
[----:B------:R-:W-:Y:S02]  /*9ed0*/  LOP3.LUT R2, R3, 0xff, RZ, 0xc0, !PT ;  /* 0x000000ff03027812 */ /* 0x000fe400078ec0ff */
[----:B------:R-:W-:Y:S01]  /*9ee0*/  F2FP.PACK_AB R4, R5, R4 ;  /* 0x000000040504723e */ /* 0x000fe200000000ff */
[----:B------:R-:W-:Y:S01]  /*9ef0*/  MUFU.EX2 R7, R197 ;  /* 0x000000c500077308 */ /* 0x000fe20000000800 */
[----:B------:R-:W-:-:S02]  /*9f00*/  @!P1 PRMT R13, R26, 0x5410, RZ ;  /* 0x000054101a0d9816 */ /* 0x000fc400000000ff */
[----:B------:R-:W-:Y:S01]  /*9f10*/  ISETP.GE.U32.AND P1, PT, R65, R2, PT ;  /* 0x000000024100720c */ /* 0x000fe20003f26070 */
[----:B------:R-:W-:-:S04]  /*9f20*/  IMAD.WIDE.U32 R2, R6, -0x2daee0ad, RZ ;  /* 0xd2511f5306027825 */ /* 0x000fc800078e00ff */
[----:B------:R-:W1:Y:S01]  /*9f30*/  MUFU.EX2 R5, R196 ;  /* 0x000000c400057308 */ /* 0x000e620000000800 */
[----:B------:R-:W-:Y:S02]  /*9f40*/  LOP3.LUT R0, R3, UR16, R8, 0x96, !PT ;  /* 0x0000001003007c12 */ /* 0x000fe4000f8e9608 */
[C---:B------:R-:W-:Y:S02]  /*9f50*/  PRMT R173, R4.reuse, 0x7610, R173 ;  /* 0x0000761004ad7816 */ /* 0x040fe400000000ad */
[----:B------:R-:W-:Y:S01]  /*9f60*/  PRMT R172, R4, 0x7632, R172 ;  /* 0x0000763204ac7816 */ /* 0x000fe200000000ac */
[----:B------:R-:W-:Y:S01]  /*9f70*/  IMAD.MOV.U32 R95, RZ, RZ, R59 ;  /* 0x000000ffff5f7224 */ /* 0x000fe200078e003b */
[----:B------:R-:W-:Y:S01]  /*9f80*/  SHF.R.U32.HI R4, RZ, 0x10, R0 ;  /* 0x00000010ff047819 */ /* 0x000fe20000011600 */
[----:B------:R-:W-:Y:S01]  /*9f90*/  IMAD.MOV.U32 R59, RZ, RZ, R93 ;  /* 0x000000ffff3b7224 */ /* 0x000fe200078e005d */
[----:B------:R-:W-:Y:S01]  /*9fa0*/  @!P4 HADD2 R37, -R173.H0_H0, -RZ.H0_H0 ;  /* 0xa00000ffad25c230 */ /* 0x000fe20000000900 */
[----:B------:R-:W-:Y:S01]  /*9fb0*/  IMAD.MOV.U32 R93, RZ, RZ, R128 ;  /* 0x000000ffff5d7224 */ /* 0x000fe200078e0080 */
[----:B------:R-:W-:Y:S01]  /*9fc0*/  LOP3.LUT R4, R4, 0xff, RZ, 0xc0, !PT ;  /* 0x000000ff04047812 */ /* 0x000fe200078ec0ff */
[----:B------:R-:W-:Y:S01]  /*9fd0*/  IMAD.MOV.U32 R128, RZ, RZ, R240 ;  /* 0x000000ffff807224 */ /* 0x000fe200078e00f0 */
[----:B------:R-:W-:Y:S01]  /*9fe0*/  MUFU.EX2 R14, R218 ;  /* 0x000000da000e7308 */ /* 0x000fe20000000800 */
[----:B------:R-:W-:Y:S01]  /*9ff0*/  PRMT R39, R173, 0x5410, R172 ;  /* 0x00005410ad277816 */ /* 0x000fe200000000ac */
[----:B-1----:R-:W-:Y:S01]  /*a000*/  FADD.FTZ R6, R5, R244 ;  /* 0x000000f405067221 */ /* 0x002fe20000010000 */
[----:B------:R-:W-:Y:S01]  /*a010*/  F2FP.PACK_AB R5, R7, R5 ;  /* 0x000000050705723e */ /* 0x000fe200000000ff */
[----:B------:R-:W-:Y:S01]  /*a020*/  @!P6 HADD2 R41, -R172.H0_H0, -RZ.H0_H0 ;  /* 0xa00000ffac29e230 */ /* 0x000fe20000000900 */
[----:B------:R-:W-:-:S03]  /*a030*/  @!P4 PRMT R173, R37, 0x5410, RZ ;  /* 0x0000541025adc816 */ /* 0x000fc600000000ff */
[----:B------:R-:W1:Y:S01]  /*a040*/  MUFU.EX2 R240, R219 ;  /* 0x000000db00f07308 */ /* 0x000e620000000800 */
[----:B------:R-:W-:Y:S01]  /*a050*/  ISETP.GE.U32.AND P4, PT, R65, R4, PT ;  /* 0x000000044100720c */ /* 0x000fe20003f86070 */
[----:B------:R-:W-:Y:S01]  /*a060*/  IMAD.MOV.U32 R75, RZ, RZ, R63 ;  /* 0x000000ffff4b7224 */ /* 0x000fe200078e003f */
[----:B------:R-:W-:Y:S02]  /*a070*/  PRMT R135, R5, 0x7610, R135 ;  /* 0x0000761005877816 */ /* 0x000fe40000000087 */
[----:B------:R-:W-:Y:S01]  /*a080*/  LOP3.LUT R4, R0, 0xff, RZ, 0xc0, !PT ;  /* 0x000000ff00047812 */ /* 0x000fe200078ec0ff */
[----:B------:R-:W-:Y:S01]  /*a090*/  IMAD.MOV.U32 R63, RZ, RZ, R239 ;  /* 0x000000ffff3f7224 */ /* 0x000fe200078e00ef */
[----:B------:R-:W-:Y:S01]  /*a0a0*/  @!P6 PRMT R172, R41, 0x5410, RZ ;  /* 0x0000541029ace816 */ /* 0x000fe200000000ff */
[----:B------:R-:W-:Y:S01]  /*a0b0*/  MUFU.EX2 R8, R216 ;  /* 0x000000d800087308 */ /* 0x000fe20000000800 */
[----:B------:R-:W-:Y:S01]  /*a0c0*/  ISETP.GE.U32.AND P6, PT, R65, R4, PT ;  /* 0x000000044100720c */ /* 0x000fe20003fc6070 */
[----:B------:R-:W-:Y:S01]  /*a0d0*/  @!P1 HADD2 R42, -R135.H0_H0, -RZ.H0_H0 ;  /* 0xa00000ff872a9230 */ /* 0x000fe20000000900 */
[----:B------:R-:W-:-:S02]  /*a0e0*/  PRMT R134, R5, 0x7632, R134 ;  /* 0x0000763205867816 */ /* 0x000fc40000000086 */
[----:B------:R-:W-:-:S03]  /*a0f0*/  SHF.R.U32.HI R4, RZ, 0x18, R0 ;  /* 0x00000018ff047819 */ /* 0x000fc60000011600 */
[----:B------:R-:W2:Y:S01]  /*a100*/  MUFU.EX2 R239, R217 ;  /* 0x000000d900ef7308 */ /* 0x000ea20000000800 */
[----:B------:R-:W-:Y:S02]  /*a110*/  LOP3.LUT R0, R0, 0xffff, RZ, 0xc0, !PT ;  /* 0x0000ffff00007812 */ /* 0x000fe400078ec0ff */
[----:B------:R-:W-:Y:S02]  /*a120*/  PRMT R36, R135, 0x5410, R134 ;  /* 0x0000541087247816 */ /* 0x000fe40000000086 */
[----:B------:R-:W-:Y:S02]  /*a130*/  @!P1 PRMT R135, R42, 0x5410, RZ ;  /* 0x000054102a879816 */ /* 0x000fe400000000ff */
[----:B------:R-:W-:Y:S01]  /*a140*/  SHF.R.U32.HI R0, RZ, 0x8, R0 ;  /* 0x00000008ff007819 */ /* 0x000fe20000011600 */
[----:B------:R-:W-:Y:S01]  /*a150*/  @!P5 HADD2 R43, -R134.H0_H0, -RZ.H0_H0 ;  /* 0xa00000ff862bd230 */ /* 0x000fe20000000900 */
[----:B------:R-:W-:Y:S02]  /*a160*/  ISETP.GE.U32.AND P1, PT, R65, R4, PT ;  /* 0x000000044100720c */ /* 0x000fe40003f26070 */
[----:B-1----:R-:W-:-:S02]  /*a170*/  F2FP.PACK_AB R4, R240, R14 ;  /* 0x0000000ef004723e */ /* 0x002fc400000000ff */
[----:B------:R-:W-:Y:S02]  /*a180*/  LOP3.LUT R0, R0, 0xffff, RZ, 0xc0, !PT ;  /* 0x0000ffff00007812 */ /* 0x000fe400078ec0ff */
[C---:B------:R-:W-:Y:S02]  /*a190*/  PRMT R133, R4.reuse, 0x7610, R133 ;  /* 0x0000761004857816 */ /* 0x040fe40000000085 */
[----:B------:R-:W-:Y:S02]  /*a1a0*/  @!P5 PRMT R134, R43, 0x5410, RZ ;  /* 0x000054102b86d816 */ /* 0x000fe400000000ff */
[----:B------:R-:W-:Y:S01]  /*a1b0*/  ISETP.GE.U32.AND P5, PT, R65, R0, PT ;  /* 0x000000004100720c */ /* 0x000fe20003fa6070 */
[----:B------:R-:W-:Y:S01]  /*a1c0*/  IMAD.MOV.U32 R198, RZ, RZ, R78 ;  /* 0x000000ffffc67224 */ /* 0x000fe200078e004e */
[----:B--2---:R-:W-:Y:S01]  /*a1d0*/  F2FP.PACK_AB R0, R239, R8 ;  /* 0x00000008ef00723e */ /* 0x004fe200000000ff */
[----:B------:R-:W-:Y:S01]  /*a1e0*/  IMAD.MOV.U32 R194, RZ, RZ, R191 ;  /* 0x000000ffffc27224 */ /* 0x000fe200078e00bf */
[----:B------:R-:W-:Y:S01]  /*a1f0*/  @!P6 HADD2 R50, -R133.H0_H0, -RZ.H0_H0 ;  /* 0xa00000ff8532e230 */ /* 0x000fe20000000900 */
[----:B------:R-:W-:Y:S01]  /*a200*/  IMAD.MOV.U32 R78, RZ, RZ, R190 ;  /* 0x000000ffff4e7224 */ /* 0x000fe200078e00be */
[----:B------:R-:W-:Y:S01]  /*a210*/  PRMT R132, R4, 0x7632, R132 ;  /* 0x0000763204847816 */ /* 0x000fe20000000084 */
[----:B------:R-:W-:Y:S01]  /*a220*/  IMAD.MOV.U32 R191, RZ, RZ, R241 ;  /* 0x000000ffffbf7224 */ /* 0x000fe200078e00f1 */
[----:B------:R-:W-:Y:S01]  /*a230*/  MOV R190, R238 ;  /* 0x000000ee00be7202 */ /* 0x000fe20000000f00 */
[----:B------:R-:W-:Y:S01]  /*a240*/  MUFU.EX2 R241, R222 ;  /* 0x000000de00f17308 */ /* 0x000fe20000000800 */
[----:B------:R-:W-:-:S02]  /*a250*/  PRMT R29, R0, 0x7632, R29 ;  /* 0x00007632001d7816 */ /* 0x000fc4000000001d */
[----:B------:R-:W-:Y:S01]  /*a260*/  PRMT R64, R133, 0x5410, R132 ;  /* 0x0000541085407816 */ /* 0x000fe20000000084 */
[----:B------:R-:W-:Y:S01]  /*a270*/  @!P4 HADD2 R47, -R0.H0_H0, -RZ.H0_H0 ;  /* 0xa00000ff002fc230 */ /* 0x000fe20000000900 */
[----:B------:R-:W-:-:S03]  /*a280*/  @!P6 PRMT R133, R50, 0x5410, RZ ;  /* 0x000054103285e816 */ /* 0x000fc600000000ff */
[----:B------:R-:W1:Y:S01]  /*a290*/  MUFU.EX2 R238, R223 ;  /* 0x000000df00ee7308 */ /* 0x000e620000000800 */
[C---:B------:R-:W-:Y:S02]  /*a2a0*/  @P4 PRMT R185, R0.reuse, 0x7610, R185 ;  /* 0x0000761000b94816 */ /* 0x040fe400000000b9 */
[----:B------:R-:W-:Y:S02]  /*a2b0*/  PRMT R50, R0, 0x5410, R29 ;  /* 0x0000541000327816 */ /* 0x000fe4000000001d */
[----:B------:R-:W-:Y:S02]  /*a2c0*/  LOP3.LUT R0, R2, 0xff, RZ, 0xc0, !PT ;  /* 0x000000ff02007812 */ /* 0x000fe400078ec0ff */
[--C-:B------:R-:W-:Y:S02]  /*a2d0*/  SHF.R.U32.HI R5, RZ, 0x10, R2.reuse ;  /* 0x00000010ff057819 */ /* 0x100fe40000011602 */
[----:B------:R-:W-:Y:S01]  /*a2e0*/  ISETP.GE.U32.AND P6, PT, R65, R0, PT ;  /* 0x000000004100720c */ /* 0x000fe20003fc6070 */
[----:B------:R-:W-:Y:S01]  /*a2f0*/  IMAD.MOV.U32 R197, RZ, RZ, R235 ;  /* 0x000000ffffc57224 */ /* 0x000fe200078e00eb */
[----:B------:R-:W-:-:S02]  /*a300*/  SHF.R.U32.HI R4, RZ, 0x18, R2 ;  /* 0x00000018ff047819 */ /* 0x000fc40000011602 */
[----:B------:R-:W-:Y:S02]  /*a310*/  LOP3.LUT R0, R2, 0xffff, RZ, 0xc0, !PT ;  /* 0x0000ffff02007812 */ /* 0x000fe400078ec0ff */
[----:B------:R-:W-:Y:S01]  /*a320*/  LOP3.LUT R2, R5, 0xff, RZ, 0xc0, !PT ;  /* 0x000000ff05027812 */ /* 0x000fe200078ec0ff */
[----:B------:R-:W-:Y:S01]  /*a330*/  IMAD.MOV.U32 R196, RZ, RZ, R234 ;  /* 0x000000ffffc47224 */ /* 0x000fe200078e00ea */
[----:B------:R-:W-:Y:S01]  /*a340*/  @!P4 PRMT R185, R47, 0x5410, RZ ;  /* 0x000054102fb9c816 */ /* 0x000fe200000000ff */
[----:B------:R-:W2:Y:S01]  /*a350*/  LDL.LU R197, [R1+0xd0] ;  /* 0x0000d00001c57983 */ /* 0x000ea20000300800 */
[----:B------:R-:W-:Y:S02]  /*a360*/  ISETP.GE.U32.AND P4, PT, R65, R2, PT ;  /* 0x000000024100720c */ /* 0x000fe40003f86070 */
[----:B-1----:R-:W-:-:S04]  /*a370*/  F2FP.PACK_AB R2, R241, R238 ;  /* 0x000000eef102723e */ /* 0x002fc800000000ff */
[C---:B------:R-:W-:Y:S02]  /*a380*/  PRMT R28, R2.reuse, 0x7610, R28 ;  /* 0x00007610021c7816 */ /* 0x040fe4000000001c */
[----:B------:R-:W-:Y:S02]  /*a390*/  PRMT R27, R2, 0x7632, R27 ;  /* 0x00007632021b7816 */ /* 0x000fe4000000001b */
[----:B------:R-:W-:Y:S02]  /*a3a0*/  LOP3.LUT R2, R225, UR14, R196, 0x96, !PT ;  /* 0x0000000ee1027c12 */ /* 0x000fe4000f8e96c4 */
[----:B------:R-:W3:Y:S01]  /*a3b0*/  LDL R196, [R1+0xd4] ;  /* 0x0000d40001c47983 */ /* 0x000ee20000100800 */
[----:B------:R-:W-:Y:S01]  /*a3c0*/  MUFU.EX2 R235, R220 ;  /* 0x000000dc00eb7308 */ /* 0x000fe20000000800 */
[----:B------:R-:W-:-:S07]  /*a3d0*/  SHF.R.U32.HI R0, RZ, 0x8, R0 ;  /* 0x00000008ff007819 */ /* 0x000fce0000011600 */
[----:B------:R-:W1:Y:S01]  /*a3e0*/  MUFU.EX2 R244, R221 ;  /* 0x000000dd00f47308 */ /* 0x000e620000000800 */
[----:B------:R-:W-:Y:S01]  /*a3f0*/  @!P5 HADD2 R49, -R132.H0_H0, -RZ.H0_H0 ;  /* 0xa00000ff8431d230 */ /* 0x000fe20000000900 */
[----:B------:R-:W-:Y:S01]  /*a400*/  LOP3.LUT R0, R0, 0xffff, RZ, 0xc0, !PT ;  /* 0x0000ffff00007812 */ /* 0x000fe200078ec0ff */
[----:B------:R-:W-:-:S03]  /*a410*/  IMAD.MOV.U32 R199, RZ, RZ, R79 ;  /* 0x000000ffffc77224 */ /* 0x000fc600078e004f */
[----:B------:R-:W-:Y:S02]  /*a420*/  @!P5 PRMT R132, R49, 0x5410, RZ ;  /* 0x000054103184d816 */ /* 0x000fe400000000ff */
[----:B------:R-:W-:Y:S01]  /*a430*/  ISETP.GE.U32.AND P5, PT, R65, R0, PT ;  /* 0x000000004100720c */ /* 0x000fe20003fa6070 */
[----:B------:R-:W-:Y:S01]  /*a440*/  IMAD.MOV.U32 R195, RZ, RZ, R130 ;  /* 0x000000ffffc37224 */ /* 0x000fe200078e0082 */
[----:B------:R-:W-:Y:S01]  /*a450*/  MOV R79, R92 ;  /* 0x0000005c004f7202 */ /* 0x000fe20000000f00 */
[----:B------:R-:W-:Y:S01]  /*a460*/  FADD.FTZ R3, R61, R23 ;  /* 0x000000173d037221 */ /* 0x000fe20000010000 */
[----:B-1----:R-:W-:Y:S01]  /*a470*/  F2FP.PACK_AB R0, R244, R235 ;  /* 0x000000ebf400723e */ /* 0x002fe200000000ff */
[----:B------:R-:W-:-:S03]  /*a480*/  IMAD.MOV.U32 R92, RZ, RZ, R129 ;  /* 0x000000ffff5c7224 */ /* 0x000fc600078e0081 */
[C---:B------:R-:W-:Y:S02]  /*a490*/  PRMT R26, R0.reuse, 0x7610, R26 ;  /* 0x00007610001a7816 */ /* 0x040fe4000000001a */
[----:B------:R-:W-:Y:S02]  /*a4a0*/  PRMT R21, R0, 0x7632, R21 ;  /* 0x0000763200157816 */ /* 0x000fe40000000015 */
[----:B------:R-:W-:Y:S01]  /*a4b0*/  LOP3.LUT R0, R199, UR35, R246, 0x96, !PT ;  /* 0x00000023c7007c12 */ /* 0x000fe2000f8e96f6 */
[----:B------:R-:W-:Y:S02]  /*a4c0*/  IMAD.MOV.U32 R129, RZ, RZ, R186 ;  /* 0x000000ffff817224 */ /* 0x000fe400078e00ba */
[----:B------:R-:W-:Y:S02]  /*a4d0*/  FADD.FTZ R186, R67, R3 ;  /* 0x0000000343ba7221 */ /* 0x000fe40000010000 */
[----:B------:R-:W-:Y:S02]  /*a4e0*/  IMAD.MOV.U32 R20, RZ, RZ, R195 ;  /* 0x000000ffff147224 */ /* 0x000fe400078e00c3 */
[----:B------:R-:W-:-:S02]  /*a4f0*/  IMAD.MOV.U32 R195, RZ, RZ, R237 ;  /* 0x000000ffffc37224 */ /* 0x000fc400078e00ed */
[----:B------:R-:W-:Y:S02]  /*a500*/  IMAD.MOV.U32 R193, RZ, RZ, R236 ;  /* 0x000000ffffc17224 */ /* 0x000fe400078e00ec */
[----:B------:R-:W-:Y:S01]  /*a510*/  IMAD.WIDE.U32 R2, R2, -0x2daee0ad, RZ ;  /* 0xd2511f5302027825 */ /* 0x000fe200078e00ff */
[----:B------:R-:W-:-:S03]  /*a520*/  @!P1 HADD2 R46, -R29.H0_H0, -RZ.H0_H0 ;  /* 0xa00000ff1d2e9230 */ /* 0x000fc60000000900 */
[----:B------:R-:W-:Y:S01]  /*a530*/  IMAD.WIDE.U32 R236, R0, -0x326172a9, RZ ;  /* 0xcd9e8d5700ec7825 */ /* 0x000fe200078e00ff */
[----:B------:R-:W-:-:S04]  /*a540*/  LOP3.LUT R0, R3, UR12, R198, 0x96, !PT ;  /* 0x0000000c03007c12 */ /* 0x000fc8000f8e96c6 */
[----:B------:R-:W-:Y:S01]  /*a550*/  LOP3.LUT R3, R237, UR13, R224, 0x96, !PT ;  /* 0x0000000ded037c12 */ /* 0x000fe2000f8e96e0 */
[----:B------:R-:W-:Y:S01]  /*a560*/  FADD.FTZ R6, R7, R6 ;  /* 0x0000000607067221 */ /* 0x000fe20000010000 */
[----:B------:R-:W-:Y:S02]  /*a570*/  @!P1 PRMT R29, R46, 0x5410, RZ ;  /* 0x000054102e1d9816 */ /* 0x000fe400000000ff */
[----:B------:R-:W-:Y:S01]  /*a580*/  ISETP.GE.U32.AND P1, PT, R65, R4, PT ;  /* 0x000000044100720c */ /* 0x000fe20003f26070 */
[----:B------:R-:W-:-:S04]  /*a590*/  IMAD.WIDE.U32 R4, R3, -0x2daee0ad, RZ ;  /* 0xd2511f5303047825 */ /* 0x000fc800078e00ff */
[----:B------:R-:W-:Y:S02]  /*a5a0*/  IMAD.MOV.U32 R130, RZ, RZ, R233 ;  /* 0x000000ffff827224 */ /* 0x000fe400078e00e9 */
[----:B------:R-:W-:Y:S02]  /*a5b0*/  FADD.FTZ R234, R14, R9 ;  /* 0x000000090eea7221 */ /* 0x000fe40000010000 */
[----:B------:R-:W-:Y:S02]  /*a5c0*/  FADD.FTZ R233, R8, R6 ;  /* 0x0000000608e97221 */ /* 0x000fe40000010000 */
[----:B------:R-:W-:Y:S01]  /*a5d0*/  IMAD.WIDE.U32 R8, R0, -0x326172a9, RZ ;  /* 0xcd9e8d5700087825 */ /* 0x000fe200078e00ff */
[----:B------:R-:W-:-:S03]  /*a5e0*/  LOP3.LUT R0, R5, UR10, R2, 0x96, !PT ;  /* 0x0000000a05007c12 */ /* 0x000fc6000f8e9602 */
[----:B------:R-:W-:Y:S02]  /*a5f0*/  FADD.FTZ R7, R69, R60 ;  /* 0x0000003c45077221 */ /* 0x000fe40000010000 */
[----:B------:R-:W-:Y:S02]  /*a600*/  IMAD.MOV.U32 R192, RZ, RZ, R62 ;  /* 0x000000ffffc07224 */ /* 0x000fe400078e003e */
[----:B------:R-:W-:Y:S02]  /*a610*/  IMAD.MOV.U32 R62, RZ, RZ, R77 ;  /* 0x000000ffff3e7224 */ /* 0x000fe400078e004d */
[----:B------:R-:W-:Y:S02]  /*a620*/  IMAD.MOV.U32 R77, RZ, RZ, R187 ;  /* 0x000000ffff4d7224 */ /* 0x000fe400078e00bb */
[----:B------:R-:W-:Y:S02]  /*a630*/  FADD.FTZ R187, R66, R7 ;  /* 0x0000000742bb7221 */ /* 0x000fe40000010000 */
        /* <DEDUP_REMOVED lines=49> */
[----:B------:R-:W-:Y:S02]  /*a950*/  PRMT R65, R65, 0x7054, R65 ;  /* 0x0000705441417816 */ /* 0x000fe40000000041 */
[----:B------:R-:W-:-:S03]  /*a960*/  PRMT R15, R0, 0x5410, R2 ;  /* 0x00005410000f7816 */ /* 0x000fc60000000002 */
[----:B------:R-:W-:-:S05]  /*a970*/  HSET2.LE.AND R0, R10, R65, PT ;  /* 0x000000410a007233 */ /* 0x000fca0003803000 */
[----:B------:R-:W-:Y:S01]  /*a980*/  LOP3.LUT R10, R0, R57, RZ, 0xc0, !PT ;  /* 0x00000039000a7212 */ /* 0x000fe200078ec0ff */
[--C-:B------:R-:W-:Y:S01]  /*a990*/  HSET2.LE.AND R0, R14, R65.reuse, PT ;  /* 0x000000410e007233 */ /* 0x100fe20003803000 */
[----:B------:R1:W-:Y:S01]  /*a9a0*/  STG.E.U16 [R32.64+-0x3e], R11 ;  /* 0xffffc20b20007986 */ /* 0x0003e2000c10151c */
[----:B------:R-:W-:Y:S01]  /*a9b0*/  IMAD.MOV.U32 R198, RZ, RZ, R191 ;  /* 0x000000ffffc67224 */ /* 0x000fe200078e00bf */
[----:B------:R-:W-:Y:S01]  /*a9c0*/  MOV R191, R190 ;  /* 0x000000be00bf7202 */ /* 0x000fe20000000f00 */
[----:B------:R-:W-:Y:S01]  /*a9d0*/  IMAD.MOV.U32 R190, RZ, RZ, R130 ;  /* 0x000000ffffbe7224 */ /* 0x000fe200078e0082 */
[--C-:B------:R-:W-:Y:S02]  /*a9e0*/  HSET2.LE.AND R3, R6, R65.reuse, PT ;  /* 0x0000004106037233 */ /* 0x100fe40003803000 */
[----:B------:R-:W-:-:S03]  /*a9f0*/  HSET2.LE.AND R2, R9, R65, PT ;  /* 0x0000004109027233 */ /* 0x000fc60003803000 */
[----:B------:R-:W-:Y:S01]  /*aa00*/  LOP3.LUT R9, R3, R68, RZ, 0xc0, !PT ;  /* 0x0000004403097212 */ /* 0x000fe200078ec0ff */
[--C-:B------:R-:W-:Y:S01]  /*aa10*/  HSET2.LE.AND R3, R7, R65.reuse, PT ;  /* 0x0000004107037233 */ /* 0x100fe20003803000 */
[----:B-1----:R-:W-:Y:S01]  /*aa20*/  LOP3.LUT R11, R0, R56, RZ, 0xc0, !PT ;  /* 0x00000038000b7212 */ /* 0x002fe200078ec0ff */
[----:B------:R-:W-:-:S05]  /*aa30*/  HSET2.LE.AND R0, R4, R65, PT ;  /* 0x0000004104007233 */ /* 0x000fca0003803000 */
[----:B------:R-:W-:Y:S01]  /*aa40*/  LOP3.LUT R130, R0, R38, RZ, 0xc0, !PT ;  /* 0x0000002600827212 */ /* 0x000fe200078ec0ff */
[----:B------:R-:W-:Y:S02]  /*aa50*/  IMAD.MOV.U32 R42, RZ, RZ, R205 ;  /* 0x000000ffff2a7224 */ /* 0x000fe400078e00cd */
[----:B--2---:R-:W-:-:S05]  /*aa60*/  IMAD.WIDE.U32 R18, R197, -0x326172a9, RZ ;  /* 0xcd9e8d57c5127825 */ /* 0x004fca00078e00ff */
[----:B---3--:R-:W-:Y:S01]  /*aa70*/  LOP3.LUT R0, R19, R196, RZ, 0x3c, !PT ;  /* 0x000000c413007212 */ /* 0x008fe200078e3cff */
[----:B------:R-:W-:Y:S04]  /*aa80*/  STL.64 [R1+0xc8], R18 ;  /* 0x0000c81201007387 */ /* 0x000fe80000100a00 */
[----:B------:R-:W-:-:S05]  /*aa90*/  IMAD.WIDE.U32 R6, R0, -0x2daee0ad, RZ ;  /* 0xd2511f5300067825 */ /* 0x000fca00078e00ff */
[----:B------:R-:W-:Y:S04]  /*aaa0*/  STL.64 [R1+0x18], R6 ;  /* 0x0000180601007387 */ /* 0x000fe80000100a00 */
[----:B------:R-:W2:Y:S01]  /*aab0*/  LDL.LU R205, [R1+0x134] ;  /* 0x0001340001cd7983 */ /* 0x000ea20000300800 */
[----:B------:R-:W-:Y:S01]  /*aac0*/  IMAD.MOV.U32 R199, RZ, RZ, R62 ;  /* 0x000000ffffc77224 */ /* 0x000fe200078e003e */
[----:B------:R-:W-:Y:S01]  /*aad0*/  LOP3.LUT R0, R7, UR35, R246, 0x96, !PT ;  /* 0x0000002307007c12 */ /* 0x000fe2000f8e96f6 */
[----:B------:R-:W-:Y:S01]  /*aae0*/  IMAD.MOV.U32 R196, RZ, RZ, R198 ;  /* 0x000000ffffc47224 */ /* 0x000fe200078e00c6 */
[----:B------:R-:W-:Y:S01]  /*aaf0*/  LOP3.LUT R8, R2, R80, RZ, 0xc0, !PT ;  /* 0x0000005002087212 */ /* 0x000fe200078ec0ff */
[----:B------:R-:W-:Y:S01]  /*ab00*/  HSET2.LE.AND R2, R5, R65, PT ;  /* 0x0000004105027233 */ /* 0x000fe20003803000 */
[----:B------:R-:W-:-:S02]  /*ab10*/  IMAD.MOV.U32 R197, RZ, RZ, R199 ;  /* 0x000000ffffc57224 */ /* 0x000fc400078e00c7 */
[----:B------:R-:W-:Y:S02]  /*ab20*/  IMAD.MOV.U32 R199, RZ, RZ, R242 ;  /* 0x000000ffffc77224 */ /* 0x000fe400078e00f2 */
[----:B------:R-:W-:Y:S02]  /*ab30*/  IMAD.MOV.U32 R198, RZ, RZ, R243 ;  /* 0x000000ffffc67224 */ /* 0x000fe400078e00f3 */
[----:B------:R-:W-:Y:S02]  /*ab40*/  IMAD.MOV.U32 R22, RZ, RZ, R20 ;  /* 0x000000ffff167224 */ /* 0x000fe400078e0014 */
[----:B------:R-:W-:-:S04]  /*ab50*/  IMAD.WIDE.U32 R242, R0, -0x326172a9, RZ ;  /* 0xcd9e8d5700f27825 */ /* 0x000fc800078e00ff */
[----:B------:R-:W-:Y:S02]  /*ab60*/  IMAD.MOV.U32 R20, RZ, RZ, R63 ;  /* 0x000000ffff147224 */ /* 0x000fe400078e003f */
[----:B------:R-:W-:Y:S01]  /*ab70*/  IMAD.MOV.U32 R63, RZ, RZ, R129 ;  /* 0x000000ffff3f7224 */ /* 0x000fe200078e0081 */
[----:B------:R-:W-:Y:S02]  /*ab80*/  LOP3.LUT R129, R2, R48, RZ, 0xc0, !PT ;  /* 0x0000003002817212 */ /* 0x000fe400078ec0ff */
[----:B------:R-:W-:Y:S02]  /*ab90*/  LOP3.LUT R2, R225, UR14, R18, 0x96, !PT ;  /* 0x0000000ee1027c12 */ /* 0x000fe4000f8e9612 */
[----:B------:R-:W-:Y:S01]  /*aba0*/  LOP3.LUT R0, R243, UR13, R224, 0x96, !PT ;  /* 0x0000000df3007c12 */ /* 0x000fe2000f8e96e0 */
[----:B------:R-:W-:Y:S02]  /*abb0*/  STG.E.U16 [R30.64+-0x40], R12 ;  /* 0xffffc00c1e007986 */ /* 0x000fe4000c10151c */
[----:B------:R-:W-:-:S02]  /*abc0*/  IMAD.WIDE.U32 R4, R2, -0x2daee0ad, RZ ;  /* 0xd2511f5302047825 */ /* 0x000fc400078e00ff */
[----:B------:R1:W-:Y:S03]  /*abd0*/  STG.E.U16 [R30.64+-0x3e], R13 ;  /* 0xffffc20d1e007986 */ /* 0x0003e6000c10151c */
[----:B------:R-:W-:Y:S01]  /*abe0*/  LOP3.LUT R2, R5, UR12, R6, 0x96, !PT ;  /* 0x0000000c05027c12 */ /* 0x000fe2000f8e9606 */
[----:B------:R-:W-:Y:S01]  /*abf0*/  IMAD.MOV.U32 R62, RZ, RZ, R128 ;  /* 0x000000ffff3e7224 */ /* 0x000fe200078e0080 */
[----:B------:R-:W-:-:S03]  /*ac00*/  LOP3.LUT R128, R3, R51, RZ, 0xc0, !PT ;  /* 0x0000003303807212 */ /* 0x000fc600078ec0ff */
[----:B------:R-:W-:-:S04]  /*ac10*/  IMAD.WIDE.U32 R2, R2, -0x326172a9, RZ ;  /* 0xcd9e8d5702027825 */ /* 0x000fc800078e00ff */
[----:B-1----:R-:W-:-:S05]  /*ac20*/  IMAD.WIDE.U32 R12, R0, -0x2daee0ad, RZ ;  /* 0xd2511f53000c7825 */ /* 0x002fca00078e00ff */
[----:B------:R-:W-:-:S05]  /*ac30*/  LOP3.LUT R0, R13, UR10, R4, 0x96, !PT ;  /* 0x0000000a0d007c12 */ /* 0x000fca000f8e9604 */
[----:B------:R-:W-:Y:S01]  /*ac40*/  IMAD.WIDE.U32 R6, R0, -0x326172a9, RZ ;  /* 0xcd9e8d5700067825 */ /* 0x000fe200078e00ff */
[----:B------:R-:W-:-:S04]  /*ac50*/  LOP3.LUT R0, R3, UR11, R242, 0x96, !PT ;  /* 0x0000000b03007c12 */ /* 0x000fc8000f8e96f2 */
[----:B------:R-:W-:Y:S01]  /*ac60*/  LOP3.LUT R4, R7, UR9, R2, 0x96, !PT ;  /* 0x0000000907047c12 */ /* 0x000fe2000f8e9602 */
[----:B------:R-:W-:Y:S02]  /*ac70*/  IMAD.MOV.U32 R218, RZ, RZ, R197 ;  /* 0x000000ffffda7224 */ /* 0x000fe400078e00c5 */
[----:B------:R-:W-:Y:S02]  /*ac80*/  IMAD.MOV.U32 R197, RZ, RZ, R196 ;  /* 0x000000ffffc57224 */ /* 0x000fe400078e00c4 */
[----:B------:R-:W-:Y:S02]  /*ac90*/  IMAD.MOV.U32 R196, RZ, RZ, R22 ;  /* 0x000000ffffc47224 */ /* 0x000fe400078e0016 */
[----:B------:R-:W-:-:S04]  /*aca0*/  IMAD.WIDE.U32 R2, R0, -0x2daee0ad, RZ ;  /* 0xd2511f5300027825 */ /* 0x000fc800078e00ff */
[----:B------:R-:W-:Y:S01]  /*acb0*/  IMAD.WIDE.U32 R22, R4, -0x2daee0ad, RZ ;  /* 0xd2511f5304167825 */ /* 0x000fe200078e00ff */
[----:B------:R-:W-:-:S04]  /*acc0*/  LOP3.LUT R3, R3, UR8, R12, 0x96, !PT ;  /* 0x0000000803037c12 */ /* 0x000fc8000f8e960c */
[----:B------:R-:W-:Y:S01]  /*acd0*/  LOP3.LUT R2, R23, UR6, R2, 0x96, !PT ;  /* 0x0000000617027c12 */ /* 0x000fe2000f8e9602 */
[----:B------:R-:W-:Y:S01]  /*ace0*/  HSET2.LE.AND R0, R15, R65, PT ;  /* 0x000000410f007233 */ /* 0x000fe20003803000 */
[----:B------:R-:W-:-:S04]  /*acf0*/  IMAD.WIDE.U32 R4, R3, -0x326172a9, RZ ;  /* 0xcd9e8d5703047825 */ /* 0x000fc800078e00ff */
[----:B------:R-:W-:Y:S01]  /*ad00*/  IMAD.MOV.U32 R41, RZ, RZ, R131 ;  /* 0x000000ffff297224 */ /* 0x000fe200078e0083 */
[----:B------:R-:W-:Y:S01]  /*ad10*/  MOV R219, R20 ;  /* 0x0000001400db7202 */ /* 0x000fe20000000f00 */
[----:B------:R-:W-:Y:S01]  /*ad20*/  IMAD.WIDE.U32 R2, R2, -0x326172a9, RZ ;  /* 0xcd9e8d5702027825 */ /* 0x000fe200078e00ff */
[----:B------:R-:W-:Y:S01]  /*ad30*/  LOP3.LUT R131, R0, R40, RZ, 0xc0, !PT ;  /* 0x0000002800837212 */ /* 0x000fe200078ec0ff */
[----:B------:R-:W1:Y:S03]  /*ad40*/  LDSM.16.MT88.4 R12, [R201+0xa000] ;  /* 0x00a00000c90c783b */ /* 0x000e660000004200 */
[----:B------:R-:W-:Y:S02]  /*ad50*/  LOP3.LUT R0, R3, UR15, R4, 0x96, !PT ;  /* 0x0000000f03007c12 */ /* 0x000fe4000f8e9604 */
[----:B------:R-:W-:Y:S02]  /*ad60*/  SHF.R.U32.HI R4, RZ, 0x10, R2 ;  /* 0x00000010ff047819 */ /* 0x000fe40000011602 */
[----:B------:R-:W-:-:S02]  /*ad70*/  LOP3.LUT R20, R5, UR7, R6, 0x96, !PT ;  /* 0x0000000705147c12 */ /* 0x000fc4000f8e9606 */
[C---:B------:R-:W-:Y:S02]  /*ad80*/  LOP3.LUT R3, R2.reuse, 0xffff, RZ, 0xc0, !PT ;  /* 0x0000ffff02037812 */ /* 0x040fe400078ec0ff */
[----:B------:R-:W-:Y:S02]  /*ad90*/  LOP3.LUT R6, R2, 0xff, RZ, 0xc0, !PT ;  /* 0x000000ff02067812 */ /* 0x000fe400078ec0ff */
[----:B------:R-:W-:Y:S02]  /*ada0*/  SHF.R.U32.HI R5, RZ, 0x18, R2 ;  /* 0x00000018ff057819 */ /* 0x000fe40000011602 */
[----:B------:R-:W-:Y:S02]  /*adb0*/  LOP3.LUT R2, R4, 0xff, RZ, 0xc0, !PT ;  /* 0x000000ff04027812 */ /* 0x000fe400078ec0ff */
[----:B------:R-:W-:Y:S02]  /*adc0*/  SHF.R.U32.HI R3, RZ, 0x8, R3 ;  /* 0x00000008ff037819 */ /* 0x000fe40000011603 */
[----:B------:R-:W-:-:S02]  /*add0*/  PRMT R5, R2, 0x5410, R5 ;  /* 0x0000541002057816 */ /* 0x000fc40000000005 */
[----:B------:R-:W-:Y:S02]  /*ade0*/  LOP3.LUT R2, R0, 0xffff, RZ, 0xc0, !PT ;  /* 0x0000ffff00027812 */ /* 0x000fe400078ec0ff */
[----:B------:R-:W-:Y:S02]  /*adf0*/  PRMT R6, R6, 0x5410, R3 ;  /* 0x0000541006067816 */ /* 0x000fe40000000003 */
[----:B------:R-:W-:Y:S02]  /*ae00*/  SHF.R.U32.HI R3, RZ, 0x8, R2 ;  /* 0x00000008ff037819 */ /* 0x000fe40000011602 */
[----:B------:R-:W-:-:S04]  /*ae10*/  LOP3.LUT R2, R0, 0xff, RZ, 0xc0, !PT ;  /* 0x000000ff00027812 */ /* 0x000fc800078ec0ff */
[----:B------:R-:W-:Y:S02]  /*ae20*/  PRMT R4, R2, 0x5410, R3 ;  /* 0x0000541002047816 */ /* 0x000fe40000000003 */
[--C-:B------:R-:W-:Y:S02]  /*ae30*/  SHF.R.U32.HI R3, RZ, 0x10, R0.reuse ;  /* 0x00000010ff037819 */ /* 0x100fe40000011600 */
[----:B------:R-:W-:Y:S02]  /*ae40*/  SHF.R.U32.HI R2, RZ, 0x18, R0 ;  /* 0x00000018ff027819 */ /* 0x000fe40000011600 */
[----:B------:R-:W-:Y:S01]  /*ae50*/  LOP3.LUT R0, R3, 0xff, RZ, 0xc0, !PT ;  /* 0x000000ff03007812 */ /* 0x000fe200078ec0ff */
[----:B------:R3:W-:Y:S01]  /*ae60*/  STG.E.U16 [R24.64+-0x30], R16 ;  /* 0xffffd01018007986 */ /* 0x0007e2000c10151c */
[----:B------:R-:W-:-:S05]  /*ae70*/  HSET2.LE.AND R3, R4, R65, PT ;  /* 0x0000004104037233 */ /* 0x000fca0003803000 */
[----:B------:R-:W-:Y:S01]  /*ae80*/  LOP3.LUT R4, R3, R44, RZ, 0xc0, !PT ;  /* 0x0000002c03047212 */ /* 0x000fe200078ec0ff */
[----:B-1----:R-:W-:Y:S01]  /*ae90*/  HMMA.16816.F32 R152, R8, R12, R152 ;  /* 0x0000000c0898723c */ /* 0x002fe20000001898 */
[----:B---3--:R-:W-:Y:S01]  /*aea0*/  PRMT R16, R0, 0x5410, R2 ;  /* 0x0000541000107816 */ /* 0x008fe20000000002 */
[--C-:B------:R-:W-:Y:S02]  /*aeb0*/  HSET2.LE.AND R0, R6, R65.reuse, PT ;  /* 0x0000004106007233 */ /* 0x100fe40003803000 */
[----:B------:R-:W-:-:S03]  /*aec0*/  HSET2.LE.AND R2, R5, R65, PT ;  /* 0x0000004105027233 */ /* 0x000fc60003803000 */
[----:B------:R-:W-:Y:S01]  /*aed0*/  LOP3.LUT R6, R0, R39, RZ, 0xc0, !PT ;  /* 0x0000002700067212 */ /* 0x000fe200078ec0ff */
[----:B------:R-:W-:Y:S01]  /*aee0*/  HSET2.LE.AND R0, R16, R65, PT ;  /* 0x0000004110007233 */ /* 0x000fe20003803000 */
[----:B------:R-:W-:Y:S01]  /*aef0*/  LOP3.LUT R7, R2, R36, RZ, 0xc0, !PT ;  /* 0x0000002402077212 */ /* 0x000fe200078ec0ff */
[----:B------:R-:W-:Y:S01]  /*af00*/  IMAD.MOV.U32 R94, RZ, RZ, R58 ;  /* 0x000000ffff5e7224 */ /* 0x000fe200078e003a */
[----:B------:R-:W-:Y:S01]  /*af10*/  MOV R57, R78 ;  /* 0x0000004e00397202 */ /* 0x000fe20000000f00 */
[----:B------:R-:W-:Y:S01]  /*af20*/  IMAD.MOV.U32 R56, RZ, RZ, R79 ;  /* 0x000000ffff387224 */ /* 0x000fe200078e004f */
[----:B------:R-:W-:Y:S01]  /*af30*/  LOP3.LUT R5, R0, R45, RZ, 0xc0, !PT ;  /* 0x0000002d00057212 */ /* 0x000fe200078ec0ff */
[----:B------:R-:W-:Y:S01]  /*af40*/  HMMA.16816.F32 R36, R8, R14, R248 ;  /* 0x0000000e0824723c */ /* 0x000fe200000018f8 */
[----:B------:R-:W-:Y:S02]  /*af50*/  @!P4 HADD2 R53, -R26.H0_H0, -RZ.H0_H0 ;  /* 0xa00000ff1a35c230 */ /* 0x000fe40000000900 */
[----:B------:R-:W-:-:S02]  /*af60*/  @!P1 HADD2 R52, -R21.H0_H0, -RZ.H0_H0 ;  /* 0xa00000ff15349230 */ /* 0x000fc40000000900 */
[----:B------:R-:W-:Y:S01]  /*af70*/  @!P5 HADD2 R55, -R27.H0_H0, -RZ.H0_H0 ;  /* 0xa00000ff1b37d230 */ /* 0x000fe20000000900 */
[----:B------:R-:W-:Y:S01]  /*af80*/  IMAD.MOV.U32 R216, RZ, RZ, R212 ;  /* 0x000000ffffd87224 */ /* 0x000fe200078e00d4 */
[----:B------:R-:W-:Y:S01]  /*af90*/  PRMT R49, R28, 0x5410, R27 ;  /* 0x000054101c317816 */ /* 0x000fe2000000001b */
[C---:B------:R-:W-:Y:S01]  /*afa0*/  HMMA.16816.F32 R168, R4.reuse, R12, R168 ;  /* 0x0000000c04a8723c */ /* 0x040fe200000018a8 */
[----:B------:R-:W-:Y:S01]  /*afb0*/  IMAD.MOV.U32 R217, RZ, RZ, R211 ;  /* 0x000000ffffd97224 */ /* 0x000fe200078e00d3 */
[----:B------:R1:W5:Y:S01]  /*afc0*/  LDL.LU R212, [R1+0x130] ;  /* 0x0001300001d47983 */ /* 0x0003620000300800 */
[----:B------:R-:W-:Y:S02]  /*afd0*/  IMAD.MOV.U32 R221, RZ, RZ, R218 ;  /* 0x000000ffffdd7224 */ /* 0x000fe400078e00da */
[----:B------:R-:W-:Y:S01]  /*afe0*/  IMAD.MOV.U32 R220, RZ, RZ, R219 ;  /* 0x000000ffffdc7224 */ /* 0x000fe200078e00db */
[----:B------:R1:W5:Y:S02]  /*aff0*/  LDL.LU R211, [R1+0x12c] ;  /* 0x00012c0001d37983 */ /* 0x0003640000300800 */
[----:B------:R-:W-:Y:S02]  /*b000*/  HMMA.16816.F32 R164, R4, R14, R164 ;  /* 0x0000000e04a4723c */ /* 0x000fe400000018a4 */
[----:B------:R-:W3:Y:S01]  /*b010*/  LDSM.16.MT88.4 R12, [R203+0xa000] ;  /* 0x00a00000cb0c783b */ /* 0x000ee20000004200 */
[----:B------:R-:W-:-:S02]  /*b020*/  IMAD.MOV.U32 R58, RZ, RZ, R189 ;  /* 0x000000ffff3a7224 */ /* 0x000fc400078e00bd */
[----:B------:R-:W-:Y:S02]  /*b030*/  IMAD.MOV.U32 R249, RZ, RZ, R42 ;  /* 0x000000fffff97224 */ /* 0x000fe400078e002a */
[----:B------:R-:W-:Y:S02]  /*b040*/  IMAD.MOV.U32 R60, RZ, RZ, R63 ;  /* 0x000000ffff3c7224 */ /* 0x000fe400078e003f */
[----:B------:R-:W-:Y:S01]  /*b050*/  IMAD.MOV.U32 R61, RZ, RZ, R62 ;  /* 0x000000ffff3d7224 */ /* 0x000fe200078e003e */
[----:B------:R-:W-:Y:S01]  /*b060*/  MOV R222, R197 ;  /* 0x000000c500de7202 */ /* 0x000fe20000000f00 */
[----:B------:R-:W-:Y:S01]  /*b070*/  IMAD.MOV.U32 R251, RZ, RZ, R41 ;  /* 0x000000fffffb7224 */ /* 0x000fe200078e0029 */
[----:B------:R-:W-:Y:S01]  /*b080*/  @!P6 HADD2 R54, -R28.H0_H0, -RZ.H0_H0 ;  /* 0xa00000ff1c36e230 */ /* 0x000fe20000000900 */
[----:B------:R-:W-:Y:S01]  /*b090*/  IMAD.MOV.U32 R189, RZ, RZ, R96 ;  /* 0x000000ffffbd7224 */ /* 0x000fe200078e0060 */
[----:B------:R-:W-:Y:S01]  /*b0a0*/  PRMT R96, R26, 0x5410, R21 ;  /* 0x000054101a607816 */ /* 0x000fe20000000015 */
[----:B------:R-:W-:Y:S01]  /*b0b0*/  IMAD.MOV.U32 R223, RZ, RZ, R196 ;  /* 0x000000ffffdf7224 */ /* 0x000fe200078e00c4 */
[----:B------:R-:W-:Y:S01]  /*b0c0*/  @!P4 PRMT R26, R53, 0x5410, RZ ;  /* 0x00005410351ac816 */ /* 0x000fe200000000ff */
[----:B------:R-:W-:Y:S01]  /*b0d0*/  IMAD.MOV.U32 R53, RZ, RZ, R192 ;  /* 0x000000ffff357224 */ /* 0x000fe200078e00c0 */
[----:B------:R-:W-:Y:S01]  /*b0e0*/  @!P1 PRMT R21, R52, 0x5410, RZ ;  /* 0x0000541034159816 */ /* 0x000fe200000000ff */
[----:B------:R-:W-:Y:S01]  /*b0f0*/  IMAD.MOV.U32 R218, RZ, RZ, R193 ;  /* 0x000000ffffda7224 */ /* 0x000fe200078e00c1 */
[----:B------:R-:W-:Y:S01]  /*b100*/  @!P5 PRMT R27, R55, 0x5410, RZ ;  /* 0x00005410371bd816 */ /* 0x000fe200000000ff */
[----:B------:R-:W-:Y:S01]  /*b110*/  IMAD.MOV.U32 R192, RZ, RZ, R210 ;  /* 0x000000ffffc07224 */ /* 0x000fe200078e00d2 */
[----:B------:R-:W-:Y:S01]  /*b120*/  LDSM.16.MT88.4 R16, [R206+0xb000] ;  /* 0x00b00000ce10783b */ /* 0x000fe20000004200 */
[----:B------:R-:W-:Y:S01]  /*b130*/  IMAD.MOV.U32 R219, RZ, RZ, R195 ;  /* 0x000000ffffdb7224 */ /* 0x000fe200078e00c3 */
[-C--:B---3--:R-:W-:Y:S08]  /*b140*/  HMMA.16816.F32 R144, R8, R12.reuse, R144 ;  /* 0x0000000c0890723c */ /* 0x088ff00000001890 */
[C---:B------:R-:W-:Y:S08]  /*b150*/  HMMA.16816.F32 R160, R4.reuse, R12, R160 ;  /* 0x0000000c04a0723c */ /* 0x040ff000000018a0 */
[-C--:B------:R-:W-:Y:S08]  /*b160*/  HMMA.16816.F32 R156, R4, R14.reuse, R156 ;  /* 0x0000000e049c723c */ /* 0x080ff0000000189c */
[----:B------:R-:W-:Y:S01]  /*b170*/  HMMA.16816.F32 R40, R8, R14, R56 ;  /* 0x0000000e0828723c */ /* 0x000fe20000001838 */
[----:B------:R-:W3:Y:S01]  /*b180*/  LDSM.16.MT88.4 R12, [R206+0xa000] ;  /* 0x00a00000ce0c783b */ /* 0x000ee20000004200 */
[----:B------:R-:W-:-:S02]  /*b190*/  IMAD.MOV.U32 R52, RZ, RZ, R194 ;  /* 0x000000ffff347224 */ /* 0x000fc400078e00c2 */
[----:B------:R-:W-:Y:S01]  /*b1a0*/  IMAD.MOV.U32 R193, RZ, RZ, R209 ;  /* 0x000000ffffc17224 */ /* 0x000fe200078e00d1 */
[----:B------:R1:W5:Y:S01]  /*b1b0*/  LDL.LU R210, [R1+0x128] ;  /* 0x0001280001d27983 */ /* 0x0003620000300800 */
[----:B------:R-:W-:Y:S02]  /*b1c0*/  IMAD.MOV.U32 R55, RZ, RZ, R94 ;  /* 0x000000ffff377224 */ /* 0x000fe400078e005e */
[----:B------:R-:W-:Y:S01]  /*b1d0*/  IMAD.MOV.U32 R194, RZ, RZ, R208 ;  /* 0x000000ffffc27224 */ /* 0x000fe200078e00d0 */
[----:B------:R1:W5:Y:S01]  /*b1e0*/  LDL.LU R209, [R1+0x124] ;  /* 0x0001240001d17983 */ /* 0x0003620000300800 */
[----:B------:R-:W-:Y:S01]  /*b1f0*/  IMAD.MOV.U32 R195, RZ, RZ, R188 ;  /* 0x000000ffffc37224 */ /* 0x000fe200078e00bc */
[----:B------:R-:W-:Y:S01]  /*b200*/  MOV R188, R207 ;  /* 0x000000cf00bc7202 */ /* 0x000fe20000000f00 */
        /* <DEDUP_REMOVED lines=11> */
[----:B------:R-:W-:-:S03]  /*b2c0*/  IMAD.MOV.U32 R197, RZ, RZ, R138 ;  /* 0x000000ffffc57224 */ /* 0x000fc600078e008a */
[----:B------:R1:W5:Y:S01]  /*b2d0*/  LDL.LU R200, [R1+0x110] ;  /* 0x0001100001c87983 */ /* 0x0003620000300800 */
[----:B------:R-:W-:-:S03]  /*b2e0*/  IMAD.MOV.U32 R224, RZ, RZ, R137 ;  /* 0x000000ffffe07224 */ /* 0x000fc600078e0089 */
[----:B------:R1:W5:Y:S01]  /*b2f0*/  LDL.LU R139, [R1+0x10c] ;  /* 0x00010c00018b7983 */ /* 0x0003620000300800 */
[----:B------:R-:W-:-:S03]  /*b300*/  IMAD.MOV.U32 R225, RZ, RZ, R136 ;  /* 0x000000ffffe17224 */ /* 0x000fc600078e0088 */
[----:B------:R1:W5:Y:S04]  /*b310*/  LDL.LU R138, [R1+0x108] ;  /* 0x00010800018a7983 */ /* 0x0003680000300800 */
[----:B------:R1:W5:Y:S04]  /*b320*/  LDL.LU R137, [R1+0x104] ;  /* 0x0001040001897983 */ /* 0x0003680000300800 */
[----:B------:R1:W5:Y:S01]  /*b330*/  LDL.LU R136, [R1+0x100] ;  /* 0x0001000001887983 */ /* 0x0003620000300800 */
[----:B------:R-:W-:Y:S01]  /*b340*/  @!P6 PRMT R28, R54, 0x5410, RZ ;  /* 0x00005410361ce816 */ /* 0x000fe200000000ff */
[----:B------:R-:W-:Y:S01]  /*b350*/  IMAD.MOV.U32 R54, RZ, RZ, R95 ;  /* 0x000000ffff367224 */ /* 0x000fe200078e005f */
[----:B---3--:R-:W-:Y:S08]  /*b360*/  HMMA.16816.F32 R56, R4, R14, R100 ;  /* 0x0000000e0438723c */ /* 0x008ff00000001864 */
[-C--:B------:R-:W-:Y:S08]  /*b370*/  HMMA.16816.F32 R44, R8, R12.reuse, R52 ;  /* 0x0000000c082c723c */ /* 0x080ff00000001834 */
[----:B------:R-:W-:Y:S08]  /*b380*/  HMMA.16816.F32 R52, R4, R12, R84 ;  /* 0x0000000c0434723c */ /* 0x000ff00000001854 */
[----:B------:R-:W-:Y:S01]  /*b390*/  HMMA.16816.F32 R60, R8, R14, R60 ;  /* 0x0000000e083c723c */ /* 0x000fe2000000183c */
[----:B--2---:R-:W2:Y:S01]  /*b3a0*/  LDSM.16.MT88.4 R12, [R205+0xa000] ;  /* 0x00a00000cd0c783b */ /* 0x004ea20000004200 */
[----:B------:R-:W-:-:S02]  /*b3b0*/  IMAD.MOV.U32 R248, RZ, RZ, R217 ;  /* 0x000000fffff87224 */ /* 0x000fc400078e00d9 */
[----:B------:R-:W-:Y:S02]  /*b3c0*/  IMAD.MOV.U32 R250, RZ, RZ, R216 ;  /* 0x000000fffffa7224 */ /* 0x000fe400078e00d8 */
[----:B------:R-:W-:Y:S02]  /*b3d0*/  IMAD.MOV.U32 R216, RZ, RZ, R199 ;  /* 0x000000ffffd87224 */ /* 0x000fe400078e00c7 */
[----:B------:R-:W-:Y:S02]  /*b3e0*/  IMAD.MOV.U32 R217, RZ, RZ, R198 ;  /* 0x000000ffffd97224 */ /* 0x000fe400078e00c6 */
[----:B------:R-:W-:Y:S02]  /*b3f0*/  IMAD.MOV.U32 R198, RZ, RZ, R71 ;  /* 0x000000ffffc67224 */ /* 0x000fe400078e0047 */
[----:B------:R-:W-:Y:S02]  /*b400*/  IMAD.MOV.U32 R199, RZ, RZ, R70 ;  /* 0x000000ffffc77224 */ /* 0x000fe400078e0046 */
[----:B------:R-:W-:Y:S01]  /*b410*/  IMAD.MOV.U32 R95, RZ, RZ, R77 ;  /* 0x000000ffff5f7224 */ /* 0x000fe200078e004d */
[-C--:B--2---:R-:W-:Y:S08]  /*b420*/  HMMA.16816.F32 R68, R8, R12.reuse, R72 ;  /* 0x0000000c0844723c */ /* 0x084ff00000001848 */
[C---:B------:R-:W-:Y:S07]  /*b430*/  HMMA.16816.F32 R72, R4.reuse, R12, R112 ;  /* 0x0000000c0448723c */ /* 0x040fee0000001870 */
[----:B------:R-:W-:Y:S01]  /*b440*/  IMAD.MOV.U32 R112, RZ, RZ, R76 ;  /* 0x000000ffff707224 */ /* 0x000fe200078e004c */
[----:B------:R-:W-:Y:S01]  /*b450*/  MOV R113, R83 ;  /* 0x0000005300717202 */ /* 0x000fe20000000f00 */
[----:B------:R-:W-:Y:S01]  /*b460*/  IMAD.MOV.U32 R114, RZ, RZ, R82 ;  /* 0x000000ffff727224 */ /* 0x000fe200078e0052 */
[----:B------:R-:W-:Y:S01]  /*b470*/  HMMA.16816.F32 R76, R4, R14, R116 ;  /* 0x0000000e044c723c */ /* 0x000fe20000001874 */
[----:B------:R-:W-:-:S07]  /*b480*/  IMAD.MOV.U32 R115, RZ, RZ, R81 ;  /* 0x000000ffff737224 */ /* 0x000fce00078e0051 */
[C---:B------:R-:W-:Y:S01]  /*b490*/  HMMA.16816.F32 R80, R8.reuse, R14, R192 ;  /* 0x0000000e0850723c */ /* 0x040fe200000018c0 */
[----:B------:R-:W2:Y:S07]  /*b4a0*/  LDSM.16.MT88.4 R12, [R201+0xb000] ;  /* 0x00b00000c90c783b */ /* 0x000eae0000004200 */
[-C--:B--2---:R-:W-:Y:S08]  /*b4b0*/  HMMA.16816.F32 R192, R8, R12.reuse, R92 ;  /* 0x0000000c08c0723c */ /* 0x084ff0000000185c */
[C---:B------:R-:W-:Y:S01]  /*b4c0*/  HMMA.16816.F32 R84, R4.reuse, R12, R140 ;  /* 0x0000000c0454723c */ /* 0x040fe2000000188c */
[----:B------:R-:W-:Y:S01]  /*b4d0*/  IMAD.WIDE.U32 R2, R20, -0x2daee0ad, RZ ;  /* 0xd2511f5314027825 */ /* 0x000fe200078e00ff */
[----:B------:R-:W-:Y:S06]  /*b4e0*/  LDSM.16.MT88.4 R140, [R203+0xa800] ;  /* 0x00a80000cb8c783b */ /* 0x000fec0000004200 */
[-C--:B------:R-:W-:Y:S08]  /*b4f0*/  HMMA.16816.F32 R92, R4, R14.reuse, R148 ;  /* 0x0000000e045c723c */ /* 0x080ff00000001894 */
[----:B------:R-:W-:Y:S01]  /*b500*/  HMMA.16816.F32 R188, R8, R14, R188 ;  /* 0x0000000e08bc723c */ /* 0x000fe200000018bc */
[----:B------:R-:W2:Y:S01]  /*b510*/  LDSM.16.MT88.4 R12, [R203+0xb000] ;  /* 0x00b00000cb0c783b */ /* 0x000ea20000004200 */
[----:B------:R-:W-:-:S03]  /*b520*/  LOP3.LUT R0, R3, UR16, R22, 0x96, !PT ;  /* 0x0000001003007c12 */ /* 0x000fc6000f8e9616 */
[----:B------:R-:W-:Y:S03]  /*b530*/  LDSM.16.MT88.4 R148, [R201+0xa800] ;  /* 0x00a80000c994783b */ /* 0x000fe60000004200 */
[-C--:B--2---:R-:W-:Y:S08]  /*b540*/  HMMA.16816.F32 R216, R8, R12.reuse, R216 ;  /* 0x0000000c08d8723c */ /* 0x084ff000000018d8 */
[C---:B------:R-:W-:Y:S08]  /*b550*/  HMMA.16816.F32 R88, R4.reuse, R12, R88 ;  /* 0x0000000c0458723c */ /* 0x040ff00000001858 */
[-C--:B------:R-:W-:Y:S08]  /*b560*/  HMMA.16816.F32 R100, R4, R14.reuse, R228 ;  /* 0x0000000e0464723c */ /* 0x080ff000000018e4 */
[----:B------:R-:W-:Y:S01]  /*b570*/  HMMA.16816.F32 R196, R8, R14, R196 ;  /* 0x0000000e08c4723c */ /* 0x000fe200000018c4 */
[----:B------:R-:W2:Y:S01]  /*b580*/  LDSM.16.MT88.4 R12, [R205+0xb000] ;  /* 0x00b00000cd0c783b */ /* 0x000ea20000004200 */
[----:B------:R-:W-:-:S04]  /*b590*/  LOP3.LUT R3, R2, 0xffff, RZ, 0xc0, !PT ;  /* 0x0000ffff02037812 */ /* 0x000fc800078ec0ff */
[----:B------:R-:W-:Y:S02]  /*b5a0*/  SHF.R.U32.HI R3, RZ, 0x8, R3 ;  /* 0x00000008ff037819 */ /* 0x000fe40000011603 */
[C---:B------:R-:W-:Y:S08]  /*b5b0*/  HMMA.16816.F32 R104, R4.reuse, R16, R104 ;  /* 0x000000100468723c */ /* 0x040ff00000001868 */
[----:B------:R-:W-:Y:S08]  /*b5c0*/  HMMA.16816.F32 R108, R4, R18, R108 ;  /* 0x00000012046c723c */ /* 0x000ff0000000186c */
[C---:B------:R-:W-:Y:S08]  /*b5d0*/  HMMA.16816.F32 R224, R8.reuse, R16, R224 ;  /* 0x0000001008e0723c */ /* 0x040ff000000018e0 */
[----:B------:R-:W-:Y:S01]  /*b5e0*/  HMMA.16816.F32 R16, R8, R18, R112 ;  /* 0x000000120810723c */ /* 0x000fe20000001870 */
[----:B------:R-:W-:Y:S07]  /*b5f0*/  LDSM.16.MT88.4 R112, [R206+0xb800] ;  /* 0x00b80000ce70783b */ /* 0x000fee0000004200 */
[C---:B--2---:R-:W-:Y:S08]  /*b600*/  HMMA.16816.F32 R120, R4.reuse, R12, R120 ;  /* 0x0000000c0478723c */ /* 0x044ff00000001878 */
[----:B------:R-:W-:Y:S07]  /*b610*/  HMMA.16816.F32 R116, R4, R14, R124 ;  /* 0x0000000e0474723c */ /* 0x000fee000000187c */
[----:B------:R-:W-:Y:S01]  /*b620*/  LOP3.LUT R4, R2, 0xff, RZ, 0xc0, !PT ;  /* 0x000000ff02047812 */ /* 0x000fe200078ec0ff */
[----:B------:R-:W-:Y:S01]  /*b630*/  HMMA.16816.F32 R220, R8, R12, R220 ;  /* 0x0000000c08dc723c */ /* 0x000fe200000018dc */
[----:B------:R-:W-:-:S02]  /*b640*/  SHF.R.U32.HI R6, RZ, 0x10, R2 ;  /* 0x00000010ff067819 */ /* 0x000fc40000011602 */
[----:B------:R-:W-:Y:S02]  /*b650*/  SHF.R.U32.HI R7, RZ, 0x18, R2 ;  /* 0x00000018ff077819 */ /* 0x000fe40000011602 */
[----:B------:R-:W-:-:S03]  /*b660*/  SHF.R.U32.HI R2, RZ, 0x10, R0 ;  /* 0x00000010ff027819 */ /* 0x000fc60000011600 */
[----:B------:R-:W-:Y:S01]  /*b670*/  HMMA.16816.F32 R12, R8, R14, R248 ;  /* 0x0000000e080c723c */ /* 0x000fe200000018f8 */
[----:B------:R-:W-:-:S06]  /*b680*/  LOP3.LUT R2, R2, 0xff, RZ, 0xc0, !PT ;  /* 0x000000ff02027812 */ /* 0x000fcc00078ec0ff */
[----:B------:R-:W-:Y:S02]  /*b690*/  PRMT R8, R4, 0x5410, R3 ;  /* 0x0000541004087816 */ /* 0x000fe40000000003 */
[C---:B------:R-:W-:Y:S02]  /*b6a0*/  LOP3.LUT R3, R0.reuse, 0xffff, RZ, 0xc0, !PT ;  /* 0x0000ffff00037812 */ /* 0x040fe400078ec0ff */
[----:B------:R-:W-:Y:S02]  /*b6b0*/  SHF.R.U32.HI R4, RZ, 0x18, R0 ;  /* 0x00000018ff047819 */ /* 0x000fe40000011600 */
[----:B------:R-:W-:Y:S02]  /*b6c0*/  LOP3.LUT R5, R0, 0xff, RZ, 0xc0, !PT ;  /* 0x000000ff00057812 */ /* 0x000fe400078ec0ff */
[----:B------:R-:W-:Y:S02]  /*b6d0*/  SHF.R.U32.HI R3, RZ, 0x8, R3 ;  /* 0x00000008ff037819 */ /* 0x000fe40000011603 */
[----:B------:R-:W-:-:S02]  /*b6e0*/  LOP3.LUT R0, R6, 0xff, RZ, 0xc0, !PT ;  /* 0x000000ff06007812 */ /* 0x000fc400078ec0ff */
[----:B------:R-:W-:Y:S02]  /*b6f0*/  PRMT R2, R2, 0x5410, R4 ;  /* 0x0000541002027816 */ /* 0x000fe40000000004 */
[----:B------:R-:W-:Y:S02]  /*b700*/  PRMT R3, R5, 0x5410, R3 ;  /* 0x0000541005037816 */ /* 0x000fe40000000003 */
[----:B------:R-:W-:Y:S01]  /*b710*/  PRMT R6, R0, 0x5410, R7 ;  /* 0x0000541000067816 */ /* 0x000fe20000000007 */
[--C-:B------:R-:W-:Y:S02]  /*b720*/  HSET2.LE.AND R2, R2, R65.reuse, PT ;  /* 0x0000004102027233 */ /* 0x100fe40003803000 */
[--C-:B------:R-:W-:Y:S02]  /*b730*/  HSET2.LE.AND R0, R8, R65.reuse, PT ;  /* 0x0000004108007233 */ /* 0x100fe40003803000 */
[----:B------:R-:W-:Y:S01]  /*b740*/  HSET2.LE.AND R3, R3, R65, PT ;  /* 0x0000004103037233 */ /* 0x000fe20003803000 */
[----:B------:R-:W-:-:S02]  /*b750*/  LOP3.LUT R125, R2, R50, RZ, 0xc0, !PT ;  /* 0x00000032027d7212 */ /* 0x000fc400078ec0ff */
[----:B------:R-:W-:Y:S02]  /*b760*/  LOP3.LUT R126, R0, R49, RZ, 0xc0, !PT ;  /* 0x00000031007e7212 */ /* 0x000fe400078ec0ff */
[----:B------:R-:W2:Y:S01]  /*b770*/  LDSM.16.MT88.4 R48, [R206+0xa800] ;  /* 0x00a80000ce30783b */ /* 0x000ea20000004200 */
[----:B------:R-:W-:Y:S01]  /*b780*/  HSET2.LE.AND R4, R6, R65, PT ;  /* 0x0000004106047233 */ /* 0x000fe20003803000 */
[----:B------:R-:W-:Y:S02]  /*b790*/  LOP3.LUT R124, R3, R64, RZ, 0xc0, !PT ;  /* 0x00000040037c7212 */ /* 0x000fe400078ec0ff */
[----:B------:R-:W3:Y:S02]  /*b7a0*/  LDSM.16.MT88.4 R64, [R205+0xa800] ;  /* 0x00a80000cd40783b */ /* 0x000ee40000004200 */
[----:B------:R-:W-:Y:S01]  /*b7b0*/  LOP3.LUT R127, R4, R96, RZ, 0xc0, !PT ;  /* 0x00000060047f7212 */ /* 0x000fe200078ec0ff */
[-C--:B------:R-:W-:Y:S01]  /*b7c0*/  HMMA.16816.F32 R152, R128, R148.reuse, R152 ;  /* 0x000000948098723c */ /* 0x080fe20000001898 */
[----:B------:R-:W-:Y:S01]  /*b7d0*/  IMAD.MOV.U32 R251, RZ, RZ, R99 ;  /* 0x000000fffffb7224 */ /* 0x000fe200078e0063 */
[----:B------:R-:W-:Y:S06]  /*b7e0*/  LDSM.16.MT88.4 R4, [R205+0xb800] ;  /* 0x00b80000cd04783b */ /* 0x000fec0000004200 */
[----:B------:R-:W-:Y:S01]  /*b7f0*/  HMMA.16816.F32 R168, R124, R148, R168 ;  /* 0x000000947ca8723c */ /* 0x000fe200000018a8 */
[----:B------:R-:W-:-:S07]  /*b800*/  IMAD.MOV.U32 R250, RZ, RZ, R98 ;  /* 0x000000fffffa7224 */ /* 0x000fce00078e0062 */
[-C--:B------:R-:W-:Y:S01]  /*b810*/  HMMA.16816.F32 R164, R124, R150.reuse, R164 ;  /* 0x000000967ca4723c */ /* 0x080fe200000018a4 */
[----:B------:R-:W-:Y:S02]  /*b820*/  IMAD.MOV.U32 R249, RZ, RZ, R97 ;  /* 0x000000fffff97224 */ /* 0x000fe400078e0061 */
[----:B------:R-:W-:Y:S05]  /*b830*/  LDSM.16.MT88.4 R96, [R203+0xb800] ;  /* 0x00b80000cb60783b */ /* 0x000fea0000004200 */
[C---:B------:R-:W-:Y:S08]  /*b840*/  HMMA.16816.F32 R148, R128.reuse, R150, R36 ;  /* 0x000000968094723c */ /* 0x040ff00000001824 */
[-C--:B------:R-:W-:Y:S08]  /*b850*/  HMMA.16816.F32 R144, R128, R140.reuse, R144 ;  /* 0x0000008c8090723c */ /* 0x080ff00000001890 */
[C---:B------:R-:W-:Y:S08]  /*b860*/  HMMA.16816.F32 R160, R124.reuse, R140, R160 ;  /* 0x0000008c7ca0723c */ /* 0x040ff000000018a0 */
        /* <DEDUP_REMOVED lines=17> */
[----:B------:R3:W-:Y:S04]  /*b980*/  STG.E.U16 [R30.64+-0x2e], R134 ;  /* 0xffffd2861e007986 */ /* 0x0007e8000c10151c */
        /* <DEDUP_REMOVED lines=17> */
[----:B--2---:R-:W-:Y:S01]  /*baa0*/  HMMA.16816.F32 R76, R124, R82, R92 ;  /* 0x000000527c4c723c */ /* 0x004fe2000000185c */
[----:B------:R-:W-:-:S02]  /*bab0*/  FADD.FTZ R0, R239, R233 ;  /* 0x000000e9ef007221 */ /* 0x000fc40000010000 */
[----:B------:R-:W-:Y:S02]  /*bac0*/  FADD.FTZ R3, R249, R187 ;  /* 0x000000bbf9037221 */ /* 0x000fe40000010000 */
[----:B------:R-:W-:Y:S01]  /*bad0*/  FADD.FTZ R239, R252, R186 ;  /* 0x000000bafcef7221 */ /* 0x000fe20000010000 */
[----:B------:R-:W-:Y:S02]  /*bae0*/  IADD3 R252, P1, R24, -0x80, RZ ;  /* 0xffffff8018fc7810 */ /* 0x000fe40007f3e0ff */
[----:B------:R-:W-:Y:S01]  /*baf0*/  HMMA.16816.F32 R72, R124, R80, R84 ;  /* 0x000000507c48723c */ /* 0x000fe20000001854 */
[----:B------:R-:W-:Y:S02]  /*bb00*/  FADD.FTZ R2, R238, R2 ;  /* 0x00000002ee027221 */ /* 0x000fe40000010000 */
[----:B------:R-:W-:Y:S02]  /*bb10*/  FADD.FTZ R0, R235, R0 ;  /* 0x00000000eb007221 */ /* 0x000fe40000010000 */
[----:B------:R-:W-:-:S03]  /*bb20*/  FADD.FTZ R3, R250, R3 ;  /* 0x00000003fa037221 */ /* 0x000fc60000010000 */
[----:B------:R-:W-:Y:S01]  /*bb30*/  HMMA.16816.F32 R88, R124, R96, R88 ;  /* 0x000000607c58723c */ /* 0x000fe20000001858 */
[----:B------:R-:W-:Y:S01]  /*bb40*/  FADD.FTZ R239, R245, R239 ;  /* 0x000000eff5ef7221 */ /* 0x000fe20000010000 */
[----:B------:R-:W-:-:S06]  /*bb50*/  IADD3.X R249, R25, -0x1, RZ, P1, !PT ;  /* 0xffffffff19f97810 */ /* 0x000fcc0000ffe4ff */
[----:B------:R-:W-:Y:S01]  /*bb60*/  HMMA.16816.F32 R92, R124, R98, R100 ;  /* 0x000000627c5c723c */ /* 0x000fe20000001864 */
[----:B------:R-:W-:-:S07]  /*bb70*/  FADD.FTZ R241, R241, R2 ;  /* 0x00000002f1f17221 */ /* 0x000fce0000010000 */
[----:B------:R-:W-:Y:S01]  /*bb80*/  HMMA.16816.F32 R104, R124, R112, R104 ;  /* 0x000000707c68723c */ /* 0x000fe20000001868 */
[----:B------:R-:W-:-:S07]  /*bb90*/  FADD.FTZ R244, R244, R0 ;  /* 0x00000000f4f47221 */ /* 0x000fce0000010000 */
[----:B------:R-:W-:Y:S01]  /*bba0*/  HMMA.16816.F32 R108, R124, R114, R108 ;  /* 0x000000727c6c723c */ /* 0x000fe2000000186c */
[----:B------:R-:W-:-:S07]  /*bbb0*/  FADD.FTZ R235, R251, R3 ;  /* 0x00000003fbeb7221 */ /* 0x000fce0000010000 */
[----:B------:R-:W-:Y:S01]  /*bbc0*/  HMMA.16816.F32 R120, R124, R4, R120 ;  /* 0x000000047c78723c */ /* 0x000fe20000001878 */
[----:B---3--:R-:W-:Y:S02]  /*bbd0*/  IMAD.MOV.U32 R134, RZ, RZ, R215 ;  /* 0x000000ffff867224 */ /* 0x008fe400078e00d7 */
[----:B------:R-:W-:-:S05]  /*bbe0*/  IMAD.MOV.U32 R135, RZ, RZ, R214 ;  /* 0x000000ffff877224 */ /* 0x000fca00078e00d6 */
[----:B------:R-:W-:Y:S01]  /*bbf0*/  HMMA.16816.F32 R124, R124, R6, R116 ;  /* 0x000000067c7c723c */ /* 0x000fe20000001874 */
[----:B----4-:R-:W-:Y:S02]  /*bc00*/  IMAD.MOV.U32 R132, RZ, RZ, R213 ;  /* 0x000000ffff847224 */ /* 0x010fe400078e00d5 */
[----:B------:R-:W-:-:S05]  /*bc10*/  IMAD.MOV.U32 R133, RZ, RZ, R232 ;  /* 0x000000ffff857224 */ /* 0x000fca00078e00e8 */
        /* <DEDUP_REMOVED lines=67> */
[----:B------:R2:W-:Y:S04]  /*c050*/  @!P2 LDGSTS.E.BYPASS.LTC128B.128 [R212+0xb800], [R4.64+0x80] ;  /* 0x0b80008004d4afae */ /* 0x0005e8000b901d5c */
[----:B------:R-:W-:Y:S04]  /*c060*/  LDSM.16.M88.4 R132, [R200+0x8000] ;  /* 0x00800000c884783b */ /* 0x000fe80000000200 */
[----:B------:R-:W-:Y:S04]  /*c070*/  LDSM.16.M88.4 R20, [R200+0x8800] ;  /* 0x00880000c814783b */ /* 0x000fe80000000200 */
[----:B------:R-:W-:Y:S04]  /*c080*/  LDSM.16.M88.4 R176, [R211] ;  /* 0x00000000d3b0783b */ /* 0x000fe80000000200 */
[----:B------:R-:W3:Y:S04]  /*c090*/  LDSM.16.M88.4 R12, [R202] ;  /* 0x00000000ca0c783b */ /* 0x000ee80000000200 */
[----:B-1----:R-:W1:Y:S04]  /*c0a0*/  LDSM.16.M88.4 R8, [R202+0x2000] ;  /* 0x00200000ca08783b */ /* 0x002e680000000200 */
[----:B------:R-:W-:Y:S04]  /*c0b0*/  LDSM.16.M88.4 R180, [R211+0x800] ;  /* 0x00080000d3b4783b */ /* 0x000fe80000000200 */
[----:B--2---:R-:W2:Y:S04]  /*c0c0*/  LDSM.16.M88.4 R4, [R204+0x2000] ;  /* 0x00200000cc04783b */ /* 0x004ea80000000200 */
[----:B------:R-:W4:Y:S04]  /*c0d0*/  LDSM.16.M88.4 R16, [R204] ;  /* 0x00000000cc10783b */ /* 0x000f280000000200 */
[----:B------:R-:W0:Y:S01]  /*c0e0*/  LDGDEPBAR ;  /* 0x00000000000079af */ /* 0x000e220000000000 */
[----:B---3--:R-:W-:Y:S08]  /*c0f0*/  HMMA.16816.F32 R192, R12, R132, RZ ;  /* 0x000000840cc0723c */ /* 0x008ff000000018ff */
[C---:B-1----:R-:W-:Y:S08]  /*c100*/  HMMA.16816.F32 R184, R8.reuse, R134, RZ ;  /* 0x0000008608b8723c */ /* 0x042ff000000018ff */
[C---:B------:R-:W-:Y:S08]  /*c110*/  HMMA.16816.F32 R188, R8.reuse, R132, RZ ;  /* 0x0000008408bc723c */ /* 0x040ff000000018ff */
[C---:B------:R-:W-:Y:S08]  /*c120*/  HMMA.16816.F32 R172, R8.reuse, R20, RZ ;  /* 0x0000001408ac723c */ /* 0x040ff000000018ff */
[----:B------:R-:W-:Y:S08]  /*c130*/  HMMA.16816.F32 R8, R8, R22, RZ ;  /* 0x000000160808723c */ /* 0x000ff000000018ff */
[----:B--2---:R-:W-:Y:S08]  /*c140*/  HMMA.16816.F32 R196, R4, R178, R184 ;  /* 0x000000b204c4723c */ /* 0x004ff000000018b8 */
[C---:B------:R-:W-:Y:S08]  /*c150*/  HMMA.16816.F32 R184, R12.reuse, R134, RZ ;  /* 0x000000860cb8723c */ /* 0x040ff000000018ff */
[----:B------:R-:W-:Y:S08]  /*c160*/  HMMA.16816.F32 R132, R12, R20, RZ ;  /* 0x000000140c84723c */ /* 0x000ff000000018ff */
[C---:B------:R-:W-:Y:S08]  /*c170*/  HMMA.16816.F32 R228, R4.reuse, R176, R188 ;  /* 0x000000b004e4723c */ /* 0x040ff000000018bc */
[C---:B------:R-:W-:Y:S01]  /*c180*/  HMMA.16816.F32 R220, R4.reuse, R180, R172 ;  /* 0x000000b404dc723c */ /* 0x040fe200000018ac */
[----:B------:R-:W-:Y:S07]  /*c190*/  LDSM.16.M88.4 R172, [R209+0x8800] ;  /* 0x00880000d1ac783b */ /* 0x000fee0000000200 */
[----:B------:R-:W-:Y:S01]  /*c1a0*/  HMMA.16816.F32 R224, R4, R182, R8 ;  /* 0x000000b604e0723c */ /* 0x000fe20000001808 */
[----:B------:R-:W1:Y:S04]  /*c1b0*/  LDSM.16.M88.4 R4, [R210+0x2000] ;  /* 0x00200000d204783b */ /* 0x000e680000000200 */
[----:B------:R-:W-:Y:S03]  /*c1c0*/  LDSM.16.M88.4 R8, [R210] ;  /* 0x00000000d208783b */ /* 0x000fe60000000200 */
[----:B------:R-:W-:Y:S01]  /*c1d0*/  HMMA.16816.F32 R12, R12, R22, RZ ;  /* 0x000000160c0c723c */ /* 0x000fe200000018ff */
[----:B------:R-:W2:Y:S07]  /*c1e0*/  LDSM.16.M88.4 R20, [R209+0x8000] ;  /* 0x00800000d114783b */ /* 0x000eae0000000200 */
[C---:B----4-:R-:W-:Y:S08]  /*c1f0*/  HMMA.16816.F32 R192, R16.reuse, R176, R192 ;  /* 0x000000b010c0723c */ /* 0x050ff000000018c0 */
[C---:B------:R-:W-:Y:S01]  /*c200*/  HMMA.16816.F32 R248, R16.reuse, R180, R132 ;  /* 0x000000b410f8723c */ /* 0x040fe20000001884 */
[----:B------:R-:W-:Y:S07]  /*c210*/  LDSM.16.M88.4 R132, [R207] ;  /* 0x00000000cf84783b */ /* 0x000fee0000000200 */
[C---:B------:R-:W-:Y:S01]  /*c220*/  HMMA.16816.F32 R216, R16.reuse, R178, R184 ;  /* 0x000000b210d8723c */ /* 0x040fe200000018b8 */
[----:B------:R-:W-:Y:S07]  /*c230*/  LDSM.16.M88.4 R176, [R207+0x800] ;  /* 0x00080000cfb0783b */ /* 0x000fee0000000200 */
[----:B------:R-:W-:Y:S01]  /*c240*/  HMMA.16816.F32 R188, R16, R182, R12 ;  /* 0x000000b610bc723c */ /* 0x000fe2000000180c */
[----:B------:R-:W3:Y:S07]  /*c250*/  LDSM.16.M88.4 R12, [R208] ;  /* 0x00000000d00c783b */ /* 0x000eee0000000200 */
[C---:B-1----:R-:W-:Y:S08]  /*c260*/  HMMA.16816.F32 R220, R4.reuse, R172, R220 ;  /* 0x000000ac04dc723c */ /* 0x042ff000000018dc */
[C---:B--2---:R-:W-:Y:S08]  /*c270*/  HMMA.16816.F32 R184, R4.reuse, R20, R228 ;  /* 0x0000001404b8723c */ /* 0x044ff000000018e4 */
[C---:B------:R-:W-:Y:S08]  /*c280*/  HMMA.16816.F32 R196, R4.reuse, R22, R196 ;  /* 0x0000001604c4723c */ /* 0x040ff000000018c4 */
[----:B------:R-:W-:Y:S01]  /*c290*/  HMMA.16816.F32 R180, R4, R174, R224 ;  /* 0x000000ae04b4723c */ /* 0x000fe200000018e0 */
[----:B------:R-:W1:Y:S07]  /*c2a0*/  LDSM.16.M88.4 R4, [R208+0x2000] ;  /* 0x00200000d004783b */ /* 0x000e6e0000000200 */
[C---:B------:R-:W-:Y:S08]  /*c2b0*/  HMMA.16816.F32 R16, R8.reuse, R20, R192 ;  /* 0x000000140810723c */ /* 0x040ff000000018c0 */
[C---:B------:R-:W-:Y:S01]  /*c2c0*/  HMMA.16816.F32 R228, R8.reuse, R22, R216 ;  /* 0x0000001608e4723c */ /* 0x040fe200000018d8 */
[----:B------:R-:W-:Y:S07]  /*c2d0*/  LDSM.16.M88.4 R20, [R200+0x9800] ;  /* 0x00980000c814783b */ /* 0x000fee0000000200 */
[C---:B------:R-:W-:Y:S08]  /*c2e0*/  HMMA.16816.F32 R224, R8.reuse, R172, R248 ;  /* 0x000000ac08e0723c */ /* 0x040ff000000018f8 */
[----:B------:R-:W-:Y:S01]  /*c2f0*/  HMMA.16816.F32 R188, R8, R174, R188 ;  /* 0x000000ae08bc723c */ /* 0x000fe200000018bc */
[----:B------:R-:W-:Y:S07]  /*c300*/  LDSM.16.M88.4 R8, [R202+0x4000] ;  /* 0x00400000ca08783b */ /* 0x000fee0000000200 */
[-C--:B---3--:R-:W-:Y:S01]  /*c310*/  HMMA.16816.F32 R172, R12, R132.reuse, R16 ;  /* 0x000000840cac723c */ /* 0x088fe20000001810 */
[----:B------:R-:W2:Y:S07]  /*c320*/  LDSM.16.M88.4 R16, [R200+0x9000] ;  /* 0x00900000c810783b */ /* 0x000eae0000000200 */
[C---:B-1----:R-:W-:Y:S08]  /*c330*/  HMMA.16816.F32 R184, R4.reuse, R132, R184 ;  /* 0x0000008404b8723c */ /* 0x042ff000000018b8 */
[C---:B------:R-:W-:Y:S08]  /*c340*/  HMMA.16816.F32 R192, R4.reuse, R134, R196 ;  /* 0x0000008604c0723c */ /* 0x040ff000000018c4 */
[C---:B------:R-:W-:Y:S08]  /*c350*/  HMMA.16816.F32 R216, R4.reuse, R176, R220 ;  /* 0x000000b004d8723c */ /* 0x040ff000000018dc */
[-C--:B------:R-:W-:Y:S01]  /*c360*/  HMMA.16816.F32 R180, R4, R178.reuse, R180 ;  /* 0x000000b204b4723c */ /* 0x080fe200000018b4 */
[----:B------:R-:W1:Y:S07]  /*c370*/  LDSM.16.M88.4 R4, [R202+0x6000] ;  /* 0x00600000ca04783b */ /* 0x000e6e0000000200 */
[C---:B------:R-:W-:Y:S08]  /*c380*/  HMMA.16816.F32 R196, R12.reuse, R178, R188 ;  /* 0x000000b20cc4723c */ /* 0x040ff000000018bc */
[C---:B------:R-:W-:Y:S01]  /*c390*/  HMMA.16816.F32 R228, R12.reuse, R134, R228 ;  /* 0x000000860ce4723c */ /* 0x040fe200000018e4 */
[----:B------:R-:W-:Y:S07]  /*c3a0*/  LDSM.16.M88.4 R132, [R211+0x1000] ;  /* 0x00100000d384783b */ /* 0x000fee0000000200 */
[----:B------:R-:W-:Y:S01]  /*c3b0*/  HMMA.16816.F32 R220, R12, R176, R224 ;  /* 0x000000b00cdc723c */ /* 0x000fe200000018e0 */
[----:B------:R-:W-:Y:S04]  /*c3c0*/  LDSM.16.M88.4 R176, [R211+0x1800] ;  /* 0x00180000d3b0783b */ /* 0x000fe80000000200 */
[----:B------:R-:W3:Y:S03]  /*c3d0*/  LDSM.16.M88.4 R12, [R204+0x4000] ;  /* 0x00400000cc0c783b */ /* 0x000ee60000000200 */
[C---:B--2---:R-:W-:Y:S08]  /*c3e0*/  HMMA.16816.F32 R172, R8.reuse, R16, R172 ;  /* 0x0000001008ac723c */ /* 0x044ff000000018ac */
        /* <DEDUP_REMOVED lines=8> */
[----:B------:R-:W-:Y:S01]  /*c470*/  HMMA.16816.F32 R224, R8, R18, R228 ;  /* 0x0000001208e0723c */ /* 0x000fe200000018e4 */
[----:B------:R-:W2:Y:S07]  /*c480*/  LDSM.16.M88.4 R8, [R210+0x4000] ;  /* 0x00400000d208783b */ /* 0x000eae0000000200 */
[C---:B---3--:R-:W-:Y:S01]  /*c490*/  HMMA.16816.F32 R16, R12.reuse, R132, R172 ;  /* 0x000000840c10723c */ /* 0x048fe200000018ac */
[----:B------:R-:W3:Y:S07]  /*c4a0*/  LDSM.16.M88.4 R172, [R209+0x9800] ;  /* 0x00980000d1ac783b */ /* 0x000eee0000000200 */
        /* <DEDUP_REMOVED lines=9> */
[----:B------:R-:W-:Y:S07]  /*c540*/  LDSM.16.M88.4 R12, [R208+0x4000] ;  /* 0x00400000d00c783b */ /* 0x000fee0000000200 */
[C---:B--2---:R-:W-:Y:S01]  /*c550*/  HMMA.16816.F32 R176, R8.reuse, R20, R16 ;  /* 0x0000001408b0723c */ /* 0x044fe20000001810 */
[----:B------:R-:W-:Y:S11]  /*c560*/  LDSM.16.M88.4 R16, [R207+0x1000] ;  /* 0x00100000cf10783b */ /* 0x000ff60000000200 */
[----:B------:R-:W-:Y:S04]  /*c570*/  @!UPT UIADD3 URZ, URZ, URZ, URZ ;  /* 0x0000003f3f3ff290 */ /* 0x000fe8000fffe03f */
[----:B---3--:R-:W-:Y:S08]  /*c580*/  HMMA.16816.F32 R216, R8, R174, R216 ;  /* 0x000000ae08d8723c */ /* 0x008ff000000018d8 */
[C---:B-1----:R-:W-:Y:S08]  /*c590*/  HMMA.16816.F32 R196, R4.reuse, R20, R192 ;  /* 0x0000001404c4723c */ /* 0x042ff000000018c0 */
[C---:B------:R-:W-:Y:S08]  /*c5a0*/  HMMA.16816.F32 R192, R4.reuse, R22, R188 ;  /* 0x0000001604c0723c */ /* 0x040ff000000018bc */
[C---:B------:R-:W-:Y:S08]  /*c5b0*/  HMMA.16816.F32 R188, R4.reuse, R172, R184 ;  /* 0x000000ac04bc723c */ /* 0x040ff000000018b8 */
[----:B------:R-:W-:Y:S01]  /*c5c0*/  HMMA.16816.F32 R184, R4, R174, R180 ;  /* 0x000000ae04b8723c */ /* 0x000fe200000018b4 */
[----:B------:R-:W1:Y:S01]  /*c5d0*/  LDSM.16.M88.4 R4, [R208+0x6000] ;  /* 0x00600000d004783b */ /* 0x000e620000000200 */
[----:B------:R-:W-:-:S06]  /*c5e0*/  DEPBAR.LE SB0, 0x0 ;  /* 0x000080000000791a */ /* 0x000fcc0000000000 */
[C---:B------:R-:W-:Y:S08]  /*c5f0*/  HMMA.16816.F32 R20, R8.reuse, R22, R224 ;  /* 0x000000160814723c */ /* 0x040ff000000018e0 */
[----:B------:R-:W-:Y:S08]  /*c600*/  HMMA.16816.F32 R180, R8, R172, R220 ;  /* 0x000000ac08b4723c */ /* 0x000ff000000018dc */
[C---:B-1----:R-:W-:Y:S08]  /*c610*/  HMMA.16816.F32 R172, R4.reuse, R18, R192 ;  /* 0x0000001204ac723c */ /* 0x042ff000000018c0 */
[-C--:B------:R-:W-:Y:S08]  /*c620*/  HMMA.16816.F32 R196, R4, R16.reuse, R196 ;  /* 0x0000001004c4723c */ /* 0x080ff000000018c4 */
[----:B------:R-:W-:Y:S08]  /*c630*/  HMMA.16816.F32 R192, R12, R16, R176 ;  /* 0x000000100cc0723c */ /* 0x000ff000000018b0 */
[C---:B------:R-:W-:Y:S08]  /*c640*/  HMMA.16816.F32 R220, R4.reuse, R132, R188 ;  /* 0x0000008404dc723c */ /* 0x040ff000000018bc */
[----:B------:R-:W-:Y:S01]  /*c650*/  HMMA.16816.F32 R224, R4, R134, R184 ;  /* 0x0000008604e0723c */ /* 0x000fe200000018b8 */
[----:B------:R-:W1:Y:S07]  /*c660*/  I2F R4, R2 ;  /* 0x0000000200047306 */ /* 0x000e6e0000201400 */
[C---:B------:R-:W-:Y:S01]  /*c670*/  HMMA.16816.F32 R16, R12.reuse, R18, R20 ;  /* 0x000000120c10723c */ /* 0x040fe20000001814 */
[----:B------:R-:W2:Y:S07]  /*c680*/  I2F R6, R3 ;  /* 0x0000000300067306 */ /* 0x000eae0000201400 */
[----:B------:R-:W-:Y:S01]  /*c690*/  HMMA.16816.F32 R188, R12, R132, R180 ;  /* 0x000000840cbc723c */ /* 0x000fe200000018b4 */
[----:B-1----:R-:W-:Y:S01]  /*c6a0*/  FFMA.FTZ R8, R4, UR26, R197 ;  /* 0x0000001a04087c23 */ /* 0x002fe200080100c5 */
[----:B------:R-:W-:Y:S01]  /*c6b0*/  IADD3 R2, R0, 0x9, RZ ;  /* 0x0000000900027810 */ /* 0x000fe20007ffe0ff */
[----:B------:R-:W-:-:S02]  /*c6c0*/  FFMA.FTZ R7, R4, UR26, R193 ;  /* 0x0000001a04077c23 */ /* 0x000fc400080100c1 */
[----:B------:R-:W-:Y:S01]  /*c6d0*/  FFMA.FTZ R5, R4, UR26, R195 ;  /* 0x0000001a04057c23 */ /* 0x000fe200080100c3 */
[----:B------:R-:W-:Y:S01]  /*c6e0*/  FSEL R184, R8, -INF , !P0 ;  /* 0xff80000008b87808 */ /* 0x000fe20004000000 */
[----:B------:R-:W-:Y:S01]  /*c6f0*/  FFMA.FTZ R9, R4, UR26, R199 ;  /* 0x0000001a04097c23 */ /* 0x000fe200080100c7 */
[----:B------:R-:W-:Y:S01]  /*c700*/  FSEL R186, R7, -INF , !P4 ;  /* 0xff80000007ba7808 */ /* 0x000fe20006000000 */
[C---:B--2---:R-:W-:Y:S01]  /*c710*/  FFMA.FTZ R8, R6.reuse, UR26, R172 ;  /* 0x0000001a06087c23 */ /* 0x044fe200080100ac */
[----:B------:R-:W-:Y:S01]  /*c720*/  FSEL R178, R5, -INF , !P1 ;  /* 0xff80000005b27808 */ /* 0x000fe20004800000 */
[----:B------:R-:W-:Y:S01]  /*c730*/  HMMA.16816.F32 R132, R12, R134, R216 ;  /* 0x000000860c84723c */ /* 0x000fe200000018d8 */
[----:B------:R-:W-:Y:S01]  /*c740*/  BAR.SYNC.DEFER_BLOCKING 0x0 ;  /* 0x0000000000007b1d */ /* 0x000fe20000010000 */
[C---:B------:R-:W-:Y:S02]  /*c750*/  ISETP.GE.AND P4, PT, R3.reuse, R137, PT ;  /* 0x000000890300720c */ /* 0x040fe40003f86270 */
[C---:B------:R-:W-:Y:S01]  /*c760*/  ISETP.GE.AND P1, PT, R3.reuse, R139, PT ;  /* 0x0000008b0300720c */ /* 0x040fe20003f26270 */
[C---:B------:R-:W-:Y:S01]  /*c770*/  FFMA.FTZ R7, R6.reuse, UR26, R18 ;  /* 0x0000001a06077c23 */ /* 0x040fe20008010012 */
[----:B------:R-:W-:Y:S01]  /*c780*/  ISETP.GE.AND P0, PT, R3, R138, PT ;  /* 0x0000008a0300720c */ /* 0x000fe20003f06270 */
[----:B------:R-:W1:Y:S01]  /*c790*/  I2F R5, R2 ;  /* 0x0000000200057306 */ /* 0x000e620000201400 */
[----:B------:R-:W-:Y:S01]  /*c7a0*/  FFMA.FTZ R3, R6, UR26, R16 ;  /* 0x0000001a06037c23 */ /* 0x000fe20008010010 */
[----:B------:R-:W-:-:S02]  /*c7b0*/  IADD3 R4, R0, 0x10, RZ ;  /* 0x0000001000047810 */ /* 0x000fc40007ffe0ff */
[----:B------:R-:W-:Y:S02]  /*c7c0*/  FSEL R181, R9, -INF , !P6 ;  /* 0xff80000009b57808 */ /* 0x000fe40007000000 */
[----:B------:R-:W-:Y:S02]  /*c7d0*/  FSEL R185, R3, -INF , !P5 ;  /* 0xff80000003b97808 */ /* 0x000fe40006800000 */
[----:B------:R-:W-:Y:S02]  /*c7e0*/  FSEL R177, R7, -INF , !P4 ;  /* 0xff80000007b17808 */ /* 0x000fe40006000000 */
[----:B------:R-:W-:Y:S02]  /*c7f0*/  FSEL R182, R8, -INF , !P1 ;  /* 0xff80000008b67808 */ /* 0x000fe40004800000 */
[C---:B------:R-:W-:Y:S02]  /*c800*/  ISETP.GE.AND P6, PT, R2.reuse, R136, PT ;  /* 0x000000880200720c */ /* 0x040fe40003fc6270 */
[----:B------:R-:W-:-:S02]  /*c810*/  ISETP.GE.AND P5, PT, R2, R137, PT ;  /* 0x000000890200720c */ /* 0x000fc40003fa6270 */
[C---:B------:R-:W-:Y:S01]  /*c820*/  ISETP.GE.AND P4, PT, R2.reuse, R139, PT ;  /* 0x0000008b0200720c */ /* 0x040fe20003f86270 */
[C---:B-1----:R-:W-:Y:S01]  /*c830*/  FFMA.FTZ R7, R5.reuse, UR26, R17 ;  /* 0x0000001a05077c23 */ /* 0x042fe20008010011 */
[----:B------:R-:W-:Y:S01]  /*c840*/  ISETP.GE.AND P1, PT, R2, R138, PT ;  /* 0x0000008a0200720c */ /* 0x000fe20003f26270 */
[----:B------:R-:W-:Y:S01]  /*c850*/  FFMA.FTZ R2, R6, UR26, R174 ;  /* 0x0000001a06027c23 */ /* 0x000fe200080100ae */
[----:B------:R-:W-:Y:S01]  /*c860*/  IADD3 R3, R0, 0x11, RZ ;  /* 0x0000001100037810 */ /* 0x000fe20007ffe0ff */
[----:B------:R-:W1:Y:S01]  /*c870*/  I2F R6, R4 ;  /* 0x0000000400067306 */ /* 0x000e620000201400 */
[----:B------:R-:W-:Y:S01]  /*c880*/  FFMA.FTZ R8, R5, UR26, R19 ;  /* 0x0000001a05087c23 */ /* 0x000fe20008010013 */
[----:B------:R-:W-:Y:S02]  /*c890*/  FSEL R183, R7, -INF , !P6 ;  /* 0xff80000007b77808 */ /* 0x000fe40007000000 */
[----:B------:R-:W-:Y:S01]  /*c8a0*/  FSEL R180, R2, -INF , !P0 ;  /* 0xff80000002b47808 */ /* 0x000fe20004000000 */
[C---:B------:R-:W-:Y:S01]  /*c8b0*/  FFMA.FTZ R2, R5.reuse, UR26, R173 ;  /* 0x0000001a05027c23 */ /* 0x040fe200080100ad */
[----:B------:R-:W-:Y:S01]  /*c8c0*/  FSEL R176, R8, -INF , !P5 ;  /* 0xff80000008b07808 */ /* 0x000fe20006800000 */
[----:B------:R-:W-:Y:S01]  /*c8d0*/  FFMA.FTZ R8, R5, UR26, R175 ;  /* 0x0000001a05087c23 */ /* 0x000fe200080100af */
        /* <DEDUP_REMOVED lines=16> */
[C---:B------:R-:W-:Y:S02]  /*c9e0*/  ISETP.GE.AND P1, PT, R3.reuse, R136, PT ;  /* 0x000000880300720c */ /* 0x040fe40003f26270 */
[C---:B------:R-:W-:Y:S02]  /*c9f0*/  ISETP.GE.AND P0, PT, R3.reuse, R137, PT ;  /* 0x000000890300720c */ /* 0x040fe40003f06270 */
[C---:B------:R-:W-:Y:S01]  /*ca00*/  ISETP.GE.AND P6, PT, R3.reuse, R139, PT ;  /* 0x0000008b0300720c */ /* 0x040fe20003fc6270 */
[C---:B-1----:R-:W-:Y:S01]  /*ca10*/  FFMA.FTZ R7, R4.reuse, UR26, R189 ;  /* 0x0000001a04077c23 */ /* 0x042fe200080100bd */
[----:B------:R-:W-:Y:S01]  /*ca20*/  ISETP.GE.AND P5, PT, R3, R138, PT ;  /* 0x0000008a0300720c */ /* 0x000fe20003fa6270 */
[C---:B------:R-:W-:Y:S01]  /*ca30*/  FFMA.FTZ R8, R4.reuse, UR26, R191 ;  /* 0x0000001a04087c23 */ /* 0x040fe200080100bf */
[----:B------:R-:W1:Y:S01]  /*ca40*/  I2F R3, R0 ;  /* 0x0000000000037306 */ /* 0x000e620000201400 */
[----:B------:R-:W-:Y:S01]  /*ca50*/  FFMA.FTZ R9, R4, UR26, R221 ;  /* 0x0000001a04097c23 */ /* 0x000fe200080100dd */
[----:B------:R-:W-:Y:S01]  /*ca60*/  FSEL R29, R6, -INF , !P4 ;  /* 0xff800000061d7808 */ /* 0x000fe20006000000 */
[----:B------:R-:W-:Y:S01]  /*ca70*/  FFMA.FTZ R10, R4, UR26, R223 ;  /* 0x0000001a040a7c23 */ /* 0x000fe200080100df */
[----:B------:R-:W-:Y:S01]  /*ca80*/  FSEL R172, R7, -INF , !P1 ;  /* 0xff80000007ac7808 */ /* 0x000fe20004800000 */
[C---:B--2---:R-:W-:Y:S01]  /*ca90*/  FFMA.FTZ R4, R5.reuse, UR26, R134 ;  /* 0x0000001a05047c23 */ /* 0x044fe20008010086 */
[----:B------:R-:W-:Y:S01]  /*caa0*/  FSEL R19, R8, -INF , !P0 ;  /* 0xff80000008137808 */ /* 0x000fe20004000000 */
[----:B------:R-:W-:Y:S01]  /*cab0*/  FFMA.FTZ R6, R5, UR26, R224 ;  /* 0x0000001a05067c23 */ /* 0x000fe200080100e0 */
        /* <DEDUP_REMOVED lines=86> */
.L_x_1264:
[----:B------:R-:W-:Y:S05]  /*d020*/  BSYNC B0 ;  /* 0x0000000000007941 */ /* 0x000fea0003800000 */
.L_x_1263:
[----:B------:R-:W0:Y:S02]  /*d030*/  LDGDEPBAR ;  /* 0x00000000000079af */ /* 0x000e240000000000 */
.L_x_1262:
[----:B------:R-:W2:Y:S04]  /*d040*/  LDL.64 R226, [R1+0xf8] ;  /* 0x0000f80001e27983 */ /* 0x000ea80000100a00 */
[----:B------:R-:W3:Y:S01]  /*d050*/  LDL.64 R224, [R1+0x10] ;  /* 0x0000100001e07983 */ /* 0x000ee20000100a00 */
        /* <DEDUP_REMOVED lines=14> */
[----:B------:R-:W-:Y:S01]  /*d140*/  FMNMX.FTZ R3, R214, R15, !PT ;  /* 0x0000000fd6037209 */ /* 0x000fe20007810000 */
[----:B------:R-:W1:Y:S03]  /*d150*/  SHFL.BFLY PT, R134, R0, 0x2, 0x1f ;  /* 0x0c401f0000867f89 */ /* 0x000e6600000e0000 */
        /* <DEDUP_REMOVED lines=15> */
[----:B------:R-:W4:Y:S01]  /*d250*/  SHFL.BFLY PT, R10, R2, 0x2, 0x1f ;  /* 0x0c401f00020a7f89 */ /* 0x000f2200000e0000 */
[----:B-1----:R-:W-:Y:S02]  /*d260*/  FMNMX.FTZ R134, R134, R0, !PT ;  /* 0x0000000086867209 */ /* 0x002fe40007810000 */
[----:B------:R-:W-:Y:S02]  /*d270*/  FMNMX.FTZ R0, R16, R3, !PT ;  /* 0x0000000310007209 */ /* 0x000fe40007810000 */
[----:B------:R-:W-:-:S05]  /*d280*/  FMNMX.FTZ R3, R20, R4, !PT ;  /* 0x0000000414037209 */ /* 0x000fca0007810000 */
[----:B------:R-:W1:Y:S04]  /*d290*/  SHFL.BFLY PT, R9, R3, 0x2, 0x1f ;  /* 0x0c401f0003097f89 */ /* 0x000e6800000e0000 */
[----:B------:R-:W1:Y:S04]  /*d2a0*/  SHFL.BFLY PT, R133, R0, 0x2, 0x1f ;  /* 0x0c401f0000857f89 */ /* 0x000e6800000e0000 */
[----:B------:R-:W1:Y:S01]  /*d2b0*/  SHFL.BFLY PT, R4, R134, 0x1, 0x1f ;  /* 0x0c201f0086047f89 */ /* 0x000e6200000e0000 */
[----:B----4-:R-:W-:-:S05]  /*d2c0*/  FMNMX.FTZ R2, R10, R2, !PT ;  /* 0x000000020a027209 */ /* 0x010fca0007810000 */
[----:B------:R-:W4:Y:S01]  /*d2d0*/  SHFL.BFLY PT, R132, R2, 0x1, 0x1f ;  /* 0x0c201f0002847f89 */ /* 0x000f2200000e0000 */
[----:B-1----:R-:W-:-:S05]  /*d2e0*/  FMNMX.FTZ R3, R3, R9, !PT ;  /* 0x0000000903037209 */ /* 0x002fca0007810000 */
[----:B------:R-:W1:Y:S01]  /*d2f0*/  SHFL.BFLY PT, R135, R3, 0x1, 0x1f ;  /* 0x0c201f0003877f89 */ /* 0x000e6200000e0000 */
[----:B------:R-:W-:Y:S02]  /*d300*/  FMNMX.FTZ R133, R133, R0, !PT ;  /* 0x0000000085857209 */ /* 0x000fe40007810000 */
[----:B------:R-:W-:-:S03]  /*d310*/  FMNMX.FTZ R134, R134, R4, !PT ;  /* 0x0000000486867209 */ /* 0x000fc60007810000 */
[----:B------:R-:W1:Y:S01]  /*d320*/  SHFL.BFLY PT, R4, R133, 0x1, 0x1f ;  /* 0x0c201f0085047f89 */ /* 0x000e6200000e0000 */
[----:B----4-:R-:W-:-:S04]  /*d330*/  FMNMX.FTZ R132, R2, R132, !PT ;  /* 0x0000008402847209 */ /* 0x010fc80007810000 */
[C---:B------:R-:W-:Y:S01]  /*d340*/  FSETP.NEU.FTZ.AND P5, PT, R132.reuse, -INF , PT ;  /* 0xff8000008400780b */ /* 0x040fe20003fbd000 */
[----:B------:R-:W-:Y:S01]  /*d350*/  FMUL.FTZ R2, R132, c[0x0][0x23c] ;  /* 0x00008f0084027a20 */ /* 0x000fe20000410000 */
[C---:B------:R-:W-:Y:S01]  /*d360*/  FSETP.NEU.FTZ.AND P1, PT, R134.reuse, -INF , PT ;  /* 0xff8000008600780b */ /* 0x040fe20003f3d000 */
[----:B------:R-:W-:Y:S01]  /*d370*/  FMUL.FTZ R0, R134, c[0x0][0x23c] ;  /* 0x00008f0086007a20 */ /* 0x000fe20000410000 */
[----:B-1----:R-:W-:Y:S02]  /*d380*/  FMNMX.FTZ R135, R3, R135, !PT ;  /* 0x0000008703877209 */ /* 0x002fe40007810000 */
[----:B------:R-:W-:Y:S02]  /*d390*/  FSEL R3, R132, RZ, P5 ;  /* 0x000000ff84037208 */ /* 0x000fe40002800000 */
[----:B------:R-:W-:Y:S02]  /*d3a0*/  FSEL R2, R2, RZ, P5 ;  /* 0x000000ff02027208 */ /* 0x000fe40002800000 */
[----:B------:R-:W-:Y:S01]  /*d3b0*/  FSEL R0, R0, RZ, P1 ;  /* 0x000000ff00007208 */ /* 0x000fe20000800000 */
[----:B------:R-:W-:Y:S01]  /*d3c0*/  FADD.FTZ R3, R213, -R3 ;  /* 0x80000003d5037221 */ /* 0x000fe20000010000 */
[----:B------:R-:W-:Y:S01]  /*d3d0*/  FMNMX.FTZ R133, R133, R4, !PT ;  /* 0x0000000485857209 */ /* 0x000fe20007810000 */
[----:B------:R-:W-:-:S02]  /*d3e0*/  FFMA.FTZ R12, R12, c[0x0][0x23c], -R2 ;  /* 0x00008f000c0c7a23 */ /* 0x000fc40000010802 */
[----:B------:R-:W-:Y:S02]  /*d3f0*/  FMUL.FTZ R3, R3, c[0x0][0x23c] ;  /* 0x00008f0003037a20 */ /* 0x000fe40000410000 */
[--C-:B------:R-:W-:Y:S02]  /*d400*/  FFMA.FTZ R187, R11, c[0x0][0x23c], -R0.reuse ;  /* 0x00008f000bbb7a23 */ /* 0x100fe40000010800 */
[--C-:B------:R-:W-:Y:S02]  /*d410*/  FFMA.FTZ R178, R178, c[0x0][0x23c], -R0.reuse ;  /* 0x00008f00b2b27a23 */ /* 0x100fe40000010800 */
[--C-:B------:R-:W-:Y:S02]  /*d420*/  FFMA.FTZ R177, R177, c[0x0][0x23c], -R0.reuse ;  /* 0x00008f00b1b17a23 */ /* 0x100fe40000010800 */
[--C-:B------:R-:W-:Y:S02]  /*d430*/  FFMA.FTZ R188, R176, c[0x0][0x23c], -R0.reuse ;  /* 0x00008f00b0bc7a23 */ /* 0x100fe40000010800 */
[----:B------:R-:W-:-:S02]  /*d440*/  FFMA.FTZ R190, R23, c[0x0][0x23c], -R0 ;  /* 0x00008f0017be7a23 */ /* 0x000fc40000010800 */
[--C-:B------:R-:W-:Y:S02]  /*d450*/  FFMA.FTZ R191, R19, c[0x0][0x23c], -R0.reuse ;  /* 0x00008f0013bf7a23 */ /* 0x100fe40000010800 */
[--C-:B------:R-:W-:Y:S02]  /*d460*/  FFMA.FTZ R194, R17, c[0x0][0x23c], -R0.reuse ;  /* 0x00008f0011c27a23 */ /* 0x100fe40000010800 */
[----:B------:R-:W-:Y:S01]  /*d470*/  FFMA.FTZ R195, R13, c[0x0][0x23c], -R0 ;  /* 0x00008f000dc37a23 */ /* 0x000fe20000010800 */
[C---:B------:R-:W-:Y:S01]  /*d480*/  FSETP.NEU.FTZ.AND P4, PT, R133.reuse, -INF , PT ;  /* 0xff8000008500780b */ /* 0x040fe20003f9d000 */
[----:B------:R-:W-:Y:S02]  /*d490*/  FMUL.FTZ R0, R133, c[0x0][0x23c] ;  /* 0x00008f0085007a20 */ /* 0x000fe40000410000 */
[--C-:B------:R-:W-:Y:S01]  /*d4a0*/  FFMA.FTZ R181, R181, c[0x0][0x23c], -R2.reuse ;  /* 0x00008f00b5b57a23 */ /* 0x100fe20000010802 */
[----:B------:R-:W-:Y:S01]  /*d4b0*/  MUFU.EX2 R12, R12 ;  /* 0x0000000c000c7308 */ /* 0x000fe20000000800 */
[----:B------:R-:W-:Y:S01]  /*d4c0*/  FFMA.FTZ R180, R180, c[0x0][0x23c], -R2 ;  /* 0x00008f00b4b47a23 */ /* 0x000fe20000010802 */
[----:B------:R-:W-:-:S06]  /*d4d0*/  FSEL R0, R0, RZ, P4 ;  /* 0x000000ff00007208 */ /* 0x000fcc0002000000 */
[----:B------:R-:W1:Y:S01]  /*d4e0*/  MUFU.EX2 R4, R3 ;  /* 0x0000000300047308 */ /* 0x000e620000000800 */
[--C-:B------:R-:W-:Y:S02]  /*d4f0*/  FFMA.FTZ R176, R14, c[0x0][0x23c], -R0.reuse ;  /* 0x00008f000eb07a23 */ /* 0x100fe40000010800 */
[----:B------:R-:W-:-:S05]  /*d500*/  FFMA.FTZ R192, R184, c[0x0][0x23c], -R0 ;  /* 0x00008f00b8c07a23 */ /* 0x000fca0000010800 */
[----:B------:R-:W4:Y:S01]  /*d510*/  MUFU.EX2 R181, R181 ;  /* 0x000000b500b57308 */ /* 0x000f220000000800 */
[--C-:B------:R-:W-:Y:S02]  /*d520*/  FFMA.FTZ R197, R182, c[0x0][0x23c], -R0.reuse ;  /* 0x00008f00b6c57a23 */ /* 0x100fe40000010800 */
[--C-:B------:R-:W-:Y:S02]  /*d530*/  FFMA.FTZ R198, R179, c[0x0][0x23c], -R0.reuse ;  /* 0x00008f00b3c67a23 */ /* 0x100fe40000010800 */
[--C-:B------:R-:W-:Y:S02]  /*d540*/  FFMA.FTZ R216, R173, c[0x0][0x23c], -R0.reuse ;  /* 0x00008f00add87a23 */ /* 0x100fe40000010800 */
[--C-:B------:R-:W-:Y:S01]  /*d550*/  FFMA.FTZ R217, R26, c[0x0][0x23c], -R0.reuse ;  /* 0x00008f001ad97a23 */ /* 0x100fe20000010800 */
[----:B------:R-:W1:Y:S01]  /*d560*/  MUFU.EX2 R180, R180 ;  /* 0x000000b400b47308 */ /* 0x000e620000000800 */
[--C-:B------:R-:W-:Y:S02]  /*d570*/  FFMA.FTZ R221, R22, c[0x0][0x23c], -R0.reuse ;  /* 0x00008f0016dd7a23 */ /* 0x100fe40000010800 */
[----:B------:R-:W-:-:S02]  /*d580*/  FFMA.FTZ R220, R16, c[0x0][0x23c], -R0 ;  /* 0x00008f0010dc7a23 */ /* 0x000fc40000010800 */
[--C-:B------:R-:W-:Y:S01]  /*d590*/  FFMA.FTZ R174, R174, c[0x0][0x23c], -R2.reuse ;  /* 0x00008f00aeae7a23 */ /* 0x100fe20000010802 */
[C---:B------:R-:W-:Y:S01]  /*d5a0*/  FSETP.NEU.FTZ.AND P5, PT, R135.reuse, -INF , PT ;  /* 0xff8000008700780b */ /* 0x040fe20003fbd000 */
[----:B------:R-:W-:Y:S02]  /*d5b0*/  FMUL.FTZ R0, R135, c[0x0][0x23c] ;  /* 0x00008f0087007a20 */ /* 0x000fe40000410000 */
[--C-:B------:R-:W-:Y:S02]  /*d5c0*/  FFMA.FTZ R199, R29, c[0x0][0x23c], -R2.reuse ;  /* 0x00008f001dc77a23 */ /* 0x100fe40000010802 */
[--C-:B------:R-:W-:Y:S02]  /*d5d0*/  FFMA.FTZ R213, R27, c[0x0][0x23c], -R2.reuse ;  /* 0x00008f001bd57a23 */ /* 0x100fe40000010802 */
[--C-:B------:R-:W-:Y:S02]  /*d5e0*/  FFMA.FTZ R218, R21, c[0x0][0x23c], -R2.reuse ;  /* 0x00008f0015da7a23 */ /* 0x100fe40000010802 */
[----:B------:R-:W-:-:S02]  /*d5f0*/  FFMA.FTZ R219, R18, c[0x0][0x23c], -R2 ;  /* 0x00008f0012db7a23 */ /* 0x000fc40000010802 */
[----:B------:R4:W4:Y:S01]  /*d600*/  MUFU.EX2 R2, R174 ;  /* 0x000000ae00027308 */ /* 0x0009220000000800 */
[----:B------:R-:W-:Y:S01]  /*d610*/  FSEL R0, R0, RZ, P5 ;  /* 0x000000ff00007208 */ /* 0x000fe20002800000 */
[----:B-1----:R-:W-:-:S04]  /*d620*/  FFMA.FTZ R244, R244, R4, R12 ;  /* 0x00000004f4f47223 */ /* 0x002fc8000001000c */
[--C-:B------:R-:W-:Y:S02]  /*d630*/  FFMA.FTZ R15, R15, c[0x0][0x23c], -R0.reuse ;  /* 0x00008f000f0f7a23 */ /* 0x100fe40000010800 */
[--C-:B------:R-:W-:Y:S02]  /*d640*/  FFMA.FTZ R9, R186, c[0x0][0x23c], -R0.reuse ;  /* 0x00008f00ba097a23 */ /* 0x100fe40000010800 */
[--C-:B------:R-:W-:Y:S02]  /*d650*/  FFMA.FTZ R17, R185, c[0x0][0x23c], -R0.reuse ;  /* 0x00008f00b9117a23 */ /* 0x100fe40000010800 */
[--C-:B------:R-:W-:Y:S02]  /*d660*/  FFMA.FTZ R173, R183, c[0x0][0x23c], -R0.reuse ;  /* 0x00008f00b7ad7a23 */ /* 0x100fe40000010800 */
[--C-:B------:R-:W-:Y:S02]  /*d670*/  FFMA.FTZ R175, R175, c[0x0][0x23c], -R0.reuse ;  /* 0x00008f00afaf7a23 */ /* 0x100fe40000010800 */
[----:B------:R-:W-:-:S02]  /*d680*/  FFMA.FTZ R172, R172, c[0x0][0x23c], -R0 ;  /* 0x00008f00acac7a23 */ /* 0x000fc40000010800 */
[--C-:B----4-:R-:W-:Y:S02]  /*d690*/  FFMA.FTZ R174, R28, c[0x0][0x23c], -R0.reuse ;  /* 0x00008f001cae7a23 */ /* 0x110fe40000010800 */
[----:B------:R-:W-:Y:S02]  /*d6a0*/  FFMA.FTZ R179, R20, c[0x0][0x23c], -R0 ;  /* 0x00008f0014b37a23 */ /* 0x000fe40000010800 */
[----:B------:R-:W-:Y:S01]  /*d6b0*/  FADD.FTZ R0, R181, R244 ;  /* 0x000000f4b5007221 */ /* 0x000fe20000010000 */
[----:B------:R-:W-:-:S03]  /*d6c0*/  ULOP3.LUT UR4, UR31, UR33, URZ, 0x3c, !UPT ;  /* 0x000000211f047292 */ /* 0x000fc6000f8e3c3f */
[----:B------:R-:W-:-:S04]  /*d6d0*/  FADD.FTZ R0, R180, R0 ;  /* 0x00000000b4007221 */ /* 0x000fc80000010000 */
[----:B------:R-:W-:Y:S01]  /*d6e0*/  FADD.FTZ R233, R2, R0 ;  /* 0x0000000002e97221 */ /* 0x000fe20000010000 */
[----:B------:R-:W-:-:S05]  /*d6f0*/  LOP3.LUT R0, R247, UR4, RZ, 0x3c, !PT ;  /* 0x00000004f7007c12 */ /* 0x000fca000f8e3cff */
[----:B------:R-:W-:-:S05]  /*d700*/  IMAD.WIDE.U32 R222, R0, -0x326172a9, RZ ;  /* 0xcd9e8d5700de7825 */ /* 0x000fca00078e00ff */
[----:B------:R-:W-:Y:S02]  /*d710*/  LOP3.LUT R0, R237, UR13, R222, 0x96, !PT ;  /* 0x0000000ded007c12 */ /* 0x000fe4000f8e96de */
[----:B------:R-:W-:-:S03]  /*d720*/  F2FP.PACK_AB R196, R2, R180 ;  /* 0x000000b402c4723e */ /* 0x000fc600000000ff */
[----:B------:R-:W-:Y:S01]  /*d730*/  IMAD.WIDE.U32 R18, R0, -0x2daee0ad, RZ ;  /* 0xd2511f5300127825 */ /* 0x000fe200078e00ff */
[----:B------:R-:W-:Y:S02]  /*d740*/  F2FP.PACK_AB R193, R181, R12 ;  /* 0x0000000cb5c1723e */ /* 0x000fe400000000ff */
[----:B------:R-:W-:-:S05]  /*d750*/  FSEL R0, R135, RZ, P5 ;  /* 0x000000ff87007208 */ /* 0x000fca0002800000 */
[----:B------:R-:W-:Y:S01]  /*d760*/  FADD.FTZ R0, R214, -R0 ;  /* 0x80000000d6007221 */ /* 0x000fe20000010000 */
[----:B--2---:R-:W-:-:S05]  /*d770*/  LOP3.LUT R20, R223, UR14, R226, 0x96, !PT ;  /* 0x0000000edf147c12 */ /* 0x004fca000f8e96e2 */
[----:B------:R-:W-:-:S05]  /*d780*/  IMAD.WIDE.U32 R20, R20, -0x2daee0ad, RZ ;  /* 0xd2511f5314147825 */ /* 0x000fca00078e00ff */
[----:B---3--:R-:W-:Y:S02]  /*d790*/  LOP3.LUT R2, R21, UR12, R224, 0x96, !PT ;  /* 0x0000000c15027c12 */ /* 0x008fe4000f8e96e0 */
[----:B------:R-:W-:-:S03]  /*d7a0*/  LOP3.LUT R10, R19, UR10, R20, 0x96, !PT ;  /* 0x0000000a130a7c12 */ /* 0x000fc6000f8e9614 */
        /* <DEDUP_REMOVED lines=8> */
[----:B------:R-:W-:Y:S01]  /*d830*/  IMAD.WIDE.U32 R2, R3, -0x326172a9, RZ ;  /* 0xcd9e8d5703027825 */ /* 0x000fe200078e00ff */
[----:B------:R-:W1:Y:S03]  /*d840*/  LDC.U8 R227, c[0x0][0x2d8] ;  /* 0x0000b600ffe37b82 */ /* 0x000e660000000000 */
[----:B------:R-:W-:Y:S01]  /*d850*/  FMUL.FTZ R0, R0, c[0x0][0x23c] ;  /* 0x00008f0000007a20 */ /* 0x000fe20000410000 */
[----:B------:R-:W-:Y:S01]  /*d860*/  LOP3.LUT R16, R3, UR7, R10, 0x96, !PT ;  /* 0x0000000703107c12 */ /* 0x000fe2000f8e960a */
[----:B------:R-:W-:Y:S01]  /*d870*/  IMAD.WIDE.U32 R10, R11, -0x326172a9, RZ ;  /* 0xcd9e8d570b0a7825 */ /* 0x000fe200078e00ff */
[----:B------:R-:W-:Y:S04]  /*d880*/  MUFU.EX2 R13, R15 ;  /* 0x0000000f000d7308 */ /* 0x000fe80000000800 */
[----:B------:R-:W-:-:S04]  /*d890*/  LOP3.LUT R2, R11, UR15, R2, 0x96, !PT ;  /* 0x0000000f0b027c12 */ /* 0x000fc8000f8e9602 */
[----:B------:R-:W2:Y:S01]  /*d8a0*/  MUFU.EX2 R0, R0 ;  /* 0x0000000000007308 */ /* 0x000ea20000000800 */
[----:B------:R-:W-:-:S07]  /*d8b0*/  LOP3.LUT R3, R2, 0xffff, RZ, 0xc0, !PT ;  /* 0x0000ffff02037812 */ /* 0x000fce00078ec0ff */
[----:B------:R-:W3:Y:S01]  /*d8c0*/  MUFU.EX2 R9, R9 ;  /* 0x0000000900097308 */ /* 0x000ee20000000800 */
[----:B------:R-:W-:-:S04]  /*d8d0*/  SHF.R.U32.HI R3, RZ, 0x8, R3 ;  /* 0x00000008ff037819 */ /* 0x000fc80000011603 */
[----:B------:R-:W-:Y:S01]  /*d8e0*/  LOP3.LUT R3, R3, 0xffff, RZ, 0xc0, !PT ;  /* 0x0000ffff03037812 */ /* 0x000fe200078ec0ff */
[----:B--2---:R-:W-:-:S03]  /*d8f0*/  FFMA.FTZ R235, R235, R0, R13 ;  /* 0x00000000ebeb7223 */ /* 0x004fc6000001000d */
[----:B-1----:R-:W-:Y:S02]  /*d900*/  ISETP.GE.U32.AND P5, PT, R227, R3, PT ;  /* 0x00000003e300720c */ /* 0x002fe40003fa6070 */
[----:B------:R-:W-:Y:S01]  /*d910*/  LOP3.LUT R3, R2, 0xff, RZ, 0xc0, !PT ;  /* 0x000000ff02037812 */ /* 0x000fe200078ec0ff */
[C---:B---3--:R-:W-:Y:S01]  /*d920*/  FADD.FTZ R180, R9.reuse, R235 ;  /* 0x000000eb09b47221 */ /* 0x048fe20000010000 */
[----:B------:R-:W-:Y:S02]  /*d930*/  F2FP.PACK_AB R13, R9, R13 ;  /* 0x0000000d090d723e */ /* 0x000fe400000000ff */
[----:B------:R-:W-:Y:S02]  /*d940*/  FSEL R9, R134, RZ, P1 ;  /* 0x000000ff86097208 */ /* 0x000fe40000800000 */
[----:B------:R-:W-:Y:S02]  /*d950*/  ISETP.GE.U32.AND P6, PT, R227, R3, PT ;  /* 0x00000003e300720c */ /* 0x000fe40003fc6070 */
[----:B------:R-:W-:-:S02]  /*d960*/  SHF.R.U32.HI R3, RZ, 0x18, R2 ;  /* 0x00000018ff037819 */ /* 0x000fc40000011602 */
[----:B------:R-:W-:Y:S01]  /*d970*/  SHF.R.U32.HI R2, RZ, 0x10, R2 ;  /* 0x00000010ff027819 */ /* 0x000fe20000011602 */
[----:B------:R-:W-:-:S03]  /*d980*/  FADD.FTZ R9, R215, -R9 ;  /* 0x80000009d7097221 */ /* 0x000fc60000010000 */
[----:B------:R-:W-:Y:S01]  /*d990*/  LOP3.LUT R2, R2, 0xff, RZ, 0xc0, !PT ;  /* 0x000000ff02027812 */ /* 0x000fe200078ec0ff */
[----:B------:R-:W-:Y:S01]  /*d9a0*/  FMUL.FTZ R9, R9, c[0x0][0x23c] ;  /* 0x00008f0009097a20 */ /* 0x000fe20000410000 */
[----:B------:R-:W-:Y:S02]  /*d9b0*/  ISETP.GE.U32.AND P1, PT, R227, R3, PT ;  /* 0x00000003e300720c */ /* 0x000fe40003f26070 */
[----:B------:R-:W-:Y:S02]  /*d9c0*/  FSEL R3, R133, RZ, P4 ;  /* 0x000000ff85037208 */ /* 0x000fe40002000000 */
[----:B------:R-:W-:Y:S02]  /*d9d0*/  ISETP.GE.U32.AND P4, PT, R227, R2, PT ;  /* 0x00000002e300720c */ /* 0x000fe40003f86070 */
[----:B------:R-:W1:Y:S01]  /*d9e0*/  MUFU.EX2 R2, R9 ;  /* 0x0000000900027308 */ /* 0x000e620000000800 */
[----:B------:R-:W-:Y:S04]  /*d9f0*/  STL [R1+0x13c], R203 ;  /* 0x00013ccb01007387 */ /* 0x000fe80000100800 */
[----:B------:R-:W-:Y:S04]  /*da00*/  STL [R1+0x138], R206 ;  /* 0x000138ce01007387 */ /* 0x000fe80000100800 */
[----:B------:R-:W-:Y:S04]  /*da10*/  STL [R1+0x134], R205 ;  /* 0x000134cd01007387 */ /* 0x000fe80000100800 */
[----:B------:R-:W-:Y:S04]  /*da20*/  STL [R1+0x130], R212 ;  /* 0x000130d401007387 */ /* 0x000fe80000100800 */
[----:B------:R1:W-:Y:S04]  /*da30*/  STL [R1+0x12c], R211 ;  /* 0x00012cd301007387 */ /* 0x0003e80000100800 */
[----:B------:R2:W-:Y:S04]  /*da40*/  STL [R1+0x128], R210 ;  /* 0x000128d201007387 */ /* 0x0005e80000100800 */
[----:B------:R-:W-:Y:S04]  /*da50*/  STL [R1+0x124], R209 ;  /* 0x000124d101007387 */ /* 0x000fe80000100800 */
[----:B------:R-:W-:Y:S04]  /*da60*/  STL [R1+0x120], R208 ;  /* 0x000120d001007387 */ /* 0x000fe80000100800 */
[----:B------:R-:W-:Y:S04]  /*da70*/  STL [R1+0x11c], R207 ;  /* 0x00011ccf01007387 */ /* 0x000fe80000100800 */
[----:B------:R3:W-:Y:S04]  /*da80*/  STL [R1+0x118], R204 ;  /* 0x000118cc01007387 */ /* 0x0007e80000100800 */
[----:B------:R-:W-:Y:S01]  /*da90*/  STL [R1+0x114], R202 ;  /* 0x000114ca01007387 */ /* 0x000fe20000100800 */
[----:B-1----:R-:W-:-:S03]  /*daa0*/  FMUL.FTZ R211, R118, R2 ;  /* 0x0000000276d37220 */ /* 0x002fc60000410000 */
[----:B------:R-:W-:Y:S01]  /*dab0*/  STL [R1+0x110], R200 ;  /* 0x000110c801007387 */ /* 0x000fe20000100800 */
[----:B--2---:R-:W-:-:S03]  /*dac0*/  FMUL.FTZ R210, R119, R2 ;  /* 0x0000000277d27220 */ /* 0x004fc60000410000 */
[----:B------:R-:W-:Y:S01]  /*dad0*/  STL [R1+0x10c], R139 ;  /* 0x00010c8b01007387 */ /* 0x000fe20000100800 */
[----:B------:R-:W-:-:S03]  /*dae0*/  FMUL.FTZ R118, R62, R4 ;  /* 0x000000043e767220 */ /* 0x000fc60000410000 */
[----:B------:R-:W-:Y:S01]  /*daf0*/  STL [R1+0x108], R138 ;  /* 0x0001088a01007387 */ /* 0x000fe20000100800 */
[----:B------:R-:W-:-:S03]  /*db00*/  FMUL.FTZ R119, R63, R4 ;  /* 0x000000043f777220 */ /* 0x000fc60000410000 */
[----:B------:R-:W-:Y:S04]  /*db10*/  STL [R1+0x104], R137 ;  /* 0x0001048901007387 */ /* 0x000fe80000100800 */
[----:B------:R1:W-:Y:S04]  /*db20*/  STL [R1+0x100], R136 ;  /* 0x0001008801007387 */ /* 0x0003e80000100800 */
[----:B------:R-:W2:Y:S01]  /*db30*/  LDL.LU.64 R62, [R1+0xc8] ;  /* 0x0000c800013e7983 */ /* 0x000ea20000300a00 */
[----:B------:R-:W-:Y:S08]  /*db40*/  MUFU.EX2 R14, R187 ;  /* 0x000000bb000e7308 */ /* 0x000ff00000000800 */
[----:B------:R-:W4:Y:S01]  /*db50*/  MUFU.EX2 R178, R178 ;  /* 0x000000b200b27308 */ /* 0x000f220000000800 */
[-C--:B------:R-:W-:Y:S01]  /*db60*/  FMUL.FTZ R152, R152, R0.reuse ;  /* 0x0000000098987220 */ /* 0x080fe20000410000 */
[----:B------:R-:W-:Y:S01]  /*db70*/  PRMT R19, R13, 0x7610, R19 ;  /* 0x000076100d137816 */ /* 0x000fe20000000013 */
[----:B------:R-:W-:-:S02]  /*db80*/  FMUL.FTZ R153, R153, R0 ;  /* 0x0000000099997220 */ /* 0x000fc40000410000 */
[-C--:B------:R-:W-:Y:S02]  /*db90*/  FMUL.FTZ R228, R148, R0.reuse ;  /* 0x0000000094e47220 */ /* 0x080fe40000410000 */
[-C--:B------:R-:W-:Y:S02]  /*dba0*/  FMUL.FTZ R229, R149, R0.reuse ;  /* 0x0000000095e57220 */ /* 0x080fe40000410000 */
[-C--:B------:R-:W-:Y:S02]  /*dbb0*/  FMUL.FTZ R144, R144, R0.reuse ;  /* 0x0000000090907220 */ /* 0x080fe40000410000 */
[-C--:B------:R-:W-:Y:S02]  /*dbc0*/  FMUL.FTZ R145, R145, R0.reuse ;  /* 0x0000000091917220 */ /* 0x080fe40000410000 */
[-C--:B------:R-:W-:Y:S02]  /*dbd0*/  FMUL.FTZ R248, R140, R0.reuse ;  /* 0x000000008cf87220 */ /* 0x080fe40000410000 */
[----:B------:R-:W-:-:S02]  /*dbe0*/  FMUL.FTZ R249, R141, R0 ;  /* 0x000000008df97220 */ /* 0x000fc40000410000 */
[-C--:B---3--:R-:W-:Y:S02]  /*dbf0*/  FMUL.FTZ R204, R36, R0.reuse ;  /* 0x0000000024cc7220 */ /* 0x088fe40000410000 */
[-C--:B------:R-:W-:Y:S02]  /*dc00*/  FMUL.FTZ R252, R37, R0.reuse ;  /* 0x0000000025fc7220 */ /* 0x080fe40000410000 */
[-C--:B------:R-:W-:Y:S02]  /*dc10*/  FMUL.FTZ R215, R48, R0.reuse ;  /* 0x0000000030d77220 */ /* 0x080fe40000410000 */
[-C--:B------:R-:W-:Y:S02]  /*dc20*/  FMUL.FTZ R235, R49, R0.reuse ;  /* 0x0000000031eb7220 */ /* 0x080fe40000410000 */
[-C--:B-1----:R-:W-:Y:S02]  /*dc30*/  FMUL.FTZ R136, R52, R0.reuse ;  /* 0x0000000034887220 */ /* 0x082fe40000410000 */
        /* <DEDUP_REMOVED lines=19> */
[----:B----4-:R-:W-:Y:S01]  /*dd70*/  F2FP.PACK_AB R0, R178, R14 ;  /* 0x0000000eb200723e */ /* 0x010fe200000000ff */
[--C-:B------:R-:W-:Y:S01]  /*dd80*/  FFMA.FTZ R48, R239, R2, R14.reuse ;  /* 0x00000002ef307223 */ /* 0x100fe2000001000e */
[----:B------:R-:W-:Y:S01]  /*dd90*/  @!P6 HADD2 R68, -R19.H0_H0, -RZ.H0_H0 ;  /* 0xa00000ff1344e230 */ /* 0x000fe20000000900 */
[----:B------:R-:W-:-:S02]  /*dda0*/  PRMT R14, R13, 0x7632, R14 ;  /* 0x000076320d0e7816 */ /* 0x000fc4000000000e */
[C---:B------:R-:W-:Y:S02]  /*ddb0*/  PRMT R18, R0.reuse, 0x7610, R18 ;  /* 0x0000761000127816 */ /* 0x040fe40000000012 */
[----:B------:R-:W-:Y:S02]  /*ddc0*/  PRMT R15, R0, 0x7632, R15 ;  /* 0x00007632000f7816 */ /* 0x000fe4000000000f */
[----:B------:R-:W-:Y:S01]  /*ddd0*/  LOP3.LUT R0, R10, 0xff, RZ, 0xc0, !PT ;  /* 0x000000ff0a007812 */ /* 0x000fe200078ec0ff */
[----:B------:R-:W-:Y:S01]  /*dde0*/  FADD.FTZ R13, R232, -R3 ;  /* 0x80000003e80d7221 */ /* 0x000fe20000010000 */
[----:B------:R-:W-:Y:S01]  /*ddf0*/  PRMT R81, R19, 0x5410, R14 ;  /* 0x0000541013517816 */ /* 0x000fe2000000000e */
[----:B------:R-:W-:Y:S01]  /*de00*/  @!P4 HADD2 R64, -R18.H0_H0, -RZ.H0_H0 ;  /* 0xa00000ff1240c230 */ /* 0x000fe20000000900 */
[----:B------:R-:W-:Y:S02]  /*de10*/  @!P6 PRMT R19, R68, 0x5410, RZ ;  /* 0x000054104413e816 */ /* 0x000fe400000000ff */
[----:B------:R-:W-:-:S02]  /*de20*/  SHF.R.U32.HI R3, RZ, 0x10, R10 ;  /* 0x00000010ff037819 */ /* 0x000fc4000001160a */
[----:B------:R-:W-:Y:S01]  /*de30*/  ISETP.GE.U32.AND P6, PT, R227, R0, PT ;  /* 0x00000000e300720c */ /* 0x000fe20003fc6070 */
[----:B------:R-:W-:Y:S01]  /*de40*/  @!P5 HADD2 R65, -R14.H0_H0, -RZ.H0_H0 ;  /* 0xa00000ff0e41d230 */ /* 0x000fe20000000900 */
[----:B------:R-:W-:Y:S02]  /*de50*/  SHF.R.U32.HI R0, RZ, 0x18, R10 ;  /* 0x00000018ff007819 */ /* 0x000fe4000001160a */
[----:B------:R-:W-:Y:S02]  /*de60*/  LOP3.LUT R9, R10, 0xffff, RZ, 0xc0, !PT ;  /* 0x0000ffff0a097812 */ /* 0x000fe400078ec0ff */
[----:B------:R-:W-:Y:S02]  /*de70*/  PRMT R80, R18, 0x5410, R15 ;  /* 0x0000541012507816 */ /* 0x000fe4000000000f */
[----:B------:R-:W-:Y:S02]  /*de80*/  LOP3.LUT R3, R3, 0xff, RZ, 0xc0, !PT ;  /* 0x000000ff03037812 */ /* 0x000fe400078ec0ff */
[----:B------:R-:W-:-:S02]  /*de90*/  @!P4 PRMT R18, R64, 0x5410, RZ ;  /* 0x000054104012c816 */ /* 0x000fc400000000ff */
[----:B------:R-:W-:Y:S02]  /*dea0*/  ISETP.GE.U32.AND P4, PT, R227, R0, PT ;  /* 0x00000000e300720c */ /* 0x000fe40003f86070 */
[----:B------:R-:W-:Y:S01]  /*deb0*/  SHF.R.U32.HI R0, RZ, 0x8, R9 ;  /* 0x00000008ff007819 */ /* 0x000fe20000011609 */
[----:B------:R-:W-:Y:S01]  /*dec0*/  FMUL.FTZ R96, R67, R2 ;  /* 0x0000000243607220 */ /* 0x000fe20000410000 */
[----:B------:R-:W-:Y:S01]  /*ded0*/  @!P5 PRMT R14, R65, 0x5410, RZ ;  /* 0x00005410410ed816 */ /* 0x000fe200000000ff */
[----:B------:R-:W-:Y:S01]  /*dee0*/  @!P1 HADD2 R49, -R15.H0_H0, -RZ.H0_H0 ;  /* 0xa00000ff0f319230 */ /* 0x000fe20000000900 */
[----:B------:R-:W-:Y:S01]  /*def0*/  ISETP.GE.U32.AND P5, PT, R227, R3, PT ;  /* 0x00000003e300720c */ /* 0x000fe20003fa6070 */
[----:B------:R-:W-:Y:S01]  /*df00*/  MUFU.EX2 R67, R173 ;  /* 0x000000ad00437308 */ /* 0x000fe20000000800 */
[----:B------:R-:W-:Y:S01]  /*df10*/  LOP3.LUT R0, R0, 0xffff, RZ, 0xc0, !PT ;  /* 0x0000ffff00007812 */ /* 0x000fe200078ec0ff */
[----:B------:R-:W-:Y:S01]  /*df20*/  FMUL.FTZ R9, R13, c[0x0][0x23c] ;  /* 0x00008f000d097a20 */ /* 0x000fe20000410000 */
[----:B------:R-:W-:Y:S01]  /*df30*/  @!P1 PRMT R15, R49, 0x5410, RZ ;  /* 0x00005410310f9816 */ /* 0x000fe200000000ff */
[----:B------:R-:W-:-:S04]  /*df40*/  IMAD.MOV.U32 R11, RZ, RZ, R204 ;  /* 0x000000ffff0b7224 */ /* 0x000fc800078e00cc */
[----:B------:R-:W1:Y:S01]  /*df50*/  MUFU.EX2 R3, R17 ;  /* 0x0000001100037308 */ /* 0x000e620000000800 */
[----:B------:R-:W-:Y:S01]  /*df60*/  FMUL.FTZ R204, R71, R2 ;  /* 0x0000000247cc7220 */ /* 0x000fe20000410000 */
[----:B------:R-:W-:Y:S01]  /*df70*/  ISETP.GE.U32.AND P1, PT, R227, R0, PT ;  /* 0x00000000e300720c */ /* 0x000fe20003f26070 */
[----:B------:R-:W-:Y:S02]  /*df80*/  IMAD.MOV.U32 R71, RZ, RZ, R206 ;  /* 0x000000ffff477224 */ /* 0x000fe400078e00ce */
[-C--:B------:R-:W-:Y:S02]  /*df90*/  FMUL.FTZ R206, R102, R2.reuse ;  /* 0x0000000266ce7220 */ /* 0x080fe40000410000 */
[----:B------:R-:W3:Y:S01]  /*dfa0*/  LDC.U8 R102, c[0x0][0x2d8] ;  /* 0x0000b600ff667b82 */ /* 0x000ee20000000000 */
[----:B------:R-:W-:Y:S01]  /*dfb0*/  MUFU.EX2 R69, R176 ;  /* 0x000000b000457308 */ /* 0x000fe20000000800 */
[----:B------:R-:W-:-:S07]  /*dfc0*/  FMUL.FTZ R13, R55, R2 ;  /* 0x00000002370d7220 */ /* 0x000fce0000410000 */
[----:B------:R1:W4:Y:S01]  /*dfd0*/  MUFU.EX2 R0, R9 ;  /* 0x0000000900007308 */ /* 0x0003220000000800 */
[-C--:B------:R-:W-:Y:S02]  /*dfe0*/  FMUL.FTZ R250, R142, R2.reuse ;  /* 0x000000028efa7220 */ /* 0x080fe40000410000 */
[-C--:B------:R-:W-:Y:S02]  /*dff0*/  FMUL.FTZ R251, R143, R2.reuse ;  /* 0x000000028ffb7220 */ /* 0x080fe40000410000 */
[----:B------:R-:W-:Y:S02]  /*e000*/  IMAD.MOV.U32 R142, RZ, RZ, R137 ;  /* 0x000000ffff8e7224 */ /* 0x000fe400078e0089 */
[----:B------:R-:W-:Y:S01]  /*e010*/  IMAD.MOV.U32 R143, RZ, RZ, R136 ;  /* 0x000000ffff8f7224 */ /* 0x000fe200078e0088 */
[----:B------:R-:W-:Y:S01]  /*e020*/  MUFU.EX2 R68, R177 ;  /* 0x000000b100447308 */ /* 0x000fe20000000800 */
[-C--:B------:R-:W-:Y:S02]  /*e030*/  FMUL.FTZ R232, R66, R2.reuse ;  /* 0x0000000242e87220 */ /* 0x080fe40000410000 */
[----:B------:R-:W-:-:S02]  /*e040*/  FMUL.FTZ R207, R70, R2 ;  /* 0x0000000246cf7220 */ /* 0x000fc40000410000 */
[-C--:B------:R-:W-:Y:S02]  /*e050*/  FMUL.FTZ R137, R82, R2.reuse ;  /* 0x0000000252897220 */ /* 0x080fe40000410000 */
[-C--:B------:R-:W-:Y:S01]  /*e060*/  FMUL.FTZ R136, R83, R2.reuse ;  /* 0x0000000253887220 */ /* 0x080fe20000410000 */
[----:B------:R-:W3:Y:S01]  /*e070*/  MUFU.EX2 R49, R188 ;  /* 0x000000bc00317308 */ /* 0x000ee20000000800 */
[----:B-1----:R-:W-:Y:S01]  /*e080*/  F2FP.PACK_AB R9, R67, R3 ;  /* 0x000000034309723e */ /* 0x002fe200000000ff */
[-C--:B------:R-:W-:Y:S02]  /*e090*/  FMUL.FTZ R230, R150, R2.reuse ;  /* 0x0000000296e67220 */ /* 0x080fe40000410000 */
[----:B------:R-:W-:Y:S02]  /*e0a0*/  FMUL.FTZ R231, R151, R2 ;  /* 0x0000000297e77220 */ /* 0x000fe40000410000 */
        /* <DEDUP_REMOVED lines=20> */
[----:B------:R-:W-:Y:S01]  /*e1f0*/  FADD.FTZ R64, R3, R180 ;  /* 0x000000b403407221 */ /* 0x000fe20000010000 */
[C---:B------:R-:W-:Y:S01]  /*e200*/  PRMT R17, R9.reuse, 0x7610, R17 ;  /* 0x0000761009117816 */ /* 0x040fe20000000011 */
[----:B------:R-:W-:Y:S01]  /*e210*/  IMAD.WIDE.U32 R2, R16, -0x2daee0ad, RZ ;  /* 0xd2511f5310027825 */ /* 0x000fe200078e00ff */
[----:B------:R-:W-:-:S03]  /*e220*/  PRMT R16, R9, 0x7632, R16 ;  /* 0x0000763209107816 */ /* 0x000fc60000000010 */
[----:B------:R-:W-:Y:S02]  /*e230*/  IMAD.MOV.U32 R86, RZ, RZ, R84 ;  /* 0x000000ffff567224 */ /* 0x000fe400078e0054 */
[----:B------:R-:W-:Y:S02]  /*e240*/  IMAD.MOV.U32 R87, RZ, RZ, R13 ;  /* 0x000000ffff577224 */ /* 0x000fe400078e000d */
[----:B------:R-:W-:Y:S02]  /*e250*/  IMAD.MOV.U32 R50, RZ, RZ, R116 ;  /* 0x000000ffff327224 */ /* 0x000fe400078e0074 */
[----:B------:R-:W-:Y:S02]  /*e260*/  IMAD.MOV.U32 R236, RZ, RZ, R224 ;  /* 0x000000ffffec7224 */ /* 0x000fe400078e00e0 */
[----:B------:R-:W-:Y:S02]  /*e270*/  IMAD.MOV.U32 R237, RZ, RZ, R225 ;  /* 0x000000ffffed7224 */ /* 0x000fe400078e00e1 */
[----:B----4-:R-:W-:-:S02]  /*e280*/  FFMA.FTZ R13, R241, R0, R69 ;  /* 0x00000000f10d7223 */ /* 0x010fc40000010045 */
        /* <DEDUP_REMOVED lines=35> */
[----:B------:R-:W-:Y:S01]  /*e4c0*/  LOP3.LUT R9, R0, 0xff, RZ, 0xc0, !PT ;  /* 0x000000ff00097812 */ /* 0x000fe200078ec0ff */
[----:B------:R1:W-:Y:S01]  /*e4d0*/  MUFU.EX2 R65, R190 ;  /* 0x000000be00417308 */ /* 0x0003e20000000800 */
[----:B------:R-:W-:Y:S01]  /*e4e0*/  @!P6 PRMT R17, R22, 0x5410, RZ ;  /* 0x000054101611e816 */ /* 0x000fe200000000ff */
[----:B------:R-:W-:Y:S01]  /*e4f0*/  @!P1 HADD2 R29, -R16.H0_H0, -RZ.H0_H0 ;  /* 0xa00000ff101d9230 */ /* 0x000fe20000000900 */
[----:B---3--:R-:W-:Y:S01]  /*e500*/  F2FP.PACK_AB R10, R49, R68 ;  /* 0x00000044310a723e */ /* 0x008fe200000000ff */
[----:B------:R-:W-:Y:S01]  /*e510*/  IMAD.MOV.U32 R22, RZ, RZ, R252 ;  /* 0x000000ffff167224 */ /* 0x000fe200078e00fc */
[----:B------:R-:W-:-:S02]  /*e520*/  ISETP.GE.U32.AND P6, PT, R102, R9, PT ;  /* 0x000000096600720c */ /* 0x000fc40003fc6070 */
[----:B------:R-:W-:Y:S01]  /*e530*/  SHF.R.U32.HI R9, RZ, 0x18, R0 ;  /* 0x00000018ff097819 */ /* 0x000fe20000011600 */
[----:B------:R-:W-:Y:S01]  /*e540*/  MUFU.EX2 R252, R172 ;  /* 0x000000ac00fc7308 */ /* 0x000fe20000000800 */
[----:B------:R-:W-:Y:S02]  /*e550*/  PRMT R189, R10, 0x7632, R189 ;  /* 0x000076320abd7816 */ /* 0x000fe400000000bd */
[----:B------:R-:W-:Y:S01]  /*e560*/  @!P1 PRMT R16, R29, 0x5410, RZ ;  /* 0x000054101d109816 */ /* 0x000fe200000000ff */
[----:B-1----:R-:W-:-:S04]  /*e570*/  IMAD.MOV.U32 R190, RZ, RZ, R66 ;  /* 0x000000ffffbe7224 */ /* 0x002fc800078e0042 */
[----:B------:R-:W1:Y:S01]  /*e580*/  MUFU.EX2 R66, R175 ;  /* 0x000000af00427308 */ /* 0x000e620000000800 */
[----:B------:R-:W-:Y:S02]  /*e590*/  ISETP.GE.U32.AND P1, PT, R102, R9, PT ;  /* 0x000000096600720c */ /* 0x000fe40003f26070 */
[----:B------:R-:W-:Y:S01]  /*e5a0*/  SHF.R.U32.HI R9, RZ, 0x10, R0 ;  /* 0x00000010ff097819 */ /* 0x000fe20000011600 */
[----:B------:R-:W-:Y:S01]  /*e5b0*/  @!P4 HADD2 R37, -R189.H0_H0, -RZ.H0_H0 ;  /* 0xa00000ffbd25c230 */ /* 0x000fe20000000900 */
[----:B------:R-:W-:Y:S02]  /*e5c0*/  PRMT R188, R10, 0x7610, R188 ;  /* 0x000076100abc7816 */ /* 0x000fe400000000bc */
[----:B------:R-:W-:Y:S02]  /*e5d0*/  LOP3.LUT R9, R9, 0xff, RZ, 0xc0, !PT ;  /* 0x000000ff09097812 */ /* 0x000fe400078ec0ff */
[----:B------:R-:W-:Y:S01]  /*e5e0*/  PRMT R60, R188, 0x5410, R189 ;  /* 0x00005410bc3c7816 */ /* 0x000fe200000000bd */
        /* <DEDUP_REMOVED lines=9> */
[----:B------:R-:W-:Y:S02]  /*e680*/  IMAD.MOV.U32 R131, RZ, RZ, R226 ;  /* 0x000000ffff837224 */ /* 0x000fe400078e00e2 */
        /* <DEDUP_REMOVED lines=32> */
[----:B------:R-:W-:Y:S02]  /*e890*/  PRMT R186, R4, 0x7632, R186 ;  /* 0x0000763204ba7816 */ /* 0x000fe400000000ba */
[----:B--2---:R-:W-:Y:S02]  /*e8a0*/  LOP3.LUT R4, R223, UR14, R62, 0x96, !PT ;  /* 0x0000000edf047c12 */ /* 0x004fe4000f8e963e */
[----:B------:R-:W2:Y:S01]  /*e8b0*/  LDL.LU.64 R62, [R1+0x18] ;  /* 0x00001800013e7983 */ /* 0x000ea20000300a00 */
[----:B------:R-:W-:-:S05]  /*e8c0*/  @!P5 HADD2 R38, -R188.H0_H0, -RZ.H0_H0 ;  /* 0xa00000ffbc26d230 */ /* 0x000fca0000000900 */
[----:B------:R-:W-:Y:S02]  /*e8d0*/  @!P5 PRMT R188, R38, 0x5410, RZ ;  /* 0x0000541026bcd816 */ /* 0x000fe400000000ff */
[----:B------:R-:W1:Y:S01]  /*e8e0*/  LDC.U8 R38, c[0x0][0x2d8] ;  /* 0x0000b600ff267b82 */ /* 0x000e620000000000 */
[----:B------:R-:W-:Y:S01]  /*e8f0*/  LOP3.LUT R0, R0, 0xffff, RZ, 0xc0, !PT ;  /* 0x0000ffff00007812 */ /* 0x000fe200078ec0ff */
[----:B------:R-:W3:Y:S03]  /*e900*/  MUFU.EX2 R97, R191 ;  /* 0x000000bf00617308 */ /* 0x000ee60000000800 */
[----:B------:R-:W-:-:S04]  /*e910*/  SHF.R.U32.HI R0, RZ, 0x8, R0 ;  /* 0x00000008ff007819 */ /* 0x000fc80000011600 */
[----:B------:R-:W-:-:S04]  /*e920*/  LOP3.LUT R0, R0, 0xffff, RZ, 0xc0, !PT ;  /* 0x0000ffff00007812 */ /* 0x000fc800078ec0ff */
[----:B-1----:R-:W-:Y:S02]  /*e930*/  ISETP.GE.U32.AND P5, PT, R38, R0, PT ;  /* 0x000000002600720c */ /* 0x002fe40003fa6070 */
[----:B---3--:R-:W-:Y:S01]  /*e940*/  F2FP.PACK_AB R0, R97, R65 ;  /* 0x000000416100723e */ /* 0x008fe200000000ff */
[----:B------:R-:W-:-:S03]  /*e950*/  IMAD.MOV.U32 R191, RZ, RZ, R77 ;  /* 0x000000ffffbf7224 */ /* 0x000fc600078e004d */
[C---:B------:R-:W-:Y:S02]  /*e960*/  PRMT R185, R0.reuse, 0x7610, R185 ;  /* 0x0000761000b97816 */ /* 0x040fe400000000b9 */
[----:B------:R-:W-:Y:S01]  /*e970*/  PRMT R184, R0, 0x7632, R184 ;  /* 0x0000763200b87816 */ /* 0x000fe200000000b8 */
[----:B------:R-:W-:Y:S01]  /*e980*/  IMAD.MOV.U32 R77, RZ, RZ, R50 ;  /* 0x000000ffff4d7224 */ /* 0x000fe200078e0032 */
[----:B------:R-:W-:-:S03]  /*e990*/  LOP3.LUT R0, R2, 0xff, RZ, 0xc0, !PT ;  /* 0x000000ff02007812 */ /* 0x000fc600078ec0ff */
[----:B------:R-:W-:Y:S01]  /*e9a0*/  @!P5 HADD2 R5, -R186.H0_H0, -RZ.H0_H0 ;  /* 0xa00000ffba05d230 */ /* 0x000fe20000000900 */
[----:B------:R-:W-:Y:S01]  /*e9b0*/  PRMT R50, R187, 0x5410, R186 ;  /* 0x00005410bb327816 */ /* 0x000fe200000000ba */
[----:B------:R-:W-:Y:S02]  /*e9c0*/  @!P4 HADD2 R7, -R185.H0_H0, -RZ.H0_H0 ;  /* 0xa00000ffb907c230 */ /* 0x000fe40000000900 */
[----:B------:R-:W-:Y:S01]  /*e9d0*/  @!P1 HADD2 R6, -R184.H0_H0, -RZ.H0_H0 ;  /* 0xa00000ffb8069230 */ /* 0x000fe20000000900 */
[----:B------:R-:W-:Y:S02]  /*e9e0*/  @!P5 PRMT R186, R5, 0x5410, RZ ;  /* 0x0000541005bad816 */ /* 0x000fe400000000ff */
[----:B------:R-:W-:Y:S01]  /*e9f0*/  ISETP.GE.U32.AND P5, PT, R38, R0, PT ;  /* 0x000000002600720c */ /* 0x000fe20003fa6070 */
[----:B------:R-:W-:Y:S01]  /*ea00*/  IMAD.MOV.U32 R241, RZ, RZ, R11 ;  /* 0x000000fffff17224 */ /* 0x000fe200078e000b */
[----:B------:R-:W-:Y:S01]  /*ea10*/  SHF.R.U32.HI R0, RZ, 0x10, R2 ;  /* 0x00000010ff007819 */ /* 0x000fe20000011602 */
[----:B------:R-:W-:Y:S01]  /*ea20*/  FADD.FTZ R11, R178, R48 ;  /* 0x00000030b20b7221 */ /* 0x000fe20000010000 */
[----:B------:R-:W-:-:S02]  /*ea30*/  PRMT R48, R185, 0x5410, R184 ;  /* 0x00005410b9307816 */ /* 0x000fc400000000b8 */
[----:B------:R-:W-:Y:S02]  /*ea40*/  @!P4 PRMT R185, R7, 0x5410, RZ ;  /* 0x0000541007b9c816 */ /* 0x000fe400000000ff */
[----:B------:R-:W-:Y:S01]  /*ea50*/  @!P1 PRMT R184, R6, 0x5410, RZ ;  /* 0x0000541006b89816 */ /* 0x000fe200000000ff */
[----:B------:R-:W-:Y:S01]  /*ea60*/  IMAD.WIDE.U32 R6, R4, -0x2daee0ad, RZ ;  /* 0xd2511f5304067825 */ /* 0x000fe200078e00ff */
[----:B------:R-:W-:Y:S02]  /*ea70*/  LOP3.LUT R3, R2, 0xffff, RZ, 0xc0, !PT ;  /* 0x0000ffff02037812 */ /* 0x000fe400078ec0ff */
[----:B------:R-:W-:Y:S02]  /*ea80*/  LOP3.LUT R0, R0, 0xff, RZ, 0xc0, !PT ;  /* 0x000000ff00007812 */ /* 0x000fe400078ec0ff */
[----:B------:R-:W-:Y:S01]  /*ea90*/  SHF.R.U32.HI R2, RZ, 0x18, R2 ;  /* 0x00000018ff027819 */ /* 0x000fe20000011602 */
[----:B------:R-:W-:Y:S01]  /*eaa0*/  @!P6 HADD2 R8, -R187.H0_H0, -RZ.H0_H0 ;  /* 0xa00000ffbb08e230 */ /* 0x000fe20000000900 */
[----:B------:R-:W-:-:S02]  /*eab0*/  ISETP.GE.U32.AND P1, PT, R38, R0, PT ;  /* 0x000000002600720c */ /* 0x000fc40003f26070 */
[----:B------:R-:W-:Y:S02]  /*eac0*/  ISETP.GE.U32.AND P4, PT, R38, R2, PT ;  /* 0x000000022600720c */ /* 0x000fe40003f86070 */
[----:B------:R-:W-:Y:S01]  /*ead0*/  LOP3.LUT R0, R243, UR13, R222, 0x96, !PT ;  /* 0x0000000df3007c12 */ /* 0x000fe2000f8e96de */
[----:B------:R-:W-:Y:S01]  /*eae0*/  IMAD.MOV.U32 R37, RZ, RZ, R76 ;  /* 0x000000ffff257224 */ /* 0x000fe200078e004c */
[----:B------:R-:W-:-:S03]  /*eaf0*/  @!P6 PRMT R187, R8, 0x5410, RZ ;  /* 0x0000541008bbe816 */ /* 0x000fc600000000ff */
[----:B------:R-:W-:Y:S01]  /*eb00*/  IMAD.WIDE.U32 R4, R0, -0x2daee0ad, RZ ;  /* 0xd2511f5300047825 */ /* 0x000fe200078e00ff */
[----:B------:R-:W-:-:S03]  /*eb10*/  SHF.R.U32.HI R3, RZ, 0x8, R3 ;  /* 0x00000008ff037819 */ /* 0x000fc60000011603 */
[----:B------:R-:W-:Y:S02]  /*eb20*/  IMAD.MOV.U32 R46, RZ, RZ, R37 ;  /* 0x000000ffff2e7224 */ /* 0x000fe400078e0025 */
[----:B------:R-:W-:Y:S02]  /*eb30*/  IMAD.MOV.U32 R37, RZ, RZ, R190 ;  /* 0x000000ffff257224 */ /* 0x000fe400078e00be */
[----:B------:R-:W-:Y:S01]  /*eb40*/  IMAD.MOV.U32 R190, RZ, RZ, R93 ;  /* 0x000000ffffbe7224 */ /* 0x000fe200078e005d */
[----:B------:R-:W-:Y:S01]  /*eb50*/  MOV R93, R92 ;  /* 0x0000005c005d7202 */ /* 0x000fe20000000f00 */
[----:B------:R-:W-:Y:S01]  /*eb60*/  IMAD.MOV.U32 R92, RZ, RZ, R241 ;  /* 0x000000ffff5c7224 */ /* 0x000fe200078e00f1 */
[----:B------:R-:W-:Y:S01]  /*eb70*/  LOP3.LUT R0, R3, 0xffff, RZ, 0xc0, !PT ;  /* 0x0000ffff03007812 */ /* 0x000fe200078ec0ff */
[----:B------:R-:W-:Y:S02]  /*eb80*/  IMAD.MOV.U32 R241, RZ, RZ, R131 ;  /* 0x000000fffff17224 */ /* 0x000fe400078e0083 */
[----:B------:R-:W-:-:S02]  /*eb90*/  IMAD.MOV.U32 R131, RZ, RZ, R82 ;  /* 0x000000ffff837224 */ /* 0x000fc400078e0052 */
[----:B------:R-:W-:Y:S02]  /*eba0*/  IMAD.MOV.U32 R76, RZ, RZ, R245 ;  /* 0x000000ffff4c7224 */ /* 0x000fe400078e00f5 */
[----:B------:R-:W-:Y:S01]  /*ebb0*/  IMAD.MOV.U32 R82, RZ, RZ, R240 ;  /* 0x000000ffff527224 */ /* 0x000fe200078e00f0 */
[----:B------:R-:W-:Y:S01]  /*ebc0*/  MUFU.EX2 R245, R174 ;  /* 0x000000ae00f57308 */ /* 0x000fe20000000800 */
[----:B------:R-:W-:-:S07]  /*ebd0*/  ISETP.GE.U32.AND P6, PT, R38, R0, PT ;  /* 0x000000002600720c */ /* 0x000fce0003fc6070 */
[----:B------:R-:W-:Y:S01]  /*ebe0*/  MUFU.EX2 R240, R179 ;  /* 0x000000b300f07308 */ /* 0x000fe20000000800 */
[----:B------:R-:W-:Y:S02]  /*ebf0*/  IMAD.MOV.U32 R42, RZ, RZ, R191 ;  /* 0x000000ffff2a7224 */ /* 0x000fe400078e00bf */
[----:B------:R-:W-:Y:S02]  /*ec00*/  IMAD.MOV.U32 R191, RZ, RZ, R22 ;  /* 0x000000ffffbf7224 */ /* 0x000fe400078e0016 */
[----:B------:R-:W-:Y:S02]  /*ec10*/  IMAD.MOV.U32 R75, RZ, RZ, R37 ;  /* 0x000000ffff4b7224 */ /* 0x000fe400078e0025 */
[----:B------:R-:W-:Y:S02]  /*ec20*/  IMAD.MOV.U32 R243, RZ, RZ, R238 ;  /* 0x000000fffff37224 */ /* 0x000fe400078e00ee */
[----:B------:R1:W-:Y:S02]  /*ec30*/  MUFU.EX2 R238, R194 ;  /* 0x000000c200ee7308 */ /* 0x0003e40000000800 */
[----:B-1----:R-:W-:-:S06]  /*ec40*/  IMAD.MOV.U32 R194, RZ, RZ, R239 ;  /* 0x000000ffffc27224 */ /* 0x002fcc00078e00ef */
[----:B------:R1:W-:Y:S08]  /*ec50*/  MUFU.EX2 R239, R195 ;  /* 0x000000c300ef7308 */ /* 0x0003f00000000800 */
[----:B------:R-:W3:Y:S01]  /*ec60*/  MUFU.EX2 R10, R192 ;  /* 0x000000c0000a7308 */ /* 0x000ee20000000800 */
[----:B------:R-:W-:Y:S01]  /*ec70*/  PRMT R12, R193, 0x7632, R12 ;  /* 0x00007632c10c7816 */ /* 0x000fe2000000000c */
[----:B------:R-:W-:-:S02]  /*ec80*/  IMAD.MOV.U32 R38, RZ, RZ, R29 ;  /* 0x000000ffff267224 */ /* 0x000fc400078e001d */
[----:B-1----:R-:W-:Y:S02]  /*ec90*/  IMAD.MOV.U32 R195, RZ, RZ, R46 ;  /* 0x000000ffffc37224 */ /* 0x002fe400078e002e */
[--C-:B---3--:R-:W-:Y:S01]  /*eca0*/  FADD.FTZ R29, R10, R13.reuse ;  /* 0x0000000d0a1d7221 */ /* 0x108fe20000010000 */
[----:B------:R-:W-:Y:S02]  /*ecb0*/  PRMT R13, R193, 0x7610, R13 ;  /* 0x00007610c10d7816 */ /* 0x000fe4000000000d */
[----:B--2---:R-:W-:-:S05]  /*ecc0*/  LOP3.LUT R2, R7, UR12, R62, 0x96, !PT ;  /* 0x0000000c07027c12 */ /* 0x004fca000f8e963e */
[----:B------:R-:W-:Y:S01]  /*ecd0*/  IMAD.WIDE.U32 R8, R2, -0x326172a9, RZ ;  /* 0xcd9e8d5702087825 */ /* 0x000fe200078e00ff */
[----:B------:R-:W-:-:S04]  /*ece0*/  LOP3.LUT R2, R5, UR10, R6, 0x96, !PT ;  /* 0x0000000a05027c12 */ /* 0x000fc8000f8e9606 */
[----:B------:R-:W-:Y:S01]  /*ecf0*/  LOP3.LUT R6, R9, UR11, R242, 0x96, !PT ;  /* 0x0000000b09067c12 */ /* 0x000fe2000f8e96f2 */
[----:B------:R-:W-:-:S04]  /*ed00*/  IMAD.WIDE.U32 R2, R2, -0x326172a9, RZ ;  /* 0xcd9e8d5702027825 */ /* 0x000fc800078e00ff */
[----:B------:R-:W-:Y:S01]  /*ed10*/  IMAD.WIDE.U32 R6, R6, -0x2daee0ad, RZ ;  /* 0xd2511f5306067825 */ /* 0x000fe200078e00ff */
[----:B------:R-:W-:-:S03]  /*ed20*/  LOP3.LUT R3, R3, UR9, R8, 0x96, !PT ;  /* 0x0000000903037c12 */ /* 0x000fc6000f8e9608 */
[----:B------:R-:W-:Y:S01]  /*ed30*/  FADD.FTZ R5, R68, R11 ;  /* 0x0000000b44057221 */ /* 0x000fe20000010000 */
[----:B------:R-:W-:Y:S01]  /*ed40*/  LOP3.LUT R0, R7, UR8, R4, 0x96, !PT ;  /* 0x0000000807007c12 */ /* 0x000fe2000f8e9604 */
[----:B------:R-:W-:-:S04]  /*ed50*/  IMAD.WIDE.U32 R8, R3, -0x2daee0ad, RZ ;  /* 0xd2511f5303087825 */ /* 0x000fc800078e00ff */
[----:B------:R-:W-:Y:S02]  /*ed60*/  FADD.FTZ R22, R49, R5 ;  /* 0x0000000531167221 */ /* 0x000fe40000010000 */
[----:B------:R-:W-:Y:S01]  /*ed70*/  IMAD.WIDE.U32 R4, R0, -0x326172a9, RZ ;  /* 0xcd9e8d5700047825 */ /* 0x000fe200078e00ff */
[----:B------:R-:W-:-:S04]  /*ed80*/  LOP3.LUT R3, R9, UR6, R6, 0x96, !PT ;  /* 0x0000000609037c12 */ /* 0x000fc8000f8e9606 */
[----:B------:R-:W-:Y:S02]  /*ed90*/  LOP3.LUT R6, R5, UR7, R2, 0x96, !PT ;  /* 0x0000000705067c12 */ /* 0x000fe4000f8e9602 */
[----:B------:R-:W-:-:S04]  /*eda0*/  F2FP.PACK_AB R5, R240, R245 ;  /* 0x000000f5f005723e */ /* 0x000fc800000000ff */
[C---:B------:R-:W-:Y:S02]  /*edb0*/  PRMT R183, R5.reuse, 0x7610, R183 ;  /* 0x0000761005b77816 */ /* 0x040fe400000000b7 */
[----:B------:R-:W-:-:S03]  /*edc0*/  PRMT R182, R5, 0x7632, R182 ;  /* 0x0000763205b67816 */ /* 0x000fc600000000b6 */
[----:B------:R-:W-:Y:S01]  /*edd0*/  @!P5 HADD2 R23, -R183.H0_H0, -RZ.H0_H0 ;  /* 0xa00000ffb717d230 */ /* 0x000fe20000000900 */
[----:B------:R-:W-:-:S04]  /*ede0*/  PRMT R37, R183, 0x5410, R182 ;  /* 0x00005410b7257816 */ /* 0x000fc800000000b6 */
[----:B------:R-:W-:Y:S02]  /*edf0*/  @!P5 PRMT R183, R23, 0x5410, RZ ;  /* 0x0000541017b7d816 */ /* 0x000fe400000000ff */
[----:B------:R-:W1:Y:S01]  /*ee00*/  LDC.U8 R23, c[0x0][0x2d8] ;  /* 0x0000b600ff177b82 */ /* 0x000e620000000000 */
[----:B------:R-:W-:-:S05]  /*ee10*/  IMAD.WIDE.U32 R2, R3, -0x326172a9, RZ ;  /* 0xcd9e8d5703027825 */ /* 0x000fca00078e00ff */
[----:B------:R-:W-:-:S04]  /*ee20*/  LOP3.LUT R0, R3, UR15, R4, 0x96, !PT ;  /* 0x0000000f03007c12 */ /* 0x000fc8000f8e9604 */
[----:B------:R-:W-:-:S04]  /*ee30*/  LOP3.LUT R4, R0, 0xffff, RZ, 0xc0, !PT ;  /* 0x0000ffff00047812 */ /* 0x000fc800078ec0ff */
[----:B------:R-:W-:Y:S02]  /*ee40*/  SHF.R.U32.HI R4, RZ, 0x8, R4 ;  /* 0x00000008ff047819 */ /* 0x000fe40000011604 */
[----:B------:R-:W-:Y:S02]  /*ee50*/  F2FP.PACK_AB R5, R239, R238 ;  /* 0x000000eeef05723e */ /* 0x000fe400000000ff */
[----:B------:R-:W-:Y:S01]  /*ee60*/  LOP3.LUT R4, R4, 0xffff, RZ, 0xc0, !PT ;  /* 0x0000ffff04047812 */ /* 0x000fe200078ec0ff */
[----:B------:R-:W-:Y:S01]  /*ee70*/  @!P6 HADD2 R27, -R182.H0_H0, -RZ.H0_H0 ;  /* 0xa00000ffb61be230 */ /* 0x000fe20000000900 */
[----:B------:R-:W-:Y:S02]  /*ee80*/  PRMT R181, R5, 0x7610, R181 ;  /* 0x0000761005b57816 */ /* 0x000fe400000000b5 */
[----:B-1----:R-:W-:Y:S02]  /*ee90*/  ISETP.GE.U32.AND P5, PT, R23, R4, PT ;  /* 0x000000041700720c */ /* 0x002fe40003fa6070 */
[----:B------:R-:W-:Y:S01]  /*eea0*/  LOP3.LUT R4, R0, 0xff, RZ, 0xc0, !PT ;  /* 0x000000ff00047812 */ /* 0x000fe200078ec0ff */
[----:B------:R-:W-:Y:S01]  /*eeb0*/  @!P1 HADD2 R26, -R181.H0_H0, -RZ.H0_H0 ;  /* 0xa00000ffb51a9230 */ /* 0x000fe20000000900 */
[----:B------:R-:W-:-:S02]  /*eec0*/  @!P6 PRMT R182, R27, 0x5410, RZ ;  /* 0x000054101bb6e816 */ /* 0x000fc400000000ff */
[----:B------:R-:W-:Y:S02]  /*eed0*/  PRMT R180, R5, 0x7632, R180 ;  /* 0x0000763205b47816 */ /* 0x000fe400000000b4 */
[----:B------:R-:W-:Y:S01]  /*eee0*/  ISETP.GE.U32.AND P6, PT, R23, R4, PT ;  /* 0x000000041700720c */ /* 0x000fe20003fc6070 */
[----:B------:R-:W-:Y:S01]  /*eef0*/  IMAD.MOV.U32 R242, RZ, RZ, R42 ;  /* 0x000000fffff27224 */ /* 0x000fe200078e002a */
[----:B------:R-:W-:Y:S02]  /*ef00*/  SHF.R.U32.HI R4, RZ, 0x18, R0 ;  /* 0x00000018ff047819 */ /* 0x000fe40000011600 */
[----:B------:R-:W-:Y:S02]  /*ef10*/  PRMT R42, R181, 0x5410, R180 ;  /* 0x00005410b52a7816 */ /* 0x000fe400000000b4 */
[----:B------:R-:W-:Y:S02]  /*ef20*/  @!P1 PRMT R181, R26, 0x5410, RZ ;  /* 0x000054101ab59816 */ /* 0x000fe400000000ff */
[----:B------:R-:W-:-:S02]  /*ef30*/  ISETP.GE.U32.AND P1, PT, R23, R4, PT ;  /* 0x000000041700720c */ /* 0x000fc40003f26070 */
[----:B------:R-:W-:-:S04]  /*ef40*/  F2FP.PACK_AB R7, R10, R69 ;  /* 0x000000450a07723e */ /* 0x000fc800000000ff */
[C---:B------:R-:W-:Y:S02]  /*ef50*/  PRMT R11, R7.reuse, 0x7632, R11 ;  /* 0x00007632070b7816 */ /* 0x040fe4000000000b */
[----:B------:R-:W-:-:S03]  /*ef60*/  PRMT R10, R7, 0x7610, R10 ;  /* 0x00007610070a7816 */ /* 0x000fc6000000000a */
[----:B------:R-:W-:Y:S02]  /*ef70*/  @!P5 HADD2 R41, -R11.H0_H0, -RZ.H0_H0 ;  /* 0xa00000ff0b29d230 */ /* 0x000fe40000000900 */
[----:B------:R-:W-:Y:S01]  /*ef80*/  @!P1 HADD2 R39, -R12.H0_H0, -RZ.H0_H0 ;  /* 0xa00000ff0c279230 */ /* 0x000fe20000000900 */
[----:B------:R-:W-:Y:S02]  /*ef90*/  PRMT R46, R10, 0x5410, R11 ;  /* 0x000054100a2e7816 */ /* 0x000fe4000000000b */
[----:B------:R-:W-:Y:S02]  /*efa0*/  @!P5 PRMT R11, R41, 0x5410, RZ ;  /* 0x00005410290bd816 */ /* 0x000fe400000000ff */
[----:B------:R-:W-:Y:S02]  /*efb0*/  PRMT R41, R13, 0x5410, R12 ;  /* 0x000054100d297816 */ /* 0x000fe4000000000c */
[----:B------:R-:W-:Y:S02]  /*efc0*/  @!P1 PRMT R12, R39, 0x5410, RZ ;  /* 0x00005410270c9816 */ /* 0x000fe400000000ff */
[----:B------:R-:W2:Y:S01]  /*efd0*/  LDL R39, [R1+0xbc] ;  /* 0x0000bc0001277983 */ /* 0x000ea20000100800 */
[----:B------:R-:W-:Y:S01]  /*efe0*/  SHF.R.U32.HI R0, RZ, 0x10, R0 ;  /* 0x00000010ff007819 */ /* 0x000fe20000011600 */
[----:B------:R-:W-:-:S03]  /*eff0*/  @!P4 HADD2 R28, -R180.H0_H0, -RZ.H0_H0 ;  /* 0xa00000ffb41cc230 */ /* 0x000fc60000000900 */
[----:B------:R-:W-:Y:S02]  /*f000*/  LOP3.LUT R0, R0, 0xff, RZ, 0xc0, !PT ;  /* 0x000000ff00007812 */ /* 0x000fe400078ec0ff */
[----:B------:R-:W-:Y:S02]  /*f010*/  @!P4 PRMT R180, R28, 0x5410, RZ ;  /* 0x000054101cb4c816 */ /* 0x000fe400000000ff */
[----:B------:R-:W-:Y:S02]  /*f020*/  ISETP.GE.U32.AND P4, PT, R23, R0, PT ;  /* 0x000000001700720c */ /* 0x000fe40003f86070 */
[----:B------:R-:W-:Y:S01]  /*f030*/  LOP3.LUT R0, R2, 0xff, RZ, 0xc0, !PT ;  /* 0x000000ff02007812 */ /* 0x000fe200078ec0ff */
[----:B------:R-:W1:Y:S10]  /*f040*/  MUFU.EX2 R4, R197 ;  /* 0x000000c500047308 */ /* 0x000e740000000800 */
[----:B------:R-:W-:Y:S01]  /*f050*/  @!P4 HADD2 R40, -R13.H0_H0, -RZ.H0_H0 ;  /* 0xa00000ff0d28c230 */ /* 0x000fe20000000900 */
[----:B------:R-:W3:Y:S04]  /*f060*/  MUFU.EX2 R5, R198 ;  /* 0x000000c600057308 */ /* 0x000ee80000000800 */
[----:B------:R-:W-:-:S02]  /*f070*/  @!P4 PRMT R13, R40, 0x5410, RZ ;  /* 0x00005410280dc816 */ /* 0x000fc400000000ff */
[C---:B------:R-:W-:Y:S02]  /*f080*/  ISETP.GE.U32.AND P4, PT, R23.reuse, R0, PT ;  /* 0x000000001700720c */ /* 0x040fe40003f86070 */
[----:B------:R-:W-:Y:S02]  /*f090*/  LOP3.LUT R0, R2, 0xffff, RZ, 0xc0, !PT ;  /* 0x0000ffff02007812 */ /* 0x000fe400078ec0ff */
[--C-:B------:R-:W-:Y:S02]  /*f0a0*/  SHF.R.U32.HI R3, RZ, 0x10, R2.reuse ;  /* 0x00000010ff037819 */ /* 0x100fe40000011602 */
[----:B------:R-:W-:Y:S02]  /*f0b0*/  SHF.R.U32.HI R2, RZ, 0x18, R2 ;  /* 0x00000018ff027819 */ /* 0x000fe40000011602 */
[----:B------:R-:W-:Y:S01]  /*f0c0*/  SHF.R.U32.HI R0, RZ, 0x8, R0 ;  /* 0x00000008ff007819 */ /* 0x000fe20000011600 */
[----:B------:R-:W-:Y:S01]  /*f0d0*/  @!P6 HADD2 R36, -R10.H0_H0, -RZ.H0_H0 ;  /* 0xa00000ff0a24e230 */ /* 0x000fe20000000900 */
[----:B------:R-:W-:-:S02]  /*f0e0*/  ISETP.GE.U32.AND P5, PT, R23, R2, PT ;  /* 0x000000021700720c */ /* 0x000fc40003fa6070 */
[----:B------:R-:W-:Y:S02]  /*f0f0*/  LOP3.LUT R2, R3, 0xff, RZ, 0xc0, !PT ;  /* 0x000000ff03027812 */ /* 0x000fe400078ec0ff */
[----:B------:R-:W-:Y:S02]  /*f100*/  LOP3.LUT R0, R0, 0xffff, RZ, 0xc0, !PT ;  /* 0x0000ffff00007812 */ /* 0x000fe400078ec0ff */
[----:B------:R-:W-:Y:S02]  /*f110*/  @!P6 PRMT R10, R36, 0x5410, RZ ;  /* 0x00005410240ae816 */ /* 0x000fe400000000ff */
[C---:B------:R-:W-:Y:S01]  /*f120*/  ISETP.GE.U32.AND P1, PT, R23.reuse, R2, PT ;  /* 0x000000021700720c */ /* 0x040fe20003f26070 */
[----:B------:R-:W-:Y:S01]  /*f130*/  IMAD.WIDE.U32 R2, R6, -0x2daee0ad, RZ ;  /* 0xd2511f5306027825 */ /* 0x000fe200078e00ff */
[----:B------:R-:W-:-:S03]  /*f140*/  ISETP.GE.U32.AND P6, PT, R23, R0, PT ;  /* 0x000000001700720c */ /* 0x000fc60003fc6070 */
[----:B-1----:R-:W-:Y:S01]  /*f150*/  FADD.FTZ R0, R4, R29 ;  /* 0x0000001d04007221 */ /* 0x002fe20000010000 */
[----:B---3--:R-:W-:-:S03]  /*f160*/  F2FP.PACK_AB R4, R5, R4 ;  /* 0x000000040504723e */ /* 0x008fc600000000ff */
[----:B------:R-:W-:Y:S01]  /*f170*/  FADD.FTZ R7, R5, R0 ;  /* 0x0000000005077221 */ /* 0x000fe20000010000 */
[----:B------:R-:W-:Y:S02]  /*f180*/  LOP3.LUT R0, R3, UR16, R8, 0x96, !PT ;  /* 0x0000001003007c12 */ /* 0x000fe4000f8e9608 */
[C---:B------:R-:W-:Y:S02]  /*f190*/  PRMT R179, R4.reuse, 0x7610, R179 ;  /* 0x0000761004b37816 */ /* 0x040fe400000000b3 */
[----:B------:R-:W-:Y:S02]  /*f1a0*/  PRMT R178, R4, 0x7632, R178 ;  /* 0x0000763204b27816 */ /* 0x000fe400000000b2 */
[----:B------:R-:W-:Y:S01]  /*f1b0*/  SHF.R.U32.HI R4, RZ, 0x10, R0 ;  /* 0x00000010ff047819 */ /* 0x000fe20000011600 */
[----:B------:R-:W-:Y:S01]  /*f1c0*/  @!P4 HADD2 R43, -R179.H0_H0, -RZ.H0_H0 ;  /* 0xa00000ffb32bc230 */ /* 0x000fe20000000900 */
[----:B------:R-:W-:Y:S02]  /*f1d0*/  IMAD.MOV.U32 R74, RZ, RZ, R38 ;  /* 0x000000ffff4a7224 */ /* 0x000fe400078e0026 */
[----:B------:R-:W-:Y:S01]  /*f1e0*/  LOP3.LUT R4, R4, 0xff, RZ, 0xc0, !PT ;  /* 0x000000ff04047812 */ /* 0x000fe200078ec0ff */
[----:B------:R-:W-:Y:S01]  /*f1f0*/  IMAD.MOV.U32 R62, RZ, RZ, R235 ;  /* 0x000000ffff3e7224 */ /* 0x000fe200078e00eb */
[----:B------:R-:W-:Y:S01]  /*f200*/  PRMT R38, R179, 0x5410, R178 ;  /* 0x00005410b3267816 */ /* 0x000fe200000000b2 */
[----:B------:R-:W-:Y:S01]  /*f210*/  MUFU.EX2 R9, R216 ;  /* 0x000000d800097308 */ /* 0x000fe20000000800 */
[----:B------:R-:W-:Y:S01]  /*f220*/  @!P4 PRMT R179, R43, 0x5410, RZ ;  /* 0x000054102bb3c816 */ /* 0x000fe200000000ff */
[----:B------:R-:W-:Y:S01]  /*f230*/  @!P6 HADD2 R44, -R178.H0_H0, -RZ.H0_H0 ;  /* 0xa00000ffb22ce230 */ /* 0x000fe20000000900 */
[----:B------:R-:W-:-:S02]  /*f240*/  ISETP.GE.U32.AND P4, PT, R23, R4, PT ;  /* 0x000000041700720c */ /* 0x000fc40003f86070 */
[----:B------:R-:W-:-:S03]  /*f250*/  LOP3.LUT R4, R0, 0xff, RZ, 0xc0, !PT ;  /* 0x000000ff00047812 */ /* 0x000fc600078ec0ff */
[----:B------:R-:W1:Y:S01]  /*f260*/  MUFU.EX2 R235, R217 ;  /* 0x000000d900eb7308 */ /* 0x000e620000000800 */
[----:B------:R-:W-:Y:S01]  /*f270*/  PRMT R177, R196, 0x7610, R177 ;  /* 0x00007610c4b17816 */ /* 0x000fe200000000b1 */
[----:B------:R-:W-:Y:S01]  /*f280*/  IMAD.MOV.U32 R59, RZ, RZ, R234 ;  /* 0x000000ffff3b7224 */ /* 0x000fe200078e00ea */
[----:B------:R-:W-:Y:S02]  /*f290*/  @!P6 PRMT R178, R44, 0x5410, RZ ;  /* 0x000054102cb2e816 */ /* 0x000fe400000000ff */
[----:B------:R-:W-:-:S03]  /*f2a0*/  ISETP.GE.U32.AND P6, PT, R23, R4, PT ;  /* 0x000000041700720c */ /* 0x000fc60003fc6070 */
[----:B------:R-:W-:Y:S01]  /*f2b0*/  MUFU.EX2 R8, R199 ;  /* 0x000000c700087308 */ /* 0x000fe20000000800 */
[----:B------:R-:W-:Y:S01]  /*f2c0*/  SHF.R.U32.HI R4, RZ, 0x18, R0 ;  /* 0x00000018ff047819 */ /* 0x000fe20000011600 */
[----:B------:R-:W-:Y:S01]  /*f2d0*/  @!P1 HADD2 R45, -R177.H0_H0, -RZ.H0_H0 ;  /* 0xa00000ffb12d9230 */ /* 0x000fe20000000900 */
[----:B------:R-:W-:Y:S02]  /*f2e0*/  PRMT R176, R196, 0x7632, R176 ;  /* 0x00007632c4b07816 */ /* 0x000fe400000000b0 */
[----:B------:R-:W-:-:S03]  /*f2f0*/  LOP3.LUT R0, R0, 0xffff, RZ, 0xc0, !PT ;  /* 0x0000ffff00007812 */ /* 0x000fc600078ec0ff */
[----:B------:R-:W3:Y:S01]  /*f300*/  MUFU.EX2 R234, R213 ;  /* 0x000000d500ea7308 */ /* 0x000ee20000000800 */
[----:B------:R-:W-:Y:S02]  /*f310*/  PRMT R36, R177, 0x5410, R176 ;  /* 0x00005410b1247816 */ /* 0x000fe400000000b0 */
[----:B------:R-:W-:Y:S01]  /*f320*/  SHF.R.U32.HI R0, RZ, 0x8, R0 ;  /* 0x00000008ff007819 */ /* 0x000fe20000011600 */
[----:B------:R-:W-:Y:S01]  /*f330*/  @!P5 HADD2 R47, -R176.H0_H0, -RZ.H0_H0 ;  /* 0xa00000ffb02fd230 */ /* 0x000fe20000000900 */
[----:B------:R-:W-:Y:S02]  /*f340*/  @!P1 PRMT R177, R45, 0x5410, RZ ;  /* 0x000054102db19816 */ /* 0x000fe400000000ff */
[----:B------:R-:W-:Y:S02]  /*f350*/  ISETP.GE.U32.AND P1, PT, R23, R4, PT ;  /* 0x000000041700720c */ /* 0x000fe40003f26070 */
[----:B-1----:R-:W-:Y:S02]  /*f360*/  F2FP.PACK_AB R4, R235, R9 ;  /* 0x00000009eb04723e */ /* 0x002fe400000000ff */
[----:B------:R-:W-:-:S02]  /*f370*/  LOP3.LUT R0, R0, 0xffff, RZ, 0xc0, !PT ;  /* 0x0000ffff00007812 */ /* 0x000fc400078ec0ff */
[----:B------:R-:W-:Y:S02]  /*f380*/  @!P5 PRMT R176, R47, 0x5410, RZ ;  /* 0x000054102fb0d816 */ /* 0x000fe400000000ff */
[----:B------:R-:W-:Y:S02]  /*f390*/  PRMT R175, R4, 0x7610, R175 ;  /* 0x0000761004af7816 */ /* 0x000fe400000000af */
[----:B------:R-:W-:Y:S02]  /*f3a0*/  ISETP.GE.U32.AND P5, PT, R23, R0, PT ;  /* 0x000000001700720c */ /* 0x000fe40003fa6070 */
[----:B---3--:R-:W-:Y:S01]  /*f3b0*/  F2FP.PACK_AB R0, R234, R8 ;  /* 0x00000008ea00723e */ /* 0x008fe200000000ff */
        /* <DEDUP_REMOVED lines=9> */
[----:B------:R-:W-:Y:S01]  /*f450*/  MUFU.EX2 R215, R218 ;  /* 0x000000da00d77308 */ /* 0x000fe20000000800 */
[----:B------:R-:W-:Y:S01]  /*f460*/  FADD.FTZ R6, R67, R64 ;  /* 0x0000004043067221 */ /* 0x000fe20000010000 */
[----:B------:R-:W-:-:S02]  /*f470*/  PRMT R64, R175, 0x5410, R174 ;  /* 0x00005410af407816 */ /* 0x000fc400000000ae */
[----:B------:R-:W-:Y:S02]  /*f480*/  @!P6 PRMT R175, R51, 0x5410, RZ ;  /* 0x0000541033afe816 */ /* 0x000fe400000000ff */
[----:B------:R-:W-:Y:S02]  /*f490*/  ISETP.GE.U32.AND P6, PT, R23, R0, PT ;  /* 0x000000001700720c */ /* 0x000fe40003fc6070 */
[----:B------:R-:W1:Y:S01]  /*f4a0*/  MUFU.EX2 R244, R219 ;  /* 0x000000db00f47308 */ /* 0x000e620000000800 */
[----:B------:R-:W-:Y:S01]  /*f4b0*/  LOP3.LUT R0, R2, 0xffff, RZ, 0xc0, !PT ;  /* 0x0000ffff02007812 */ /* 0x000fe200078ec0ff */
[----:B------:R-:W-:Y:S01]  /*f4c0*/  IMAD.MOV.U32 R78, RZ, RZ, R131 ;  /* 0x000000ffff4e7224 */ /* 0x000fe200078e0083 */
[----:B------:R-:W-:Y:S01]  /*f4d0*/  @!P5 HADD2 R54, -R174.H0_H0, -RZ.H0_H0 ;  /* 0xa00000ffae36d230 */ /* 0x000fe20000000900 */
[----:B------:R-:W-:Y:S01]  /*f4e0*/  IMAD.MOV.U32 R131, RZ, RZ, R82 ;  /* 0x000000ffff837224 */ /* 0x000fe200078e0052 */
[----:B------:R-:W-:Y:S01]  /*f4f0*/  SHF.R.U32.HI R0, RZ, 0x8, R0 ;  /* 0x00000008ff007819 */ /* 0x000fe20000011600 */
[----:B------:R-:W-:-:S02]  /*f500*/  IMAD.MOV.U32 R79, RZ, RZ, R241 ;  /* 0x000000ffff4f7224 */ /* 0x000fc400078e00f1 */
[----:B------:R-:W-:Y:S01]  /*f510*/  IMAD.MOV.U32 R82, RZ, RZ, R232 ;  /* 0x000000ffff527224 */ /* 0x000fe200078e00e8 */
[----:B------:R-:W-:Y:S01]  /*f520*/  MUFU.EX2 R241, R220 ;  /* 0x000000dc00f17308 */ /* 0x000fe20000000800 */
[----:B------:R-:W-:Y:S01]  /*f530*/  LOP3.LUT R0, R0, 0xffff, RZ, 0xc0, !PT ;  /* 0x0000ffff00007812 */ /* 0x000fe200078ec0ff */
[----:B------:R-:W-:Y:S01]  /*f540*/  UIADD3 UR4, UR33, -0x4498517b, URZ ;  /* 0xbb67ae8521047890 */ /* 0x000fe2000fffe03f */
[----:B------:R-:W-:-:S05]  /*f550*/  @!P5 PRMT R174, R54, 0x5410, RZ ;  /* 0x0000541036aed816 */ /* 0x000fca00000000ff */
[----:B------:R-:W3:Y:S01]  /*f560*/  MUFU.EX2 R232, R221 ;  /* 0x000000dd00e87308 */ /* 0x000ee20000000800 */
[----:B------:R-:W-:Y:S01]  /*f570*/  ISETP.GE.U32.AND P5, PT, R23, R0, PT ;  /* 0x000000001700720c */ /* 0x000fe20003fa6070 */
[----:B------:R-:W-:Y:S01]  /*f580*/  IMAD.MOV.U32 R197, RZ, RZ, R237 ;  /* 0x000000ffffc57224 */ /* 0x000fe200078e00ed */
[----:B-1----:R-:W-:Y:S02]  /*f590*/  F2FP.PACK_AB R0, R244, R215 ;  /* 0x000000d7f400723e */ /* 0x002fe400000000ff */
[--C-:B------:R-:W-:Y:S01]  /*f5a0*/  SHF.R.U32.HI R5, RZ, 0x10, R2.reuse ;  /* 0x00000010ff057819 */ /* 0x100fe20000011602 */
[----:B------:R-:W-:Y:S01]  /*f5b0*/  @!P4 HADD2 R53, -R173.H0_H0, -RZ.H0_H0 ;  /* 0xa00000ffad35c230 */ /* 0x000fe20000000900 */
[----:B------:R-:W-:Y:S02]  /*f5c0*/  SHF.R.U32.HI R4, RZ, 0x18, R2 ;  /* 0x00000018ff047819 */ /* 0x000fe40000011602 */
[C---:B------:R-:W-:Y:S02]  /*f5d0*/  PRMT R27, R0.reuse, 0x7610, R27 ;  /* 0x00007610001b7816 */ /* 0x040fe4000000001b */
[----:B------:R-:W-:Y:S01]  /*f5e0*/  PRMT R26, R0, 0x7632, R26 ;  /* 0x00007632001a7816 */ /* 0x000fe2000000001a */
[----:B------:R-:W-:Y:S01]  /*f5f0*/  IMAD.MOV.U32 R196, RZ, RZ, R236 ;  /* 0x000000ffffc47224 */ /* 0x000fe200078e00ec */
[----:B------:R-:W-:-:S02]  /*f600*/  LOP3.LUT R2, R5, 0xff, RZ, 0xc0, !PT ;  /* 0x000000ff05027812 */ /* 0x000fc400078ec0ff */
[----:B------:R-:W-:Y:S02]  /*f610*/  LOP3.LUT R0, R197, UR4, R246, 0x96, !PT ;  /* 0x00000004c5007c12 */ /* 0x000fe4000f8e96f6 */
[----:B------:R-:W-:Y:S01]  /*f620*/  PRMT R51, R173, 0x5410, R172 ;  /* 0x00005410ad337816 */ /* 0x000fe200000000ac */
[----:B------:R-:W-:Y:S01]  /*f630*/  @!P1 HADD2 R52, -R172.H0_H0, -RZ.H0_H0 ;  /* 0xa00000ffac349230 */ /* 0x000fe20000000900 */
[----:B------:R-:W-:Y:S01]  /*f640*/  @!P4 PRMT R173, R53, 0x5410, RZ ;  /* 0x0000541035adc816 */ /* 0x000fe200000000ff */
[----:B------:R-:W-:Y:S01]  /*f650*/  IMAD.WIDE.U32 R236, R0, -0x326172a9, RZ ;  /* 0xcd9e8d5700ec7825 */ /* 0x000fe200078e00ff */
[----:B------:R-:W-:Y:S02]  /*f660*/  ISETP.GE.U32.AND P4, PT, R23, R2, PT ;  /* 0x000000021700720c */ /* 0x000fe40003f86070 */
[----:B---3--:R-:W-:Y:S02]  /*f670*/  F2FP.PACK_AB R2, R241, R232 ;  /* 0x000000e8f102723e */ /* 0x008fe400000000ff */
[----:B------:R-:W-:-:S02]  /*f680*/  LOP3.LUT R0, R21, UR12, R196, 0x96, !PT ;  /* 0x0000000c15007c12 */ /* 0x000fc4000f8e96c4 */
[----:B------:R-:W-:Y:S02]  /*f690*/  @!P1 PRMT R172, R52, 0x5410, RZ ;  /* 0x0000541034ac9816 */ /* 0x000fe400000000ff */
[C---:B------:R-:W-:Y:S02]  /*f6a0*/  PRMT R29, R2.reuse, 0x7610, R29 ;  /* 0x00007610021d7816 */ /* 0x040fe4000000001d */
[----:B------:R-:W-:Y:S02]  /*f6b0*/  PRMT R28, R2, 0x7632, R28 ;  /* 0x00007632021c7816 */ /* 0x000fe4000000001c */
[----:B------:R-:W-:Y:S01]  /*f6c0*/  ISETP.GE.U32.AND P1, PT, R23, R4, PT ;  /* 0x000000041700720c */ /* 0x000fe20003f26070 */
[----:B------:R-:W-:Y:S01]  /*f6d0*/  IMAD.WIDE.U32 R4, R0, -0x326172a9, RZ ;  /* 0xcd9e8d5700047825 */ /* 0x000fe200078e00ff */
[----:B------:R-:W-:-:S03]  /*f6e0*/  LOP3.LUT R2, R237, UR13, R222, 0x96, !PT ;  /* 0x0000000ded027c12 */ /* 0x000fc6000f8e96de */
        /* <DEDUP_REMOVED lines=8> */
[----:B------:R-:W-:-:S05]  /*f770*/  IMAD.WIDE.U32 R6, R0, -0x326172a9, RZ ;  /* 0xcd9e8d5700067825 */ /* 0x000fca00078e00ff */
[----:B------:R-:W-:Y:S01]  /*f780*/  LOP3.LUT R0, R7, UR9, R4, 0x96, !PT ;  /* 0x0000000907007c12 */ /* 0x000fe2000f8e9604 */
[----:B------:R-:W-:Y:S02]  /*f790*/  IMAD.MOV.U32 R68, RZ, RZ, R191 ;  /* 0x000000ffff447224 */ /* 0x000fe400078e00bf */
[----:B------:R-:W-:Y:S02]  /*f7a0*/  FADD.FTZ R191, R8, R233 ;  /* 0x000000e908bf7221 */ /* 0x000fe40000010000 */
        /* <DEDUP_REMOVED lines=12> */
[----:B------:R-:W-:-:S03]  /*f870*/  SHF.R.U32.HI R3, RZ, 0x8, R3 ;  /* 0x00000008ff037819 */ /* 0x000fc60000011603 */
[----:B------:R-:W-:Y:S04]  /*f880*/  STG.E.U16 [R24.64+-0x80], R19 ;  /* 0xffff801318007986 */ /* 0x000fe8000c10151c */
[----:B------:R-:W-:Y:S04]  /*f890*/  STG.E.U16 [R34.64+-0x80], R18 ;  /* 0xffff801222007986 */ /* 0x000fe8000c10151c */
[----:B------:R-:W-:Y:S04]  /*f8a0*/  STG.E.U16 [R34.64+-0x7e], R15 ;  /* 0xffff820f22007986 */ /* 0x000fe8000c10151c */
[----:B------:R3:W-:Y:S01]  /*f8b0*/  STG.E.U16 [R32.64+-0x80], R10 ;  /* 0xffff800a20007986 */ /* 0x0007e2000c10151c */
[----:B-1----:R-:W-:-:S02]  /*f8c0*/  PRMT R14, R2, 0x5410, R4 ;  /* 0x00005410020e7816 */ /* 0x002fc40000000004 */
[----:B------:R-:W-:Y:S02]  /*f8d0*/  LOP3.LUT R2, R0, 0xffff, RZ, 0xc0, !PT ;  /* 0x0000ffff00027812 */ /* 0x000fe400078ec0ff */
[----:B------:R-:W-:Y:S02]  /*f8e0*/  SHF.R.U32.HI R4, RZ, 0x10, R0 ;  /* 0x00000010ff047819 */ /* 0x000fe40000011600 */
[----:B---3--:R-:W-:Y:S02]  /*f8f0*/  PRMT R10, R6, 0x5410, R3 ;  /* 0x00005410060a7816 */ /* 0x008fe40000000003 */
[----:B------:R-:W-:Y:S02]  /*f900*/  SHF.R.U32.HI R3, RZ, 0x8, R2 ;  /* 0x00000008ff037819 */ /* 0x000fe40000011602 */
[----:B------:R-:W-:-:S04]  /*f910*/  LOP3.LUT R2, R0, 0xff, RZ, 0xc0, !PT ;  /* 0x000000ff00027812 */ /* 0x000fc800078ec0ff */
[----:B------:R-:W-:Y:S01]  /*f920*/  PRMT R9, R2, 0x5410, R3 ;  /* 0x0000541002097816 */ /* 0x000fe20000000003 */
[----:B------:R-:W-:Y:S01]  /*f930*/  IMAD.WIDE.U32 R2, R7, -0x2daee0ad, RZ ;  /* 0xd2511f5307027825 */ /* 0x000fe200078e00ff */
[----:B------:R-:W-:Y:S02]  /*f940*/  SHF.R.U32.HI R5, RZ, 0x18, R0 ;  /* 0x00000018ff057819 */ /* 0x000fe40000011600 */
[----:B------:R-:W-:Y:S02]  /*f950*/  LOP3.LUT R4, R4, 0xff, RZ, 0xc0, !PT ;  /* 0x000000ff04047812 */ /* 0x000fe400078ec0ff */
        /* <DEDUP_REMOVED lines=23> */
[----:B------:R-:W-:Y:S02]  /*fad0*/  IMAD.MOV.U32 R193, RZ, RZ, R78 ;  /* 0x000000ffffc17224 */ /* 0x000fe400078e004e */
[----:B------:R-:W-:Y:S02]  /*fae0*/  IMAD.MOV.U32 R78, RZ, RZ, R62 ;  /* 0x000000ffff4e7224 */ /* 0x000fe400078e003e */
[----:B------:R-:W-:Y:S02]  /*faf0*/  IMAD.MOV.U32 R62, RZ, RZ, R59 ;  /* 0x000000ffff3e7224 */ /* 0x000fe400078e003b */
[----:B------:R-:W-:Y:S01]  /*fb00*/  IMAD.MOV.U32 R59, RZ, RZ, R130 ;  /* 0x000000ffff3b7224 */ /* 0x000fe200078e0082 */
[----:B-1----:R-:W-:Y:S01]  /*fb10*/  LOP3.LUT R11, R0, R60, RZ, 0xc0, !PT ;  /* 0x0000003c000b7212 */ /* 0x002fe200078ec0ff */
[----:B------:R-:W-:-:S05]  /*fb20*/  HSET2.LE.AND R0, R4, R21, PT ;  /* 0x0000001504007233 */ /* 0x000fca0003803000 */
[----:B------:R-:W-:Y:S02]  /*fb30*/  LOP3.LUT R130, R0, R37, RZ, 0xc0, !PT ;  /* 0x0000002500827212 */ /* 0x000fe400078ec0ff */
[----:B--2---:R-:W-:Y:S02]  /*fb40*/  IADD3 R0, R39, 0x4, RZ ;  /* 0x0000000427007810 */ /* 0x004fe40007ffe0ff */
[----:B------:R-:W2:Y:S01]  /*fb50*/  LDL R39, [R1+0xd4] ;  /* 0x0000d40001277983 */ /* 0x000ea20000100800 */
[--C-:B------:R-:W-:Y:S02]  /*fb60*/  HSET2.LE.AND R2, R9, R21.reuse, PT ;  /* 0x0000001509027233 */ /* 0x100fe40003803000 */
[--C-:B------:R-:W-:Y:S01]  /*fb70*/  HSET2.LE.AND R3, R6, R21.reuse, PT ;  /* 0x0000001506037233 */ /* 0x100fe20003803000 */
[----:B------:R-:W-:Y:S02]  /*fb80*/  IMAD.MOV.U32 R94, RZ, RZ, R83 ;  /* 0x000000ffff5e7224 */ /* 0x000fe400078e0053 */
[----:B------:R-:W-:Y:S01]  /*fb90*/  LOP3.LUT R8, R2, R81, RZ, 0xc0, !PT ;  /* 0x0000005102087212 */ /* 0x000fe200078ec0ff */
[--C-:B------:R-:W-:Y:S01]  /*fba0*/  HSET2.LE.AND R2, R5, R21.reuse, PT ;  /* 0x0000001505027233 */ /* 0x100fe20003803000 */
[----:B------:R-:W-:Y:S01]  /*fbb0*/  LOP3.LUT R9, R3, R80, RZ, 0xc0, !PT ;  /* 0x0000005003097212 */ /* 0x000fe200078ec0ff */
[----:B------:R-:W-:Y:S01]  /*fbc0*/  HSET2.LE.AND R3, R7, R21, PT ;  /* 0x0000001507037233 */ /* 0x000fe20003803000 */
[----:B------:R-:W-:-:S02]  /*fbd0*/  IMAD.MOV.U32 R40, RZ, RZ, R79 ;  /* 0x000000ffff287224 */ /* 0x000fc400078e004f */
[----:B------:R-:W-:Y:S02]  /*fbe0*/  IMAD.MOV.U32 R23, RZ, RZ, R94 ;  /* 0x000000ffff177224 */ /* 0x000fe400078e005e */
[----:B------:R-:W-:Y:S02]  /*fbf0*/  IMAD.MOV.U32 R79, RZ, RZ, R63 ;  /* 0x000000ffff4f7224 */ /* 0x000fe400078e003f */
[----:B------:R-:W-:Y:S01]  /*fc00*/  IMAD.MOV.U32 R94, RZ, RZ, R128 ;  /* 0x000000ffff5e7224 */ /* 0x000fe200078e0080 */
[----:B------:R-:W-:Y:S01]  /*fc10*/  LOP3.LUT R128, R3, R50, RZ, 0xc0, !PT ;  /* 0x0000003203807212 */ /* 0x000fe200078ec0ff */
[----:B------:R-:W-:Y:S01]  /*fc20*/  IMAD.MOV.U32 R63, RZ, RZ, R129 ;  /* 0x000000ffff3f7224 */ /* 0x000fe200078e0081 */
[----:B------:R-:W-:Y:S01]  /*fc30*/  LOP3.LUT R129, R2, R48, RZ, 0xc0, !PT ;  /* 0x0000003002817212 */ /* 0x000fe200078ec0ff */
[----:B------:R-:W-:-:S04]  /*fc40*/  IMAD.WIDE.U32 R2, R0, -0x326172a9, RZ ;  /* 0xcd9e8d5700027825 */ /* 0x000fc800078e00ff */
[----:B------:R-:W-:Y:S01]  /*fc50*/  IMAD.MOV.U32 R217, RZ, RZ, R203 ;  /* 0x000000ffffd97224 */ /* 0x000fe200078e00cb */
[----:B------:R1:W-:Y:S01]  /*fc60*/  STL.64 [R1+0x18], R2 ;  /* 0x0000180201007387 */ /* 0x0003e20000100a00 */
[----:B------:R-:W-:Y:S02]  /*fc70*/  IMAD.MOV.U32 R196, RZ, RZ, R206 ;  /* 0x000000ffffc47224 */ /* 0x000fe400078e00ce */
[----:B------:R-:W-:Y:S02]  /*fc80*/  IMAD.MOV.U32 R44, RZ, RZ, R205 ;  /* 0x000000ffff2c7224 */ /* 0x000fe400078e00cd */
[----:B------:R-:W-:Y:S02]  /*fc90*/  IMAD.MOV.U32 R197, RZ, RZ, R40 ;  /* 0x000000ffffc57224 */ /* 0x000fe400078e0028 */
[----:B------:R-:W-:Y:S01]  /*fca0*/  IMAD.MOV.U32 R40, RZ, RZ, R242 ;  /* 0x000000ffff287224 */ /* 0x000fe200078e00f2 */
[----:B------:R-:W-:Y:S04]  /*fcb0*/  STG.E.U16 [R30.64+-0x80], R13 ;  /* 0xffff800d1e007986 */ /* 0x000fe8000c10151c */
[----:B------:R3:W-:Y:S01]  /*fcc0*/  STG.E.U16 [R30.64+-0x7e], R12 ;  /* 0xffff820c1e007986 */ /* 0x0007e2000c10151c */
[----:B-1----:R-:W-:-:S05]  /*fcd0*/  LOP3.LUT R2, R223, UR14, R2, 0x96, !PT ;  /* 0x0000000edf027c12 */ /* 0x002fca000f8e9602 */
[----:B------:R-:W-:Y:S01]  /*fce0*/  IMAD.WIDE.U32 R4, R2, -0x2daee0ad, RZ ;  /* 0xd2511f5302047825 */ /* 0x000fe200078e00ff */
[----:B--2---:R-:W-:-:S05]  /*fcf0*/  LOP3.LUT R0, R3, R39, RZ, 0x3c, !PT ;  /* 0x0000002703007212 */ /* 0x004fca00078e3cff */
[----:B------:R-:W-:-:S05]  /*fd00*/  IMAD.WIDE.U32 R6, R0, -0x2daee0ad, RZ ;  /* 0xd2511f5300067825 */ /* 0x000fca00078e00ff */
[----:B------:R1:W-:Y:S04]  /*fd10*/  STL.64 [R1+0x20], R6 ;  /* 0x0000200601007387 */ /* 0x0003e80000100a00 */
[----:B------:R-:W2:Y:S04]  /*fd20*/  LDL.LU R203, [R1+0x13c] ;  /* 0x00013c0001cb7983 */ /* 0x000ea80000300800 */
[----:B------:R-:W4:Y:S04]  /*fd30*/  LDL.LU R206, [R1+0x138] ;  /* 0x0001380001ce7983 */ /* 0x000f280000300800 */
[----:B------:R-:W4:Y:S01]  /*fd40*/  LDL.LU R205, [R1+0x134] ;  /* 0x0001340001cd7983 */ /* 0x000f220000300800 */
[----:B------:R-:W-:Y:S01]  /*fd50*/  LOP3.LUT R0, R7, UR4, R246, 0x96, !PT ;  /* 0x0000000407007c12 */ /* 0x000fe2000f8e96f6 */
[----:B------:R-:W-:-:S02]  /*fd60*/  IMAD.MOV.U32 R39, RZ, RZ, R193 ;  /* 0x000000ffff277224 */ /* 0x000fc400078e00c1 */
[----:B------:R-:W-:Y:S02]  /*fd70*/  IMAD.MOV.U32 R193, RZ, RZ, R243 ;  /* 0x000000ffffc17224 */ /* 0x000fe400078e00f3 */
[----:B------:R-:W-:-:S05]  /*fd80*/  IMAD.WIDE.U32 R242, R0, -0x326172a9, RZ ;  /* 0xcd9e8d5700f27825 */ /* 0x000fca00078e00ff */
[----:B------:R-:W-:-:S05]  /*fd90*/  LOP3.LUT R0, R243, UR13, R222, 0x96, !PT ;  /* 0x0000000df3007c12 */ /* 0x000fca000f8e96de */
[----:B---3--:R-:W-:Y:S01]  /*fda0*/  IMAD.WIDE.U32 R12, R0, -0x2daee0ad, RZ ;  /* 0xd2511f53000c7825 */ /* 0x008fe200078e00ff */
[----:B------:R-:W-:-:S04]  /*fdb0*/  LOP3.LUT R2, R5, UR12, R6, 0x96, !PT ;  /* 0x0000000c05027c12 */ /* 0x000fc8000f8e9606 */
[----:B------:R-:W-:Y:S01]  /*fdc0*/  LOP3.LUT R0, R13, UR10, R4, 0x96, !PT ;  /* 0x0000000a0d007c12 */ /* 0x000fe2000f8e9604 */
[----:B------:R-:W-:-:S04]  /*fdd0*/  IMAD.WIDE.U32 R2, R2, -0x326172a9, RZ ;  /* 0xcd9e8d5702027825 */ /* 0x000fc800078e00ff */
[----:B-1----:R-:W-:Y:S01]  /*fde0*/  IMAD.WIDE.U32 R6, R0, -0x326172a9, RZ ;  /* 0xcd9e8d5700067825 */ /* 0x002fe200078e00ff */
[----:B------:R-:W-:-:S03]  /*fdf0*/  LOP3.LUT R0, R3, UR11, R242, 0x96, !PT ;  /* 0x0000000b03007c12 */ /* 0x000fc6000f8e96f2 */
[----:B------:R-:W-:Y:S01]  /*fe00*/  IMAD.MOV.U32 R69, RZ, RZ, R92 ;  /* 0x000000ffff457224 */ /* 0x000fe200078e005c */
[----:B------:R-:W-:Y:S01]  /*fe10*/  LOP3.LUT R4, R7, UR9, R2, 0x96, !PT ;  /* 0x0000000907047c12 */ /* 0x000fe2000f8e9602 */
[----:B------:R-:W-:Y:S01]  /*fe20*/  IMAD.MOV.U32 R92, RZ, RZ, R70 ;  /* 0x000000ffff5c7224 */ /* 0x000fe200078e0046 */
[----:B------:R-:W-:Y:S01]  /*fe30*/  MOV R70, R214 ;  /* 0x000000d600467202 */ /* 0x000fe20000000f00 */
[----:B------:R-:W-:Y:S02]  /*fe40*/  IMAD.MOV.U32 R43, RZ, RZ, R197 ;  /* 0x000000ffff2b7224 */ /* 0x000fe400078e00c5 */
[----:B------:R-:W-:Y:S02]  /*fe50*/  FADD.FTZ R214, R65, R22 ;  /* 0x0000001641d67221 */ /* 0x000fe40000010000 */
[----:B------:R-:W-:Y:S02]  /*fe60*/  IMAD.MOV.U32 R197, RZ, RZ, R23 ;  /* 0x000000ffffc57224 */ /* 0x000fe400078e0017 */
[----:B------:R-:W-:-:S04]  /*fe70*/  IMAD.WIDE.U32 R2, R0, -0x2daee0ad, RZ ;  /* 0xd2511f5300027825 */ /* 0x000fc800078e00ff */
[----:B------:R-:W-:Y:S01]  /*fe80*/  IMAD.WIDE.U32 R22, R4, -0x2daee0ad, RZ ;  /* 0xd2511f5304167825 */ /* 0x000fe200078e00ff */
[----:B------:R-:W-:-:S04]  /*fe90*/  LOP3.LUT R3, R3, UR8, R12, 0x96, !PT ;  /* 0x0000000803037c12 */ /* 0x000fc8000f8e960c */
[----:B------:R-:W-:Y:S01]  /*fea0*/  LOP3.LUT R2, R23, UR6, R2, 0x96, !PT ;  /* 0x0000000617027c12 */ /* 0x000fe2000f8e9602 */
[----:B------:R-:W-:Y:S01]  /*feb0*/  HSET2.LE.AND R0, R15, R21, PT ;  /* 0x000000150f007233 */ /* 0x000fe20003803000 */
[----:B------:R-:W-:Y:S01]  /*fec0*/  IMAD.WIDE.U32 R4, R3, -0x326172a9, RZ ;  /* 0xcd9e8d5703047825 */ /* 0x000fe200078e00ff */
[----:B------:R-:W1:Y:S03]  /*fed0*/  LDSM.16.MT88.4 R12, [R201+0xa000] ;  /* 0x00a00000c90c783b */ /* 0x000e660000004200 */
[----:B------:R-:W-:-:S04]  /*fee0*/  IMAD.WIDE.U32 R2, R2, -0x326172a9, RZ ;  /* 0xcd9e8d5702027825 */ /* 0x000fc800078e00ff */
[----:B------:R-:W-:Y:S01]  /*fef0*/  IMAD.MOV.U32 R216, RZ, RZ, R131 ;  /* 0x000000ffffd87224 */ /* 0x000fe200078e0083 */
[----:B------:R-:W-:Y:S02]  /*ff00*/  LOP3.LUT R131, R0, R42, RZ, 0xc0, !PT ;  /* 0x0000002a00837212 */ /* 0x000fe400078ec0ff */
[----:B------:R-:W-:Y:S02]  /*ff10*/  LOP3.LUT R0, R3, UR15, R4, 0x96, !PT ;  /* 0x0000000f03007c12 */ /* 0x000fe4000f8e9604 */
[----:B------:R-:W-:Y:S02]  /*ff20*/  SHF.R.U32.HI R4, RZ, 0x10, R2 ;  /* 0x00000010ff047819 */ /* 0x000fe40000011602 */
[----:B------:R-:W-:Y:S02]  /*ff30*/  LOP3.LUT R20, R5, UR7, R6, 0x96, !PT ;  /* 0x0000000705147c12 */ /* 0x000fe4000f8e9606 */
[C---:B------:R-:W-:Y:S02]  /*ff40*/  LOP3.LUT R3, R2.reuse, 0xffff, RZ, 0xc0, !PT ;  /* 0x0000ffff02037812 */ /* 0x040fe400078ec0ff */
[----:B------:R-:W-:-:S02]  /*ff50*/  LOP3.LUT R6, R2, 0xff, RZ, 0xc0, !PT ;  /* 0x000000ff02067812 */ /* 0x000fc400078ec0ff */
[----:B------:R-:W-:Y:S02]  /*ff60*/  SHF.R.U32.HI R5, RZ, 0x18, R2 ;  /* 0x00000018ff057819 */ /* 0x000fe40000011602 */
[----:B------:R-:W-:Y:S02]  /*ff70*/  LOP3.LUT R2, R4, 0xff, RZ, 0xc0, !PT ;  /* 0x000000ff04027812 */ /* 0x000fe400078ec0ff */
[----:B------:R-:W-:Y:S02]  /*ff80*/  SHF.R.U32.HI R3, RZ, 0x8, R3 ;  /* 0x00000008ff037819 */ /* 0x000fe40000011603 */
[----:B------:R-:W-:Y:S02]  /*ff90*/  PRMT R5, R2, 0x5410, R5 ;  /* 0x0000541002057816 */ /* 0x000fe40000000005 */
[----:B------:R-:W-:Y:S02]  /*ffa0*/  LOP3.LUT R2, R0, 0xffff, RZ, 0xc0, !PT ;  /* 0x0000ffff00027812 */ /* 0x000fe400078ec0ff */
[----:B------:R-:W-:-:S02]  /*ffb0*/  PRMT R6, R6, 0x5410, R3 ;  /* 0x0000541006067816 */ /* 0x000fc40000000003 */
        /* <DEDUP_REMOVED lines=9> */
[----:B------:R-:W-:Y:S01]  /*10050*/  IMAD.MOV.U32 R198, RZ, RZ, R39 ;  /* 0x000000ffffc67224 */ /* 0x000fe200078e0027 */
[----:B-1----:R-:W-:Y:S01]  /*10060*/  HMMA.16816.F32 R152, R8, R12, R152 ;  /* 0x0000000c0898723c */ /* 0x002fe20000001898 */
[----:B---3--:R-:W-:Y:S01]  /*10070*/  PRMT R16, R0, 0x5410, R2 ;  /* 0x0000541000107816 */ /* 0x008fe20000000002 */
[--C-:B------:R-:W-:Y:S02]  /*10080*/  HSET2.LE.AND R0, R6, R21.reuse, PT ;  /* 0x0000001506007233 */ /* 0x100fe40003803000 */
[----:B------:R-:W-:-:S03]  /*10090*/  HSET2.LE.AND R2, R5, R21, PT ;  /* 0x0000001505027233 */ /* 0x000fc60003803000 */
[----:B------:R-:W-:Y:S01]  /*100a0*/  LOP3.LUT R6, R0, R38, RZ, 0xc0, !PT ;  /* 0x0000002600067212 */ /* 0x000fe200078ec0ff */
[----:B------:R-:W-:Y:S01]  /*100b0*/  HSET2.LE.AND R0, R16, R21, PT ;  /* 0x0000001510007233 */ /* 0x000fe20003803000 */
[----:B------:R-:W-:-:S04]  /*100c0*/  LOP3.LUT R7, R2, R36, RZ, 0xc0, !PT ;  /* 0x0000002402077212 */ /* 0x000fc800078ec0ff */
[----:B------:R-:W-:Y:S01]  /*100d0*/  LOP3.LUT R5, R0, R41, RZ, 0xc0, !PT ;  /* 0x0000002900057212 */ /* 0x000fe200078ec0ff */
        /* <DEDUP_REMOVED lines=9> */
[----:B------:R1:W5:Y:S01]  /*10170*/  LDL.LU R212, [R1+0x130] ;  /* 0x0001300001d47983 */ /* 0x0003620000300800 */
[----:B------:R-:W-:Y:S02]  /*10180*/  IMAD.MOV.U32 R68, RZ, RZ, R79 ;  /* 0x000000ffff447224 */ /* 0x000fe400078e004f */
[----:B------:R-:W-:-:S02]  /*10190*/  IMAD.MOV.U32 R69, RZ, RZ, R78 ;  /* 0x000000ffff457224 */ /* 0x000fc400078e004e */
[----:B------:R-:W-:Y:S02]  /*101a0*/  IMAD.MOV.U32 R79, RZ, RZ, R77 ;  /* 0x000000ffff4f7224 */ /* 0x000fe400078e004d */
[----:B------:R-:W-:Y:S02]  /*101b0*/  IMAD.MOV.U32 R78, RZ, RZ, R76 ;  /* 0x000000ffff4e7224 */ /* 0x000fe400078e004c */
        /* <DEDUP_REMOVED lines=17> */
[----:B------:R-:W-:Y:S01]  /*102d0*/  @!P6 HADD2 R55, -R29.H0_H0, -RZ.H0_H0 ;  /* 0xa00000ff1d37e230 */ /* 0x000fe20000000900 */
        /* <DEDUP_REMOVED lines=12> */
[----:B------:R-:W-:Y:S01]  /*103a0*/  PRMT R49, R29, 0x5410, R28 ;  /* 0x000054101d317816 */ /* 0x000fe2000000001c */
[----:B------:R-:W-:Y:S01]  /*103b0*/  IMAD.MOV.U32 R195, RZ, RZ, R136 ;  /* 0x000000ffffc37224 */ /* 0x000fe200078e0088 */
[----:B------:R1:W5:Y:S01]  /*103c0*/  LDL.LU R138, [R1+0x108] ;  /* 0x00010800018a7983 */ /* 0x0003620000300800 */
[----:B------:R-:W-:-:S03]  /*103d0*/  @!P6 PRMT R29, R55, 0x5410, RZ ;  /* 0x00005410371de816 */ /* 0x000fc600000000ff */
[----:B------:R1:W5:Y:S01]  /*103e0*/  LDL.LU R137, [R1+0x104] ;  /* 0x0001040001897983 */ /* 0x0003620000300800 */
[----:B------:R-:W-:-:S03]  /*103f0*/  IMAD.MOV.U32 R55, RZ, RZ, R95 ;  /* 0x000000ffff377224 */ /* 0x000fc600078e005f */
[----:B------:R1:W5:Y:S04]  /*10400*/  LDL.LU R136, [R1+0x100] ;  /* 0x0001000001887983 */ /* 0x0003680000300800 */
[----:B--2---:R-:W2:Y:S01]  /*10410*/  LDSM.16.MT88.4 R12, [R203+0xa000] ;  /* 0x00a00000cb0c783b */ /* 0x004ea20000004200 */
[----:B------:R-:W-:Y:S02]  /*10420*/  @!P5 HADD2 R58, -R28.H0_H0, -RZ.H0_H0 ;  /* 0xa00000ff1c3ad230 */ /* 0x000fe40000000900 */
[----:B------:R-:W-:Y:S01]  /*10430*/  @!P4 HADD2 R57, -R27.H0_H0, -RZ.H0_H0 ;  /* 0xa00000ff1b39c230 */ /* 0x000fe20000000900 */
[-C--:B--2---:R-:W-:Y:S08]  /*10440*/  HMMA.16816.F32 R144, R8, R12.reuse, R144 ;  /* 0x0000000c0890723c */ /* 0x084ff00000001890 */
[C---:B------:R-:W-:Y:S08]  /*10450*/  HMMA.16816.F32 R160, R4.reuse, R12, R160 ;  /* 0x0000000c04a0723c */ /* 0x040ff000000018a0 */
[-C--:B------:R-:W-:Y:S08]  /*10460*/  HMMA.16816.F32 R156, R4, R14.reuse, R156 ;  /* 0x0000000e049c723c */ /* 0x080ff0000000189c */
[----:B------:R-:W-:Y:S01]  /*10470*/  HMMA.16816.F32 R40, R8, R14, R248 ;  /* 0x0000000e0828723c */ /* 0x000fe200000018f8 */
[----:B----4-:R-:W2:Y:S01]  /*10480*/  LDSM.16.MT88.4 R12, [R206+0xa000] ;  /* 0x00a00000ce0c783b */ /* 0x010ea20000004200 */
        /* <DEDUP_REMOVED lines=9> */
[----:B------:R-:W-:-:S02]  /*10520*/  IMAD.MOV.U32 R250, RZ, RZ, R62 ;  /* 0x000000fffffa7224 */ /* 0x000fc400078e003e */
[----:B------:R-:W-:Y:S01]  /*10530*/  IMAD.MOV.U32 R251, RZ, RZ, R59 ;  /* 0x000000fffffb7224 */ /* 0x000fe200078e003b */
[-C--:B--2---:R-:W-:Y:S08]  /*10540*/  HMMA.16816.F32 R44, R8, R12.reuse, R52 ;  /* 0x0000000c082c723c */ /* 0x084ff00000001834 */
[C---:B------:R-:W-:Y:S08]  /*10550*/  HMMA.16816.F32 R52, R4.reuse, R12, R84 ;  /* 0x0000000c0434723c */ /* 0x040ff00000001854 */
[-C--:B------:R-:W-:Y:S08]  /*10560*/  HMMA.16816.F32 R56, R4, R14.reuse, R100 ;  /* 0x0000000e0438723c */ /* 0x080ff00000001864 */
[C---:B------:R-:W-:Y:S01]  /*10570*/  HMMA.16816.F32 R60, R8.reuse, R14, R68 ;  /* 0x0000000e083c723c */ /* 0x040fe20000001844 */
[----:B------:R-:W2:Y:S07]  /*10580*/  LDSM.16.MT88.4 R12, [R205+0xa000] ;  /* 0x00a00000cd0c783b */ /* 0x000eae0000004200 */
[-C--:B--2---:R-:W-:Y:S08]  /*10590*/  HMMA.16816.F32 R68, R8, R12.reuse, R72 ;  /* 0x0000000c0844723c */ /* 0x084ff00000001848 */
[----:B------:R-:W-:Y:S07]  /*105a0*/  HMMA.16816.F32 R72, R4, R12, R112 ;  /* 0x0000000c0448723c */ /* 0x000fee0000001870 */
[----:B------:R-:W-:Y:S01]  /*105b0*/  IMAD.MOV.U32 R112, RZ, RZ, R79 ;  /* 0x000000ffff707224 */ /* 0x000fe200078e004f */
[----:B------:R-:W-:Y:S01]  /*105c0*/  HMMA.16816.F32 R80, R8, R14, R80 ;  /* 0x0000000e0850723c */ /* 0x000fe20000001850 */
[----:B------:R-:W-:-:S02]  /*105d0*/  IMAD.MOV.U32 R113, RZ, RZ, R78 ;  /* 0x000000ffff717224 */ /* 0x000fc400078e004e */
[----:B------:R-:W-:Y:S02]  /*105e0*/  IMAD.MOV.U32 R114, RZ, RZ, R77 ;  /* 0x000000ffff727224 */ /* 0x000fe400078e004d */
[----:B------:R-:W-:-:S03]  /*105f0*/  IMAD.MOV.U32 R115, RZ, RZ, R76 ;  /* 0x000000ffff737224 */ /* 0x000fc600078e004c */
[----:B------:R-:W-:Y:S01]  /*10600*/  HMMA.16816.F32 R76, R4, R14, R116 ;  /* 0x0000000e044c723c */ /* 0x000fe20000001874 */
[----:B------:R-:W2:Y:S01]  /*10610*/  LDSM.16.MT88.4 R12, [R201+0xb000] ;  /* 0x00b00000c90c783b */ /* 0x000ea20000004200 */
[----:B------:R-:W-:-:S06]  /*10620*/  IMAD.MOV.U32 R248, RZ, RZ, R94 ;  /* 0x000000fffff87224 */ /* 0x000fcc00078e005e */
[-C--:B--2---:R-:W-:Y:S07]  /*10630*/  HMMA.16816.F32 R84, R4, R12.reuse, R140 ;  /* 0x0000000c0454723c */ /* 0x084fee000000188c */
[----:B------:R-:W-:Y:S01]  /*10640*/  IMAD.MOV.U32 R140, RZ, RZ, R93 ;  /* 0x000000ffff8c7224 */ /* 0x000fe200078e005d */
[----:B------:R-:W-:Y:S01]  /*10650*/  HMMA.16816.F32 R196, R8, R12, R196 ;  /* 0x0000000c08c4723c */ /* 0x000fe200000018c4 */
[----:B------:R-:W-:-:S07]  /*10660*/  IMAD.MOV.U32 R141, RZ, RZ, R92 ;  /* 0x000000ffff8d7224 */ /* 0x000fce00078e005c */
[-C--:B------:R-:W-:Y:S08]  /*10670*/  HMMA.16816.F32 R92, R4, R14.reuse, R148 ;  /* 0x0000000e045c723c */ /* 0x080ff00000001894 */
[----:B------:R-:W-:Y:S01]  /*10680*/  HMMA.16816.F32 R192, R8, R14, R192 ;  /* 0x0000000e08c0723c */ /* 0x000fe200000018c0 */
[----:B------:R-:W2:Y:S04]  /*10690*/  LDSM.16.MT88.4 R12, [R203+0xb000] ;  /* 0x00b00000cb0c783b */ /* 0x000ea80000004200 */
[----:B------:R-:W-:Y:S04]  /*106a0*/  STG.E.U16 [R24.64+-0x70], R17 ;  /* 0xffff901118007986 */ /* 0x000fe8000c10151c */
[----:B------:R-:W3:Y:S01]  /*106b0*/  LDSM.16.MT88.4 R16, [R206+0xb000] ;  /* 0x00b00000ce10783b */ /* 0x000ee20000004200 */
[----:B------:R-:W-:-:S03]  /*106c0*/  IMAD.WIDE.U32 R2, R20, -0x2daee0ad, RZ ;  /* 0xd2511f5314027825 */ /* 0x000fc600078e00ff */
[----:B------:R-:W-:Y:S01]  /*106d0*/  LDSM.16.MT88.4 R148, [R201+0xa800] ;  /* 0x00a80000c994783b */ /* 0x000fe20000004200 */
[-C--:B--2---:R-:W-:Y:S08]  /*106e0*/  HMMA.16816.F32 R220, R8, R12.reuse, R220 ;  /* 0x0000000c08dc723c */ /* 0x084ff000000018dc */
[C---:B------:R-:W-:Y:S08]  /*106f0*/  HMMA.16816.F32 R88, R4.reuse, R12, R88 ;  /* 0x0000000c0458723c */ /* 0x040ff00000001858 */
[-C--:B------:R-:W-:Y:S08]  /*10700*/  HMMA.16816.F32 R100, R4, R14.reuse, R224 ;  /* 0x0000000e0464723c */ /* 0x080ff000000018e0 */
[----:B------:R-:W-:Y:S01]  /*10710*/  HMMA.16816.F32 R216, R8, R14, R216 ;  /* 0x0000000e08d8723c */ /* 0x000fe200000018d8 */
[----:B------:R-:W2:Y:S01]  /*10720*/  LDSM.16.MT88.4 R12, [R205+0xb000] ;  /* 0x00b00000cd0c783b */ /* 0x000ea20000004200 */
[----:B------:R-:W-:Y:S01]  /*10730*/  IMAD.MOV.U32 R142, RZ, RZ, R99 ;  /* 0x000000ffff8e7224 */ /* 0x000fe200078e0063 */
[----:B------:R-:W-:Y:S01]  /*10740*/  LOP3.LUT R0, R3, UR16, R22, 0x96, !PT ;  /* 0x0000001003007c12 */ /* 0x000fe2000f8e9616 */
[----:B------:R-:W-:Y:S01]  /*10750*/  IMAD.MOV.U32 R143, RZ, RZ, R98 ;  /* 0x000000ffff8f7224 */ /* 0x000fe200078e0062 */
[----:B------:R-:W-:-:S03]  /*10760*/  LOP3.LUT R3, R2, 0xffff, RZ, 0xc0, !PT ;  /* 0x0000ffff02037812 */ /* 0x000fc600078ec0ff */
[----:B---3--:R-:W-:Y:S01]  /*10770*/  HMMA.16816.F32 R104, R4, R16, R104 ;  /* 0x000000100468723c */ /* 0x008fe20000001868 */
[----:B------:R-:W-:-:S07]  /*10780*/  SHF.R.U32.HI R3, RZ, 0x8, R3 ;  /* 0x00000008ff037819 */ /* 0x000fce0000011603 */
[----:B------:R-:W-:Y:S08]  /*10790*/  HMMA.16816.F32 R108, R4, R18, R108 ;  /* 0x00000012046c723c */ /* 0x000ff0000000186c */
[C---:B------:R-:W-:Y:S08]  /*107a0*/  HMMA.16816.F32 R228, R8.reuse, R16, R228 ;  /* 0x0000001008e4723c */ /* 0x040ff000000018e4 */
[----:B------:R-:W-:Y:S01]  /*107b0*/  HMMA.16816.F32 R16, R8, R18, R140 ;  /* 0x000000120810723c */ /* 0x000fe2000000188c */
[----:B------:R-:W3:Y:S07]  /*107c0*/  LDSM.16.MT88.4 R140, [R203+0xa800] ;  /* 0x00a80000cb8c783b */ /* 0x000eee0000004200 */
[C---:B--2---:R-:W-:Y:S08]  /*107d0*/  HMMA.16816.F32 R120, R4.reuse, R12, R120 ;  /* 0x0000000c0478723c */ /* 0x044ff00000001878 */
[----:B------:R-:W-:Y:S07]  /*107e0*/  HMMA.16816.F32 R116, R4, R14, R124 ;  /* 0x0000000e0474723c */ /* 0x000fee000000187c */
[----:B------:R-:W-:Y:S01]  /*107f0*/  LOP3.LUT R4, R2, 0xff, RZ, 0xc0, !PT ;  /* 0x000000ff02047812 */ /* 0x000fe200078ec0ff */
[C---:B------:R-:W-:Y:S01]  /*10800*/  HMMA.16816.F32 R224, R8.reuse, R12, R112 ;  /* 0x0000000c08e0723c */ /* 0x040fe20000001870 */
[----:B------:R-:W-:Y:S01]  /*10810*/  SHF.R.U32.HI R7, RZ, 0x10, R2 ;  /* 0x00000010ff077819 */ /* 0x000fe20000011602 */
[----:B------:R-:W-:Y:S01]  /*10820*/  IMAD.MOV.U32 R233, RZ, RZ, R97 ;  /* 0x000000ffffe97224 */ /* 0x000fe200078e0061 */
[----:B------:R-:W-:Y:S01]  /*10830*/  LOP3.LUT R6, R0, 0xff, RZ, 0xc0, !PT ;  /* 0x000000ff00067812 */ /* 0x000fe200078ec0ff */
[----:B------:R-:W-:Y:S04]  /*10840*/  LDSM.16.MT88.4 R112, [R206+0xb800] ;  /* 0x00b80000ce70783b */ /* 0x000fe80000004200 */
[----:B------:R-:W-:Y:S01]  /*10850*/  HMMA.16816.F32 R12, R8, R14, R248 ;  /* 0x0000000e080c723c */ /* 0x000fe200000018f8 */
[----:B------:R-:W-:-:S06]  /*10860*/  SHF.R.U32.HI R5, RZ, 0x18, R0 ;  /* 0x00000018ff057819 */ /* 0x000fcc0000011600 */
[----:B------:R-:W-:Y:S02]  /*10870*/  SHF.R.U32.HI R8, RZ, 0x18, R2 ;  /* 0x00000018ff087819 */ /* 0x000fe40000011602 */
[----:B------:R-:W-:Y:S02]  /*10880*/  PRMT R9, R4, 0x5410, R3 ;  /* 0x0000541004097816 */ /* 0x000fe40000000003 */
[----:B------:R-:W-:Y:S02]  /*10890*/  LOP3.LUT R2, R0, 0xffff, RZ, 0xc0, !PT ;  /* 0x0000ffff00027812 */ /* 0x000fe400078ec0ff */
[----:B------:R-:W-:Y:S02]  /*108a0*/  SHF.R.U32.HI R3, RZ, 0x10, R0 ;  /* 0x00000010ff037819 */ /* 0x000fe40000011600 */
[----:B------:R-:W-:Y:S02]  /*108b0*/  SHF.R.U32.HI R0, RZ, 0x8, R2 ;  /* 0x00000008ff007819 */ /* 0x000fe40000011602 */
[----:B------:R-:W-:-:S04]  /*108c0*/  LOP3.LUT R2, R3, 0xff, RZ, 0xc0, !PT ;  /* 0x000000ff03027812 */ /* 0x000fc800078ec0ff */
[----:B------:R-:W-:Y:S02]  /*108d0*/  PRMT R2, R2, 0x5410, R5 ;  /* 0x0000541002027816 */ /* 0x000fe40000000005 */
[----:B------:R-:W-:Y:S01]  /*108e0*/  PRMT R0, R6, 0x5410, R0 ;  /* 0x0000541006007816 */ /* 0x000fe20000000000 */
[--C-:B------:R-:W-:Y:S02]  /*108f0*/  HSET2.LE.AND R3, R9, R21.reuse, PT ;  /* 0x0000001509037233 */ /* 0x100fe40003803000 */
[--C-:B------:R-:W-:Y:S02]  /*10900*/  HSET2.LE.AND R2, R2, R21.reuse, PT ;  /* 0x0000001502027233 */ /* 0x100fe40003803000 */
[----:B------:R-:W-:Y:S01]  /*10910*/  HSET2.LE.AND R0, R0, R21, PT ;  /* 0x0000001500007233 */ /* 0x000fe20003803000 */
[----:B------:R-:W-:Y:S02]  /*10920*/  LOP3.LUT R126, R3, R49, RZ, 0xc0, !PT ;  /* 0x00000031037e7212 */ /* 0x000fe400078ec0ff */
[----:B------:R-:W-:-:S02]  /*10930*/  LOP3.LUT R125, R2, R51, RZ, 0xc0, !PT ;  /* 0x00000033027d7212 */ /* 0x000fc400078ec0ff */
[----:B------:R-:W2:Y:S01]  /*10940*/  LDSM.16.MT88.4 R48, [R206+0xa800] ;  /* 0x00a80000ce30783b */ /* 0x000ea20000004200 */
[----:B------:R-:W-:-:S03]  /*10950*/  LOP3.LUT R124, R0, R64, RZ, 0xc0, !PT ;  /* 0x00000040007c7212 */ /* 0x000fc600078ec0ff */
[----:B------:R-:W4:Y:S01]  /*10960*/  LDSM.16.MT88.4 R64, [R205+0xa800] ;  /* 0x00a80000cd40783b */ /* 0x000f220000004200 */
[----:B------:R-:W-:-:S04]  /*10970*/  LOP3.LUT R4, R7, 0xff, RZ, 0xc0, !PT ;  /* 0x000000ff07047812 */ /* 0x000fc800078ec0ff */
[----:B------:R-:W-:-:S05]  /*10980*/  PRMT R4, R4, 0x5410, R8 ;  /* 0x0000541004047816 */ /* 0x000fca0000000008 */
[----:B------:R-:W-:-:S05]  /*10990*/  HSET2.LE.AND R4, R4, R21, PT ;  /* 0x0000001504047233 */ /* 0x000fca0003803000 */
[----:B------:R-:W-:Y:S01]  /*109a0*/  LOP3.LUT R127, R4, R96, RZ, 0xc0, !PT ;  /* 0x00000060047f7212 */ /* 0x000fe200078ec0ff */
[-C--:B------:R-:W-:Y:S01]  /*109b0*/  HMMA.16816.F32 R152, R128, R148.reuse, R152 ;  /* 0x000000948098723c */ /* 0x080fe20000001898 */
[----:B------:R-:W-:Y:S04]  /*109c0*/  LDSM.16.MT88.4 R96, [R203+0xb800] ;  /* 0x00b80000cb60783b */ /* 0x000fe80000004200 */
        /* <DEDUP_REMOVED lines=59> */
[----:B------:R-:W-:-:S07]  /*10d80*/  FADD.FTZ R235, R240, R235 ;  /* 0x000000ebf0eb7221 */ /* 0x000fce0000010000 */
        /* <DEDUP_REMOVED lines=85> */
[C---:B----4-:R-:W-:Y:S01]  /*112e0*/  HMMA.16816.F32 R220, R16.reuse, R184, R172 ;  /* 0x000000b810dc723c */ /* 0x050fe200000018ac */
[----:B------:R-:W-:Y:S07]  /*112f0*/  LDSM.16.M88.4 R172, [R207] ;  /* 0x00000000cfac783b */ /* 0x000fee0000000200 */
[C---:B------:R-:W-:Y:S08]  /*11300*/  HMMA.16816.F32 R196, R16.reuse, R180, R196 ;  /* 0x000000b410c4723c */ /* 0x040ff000000018c4 */
[----:B------:R-:W-:Y:S01]  /*11310*/  HMMA.16816.F32 R192, R16, R186, R12 ;  /* 0x000000ba10c0723c */ /* 0x000fe2000000180c */
[----:B------:R-:W3:Y:S07]  /*11320*/  LDSM.16.M88.4 R12, [R208] ;  /* 0x00000000d00c783b */ /* 0x000eee0000000200 */
[----:B------:R-:W-:Y:S01]  /*11330*/  IMAD.MOV.U32 R26, RZ, RZ, R220 ;  /* 0x000000ffff1a7224 */ /* 0x000fe200078e00dc */
[----:B-1----:R-:W-:Y:S01]  /*11340*/  HMMA.16816.F32 R224, R4, R176, R224 ;  /* 0x000000b004e0723c */ /* 0x002fe200000018e0 */
[----:B------:R-:W-:-:S02]  /*11350*/  IMAD.MOV.U32 R3, RZ, RZ, R221 ;  /* 0x000000ffff037224 */ /* 0x000fc400078e00dd */
[----:B------:R-:W-:Y:S02]  /*11360*/  IMAD.MOV.U32 R2, RZ, RZ, R222 ;  /* 0x000000ffff027224 */ /* 0x000fe400078e00de */
[----:B------:R-:W-:-:S03]  /*11370*/  IMAD.MOV.U32 R0, RZ, RZ, R223 ;  /* 0x000000ffff007224 */ /* 0x000fc600078e00df */
[----:B------:R-:W-:Y:S01]  /*11380*/  HMMA.16816.F32 R220, R16, R182, R188 ;  /* 0x000000b610dc723c */ /* 0x000fe200000018bc */
[----:B------:R-:W-:Y:S07]  /*11390*/  LDSM.16.M88.4 R180, [R207+0x800] ;  /* 0x00080000cfb4783b */ /* 0x000fee0000000200 */
[C---:B--2---:R-:W-:Y:S08]  /*113a0*/  HMMA.16816.F32 R188, R4.reuse, R20, R248 ;  /* 0x0000001404bc723c */ /* 0x044ff000000018f8 */
[C---:B------:R-:W-:Y:S08]  /*113b0*/  HMMA.16816.F32 R216, R4.reuse, R22, R216 ;  /* 0x0000001604d8723c */ /* 0x040ff000000018d8 */
[----:B------:R-:W-:Y:S01]  /*113c0*/  HMMA.16816.F32 R184, R4, R178, R228 ;  /* 0x000000b204b8723c */ /* 0x000fe200000018e4 */
[----:B------:R-:W1:Y:S06]  /*113d0*/  LDSM.16.M88.4 R4, [R208+0x2000] ;  /* 0x00200000d004783b */ /* 0x000e6c0000000200 */
[----:B------:R-:W-:Y:S01]  /*113e0*/  IMAD.MOV.U32 R228, RZ, RZ, R26 ;  /* 0x000000ffffe47224 */ /* 0x000fe200078e001a */
[----:B------:R-:W-:Y:S01]  /*113f0*/  HMMA.16816.F32 R16, R8, R20, R196 ;  /* 0x000000140810723c */ /* 0x000fe200000018c4 */
[----:B------:R-:W-:-:S02]  /*11400*/  IMAD.MOV.U32 R229, RZ, RZ, R3 ;  /* 0x000000ffffe57224 */ /* 0x000fc400078e0003 */
[----:B------:R-:W-:Y:S02]  /*11410*/  IMAD.MOV.U32 R230, RZ, RZ, R2 ;  /* 0x000000ffffe67224 */ /* 0x000fe400078e0002 */
[----:B------:R-:W-:Y:S02]  /*11420*/  IMAD.MOV.U32 R231, RZ, RZ, R0 ;  /* 0x000000ffffe77224 */ /* 0x000fe400078e0000 */
[----:B------:R-:W-:Y:S01]  /*11430*/  IMAD.U32 R0, RZ, RZ, UR31 ;  /* 0x0000001fff007e24 */ /* 0x000fe2000f8e00ff */
[----:B------:R-:W-:Y:S01]  /*11440*/  HMMA.16816.F32 R248, R8, R22, R220 ;  /* 0x0000001608f8723c */ /* 0x000fe200000018dc */
[----:B------:R-:W-:Y:S02]  /*11450*/  LDSM.16.M88.4 R20, [R200+0x9800] ;  /* 0x00980000c814783b */ /* 0x000fe40000000200 */
[----:B------:R-:W-:-:S05]  /*11460*/  IMAD R0, R0, 0x20, R233 ;  /* 0x0000002000007824 */ /* 0x000fca00078e02e9 */
[C---:B------:R-:W-:Y:S01]  /*11470*/  HMMA.16816.F32 R228, R8.reuse, R176, R228 ;  /* 0x000000b008e4723c */ /* 0x040fe200000018e4 */
[C---:B------:R-:W-:Y:S02]  /*11480*/  IADD3 R2, R0.reuse, 0x1, RZ ;  /* 0x0000000100027810 */ /* 0x040fe40007ffe0ff */
[----:B------:R-:W-:Y:S02]  /*11490*/  IADD3 R3, R0, 0x8, RZ ;  /* 0x0000000800037810 */ /* 0x000fe40007ffe0ff */
[C---:B------:R-:W-:Y:S02]  /*114a0*/  ISETP.GE.AND P4, PT, R2.reuse, R136, PT ;  /* 0x000000880200720c */ /* 0x040fe40003f86270 */
[C---:B------:R-:W-:Y:S01]  /*114b0*/  ISETP.GE.AND P1, PT, R2.reuse, R137, PT ;  /* 0x000000890200720c */ /* 0x040fe20003f26270 */
[----:B------:R-:W-:Y:S01]  /*114c0*/  HMMA.16816.F32 R192, R8, R178, R192 ;  /* 0x000000b208c0723c */ /* 0x000fe200000018c0 */
[----:B------:R-:W-:Y:S01]  /*114d0*/  LDSM.16.M88.4 R8, [R202+0x4000] ;  /* 0x00400000ca08783b */ /* 0x000fe20000000200 */
[----:B------:R-:W-:-:S02]  /*114e0*/  ISETP.GE.AND P0, PT, R2, R139, PT ;  /* 0x0000008b0200720c */ /* 0x000fc40003f06270 */
[----:B------:R-:W-:Y:S02]  /*114f0*/  ISETP.GE.AND P6, PT, R2, R138, PT ;  /* 0x0000008a0200720c */ /* 0x000fe40003fc6270 */
[----:B------:R-:W-:Y:S02]  /*11500*/  ISETP.GE.AND P5, PT, R3, R136, PT ;  /* 0x000000880300720c */ /* 0x000fe40003fa6270 */
        /* <DEDUP_REMOVED lines=37> */
[----:B------:R-:W2:Y:S11]  /*11760*/  LDSM.16.M88.4 R16, [R207+0x1000] ;  /* 0x00100000cf10783b */ /* 0x000eb60000000200 */
        /* <DEDUP_REMOVED lines=9> */
[----:B------:R-:W-:Y:S11]  /*11800*/  HMMA.16816.F32 R184, R8, R176, R224 ;  /* 0x000000b008b8723c */ /* 0x000ff600000018e0 */
[----:B------:R-:W-:Y:S05]  /*11810*/  @!UPT UIADD3 URZ, URZ, URZ, URZ ;  /* 0x0000003f3f3ff290 */ /* 0x000fea000fffe03f */
[----:B--2---:R-:W-:Y:S08]  /*11820*/  HMMA.16816.F32 R20, R12, R18, R20 ;  /* 0x000000120c14723c */ /* 0x004ff00000001814 */
        /* <DEDUP_REMOVED lines=18> */
[----:B------:R-:W1:Y:S01]  /*11950*/  I2F R5, R2 ;  /* 0x0000000200057306 */ /* 0x000e620000201400 */
[----:B------:R-:W-:Y:S01]  /*11960*/  BAR.SYNC.DEFER_BLOCKING 0x0 ;  /* 0x0000000000007b1d */ /* 0x000fe20000010000 */
[C---:B------:R-:W-:Y:S01]  /*11970*/  ISETP.GE.AND P4, PT, R3.reuse, R137, PT ;  /* 0x000000890300720c */ /* 0x040fe20003f86270 */
[----:B------:R-:W-:Y:S01]  /*11980*/  FFMA.FTZ R7, R6, UR26, R22 ;  /* 0x0000001a06077c23 */ /* 0x000fe20008010016 */
[----:B------:R-:W-:-:S02]  /*11990*/  ISETP.GE.AND P1, PT, R3, R139, PT ;  /* 0x0000008b0300720c */ /* 0x000fc40003f26270 */
[----:B------:R-:W-:Y:S01]  /*119a0*/  ISETP.GE.AND P0, PT, R3, R138, PT ;  /* 0x0000008a0300720c */ /* 0x000fe20003f06270 */
[----:B------:R-:W-:Y:S01]  /*119b0*/  FFMA.FTZ R3, R6, UR26, R20 ;  /* 0x0000001a06037c23 */ /* 0x000fe20008010014 */
[----:B------:R-:W-:Y:S02]  /*119c0*/  IADD3 R4, R0, 0x10, RZ ;  /* 0x0000001000047810 */ /* 0x000fe40007ffe0ff */
[----:B------:R-:W-:Y:S02]  /*119d0*/  FSEL R181, R9, -INF , !P6 ;  /* 0xff80000009b57808 */ /* 0x000fe40007000000 */
[----:B------:R-:W-:Y:S02]  /*119e0*/  FSEL R185, R3, -INF , !P5 ;  /* 0xff80000003b97808 */ /* 0x000fe40006800000 */
[----:B------:R-:W-:Y:S02]  /*119f0*/  FSEL R178, R7, -INF , !P4 ;  /* 0xff80000007b27808 */ /* 0x000fe40006000000 */
[----:B------:R-:W-:Y:S01]  /*11a00*/  FSEL R182, R8, -INF , !P1 ;  /* 0xff80000008b67808 */ /* 0x000fe20004800000 */
[C---:B-1----:R-:W-:Y:S01]  /*11a10*/  FFMA.FTZ R7, R5.reuse, UR26, R21 ;  /* 0x0000001a05077c23 */ /* 0x042fe20008010015 */
[C---:B------:R-:W-:Y:S01]  /*11a20*/  ISETP.GE.AND P6, PT, R2.reuse, R136, PT ;  /* 0x000000880200720c */ /* 0x040fe20003fc6270 */
[----:B------:R-:W-:Y:S01]  /*11a30*/  FFMA.FTZ R8, R5, UR26, R23 ;  /* 0x0000001a05087c23 */ /* 0x000fe20008010017 */
[----:B------:R-:W-:-:S02]  /*11a40*/  ISETP.GE.AND P5, PT, R2, R137, PT ;  /* 0x000000890200720c */ /* 0x000fc40003fa6270 */
[C---:B------:R-:W-:Y:S02]  /*11a50*/  ISETP.GE.AND P4, PT, R2.reuse, R139, PT ;  /* 0x0000008b0200720c */ /* 0x040fe40003f86270 */
[----:B------:R-:W-:Y:S01]  /*11a60*/  ISETP.GE.AND P1, PT, R2, R138, PT ;  /* 0x0000008a0200720c */ /* 0x000fe20003f26270 */
[----:B------:R-:W-:Y:S01]  /*11a70*/  FFMA.FTZ R2, R6, UR26, R198 ;  /* 0x0000001a06027c23 */ /* 0x000fe200080100c6 */
[----:B------:R-:W-:Y:S01]  /*11a80*/  IADD3 R3, R0, 0x11, RZ ;  /* 0x0000001100037810 */ /* 0x000fe20007ffe0ff */
[----:B------:R-:W1:Y:S01]  /*11a90*/  I2F R6, R4 ;  /* 0x0000000400067306 */ /* 0x000e620000201400 */
        /* <DEDUP_REMOVED lines=121> */
.L_x_1267:
[----:B------:R-:W-:Y:S05]  /*12230*/  BSYNC B0 ;  /* 0x0000000000007941 */ /* 0x000fea0003800000 */
.L_x_1266:
[----:B------:R-:W0:Y:S02]  /*12240*/  LDGDEPBAR ;  /* 0x00000000000079af */ /* 0x000e240000000000 */
.L_x_1265:
[----:B------:R-:W2:Y:S04]  /*12250*/  LDL.64 R222, [R1+0x10] ;  /* 0x0000100001de7983 */ /* 0x000ea80000100a00 */
[----:B------:R-:W3:Y:S01]  /*12260*/  LDL.64 R224, [R1+0xf8] ;  /* 0x0000f80001e07983 */ /* 0x000ee20000100a00 */
[----:B------:R-:W-:Y:S01]  /*12270*/  FMNMX.FTZ R0, R134, R12, !PT ;  /* 0x0000000c86007209 */ /* 0x000fe20007810000 */
[----:B------:R-:W-:Y:S01]  /*12280*/  ULOP3.LUT UR4, UR31, UR33, URZ, 0x3c, !UPT ;  /* 0x000000211f047292 */ /* 0x000fe2000f8e3c3f */
[----:B------:R-:W-:Y:S01]  /*12290*/  FMNMX.FTZ R3, R133, R13, !PT ;  /* 0x0000000d85037209 */ /* 0x000fe20007810000 */
[----:B------:R-:W-:Y:S01]  /*122a0*/  STL [R1+0x140], R201 ;  /* 0x000140c901007387 */ /* 0x000fe20000100800 */
[----:B------:R-:W-:-:S03]  /*122b0*/  FMNMX.FTZ R0, R180, R0, !PT ;  /* 0x00000000b4007209 */ /* 0x000fc60007810000 */
[----:B------:R-:W-:Y:S01]  /*122c0*/  STL [R1+0x13c], R203 ;  /* 0x00013ccb01007387 */ /* 0x000fe20000100800 */
[----:B------:R-:W-:-:S03]  /*122d0*/  FMNMX.FTZ R0, R178, R0, !PT ;  /* 0x00000000b2007209 */ /* 0x000fc60007810000 */
        /* <DEDUP_REMOVED lines=10> */
[----:B-1----:R-:W-:-:S02]  /*12380*/  FMNMX.FTZ R4, R19, R2, !PT ;  /* 0x0000000213047209 */ /* 0x002fc40007810000 */
[----:B------:R-:W-:Y:S01]  /*12390*/  FMNMX.FTZ R2, R174, R0, !PT ;  /* 0x00000000ae027209 */ /* 0x000fe20007810000 */
[----:B------:R-:W-:Y:S01]  /*123a0*/  STL [R1+0x128], R210 ;  /* 0x000128d201007387 */ /* 0x000fe20000100800 */
[----:B------:R-:W-:Y:S02]  /*123b0*/  FMNMX.FTZ R0, R14, R4, !PT ;  /* 0x000000040e007209 */ /* 0x000fe40007810000 */
[----:B------:R-:W-:Y:S01]  /*123c0*/  FMNMX.FTZ R4, R184, R3, !PT ;  /* 0x00000003b8047209 */ /* 0x000fe20007810000 */
[----:B------:R-:W-:Y:S01]  /*123d0*/  STL [R1+0x124], R209 ;  /* 0x000124d101007387 */ /* 0x000fe20000100800 */
[----:B------:R-:W-:Y:S02]  /*123e0*/  FMNMX.FTZ R3, R135, R15, !PT ;  /* 0x0000000f87037209 */ /* 0x000fe40007810000 */
[----:B------:R-:W-:Y:S01]  /*123f0*/  FMNMX.FTZ R2, R29, R2, !PT ;  /* 0x000000021d027209 */ /* 0x000fe20007810000 */
[----:B------:R-:W1:Y:S01]  /*12400*/  SHFL.BFLY PT, R10, R0, 0x2, 0x1f ;  /* 0x0c401f00000a7f89 */ /* 0x000e6200000e0000 */
        /* <DEDUP_REMOVED lines=20> */
[----:B------:R-:W4:Y:S01]  /*12550*/  SHFL.BFLY PT, R189, R2, 0x2, 0x1f ;  /* 0x0c401f0002bd7f89 */ /* 0x000f2200000e0000 */
[----:B-1----:R-:W-:Y:S02]  /*12560*/  FMNMX.FTZ R3, R0, R10, !PT ;  /* 0x0000000a00037209 */ /* 0x002fe40007810000 */
[----:B------:R-:W-:Y:S01]  /*12570*/  FMNMX.FTZ R0, R16, R4, !PT ;  /* 0x0000000410007209 */ /* 0x000fe20007810000 */
[----:B------:R-:W-:Y:S01]  /*12580*/  STL [R1+0x108], R138 ;  /* 0x0001088a01007387 */ /* 0x000fe20000100800 */
[----:B------:R-:W-:-:S03]  /*12590*/  FMNMX.FTZ R4, R18, R5, !PT ;  /* 0x0000000512047209 */ /* 0x000fc60007810000 */
[----:B------:R-:W1:Y:S04]  /*125a0*/  SHFL.BFLY PT, R187, R3, 0x1, 0x1f ;  /* 0x0c201f0003bb7f89 */ /* 0x000e6800000e0000 */
[----:B------:R-:W1:Y:S04]  /*125b0*/  SHFL.BFLY PT, R188, R4, 0x2, 0x1f ;  /* 0x0c401f0004bc7f89 */ /* 0x000e6800000e0000 */
[----:B------:R-:W1:Y:S04]  /*125c0*/  SHFL.BFLY PT, R10, R0, 0x2, 0x1f ;  /* 0x0c401f00000a7f89 */ /* 0x000e6800000e0000 */
[----:B------:R-:W-:Y:S01]  /*125d0*/  STL [R1+0x104], R137 ;  /* 0x0001048901007387 */ /* 0x000fe20000100800 */
[----:B----4-:R-:W-:-:S03]  /*125e0*/  FMNMX.FTZ R5, R2, R189, !PT ;  /* 0x000000bd02057209 */ /* 0x010fc60007810000 */
[----:B------:R-:W-:Y:S04]  /*125f0*/  STL [R1+0x100], R136 ;  /* 0x0001008801007387 */ /* 0x000fe80000100800 */
[----:B------:R-:W4:Y:S01]  /*12600*/  SHFL.BFLY PT, R189, R5, 0x1, 0x1f ;  /* 0x0c201f0005bd7f89 */ /* 0x000f2200000e0000 */
[----:B-1----:R-:W-:Y:S02]  /*12610*/  FMNMX.FTZ R233, R3, R187, !PT ;  /* 0x000000bb03e97209 */ /* 0x002fe40007810000 */
[----:B------:R-:W-:Y:S02]  /*12620*/  FMNMX.FTZ R3, R4, R188, !PT ;  /* 0x000000bc04037209 */ /* 0x000fe40007810000 */
[C---:B------:R-:W-:Y:S02]  /*12630*/  FSETP.NEU.FTZ.AND P1, PT, R233.reuse, -INF , PT ;  /* 0xff800000e900780b */ /* 0x040fe40003f3d000 */
[----:B------:R-:W-:Y:S01]  /*12640*/  FMNMX.FTZ R2, R0, R10, !PT ;  /* 0x0000000a00027209 */ /* 0x000fe20007810000 */
[----:B------:R-:W-:Y:S01]  /*12650*/  FMUL.FTZ R0, R233, c[0x0][0x23c] ;  /* 0x00008f00e9007a20 */ /* 0x000fe20000410000 */
[----:B------:R-:W1:Y:S04]  /*12660*/  SHFL.BFLY PT, R10, R3, 0x1, 0x1f ;  /* 0x0c201f00030a7f89 */ /* 0x000e6800000e0000 */
[----:B------:R-:W1:Y:S01]  /*12670*/  SHFL.BFLY PT, R4, R2, 0x1, 0x1f ;  /* 0x0c201f0002047f89 */ /* 0x000e6200000e0000 */
[----:B------:R-:W-:-:S05]  /*12680*/  FSEL R0, R0, RZ, P1 ;  /* 0x000000ff00007208 */ /* 0x000fca0000800000 */
[--C-:B------:R-:W-:Y:S01]  /*12690*/  FFMA.FTZ R187, R12, c[0x0][0x23c], -R0.reuse ;  /* 0x00008f000cbb7a23 */ /* 0x100fe20000010800 */
[----:B----4-:R-:W-:Y:S01]  /*126a0*/  FMNMX.FTZ R234, R5, R189, !PT ;  /* 0x000000bd05ea7209 */ /* 0x010fe20007810000 */
[--C-:B------:R-:W-:Y:S02]  /*126b0*/  FFMA.FTZ R180, R180, c[0x0][0x23c], -R0.reuse ;  /* 0x00008f00b4b47a23 */ /* 0x100fe40000010800 */
[--C-:B------:R-:W-:Y:S01]  /*126c0*/  FFMA.FTZ R178, R178, c[0x0][0x23c], -R0.reuse ;  /* 0x00008f00b2b27a23 */ /* 0x100fe20000010800 */
[----:B------:R-:W-:Y:S01]  /*126d0*/  FSETP.NEU.FTZ.AND P5, PT, R234, -INF , PT ;  /* 0xff800000ea00780b */ /* 0x000fe20003fbd000 */
[--C-:B------:R-:W-:Y:S02]  /*126e0*/  FFMA.FTZ R188, R176, c[0x0][0x23c], -R0.reuse ;  /* 0x00008f00b0bc7a23 */ /* 0x100fe40000010800 */
[--C-:B------:R-:W-:Y:S02]  /*126f0*/  FFMA.FTZ R190, R27, c[0x0][0x23c], -R0.reuse ;  /* 0x00008f001bbe7a23 */ /* 0x100fe40000010800 */
[----:B------:R-:W-:-:S02]  /*12700*/  FFMA.FTZ R191, R21, c[0x0][0x23c], -R0 ;  /* 0x00008f0015bf7a23 */ /* 0x000fc40000010800 */
[--C-:B------:R-:W-:Y:S02]  /*12710*/  FFMA.FTZ R194, R19, c[0x0][0x23c], -R0.reuse ;  /* 0x00008f0013c27a23 */ /* 0x100fe40000010800 */
[----:B------:R-:W-:Y:S01]  /*12720*/  FFMA.FTZ R195, R14, c[0x0][0x23c], -R0 ;  /* 0x00008f000ec37a23 */ /* 0x000fe20000010800 */
[----:B-1----:R-:W-:Y:S01]  /*12730*/  FMNMX.FTZ R214, R3, R10, !PT ;  /* 0x0000000a03d67209 */ /* 0x002fe20007810000 */
[C---:B------:R-:W-:Y:S01]  /*12740*/  FMUL.FTZ R0, R234.reuse, c[0x0][0x23c] ;  /* 0x00008f00ea007a20 */ /* 0x040fe20000410000 */
[----:B------:R-:W-:Y:S02]  /*12750*/  FSEL R3, R234, RZ, P5 ;  /* 0x000000ffea037208 */ /* 0x000fe40002800000 */
[----:B------:R-:W-:Y:S02]  /*12760*/  FMNMX.FTZ R232, R2, R4, !PT ;  /* 0x0000000402e87209 */ /* 0x000fe40007810000 */
[----:B------:R-:W-:Y:S01]  /*12770*/  FSEL R2, R0, RZ, P5 ;  /* 0x000000ff00027208 */ /* 0x000fe20002800000 */
[----:B------:R-:W-:Y:S01]  /*12780*/  FADD.FTZ R3, R132, -R3 ;  /* 0x8000000384037221 */ /* 0x000fe20000010000 */
[C---:B------:R-:W-:Y:S01]  /*12790*/  FSETP.NEU.FTZ.AND P4, PT, R232.reuse, -INF , PT ;  /* 0xff800000e800780b */ /* 0x040fe20003f9d000 */
[----:B------:R-:W-:Y:S01]  /*127a0*/  FMUL.FTZ R0, R232, c[0x0][0x23c] ;  /* 0x00008f00e8007a20 */ /* 0x000fe20000410000 */
[----:B------:R-:W-:Y:S01]  /*127b0*/  FSETP.NEU.FTZ.AND P5, PT, R214, -INF , PT ;  /* 0xff800000d600780b */ /* 0x000fe20003fbd000 */
[----:B------:R-:W-:-:S02]  /*127c0*/  FFMA.FTZ R11, R11, c[0x0][0x23c], -R2 ;  /* 0x00008f000b0b7a23 */ /* 0x000fc40000010802 */
[----:B------:R-:W-:Y:S01]  /*127d0*/  FMUL.FTZ R3, R3, c[0x0][0x23c] ;  /* 0x00008f0003037a20 */ /* 0x000fe20000410000 */
[----:B------:R-:W-:Y:S01]  /*127e0*/  FSEL R0, R0, RZ, P4 ;  /* 0x000000ff00007208 */ /* 0x000fe20002000000 */
[--C-:B------:R-:W-:Y:S02]  /*127f0*/  FFMA.FTZ R181, R181, c[0x0][0x23c], -R2.reuse ;  /* 0x00008f00b5b57a23 */ /* 0x100fe40000010802 */
[----:B------:R-:W-:Y:S01]  /*12800*/  MUFU.EX2 R11, R11 ;  /* 0x0000000b000b7308 */ /* 0x000fe20000000800 */
[----:B------:R-:W-:Y:S02]  /*12810*/  FFMA.FTZ R179, R179, c[0x0][0x23c], -R2 ;  /* 0x00008f00b3b37a23 */ /* 0x000fe40000010802 */
[--C-:B------:R-:W-:Y:S02]  /*12820*/  FFMA.FTZ R176, R13, c[0x0][0x23c], -R0.reuse ;  /* 0x00008f000db07a23 */ /* 0x100fe40000010800 */
[--C-:B------:R-:W-:Y:S02]  /*12830*/  FFMA.FTZ R192, R184, c[0x0][0x23c], -R0.reuse ;  /* 0x00008f00b8c07a23 */ /* 0x100fe40000010800 */
[--C-:B------:R-:W-:Y:S01]  /*12840*/  FFMA.FTZ R197, R182, c[0x0][0x23c], -R0.reuse ;  /* 0x00008f00b6c57a23 */ /* 0x100fe20000010800 */
[----:B------:R-:W1:Y:S01]  /*12850*/  MUFU.EX2 R4, R3 ;  /* 0x0000000300047308 */ /* 0x000e620000000800 */
[----:B------:R-:W-:-:S02]  /*12860*/  FFMA.FTZ R198, R177, c[0x0][0x23c], -R0 ;  /* 0x00008f00b1c67a23 */ /* 0x000fc40000010800 */
[--C-:B------:R-:W-:Y:S02]  /*12870*/  FFMA.FTZ R215, R173, c[0x0][0x23c], -R0.reuse ;  /* 0x00008f00add77a23 */ /* 0x100fe40000010800 */
[--C-:B------:R-:W-:Y:S02]  /*12880*/  FFMA.FTZ R216, R23, c[0x0][0x23c], -R0.reuse ;  /* 0x00008f0017d87a23 */ /* 0x100fe40000010800 */
[--C-:B------:R-:W-:Y:S01]  /*12890*/  FFMA.FTZ R219, R22, c[0x0][0x23c], -R0.reuse ;  /* 0x00008f0016db7a23 */ /* 0x100fe20000010800 */
[----:B------:R-:W4:Y:S01]  /*128a0*/  MUFU.EX2 R181, R181 ;  /* 0x000000b500b57308 */ /* 0x000f220000000800 */
[----:B------:R-:W-:Y:S02]  /*128b0*/  FFMA.FTZ R220, R16, c[0x0][0x23c], -R0 ;  /* 0x00008f0010dc7a23 */ /* 0x000fe40000010800 */
[----:B------:R-:W-:Y:S02]  /*128c0*/  FFMA.FTZ R174, R174, c[0x0][0x23c], -R2 ;  /* 0x00008f00aeae7a23 */ /* 0x000fe40000010802 */
[----:B------:R-:W-:-:S02]  /*128d0*/  FMUL.FTZ R0, R214, c[0x0][0x23c] ;  /* 0x00008f00d6007a20 */ /* 0x000fc40000410000 */
[--C-:B------:R-:W-:Y:S01]  /*128e0*/  FFMA.FTZ R199, R29, c[0x0][0x23c], -R2.reuse ;  /* 0x00008f001dc77a23 */ /* 0x100fe20000010802 */
[----:B------:R-:W-:Y:S01]  /*128f0*/  MUFU.EX2 R179, R179 ;  /* 0x000000b300b37308 */ /* 0x000fe20000000800 */
[--C-:B------:R-:W-:Y:S01]  /*12900*/  FFMA.FTZ R213, R26, c[0x0][0x23c], -R2.reuse ;  /* 0x00008f001ad57a23 */ /* 0x100fe20000010802 */
[----:B------:R-:W-:Y:S01]  /*12910*/  FSEL R0, R0, RZ, P5 ;  /* 0x000000ff00007208 */ /* 0x000fe20002800000 */
[--C-:B------:R-:W-:Y:S02]  /*12920*/  FFMA.FTZ R217, R20, c[0x0][0x23c], -R2.reuse ;  /* 0x00008f0014d97a23 */ /* 0x100fe40000010802 */
[----:B------:R-:W-:Y:S02]  /*12930*/  FFMA.FTZ R218, R17, c[0x0][0x23c], -R2 ;  /* 0x00008f0011da7a23 */ /* 0x000fe40000010802 */
[----:B-1----:R-:W-:Y:S01]  /*12940*/  FFMA.FTZ R244, R244, R4, R11 ;  /* 0x00000004f4f47223 */ /* 0x002fe2000001000b */
[----:B------:R-:W1:Y:S01]  /*12950*/  MUFU.EX2 R2, R174 ;  /* 0x000000ae00027308 */ /* 0x000e620000000800 */
[--C-:B------:R-:W-:Y:S01]  /*12960*/  FFMA.FTZ R5, R15, c[0x0][0x23c], -R0.reuse ;  /* 0x00008f000f057a23 */ /* 0x100fe20000010800 */
[----:B----4-:R-:W-:Y:S01]  /*12970*/  F2FP.PACK_AB R193, R181, R11 ;  /* 0x0000000bb5c1723e */ /* 0x010fe200000000ff */
[----:B------:R-:W-:-:S02]  /*12980*/  FFMA.FTZ R186, R186, c[0x0][0x23c], -R0 ;  /* 0x00008f00baba7a23 */ /* 0x000fc40000010800 */
[--C-:B------:R-:W-:Y:S02]  /*12990*/  FFMA.FTZ R173, R185, c[0x0][0x23c], -R0.reuse ;  /* 0x00008f00b9ad7a23 */ /* 0x100fe40000010800 */
[--C-:B------:R-:W-:Y:S01]  /*129a0*/  FFMA.FTZ R175, R175, c[0x0][0x23c], -R0.reuse ;  /* 0x00008f00afaf7a23 */ /* 0x100fe20000010800 */
[----:B------:R-:W-:Y:S01]  /*129b0*/  MUFU.EX2 R5, R5 ;  /* 0x0000000500057308 */ /* 0x000fe20000000800 */
[--C-:B------:R-:W-:Y:S02]  /*129c0*/  FFMA.FTZ R172, R172, c[0x0][0x23c], -R0.reuse ;  /* 0x00008f00acac7a23 */ /* 0x100fe40000010800 */
[--C-:B------:R-:W-:Y:S02]  /*129d0*/  FFMA.FTZ R177, R28, c[0x0][0x23c], -R0.reuse ;  /* 0x00008f001cb17a23 */ /* 0x100fe40000010800 */
[--C-:B------:R-:W-:Y:S02]  /*129e0*/  FFMA.FTZ R189, R18, c[0x0][0x23c], -R0.reuse ;  /* 0x00008f0012bd7a23 */ /* 0x100fe40000010800 */
[----:B------:R-:W-:Y:S01]  /*129f0*/  FMUL.FTZ R170, R170, R4 ;  /* 0x00000004aaaa7220 */ /* 0x000fe20000410000 */
[----:B-1----:R-:W-:Y:S01]  /*12a00*/  F2FP.PACK_AB R196, R2, R179 ;  /* 0x000000b302c4723e */ /* 0x002fe200000000ff */
[----:B------:R-:W-:Y:S01]  /*12a10*/  FFMA.FTZ R174, R183, c[0x0][0x23c], -R0 ;  /* 0x00008f00b7ae7a23 */ /* 0x000fe20000010800 */
[----:B------:R-:W-:Y:S01]  /*12a20*/  MUFU.EX2 R14, R186 ;  /* 0x000000ba000e7308 */ /* 0x000fe20000000800 */
[----:B------:R-:W-:-:S02]  /*12a30*/  FADD.FTZ R0, R181, R244 ;  /* 0x000000f4b5007221 */ /* 0x000fc40000010000 */
[-C--:B------:R-:W-:Y:S02]  /*12a40*/  FMUL.FTZ R171, R171, R4.reuse ;  /* 0x00000004abab7220 */ /* 0x080fe40000410000 */
[----:B------:R-:W-:Y:S02]  /*12a50*/  FADD.FTZ R0, R179, R0 ;  /* 0x00000000b3007221 */ /* 0x000fe40000010000 */
[-C--:B------:R-:W-:Y:S01]  /*12a60*/  FMUL.FTZ R166, R166, R4.reuse ;  /* 0x00000004a6a67220 */ /* 0x080fe20000410000 */
[----:B------:R-:W-:Y:S01]  /*12a70*/  MUFU.EX2 R13, R187 ;  /* 0x000000bb000d7308 */ /* 0x000fe20000000800 */
[----:B------:R-:W-:Y:S01]  /*12a80*/  FADD.FTZ R221, R2, R0 ;  /* 0x0000000002dd7221 */ /* 0x000fe20000010000 */
[----:B------:R-:W-:Y:S01]  /*12a90*/  LOP3.LUT R0, R247, UR4, RZ, 0x3c, !PT ;  /* 0x00000004f7007c12 */ /* 0x000fe2000f8e3cff */
[-C--:B------:R-:W-:Y:S02]  /*12aa0*/  FMUL.FTZ R167, R167, R4.reuse ;  /* 0x00000004a7a77220 */ /* 0x080fe40000410000 */
[----:B------:R-:W-:-:S02]  /*12ab0*/  FMUL.FTZ R162, R162, R4 ;  /* 0x00000004a2a27220 */ /* 0x000fc40000410000 */
[-C--:B------:R-:W-:Y:S02]  /*12ac0*/  FMUL.FTZ R163, R163, R4.reuse ;  /* 0x00000004a3a37220 */ /* 0x080fe40000410000 */
[-C--:B------:R-:W-:Y:S02]  /*12ad0*/  FMUL.FTZ R158, R158, R4.reuse ;  /* 0x000000049e9e7220 */ /* 0x080fe40000410000 */
[----:B------:R-:W-:Y:S02]  /*12ae0*/  FMUL.FTZ R159, R159, R4 ;  /* 0x000000049f9f7220 */ /* 0x000fe40000410000 */
[----:B--2---:R-:W-:Y:S02]  /*12af0*/  IMAD.MOV.U32 R244, RZ, RZ, R222 ;  /* 0x000000fffff47224 */ /* 0x004fe400078e00de */
[----:B------:R-:W-:Y:S02]  /*12b00*/  IMAD.MOV.U32 R245, RZ, RZ, R223 ;  /* 0x000000fffff57224 */ /* 0x000fe400078e00df */
[----:B------:R-:W-:-:S05]  /*12b10*/  IMAD.WIDE.U32 R222, R0, -0x326172a9, RZ ;  /* 0xcd9e8d5700de7825 */ /* 0x000fca00078e00ff */
[----:B---3--:R-:W-:Y:S02]  /*12b20*/  LOP3.LUT R16, R223, UR14, R224, 0x96, !PT ;  /* 0x0000000edf107c12 */ /* 0x008fe4000f8e96e0 */
[----:B------:R-:W-:Y:S01]  /*12b30*/  LOP3.LUT R0, R237, UR13, R222, 0x96, !PT ;  /* 0x0000000ded007c12 */ /* 0x000fe2000f8e96de */
[----:B------:R-:W1:Y:S02]  /*12b40*/  LDC.U8 R224, c[0x0][0x2d8] ;  /* 0x0000b600ffe07b82 */ /* 0x000e640000000000 */
[----:B------:R-:W-:-:S04]  /*12b50*/  IMAD.WIDE.U32 R16, R16, -0x2daee0ad, RZ ;  /* 0xd2511f5310107825 */ /* 0x000fc800078e00ff */
[----:B------:R-:W-:Y:S01]  /*12b60*/  IMAD.WIDE.U32 R182, R0, -0x2daee0ad, RZ ;  /* 0xd2511f5300b67825 */ /* 0x000fe200078e00ff */
[----:B------:R-:W-:Y:S02]  /*12b70*/  LOP3.LUT R2, R17, UR12, R244, 0x96, !PT ;  /* 0x0000000c11027c12 */ /* 0x000fe4000f8e96f4 */
[----:B------:R-:W-:Y:S02]  /*12b80*/  FSEL R0, R214, RZ, P5 ;  /* 0x000000ffd6007208 */ /* 0x000fe40002800000 */
[----:B------:R-:W-:Y:S01]  /*12b90*/  LOP3.LUT R10, R183, UR10, R16, 0x96, !PT ;  /* 0x0000000ab70a7c12 */ /* 0x000fe2000f8e9610 */
[----:B------:R-:W-:-:S04]  /*12ba0*/  IMAD.WIDE.U32 R2, R2, -0x326172a9, RZ ;  /* 0xcd9e8d5702027825 */ /* 0x000fc800078e00ff */
[----:B------:R-:W-:Y:S01]  /*12bb0*/  IMAD.WIDE.U32 R10, R10, -0x326172a9, RZ ;  /* 0xcd9e8d570a0a7825 */ /* 0x000fe200078e00ff */
[----:B------:R-:W-:-:S03]  /*12bc0*/  LOP3.LUT R3, R3, UR11, R236, 0x96, !PT ;  /* 0x0000000b03037c12 */ /* 0x000fc6000f8e96ec */
[----:B------:R-:W-:Y:S01]  /*12bd0*/  FADD.FTZ R0, R135, -R0 ;  /* 0x8000000087007221 */ /* 0x000fe20000010000 */
[----:B------:R-:W-:Y:S01]  /*12be0*/  LOP3.LUT R20, R11, UR9, R2, 0x96, !PT ;  /* 0x000000090b147c12 */ /* 0x000fe2000f8e9602 */
[----:B------:R-:W-:-:S04]  /*12bf0*/  IMAD.WIDE.U32 R2, R3, -0x2daee0ad, RZ ;  /* 0xd2511f5303027825 */ /* 0x000fc800078e00ff */
[----:B------:R-:W-:Y:S01]  /*12c00*/  IMAD.WIDE.U32 R20, R20, -0x2daee0ad, RZ ;  /* 0xd2511f5314147825 */ /* 0x000fe200078e00ff */
[----:B------:R-:W-:-:S03]  /*12c10*/  LOP3.LUT R3, R3, UR8, R182, 0x96, !PT ;  /* 0x0000000803037c12 */ /* 0x000fc6000f8e96b6 */
[----:B------:R-:W-:Y:S01]  /*12c20*/  FMUL.FTZ R0, R0, c[0x0][0x23c] ;  /* 0x00008f0000007a20 */ /* 0x000fe20000410000 */
[----:B------:R-:W-:Y:S01]  /*12c30*/  LOP3.LUT R11, R21, UR6, R2, 0x96, !PT ;  /* 0x00000006150b7c12 */ /* 0x000fe2000f8e9602 */
[----:B------:R-:W-:-:S04]  /*12c40*/  IMAD.WIDE.U32 R2, R3, -0x326172a9, RZ ;  /* 0xcd9e8d5703027825 */ /* 0x000fc800078e00ff */
[----:B------:R-:W2:Y:S01]  /*12c50*/  MUFU.EX2 R0, R0 ;  /* 0x0000000000007308 */ /* 0x000ea20000000800 */
[----:B------:R-:W-:Y:S01]  /*12c60*/  LOP3.LUT R132, R3, UR7, R10, 0x96, !PT ;  /* 0x0000000703847c12 */ /* 0x000fe2000f8e960a */
[----:B------:R-:W-:-:S05]  /*12c70*/  IMAD.WIDE.U32 R10, R11, -0x326172a9, RZ ;  /* 0xcd9e8d570b0a7825 */ /* 0x000fca00078e00ff */
[----:B------:R-:W-:-:S04]  /*12c80*/  LOP3.LUT R2, R11, UR15, R2, 0x96, !PT ;  /* 0x0000000f0b027c12 */ /* 0x000fc8000f8e9602 */
[----:B------:R-:W-:-:S04]  /*12c90*/  LOP3.LUT R3, R2, 0xffff, RZ, 0xc0, !PT ;  /* 0x0000ffff02037812 */ /* 0x000fc800078ec0ff */
[----:B------:R-:W-:Y:S01]  /*12ca0*/  SHF.R.U32.HI R3, RZ, 0x8, R3 ;  /* 0x00000008ff037819 */ /* 0x000fe20000011603 */
[-C--:B--2---:R-:W-:Y:S02]  /*12cb0*/  FFMA.FTZ R235, R235, R0.reuse, R5 ;  /* 0x00000000ebeb7223 */ /* 0x084fe40000010005 */
[-C--:B------:R-:W-:Y:S01]  /*12cc0*/  FMUL.FTZ R139, R96, R0.reuse ;  /* 0x00000000608b7220 */ /* 0x080fe20000410000 */
[----:B------:R-:W-:Y:S01]  /*12cd0*/  LOP3.LUT R3, R3, 0xffff, RZ, 0xc0, !PT ;  /* 0x0000ffff03037812 */ /* 0x000fe200078ec0ff */
[C---:B------:R-:W-:Y:S01]  /*12ce0*/  FADD.FTZ R135, R14.reuse, R235 ;  /* 0x000000eb0e877221 */ /* 0x040fe20000010000 */
[----:B------:R-:W-:Y:S01]  /*12cf0*/  F2FP.PACK_AB R14, R14, R5 ;  /* 0x000000050e0e723e */ /* 0x000fe200000000ff */
[-C--:B------:R-:W-:Y:S01]  /*12d00*/  FMUL.FTZ R152, R152, R0.reuse ;  /* 0x0000000098987220 */ /* 0x080fe20000410000 */
[----:B-1----:R-:W-:Y:S01]  /*12d10*/  ISETP.GE.U32.AND P5, PT, R224, R3, PT ;  /* 0x00000003e000720c */ /* 0x002fe20003fa6070 */
[-C--:B------:R-:W-:Y:S01]  /*12d20*/  FMUL.FTZ R153, R153, R0.reuse ;  /* 0x0000000099997220 */ /* 0x080fe20000410000 */
[----:B------:R-:W-:Y:S01]  /*12d30*/  LOP3.LUT R3, R2, 0xff, RZ, 0xc0, !PT ;  /* 0x000000ff02037812 */ /* 0x000fe200078ec0ff */
[-C--:B------:R-:W-:Y:S01]  /*12d40*/  FMUL.FTZ R228, R148, R0.reuse ;  /* 0x0000000094e47220 */ /* 0x080fe20000410000 */
[----:B------:R-:W-:Y:S01]  /*12d50*/  FSEL R5, R233, RZ, P1 ;  /* 0x000000ffe9057208 */ /* 0x000fe20000800000 */
[-C--:B------:R-:W-:Y:S01]  /*12d60*/  FMUL.FTZ R229, R149, R0.reuse ;  /* 0x0000000095e57220 */ /* 0x080fe20000410000 */
[----:B------:R-:W-:Y:S01]  /*12d70*/  ISETP.GE.U32.AND P6, PT, R224, R3, PT ;  /* 0x00000003e000720c */ /* 0x000fe20003fc6070 */
[-C--:B------:R-:W-:Y:S01]  /*12d80*/  FMUL.FTZ R144, R144, R0.reuse ;  /* 0x0000000090907220 */ /* 0x080fe20000410000 */
[--C-:B------:R-:W-:Y:S01]  /*12d90*/  SHF.R.U32.HI R3, RZ, 0x18, R2.reuse ;  /* 0x00000018ff037819 */ /* 0x100fe20000011602 */
[-C--:B------:R-:W-:Y:S01]  /*12da0*/  FMUL.FTZ R145, R145, R0.reuse ;  /* 0x0000000091917220 */ /* 0x080fe20000410000 */
[----:B------:R-:W-:Y:S01]  /*12db0*/  SHF.R.U32.HI R2, RZ, 0x10, R2 ;  /* 0x00000010ff027819 */ /* 0x000fe20000011602 */
[-C--:B------:R-:W-:Y:S01]  /*12dc0*/  FMUL.FTZ R248, R140, R0.reuse ;  /* 0x000000008cf87220 */ /* 0x080fe20000410000 */
[----:B------:R-:W-:Y:S01]  /*12dd0*/  ISETP.GE.U32.AND P1, PT, R224, R3, PT ;  /* 0x00000003e000720c */ /* 0x000fe20003f26070 */
[----:B------:R-:W-:Y:S01]  /*12de0*/  FADD.FTZ R3, R134, -R5 ;  /* 0x8000000586037221 */ /* 0x000fe20000010000 */
[----:B------:R-:W-:Y:S01]  /*12df0*/  LOP3.LUT R2, R2, 0xff, RZ, 0xc0, !PT ;  /* 0x000000ff02027812 */ /* 0x000fe200078ec0ff */
[----:B------:R-:W1:Y:S01]  /*12e00*/  MUFU.EX2 R134, R180 ;  /* 0x000000b400867308 */ /* 0x000e620000000800 */
[----:B------:R-:W-:-:S02]  /*12e10*/  FMUL.FTZ R249, R141, R0 ;  /* 0x000000008df97220 */ /* 0x000fc40000410000 */
[----:B------:R-:W-:Y:S01]  /*12e20*/  FMUL.FTZ R5, R3, c[0x0][0x23c] ;  /* 0x00008f0003057a20 */ /* 0x000fe20000410000 */
[----:B------:R-:W-:Y:S01]  /*12e30*/  FSEL R3, R232, RZ, P4 ;  /* 0x000000ffe8037208 */ /* 0x000fe20002000000 */
[----:B------:R-:W-:Y:S01]  /*12e40*/  FMUL.FTZ R137, R36, R0 ;  /* 0x0000000024897220 */ /* 0x000fe20000410000 */
[----:B------:R-:W-:Y:S01]  /*12e50*/  ISETP.GE.U32.AND P4, PT, R224, R2, PT ;  /* 0x00000002e000720c */ /* 0x000fe20003f86070 */
[-C--:B------:R-:W-:Y:S01]  /*12e60*/  FMUL.FTZ R136, R37, R0.reuse ;  /* 0x0000000025887220 */ /* 0x080fe20000410000 */
[----:B------:R2:W3:Y:S01]  /*12e70*/  MUFU.EX2 R2, R5 ;  /* 0x0000000500027308 */ /* 0x0004e20000000800 */
[-C--:B------:R-:W-:Y:S02]  /*12e80*/  FMUL.FTZ R227, R48, R0.reuse ;  /* 0x0000000030e37220 */ /* 0x080fe40000410000 */
[-C--:B------:R-:W-:Y:S02]  /*12e90*/  FMUL.FTZ R226, R49, R0.reuse ;  /* 0x0000000031e27220 */ /* 0x080fe40000410000 */
[----:B------:R-:W-:-:S02]  /*12ea0*/  FMUL.FTZ R237, R52, R0 ;  /* 0x0000000034ed7220 */ /* 0x000fc40000410000 */
[-C--:B------:R-:W-:Y:S02]  /*12eb0*/  FMUL.FTZ R200, R53, R0.reuse ;  /* 0x0000000035c87220 */ /* 0x080fe40000410000 */
[-C--:B------:R-:W-:Y:S02]  /*12ec0*/  FMUL.FTZ R211, R64, R0.reuse ;  /* 0x0000000040d37220 */ /* 0x080fe40000410000 */
[-C--:B------:R-:W-:Y:S02]  /*12ed0*/  FMUL.FTZ R210, R65, R0.reuse ;  /* 0x0000000041d27220 */ /* 0x080fe40000410000 */
[-C--:B------:R-:W-:Y:S02]  /*12ee0*/  FMUL.FTZ R252, R68, R0.reuse ;  /* 0x0000000044fc7220 */ /* 0x080fe40000410000 */
[-C--:B------:R-:W-:Y:S01]  /*12ef0*/  FMUL.FTZ R240, R69, R0.reuse ;  /* 0x0000000045f07220 */ /* 0x080fe20000410000 */
[----:B------:R-:W-:Y:S01]  /*12f00*/  @!P6 HADD2 R69, -R14.H0_H0, -RZ.H0_H0 ;  /* 0xa00000ff0e45e230 */ /* 0x000fe20000000900 */
[-C--:B------:R-:W-:Y:S01]  /*12f10*/  FMUL.FTZ R207, R80, R0.reuse ;  /* 0x0000000050cf7220 */ /* 0x080fe20000410000 */
[----:B--2---:R-:W-:Y:S01]  /*12f20*/  LOP3.LUT R5, R10, 0xffff, RZ, 0xc0, !PT ;  /* 0x0000ffff0a057812 */ /* 0x004fe200078ec0ff */
        /* <DEDUP_REMOVED lines=13> */
[-CC-:B---3--:R-:W-:Y:S01]  /*13000*/  FFMA.FTZ R49, R239, R2.reuse, R13.reuse ;  /* 0x00000002ef317223 */ /* 0x188fe2000001000d */
[----:B------:R-:W-:Y:S01]  /*13010*/  PRMT R13, R14, 0x7632, R13 ;  /* 0x000076320e0d7816 */ /* 0x000fe2000000000d */
[----:B------:R-:W-:Y:S01]  /*13020*/  FADD.FTZ R48, R133, -R3 ;  /* 0x8000000385307221 */ /* 0x000fe20000010000 */
[C---:B------:R-:W-:Y:S01]  /*13030*/  PRMT R18, R0.reuse, 0x7610, R18 ;  /* 0x0000761000127816 */ /* 0x040fe20000000012 */
[----:B------:R-:W-:Y:S01]  /*13040*/  FMUL.FTZ R208, R67, R2 ;  /* 0x0000000243d07220 */ /* 0x000fe20000410000 */
[----:B------:R-:W-:Y:S01]  /*13050*/  PRMT R21, R0, 0x7632, R21 ;  /* 0x0000763200157816 */ /* 0x000fe20000000015 */
[----:B------:R-:W-:Y:S01]  /*13060*/  @!P5 HADD2 R68, -R13.H0_H0, -RZ.H0_H0 ;  /* 0xa00000ff0d44d230 */ /* 0x000fe20000000900 */
[----:B------:R-:W-:Y:S01]  /*13070*/  LOP3.LUT R0, R10, 0xff, RZ, 0xc0, !PT ;  /* 0x000000ff0a007812 */ /* 0x000fe200078ec0ff */
[----:B------:R-:W-:Y:S01]  /*13080*/  @!P4 HADD2 R65, -R18.H0_H0, -RZ.H0_H0 ;  /* 0xa00000ff1241c230 */ /* 0x000fe20000000900 */
[----:B------:R-:W-:Y:S01]  /*13090*/  PRMT R80, R14, 0x5410, R13 ;  /* 0x000054100e507816 */ /* 0x000fe2000000000d */
[----:B------:R-:W-:Y:S01]  /*130a0*/  @!P1 HADD2 R64, -R21.H0_H0, -RZ.H0_H0 ;  /* 0xa00000ff15409230 */ /* 0x000fe20000000900 */
[----:B------:R-:W-:Y:S01]  /*130b0*/  @!P6 PRMT R14, R69, 0x5410, RZ ;  /* 0x00005410450ee816 */ /* 0x000fe200000000ff */
[----:B------:R-:W-:Y:S01]  /*130c0*/  MUFU.EX2 R67, R174 ;  /* 0x000000ae00437308 */ /* 0x000fe20000000800 */
[----:B------:R-:W-:Y:S01]  /*130d0*/  ISETP.GE.U32.AND P6, PT, R224, R0, PT ;  /* 0x00000000e000720c */ /* 0x000fe20003fc6070 */
[-C--:B------:R-:W-:Y:S01]  /*130e0*/  FMUL.FTZ R250, R142, R2.reuse ;  /* 0x000000028efa7220 */ /* 0x080fe20000410000 */
[----:B------:R-:W-:Y:S01]  /*130f0*/  SHF.R.U32.HI R3, RZ, 0x10, R10 ;  /* 0x00000010ff037819 */ /* 0x000fe2000001160a */
[----:B------:R-:W-:Y:S01]  /*13100*/  IMAD.MOV.U32 R142, RZ, RZ, R200 ;  /* 0x000000ffff8e7224 */ /* 0x000fe200078e00c8 */
[----:B------:R-:W-:Y:S01]  /*13110*/  SHF.R.U32.HI R0, RZ, 0x18, R10 ;  /* 0x00000018ff007819 */ /* 0x000fe2000001160a */
[-C--:B------:R-:W-:Y:S01]  /*13120*/  FMUL.FTZ R200, R83, R2.reuse ;  /* 0x0000000253c87220 */ /* 0x080fe20000410000 */
[----:B------:R-:W-:Y:S01]  /*13130*/  PRMT R81, R18, 0x5410, R21 ;  /* 0x0000541012517816 */ /* 0x000fe20000000015 */
[----:B------:R-:W-:Y:S01]  /*13140*/  MUFU.EX2 R69, R176 ;  /* 0x000000b000457308 */ /* 0x000fe20000000800 */
[----:B------:R-:W-:Y:S01]  /*13150*/  @!P4 PRMT R18, R65, 0x5410, RZ ;  /* 0x000054104112c816 */ /* 0x000fe200000000ff */
[----:B------:R-:W-:Y:S01]  /*13160*/  FMUL.FTZ R83, R102, R2 ;  /* 0x0000000266537220 */ /* 0x000fe20000410000 */
[----:B------:R-:W-:Y:S01]  /*13170*/  LOP3.LUT R3, R3, 0xff, RZ, 0xc0, !PT ;  /* 0x000000ff03037812 */ /* 0x000fe200078ec0ff */
[----:B------:R-:W1:Y:S01]  /*13180*/  LDC.U8 R102, c[0x0][0x2d8] ;  /* 0x0000b600ff667b82 */ /* 0x000e620000000000 */
[----:B------:R-:W-:Y:S01]  /*13190*/  ISETP.GE.U32.AND P4, PT, R224, R0, PT ;  /* 0x00000000e000720c */ /* 0x000fe20003f86070 */
[-C--:B------:R-:W-:Y:S01]  /*131a0*/  FMUL.FTZ R238, R70, R2.reuse ;  /* 0x0000000246ee7220 */ /* 0x080fe20000410000 */
[----:B------:R-:W-:Y:S01]  /*131b0*/  SHF.R.U32.HI R0, RZ, 0x8, R5 ;  /* 0x00000008ff007819 */ /* 0x000fe20000011605 */
[----:B------:R-:W-:Y:S01]  /*131c0*/  FMUL.FTZ R5, R48, c[0x0][0x23c] ;  /* 0x00008f0030057a20 */ /* 0x000fe20000410000 */
[----:B------:R-:W-:Y:S01]  /*131d0*/  @!P5 PRMT R13, R68, 0x5410, RZ ;  /* 0x00005410440dd816 */ /* 0x000fe200000000ff */
[-C--:B------:R-:W-:Y:S01]  /*131e0*/  FMUL.FTZ R129, R71, R2.reuse ;  /* 0x0000000247817220 */ /* 0x080fe20000410000 */
[----:B------:R-:W-:Y:S01]  /*131f0*/  ISETP.GE.U32.AND P5, PT, R224, R3, PT ;  /* 0x00000003e000720c */ /* 0x000fe20003fa6070 */
[-C--:B------:R-:W-:Y:S01]  /*13200*/  FMUL.FTZ R128, R87, R2.reuse ;  /* 0x0000000257807220 */ /* 0x080fe20000410000 */
[----:B------:R-:W2:Y:S01]  /*13210*/  MUFU.EX2 R3, R173 ;  /* 0x000000ad00037308 */ /* 0x000ea20000000800 */
[----:B------:R-:W-:Y:S01]  /*13220*/  LOP3.LUT R0, R0, 0xffff, RZ, 0xc0, !PT ;  /* 0x0000ffff00007812 */ /* 0x000fe200078ec0ff */
[-C--:B------:R-:W-:Y:S01]  /*13230*/  FMUL.FTZ R231, R151, R2.reuse ;  /* 0x0000000297e77220 */ /* 0x080fe20000410000 */
[----:B------:R-:W-:Y:S01]  /*13240*/  @!P1 PRMT R21, R64, 0x5410, RZ ;  /* 0x0000541040159816 */ /* 0x000fe200000000ff */
[----:B------:R-:W-:Y:S01]  /*13250*/  FMUL.FTZ R64, R39, R2 ;  /* 0x0000000227407220 */ /* 0x000fe20000410000 */
[----:B------:R-:W-:Y:S01]  /*13260*/  ISETP.GE.U32.AND P1, PT, R224, R0, PT ;  /* 0x00000000e000720c */ /* 0x000fe20003f26070 */
[----:B------:R-:W-:-:S02]  /*13270*/  IMAD.MOV.U32 R71, RZ, RZ, R137 ;  /* 0x000000ffff477224 */ /* 0x000fc400078e0089 */
[----:B------:R2:W3:Y:S01]  /*13280*/  MUFU.EX2 R0, R5 ;  /* 0x0000000500007308 */ /* 0x0004e20000000800 */
[----:B------:R-:W-:Y:S02]  /*13290*/  IMAD.MOV.U32 R70, RZ, RZ, R64 ;  /* 0x000000ffff467224 */ /* 0x000fe400078e0040 */
[-C--:B------:R-:W-:Y:S02]  /*132a0*/  FMUL.FTZ R202, R82, R2.reuse ;  /* 0x0000000252ca7220 */ /* 0x080fe40000410000 */
[----:B------:R-:W-:Y:S02]  /*132b0*/  IMAD.MOV.U32 R87, RZ, RZ, R136 ;  /* 0x000000ffff577224 */ /* 0x000fe400078e0088 */
[-C--:B------:R-:W-:Y:S01]  /*132c0*/  FMUL.FTZ R154, R154, R2.reuse ;  /* 0x000000029a9a7220 */ /* 0x080fe20000410000 */
[----:B------:R-:W-:Y:S01]  /*132d0*/  MUFU.EX2 R68, R178 ;  /* 0x000000b200447308 */ /* 0x000fe20000000800 */
[-C--:B------:R-:W-:Y:S02]  /*132e0*/  FMUL.FTZ R155, R155, R2.reuse ;  /* 0x000000029b9b7220 */ /* 0x080fe40000410000 */
[----:B------:R-:W-:-:S02]  /*132f0*/  FMUL.FTZ R230, R150, R2 ;  /* 0x0000000296e67220 */ /* 0x000fc40000410000 */
[-C--:B------:R-:W-:Y:S02]  /*13300*/  FMUL.FTZ R146, R146, R2.reuse ;  /* 0x0000000292927220 */ /* 0x080fe40000410000 */
[-C--:B------:R-:W-:Y:S01]  /*13310*/  FMUL.FTZ R147, R147, R2.reuse ;  /* 0x0000000293937220 */ /* 0x080fe20000410000 */
[----:B--2---:R-:W-:Y:S01]  /*13320*/  F2FP.PACK_AB R5, R67, R3 ;  /* 0x000000034305723e */ /* 0x004fe200000000ff */
[-C--:B------:R-:W-:Y:S01]  /*13330*/  FMUL.FTZ R251, R143, R2.reuse ;  /* 0x000000028ffb7220 */ /* 0x080fe20000410000 */
[----:B------:R-:W-:Y:S01]  /*13340*/  MUFU.EX2 R65, R190 ;  /* 0x000000be00417308 */ /* 0x000fe20000000800 */
[-C--:B------:R-:W-:Y:S01]  /*13350*/  FMUL.FTZ R48, R38, R2.reuse ;  /* 0x0000000226307220 */ /* 0x080fe20000410000 */
[C---:B------:R-:W-:Y:S01]  /*13360*/  PRMT R186, R5.reuse, 0x7610, R186 ;  /* 0x0000761005ba7816 */ /* 0x040fe200000000ba */
[-C--:B------:R-:W-:Y:S01]  /*13370*/  FMUL.FTZ R11, R50, R2.reuse ;  /* 0x00000002320b7220 */ /* 0x080fe20000410000 */
[----:B------:R-:W-:Y:S01]  /*13380*/  PRMT R185, R5, 0x7632, R185 ;  /* 0x0000763205b97816 */ /* 0x000fe200000000b9 */
[----:B------:R-:W-:-:S02]  /*13390*/  FMUL.FTZ R97, R51, R2 ;  /* 0x0000000233617220 */ /* 0x000fc40000410000 */
[-C--:B------:R-:W-:Y:S01]  /*133a0*/  FMUL.FTZ R151, R54, R2.reuse ;  /* 0x0000000236977220 */ /* 0x080fe20000410000 */
[----:B------:R-:W-:Y:S01]  /*133b0*/  @!P6 HADD2 R15, -R186.H0_H0, -RZ.H0_H0 ;  /* 0xa00000ffba0fe230 */ /* 0x000fe20000000900 */
[-C--:B------:R-:W-:Y:S01]  /*133c0*/  FMUL.FTZ R236, R55, R2.reuse ;  /* 0x0000000237ec7220 */ /* 0x080fe20000410000 */
[----:B------:R-:W-:Y:S01]  /*133d0*/  @!P1 HADD2 R26, -R185.H0_H0, -RZ.H0_H0 ;  /* 0xa00000ffb91a9230 */ /* 0x000fe20000000900 */
        /* <DEDUP_REMOVED lines=11> */
[----:B------:R-:W-:Y:S02]  /*13490*/  FADD.FTZ R64, R3, R135 ;  /* 0x0000008703407221 */ /* 0x000fe40000010000 */
[----:B------:R-:W-:-:S04]  /*134a0*/  IMAD.WIDE.U32 R2, R132, -0x2daee0ad, RZ ;  /* 0xd2511f5384027825 */ /* 0x000fc800078e00ff */
[----:B------:R-:W-:Y:S02]  /*134b0*/  IMAD.MOV.U32 R150, RZ, RZ, R117 ;  /* 0x000000ffff967224 */ /* 0x000fe400078e0075 */
[----:B------:R-:W-:Y:S02]  /*134c0*/  IMAD.MOV.U32 R143, RZ, RZ, R85 ;  /* 0x000000ffff8f7224 */ /* 0x000fe400078e0055 */
[----:B------:R-:W-:Y:S02]  /*134d0*/  IMAD.MOV.U32 R66, RZ, RZ, R84 ;  /* 0x000000ffff427224 */ /* 0x000fe400078e0054 */
[----:B------:R-:W-:Y:S02]  /*134e0*/  IMAD.MOV.U32 R86, RZ, RZ, R48 ;  /* 0x000000ffff567224 */ /* 0x000fe400078e0030 */
[----:B------:R-:W-:Y:S02]  /*134f0*/  IMAD.MOV.U32 R98, RZ, RZ, R112 ;  /* 0x000000ffff627224 */ /* 0x000fe400078e0070 */
[----:B------:R-:W-:-:S02]  /*13500*/  IMAD.MOV.U32 R99, RZ, RZ, R113 ;  /* 0x000000ffff637224 */ /* 0x000fc400078e0071 */
[----:B---3--:R-:W-:Y:S01]  /*13510*/  FFMA.FTZ R48, R241, R0, R69 ;  /* 0x00000000f1307223 */ /* 0x008fe20000010045 */
[----:B------:R-:W-:Y:S01]  /*13520*/  MOV R241, R150 ;  /* 0x0000009600f17202 */ /* 0x000fe20000000f00 */
        /* <DEDUP_REMOVED lines=10> */
[----:B------:R-:W2:Y:S01]  /*135d0*/  MUFU.EX2 R40, R188 ;  /* 0x000000bc00287308 */ /* 0x000ea20000000800 */
[----:B------:R-:W-:-:S02]  /*135e0*/  FMUL.FTZ R100, R44, R0 ;  /* 0x000000002c647220 */ /* 0x000fc40000410000 */
[-C--:B------:R-:W-:Y:S02]  /*135f0*/  FMUL.FTZ R101, R45, R0.reuse ;  /* 0x000000002d657220 */ /* 0x080fe40000410000 */
[-C--:B------:R-:W-:Y:S02]  /*13600*/  FMUL.FTZ R112, R56, R0.reuse ;  /* 0x0000000038707220 */ /* 0x080fe40000410000 */
[-C--:B------:R-:W-:Y:S02]  /*13610*/  FMUL.FTZ R113, R57, R0.reuse ;  /* 0x0000000039717220 */ /* 0x080fe40000410000 */
[-C--:B------:R-:W-:Y:S02]  /*13620*/  FMUL.FTZ R116, R60, R0.reuse ;  /* 0x000000003c747220 */ /* 0x080fe40000410000 */
[-C--:B------:R-:W-:Y:S01]  /*13630*/  FMUL.FTZ R117, R61, R0.reuse ;  /* 0x000000003d757220 */ /* 0x080fe20000410000 */
[----:B------:R-:W-:Y:S01]  /*13640*/  PRMT R61, R186, 0x5410, R185 ;  /* 0x00005410ba3d7816 */ /* 0x000fe200000000b9 */
[-C--:B------:R-:W-:Y:S01]  /*13650*/  FMUL.FTZ R140, R72, R0.reuse ;  /* 0x00000000488c7220 */ /* 0x080fe20000410000 */
[----:B------:R-:W-:Y:S01]  /*13660*/  @!P6 PRMT R186, R15, 0x5410, RZ ;  /* 0x000054100fbae816 */ /* 0x000fe200000000ff */
[-C--:B------:R-:W-:Y:S01]  /*13670*/  FMUL.FTZ R141, R73, R0.reuse ;  /* 0x00000000498d7220 */ /* 0x080fe20000410000 */
[----:B------:R-:W-:Y:S01]  /*13680*/  @!P1 PRMT R185, R26, 0x5410, RZ ;  /* 0x000054101ab99816 */ /* 0x000fe200000000ff */
[----:B------:R-:W-:Y:S01]  /*13690*/  FMUL.FTZ R148, R76, R0 ;  /* 0x000000004c947220 */ /* 0x000fe20000410000 */
[----:B--2---:R-:W-:Y:S01]  /*136a0*/  F2FP.PACK_AB R10, R40, R68 ;  /* 0x00000044280a723e */ /* 0x004fe200000000ff */
[----:B------:R-:W-:-:S02]  /*136b0*/  FMUL.FTZ R149, R77, R0 ;  /* 0x000000004d957220 */ /* 0x000fc40000410000 */
[-C--:B------:R-:W-:Y:S01]  /*136c0*/  FMUL.FTZ R88, R88, R0.reuse ;  /* 0x0000000058587220 */ /* 0x080fe20000410000 */
[C---:B------:R-:W-:Y:S01]  /*136d0*/  PRMT R184, R10.reuse, 0x7632, R184 ;  /* 0x000076320ab87816 */ /* 0x040fe200000000b8 */
[-C--:B------:R-:W-:Y:S01]  /*136e0*/  FMUL.FTZ R89, R89, R0.reuse ;  /* 0x0000000059597220 */ /* 0x080fe20000410000 */
[----:B------:R-:W-:Y:S01]  /*136f0*/  PRMT R183, R10, 0x7610, R183 ;  /* 0x000076100ab77816 */ /* 0x000fe200000000b7 */
[-C--:B------:R-:W-:Y:S01]  /*13700*/  FMUL.FTZ R224, R92, R0.reuse ;  /* 0x000000005ce07220 */ /* 0x080fe20000410000 */
[----:B------:R-:W2:Y:S01]  /*13710*/  LDC.U8 R10, c[0x0][0x2d8] ;  /* 0x0000b600ff0a7b82 */ /* 0x000ea20000000000 */
[-C--:B------:R-:W-:Y:S01]  /*13720*/  FMUL.FTZ R225, R93, R0.reuse ;  /* 0x000000005de17220 */ /* 0x080fe20000410000 */
[----:B------:R-:W-:Y:S01]  /*13730*/  PRMT R60, R183, 0x5410, R184 ;  /* 0x00005410b73c7816 */ /* 0x000fe200000000b8 */
[-C--:B------:R-:W-:Y:S01]  /*13740*/  FMUL.FTZ R104, R104, R0.reuse ;  /* 0x0000000068687220 */ /* 0x080fe20000410000 */
[----:B------:R-:W-:Y:S01]  /*13750*/  @!P5 HADD2 R29, -R183.H0_H0, -RZ.H0_H0 ;  /* 0xa00000ffb71dd230 */ /* 0x000fe20000000900 */
[-C--:B------:R-:W-:Y:S01]  /*13760*/  FMUL.FTZ R105, R105, R0.reuse ;  /* 0x0000000069697220 */ /* 0x080fe20000410000 */
[----:B------:R-:W-:Y:S01]  /*13770*/  @!P4 HADD2 R28, -R184.H0_H0, -RZ.H0_H0 ;  /* 0xa00000ffb81cc230 */ /* 0x000fe20000000900 */
[----:B------:R-:W-:-:S02]  /*13780*/  FMUL.FTZ R108, R108, R0 ;  /* 0x000000006c6c7220 */ /* 0x000fc40000410000 */
[-C--:B------:R-:W-:Y:S01]  /*13790*/  FMUL.FTZ R109, R109, R0.reuse ;  /* 0x000000006d6d7220 */ /* 0x080fe20000410000 */
[----:B------:R-:W-:Y:S01]  /*137a0*/  @!P5 PRMT R183, R29, 0x5410, RZ ;  /* 0x000054101db7d816 */ /* 0x000fe200000000ff */
[-C--:B------:R-:W-:Y:S01]  /*137b0*/  FMUL.FTZ R120, R120, R0.reuse ;  /* 0x0000000078787220 */ /* 0x080fe20000410000 */
[----:B------:R-:W-:Y:S01]  /*137c0*/  @!P4 PRMT R184, R28, 0x5410, RZ ;  /* 0x000054101cb8c816 */ /* 0x000fe200000000ff */
[-C--:B------:R-:W-:Y:S02]  /*137d0*/  FMUL.FTZ R121, R121, R0.reuse ;  /* 0x0000000079797220 */ /* 0x080fe40000410000 */
[-C--:B------:R-:W-:Y:S02]  /*137e0*/  FMUL.FTZ R124, R124, R0.reuse ;  /* 0x000000007c7c7220 */ /* 0x080fe40000410000 */
[----:B------:R-:W-:Y:S01]  /*137f0*/  FMUL.FTZ R125, R125, R0 ;  /* 0x000000007d7d7220 */ /* 0x000fe20000410000 */
[----:B------:R-:W-:Y:S01]  /*13800*/  LOP3.LUT R0, R3, UR16, R20, 0x96, !PT ;  /* 0x0000001003007c12 */ /* 0x000fe2000f8e9614 */
[----:B------:R-:W-:-:S02]  /*13810*/  FMUL.FTZ R103, R47, R4 ;  /* 0x000000042f677220 */ /* 0x000fc40000410000 */
[----:B------:R-:W-:Y:S01]  /*13820*/  IMAD.MOV.U32 R92, RZ, RZ, R114 ;  /* 0x000000ffff5c7224 */ /* 0x000fe200078e0072 */
[----:B------:R-:W-:Y:S01]  /*13830*/  LOP3.LUT R5, R0, 0xff, RZ, 0xc0, !PT ;  /* 0x000000ff00057812 */ /* 0x000fe200078ec0ff */
[----:B------:R-:W-:Y:S02]  /*13840*/  IMAD.MOV.U32 R77, RZ, RZ, R115 ;  /* 0x000000ffff4d7224 */ /* 0x000fe400078e0073 */
[----:B------:R-:W-:Y:S01]  /*13850*/  IMAD.MOV.U32 R20, RZ, RZ, R70 ;  /* 0x000000ffff147224 */ /* 0x000fe200078e0046 */
[----:B-1----:R-:W-:Y:S01]  /*13860*/  ISETP.GE.U32.AND P6, PT, R102, R5, PT ;  /* 0x000000056600720c */ /* 0x002fe20003fc6070 */
[-C--:B------:R-:W-:Y:S01]  /*13870*/  FMUL.FTZ R114, R58, R4.reuse ;  /* 0x000000043a727220 */ /* 0x080fe20000410000 */
[----:B------:R-:W-:Y:S01]  /*13880*/  SHF.R.U32.HI R5, RZ, 0x18, R0 ;  /* 0x00000018ff057819 */ /* 0x000fe20000011600 */
[-C--:B------:R-:W-:Y:S01]  /*13890*/  FMUL.FTZ R115, R59, R4.reuse ;  /* 0x000000043b737220 */ /* 0x080fe20000410000 */
[----:B------:R1:W-:Y:S01]  /*138a0*/  MUFU.EX2 R70, R191 ;  /* 0x000000bf00467308 */ /* 0x0003e20000000800 */
[----:B------:R-:W-:Y:S01]  /*138b0*/  IMAD.MOV.U32 R130, RZ, RZ, R66 ;  /* 0x000000ffff827224 */ /* 0x000fe200078e0042 */
[----:B------:R-:W-:Y:S01]  /*138c0*/  ISETP.GE.U32.AND P1, PT, R102, R5, PT ;  /* 0x000000056600720c */ /* 0x000fe20003f26070 */
[----:B------:R-:W-:Y:S01]  /*138d0*/  FMUL.FTZ R102, R46, R4 ;  /* 0x000000042e667220 */ /* 0x000fe20000410000 */
[----:B------:R-:W-:Y:S01]  /*138e0*/  SHF.R.U32.HI R5, RZ, 0x10, R0 ;  /* 0x00000010ff057819 */ /* 0x000fe20000011600 */
[----:B------:R-:W3:Y:S01]  /*138f0*/  LDL.LU.64 R46, [R1+0x18] ;  /* 0x00001800012e7983 */ /* 0x000ee20000300a00 */
[----:B------:R-:W-:Y:S01]  /*13900*/  LOP3.LUT R0, R0, 0xffff, RZ, 0xc0, !PT ;  /* 0x0000ffff00007812 */ /* 0x000fe200078ec0ff */
[----:B------:R-:W-:Y:S01]  /*13910*/  IMAD.MOV.U32 R188, RZ, RZ, R98 ;  /* 0x000000ffffbc7224 */ /* 0x000fe200078e0062 */
[----:B------:R-:W-:Y:S01]  /*13920*/  MUFU.EX2 R66, R175 ;  /* 0x000000af00427308 */ /* 0x000fe20000000800 */
[----:B------:R-:W4:Y:S01]  /*13930*/  LDL.LU.64 R58, [R1+0x20] ;  /* 0x00002000013a7983 */ /* 0x000f220000300a00 */
[----:B------:R-:W-:Y:S01]  /*13940*/  SHF.R.U32.HI R0, RZ, 0x8, R0 ;  /* 0x00000008ff007819 */ /* 0x000fe20000011600 */
[----:B------:R-:W-:Y:S01]  /*13950*/  IMAD.MOV.U32 R190, RZ, RZ, R87 ;  /* 0x000000ffffbe7224 */ /* 0x000fe200078e0057 */
[----:B------:R-:W-:Y:S01]  /*13960*/  LOP3.LUT R5, R5, 0xff, RZ, 0xc0, !PT ;  /* 0x000000ff05057812 */ /* 0x000fe200078ec0ff */
[----:B------:R-:W-:Y:S01]  /*13970*/  IMAD.MOV.U32 R15, RZ, RZ, R86 ;  /* 0x000000ffff0f7224 */ /* 0x000fe200078e0056 */
[----:B------:R-:W-:Y:S01]  /*13980*/  LOP3.LUT R0, R0, 0xffff, RZ, 0xc0, !PT ;  /* 0x0000ffff00007812 */ /* 0x000fe200078ec0ff */
[----:B------:R-:W-:Y:S01]  /*13990*/  IMAD.MOV.U32 R98, RZ, RZ, R143 ;  /* 0x000000ffff627224 */ /* 0x000fe200078e008f */
[C---:B--2---:R-:W-:Y:S01]  /*139a0*/  ISETP.GE.U32.AND P4, PT, R10.reuse, R5, PT ;  /* 0x000000050a00720c */ /* 0x044fe20003f86070 */
[----:B-1----:R-:W-:Y:S01]  /*139b0*/  IMAD.MOV.U32 R191, RZ, RZ, R71 ;  /* 0x000000ffffbf7224 */ /* 0x002fe200078e0047 */
[----:B------:R-:W-:Y:S01]  /*139c0*/  ISETP.GE.U32.AND P5, PT, R10, R0, PT ;  /* 0x000000000a00720c */ /* 0x000fe20003fa6070 */
[----:B------:R-:W-:-:S02]  /*139d0*/  IMAD.MOV.U32 R71, RZ, RZ, R97 ;  /* 0x000000ffff477224 */ /* 0x000fc400078e0061 */
[----:B------:R-:W1:Y:S01]  /*139e0*/  MUFU.EX2 R97, R172 ;  /* 0x000000ac00617308 */ /* 0x000e620000000800 */
        /* <DEDUP_REMOVED lines=27> */
[----:B------:R-:W-:Y:S01]  /*13ba0*/  F2FP.PACK_AB R0, R70, R65 ;  /* 0x000000414600723e */ /* 0x000fe200000000ff */
[----:B------:R-:W-:Y:S01]  /*13bb0*/  IMAD.MOV.U32 R99, RZ, RZ, R11 ;  /* 0x000000ffff637224 */ /* 0x000fe200078e000b */
[C---:B------:R-:W-:Y:S02]  /*13bc0*/  PRMT R181, R4.reuse, 0x7632, R181 ;  /* 0x0000763204b57816 */ /* 0x040fe400000000b5 */
[----:B------:R-:W-:Y:S02]  /*13bd0*/  PRMT R182, R4, 0x7610, R182 ;  /* 0x0000761004b67816 */ /* 0x000fe400000000b6 */
[C---:B------:R-:W-:Y:S01]  /*13be0*/  PRMT R180, R0.reuse, 0x7610, R180 ;  /* 0x0000761000b47816 */ /* 0x040fe200000000b4 */
[----:B------:R-:W-:Y:S01]  /*13bf0*/  @!P5 HADD2 R6, -R181.H0_H0, -RZ.H0_H0 ;  /* 0xa00000ffb506d230 */ /* 0x000fe20000000900 */
[----:B------:R-:W-:-:S02]  /*13c00*/  PRMT R179, R0, 0x7632, R179 ;  /* 0x0000763200b37816 */ /* 0x000fc400000000b3 */
[C---:B------:R-:W-:Y:S01]  /*13c10*/  LOP3.LUT R0, R2.reuse, 0xff, RZ, 0xc0, !PT ;  /* 0x000000ff02007812 */ /* 0x040fe200078ec0ff */
[----:B------:R-:W-:Y:S02]  /*13c20*/  @!P4 HADD2 R8, -R180.H0_H0, -RZ.H0_H0 ;  /* 0xa00000ffb408c230 */ /* 0x000fe40000000900 */
[----:B------:R-:W-:Y:S01]  /*13c30*/  @!P1 HADD2 R7, -R179.H0_H0, -RZ.H0_H0 ;  /* 0xa00000ffb3079230 */ /* 0x000fe20000000900 */
[----:B------:R-:W-:Y:S02]  /*13c40*/  SHF.R.U32.HI R4, RZ, 0x10, R2 ;  /* 0x00000010ff047819 */ /* 0x000fe40000011602 */
[----:B------:R-:W-:Y:S01]  /*13c50*/  LOP3.LUT R3, R2, 0xffff, RZ, 0xc0, !PT ;  /* 0x0000ffff02037812 */ /* 0x000fe200078ec0ff */
[----:B------:R-:W-:-:S03]  /*13c60*/  @!P6 HADD2 R9, -R182.H0_H0, -RZ.H0_H0 ;  /* 0xa00000ffb609e230 */ /* 0x000fc60000000900 */
[----:B------:R-:W-:Y:S01]  /*13c70*/  SHF.R.U32.HI R3, RZ, 0x8, R3 ;  /* 0x00000008ff037819 */ /* 0x000fe20000011603 */
[----:B------:R-:W-:Y:S02]  /*13c80*/  FADD.FTZ R11, R134, R49 ;  /* 0x00000031860b7221 */ /* 0x000fe40000010000 */
[----:B------:R-:W-:Y:S02]  /*13c90*/  IMAD.MOV.U32 R74, RZ, RZ, R191 ;  /* 0x000000ffff4a7224 */ /* 0x000fe400078e00bf */
[----:B------:R-:W-:Y:S02]  /*13ca0*/  IMAD.MOV.U32 R191, RZ, RZ, R99 ;  /* 0x000000ffffbf7224 */ /* 0x000fe400078e0063 */
[----:B------:R-:W-:Y:S01]  /*13cb0*/  MUFU.EX2 R99, R177 ;  /* 0x000000b100637308 */ /* 0x000fe20000000800 */
[----:B------:R-:W-:Y:S02]  /*13cc0*/  IMAD.MOV.U32 R78, RZ, RZ, R93 ;  /* 0x000000ffff4e7224 */ /* 0x000fe400078e005d */
[----:B------:R-:W-:-:S05]  /*13cd0*/  IMAD.MOV.U32 R93, RZ, RZ, R98 ;  /* 0x000000ffff5d7224 */ /* 0x000fca00078e0062 */
[----:B------:R-:W-:Y:S01]  /*13ce0*/  MUFU.EX2 R98, R194 ;  /* 0x000000c200627308 */ /* 0x000fe20000000800 */
[----:B------:R-:W-:Y:S02]  /*13cf0*/  IMAD.MOV.U32 R94, RZ, RZ, R45 ;  /* 0x000000ffff5e7224 */ /* 0x000fe400078e002d */
[----:B------:R-:W-:Y:S01]  /*13d00*/  IMAD.MOV.U32 R75, RZ, RZ, R190 ;  /* 0x000000ffff4b7224 */ /* 0x000fe200078e00be */
[----:B------:R-:W-:Y:S01]  /*13d10*/  MOV R190, R128 ;  /* 0x0000008000be7202 */ /* 0x000fe20000000f00 */
[----:B------:R-:W-:-:S03]  /*13d20*/  IMAD.MOV.U32 R128, RZ, RZ, R252 ;  /* 0x000000ffff807224 */ /* 0x000fc600078e00fc */
[----:B------:R-:W-:Y:S01]  /*13d30*/  MUFU.EX2 R252, R216 ;  /* 0x000000d800fc7308 */ /* 0x000fe20000000800 */
[C---:B------:R-:W-:Y:S02]  /*13d40*/  PRMT R172, R196.reuse, 0x7610, R172 ;  /* 0x00007610c4ac7816 */ /* 0x040fe400000000ac */
[----:B------:R-:W-:Y:S01]  /*13d50*/  PRMT R135, R196, 0x7632, R135 ;  /* 0x00007632c4877816 */ /* 0x000fe20000000087 */
[----:B------:R-:W-:Y:S04]  /*13d60*/  STG.E.U16 [R24.64+-0xc0], R14 ;  /* 0xffff400e18007986 */ /* 0x000fe8000c10151c */
[----:B------:R-:W-:Y:S04]  /*13d70*/  STG.E.U16 [R24.64+-0xbe], R13 ;  /* 0xffff420d18007986 */ /* 0x000fe8000c10151c */
[----:B------:R1:W-:Y:S01]  /*13d80*/  STG.E.U16 [R34.64+-0xbe], R21 ;  /* 0xffff421522007986 */ /* 0x0003e2000c10151c */
[----:B---3--:R-:W-:-:S02]  /*13d90*/  PRMT R47, R182, 0x5410, R181 ;  /* 0x00005410b62f7816 */ /* 0x008fc400000000b5 */
[----:B------:R-:W-:Y:S02]  /*13da0*/  @!P5 PRMT R181, R6, 0x5410, RZ ;  /* 0x0000541006b5d816 */ /* 0x000fe400000000ff */
[----:B------:R-:W-:Y:S02]  /*13db0*/  ISETP.GE.U32.AND P5, PT, R10, R0, PT ;  /* 0x000000000a00720c */ /* 0x000fe40003fa6070 */
[----:B------:R-:W-:Y:S02]  /*13dc0*/  SHF.R.U32.HI R0, RZ, 0x18, R2 ;  /* 0x00000018ff007819 */ /* 0x000fe40000011602 */
[----:B------:R-:W-:Y:S02]  /*13dd0*/  LOP3.LUT R5, R223, UR14, R46, 0x96, !PT ;  /* 0x0000000edf057c12 */ /* 0x000fe4000f8e962e */
[----:B------:R-:W-:Y:S02]  /*13de0*/  PRMT R46, R180, 0x5410, R179 ;  /* 0x00005410b42e7816 */ /* 0x000fe400000000b3 */
[----:B------:R-:W-:-:S02]  /*13df0*/  @!P4 PRMT R180, R8, 0x5410, RZ ;  /* 0x0000541008b4c816 */ /* 0x000fc400000000ff */
[----:B------:R-:W-:Y:S02]  /*13e00*/  ISETP.GE.U32.AND P4, PT, R10, R0, PT ;  /* 0x000000000a00720c */ /* 0x000fe40003f86070 */
[----:B------:R-:W-:Y:S01]  /*13e10*/  @!P1 PRMT R179, R7, 0x5410, RZ ;  /* 0x0000541007b39816 */ /* 0x000fe200000000ff */
[----:B------:R-:W-:Y:S01]  /*13e20*/  IMAD.WIDE.U32 R6, R5, -0x2daee0ad, RZ ;  /* 0xd2511f5305067825 */ /* 0x000fe200078e00ff */
[----:B------:R-:W-:Y:S02]  /*13e30*/  LOP3.LUT R0, R243, UR13, R222, 0x96, !PT ;  /* 0x0000000df3007c12 */ /* 0x000fe4000f8e96de */
[----:B------:R-:W-:Y:S01]  /*13e40*/  LOP3.LUT R2, R4, 0xff, RZ, 0xc0, !PT ;  /* 0x000000ff04027812 */ /* 0x000fe200078ec0ff */
[----:B------:R-:W2:Y:S03]  /*13e50*/  LDC.U8 R243, c[0x0][0x2d8] ;  /* 0x0000b600fff37b82 */ /* 0x000ea60000000000 */
[----:B------:R-:W-:Y:S01]  /*13e60*/  ISETP.GE.U32.AND P1, PT, R10, R2, PT ;  /* 0x000000020a00720c */ /* 0x000fe20003f26070 */
[----:B------:R-:W-:Y:S01]  /*13e70*/  IMAD.WIDE.U32 R4, R0, -0x2daee0ad, RZ ;  /* 0xd2511f5300047825 */ /* 0x000fe200078e00ff */
[----:B----4-:R-:W-:-:S02]  /*13e80*/  LOP3.LUT R2, R7, UR12, R58, 0x96, !PT ;  /* 0x0000000c07027c12 */ /* 0x010fc4000f8e963a */
[----:B------:R-:W-:-:S03]  /*13e90*/  @!P6 PRMT R182, R9, 0x5410, RZ ;  /* 0x0000541009b6e816 */ /* 0x000fc600000000ff */
[----:B------:R-:W-:Y:S01]  /*13ea0*/  IMAD.WIDE.U32 R8, R2, -0x326172a9, RZ ;  /* 0xcd9e8d5702087825 */ /* 0x000fe200078e00ff */
[----:B------:R-:W-:Y:S02]  /*13eb0*/  LOP3.LUT R2, R5, UR10, R6, 0x96, !PT ;  /* 0x0000000a05027c12 */ /* 0x000fe4000f8e9606 */
[----:B------:R-:W-:Y:S02]  /*13ec0*/  LOP3.LUT R0, R3, 0xffff, RZ, 0xc0, !PT ;  /* 0x0000ffff03007812 */ /* 0x000fe400078ec0ff */
[----:B------:R-:W-:Y:S01]  /*13ed0*/  LOP3.LUT R6, R9, UR11, R242, 0x96, !PT ;  /* 0x0000000b09067c12 */ /* 0x000fe2000f8e96f2 */
[----:B------:R-:W-:-:S04]  /*13ee0*/  IMAD.WIDE.U32 R2, R2, -0x326172a9, RZ ;  /* 0xcd9e8d5702027825 */ /* 0x000fc800078e00ff */
[----:B------:R-:W-:Y:S01]  /*13ef0*/  IMAD.WIDE.U32 R6, R6, -0x2daee0ad, RZ ;  /* 0xd2511f5306067825 */ /* 0x000fe200078e00ff */
[----:B------:R-:W-:Y:S02]  /*13f00*/  LOP3.LUT R3, R3, UR9, R8, 0x96, !PT ;  /* 0x0000000903037c12 */ /* 0x000fe4000f8e9608 */
[----:B--2---:R-:W-:Y:S01]  /*13f10*/  ISETP.GE.U32.AND P6, PT, R243, R0, PT ;  /* 0x00000000f300720c */ /* 0x004fe20003fc6070 */
[----:B------:R-:W-:Y:S01]  /*13f20*/  FADD.FTZ R5, R68, R11 ;  /* 0x0000000b44057221 */ /* 0x000fe20000010000 */
[----:B------:R-:W-:Y:S01]  /*13f30*/  LOP3.LUT R0, R7, UR8, R4, 0x96, !PT ;  /* 0x0000000807007c12 */ /* 0x000fe2000f8e9604 */
[----:B------:R-:W2:Y:S01]  /*13f40*/  MUFU.EX2 R68, R189 ;  /* 0x000000bd00447308 */ /* 0x000ea20000000800 */
[----:B------:R-:W-:-:S04]  /*13f50*/  IMAD.WIDE.U32 R8, R3, -0x2daee0ad, RZ ;  /* 0xd2511f5303087825 */ /* 0x000fc800078e00ff */
[----:B------:R-:W-:Y:S02]  /*13f60*/  IMAD.MOV.U32 R58, RZ, RZ, R15 ;  /* 0x000000ffff3a7224 */ /* 0x000fe400078e000f */
[----:B------:R-:W-:Y:S01]  /*13f70*/  FADD.FTZ R15, R40, R5 ;  /* 0x00000005280f7221 */ /* 0x000fe20000010000 */
[----:B------:R-:W-:Y:S01]  /*13f80*/  LOP3.LUT R3, R9, UR6, R6, 0x96, !PT ;  /* 0x0000000609037c12 */ /* 0x000fe2000f8e9606 */
[----:B------:R-:W-:-:S05]  /*13f90*/  IMAD.WIDE.U32 R4, R0, -0x326172a9, RZ ;  /* 0xcd9e8d5700047825 */ /* 0x000fca00078e00ff */
[----:B------:R-:W-:Y:S01]  /*13fa0*/  LOP3.LUT R6, R5, UR7, R2, 0x96, !PT ;  /* 0x0000000705067c12 */ /* 0x000fe2000f8e9602 */
[----:B------:R-:W-:Y:S01]  /*13fb0*/  IMAD.WIDE.U32 R2, R3, -0x326172a9, RZ ;  /* 0xcd9e8d5703027825 */ /* 0x000fe200078e00ff */
[----:B------:R-:W-:Y:S01]  /*13fc0*/  MUFU.EX2 R10, R192 ;  /* 0x000000c0000a7308 */ /* 0x000fe20000000800 */
[----:B--2---:R-:W-:-:S03]  /*13fd0*/  F2FP.PACK_AB R5, R68, R99 ;  /* 0x000000634405723e */ /* 0x004fc600000000ff */
[----:B------:R-:W-:-:S04]  /*13fe0*/  LOP3.LUT R0, R3, UR15, R4, 0x96, !PT ;  /* 0x0000000f03007c12 */ /* 0x000fc8000f8e9604 */
[----:B------:R-:W2:Y:S01]  /*13ff0*/  MUFU.EX2 R192, R195 ;  /* 0x000000c300c07308 */ /* 0x000ea20000000800 */
[----:B------:R-:W-:Y:S02]  /*14000*/  LOP3.LUT R4, R0, 0xffff, RZ, 0xc0, !PT ;  /* 0x0000ffff00047812 */ /* 0x000fe400078ec0ff */
[C---:B------:R-:W-:Y:S02]  /*14010*/  PRMT R178, R5.reuse, 0x7610, R178 ;  /* 0x0000761005b27816 */ /* 0x040fe400000000b2 */
[----:B------:R-:W-:Y:S02]  /*14020*/  SHF.R.U32.HI R4, RZ, 0x8, R4 ;  /* 0x00000008ff047819 */ /* 0x000fe40000011604 */
[----:B------:R-:W-:Y:S01]  /*14030*/  PRMT R177, R5, 0x7632, R177 ;  /* 0x0000763205b17816 */ /* 0x000fe200000000b1 */
[----:B------:R-:W-:Y:S01]  /*14040*/  @!P5 HADD2 R12, -R178.H0_H0, -RZ.H0_H0 ;  /* 0xa00000ffb20cd230 */ /* 0x000fe20000000900 */
[----:B------:R-:W-:Y:S02]  /*14050*/  LOP3.LUT R4, R4, 0xffff, RZ, 0xc0, !PT ;  /* 0x0000ffff04047812 */ /* 0x000fe400078ec0ff */
[----:B------:R-:W-:Y:S01]  /*14060*/  PRMT R40, R178, 0x5410, R177 ;  /* 0x00005410b2287816 */ /* 0x000fe200000000b1 */
[----:B------:R-:W-:Y:S01]  /*14070*/  @!P6 HADD2 R22, -R177.H0_H0, -RZ.H0_H0 ;  /* 0xa00000ffb116e230 */ /* 0x000fe20000000900 */
[----:B------:R-:W-:-:S02]  /*14080*/  @!P5 PRMT R178, R12, 0x5410, RZ ;  /* 0x000054100cb2d816 */ /* 0x000fc400000000ff */
[----:B------:R-:W-:Y:S02]  /*14090*/  ISETP.GE.U32.AND P5, PT, R243, R4, PT ;  /* 0x00000004f300720c */ /* 0x000fe40003fa6070 */
[----:B--2---:R-:W-:Y:S02]  /*140a0*/  F2FP.PACK_AB R5, R192, R98 ;  /* 0x00000062c005723e */ /* 0x004fe400000000ff */
[----:B------:R-:W-:Y:S02]  /*140b0*/  LOP3.LUT R4, R0, 0xff, RZ, 0xc0, !PT ;  /* 0x000000ff00047812 */ /* 0x000fe400078ec0ff */
[----:B------:R-:W-:Y:S02]  /*140c0*/  @!P6 PRMT R177, R22, 0x5410, RZ ;  /* 0x0000541016b1e816 */ /* 0x000fe400000000ff */
[----:B------:R-:W-:Y:S02]  /*140d0*/  PRMT R175, R5, 0x7632, R175 ;  /* 0x0000763205af7816 */ /* 0x000fe400000000af */
[----:B------:R-:W-:-:S02]  /*140e0*/  ISETP.GE.U32.AND P6, PT, R243, R4, PT ;  /* 0x00000004f300720c */ /* 0x000fc40003fc6070 */
[--C-:B------:R-:W-:Y:S02]  /*140f0*/  SHF.R.U32.HI R4, RZ, 0x18, R0.reuse ;  /* 0x00000018ff047819 */ /* 0x100fe40000011600 */
[----:B------:R-:W-:Y:S01]  /*14100*/  SHF.R.U32.HI R0, RZ, 0x10, R0 ;  /* 0x00000010ff007819 */ /* 0x000fe20000011600 */
[----:B------:R-:W-:Y:S01]  /*14110*/  @!P4 HADD2 R23, -R175.H0_H0, -RZ.H0_H0 ;  /* 0xa00000ffaf17c230 */ /* 0x000fe20000000900 */
[----:B------:R-:W-:Y:S02]  /*14120*/  PRMT R176, R5, 0x7610, R176 ;  /* 0x0000761005b07816 */ /* 0x000fe400000000b0 */
[----:B------:R-:W-:Y:S01]  /*14130*/  F2FP.PACK_AB R7, R10, R69 ;  /* 0x000000450a07723e */ /* 0x000fe200000000ff */
[----:B------:R-:W-:Y:S01]  /*14140*/  IMAD.MOV.U32 R69, RZ, RZ, R41 ;  /* 0x000000ffff457224 */ /* 0x000fe200078e0029 */
[----:B------:R-:W-:Y:S02]  /*14150*/  LOP3.LUT R0, R0, 0xff, RZ, 0xc0, !PT ;  /* 0x000000ff00007812 */ /* 0x000fe400078ec0ff */
[----:B------:R-:W-:-:S02]  /*14160*/  PRMT R41, R176, 0x5410, R175 ;  /* 0x00005410b0297816 */ /* 0x000fc400000000af */
[----:B------:R-:W-:Y:S02]  /*14170*/  @!P4 PRMT R175, R23, 0x5410, RZ ;  /* 0x0000541017afc816 */ /* 0x000fe400000000ff */
[----:B------:R-:W-:Y:S01]  /*14180*/  ISETP.GE.U32.AND P4, PT, R243, R0, PT ;  /* 0x00000000f300720c */ /* 0x000fe20003f86070 */
[----:B------:R-:W-:Y:S01]  /*14190*/  @!P1 HADD2 R19, -R176.H0_H0, -RZ.H0_H0 ;  /* 0xa00000ffb0139230 */ /* 0x000fe20000000900 */
[----:B------:R-:W-:Y:S01]  /*141a0*/  PRMT R9, R7, 0x7632, R9 ;  /* 0x0000763207097816 */ /* 0x000fe20000000009 */
[----:B------:R-:W-:Y:S01]  /*141b0*/  IMAD.MOV.U32 R59, RZ, RZ, R20 ;  /* 0x000000ffff3b7224 */ /* 0x000fe200078e0014 */
[----:B------:R-:W-:Y:S01]  /*141c0*/  PRMT R12, R193, 0x7610, R12 ;  /* 0x00007610c10c7816 */ /* 0x000fe2000000000c */
[----:B------:R-:W-:Y:S01]  /*141d0*/  FADD.FTZ R20, R10, R48 ;  /* 0x000000300a147221 */ /* 0x000fe20000010000 */
[----:B------:R-:W-:Y:S01]  /*141e0*/  PRMT R10, R7, 0x7610, R10 ;  /* 0x00007610070a7816 */ /* 0x000fe2000000000a */
[----:B------:R-:W-:Y:S01]  /*141f0*/  @!P5 HADD2 R38, -R9.H0_H0, -RZ.H0_H0 ;  /* 0xa00000ff0926d230 */ /* 0x000fe20000000900 */
[----:B------:R-:W-:-:S02]  /*14200*/  @!P1 PRMT R176, R19, 0x5410, RZ ;  /* 0x0000541013b09816 */ /* 0x000fc400000000ff */
[----:B------:R-:W-:Y:S02]  /*14210*/  ISETP.GE.U32.AND P1, PT, R243, R4, PT ;  /* 0x00000004f300720c */ /* 0x000fe40003f26070 */
[----:B------:R-:W-:Y:S01]  /*14220*/  PRMT R11, R193, 0x7632, R11 ;  /* 0x00007632c10b7816 */ /* 0x000fe2000000000b */
[----:B------:R-:W-:Y:S01]  /*14230*/  @!P4 HADD2 R37, -R12.H0_H0, -RZ.H0_H0 ;  /* 0xa00000ff0c25c230 */ /* 0x000fe20000000900 */
[----:B------:R-:W-:Y:S02]  /*14240*/  PRMT R45, R10, 0x5410, R9 ;  /* 0x000054100a2d7816 */ /* 0x000fe40000000009 */
[----:B------:R-:W-:Y:S01]  /*14250*/  LOP3.LUT R0, R2, 0xff, RZ, 0xc0, !PT ;  /* 0x000000ff02007812 */ /* 0x000fe200078ec0ff */
[----:B------:R-:W2:Y:S01]  /*14260*/  MUFU.EX2 R4, R197 ;  /* 0x000000c500047308 */ /* 0x000ea20000000800 */
[----:B------:R-:W-:-:S07]  /*14270*/  @!P5 PRMT R9, R38, 0x5410, RZ ;  /* 0x000054102609d816 */ /* 0x000fce00000000ff */
[----:B------:R-:W3:Y:S01]  /*14280*/  MUFU.EX2 R5, R198 ;  /* 0x000000c600057308 */ /* 0x000ee20000000800 */
[----:B------:R-:W-:Y:S01]  /*14290*/  PRMT R38, R12, 0x5410, R11 ;  /* 0x000054100c267816 */ /* 0x000fe2000000000b */
[----:B------:R-:W-:Y:S01]  /*142a0*/  @!P6 HADD2 R27, -R10.H0_H0, -RZ.H0_H0 ;  /* 0xa00000ff0a1be230 */ /* 0x000fe20000000900 */
[----:B------:R-:W-:Y:S01]  /*142b0*/  @!P4 PRMT R12, R37, 0x5410, RZ ;  /* 0x00005410250cc816 */ /* 0x000fe200000000ff */
[----:B------:R-:W-:Y:S01]  /*142c0*/  IMAD.MOV.U32 R242, RZ, RZ, R239 ;  /* 0x000000fffff27224 */ /* 0x000fe200078e00ef */
[----:B------:R-:W-:Y:S01]  /*142d0*/  ISETP.GE.U32.AND P4, PT, R243, R0, PT ;  /* 0x00000000f300720c */ /* 0x000fe20003f86070 */
[----:B------:R-:W4:Y:S01]  /*142e0*/  LDL R193, [R1+0xd4] ;  /* 0x0000d40001c17983 */ /* 0x000f220000100800 */
[----:B------:R-:W-:Y:S02]  /*142f0*/  LOP3.LUT R0, R2, 0xffff, RZ, 0xc0, !PT ;  /* 0x0000ffff02007812 */ /* 0x000fe400078ec0ff */
[--C-:B------:R-:W-:Y:S02]  /*14300*/  SHF.R.U32.HI R3, RZ, 0x10, R2.reuse ;  /* 0x00000010ff037819 */ /* 0x100fe40000011602 */
[----:B------:R-:W-:-:S02]  /*14310*/  SHF.R.U32.HI R2, RZ, 0x18, R2 ;  /* 0x00000018ff027819 */ /* 0x000fc40000011602 */
[----:B------:R-:W-:Y:S01]  /*14320*/  SHF.R.U32.HI R0, RZ, 0x8, R0 ;  /* 0x00000008ff007819 */ /* 0x000fe20000011600 */
[----:B------:R-:W-:Y:S01]  /*14330*/  @!P1 HADD2 R36, -R11.H0_H0, -RZ.H0_H0 ;  /* 0xa00000ff0b249230 */ /* 0x000fe20000000900 */
[----:B------:R-:W-:Y:S02]  /*14340*/  ISETP.GE.U32.AND P5, PT, R243, R2, PT ;  /* 0x00000002f300720c */ /* 0x000fe40003fa6070 */
[----:B------:R-:W-:Y:S02]  /*14350*/  LOP3.LUT R2, R3, 0xff, RZ, 0xc0, !PT ;  /* 0x000000ff03027812 */ /* 0x000fe400078ec0ff */
[----:B------:R-:W-:Y:S02]  /*14360*/  LOP3.LUT R0, R0, 0xffff, RZ, 0xc0, !PT ;  /* 0x0000ffff00007812 */ /* 0x000fe400078ec0ff */
[----:B------:R-:W-:Y:S02]  /*14370*/  @!P6 PRMT R10, R27, 0x5410, RZ ;  /* 0x000054101b0ae816 */ /* 0x000fe400000000ff */
[----:B------:R-:W-:-:S02]  /*14380*/  @!P1 PRMT R11, R36, 0x5410, RZ ;  /* 0x00005410240b9816 */ /* 0x000fc400000000ff */
[C---:B------:R-:W-:Y:S01]  /*14390*/  ISETP.GE.U32.AND P1, PT, R243.reuse, R2, PT ;  /* 0x00000002f300720c */ /* 0x040fe20003f26070 */
[----:B------:R-:W-:Y:S01]  /*143a0*/  IMAD.WIDE.U32 R2, R6, -0x2daee0ad, RZ ;  /* 0xd2511f5306027825 */ /* 0x000fe200078e00ff */
[----:B------:R-:W-:-:S03]  /*143b0*/  ISETP.GE.U32.AND P6, PT, R243, R0, PT ;  /* 0x00000000f300720c */ /* 0x000fc60003fc6070 */
[----:B--2---:R-:W-:Y:S01]  /*143c0*/  FADD.FTZ R0, R4, R20 ;  /* 0x0000001404007221 */ /* 0x004fe20000010000 */
[----:B---3--:R-:W-:-:S03]  /*143d0*/  F2FP.PACK_AB R4, R5, R4 ;  /* 0x000000040504723e */ /* 0x008fc600000000ff */
[----:B------:R-:W-:Y:S01]  /*143e0*/  FADD.FTZ R7, R5, R0 ;  /* 0x0000000005077221 */ /* 0x000fe20000010000 */
[----:B------:R-:W-:Y:S02]  /*143f0*/  LOP3.LUT R0, R3, UR16, R8, 0x96, !PT ;  /* 0x0000001003007c12 */ /* 0x000fe4000f8e9608 */
[C---:B------:R-:W-:Y:S02]  /*14400*/  PRMT R174, R4.reuse, 0x7610, R174 ;  /* 0x0000761004ae7816 */ /* 0x040fe400000000ae */
[----:B------:R-:W-:Y:S02]  /*14410*/  PRMT R173, R4, 0x7632, R173 ;  /* 0x0000763204ad7816 */ /* 0x000fe400000000ad */
[----:B------:R-:W-:Y:S01]  /*14420*/  SHF.R.U32.HI R4, RZ, 0x10, R0 ;  /* 0x00000010ff047819 */ /* 0x000fe20000011600 */
[----:B------:R-:W-:Y:S01]  /*14430*/  @!P4 HADD2 R39, -R174.H0_H0, -RZ.H0_H0 ;  /* 0xa00000ffae27c230 */ /* 0x000fe20000000900 */
[----:B------:R-:W2:Y:S02]  /*14440*/  MUFU.EX2 R8, R215 ;  /* 0x000000d700087308 */ /* 0x000ea40000000800 */
[----:B------:R-:W-:Y:S01]  /*14450*/  LOP3.LUT R4, R4, 0xff, RZ, 0xc0, !PT ;  /* 0x000000ff04047812 */ /* 0x000fe200078ec0ff */
[----:B------:R-:W-:Y:S01]  /*14460*/  @!P6 HADD2 R42, -R173.H0_H0, -RZ.H0_H0 ;  /* 0xa00000ffad2ae230 */ /* 0x000fe20000000900 */
[----:B------:R-:W-:-:S02]  /*14470*/  PRMT R37, R174, 0x5410, R173 ;  /* 0x00005410ae257816 */ /* 0x000fc400000000ad */
[----:B------:R-:W-:Y:S02]  /*14480*/  @!P4 PRMT R174, R39, 0x5410, RZ ;  /* 0x0000541027aec816 */ /* 0x000fe400000000ff */
[C---:B------:R-:W-:Y:S02]  /*14490*/  ISETP.GE.U32.AND P4, PT, R243.reuse, R4, PT ;  /* 0x00000004f300720c */ /* 0x040fe40003f86070 */
[----:B------:R-:W-:Y:S01]  /*144a0*/  LOP3.LUT R4, R0, 0xff, RZ, 0xc0, !PT ;  /* 0x000000ff00047812 */ /* 0x000fe200078ec0ff */
[----:B------:R-:W-:Y:S01]  /*144b0*/  MUFU.EX2 R6, R199 ;  /* 0x000000c700067308 */ /* 0x000fe20000000800 */
[----:B------:R-:W-:Y:S02]  /*144c0*/  @!P6 PRMT R173, R42, 0x5410, RZ ;  /* 0x000054102aade816 */ /* 0x000fe400000000ff */
[----:B------:R-:W-:Y:S01]  /*144d0*/  ISETP.GE.U32.AND P6, PT, R243, R4, PT ;  /* 0x00000004f300720c */ /* 0x000fe20003fc6070 */
[----:B------:R-:W-:Y:S01]  /*144e0*/  @!P1 HADD2 R43, -R172.H0_H0, -RZ.H0_H0 ;  /* 0xa00000ffac2b9230 */ /* 0x000fe20000000900 */
[----:B------:R-:W-:-:S03]  /*144f0*/  SHF.R.U32.HI R4, RZ, 0x18, R0 ;  /* 0x00000018ff047819 */ /* 0x000fc60000011600 */
[----:B------:R-:W3:Y:S01]  /*14500*/  MUFU.EX2 R239, R213 ;  /* 0x000000d500ef7308 */ /* 0x000ee20000000800 */
[----:B------:R-:W-:Y:S02]  /*14510*/  LOP3.LUT R0, R0, 0xffff, RZ, 0xc0, !PT ;  /* 0x0000ffff00007812 */ /* 0x000fe400078ec0ff */
[----:B------:R-:W-:Y:S02]  /*14520*/  PRMT R36, R172, 0x5410, R135 ;  /* 0x00005410ac247816 */ /* 0x000fe40000000087 */
[----:B------:R-:W-:Y:S01]  /*14530*/  SHF.R.U32.HI R0, RZ, 0x8, R0 ;  /* 0x00000008ff007819 */ /* 0x000fe20000011600 */
[----:B------:R-:W-:Y:S01]  /*14540*/  @!P5 HADD2 R44, -R135.H0_H0, -RZ.H0_H0 ;  /* 0xa00000ff872cd230 */ /* 0x000fe20000000900 */
[----:B------:R-:W-:Y:S02]  /*14550*/  @!P1 PRMT R172, R43, 0x5410, RZ ;  /* 0x000054102bac9816 */ /* 0x000fe400000000ff */
[----:B------:R-:W-:Y:S02]  /*14560*/  ISETP.GE.U32.AND P1, PT, R243, R4, PT ;  /* 0x00000004f300720c */ /* 0x000fe40003f26070 */
[----:B--2---:R-:W-:-:S02]  /*14570*/  F2FP.PACK_AB R4, R252, R8 ;  /* 0x00000008fc04723e */ /* 0x004fc400000000ff */
[----:B------:R-:W-:Y:S02]  /*14580*/  LOP3.LUT R0, R0, 0xffff, RZ, 0xc0, !PT ;  /* 0x0000ffff00007812 */ /* 0x000fe400078ec0ff */
[----:B------:R-:W-:Y:S02]  /*14590*/  @!P5 PRMT R135, R44, 0x5410, RZ ;  /* 0x000054102c87d816 */ /* 0x000fe400000000ff */
[C---:B------:R-:W-:Y:S02]  /*145a0*/  PRMT R134, R4.reuse, 0x7610, R134 ;  /* 0x0000761004867816 */ /* 0x040fe40000000086 */
[----:B------:R-:W-:Y:S02]  /*145b0*/  ISETP.GE.U32.AND P5, PT, R243, R0, PT ;  /* 0x00000000f300720c */ /* 0x000fe40003fa6070 */
[----:B---3--:R-:W-:Y:S01]  /*145c0*/  F2FP.PACK_AB R0, R239, R6 ;  /* 0x00000006ef00723e */ /* 0x008fe200000000ff */
[----:B------:R-:W-:Y:S01]  /*145d0*/  @!P6 HADD2 R53, -R134.H0_H0, -RZ.H0_H0 ;  /* 0xa00000ff8635e230 */ /* 0x000fe20000000900 */
[----:B------:R-:W-:-:S02]  /*145e0*/  PRMT R133, R4, 0x7632, R133 ;  /* 0x0000763204857816 */ /* 0x000fc40000000085 */
[C---:B------:R-:W-:Y:S02]  /*145f0*/  PRMT R132, R0.reuse, 0x7610, R132 ;  /* 0x0000761000847816 */ /* 0x040fe40000000084 */
[----:B------:R-:W-:Y:S01]  /*14600*/  PRMT R29, R0, 0x7632, R29 ;  /* 0x00007632001d7816 */ /* 0x000fe2000000001d */
[----:B------:R-:W-:Y:S01]  /*14610*/  FADD.FTZ R5, R67, R64 ;  /* 0x0000004043057221 */ /* 0x000fe20000010000 */
[----:B------:R-:W-:Y:S02]  /*14620*/  LOP3.LUT R0, R2, 0xff, RZ, 0xc0, !PT ;  /* 0x000000ff02007812 */ /* 0x000fe400078ec0ff */
[----:B------:R-:W-:Y:S02]  /*14630*/  PRMT R64, R134, 0x5410, R133 ;  /* 0x0000541086407816 */ /* 0x000fe40000000085 */
[----:B------:R-:W-:Y:S02]  /*14640*/  @!P6 PRMT R134, R53, 0x5410, RZ ;  /* 0x000054103586e816 */ /* 0x000fe400000000ff */
[----:B------:R-:W-:-:S02]  /*14650*/  ISETP.GE.U32.AND P6, PT, R243, R0, PT ;  /* 0x00000000f300720c */ /* 0x000fc40003fc6070 */
[--C-:B------:R-:W-:Y:S01]  /*14660*/  SHF.R.U32.HI R0, RZ, 0x10, R2.reuse ;  /* 0x00000010ff007819 */ /* 0x100fe20000011602 */
[----:B------:R-:W-:Y:S01]  /*14670*/  @!P4 HADD2 R51, -R132.H0_H0, -RZ.H0_H0 ;  /* 0xa00000ff8433c230 */ /* 0x000fe20000000900 */
[----:B------:R-:W-:Y:S02]  /*14680*/  LOP3.LUT R3, R2, 0xffff, RZ, 0xc0, !PT ;  /* 0x0000ffff02037812 */ /* 0x000fe400078ec0ff */
[----:B------:R-:W-:Y:S02]  /*14690*/  SHF.R.U32.HI R4, RZ, 0x18, R2 ;  /* 0x00000018ff047819 */ /* 0x000fe40000011602 */
[----:B------:R-:W-:Y:S02]  /*146a0*/  LOP3.LUT R0, R0, 0xff, RZ, 0xc0, !PT ;  /* 0x000000ff00007812 */ /* 0x000fe400078ec0ff */
[----:B------:R-:W-:Y:S01]  /*146b0*/  SHF.R.U32.HI R2, RZ, 0x8, R3 ;  /* 0x00000008ff027819 */ /* 0x000fe20000011603 */
[----:B------:R-:W-:Y:S01]  /*146c0*/  @!P5 HADD2 R52, -R133.H0_H0, -RZ.H0_H0 ;  /* 0xa00000ff8534d230 */ /* 0x000fe20000000900 */
[----:B------:R-:W-:Y:S01]  /*146d0*/  PRMT R49, R132, 0x5410, R29 ;  /* 0x0000541084317816 */ /* 0x000fe2000000001d */
[----:B------:R-:W-:Y:S01]  /*146e0*/  @!P1 HADD2 R50, -R29.H0_H0, -RZ.H0_H0 ;  /* 0xa00000ff1d329230 */ /* 0x000fe20000000900 */
[----:B------:R-:W-:-:S02]  /*146f0*/  @!P4 PRMT R132, R51, 0x5410, RZ ;  /* 0x000054103384c816 */ /* 0x000fc400000000ff */
[C---:B------:R-:W-:Y:S02]  /*14700*/  ISETP.GE.U32.AND P4, PT, R243.reuse, R0, PT ;  /* 0x00000000f300720c */ /* 0x040fe40003f86070 */
[----:B------:R-:W-:Y:S02]  /*14710*/  LOP3.LUT R0, R2, 0xffff, RZ, 0xc0, !PT ;  /* 0x0000ffff02007812 */ /* 0x000fe400078ec0ff */
[----:B------:R-:W-:Y:S02]  /*14720*/  @!P5 PRMT R133, R52, 0x5410, RZ ;  /* 0x000054103485d816 */ /* 0x000fe400000000ff */
[----:B------:R-:W-:Y:S02]  /*14730*/  @!P1 PRMT R29, R50, 0x5410, RZ ;  /* 0x00005410321d9816 */ /* 0x000fe400000000ff */
[C---:B------:R-:W-:Y:S02]  /*14740*/  ISETP.GE.U32.AND P1, PT, R243.reuse, R4, PT ;  /* 0x00000004f300720c */ /* 0x040fe40003f26070 */
[----:B------:R-:W-:-:S02]  /*14750*/  ISETP.GE.U32.AND P5, PT, R243, R0, PT ;  /* 0x00000000f300720c */ /* 0x000fc40003fa6070 */
[----:B-1----:R-:W-:Y:S02]  /*14760*/  PRMT R21, R243, 0x7054, R243 ;  /* 0x00007054f3157816 */ /* 0x002fe400000000f3 */
[----:B------:R-:W2:Y:S01]  /*14770*/  LDL R243, [R1+0xbc] ;  /* 0x0000bc0001f37983 */ /* 0x000ea20000100800 */
[----:B------:R-:W-:Y:S02]  /*14780*/  IMAD.MOV.U32 R63, RZ, RZ, R92 ;  /* 0x000000ffff3f7224 */ /* 0x000fe400078e005c */
[----:B------:R-:W-:Y:S02]  /*14790*/  IMAD.MOV.U32 R189, RZ, RZ, R241 ;  /* 0x000000ffffbd7224 */ /* 0x000fe400078e00f1 */
[----:B------:R-:W-:Y:S01]  /*147a0*/  IMAD.MOV.U32 R92, RZ, RZ, R240 ;  /* 0x000000ffff5c7224 */ /* 0x000fe200078e00f0 */
[----:B------:R-:W-:Y:S01]  /*147b0*/  MUFU.EX2 R241, R220 ;  /* 0x000000dc00f17308 */ /* 0x000fe20000000800 */
[----:B------:R-:W-:Y:S02]  /*147c0*/  IMAD.MOV.U32 R194, RZ, RZ, R244 ;  /* 0x000000ffffc27224 */ /* 0x000fe400078e00f4 */
[----:B------:R-:W-:-:S05]  /*147d0*/  IMAD.MOV.U32 R195, RZ, RZ, R245 ;  /* 0x000000ffffc37224 */ /* 0x000fca00078e00f5 */
[----:B------:R-:W1:Y:S08]  /*147e0*/  MUFU.EX2 R245, R219 ;  /* 0x000000db00f57308 */ /* 0x000e700000000800 */
[----:B------:R-:W-:Y:S08]  /*147f0*/  MUFU.EX2 R240, R217 ;  /* 0x000000d900f07308 */ /* 0x000ff00000000800 */
[----:B------:R-:W3:Y:S01]  /*14800*/  MUFU.EX2 R244, R218 ;  /* 0x000000da00f47308 */ /* 0x000ee20000000800 */
[----:B------:R-:W-:Y:S01]  /*14810*/  UIADD3 UR34, UR33, -0x4498517b, URZ ;  /* 0xbb67ae8521227890 */ /* 0x000fe2000fffe03f */
[----:B-1----:R-:W-:Y:S01]  /*14820*/  F2FP.PACK_AB R2, R241, R245 ;  /* 0x000000f5f102723e */ /* 0x002fe200000000ff */
[----:B------:R-:W-:-:S03]  /*14830*/  IMAD.MOV.U32 R95, RZ, RZ, R76 ;  /* 0x000000ffff5f7224 */ /* 0x000fc600078e004c */
[C---:B------:R-:W-:Y:S02]  /*14840*/  PRMT R28, R2.reuse, 0x7610, R28 ;  /* 0x00007610021c7816 */ /* 0x040fe4000000001c */
[----:B------:R-:W-:Y:S02]  /*14850*/  PRMT R27, R2, 0x7632, R27 ;  /* 0x00007632021b7816 */ /* 0x000fe4000000001b */
[----:B------:R-:W-:Y:S02]  /*14860*/  LOP3.LUT R2, R195, UR34, R246, 0x96, !PT ;  /* 0x00000022c3027c12 */ /* 0x000fe4000f8e96f6 */
[----:B---3--:R-:W-:Y:S01]  /*14870*/  F2FP.PACK_AB R0, R244, R240 ;  /* 0x000000f0f400723e */ /* 0x008fe200000000ff */
[----:B------:R-:W-:-:S03]  /*14880*/  IMAD.MOV.U32 R76, RZ, RZ, R96 ;  /* 0x000000ffff4c7224 */ /* 0x000fc600078e0060 */
[C---:B------:R-:W-:Y:S01]  /*14890*/  PRMT R26, R0.reuse, 0x7632, R26 ;  /* 0x00007632001a7816 */ /* 0x040fe2000000001a */
[----:B------:R-:W-:Y:S01]  /*148a0*/  @!P4 HADD2 R55, -R0.H0_H0, -RZ.H0_H0 ;  /* 0xa00000ff0037c230 */ /* 0x000fe20000000900 */
[C---:B------:R-:W-:Y:S02]  /*148b0*/  @P4 PRMT R187, R0.reuse, 0x7610, R187 ;  /* 0x0000761000bb4816 */ /* 0x040fe400000000bb */
[----:B------:R-:W-:Y:S01]  /*148c0*/  PRMT R96, R0, 0x5410, R26 ;  /* 0x0000541000607816 */ /* 0x000fe2000000001a */
[----:B------:R-:W-:Y:S01]  /*148d0*/  IMAD.MOV.U32 R79, RZ, RZ, R188 ;  /* 0x000000ffff4f7224 */ /* 0x000fe200078e00bc */
[----:B------:R-:W-:Y:S01]  /*148e0*/  LOP3.LUT R0, R17, UR12, R194, 0x96, !PT ;  /* 0x0000000c11007c12 */ /* 0x000fe2000f8e96c2 */
[----:B------:R-:W-:-:S04]  /*148f0*/  IMAD.WIDE.U32 R2, R2, -0x326172a9, RZ ;  /* 0xcd9e8d5702027825 */ /* 0x000fc800078e00ff */
[----:B------:R-:W-:Y:S02]  /*14900*/  IMAD.MOV.U32 R62, RZ, RZ, R77 ;  /* 0x000000ffff3e7224 */ /* 0x000fe400078e004d */
[----:B------:R-:W-:Y:S02]  /*14910*/  IMAD.MOV.U32 R188, RZ, RZ, R130 ;  /* 0x000000ffffbc7224 */ /* 0x000fe400078e0082 */
[----:B------:R-:W-:Y:S02]  /*14920*/  IMAD.MOV.U32 R77, RZ, RZ, R235 ;  /* 0x000000ffff4d7224 */ /* 0x000fe400078e00eb */
[----:B------:R-:W-:Y:S02]  /*14930*/  IMAD.MOV.U32 R130, RZ, RZ, R238 ;  /* 0x000000ffff827224 */ /* 0x000fe400078e00ee */
[----:B------:R-:W-:Y:S02]  /*14940*/  FADD.FTZ R238, R8, R7 ;  /* 0x0000000708ee7221 */ /* 0x000fe40000010000 */
[----:B------:R-:W-:Y:S01]  /*14950*/  FADD.FTZ R235, R6, R221 ;  /* 0x000000dd06eb7221 */ /* 0x000fe20000010000 */
[----:B------:R-:W-:Y:S01]  /*14960*/  LOP3.LUT R3, R3, UR13, R222, 0x96, !PT ;  /* 0x0000000d03037c12 */ /* 0x000fe2000f8e96de */
[----:B------:R-:W-:-:S05]  /*14970*/  IMAD.WIDE.U32 R6, R0, -0x326172a9, RZ ;  /* 0xcd9e8d5700067825 */ /* 0x000fca00078e00ff */
[----:B------:R-:W-:Y:S01]  /*14980*/  LOP3.LUT R0, R7, UR11, R2, 0x96, !PT ;  /* 0x0000000b07007c12 */ /* 0x000fe2000f8e9602 */
[----:B------:R-:W-:-:S04]  /*14990*/  IMAD.WIDE.U32 R2, R3, -0x2daee0ad, RZ ;  /* 0xd2511f5303027825 */ /* 0x000fc800078e00ff */
        /* <DEDUP_REMOVED lines=8> */
[----:B------:R-:W-:-:S05]  /*14a20*/  IMAD.WIDE.U32 R4, R5, -0x326172a9, RZ ;  /* 0xcd9e8d5705047825 */ /* 0x000fca00078e00ff */
[----:B------:R-:W-:Y:S01]  /*14a30*/  LOP3.LUT R5, R5, UR7, R2, 0x96, !PT ;  /* 0x0000000705057c12 */ /* 0x000fe2000f8e9602 */
[----:B------:R-:W-:-:S05]  /*14a40*/  IMAD.WIDE.U32 R2, R3, -0x326172a9, RZ ;  /* 0xcd9e8d5703027825 */ /* 0x000fca00078e00ff */
[----:B------:R-:W-:Y:S02]  /*14a50*/  LOP3.LUT R0, R3, UR15, R4, 0x96, !PT ;  /* 0x0000000f03007c12 */ /* 0x000fe4000f8e9604 */
[----:B------:R-:W-:-:S04]  /*14a60*/  LOP3.LUT R3, R2, 0xffff, RZ, 0xc0, !PT ;  /* 0x0000ffff02037812 */ /* 0x000fc800078ec0ff */
[----:B------:R-:W-:Y:S02]  /*14a70*/  SHF.R.U32.HI R4, RZ, 0x8, R3 ;  /* 0x00000008ff047819 */ /* 0x000fe40000011603 */
[----:B------:R-:W-:Y:S01]  /*14a80*/  LOP3.LUT R3, R2, 0xff, RZ, 0xc0, !PT ;  /* 0x000000ff02037812 */ /* 0x000fe200078ec0ff */
[----:B------:R-:W-:-:S03]  /*14a90*/  FADD.FTZ R19, R65, R15 ;  /* 0x0000000f41137221 */ /* 0x000fc60000010000 */
        /* <DEDUP_REMOVED lines=8> */
[--C-:B------:R-:W-:Y:S02]  /*14b20*/  SHF.R.U32.HI R4, RZ, 0x10, R0.reuse ;  /* 0x00000010ff047819 */ /* 0x100fe40000011600 */
[----:B------:R-:W-:Y:S01]  /*14b30*/  PRMT R8, R2, 0x5410, R3 ;  /* 0x0000541002087816 */ /* 0x000fe20000000003 */
[----:B------:R-:W-:Y:S01]  /*14b40*/  IMAD.WIDE.U32 R2, R5, -0x2daee0ad, RZ ;  /* 0xd2511f5305027825 */ /* 0x000fe200078e00ff */
[----:B------:R-:W-:Y:S02]  /*14b50*/  SHF.R.U32.HI R5, RZ, 0x18, R0 ;  /* 0x00000018ff057819 */ /* 0x000fe40000011600 */
[----:B------:R-:W-:-:S02]  /*14b60*/  LOP3.LUT R4, R4, 0xff, RZ, 0xc0, !PT ;  /* 0x000000ff04047812 */ /* 0x000fc400078ec0ff */
        /* <DEDUP_REMOVED lines=17> */
[----:B------:R-:W-:Y:S01]  /*14c80*/  PRMT R14, R0, 0x5410, R2 ;  /* 0x00005410000e7816 */ /* 0x000fe20000000002 */
[--C-:B------:R-:W-:Y:S01]  /*14c90*/  HSET2.LE.AND R0, R8, R21.reuse, PT ;  /* 0x0000001508007233 */ /* 0x100fe20003803000 */
[----:B------:R-:W-:Y:S04]  /*14ca0*/  STG.E.U16 [R34.64+-0xc0], R18 ;  /* 0xffff401222007986 */ /* 0x000fe8000c10151c */
[----:B------:R-:W-:Y:S01]  /*14cb0*/  LOP3.LUT R8, R0, R80, RZ, 0xc0, !PT ;  /* 0x0000005000087212 */ /* 0x000fe200078ec0ff */
[----:B------:R-:W-:Y:S01]  /*14cc0*/  HSET2.LE.AND R0, R6, R21, PT ;  /* 0x0000001506007233 */ /* 0x000fe20003803000 */
[----:B------:R1:W-:Y:S01]  /*14cd0*/  STG.E.U16 [R32.64+-0xbe], R9 ;  /* 0xffff420920007986 */ /* 0x0003e2000c10151c */
[----:B------:R-:W-:Y:S02]  /*14ce0*/  IMAD.MOV.U32 R22, RZ, RZ, R69 ;  /* 0x000000ffff167224 */ /* 0x000fe400078e0045 */
[----:B------:R-:W-:-:S02]  /*14cf0*/  IMAD.MOV.U32 R69, RZ, RZ, R242 ;  /* 0x000000ffff457224 */ /* 0x000fc400078e00f2 */
[----:B------:R-:W-:Y:S01]  /*14d00*/  IMAD.MOV.U32 R23, RZ, RZ, R189 ;  /* 0x000000ffff177224 */ /* 0x000fe200078e00bd */
[--C-:B------:R-:W-:Y:S01]  /*14d10*/  HSET2.LE.AND R3, R13, R21.reuse, PT ;  /* 0x000000150d037233 */ /* 0x100fe20003803000 */
[----:B------:R-:W-:Y:S02]  /*14d20*/  IMAD.MOV.U32 R189, RZ, RZ, R190 ;  /* 0x000000ffffbd7224 */ /* 0x000fe400078e00be */
[----:B------:R-:W-:Y:S01]  /*14d30*/  IMAD.MOV.U32 R190, RZ, RZ, R130 ;  /* 0x000000ffffbe7224 */ /* 0x000fe200078e0082 */
[----:B------:R-:W-:Y:S04]  /*14d40*/  STG.E.U16 [R32.64+-0xc0], R10 ;  /* 0xffff400a20007986 */ /* 0x000fe8000c10151c */
[----:B------:R3:W-:Y:S01]  /*14d50*/  STG.E.U16 [R30.64+-0xbe], R11 ;  /* 0xffff420b1e007986 */ /* 0x0007e2000c10151c */
[----:B-1----:R-:W-:Y:S01]  /*14d60*/  LOP3.LUT R9, R0, R81, RZ, 0xc0, !PT ;  /* 0x0000005100097212 */ /* 0x002fe200078ec0ff */
[----:B------:R-:W-:-:S05]  /*14d70*/  HSET2.LE.AND R0, R4, R21, PT ;  /* 0x0000001504007233 */ /* 0x000fca0003803000 */
[----:B------:R-:W-:Y:S02]  /*14d80*/  LOP3.LUT R130, R0, R40, RZ, 0xc0, !PT ;  /* 0x0000002800827212 */ /* 0x000fe400078ec0ff */
[----:B---3--:R-:W-:Y:S01]  /*14d90*/  LOP3.LUT R11, R3, R60, RZ, 0xc0, !PT ;  /* 0x0000003c030b7212 */ /* 0x008fe200078ec0ff */
[----:B------:R-:W-:Y:S01]  /*14da0*/  HSET2.LE.AND R3, R7, R21, PT ;  /* 0x0000001507037233 */ /* 0x000fe20003803000 */
[----:B--2---:R-:W-:-:S05]  /*14db0*/  IADD3 R16, R243, 0x4, RZ ;  /* 0x00000004f3107810 */ /* 0x004fca0007ffe0ff */
[----:B------:R-:W-:-:S05]  /*14dc0*/  IMAD.WIDE.U32 R242, R16, -0x326172a9, RZ ;  /* 0xcd9e8d5710f27825 */ /* 0x000fca00078e00ff */
[----:B----4-:R-:W-:Y:S01]  /*14dd0*/  LOP3.LUT R0, R243, R193, RZ, 0x3c, !PT ;  /* 0x000000c1f3007212 */ /* 0x010fe200078e3cff */
[----:B------:R-:W-:-:S04]  /*14de0*/  IMAD.MOV.U32 R193, RZ, RZ, R68 ;  /* 0x000000ffffc17224 */ /* 0x000fc800078e0044 */
[----:B------:R-:W-:Y:S01]  /*14df0*/  IMAD.WIDE.U32 R6, R0, -0x2daee0ad, RZ ;  /* 0xd2511f5300067825 */ /* 0x000fe200078e00ff */
[----:B------:R-:W-:Y:S03]  /*14e00*/  STL [R1+0xd8], R16 ;  /* 0x0000d81001007387 */ /* 0x000fe60000100800 */
[----:B------:R-:W-:Y:S01]  /*14e10*/  IMAD.MOV.U32 R65, RZ, RZ, R193 ;  /* 0x000000ffff417224 */ /* 0x000fe200078e00c1 */
[----:B------:R-:W-:Y:S01]  /*14e20*/  STL.64 [R1], R6 ;  /* 0x0000000601007387 */ /* 0x000fe20000100a00 */
[----:B------:R-:W-:-:S03]  /*14e30*/  IMAD.MOV.U32 R193, RZ, RZ, R201 ;  /* 0x000000ffffc17224 */ /* 0x000fc600078e00c9 */
[----:B------:R-:W2:Y:S01]  /*14e40*/  LDL.LU R201, [R1+0x140] ;  /* 0x0001400001c97983 */ /* 0x000ea20000300800 */
[----:B------:R-:W-:-:S03]  /*14e50*/  IMAD.MOV.U32 R216, RZ, RZ, R203 ;  /* 0x000000ffffd87224 */ /* 0x000fc600078e00cb */
[----:B------:R-:W3:Y:S01]  /*14e60*/  LDL.LU R203, [R1+0x13c] ;  /* 0x00013c0001cb7983 */ /* 0x000ee20000300800 */
[----:B------:R-:W-:-:S03]  /*14e70*/  IMAD.MOV.U32 R199, RZ, RZ, R206 ;  /* 0x000000ffffc77224 */ /* 0x000fc600078e00ce */
[----:B------:R-:W4:Y:S01]  /*14e80*/  LDL.LU R206, [R1+0x138] ;  /* 0x0001380001ce7983 */ /* 0x000f220000300800 */
[----:B------:R-:W-:-:S03]  /*14e90*/  IMAD.MOV.U32 R196, RZ, RZ, R205 ;  /* 0x000000ffffc47224 */ /* 0x000fc600078e00cd */
[----:B------:R-:W3:Y:S01]  /*14ea0*/  LDL.LU R205, [R1+0x134] ;  /* 0x0001340001cd7983 */ /* 0x000ee20000300800 */
[--C-:B------:R-:W-:Y:S01]  /*14eb0*/  HSET2.LE.AND R2, R15, R21.reuse, PT ;  /* 0x000000150f027233 */ /* 0x100fe20003803000 */
[----:B------:R-:W-:Y:S01]  /*14ec0*/  LOP3.LUT R0, R7, UR34, R246, 0x96, !PT ;  /* 0x0000002207007c12 */ /* 0x000fe2000f8e96f6 */
[----:B------:R-:W-:Y:S01]  /*14ed0*/  IMAD.MOV.U32 R197, RZ, RZ, R192 ;  /* 0x000000ffffc57224 */ /* 0x000fe200078e00c0 */
[----:B------:R-:W-:Y:S01]  /*14ee0*/  MOV R68, R74 ;  /* 0x0000004a00447202 */ /* 0x000fe20000000f00 */
[----:B------:R-:W-:Y:S01]  /*14ef0*/  IMAD.MOV.U32 R192, RZ, RZ, R75 ;  /* 0x000000ffffc07224 */ /* 0x000fe200078e004b */
[----:B------:R-:W-:Y:S01]  /*14f00*/  LOP3.LUT R10, R2, R61, RZ, 0xc0, !PT ;  /* 0x0000003d020a7212 */ /* 0x000fe200078ec0ff */
[----:B------:R-:W-:Y:S01]  /*14f10*/  HSET2.LE.AND R2, R5, R21, PT ;  /* 0x0000001505027233 */ /* 0x000fe20003803000 */
[----:B------:R-:W-:Y:S02]  /*14f20*/  IMAD.MOV.U32 R74, RZ, RZ, R72 ;  /* 0x000000ffff4a7224 */ /* 0x000fe400078e0048 */
[----:B------:R-:W-:-:S02]  /*14f30*/  IMAD.MOV.U32 R75, RZ, RZ, R236 ;  /* 0x000000ffff4b7224 */ /* 0x000fc400078e00ec */
[----:B------:R-:W-:Y:S02]  /*14f40*/  IMAD.MOV.U32 R72, RZ, RZ, R237 ;  /* 0x000000ffff487224 */ /* 0x000fe400078e00ed */
[----:B------:R-:W-:-:S04]  /*14f50*/  IMAD.WIDE.U32 R236, R0, -0x326172a9, RZ ;  /* 0xcd9e8d5700ec7825 */ /* 0x000fc800078e00ff */
[----:B------:R-:W-:Y:S02]  /*14f60*/  IMAD.MOV.U32 R195, RZ, RZ, R188 ;  /* 0x000000ffffc37224 */ /* 0x000fe400078e00bc */
[----:B------:R-:W-:Y:S01]  /*14f70*/  IMAD.MOV.U32 R188, RZ, RZ, R129 ;  /* 0x000000ffffbc7224 */ /* 0x000fe200078e0081 */
[----:B------:R-:W-:Y:S02]  /*14f80*/  LOP3.LUT R129, R2, R46, RZ, 0xc0, !PT ;  /* 0x0000002e02817212 */ /* 0x000fe400078ec0ff */
[----:B------:R-:W-:Y:S02]  /*14f90*/  LOP3.LUT R2, R223, UR14, R242, 0x96, !PT ;  /* 0x0000000edf027c12 */ /* 0x000fe4000f8e96f2 */
[----:B------:R-:W-:Y:S01]  /*14fa0*/  LOP3.LUT R0, R237, UR13, R222, 0x96, !PT ;  /* 0x0000000ded007c12 */ /* 0x000fe2000f8e96de */
[----:B------:R1:W-:Y:S02]  /*14fb0*/  STG.E.U16 [R30.64+-0xc0], R12 ;  /* 0xffff400c1e007986 */ /* 0x0003e4000c10151c */
[----:B------:R-:W-:-:S04]  /*14fc0*/  IMAD.WIDE.U32 R4, R2, -0x2daee0ad, RZ ;  /* 0xd2511f5302047825 */ /* 0x000fc800078e00ff */
[----:B------:R-:W-:Y:S01]  /*14fd0*/  IMAD.MOV.U32 R194, RZ, RZ, R93 ;  /* 0x000000ffffc27224 */ /* 0x000fe200078e005d */
[----:B------:R-:W-:Y:S01]  /*14fe0*/  LOP3.LUT R2, R5, UR12, R6, 0x96, !PT ;  /* 0x0000000c05027c12 */ /* 0x000fe2000f8e9606 */
[----:B------:R-:W-:Y:S02]  /*14ff0*/  IMAD.MOV.U32 R93, RZ, RZ, R92 ;  /* 0x000000ffff5d7224 */ /* 0x000fe400078e005c */
[----:B------:R-:W-:Y:S01]  /*15000*/  IMAD.MOV.U32 R92, RZ, RZ, R128 ;  /* 0x000000ffff5c7224 */ /* 0x000fe200078e0080 */
[----:B------:R-:W-:Y:S01]  /*15010*/  LOP3.LUT R128, R3, R47, RZ, 0xc0, !PT ;  /* 0x0000002f03807212 */ /* 0x000fe200078ec0ff */
        /* <DEDUP_REMOVED lines=44> */
[----:B------:R-:W-:Y:S01]  /*152e0*/  IMAD.MOV.U32 R43, RZ, RZ, R212 ;  /* 0x000000ffff2b7224 */ /* 0x000fe200078e00d4 */
[----:B------:R-:W-:Y:S01]  /*152f0*/  @!P6 HADD2 R57, -R28.H0_H0, -RZ.H0_H0 ;  /* 0xa00000ff1c39e230 */ /* 0x000fe20000000900 */
[----:B------:R-:W-:Y:S01]  /*15300*/  PRMT R48, R28, 0x5410, R27 ;  /* 0x000054101c307816 */ /* 0x000fe2000000001b */
[----:B------:R-:W-:Y:S01]  /*15310*/  @!P5 HADD2 R56, -R27.H0_H0, -RZ.H0_H0 ;  /* 0xa00000ff1b38d230 */ /* 0x000fe20000000900 */
[----:B------:R1:W5:Y:S02]  /*15320*/  LDL.LU R212, [R1+0x130] ;  /* 0x0001300001d47983 */ /* 0x0003640000300800 */
[----:B------:R-:W-:Y:S01]  /*15330*/  @!P6 PRMT R28, R57, 0x5410, RZ ;  /* 0x00005410391ce816 */ /* 0x000fe200000000ff */
[----:B------:R-:W-:Y:S01]  /*15340*/  IMAD.MOV.U32 R57, RZ, RZ, R192 ;  /* 0x000000ffff397224 */ /* 0x000fe200078e00c0 */
[----:B------:R-:W-:Y:S01]  /*15350*/  @!P5 PRMT R27, R56, 0x5410, RZ ;  /* 0x00005410381bd816 */ /* 0x000fe200000000ff */
[----:B------:R-:W-:Y:S01]  /*15360*/  IMAD.MOV.U32 R192, RZ, RZ, R211 ;  /* 0x000000ffffc07224 */ /* 0x000fe200078e00d3 */
[----:B------:R-:W-:Y:S01]  /*15370*/  MOV R223, R193 ;  /* 0x000000c100df7202 */ /* 0x000fe20000000f00 */
[----:B------:R-:W-:Y:S01]  /*15380*/  IMAD.MOV.U32 R220, RZ, RZ, R216 ;  /* 0x000000ffffdc7224 */ /* 0x000fe200078e00d8 */
[----:B------:R1:W5:Y:S01]  /*15390*/  LDL.LU R211, [R1+0x12c] ;  /* 0x00012c0001d37983 */ /* 0x0003620000300800 */
[----:B------:R-:W-:-:S02]  /*153a0*/  IMAD.MOV.U32 R217, RZ, RZ, R194 ;  /* 0x000000ffffd97224 */ /* 0x000fc400078e00c2 */
[----:B------:R-:W-:Y:S02]  /*153b0*/  IMAD.MOV.U32 R56, RZ, RZ, R68 ;  /* 0x000000ffff387224 */ /* 0x000fe400078e0044 */
[----:B------:R-:W-:Y:S02]  /*153c0*/  IMAD.MOV.U32 R193, RZ, RZ, R210 ;  /* 0x000000ffffc17224 */ /* 0x000fe400078e00d2 */
[----:B------:R-:W-:Y:S01]  /*153d0*/  IMAD.MOV.U32 R216, RZ, RZ, R195 ;  /* 0x000000ffffd87224 */ /* 0x000fe200078e00c3 */
[----:B------:R1:W5:Y:S01]  /*153e0*/  LDL.LU R210, [R1+0x128] ;  /* 0x0001280001d27983 */ /* 0x0003620000300800 */
[----:B------:R-:W-:Y:S02]  /*153f0*/  IMAD.MOV.U32 R68, RZ, RZ, R95 ;  /* 0x000000ffff447224 */ /* 0x000fe400078e005f */
[----:B------:R-:W-:Y:S02]  /*15400*/  IMAD.MOV.U32 R194, RZ, RZ, R209 ;  /* 0x000000ffffc27224 */ /* 0x000fe400078e00d1 */
        /* <DEDUP_REMOVED lines=8> */
[----:B------:R-:W-:Y:S01]  /*15490*/  FADD.FTZ R213, R70, R19 ;  /* 0x0000001346d57221 */ /* 0x000fe20000010000 */
[----:B------:R1:W5:Y:S04]  /*154a0*/  LDL.LU R207, [R1+0x11c] ;  /* 0x00011c0001cf7983 */ /* 0x0003680000300800 */
[----:B--2---:R-:W2:Y:S01]  /*154b0*/  LDSM.16.MT88.4 R12, [R201+0xa000] ;  /* 0x00a00000c90c783b */ /* 0x004ea20000004200 */
[----:B------:R-:W-:-:S02]  /*154c0*/  IMAD.MOV.U32 R94, RZ, RZ, R190 ;  /* 0x000000ffff5e7224 */ /* 0x000fc400078e00be */
[----:B------:R-:W-:Y:S02]  /*154d0*/  IMAD.MOV.U32 R189, RZ, RZ, R204 ;  /* 0x000000ffffbd7224 */ /* 0x000fe400078e00cc */
[----:B------:R-:W-:Y:S01]  /*154e0*/  IMAD.MOV.U32 R70, RZ, RZ, R191 ;  /* 0x000000ffff467224 */ /* 0x000fe200078e00bf */
[----:B------:R1:W5:Y:S01]  /*154f0*/  LDL.LU R204, [R1+0x118] ;  /* 0x0001180001cc7983 */ /* 0x0003620000300800 */
[----:B------:R-:W-:Y:S02]  /*15500*/  IMAD.MOV.U32 R222, RZ, RZ, R197 ;  /* 0x000000ffffde7224 */ /* 0x000fe400078e00c5 */
[----:B------:R-:W-:Y:S01]  /*15510*/  IMAD.MOV.U32 R221, RZ, RZ, R198 ;  /* 0x000000ffffdd7224 */ /* 0x000fe200078e00c6 */
[----:B------:R-:W-:Y:S01]  /*15520*/  @!P1 HADD2 R54, -R26.H0_H0, -RZ.H0_H0 ;  /* 0xa00000ff1a369230 */ /* 0x000fe20000000900 */
[----:B------:R-:W-:Y:S01]  /*15530*/  @!P4 PRMT R187, R55, 0x5410, RZ ;  /* 0x0000541037bbc816 */ /* 0x000fe200000000ff */
[----:B----4-:R-:W-:Y:S01]  /*15540*/  LDSM.16.MT88.4 R16, [R206+0xb000] ;  /* 0x00b00000ce10783b */ /* 0x010fe20000004200 */
[-C--:B--2---:R-:W-:Y:S08]  /*15550*/  HMMA.16816.F32 R152, R8, R12.reuse, R152 ;  /* 0x0000000c0898723c */ /* 0x084ff00000001898 */
[C---:B------:R-:W-:Y:S08]  /*15560*/  HMMA.16816.F32 R168, R4.reuse, R12, R168 ;  /* 0x0000000c04a8723c */ /* 0x040ff000000018a8 */
[-C--:B------:R-:W-:Y:S08]  /*15570*/  HMMA.16816.F32 R164, R4, R14.reuse, R164 ;  /* 0x0000000e04a4723c */ /* 0x080ff000000018a4 */
[----:B------:R-:W-:Y:S01]  /*15580*/  HMMA.16816.F32 R36, R8, R14, R228 ;  /* 0x0000000e0824723c */ /* 0x000fe200000018e4 */
[----:B---3--:R-:W2:Y:S06]  /*15590*/  LDSM.16.MT88.4 R12, [R203+0xa000] ;  /* 0x00a00000cb0c783b */ /* 0x008eac0000004200 */
[----:B------:R-:W-:-:S02]  /*155a0*/  IMAD.MOV.U32 R228, RZ, RZ, R43 ;  /* 0x000000ffffe47224 */ /* 0x000fc400078e002b */
        /* <DEDUP_REMOVED lines=11> */
[-C--:B--2---:R-:W-:Y:S03]  /*15660*/  HMMA.16816.F32 R144, R8, R12.reuse, R144 ;  /* 0x0000000c0890723c */ /* 0x084fe60000001890 */
[----:B------:R1:W5:Y:S05]  /*15670*/  LDL.LU R138, [R1+0x108] ;  /* 0x00010800018a7983 */ /* 0x00036a0000300800 */
[C---:B------:R-:W-:Y:S01]  /*15680*/  HMMA.16816.F32 R160, R4.reuse, R12, R160 ;  /* 0x0000000c04a0723c */ /* 0x040fe200000018a0 */
[----:B------:R1:W5:Y:S07]  /*15690*/  LDL.LU R137, [R1+0x104] ;  /* 0x0001040001897983 */ /* 0x00036e0000300800 */
[-C--:B------:R-:W-:Y:S08]  /*156a0*/  HMMA.16816.F32 R156, R4, R14.reuse, R156 ;  /* 0x0000000e049c723c */ /* 0x080ff0000000189c */
[----:B------:R-:W-:Y:S01]  /*156b0*/  HMMA.16816.F32 R40, R8, R14, R248 ;  /* 0x0000000e0828723c */ /* 0x000fe200000018f8 */
[----:B------:R-:W2:Y:S01]  /*156c0*/  LDSM.16.MT88.4 R12, [R206+0xa000] ;  /* 0x00a00000ce0c783b */ /* 0x000ea20000004200 */
[----:B------:R-:W-:-:S03]  /*156d0*/  IMAD.MOV.U32 R199, RZ, RZ, R136 ;  /* 0x000000ffffc77224 */ /* 0x000fc600078e0088 */
[----:B------:R1:W5:Y:S01]  /*156e0*/  LDL.LU R136, [R1+0x100] ;  /* 0x0001000001887983 */ /* 0x0003620000300800 */
[----:B------:R-:W-:Y:S01]  /*156f0*/  @!P1 PRMT R26, R54, 0x5410, RZ ;  /* 0x00005410361a9816 */ /* 0x000fe200000000ff */
[----:B------:R-:W-:Y:S02]  /*15700*/  IMAD.MOV.U32 R250, RZ, RZ, R63 ;  /* 0x000000fffffa7224 */ /* 0x000fe400078e003f */
[----:B------:R-:W-:Y:S01]  /*15710*/  IMAD.MOV.U32 R251, RZ, RZ, R62 ;  /* 0x000000fffffb7224 */ /* 0x000fe200078e003e */
[-C--:B--2---:R-:W-:Y:S08]  /*15720*/  HMMA.16816.F32 R44, R8, R12.reuse, R56 ;  /* 0x0000000c082c723c */ /* 0x084ff00000001838 */
[C---:B------:R-:W-:Y:S08]  /*15730*/  HMMA.16816.F32 R52, R4.reuse, R12, R84 ;  /* 0x0000000c0434723c */ /* 0x040ff00000001854 */
[-C--:B------:R-:W-:Y:S08]  /*15740*/  HMMA.16816.F32 R56, R4, R14.reuse, R100 ;  /* 0x0000000e0438723c */ /* 0x080ff00000001864 */
[----:B------:R-:W-:Y:S01]  /*15750*/  HMMA.16816.F32 R60, R8, R14, R68 ;  /* 0x0000000e083c723c */ /* 0x000fe20000001844 */
[----:B------:R-:W2:Y:S01]  /*15760*/  LDSM.16.MT88.4 R12, [R205+0xa000] ;  /* 0x00a00000cd0c783b */ /* 0x000ea20000004200 */
[----:B------:R-:W-:-:S02]  /*15770*/  IMAD.MOV.U32 R248, RZ, RZ, R79 ;  /* 0x000000fffff87224 */ /* 0x000fc400078e004f */
[----:B------:R-:W-:-:S04]  /*15780*/  IMAD.MOV.U32 R249, RZ, RZ, R78 ;  /* 0x000000fffff97224 */ /* 0x000fc800078e004e */
[-C--:B--2---:R-:W-:Y:S08]  /*15790*/  HMMA.16816.F32 R68, R8, R12.reuse, R72 ;  /* 0x0000000c0844723c */ /* 0x084ff00000001848 */
[----:B------:R-:W-:Y:S07]  /*157a0*/  HMMA.16816.F32 R72, R4, R12, R112 ;  /* 0x0000000c0448723c */ /* 0x000fee0000001870 */
[----:B------:R-:W-:-:S02]  /*157b0*/  IMAD.MOV.U32 R112, RZ, RZ, R77 ;  /* 0x000000ffff707224 */ /* 0x000fc400078e004d */
[----:B------:R-:W-:Y:S02]  /*157c0*/  IMAD.MOV.U32 R113, RZ, RZ, R76 ;  /* 0x000000ffff717224 */ /* 0x000fe400078e004c */
        /* <DEDUP_REMOVED lines=23> */
[C---:B------:R-:W-:Y:S01]  /*15940*/  HMMA.16816.F32 R224, R8.reuse, R16, R112 ;  /* 0x0000001008e0723c */ /* 0x040fe20000001870 */
[----:B------:R-:W-:Y:S07]  /*15950*/  LDSM.16.MT88.4 R112, [R206+0xb800] ;  /* 0x00b80000ce70783b */ /* 0x000fee0000004200 */
[----:B------:R-:W-:Y:S08]  /*15960*/  HMMA.16816.F32 R16, R8, R18, R248 ;  /* 0x000000120810723c */ /* 0x000ff000000018f8 */
        /* <DEDUP_REMOVED lines=24> */
[----:B------:R-:W-:Y:S01]  /*15af0*/  IMAD.MOV.U32 R231, RZ, RZ, R65 ;  /* 0x000000ffffe77224 */ /* 0x000fe200078e0041 */
[----:B------:R-:W-:Y:S01]  /*15b00*/  LOP3.LUT R124, R3, R64, RZ, 0xc0, !PT ;  /* 0x00000040037c7212 */ /* 0x000fe200078ec0ff */
[----:B------:R-:W-:Y:S02]  /*15b10*/  IMAD.MOV.U32 R230, RZ, RZ, R67 ;  /* 0x000000ffffe67224 */ /* 0x000fe400078e0043 */
[----:B------:R-:W3:Y:S01]  /*15b20*/  LDSM.16.MT88.4 R64, [R205+0xa800] ;  /* 0x00a80000cd40783b */ /* 0x000ee20000004200 */
[----:B------:R-:W-:-:S05]  /*15b30*/  HSET2.LE.AND R4, R6, R21, PT ;  /* 0x0000001506047233 */ /* 0x000fca0003803000 */
        /* <DEDUP_REMOVED lines=50> */
[----:B------:R-:W-:Y:S01]  /*15e60*/  FADD.FTZ R3, R251, R215 ;  /* 0x000000d7fb037221 */ /* 0x000fe20000010000 */
[----:B------:R-:W-:Y:S01]  /*15e70*/  IADD3 R252, P1, R24, -0x100, RZ ;  /* 0xffffff0018fc7810 */ /* 0x000fe20007f3e0ff */
[----:B------:R-:W-:-:S03]  /*15e80*/  FADD.FTZ R239, R228, R213 ;  /* 0x000000d5e4ef7221 */ /* 0x000fc60000010000 */
        /* <DEDUP_REMOVED lines=70> */
[C---:B------:R-:W-:Y:S01]  /*162f0*/  ISETP.GE.AND P4, PT, R0.reuse, R136, PT ;  /* 0x000000880000720c */ /* 0x040fe20003f86270 */
[----:B------:R-:W-:Y:S01]  /*16300*/  @P3 STS.128 [R212+0xa800], RZ ;  /* 0x00a800ffd4003388 */ /* 0x000fe20000000c00 */
[C---:B------:R-:W-:Y:S02]  /*16310*/  IADD3 R3, R0.reuse, 0x11, RZ ;  /* 0x0000001100037810 */ /* 0x040fe40007ffe0ff */
[C---:B------:R-:W-:Y:S01]  /*16320*/  ISETP.GE.AND P6, PT, R0.reuse, R137, PT ;  /* 0x000000890000720c */ /* 0x040fe20003fc6270 */
[----:B------:R-:W-:Y:S01]  /*16330*/  @!PT LDS RZ, [RZ] ;  /* 0x00000000fffff984 */ /* 0x000fe20000000800 */
[----:B------:R-:W-:Y:S01]  /*16340*/  @!PT LDS RZ, [RZ] ;  /* 0x00000000fffff984 */ /* 0x000fe20000000800 */
[----:B------:R-:W-:Y:S01]  /*16350*/  @!PT LDS RZ, [RZ] ;  /* 0x00000000fffff984 */ /* 0x000fe20000000800 */
[----:B------:R1:W-:Y:S01]  /*16360*/  @!P3 LDGSTS.E.BYPASS.LTC128B.128 [R212+0xa800], [R8.64] ;  /* 0x0a80000008d4bfae */ /* 0x0003e2000b901d5c */
[C---:B------:R-:W-:Y:S02]  /*16370*/  ISETP.GE.AND P1, PT, R0.reuse, R139, PT ;  /* 0x0000008b0000720c */ /* 0x040fe40003f26270 */
[----:B------:R-:W-:Y:S01]  /*16380*/  ISETP.GE.AND P0, PT, R0, R138, PT ;  /* 0x0000008a0000720c */ /* 0x000fe20003f06270 */
        /* <DEDUP_REMOVED lines=8> */
[----:B------:R-:W-:Y:S04]  /*16410*/  LDSM.16.M88.4 R132, [R211+0x800] ;  /* 0x00080000d384783b */ /* 0x000fe80000000200 */
[----:B-1----:R-:W1:Y:S04]  /*16420*/  LDSM.16.M88.4 R8, [R202+0x2000] ;  /* 0x00200000ca08783b */ /* 0x002e680000000200 */
[----:B------:R-:W-:Y:S04]  /*16430*/  LDSM.16.M88.4 R12, [R202] ;  /* 0x00000000ca0c783b */ /* 0x000fe80000000200 */
[----:B--2---:R-:W2:Y:S04]  /*16440*/  LDSM.16.M88.4 R4, [R204+0x2000] ;  /* 0x00200000cc04783b */ /* 0x004ea80000000200 */
[----:B------:R-:W0:Y:S01]  /*16450*/  LDGDEPBAR ;  /* 0x00000000000079af */ /* 0x000e220000000000 */
[C---:B-1----:R-:W-:Y:S08]  /*16460*/  HMMA.16816.F32 R180, R8.reuse, R16, RZ ;  /* 0x0000001008b4723c */ /* 0x042ff000000018ff */
[C---:B------:R-:W-:Y:S08]  /*16470*/  HMMA.16816.F32 R184, R8.reuse, R22, RZ ;  /* 0x0000001608b8723c */ /* 0x040ff000000018ff */
[C---:B------:R-:W-:Y:S08]  /*16480*/  HMMA.16816.F32 R176, R8.reuse, R18, RZ ;  /* 0x0000001208b0723c */ /* 0x040ff000000018ff */
[----:B------:R-:W-:Y:S01]  /*16490*/  HMMA.16816.F32 R188, R8, R20, RZ ;  /* 0x0000001408bc723c */ /* 0x000fe200000018ff */
[----:B------:R-:W1:Y:S07]  /*164a0*/  LDSM.16.M88.4 R8, [R204] ;  /* 0x00000000cc08783b */ /* 0x000e6e0000000200 */
[C---:B--2---:R-:W-:Y:S08]  /*164b0*/  HMMA.16816.F32 R216, R4.reuse, R132, R180 ;  /* 0x0000008404d8723c */ /* 0x044ff000000018b4 */
[C---:B------:R-:W-:Y:S08]  /*164c0*/  HMMA.16816.F32 R220, R4.reuse, R174, R184 ;  /* 0x000000ae04dc723c */ /* 0x040ff000000018b8 */
[----:B------:R-:W-:Y:S08]  /*164d0*/  HMMA.16816.F32 R196, R4, R134, R176 ;  /* 0x0000008604c4723c */ /* 0x000ff000000018b0 */
[C---:B------:R-:W-:Y:S08]  /*164e0*/  HMMA.16816.F32 R184, R12.reuse, R20, RZ ;  /* 0x000000140cb8723c */ /* 0x040ff000000018ff */
[C---:B------:R-:W-:Y:S08]  /*164f0*/  HMMA.16816.F32 R180, R12.reuse, R22, RZ ;  /* 0x000000160cb4723c */ /* 0x040ff000000018ff */
[C---:B------:R-:W-:Y:S08]  /*16500*/  HMMA.16816.F32 R176, R12.reuse, R16, RZ ;  /* 0x000000100cb0723c */ /* 0x040ff000000018ff */
[----:B------:R-:W-:Y:S01]  /*16510*/  HMMA.16816.F32 R20, R12, R18, RZ ;  /* 0x000000120c14723c */ /* 0x000fe200000018ff */
[----:B------:R-:W-:Y:S04]  /*16520*/  LDSM.16.M88.4 R16, [R209+0x8000] ;  /* 0x00800000d110783b */ /* 0x000fe80000000200 */
[----:B------:R-:W-:Y:S03]  /*16530*/  LDSM.16.M88.4 R12, [R209+0x8800] ;  /* 0x00880000d10c783b */ /* 0x000fe60000000200 */
[-C--:B------:R-:W-:Y:S01]  /*16540*/  HMMA.16816.F32 R224, R4, R172.reuse, R188 ;  /* 0x000000ac04e0723c */ /* 0x080fe200000018bc */
[----:B------:R-:W2:Y:S07]  /*16550*/  LDSM.16.M88.4 R4, [R210+0x2000] ;  /* 0x00200000d204783b */ /* 0x000eae0000000200 */
[C---:B-1----:R-:W-:Y:S08]  /*16560*/  HMMA.16816.F32 R192, R8.reuse, R172, R184 ;  /* 0x000000ac08c0723c */ /* 0x042ff000000018b8 */
[C---:B------:R-:W-:Y:S01]  /*16570*/  HMMA.16816.F32 R188, R8.reuse, R132, R176 ;  /* 0x0000008408bc723c */ /* 0x040fe200000018b0 */
[----:B------:R-:W-:Y:S07]  /*16580*/  LDSM.16.M88.4 R176, [R207] ;  /* 0x00000000cfb0783b */ /* 0x000fee0000000200 */
[C---:B------:R-:W-:Y:S08]  /*16590*/  HMMA.16816.F32 R184, R8.reuse, R174, R180 ;  /* 0x000000ae08b8723c */ /* 0x040ff000000018b4 */
[----:B------:R-:W-:Y:S01]  /*165a0*/  HMMA.16816.F32 R20, R8, R134, R20 ;  /* 0x000000860814723c */ /* 0x000fe20000001814 */
[----:B------:R-:W1:Y:S04]  /*165b0*/  LDSM.16.M88.4 R8, [R210] ;  /* 0x00000000d208783b */ /* 0x000e680000000200 */
[----:B------:R-:W-:Y:S03]  /*165c0*/  LDSM.16.M88.4 R132, [R207+0x800] ;  /* 0x00080000cf84783b */ /* 0x000fe60000000200 */
[C---:B--2---:R-:W-:Y:S08]  /*165d0*/  HMMA.16816.F32 R180, R4.reuse, R16, R224 ;  /* 0x0000001004b4723c */ /* 0x044ff000000018e0 */
[C---:B------:R-:W-:Y:S08]  /*165e0*/  HMMA.16816.F32 R216, R4.reuse, R12, R216 ;  /* 0x0000000c04d8723c */ /* 0x040ff000000018d8 */
[C---:B------:R-:W-:Y:S08]  /*165f0*/  HMMA.16816.F32 R172, R4.reuse, R18, R220 ;  /* 0x0000001204ac723c */ /* 0x040ff000000018dc */
[----:B------:R-:W-:Y:S01]  /*16600*/  HMMA.16816.F32 R196, R4, R14, R196 ;  /* 0x0000000e04c4723c */ /* 0x000fe200000018c4 */
[----:B------:R-:W2:Y:S07]  /*16610*/  LDSM.16.M88.4 R4, [R208+0x2000] ;  /* 0x00200000d004783b */ /* 0x000eae0000000200 */
[C---:B-1----:R-:W-:Y:S08]  /*16620*/  HMMA.16816.F32 R248, R8.reuse, R16, R192 ;  /* 0x0000001008f8723c */ /* 0x042ff000000018c0 */
[C---:B------:R-:W-:Y:S08]  /*16630*/  HMMA.16816.F32 R228, R8.reuse, R18, R184 ;  /* 0x0000001208e4723c */ /* 0x040ff000000018b8 */
[C---:B------:R-:W-:Y:S08]  /*16640*/  HMMA.16816.F32 R224, R8.reuse, R12, R188 ;  /* 0x0000000c08e0723c */ /* 0x040ff000000018bc */
[----:B------:R-:W-:Y:S01]  /*16650*/  HMMA.16816.F32 R220, R8, R14, R20 ;  /* 0x0000000e08dc723c */ /* 0x000fe20000001814 */
[----:B------:R-:W1:Y:S04]  /*16660*/  LDSM.16.M88.4 R8, [R208] ;  /* 0x00000000d008783b */ /* 0x000e680000000200 */
[----:B------:R-:W-:Y:S03]  /*16670*/  LDSM.16.M88.4 R20, [R200+0x9000] ;  /* 0x00900000c814783b */ /* 0x000fe60000000200 */
[C---:B--2---:R-:W-:Y:S01]  /*16680*/  HMMA.16816.F32 R192, R4.reuse, R176, R180 ;  /* 0x000000b004c0723c */ /* 0x044fe200000018b4 */
[----:B------:R-:W2:Y:S07]  /*16690*/  LDSM.16.M88.4 R12, [R202+0x4000] ;  /* 0x00400000ca0c783b */ /* 0x000eae0000000200 */
[C---:B------:R-:W-:Y:S01]  /*166a0*/  HMMA.16816.F32 R188, R4.reuse, R178, R172 ;  /* 0x000000b204bc723c */ /* 0x040fe200000018ac */
[----:B------:R-:W-:Y:S07]  /*166b0*/  LDSM.16.M88.4 R172, [R200+0x9800] ;  /* 0x00980000c8ac783b */ /* 0x000fee0000000200 */
[C---:B------:R-:W-:Y:S08]  /*166c0*/  HMMA.16816.F32 R184, R4.reuse, R132, R216 ;  /* 0x0000008404b8723c */ /* 0x040ff000000018d8 */
[----:B------:R-:W-:Y:S01]  /*166d0*/  HMMA.16816.F32 R180, R4, R134, R196 ;  /* 0x0000008604b4723c */ /* 0x000fe200000018c4 */
[----:B------:R-:W3:Y:S07]  /*166e0*/  LDSM.16.M88.4 R4, [R202+0x6000] ;  /* 0x00600000ca04783b */ /* 0x000eee0000000200 */
[C---:B-1----:R-:W-:Y:S08]  /*166f0*/  HMMA.16816.F32 R16, R8.reuse, R176, R248 ;  /* 0x000000b00810723c */ /* 0x042ff000000018f8 */
[C---:B------:R-:W-:Y:S08]  /*16700*/  HMMA.16816.F32 R228, R8.reuse, R178, R228 ;  /* 0x000000b208e4723c */ /* 0x040ff000000018e4 */
[----:B------:R-:W-:Y:S08]  /*16710*/  HMMA.16816.F32 R224, R8, R132, R224 ;  /* 0x0000008408e0723c */ /* 0x000ff000000018e0 */
[----:B--2---:R-:W-:Y:S01]  /*16720*/  HMMA.16816.F32 R176, R12, R20, R16 ;  /* 0x000000140cb0723c */ /* 0x004fe20000001810 */
[----:B------:R-:W-:Y:S07]  /*16730*/  LDSM.16.M88.4 R16, [R211+0x1000] ;  /* 0x00100000d310783b */ /* 0x000fee0000000200 */
[----:B------:R-:W-:Y:S01]  /*16740*/  HMMA.16816.F32 R220, R8, R134, R220 ;  /* 0x0000008608dc723c */ /* 0x000fe200000018dc */
[----:B------:R-:W-:Y:S04]  /*16750*/  LDSM.16.M88.4 R132, [R211+0x1800] ;  /* 0x00180000d384783b */ /* 0x000fe80000000200 */
[----:B------:R-:W1:Y:S03]  /*16760*/  LDSM.16.M88.4 R8, [R204+0x4000] ;  /* 0x00400000cc08783b */ /* 0x000e660000000200 */
[C---:B---3--:R-:W-:Y:S08]  /*16770*/  HMMA.16816.F32 R216, R4.reuse, R20, R192 ;  /* 0x0000001404d8723c */ /* 0x048ff000000018c0 */
[C---:B------:R-:W-:Y:S08]  /*16780*/  HMMA.16816.F32 R196, R4.reuse, R22, R188 ;  /* 0x0000001604c4723c */ /* 0x040ff000000018bc */
[C---:B------:R-:W-:Y:S08]  /*16790*/  HMMA.16816.F32 R192, R4.reuse, R172, R184 ;  /* 0x000000ac04c0723c */ /* 0x040ff000000018b8 */
[----:B------:R-:W-:Y:S01]  /*167a0*/  HMMA.16816.F32 R180, R4, R174, R180 ;  /* 0x000000ae04b4723c */ /* 0x000fe200000018b4 */
[----:B------:R-:W2:Y:S07]  /*167b0*/  LDSM.16.M88.4 R4, [R204+0x6000] ;  /* 0x00600000cc04783b */ /* 0x000eae0000000200 */
[C---:B------:R-:W-:Y:S08]  /*167c0*/  HMMA.16816.F32 R20, R12.reuse, R22, R228 ;  /* 0x000000160c14723c */ /* 0x040ff000000018e4 */
[C---:B------:R-:W-:Y:S08]  /*167d0*/  HMMA.16816.F32 R184, R12.reuse, R172, R224 ;  /* 0x000000ac0cb8723c */ /* 0x040ff000000018e0 */
[----:B------:R-:W-:Y:S01]  /*167e0*/  HMMA.16816.F32 R188, R12, R174, R220 ;  /* 0x000000ae0cbc723c */ /* 0x000fe200000018dc */
[----:B------:R-:W-:Y:S04]  /*167f0*/  LDSM.16.M88.4 R172, [R209+0x9000] ;  /* 0x00900000d1ac783b */ /* 0x000fe80000000200 */
[----:B------:R-:W-:Y:S03]  /*16800*/  LDSM.16.M88.4 R12, [R209+0x9800] ;  /* 0x00980000d10c783b */ /* 0x000fe60000000200 */
[-C--:B-1----:R-:W-:Y:S08]  /*16810*/  HMMA.16816.F32 R176, R8, R16.reuse, R176 ;  /* 0x0000001008b0723c */ /* 0x082ff000000018b0 */
[C---:B--2---:R-:W-:Y:S08]  /*16820*/  HMMA.16816.F32 R228, R4.reuse, R16, R216 ;  /* 0x0000001004e4723c */ /* 0x044ff000000018d8 */
        /* <DEDUP_REMOVED lines=8> */
[C---:B-1----:R-:W-:Y:S08]  /*168b0*/  HMMA.16816.F32 R196, R4.reuse, R172, R176 ;  /* 0x000000ac04c4723c */ /* 0x042ff000000018b0 */
[C---:B------:R-:W-:Y:S01]  /*168c0*/  HMMA.16816.F32 R192, R4.reuse, R174, R16 ;  /* 0x000000ae04c0723c */ /* 0x040fe20000001810 */
[----:B------:R-:W-:Y:S07]  /*168d0*/  LDSM.16.M88.4 R16, [R208+0x6000] ;  /* 0x00600000d010783b */ /* 0x000fee0000000200 */
        /* <DEDUP_REMOVED lines=9> */
[----:B------:R-:W-:Y:S01]  /*16970*/  HMMA.16816.F32 R224, R8, R14, R216 ;  /* 0x0000000e08e0723c */ /* 0x000fe200000018d8 */
[----:B------:R-:W2:Y:S07]  /*16980*/  I2F R15, R0 ;  /* 0x00000000000f7306 */ /* 0x000eae0000201400 */
[C---:B-1----:R-:W-:Y:S01]  /*16990*/  HMMA.16816.F32 R196, R4.reuse, R20, R196 ;  /* 0x0000001404c4723c */ /* 0x042fe200000018c4 */
[----:B------:R-:W-:Y:S07]  /*169a0*/  I2F R10, R3 ;  /* 0x00000003000a7306 */ /* 0x000fee0000201400 */
[C---:B------:R-:W-:Y:S08]  /*169b0*/  HMMA.16816.F32 R192, R4.reuse, R22, R192 ;  /* 0x0000001604c0723c */ /* 0x040ff000000018c0 */
[C---:B---3--:R-:W-:Y:S08]  /*169c0*/  HMMA.16816.F32 R188, R4.reuse, R132, R188 ;  /* 0x0000008404bc723c */ /* 0x048ff000000018bc */
[----:B------:R-:W-:Y:S01]  /*169d0*/  HMMA.16816.F32 R180, R4, R134, R180 ;  /* 0x0000008604b4723c */ /* 0x000fe200000018b4 */
[----:B--2---:R-:W-:-:S06]  /*169e0*/  FFMA.FTZ R2, R15, UR26, R196 ;  /* 0x0000001a0f027c23 */ /* 0x004fcc00080100c4 */
[C---:B------:R-:W-:Y:S01]  /*169f0*/  IADD3 R7, R0.reuse, 0x1, RZ ;  /* 0x0000000100077810 */ /* 0x040fe20007ffe0ff */
[C---:B------:R-:W-:Y:S01]  /*16a00*/  HMMA.16816.F32 R220, R16.reuse, R132, R184 ;  /* 0x0000008410dc723c */ /* 0x040fe200000018b8 */
[C---:B------:R-:W-:Y:S02]  /*16a10*/  IADD3 R6, R0.reuse, 0x8, RZ ;  /* 0x0000000800067810 */ /* 0x040fe40007ffe0ff */
[----:B------:R-:W1:Y:S01]  /*16a20*/  I2F R14, R7 ;  /* 0x00000007000e7306 */ /* 0x000e620000201400 */
[C---:B------:R-:W-:Y:S02]  /*16a30*/  IADD3 R5, R0.reuse, 0x9, RZ ;  /* 0x0000000900057810 */ /* 0x040fe40007ffe0ff */
[----:B------:R-:W-:Y:S02]  /*16a40*/  IADD3 R4, R0, 0x10, RZ ;  /* 0x0000001000047810 */ /* 0x000fe40007ffe0ff */
[----:B------:R-:W-:Y:S01]  /*16a50*/  FSEL R185, R2, -INF , !P4 ;  /* 0xff80000002b97808 */ /* 0x000fe20006000000 */
[----:B------:R-:W-:Y:S01]  /*16a60*/  HMMA.16816.F32 R216, R16, R20, R176 ;  /* 0x0000001410d8723c */ /* 0x000fe200000018b0 */
[----:B------:R-:W-:Y:S01]  /*16a70*/  IADD3 R2, R0, 0x18, RZ ;  /* 0x0000001800027810 */ /* 0x000fe20007ffe0ff */
[----:B------:R-:W2:Y:S01]  /*16a80*/  I2F R13, R6 ;  /* 0x00000006000d7306 */ /* 0x000ea20000201400 */
[----:B------:R-:W-:-:S02]  /*16a90*/  ISETP.GE.AND P5, PT, R7, R136, PT ;  /* 0x000000880700720c */ /* 0x000fc40003fa6270 */
[----:B------:R-:W-:Y:S02]  /*16aa0*/  ISETP.GE.AND P4, PT, R6, R136, PT ;  /* 0x000000880600720c */ /* 0x000fe40003f86270 */
[----:B------:R-:W-:Y:S01]  /*16ab0*/  IADD3 R0, R0, 0x19, RZ ;  /* 0x0000001900007810 */ /* 0x000fe20007ffe0ff */
[----:B------:R-:W-:Y:S02]  /*16ac0*/  HMMA.16816.F32 R172, R16, R22, R172 ;  /* 0x0000001610ac723c */ /* 0x000fe400000018ac */
[----:B------:R-:W3:Y:S01]  /*16ad0*/  I2F R12, R5 ;  /* 0x00000005000c7306 */ /* 0x000ee20000201400 */
[----:B-1----:R-:W-:-:S05]  /*16ae0*/  FFMA.FTZ R20, R14, UR26, R197 ;  /* 0x0000001a0e147c23 */ /* 0x002fca00080100c5 */
[----:B------:R-:W-:Y:S01]  /*16af0*/  FSEL R196, R20, -INF , !P5 ;  /* 0xff80000014c47808 */ /* 0x000fe20006800000 */
[----:B------:R-:W-:Y:S01]  /*16b00*/  HMMA.16816.F32 R16, R16, R134, R224 ;  /* 0x000000861010723c */ /* 0x000fe200000018e0 */
[----:B------:R-:W1:Y:S01]  /*16b10*/  I2F R11, R4 ;  /* 0x00000004000b7306 */ /* 0x000e620000201400 */
[----:B--2---:R-:W-:Y:S01]  /*16b20*/  FFMA.FTZ R8, R13, UR26, R192 ;  /* 0x0000001a0d087c23 */ /* 0x004fe200080100c0 */
[----:B------:R-:W-:Y:S01]  /*16b30*/  ISETP.GE.AND P5, PT, R5, R136, PT ;  /* 0x000000880500720c */ /* 0x000fe20003fa6270 */
[----:B------:R-:W-:-:S03]  /*16b40*/  FFMA.FTZ R22, R13, UR26, R194 ;  /* 0x0000001a0d167c23 */ /* 0x000fc600080100c2 */
[----:B------:R-:W-:Y:S01]  /*16b50*/  FSEL R192, R8, -INF , !P4 ;  /* 0xff80000008c07808 */ /* 0x000fe20006000000 */
[----:B------:R-:W-:Y:S01]  /*16b60*/  FFMA.FTZ R8, R10, UR26, R189 ;  /* 0x0000001a0a087c23 */ /* 0x000fe200080100bd */
[----:B------:R-:W2:Y:S01]  /*16b70*/  I2F R9, R2 ;  /* 0x0000000200097306 */ /* 0x000ea20000201400 */
[----:B---3--:R-:W-:Y:S01]  /*16b80*/  FFMA.FTZ R21, R12, UR26, R193 ;  /* 0x0000001a0c157c23 */ /* 0x008fe200080100c1 */
[----:B------:R-:W-:Y:S01]  /*16b90*/  BAR.SYNC.DEFER_BLOCKING 0x0 ;  /* 0x0000000000007b1d */ /* 0x000fe20000010000 */
[-C--:B------:R-:W-:Y:S01]  /*16ba0*/  ISETP.GE.AND P4, PT, R4, R136.reuse, PT ;  /* 0x000000880400720c */ /* 0x080fe20003f86270 */
[----:B------:R-:W-:Y:S02]  /*16bb0*/  FFMA.FTZ R26, R12, UR26, R195 ;  /* 0x0000001a0c1a7c23 */ /* 0x000fe400080100c3 */
[----:B------:R-:W-:Y:S02]  /*16bc0*/  FFMA.FTZ R132, R15, UR26, R216 ;  /* 0x0000001a0f847c23 */ /* 0x000fe400080100d8 */
[----:B-1----:R-:W-:Y:S01]  /*16bd0*/  FFMA.FTZ R20, R11, UR26, R188 ;  /* 0x0000001a0b147c23 */ /* 0x002fe200080100bc */
[----:B------:R-:W-:Y:S01]  /*16be0*/  FSEL R188, R21, -INF , !P5 ;  /* 0xff80000015bc7808 */ /* 0x000fe20006800000 */
[----:B------:R-:W-:Y:S01]  /*16bf0*/  FFMA.FTZ R21, R14, UR26, R199 ;  /* 0x0000001a0e157c23 */ /* 0x000fe200080100c7 */
[----:B------:R-:W-:Y:S01]  /*16c00*/  ISETP.GE.AND P5, PT, R3, R136, PT ;  /* 0x000000880300720c */ /* 0x000fe20003fa6270 */
[----:B------:R-:W-:Y:S01]  /*16c10*/  FFMA.FTZ R23, R11, UR26, R190 ;  /* 0x0000001a0b177c23 */ /* 0x000fe200080100be */
[----:B------:R-:W-:-:S02]  /*16c20*/  FSEL R187, R20, -INF , !P4 ;  /* 0xff80000014bb7808 */ /* 0x000fc40006000000 */
[----:B------:R-:W-:Y:S01]  /*16c30*/  FSEL R186, R8, -INF , !P5 ;  /* 0xff80000008ba7808 */ /* 0x000fe20006800000 */
[----:B--2---:R-:W-:Y:S01]  /*16c40*/  FFMA.FTZ R20, R9, UR26, R180 ;  /* 0x0000001a09147c23 */ /* 0x004fe200080100b4 */
[-C--:B------:R-:W-:Y:S01]  /*16c50*/  ISETP.GE.AND P4, PT, R2, R136.reuse, PT ;  /* 0x000000880200720c */ /* 0x080fe20003f86270 */
[----:B------:R-:W-:Y:S01]  /*16c60*/  FFMA.FTZ R8, R15, UR26, R198 ;  /* 0x0000001a0f087c23 */ /* 0x000fe200080100c6 */
[----:B------:R-:W-:Y:S01]  /*16c70*/  ISETP.GE.AND P5, PT, R0, R136, PT ;  /* 0x000000880000720c */ /* 0x000fe20003fa6270 */
[----:B------:R-:W-:Y:S01]  /*16c80*/  FFMA.FTZ R136, R9, UR26, R18 ;  /* 0x0000001a09887c23 */ /* 0x000fe20008010012 */
[----:B------:R-:W-:Y:S02]  /*16c90*/  FSEL R184, R20, -INF , !P4 ;  /* 0xff80000014b87808 */ /* 0x000fe40006000000 */
[----:B------:R-:W-:Y:S02]  /*16ca0*/  FSEL R20, R8, -INF , !P6 ;  /* 0xff80000008147808 */ /* 0x000fe40007000000 */
[----:B------:R-:W1:Y:S01]  /*16cb0*/  I2F R8, R0 ;  /* 0x0000000000087306 */ /* 0x000e620000201400 */
[----:B------:R-:W-:-:S02]  /*16cc0*/  ISETP.GE.AND P4, PT, R7, R137, PT ;  /* 0x000000890700720c */ /* 0x000fc40003f86270 */
[-C--:B------:R-:W-:Y:S02]  /*16cd0*/  ISETP.GE.AND P6, PT, R6, R137.reuse, PT ;  /* 0x000000890600720c */ /* 0x080fe40003fc6270 */
[----:B------:R-:W-:Y:S01]  /*16ce0*/  FSEL R28, R21, -INF , !P4 ;  /* 0xff800000151c7808 */ /* 0x000fe20006000000 */
[----:B------:R-:W-:Y:S01]  /*16cf0*/  FFMA.FTZ R21, R10, UR26, R191 ;  /* 0x0000001a0a157c23 */ /* 0x000fe200080100bf */
[-C--:B------:R-:W-:Y:S02]  /*16d00*/  ISETP.GE.AND P4, PT, R5, R137.reuse, PT ;  /* 0x000000890500720c */ /* 0x080fe40003f86270 */
[----:B------:R-:W-:Y:S02]  /*16d10*/  FSEL R27, R22, -INF , !P6 ;  /* 0xff800000161b7808 */ /* 0x000fe40007000000 */
[----:B------:R-:W-:Y:S02]  /*16d20*/  FSEL R26, R26, -INF , !P4 ;  /* 0xff8000001a1a7808 */ /* 0x000fe40006000000 */
[----:B------:R-:W-:-:S02]  /*16d30*/  ISETP.GE.AND P4, PT, R3, R137, PT ;  /* 0x000000890300720c */ /* 0x000fc40003f86270 */
[-C--:B------:R-:W-:Y:S01]  /*16d40*/  ISETP.GE.AND P6, PT, R4, R137.reuse, PT ;  /* 0x000000890400720c */ /* 0x080fe20003fc6270 */
[----:B-1----:R-:W-:Y:S01]  /*16d50*/  FFMA.FTZ R29, R8, UR26, R181 ;  /* 0x0000001a081d7c23 */ /* 0x002fe200080100b5 */
[----:B------:R-:W-:Y:S01]  /*16d60*/  FSEL R22, R21, -INF , !P4 ;  /* 0xff80000015167808 */ /* 0x000fe20006000000 */
[----:B------:R-:W-:Y:S01]  /*16d70*/  FFMA.FTZ R21, R9, UR26, R182 ;  /* 0x0000001a09157c23 */ /* 0x000fe200080100b6 */
[----:B------:R-:W-:Y:S02]  /*16d80*/  FSEL R23, R23, -INF , !P6 ;  /* 0xff80000017177808 */ /* 0x000fe40007000000 */
[----:B------:R-:W-:Y:S02]  /*16d90*/  ISETP.GE.AND P6, PT, R2, R137, PT ;  /* 0x000000890200720c */ /* 0x000fe40003fc6270 */
[----:B------:R-:W-:Y:S01]  /*16da0*/  FSEL R182, R29, -INF , !P5 ;  /* 0xff8000001db67808 */ /* 0x000fe20006800000 */
[----:B------:R-:W-:Y:S01]  /*16db0*/  FFMA.FTZ R29, R15, UR26, R218 ;  /* 0x0000001a0f1d7c23 */ /* 0x000fe200080100da */
[----:B------:R-:W-:-:S02]  /*16dc0*/  FSEL R21, R21, -INF , !P6 ;  /* 0xff80000015157808 */ /* 0x000fc40007000000 */
[C---:B------:R-:W-:Y:S02]  /*16dd0*/  ISETP.GE.AND P6, PT, R7.reuse, R139, PT ;  /* 0x0000008b0700720c */ /* 0x040fe40003fc6270 */
[----:B------:R-:W-:Y:S01]  /*16de0*/  ISETP.GE.AND P5, PT, R7, R138, PT ;  /* 0x0000008a0700720c */ /* 0x000fe20003fa6270 */
[----:B------:R-:W-:Y:S01]  /*16df0*/  FFMA.FTZ R7, R8, UR26, R183 ;  /* 0x0000001a08077c23 */ /* 0x000fe200080100b7 */
[----:B------:R-:W-:Y:S02]  /*16e00*/  ISETP.GE.AND P4, PT, R0, R137, PT ;  /* 0x000000890000720c */ /* 0x000fe40003f86270 */
[----:B------:R-:W-:Y:S02]  /*16e10*/  FSEL R178, R132, -INF , !P1 ;  /* 0xff80000084b27808 */ /* 0x000fe40004800000 */
[----:B------:R-:W-:Y:S01]  /*16e20*/  FSEL R15, R7, -INF , !P4 ;  /* 0xff800000070f7808 */ /* 0x000fe20006000000 */
[----:B------:R-:W-:Y:S01]  /*16e30*/  FFMA.FTZ R7, R13, UR26, R174 ;  /* 0x0000001a0d077c23 */ /* 0x000fe200080100ae */
[----:B------:R-:W-:-:S02]  /*16e40*/  ISETP.GE.AND P4, PT, R6, R139, PT ;  /* 0x0000008b0600720c */ /* 0x000fc40003f86270 */
[-C--:B------:R-:W-:Y:S01]  /*16e50*/  ISETP.GE.AND P1, PT, R6, R138.reuse, PT ;  /* 0x0000008a0600720c */ /* 0x080fe20003f26270 */
[----:B------:R-:W-:Y:S01]  /*16e60*/  FFMA.FTZ R6, R14, UR26, R217 ;  /* 0x0000001a0e067c23 */ /* 0x000fe200080100d9 */
[----:B------:R-:W-:Y:S01]  /*16e70*/  FSEL R179, R29, -INF , !P0 ;  /* 0xff8000001db37808 */ /* 0x000fe20004000000 */
[----:B------:R-:W-:Y:S01]  /*16e80*/  FFMA.FTZ R29, R8, UR26, R19 ;  /* 0x0000001a081d7c23 */ /* 0x000fe20008010013 */
[-C--:B------:R-:W-:Y:S02]  /*16e90*/  ISETP.GE.AND P0, PT, R5, R139.reuse, PT ;  /* 0x0000008b0500720c */ /* 0x080fe40003f06270 */
[----:B------:R-:W-:Y:S01]  /*16ea0*/  FSEL R180, R6, -INF , !P6 ;  /* 0xff80000006b47808 */ /* 0x000fe20007000000 */
[----:B------:R-:W-:Y:S01]  /*16eb0*/  FFMA.FTZ R6, R13, UR26, R172 ;  /* 0x0000001a0d067c23 */ /* 0x000fe200080100ac */
[----:B------:R-:W-:Y:S01]  /*16ec0*/  ISETP.GE.AND P6, PT, R5, R138, PT ;  /* 0x0000008a0500720c */ /* 0x000fe20003fc6270 */
[----:B------:R-:W-:Y:S01]  /*16ed0*/  FFMA.FTZ R5, R14, UR26, R219 ;  /* 0x0000001a0e057c23 */ /* 0x000fe200080100db */
[----:B------:R-:W-:Y:S01]  /*16ee0*/  FSEL R176, R7, -INF , !P1 ;  /* 0xff80000007b07808 */ /* 0x000fe20004800000 */
[----:B------:R-:W-:Y:S01]  /*16ef0*/  FFMA.FTZ R14, R9, UR26, R16 ;  /* 0x0000001a090e7c23 */ /* 0x000fe20008010010 */
[----:B------:R-:W-:Y:S01]  /*16f00*/  FSEL R177, R6, -INF , !P4 ;  /* 0xff80000006b17808 */ /* 0x000fe20006000000 */
[----:B------:R-:W-:Y:S01]  /*16f10*/  FFMA.FTZ R6, R11, UR26, R220 ;  /* 0x0000001a0b067c23 */ /* 0x000fe200080100dc */
[----:B------:R-:W-:Y:S01]  /*16f20*/  FSEL R181, R5, -INF , !P5 ;  /* 0xff80000005b57808 */ /* 0x000fe20006800000 */
[----:B------:R-:W-:Y:S01]  /*16f30*/  FFMA.FTZ R5, R12, UR26, R173 ;  /* 0x0000001a0c057c23 */ /* 0x000fe200080100ad */
[----:B------:R-:W-:-:S02]  /*16f40*/  ISETP.GE.AND P5, PT, R4, R139, PT ;  /* 0x0000008b0400720c */ /* 0x000fc40003fa6270 */
[-C--:B------:R-:W-:Y:S01]  /*16f50*/  ISETP.GE.AND P4, PT, R4, R138.reuse, PT ;  /* 0x0000008a0400720c */ /* 0x080fe20003f86270 */
[----:B------:R-:W-:Y:S01]  /*16f60*/  FFMA.FTZ R4, R12, UR26, R175 ;  /* 0x0000001a0c047c23 */ /* 0x000fe200080100af */
[----:B------:R-:W-:Y:S02]  /*16f70*/  FSEL R174, R5, -INF , !P0 ;  /* 0xff80000005ae7808 */ /* 0x000fe40004000000 */
[CC--:B------:R-:W-:Y:S02]  /*16f80*/  ISETP.GE.AND P1, PT, R3.reuse, R139.reuse, PT ;  /* 0x0000008b0300720c */ /* 0x0c0fe40003f26270 */
[----:B------:R-:W-:Y:S01]  /*16f90*/  ISETP.GE.AND P0, PT, R3, R138, PT ;  /* 0x0000008a0300720c */ /* 0x000fe20003f06270 */
[----:B------:R-:W-:Y:S01]  /*16fa0*/  FFMA.FTZ R3, R11, UR26, R222 ;  /* 0x0000001a0b037c23 */ /* 0x000fe200080100de */
[----:B------:R-:W-:Y:S01]  /*16fb0*/  FSEL R175, R4, -INF , !P6 ;  /* 0xff80000004af7808 */ /* 0x000fe20007000000 */
[----:B------:R-:W-:Y:S01]  /*16fc0*/  FFMA.FTZ R4, R10, UR26, R221 ;  /* 0x0000001a0a047c23 */ /* 0x000fe200080100dd */
[----:B------:R-:W-:Y:S01]  /*16fd0*/  ISETP.GE.AND P6, PT, R2, R139, PT ;  /* 0x0000008b0200720c */ /* 0x000fe20003fc6270 */
[----:B------:R-:W-:Y:S01]  /*16fe0*/  FFMA.FTZ R11, R8, UR26, R17 ;  /* 0x0000001a080b7c23 */ /* 0x000fe20008010011 */
[----:B------:R-:W-:-:S02]  /*16ff0*/  FSEL R173, R3, -INF , !P4 ;  /* 0xff80000003ad7808 */ /* 0x000fc40006000000 */
[----:B------:R-:W-:Y:S01]  /*17000*/  ISETP.GE.AND P4, PT, R2, R138, PT ;  /* 0x0000008a0200720c */ /* 0x000fe20003f86270 */
[----:B------:R-:W-:Y:S01]  /*17010*/  FFMA.FTZ R2, R10, UR26, R223 ;  /* 0x0000001a0a027c23 */ /* 0x000fe200080100df */
[----:B------:R-:W-:Y:S02]  /*17020*/  FSEL R172, R6, -INF , !P5 ;  /* 0xff80000006ac7808 */ /* 0x000fe40006800000 */
[----:B------:R-:W-:Y:S02]  /*17030*/  ISETP.GE.AND P5, PT, R0, R139, PT ;  /* 0x0000008b0000720c */ /* 0x000fe40003fa6270 */
[----:B------:R-:W-:Y:S02]  /*17040*/  FSEL R137, R2, -INF , !P0 ;  /* 0xff80000002897808 */ /* 0x000fe40004000000 */
[----:B------:R-:W-:Y:S02]  /*17050*/  PLOP3.LUT P0, PT, PT, PT, UP0, 0x80, 0x0 ;  /* 0x000000000000781c */ /* 0x000fe40003f0f008 */
[----:B------:R-:W-:-:S02]  /*17060*/  FSEL R139, R4, -INF , !P1 ;  /* 0xff800000048b7808 */ /* 0x000fc40004800000 */
        /* <DEDUP_REMOVED lines=52> */
.L_x_1270:
[----:B------:R-:W-:Y:S05]  /*173b0*/  BSYNC B0 ;  /* 0x0000000000007941 */ /* 0x000fea0003800000 */
.L_x_1269:
[----:B------:R-:W0:Y:S02]  /*173c0*/  LDGDEPBAR ;  /* 0x00000000000079af */ /* 0x000e240000000000 */
.L_x_1268:
[----:B------:R-:W2:Y:S04]  /*173d0*/  LDL.LU.64 R250, [R1+0x10] ;  /* 0x0000100001fa7983 */ /* 0x000ea80000300a00 */
[----:B------:R-:W3:Y:S01]  /*173e0*/  LDL.LU.64 R12, [R1+0xf8] ;  /* 0x0000f800010c7983 */ /* 0x000ee20000300a00 */
[----:B------:R-:W-:Y:S01]  /*173f0*/  FMNMX.FTZ R0, R233, R20, !PT ;  /* 0x00000014e9007209 */ /* 0x000fe20007810000 */
[----:B------:R-:W-:Y:S01]  /*17400*/  ULOP3.LUT UR4, UR31, UR33, URZ, 0x3c, !UPT ;  /* 0x000000211f047292 */ /* 0x000fe2000f8e3c3f */
[----:B------:R-:W-:Y:S01]  /*17410*/  FMNMX.FTZ R3, R232, R178, !PT ;  /* 0x000000b2e8037209 */ /* 0x000fe20007810000 */
[----:B------:R-:W-:Y:S01]  /*17420*/  STL.64 [R1+0x128], R30 ;  /* 0x0001281e01007387 */ /* 0x000fe20000100a00 */
[----:B------:R-:W-:Y:S01]  /*17430*/  FMNMX.FTZ R0, R28, R0, !PT ;  /* 0x000000001c007209 */ /* 0x000fe20007810000 */
[----:B------:R-:W4:Y:S01]  /*17440*/  LDC.U8 R248, c[0x0][0x2d8] ;  /* 0x0000b600fff87b82 */ /* 0x000f220000000000 */
        /* <DEDUP_REMOVED lines=20> */
[----:B-1----:R-:W-:-:S03]  /*17590*/  FMNMX.FTZ R5, R214, R185, !PT ;  /* 0x000000b9d6057209 */ /* 0x002fc60007810000 */
[----:B------:R-:W1:Y:S01]  /*175a0*/  SHFL.BFLY PT, R2, R0, 0x2, 0x1f ;  /* 0x0c401f0000027f89 */ /* 0x000e6200000e0000 */
[----:B------:R-:W-:-:S03]  /*175b0*/  FMNMX.FTZ R5, R196, R5, !PT ;  /* 0x00000005c4057209 */ /* 0x000fc60007810000 */
[----:B------:R-:W4:Y:S01]  /*175c0*/  SHFL.BFLY PT, R133, R3, 0x2, 0x1f ;  /* 0x0c401f0003857f89 */ /* 0x000f2200000e0000 */
[----:B------:R-:W-:-:S03]  /*175d0*/  FMNMX.FTZ R5, R192, R5, !PT ;  /* 0x00000005c0057209 */ /* 0x000fc60007810000 */
[----:B------:R-:W-:Y:S04]  /*175e0*/  STL [R1+0x104], R202 ;  /* 0x000104ca01007387 */ /* 0x000fe80000100800 */
[----:B------:R-:W-:Y:S01]  /*175f0*/  STL [R1+0x100], R200 ;  /* 0x000100c801007387 */ /* 0x000fe20000100800 */
[----:B-1----:R-:W-:Y:S02]  /*17600*/  FMNMX.FTZ R0, R2, R0, !PT ;  /* 0x0000000002007209 */ /* 0x002fe40007810000 */
[----:B------:R-:W-:Y:S02]  /*17610*/  FMNMX.FTZ R2, R234, R179, !PT ;  /* 0x000000b3ea027209 */ /* 0x000fe40007810000 */
[----:B----4-:R-:W-:Y:S01]  /*17620*/  FMNMX.FTZ R133, R133, R3, !PT ;  /* 0x0000000385857209 */ /* 0x010fe20007810000 */
[----:B------:R-:W1:Y:S01]  /*17630*/  SHFL.BFLY PT, R134, R0, 0x1, 0x1f ;  /* 0x0c201f0000867f89 */ /* 0x000e6200000e0000 */
[----:B------:R-:W-:-:S04]  /*17640*/  FMNMX.FTZ R2, R181, R2, !PT ;  /* 0x00000002b5027209 */ /* 0x000fc80007810000 */
[----:B------:R-:W-:-:S04]  /*17650*/  FMNMX.FTZ R2, R176, R2, !PT ;  /* 0x00000002b0027209 */ /* 0x000fc80007810000 */
[----:B------:R-:W-:-:S04]  /*17660*/  FMNMX.FTZ R2, R175, R2, !PT ;  /* 0x00000002af027209 */ /* 0x000fc80007810000 */
[----:B------:R-:W-:-:S04]  /*17670*/  FMNMX.FTZ R2, R173, R2, !PT ;  /* 0x00000002ad027209 */ /* 0x000fc80007810000 */
[----:B------:R-:W-:-:S04]  /*17680*/  FMNMX.FTZ R2, R137, R2, !PT ;  /* 0x0000000289027209 */ /* 0x000fc80007810000 */
[----:B------:R-:W-:Y:S02]  /*17690*/  FMNMX.FTZ R2, R136, R2, !PT ;  /* 0x0000000288027209 */ /* 0x000fe40007810000 */
[----:B-1----:R-:W-:Y:S02]  /*176a0*/  FMNMX.FTZ R134, R0, R134, !PT ;  /* 0x0000008600867209 */ /* 0x002fe40007810000 */
[----:B------:R-:W-:Y:S02]  /*176b0*/  FMNMX.FTZ R2, R29, R2, !PT ;  /* 0x000000021d027209 */ /* 0x000fe40007810000 */
[----:B------:R-:W-:Y:S01]  /*176c0*/  LOP3.LUT R0, R247, UR4, RZ, 0x3c, !PT ;  /* 0x00000004f7007c12 */ /* 0x000fe2000f8e3cff */
[C---:B------:R-:W-:Y:S01]  /*176d0*/  FMUL.FTZ R6, R134.reuse, c[0x0][0x23c] ;  /* 0x00008f0086067a20 */ /* 0x040fe20000410000 */
[----:B------:R-:W-:Y:S01]  /*176e0*/  FSETP.NEU.FTZ.AND P4, PT, R134, -INF , PT ;  /* 0xff8000008600780b */ /* 0x000fe20003f9d000 */
[----:B------:R-:W1:Y:S02]  /*176f0*/  SHFL.BFLY PT, R132, R2, 0x2, 0x1f ;  /* 0x0c401f0002847f89 */ /* 0x000e6400000e0000 */
[----:B------:R-:W-:Y:S01]  /*17700*/  IMAD.WIDE.U32 R30, R0, -0x326172a9, RZ ;  /* 0xcd9e8d57001e7825 */ /* 0x000fe200078e00ff */
[----:B------:R-:W-:-:S04]  /*17710*/  FSEL R0, R6, RZ, P4 ;  /* 0x000000ff06007208 */ /* 0x000fc80002000000 */
[----:B------:R-:W-:Y:S01]  /*17720*/  LOP3.LUT R215, R31, UR14, R242, 0x96, !PT ;  /* 0x0000000e1fd77c12 */ /* 0x000fe2000f8e96f2 */
        /* <DEDUP_REMOVED lines=8> */
[----:B------:R-:W-:Y:S01]  /*177b0*/  FFMA.FTZ R219, R15, c[0x0][0x23c], -R0 ;  /* 0x00008f000fdb7a23 */ /* 0x000fe20000010800 */
[----:B------:R-:W-:Y:S01]  /*177c0*/  FMNMX.FTZ R0, R188, R5, !PT ;  /* 0x00000005bc007209 */ /* 0x000fe20007810000 */
[----:B------:R-:W-:Y:S01]  /*177d0*/  MUFU.EX2 R202, R193 ;  /* 0x000000c100ca7308 */ /* 0x000fe20000000800 */
[----:B-1----:R-:W-:Y:S01]  /*177e0*/  FMNMX.FTZ R132, R132, R2, !PT ;  /* 0x0000000284847209 */ /* 0x002fe20007810000 */
[----:B------:R-:W1:Y:S01]  /*177f0*/  SHFL.BFLY PT, R5, R133, 0x1, 0x1f ;  /* 0x0c201f0085057f89 */ /* 0x000e6200000e0000 */
[----:B------:R-:W-:-:S04]  /*17800*/  FMNMX.FTZ R0, R187, R0, !PT ;  /* 0x00000000bb007209 */ /* 0x000fc80007810000 */
[----:B------:R-:W-:Y:S01]  /*17810*/  FMNMX.FTZ R0, R186, R0, !PT ;  /* 0x00000000ba007209 */ /* 0x000fe20007810000 */
[----:B------:R-:W-:Y:S03]  /*17820*/  MUFU.EX2 R211, R213 ;  /* 0x000000d500d37308 */ /* 0x000fe60000000800 */
[----:B------:R-:W-:-:S04]  /*17830*/  FMNMX.FTZ R135, R184, R0, !PT ;  /* 0x00000000b8877209 */ /* 0x000fc80007810000 */
[----:B------:R-:W-:-:S05]  /*17840*/  FMNMX.FTZ R135, R182, R135, !PT ;  /* 0x00000087b6877209 */ /* 0x000fca0007810000 */
[----:B------:R-:W4:Y:S01]  /*17850*/  SHFL.BFLY PT, R0, R135, 0x2, 0x1f ;  /* 0x0c401f0087007f89 */ /* 0x000f2200000e0000 */
[----:B-1----:R-:W-:-:S04]  /*17860*/  FMNMX.FTZ R133, R133, R5, !PT ;  /* 0x0000000585857209 */ /* 0x002fc80007810000 */
[----:B------:R-:W-:Y:S02]  /*17870*/  FSETP.NEU.FTZ.AND P3, PT, R133, -INF , PT ;  /* 0xff8000008500780b */ /* 0x000fe40003f7d000 */
[----:B----4-:R-:W-:Y:S02]  /*17880*/  FMNMX.FTZ R135, R135, R0, !PT ;  /* 0x0000000087877209 */ /* 0x010fe40007810000 */
[----:B--2---:R-:W-:Y:S02]  /*17890*/  LOP3.LUT R2, R251, UR34, R246, 0x96, !PT ;  /* 0x00000022fb027c12 */ /* 0x004fe4000f8e96f6 */
[----:B---3--:R-:W-:-:S03]  /*178a0*/  LOP3.LUT R6, R31, UR14, R12, 0x96, !PT ;  /* 0x0000000e1f067c12 */ /* 0x008fc6000f8e960c */
        /* <DEDUP_REMOVED lines=9> */
[----:B------:R-:W1:Y:S03]  /*17940*/  SHFL.BFLY PT, R7, R132, 0x1, 0x1f ;  /* 0x0c201f0084077f89 */ /* 0x000e6600000e0000 */
[----:B------:R-:W-:Y:S01]  /*17950*/  IMAD.WIDE.U32 R2, R2, -0x2daee0ad, RZ ;  /* 0xd2511f5302027825 */ /* 0x000fe200078e00ff */
[----:B------:R-:W-:-:S04]  /*17960*/  LOP3.LUT R18, R17, UR9, R6, 0x96, !PT ;  /* 0x0000000911127c12 */ /* 0x000fc8000f8e9606 */
[----:B------:R-:W-:Y:S01]  /*17970*/  LOP3.LUT R6, R3, UR8, R12, 0x96, !PT ;  /* 0x0000000803067c12 */ /* 0x000fe2000f8e960c */
[----:B------:R-:W-:-:S05]  /*17980*/  IMAD.WIDE.U32 R18, R18, -0x2daee0ad, RZ ;  /* 0xd2511f5312127825 */ /* 0x000fca00078e00ff */
[----:B------:R-:W-:-:S05]  /*17990*/  LOP3.LUT R2, R19, UR6, R2, 0x96, !PT ;  /* 0x0000000613027c12 */ /* 0x000fca000f8e9602 */
[----:B------:R-:W-:Y:S01]  /*179a0*/  IMAD.WIDE.U32 R2, R2, -0x326172a9, RZ ;  /* 0xcd9e8d5702027825 */ /* 0x000fe200078e00ff */
[----:B-1----:R-:W-:-:S03]  /*179b0*/  FMNMX.FTZ R132, R132, R7, !PT ;  /* 0x0000000784847209 */ /* 0x002fc60007810000 */
[----:B------:R-:W-:Y:S01]  /*179c0*/  IMAD.WIDE.U32 R6, R6, -0x326172a9, RZ ;  /* 0xcd9e8d5706067825 */ /* 0x000fe200078e00ff */
[----:B------:R-:W-:Y:S02]  /*179d0*/  LOP3.LUT R0, R2, 0xff, RZ, 0xc0, !PT ;  /* 0x000000ff02007812 */ /* 0x000fe400078ec0ff */
[----:B------:R-:W-:Y:S02]  /*179e0*/  FSETP.NEU.FTZ.AND P5, PT, R132, -INF , PT ;  /* 0xff8000008400780b */ /* 0x000fe40003fbd000 */
[----:B------:R-:W-:Y:S02]  /*179f0*/  LOP3.LUT R138, R7, UR7, R16, 0x96, !PT ;  /* 0x00000007078a7c12 */ /* 0x000fe4000f8e9610 */
[----:B------:R-:W1:Y:S01]  /*17a00*/  SHFL.BFLY PT, R7, R135, 0x1, 0x1f ;  /* 0x0c201f0087077f89 */ /* 0x000e6200000e0000 */
[----:B------:R-:W-:Y:S01]  /*17a10*/  LOP3.LUT R5, R3, UR15, R6, 0x96, !PT ;  /* 0x0000000f03057c12 */ /* 0x000fe2000f8e9606 */
[----:B------:R-:W-:Y:S01]  /*17a20*/  FMUL.FTZ R6, R133, c[0x0][0x23c] ;  /* 0x00008f0085067a20 */ /* 0x000fe20000410000 */
[----:B------:R-:W-:-:S02]  /*17a30*/  ISETP.GE.U32.AND P1, PT, R248, R0, PT ;  /* 0x00000000f800720c */ /* 0x000fc40003f26070 */
[----:B------:R-:W-:Y:S02]  /*17a40*/  LOP3.LUT R28, R2, 0xffff, RZ, 0xc0, !PT ;  /* 0x0000ffff021c7812 */ /* 0x000fe400078ec0ff */
[----:B------:R-:W-:Y:S02]  /*17a50*/  FSEL R0, R6, RZ, P3 ;  /* 0x000000ff06007208 */ /* 0x000fe40001800000 */
[--C-:B------:R-:W-:Y:S02]  /*17a60*/  SHF.R.U32.HI R13, RZ, 0x10, R2.reuse ;  /* 0x00000010ff0d7819 */ /* 0x100fe40000011602 */
[----:B------:R-:W-:Y:S01]  /*17a70*/  SHF.R.U32.HI R12, RZ, 0x18, R2 ;  /* 0x00000018ff0c7819 */ /* 0x000fe20000011602 */
[--C-:B------:R-:W-:Y:S01]  /*17a80*/  FFMA.FTZ R178, R178, c[0x0][0x23c], -R0.reuse ;  /* 0x00008f00b2b27a23 */ /* 0x100fe20000010800 */
[----:B------:R-:W-:Y:S01]  /*17a90*/  FSEL R16, R132, RZ, P5 ;  /* 0x000000ff84107208 */ /* 0x000fe20002800000 */
[--C-:B------:R-:W-:Y:S02]  /*17aa0*/  FFMA.FTZ R180, R180, c[0x0][0x23c], -R0.reuse ;  /* 0x00008f00b4b47a23 */ /* 0x100fe40000010800 */
[----:B------:R-:W-:-:S02]  /*17ab0*/  FFMA.FTZ R220, R177, c[0x0][0x23c], -R0 ;  /* 0x00008f00b1dc7a23 */ /* 0x000fc40000010800 */
[--C-:B------:R-:W-:Y:S01]  /*17ac0*/  FFMA.FTZ R221, R174, c[0x0][0x23c], -R0.reuse ;  /* 0x00008f00aedd7a23 */ /* 0x100fe20000010800 */
[----:B------:R-:W-:Y:S01]  /*17ad0*/  MUFU.EX2 R219, R219 ;  /* 0x000000db00db7308 */ /* 0x000fe20000000800 */
[--C-:B------:R-:W-:Y:S02]  /*17ae0*/  FFMA.FTZ R224, R172, c[0x0][0x23c], -R0.reuse ;  /* 0x00008f00ace07a23 */ /* 0x100fe40000010800 */
[--C-:B------:R-:W-:Y:S02]  /*17af0*/  FFMA.FTZ R225, R139, c[0x0][0x23c], -R0.reuse ;  /* 0x00008f008be17a23 */ /* 0x100fe40000010800 */
[--C-:B------:R-:W-:Y:S01]  /*17b00*/  FFMA.FTZ R228, R14, c[0x0][0x23c], -R0.reuse ;  /* 0x00008f000ee47a23 */ /* 0x100fe20000010800 */
[----:B-1----:R-:W-:Y:S01]  /*17b10*/  FMNMX.FTZ R135, R135, R7, !PT ;  /* 0x0000000787877209 */ /* 0x002fe20007810000 */
[----:B------:R-:W-:Y:S01]  /*17b20*/  FFMA.FTZ R230, R11, c[0x0][0x23c], -R0 ;  /* 0x00008f000be67a23 */ /* 0x000fe20000010800 */
[----:B------:R-:W-:Y:S01]  /*17b30*/  MUFU.EX2 R178, R178 ;  /* 0x000000b200b27308 */ /* 0x000fe20000000800 */
[----:B------:R-:W-:Y:S01]  /*17b40*/  FMUL.FTZ R0, R132, c[0x0][0x23c] ;  /* 0x00008f0084007a20 */ /* 0x000fe20000410000 */
[C---:B------:R-:W-:Y:S01]  /*17b50*/  FSETP.NEU.FTZ.AND P2, PT, R135.reuse, -INF , PT ;  /* 0xff8000008700780b */ /* 0x040fe20003f5d000 */
[----:B------:R-:W-:-:S03]  /*17b60*/  FMUL.FTZ R2, R135, c[0x0][0x23c] ;  /* 0x00008f0087027a20 */ /* 0x000fc60000410000 */
[----:B------:R-:W-:Y:S02]  /*17b70*/  FSEL R0, R0, RZ, P5 ;  /* 0x000000ff00007208 */ /* 0x000fe40002800000 */
[----:B------:R-:W-:Y:S02]  /*17b80*/  FSEL R2, R2, RZ, P2 ;  /* 0x000000ff02027208 */ /* 0x000fe40001000000 */
[----:B------:R-:W-:Y:S01]  /*17b90*/  ISETP.GE.U32.AND P5, PT, R248, R12, PT ;  /* 0x0000000cf800720c */ /* 0x000fe20003fa6070 */
        /* <DEDUP_REMOVED lines=8> */
[----:B------:R-:W-:Y:S01]  /*17c20*/  FFMA.FTZ R229, R29, c[0x0][0x23c], -R0 ;  /* 0x00008f001de57a23 */ /* 0x000fe20000010800 */
[----:B------:R-:W-:Y:S01]  /*17c30*/  LOP3.LUT R0, R5, 0xff, RZ, 0xc0, !PT ;  /* 0x000000ff05007812 */ /* 0x000fe200078ec0ff */
[--C-:B------:R-:W-:Y:S02]  /*17c40*/  FFMA.FTZ R3, R185, c[0x0][0x23c], -R2.reuse ;  /* 0x00008f00b9037a23 */ /* 0x100fe40000010802 */
[--C-:B------:R-:W-:Y:S01]  /*17c50*/  FFMA.FTZ R6, R196, c[0x0][0x23c], -R2.reuse ;  /* 0x00008f00c4067a23 */ /* 0x100fe20000010802 */
[----:B------:R-:W-:Y:S01]  /*17c60*/  ISETP.GE.U32.AND P6, PT, R248, R0, PT ;  /* 0x00000000f800720c */ /* 0x000fe20003fc6070 */
[--C-:B------:R-:W-:Y:S01]  /*17c70*/  FFMA.FTZ R7, R192, c[0x0][0x23c], -R2.reuse ;  /* 0x00008f00c0077a23 */ /* 0x100fe20000010802 */
[----:B------:R-:W-:Y:S01]  /*17c80*/  FSEL R0, R135, RZ, P2 ;  /* 0x000000ff87007208 */ /* 0x000fe20001000000 */
[--C-:B------:R-:W-:Y:S01]  /*17c90*/  FFMA.FTZ R17, R188, c[0x0][0x23c], -R2.reuse ;  /* 0x00008f00bc117a23 */ /* 0x100fe20000010802 */
[----:B------:R1:W-:Y:S01]  /*17ca0*/  MUFU.EX2 R173, R3 ;  /* 0x0000000300ad7308 */ /* 0x0003e20000000800 */
[----:B------:R-:W-:-:S02]  /*17cb0*/  FFMA.FTZ R21, R187, c[0x0][0x23c], -R2 ;  /* 0x00008f00bb157a23 */ /* 0x000fc40000010802 */
[--C-:B------:R-:W-:Y:S02]  /*17cc0*/  FFMA.FTZ R19, R186, c[0x0][0x23c], -R2.reuse ;  /* 0x00008f00ba137a23 */ /* 0x100fe40000010802 */
[--C-:B------:R-:W-:Y:S02]  /*17cd0*/  FFMA.FTZ R172, R184, c[0x0][0x23c], -R2.reuse ;  /* 0x00008f00b8ac7a23 */ /* 0x100fe40000010802 */
[----:B------:R-:W-:Y:S01]  /*17ce0*/  FFMA.FTZ R139, R182, c[0x0][0x23c], -R2 ;  /* 0x00008f00b68b7a23 */ /* 0x000fe20000010802 */
[----:B------:R2:W3:Y:S01]  /*17cf0*/  MUFU.EX2 R240, R6 ;  /* 0x0000000600f07308 */ /* 0x0004e20000000800 */
[----:B------:R-:W-:Y:S01]  /*17d00*/  FADD.FTZ R2, R214, -R0 ;  /* 0x80000000d6027221 */ /* 0x000fe20000010000 */
[----:B------:R-:W-:-:S03]  /*17d10*/  SHF.R.U32.HI R0, RZ, 0x18, R5 ;  /* 0x00000018ff007819 */ /* 0x000fc60000011605 */
[----:B------:R-:W-:Y:S01]  /*17d20*/  FMUL.FTZ R2, R2, c[0x0][0x23c] ;  /* 0x00008f0002027a20 */ /* 0x000fe20000410000 */
[----:B------:R-:W-:Y:S02]  /*17d30*/  ISETP.GE.U32.AND P2, PT, R248, R0, PT ;  /* 0x00000000f800720c */ /* 0x000fe40003f46070 */
[----:B------:R-:W-:Y:S01]  /*17d40*/  SHF.R.U32.HI R0, RZ, 0x10, R5 ;  /* 0x00000010ff007819 */ /* 0x000fe20000011605 */
[----:B------:R-:W4:Y:S01]  /*17d50*/  MUFU.EX2 R184, R189 ;  /* 0x000000bd00b87308 */ /* 0x000f220000000800 */
[----:B------:R-:W-:Y:S02]  /*17d60*/  LOP3.LUT R5, R5, 0xffff, RZ, 0xc0, !PT ;  /* 0x0000ffff05057812 */ /* 0x000fe400078ec0ff */
[----:B------:R-:W-:Y:S02]  /*17d70*/  LOP3.LUT R0, R0, 0xff, RZ, 0xc0, !PT ;  /* 0x000000ff00007812 */ /* 0x000fe400078ec0ff */
[----:B-1----:R-:W-:Y:S02]  /*17d80*/  FSEL R3, R134, RZ, P4 ;  /* 0x000000ff86037208 */ /* 0x002fe40002000000 */
[----:B------:R-:W-:Y:S01]  /*17d90*/  ISETP.GE.U32.AND P4, PT, R248, R0, PT ;  /* 0x00000000f800720c */ /* 0x000fe20003f86070 */
[----:B------:R-:W1:Y:S01]  /*17da0*/  MUFU.EX2 R2, R2 ;  /* 0x0000000200027308 */ /* 0x000e620000000800 */
[----:B------:R-:W-:Y:S01]  /*17db0*/  SHF.R.U32.HI R0, RZ, 0x8, R5 ;  /* 0x00000008ff007819 */ /* 0x000fe20000011605 */
[----:B------:R-:W-:Y:S01]  /*17dc0*/  FADD.FTZ R3, R233, -R3 ;  /* 0x80000003e9037221 */ /* 0x000fe20000010000 */
[----:B------:R-:W-:-:S02]  /*17dd0*/  FSEL R5, R133, RZ, P3 ;  /* 0x000000ff85057208 */ /* 0x000fc40001800000 */
[----:B------:R-:W-:-:S03]  /*17de0*/  LOP3.LUT R0, R0, 0xffff, RZ, 0xc0, !PT ;  /* 0x0000ffff00007812 */ /* 0x000fc600078ec0ff */
[----:B--2---:R-:W-:Y:S01]  /*17df0*/  FADD.FTZ R6, R232, -R5 ;  /* 0x80000005e8067221 */ /* 0x004fe20000010000 */
[----:B------:R-:W-:Y:S01]  /*17e00*/  ISETP.GE.U32.AND P3, PT, R248, R0, PT ;  /* 0x00000000f800720c */ /* 0x000fe20003f66070 */
[----:B------:R2:W-:Y:S01]  /*17e10*/  MUFU.EX2 R245, R17 ;  /* 0x0000001100f57308 */ /* 0x0005e20000000800 */
[----:B---3--:R-:W-:Y:S01]  /*17e20*/  F2FP.PACK_AB R0, R240, R173 ;  /* 0x000000adf000723e */ /* 0x008fe200000000ff */
[----:B------:R-:W-:Y:S01]  /*17e30*/  FMUL.FTZ R6, R6, c[0x0][0x23c] ;  /* 0x00008f0006067a20 */ /* 0x000fe20000410000 */
[----:B----4-:R-:W-:Y:S02]  /*17e40*/  F2FP.PACK_AB R5, R184, R183 ;  /* 0x000000b7b805723e */ /* 0x010fe400000000ff */
[C---:B------:R-:W-:Y:S01]  /*17e50*/  PRMT R199, R0.reuse, 0x7610, R199 ;  /* 0x0000761000c77816 */ /* 0x040fe200000000c7 */
[----:B-1----:R-:W-:Y:S01]  /*17e60*/  FFMA.FTZ R214, R235, R2, R173 ;  /* 0x00000002ebd67223 */ /* 0x002fe200000100ad */
[----:B------:R-:W-:Y:S01]  /*17e70*/  PRMT R198, R0, 0x7632, R198 ;  /* 0x0000763200c67816 */ /* 0x000fe200000000c6 */
[----:B------:R-:W-:Y:S01]  /*17e80*/  FMUL.FTZ R0, R3, c[0x0][0x23c] ;  /* 0x00008f0003007a20 */ /* 0x000fe20000410000 */
[----:B------:R-:W-:Y:S01]  /*17e90*/  LOP3.LUT R3, R13, 0xff, RZ, 0xc0, !PT ;  /* 0x000000ff0d037812 */ /* 0x000fe200078ec0ff */
[----:B------:R-:W-:Y:S01]  /*17ea0*/  @!P6 HADD2 R136, -R199.H0_H0, -RZ.H0_H0 ;  /* 0xa00000ffc788e230 */ /* 0x000fe20000000900 */
[----:B------:R-:W-:Y:S01]  /*17eb0*/  PRMT R231, R199, 0x5410, R198 ;  /* 0x00005410c7e77816 */ /* 0x000fe200000000c6 */
[----:B------:R-:W-:Y:S01]  /*17ec0*/  @!P3 HADD2 R137, -R198.H0_H0, -RZ.H0_H0 ;  /* 0xa00000ffc689b230 */ /* 0x000fe20000000900 */
[----:B------:R-:W-:Y:S01]  /*17ed0*/  IMAD.WIDE.U32 R12, R138, -0x2daee0ad, RZ ;  /* 0xd2511f538a0c7825 */ /* 0x000fe200078e00ff */
[----:B------:R-:W1:Y:S01]  /*17ee0*/  MUFU.EX2 R0, R0 ;  /* 0x0000000000007308 */ /* 0x000e620000000800 */
[----:B------:R-:W-:-:S02]  /*17ef0*/  @!P6 PRMT R199, R136, 0x5410, RZ ;  /* 0x0000541088c7e816 */ /* 0x000fc400000000ff */
[----:B------:R-:W-:Y:S01]  /*17f00*/  ISETP.GE.U32.AND P6, PT, R248, R3, PT ;  /* 0x00000003f800720c */ /* 0x000fe20003fc6070 */
[-C--:B------:R-:W-:Y:S01]  /*17f10*/  FMUL.FTZ R210, R128, R2.reuse ;  /* 0x0000000280d27220 */ /* 0x080fe20000410000 */
[----:B------:R-:W-:Y:S01]  /*17f20*/  SHF.R.U32.HI R3, RZ, 0x8, R28 ;  /* 0x00000008ff037819 */ /* 0x000fe2000001161c */
[-C--:B--2---:R-:W-:Y:S01]  /*17f30*/  FMUL.FTZ R17, R52, R2.reuse ;  /* 0x0000000234117220 */ /* 0x084fe20000410000 */
[----:B------:R-:W-:Y:S01]  /*17f40*/  @!P3 PRMT R198, R137, 0x5410, RZ ;  /* 0x0000541089c6b816 */ /* 0x000fe200000000ff */
[----:B------:R-:W2:Y:S01]  /*17f50*/  MUFU.EX2 R173, R7 ;  /* 0x0000000700ad7308 */ /* 0x000ea20000000800 */
[----:B------:R-:W-:Y:S01]  /*17f60*/  LOP3.LUT R3, R3, 0xffff, RZ, 0xc0, !PT ;  /* 0x0000ffff03037812 */ /* 0x000fe200078ec0ff */
[----:B------:R-:W-:Y:S01]  /*17f70*/  IMAD.MOV.U32 R128, RZ, RZ, R202 ;  /* 0x000000ffff807224 */ /* 0x000fe200078e00ca */
[----:B------:R-:W-:Y:S01]  /*17f80*/  PRMT R197, R5, 0x7632, R197 ;  /* 0x0000763205c57816 */ /* 0x000fe200000000c5 */
[-C--:B------:R-:W-:Y:S01]  /*17f90*/  FMUL.FTZ R204, R84, R2.reuse ;  /* 0x0000000254cc7220 */ /* 0x080fe20000410000 */
[----:B------:R-:W-:Y:S01]  /*17fa0*/  ISETP.GE.U32.AND P3, PT, R248, R3, PT ;  /* 0x00000003f800720c */ /* 0x000fe20003f66070 */
[-C--:B------:R-:W-:Y:S01]  /*17fb0*/  FMUL.FTZ R52, R116, R2.reuse ;  /* 0x0000000274347220 */ /* 0x080fe20000410000 */
[----:B------:R-:W-:Y:S01]  /*17fc0*/  LOP3.LUT R3, R13, UR16, R18, 0x96, !PT ;  /* 0x000000100d037c12 */ /* 0x000fe2000f8e9612 */
[----:B------:R3:W-:Y:S01]  /*17fd0*/  MUFU.EX2 R7, R6 ;  /* 0x0000000600077308 */ /* 0x0007e20000000800 */
[----:B------:R-:W-:Y:S01]  /*17fe0*/  FMUL.FTZ R18, R81, R2 ;  /* 0x0000000251127220 */ /* 0x000fe20000410000 */
[----:B------:R-:W-:Y:S01]  /*17ff0*/  PRMT R196, R5, 0x7610, R196 ;  /* 0x0000761005c47816 */ /* 0x000fe200000000c4 */
[-C--:B-1----:R-:W-:Y:S01]  /*18000*/  FMUL.FTZ R81, R55, R0.reuse ;  /* 0x0000000037517220 */ /* 0x082fe20000410000 */
[----:B------:R-:W-:Y:S01]  /*18010*/  SHF.R.U32.HI R5, RZ, 0x10, R3 ;  /* 0x00000010ff057819 */ /* 0x000fe20000011603 */
[----:B------:R-:W-:Y:S01]  /*18020*/  @!P2 HADD2 R174, -R197.H0_H0, -RZ.H0_H0 ;  /* 0xa00000ffc5aea230 */ /* 0x000fe20000000900 */
[----:B------:R-:W-:Y:S01]  /*18030*/  PRMT R226, R196, 0x5410, R197 ;  /* 0x00005410c4e27816 */ /* 0x000fe200000000c5 */
[----:B------:R-:W-:Y:S01]  /*18040*/  @!P4 HADD2 R175, -R196.H0_H0, -RZ.H0_H0 ;  /* 0xa00000ffc4afc230 */ /* 0x000fe20000000900 */
[----:B------:R-:W-:Y:S01]  /*18050*/  LOP3.LUT R5, R5, 0xff, RZ, 0xc0, !PT ;  /* 0x000000ff05057812 */ /* 0x000fe200078ec0ff */
[-C--:B------:R-:W-:Y:S01]  /*18060*/  FFMA.FTZ R28, R239, R0.reuse, R183 ;  /* 0x00000000ef1c7223 */ /* 0x080fe200000100b7 */
[----:B------:R-:W-:Y:S01]  /*18070*/  @!P2 PRMT R197, R174, 0x5410, RZ ;  /* 0x00005410aec5a816 */ /* 0x000fe200000000ff */
[----:B------:R-:W-:Y:S01]  /*18080*/  MUFU.EX2 R138, R190 ;  /* 0x000000be008a7308 */ /* 0x000fe20000000800 */
[----:B------:R-:W-:Y:S01]  /*18090*/  ISETP.GE.U32.AND P2, PT, R248, R5, PT ;  /* 0x00000005f800720c */ /* 0x000fe20003f46070 */
[-C--:B------:R-:W-:Y:S01]  /*180a0*/  FMUL.FTZ R202, R102, R0.reuse ;  /* 0x0000000066ca7220 */ /* 0x080fe20000410000 */
[----:B------:R-:W-:Y:S01]  /*180b0*/  LOP3.LUT R5, R3, 0xff, RZ, 0xc0, !PT ;  /* 0x000000ff03057812 */ /* 0x000fe200078ec0ff */
[----:B------:R-:W-:Y:S01]  /*180c0*/  FMUL.FTZ R116, R119, R0 ;  /* 0x0000000077747220 */ /* 0x000fe20000410000 */
[----:B------:R-:W-:Y:S01]  /*180d0*/  @!P4 PRMT R196, R175, 0x5410, RZ ;  /* 0x00005410afc4c816 */ /* 0x000fe200000000ff */
[----:B---3--:R-:W-:Y:S01]  /*180e0*/  FADD.FTZ R6, R234, -R16 ;  /* 0x80000010ea067221 */ /* 0x008fe20000010000 */
[----:B------:R-:W-:Y:S01]  /*180f0*/  ISETP.GE.U32.AND P4, PT, R248, R5, PT ;  /* 0x00000005f800720c */ /* 0x000fe20003f86070 */
[-C--:B------:R-:W-:Y:S01]  /*18100*/  FMUL.FTZ R16, R53, R2.reuse ;  /* 0x0000000235107220 */ /* 0x080fe20000410000 */
[----:B--2---:R-:W-:Y:S01]  /*18110*/  F2FP.PACK_AB R5, R245, R173 ;  /* 0x000000adf505723e */ /* 0x004fe200000000ff */
[----:B------:R-:W-:Y:S01]  /*18120*/  FMUL.FTZ R53, R80, R2 ;  /* 0x0000000250357220 */ /* 0x000fe20000410000 */
[----:B------:R-:W1:Y:S01]  /*18130*/  MUFU.EX2 R239, R191 ;  /* 0x000000bf00ef7308 */ /* 0x000e620000000800 */
[----:B------:R-:W-:Y:S01]  /*18140*/  FMUL.FTZ R80, R54, R0 ;  /* 0x0000000036507220 */ /* 0x000fe20000410000 */
[C---:B------:R-:W-:Y:S01]  /*18150*/  PRMT R195, R5.reuse, 0x7610, R195 ;  /* 0x0000761005c37816 */ /* 0x040fe200000000c3 */
[----:B------:R-:W2:Y:S01]  /*18160*/  LDL.LU.64 R54, [R1] ;  /* 0x0000000001367983 */ /* 0x000ea20000300a00 */
[----:B------:R-:W-:Y:S01]  /*18170*/  PRMT R194, R5, 0x7632, R194 ;  /* 0x0000763205c27816 */ /* 0x000fe200000000c2 */
[----:B------:R-:W-:Y:S01]  /*18180*/  IMAD.MOV.U32 R119, RZ, RZ, R211 ;  /* 0x000000ffff777224 */ /* 0x000fe200078e00d3 */
[----:B------:R-:W-:Y:S01]  /*18190*/  SHF.R.U32.HI R5, RZ, 0x18, R3 ;  /* 0x00000018ff057819 */ /* 0x000fe20000011603 */
[----:B------:R-:W-:Y:S01]  /*181a0*/  @!P1 HADD2 R176, -R195.H0_H0, -RZ.H0_H0 ;  /* 0xa00000ffc3b09230 */ /* 0x000fe20000000900 */
[----:B------:R-:W-:Y:S01]  /*181b0*/  LOP3.LUT R3, R3, 0xffff, RZ, 0xc0, !PT ;  /* 0x0000ffff03037812 */ /* 0x000fe200078ec0ff */
[----:B------:R-:W-:Y:S01]  /*181c0*/  @!P3 HADD2 R177, -R194.H0_H0, -RZ.H0_H0 ;  /* 0xa00000ffc2b1b230 */ /* 0x000fe20000000900 */
[----:B------:R-:W3:Y:S01]  /*181d0*/  MUFU.EX2 R200, R21 ;  /* 0x0000001500c87308 */ /* 0x000ee20000000800 */
[----:B------:R-:W-:Y:S01]  /*181e0*/  PRMT R238, R195, 0x5410, R194 ;  /* 0x00005410c3ee7816 */ /* 0x000fe200000000c2 */
[----:B------:R-:W-:Y:S01]  /*181f0*/  FMUL.FTZ R84, R97, R2 ;  /* 0x0000000261547220 */ /* 0x000fe20000410000 */
[----:B------:R-:W-:Y:S01]  /*18200*/  SHF.R.U32.HI R3, RZ, 0x8, R3 ;  /* 0x00000008ff037819 */ /* 0x000fe20000011603 */
[----:B------:R-:W-:Y:S01]  /*18210*/  FMUL.FTZ R211, R130, R0 ;  /* 0x0000000082d37220 */ /* 0x000fe20000410000 */
[----:B------:R-:W-:Y:S01]  /*18220*/  @!P3 PRMT R194, R177, 0x5410, RZ ;  /* 0x00005410b1c2b816 */ /* 0x000fe200000000ff */
[-C--:B------:R-:W-:Y:S01]  /*18230*/  FMUL.FTZ R213, R65, R2.reuse ;  /* 0x0000000241d57220 */ /* 0x080fe20000410000 */
[----:B------:R-:W-:Y:S01]  /*18240*/  LOP3.LUT R3, R3, 0xffff, RZ, 0xc0, !PT ;  /* 0x0000ffff03037812 */ /* 0x000fe200078ec0ff */
[----:B------:R4:W4:Y:S01]  /*18250*/  MUFU.EX2 R247, R19 ;  /* 0x0000001300f77308 */ /* 0x0009220000000800 */
[----:B------:R-:W-:Y:S01]  /*18260*/  @!P1 PRMT R195, R176, 0x5410, RZ ;  /* 0x00005410b0c39816 */ /* 0x000fe200000000ff */
[----:B------:R-:W-:Y:S01]  /*18270*/  IMAD.MOV.U32 R97, RZ, RZ, R204 ;  /* 0x000000ffff617224 */ /* 0x000fe200078e00cc */
[----:B------:R-:W-:Y:S01]  /*18280*/  ISETP.GE.U32.AND P3, PT, R248, R3, PT ;  /* 0x00000003f800720c */ /* 0x000fe20003f66070 */
[----:B------:R-:W-:Y:S01]  /*18290*/  FMUL.FTZ R152, R152, R2 ;  /* 0x0000000298987220 */ /* 0x000fe20000410000 */
[----:B-1----:R-:W-:Y:S01]  /*182a0*/  F2FP.PACK_AB R3, R239, R138 ;  /* 0x0000008aef03723e */ /* 0x002fe200000000ff */
[-C--:B------:R-:W-:Y:S01]  /*182b0*/  FMUL.FTZ R153, R153, R2.reuse ;  /* 0x0000000299997220 */ /* 0x080fe20000410000 */
[----:B------:R-:W-:Y:S01]  /*182c0*/  ISETP.GE.U32.AND P1, PT, R248, R5, PT ;  /* 0x00000005f800720c */ /* 0x000fe20003f26070 */
[----:B---3--:R-:W-:Y:S01]  /*182d0*/  IMAD.MOV.U32 R102, RZ, RZ, R200 ;  /* 0x000000ffff667224 */ /* 0x008fe200078e00c8 */
[C---:B------:R-:W-:Y:S01]  /*182e0*/  PRMT R193, R3.reuse, 0x7610, R193 ;  /* 0x0000761003c17816 */ /* 0x040fe200000000c1 */
[-C--:B------:R-:W-:Y:S01]  /*182f0*/  FMUL.FTZ R5, R64, R2.reuse ;  /* 0x0000000240057220 */ /* 0x080fe20000410000 */
[----:B------:R-:W-:Y:S01]  /*18300*/  PRMT R192, R3, 0x7632, R192 ;  /* 0x0000763203c07816 */ /* 0x000fe200000000c0 */
[----:B------:R-:W-:Y:S01]  /*18310*/  FMUL.FTZ R3, R117, R2 ;  /* 0x0000000275037220 */ /* 0x000fe20000410000 */
[----:B------:R-:W-:Y:S01]  /*18320*/  MOV R130, R128 ;  /* 0x0000008000827202 */ /* 0x000fe20000000f00 */
[-C--:B------:R-:W-:Y:S01]  /*18330*/  FMUL.FTZ R117, R67, R0.reuse ;  /* 0x0000000043757220 */ /* 0x080fe20000410000 */
[----:B------:R-:W-:Y:S01]  /*18340*/  @!P6 HADD2 R182, -R193.H0_H0, -RZ.H0_H0 ;  /* 0xa00000ffc1b6e230 */ /* 0x000fe20000000900 */
[----:B------:R-:W-:Y:S01]  /*18350*/  FMUL.FTZ R67, R98, R0 ;  /* 0x0000000062437220 */ /* 0x000fe20000410000 */
[----:B------:R-:W-:Y:S01]  /*18360*/  MUFU.EX2 R136, R180 ;  /* 0x000000b400887308 */ /* 0x000fe20000000800 */
[----:B------:R-:W1:Y:S01]  /*18370*/  LDC.U8 R98, c[0x0][0x2d8] ;  /* 0x0000b600ff627b82 */ /* 0x000e620000000000 */
[----:B------:R-:W-:-:S02]  /*18380*/  FMUL.FTZ R21, R85, R2 ;  /* 0x0000000255157220 */ /* 0x000fc40000410000 */
[-C--:B------:R-:W-:Y:S02]  /*18390*/  FMUL.FTZ R148, R148, R2.reuse ;  /* 0x0000000294947220 */ /* 0x080fe40000410000 */
[-C--:B------:R-:W-:Y:S02]  /*183a0*/  FMUL.FTZ R149, R149, R2.reuse ;  /* 0x0000000295957220 */ /* 0x080fe40000410000 */
[-C--:B------:R-:W-:Y:S01]  /*183b0*/  FMUL.FTZ R144, R144, R2.reuse ;  /* 0x0000000290907220 */ /* 0x080fe20000410000 */
[----:B------:R-:W-:Y:S01]  /*183c0*/  MUFU.EX2 R137, R181 ;  /* 0x000000b500897308 */ /* 0x000fe20000000800 */
        /* <DEDUP_REMOVED lines=9> */
[-C--:B------:R-:W-:Y:S01]  /*18460*/  FMUL.FTZ R85, R96, R2.reuse ;  /* 0x0000000260557220 */ /* 0x080fe20000410000 */
[----:B------:R-:W-:Y:S01]  /*18470*/  PRMT R96, R193, 0x5410, R192 ;  /* 0x00005410c1607816 */ /* 0x000fe200000000c0 */
        /* <DEDUP_REMOVED lines=23> */
[----:B----4-:R-:W-:Y:S01]  /*185f0*/  LOP3.LUT R19, R12, 0xffff, RZ, 0xc0, !PT ;  /* 0x0000ffff0c137812 */ /* 0x010fe200078ec0ff */
[----:B------:R-:W-:Y:S01]  /*18600*/  IMAD.MOV.U32 R64, RZ, RZ, R16 ;  /* 0x000000ffff407224 */ /* 0x000fe200078e0010 */
[----:B------:R-:W-:Y:S01]  /*18610*/  @!P6 PRMT R193, R182, 0x5410, RZ ;  /* 0x00005410b6c1e816 */ /* 0x000fe200000000ff */
[----:B------:R-:W-:Y:S01]  /*18620*/  FMUL.FTZ R204, R101, R2 ;  /* 0x0000000265cc7220 */ /* 0x000fe20000410000 */
[----:B------:R-:W-:Y:S01]  /*18630*/  F2FP.PACK_AB R2, R247, R102 ;  /* 0x00000066f702723e */ /* 0x000fe200000000ff */
[----:B------:R-:W-:-:S02]  /*18640*/  IMAD.MOV.U32 R16, RZ, RZ, R250 ;  /* 0x000000ffff107224 */ /* 0x000fc400078e00fa */
[----:B------:R-:W-:Y:S01]  /*18650*/  IMAD.MOV.U32 R17, RZ, RZ, R251 ;  /* 0x000000ffff117224 */ /* 0x000fe200078e00fb */
[----:B------:R-:W-:Y:S01]  /*18660*/  PRMT R191, R2, 0x7610, R191 ;  /* 0x0000761002bf7816 */ /* 0x000fe200000000bf */
[-C--:B------:R-:W-:Y:S02]  /*18670*/  FMUL.FTZ R101, R66, R0.reuse ;  /* 0x0000000042657220 */ /* 0x080fe40000410000 */
[-C--:B------:R-:W-:Y:S02]  /*18680*/  FMUL.FTZ R250, R50, R0.reuse ;  /* 0x0000000032fa7220 */ /* 0x080fe40000410000 */
[-C--:B------:R-:W-:Y:S02]  /*18690*/  FMUL.FTZ R251, R51, R0.reuse ;  /* 0x0000000033fb7220 */ /* 0x080fe40000410000 */
[-C--:B------:R-:W-:Y:S02]  /*186a0*/  FMUL.FTZ R66, R70, R0.reuse ;  /* 0x0000000046427220 */ /* 0x080fe40000410000 */
[----:B------:R-:W-:-:S02]  /*186b0*/  FMUL.FTZ R100, R99, R0 ;  /* 0x0000000063647220 */ /* 0x000fc40000410000 */
[-C--:B------:R-:W-:Y:S02]  /*186c0*/  FMUL.FTZ R200, R103, R0.reuse ;  /* 0x0000000067c87220 */ /* 0x080fe40000410000 */
[----:B------:R-:W-:Y:S01]  /*186d0*/  FMUL.FTZ R129, R131, R0 ;  /* 0x0000000083817220 */ /* 0x000fe20000410000 */
[----:B------:R-:W-:Y:S01]  /*186e0*/  F2FP.PACK_AB R0, R119, R130 ;  /* 0x000000827700723e */ /* 0x000fe200000000ff */
[----:B------:R-:W-:Y:S01]  /*186f0*/  @!P5 HADD2 R38, -R192.H0_H0, -RZ.H0_H0 ;  /* 0xa00000ffc026d230 */ /* 0x000fe20000000900 */
[----:B------:R-:W-:Y:S02]  /*18700*/  FMUL.FTZ R6, R6, c[0x0][0x23c] ;  /* 0x00008f0006067a20 */ /* 0x000fe40000410000 */
[----:B------:R-:W-:Y:S01]  /*18710*/  PRMT R188, R0, 0x7632, R188 ;  /* 0x0000763200bc7816 */ /* 0x000fe200000000bc */
[----:B------:R-:W-:Y:S01]  /*18720*/  @!P4 HADD2 R37, -R191.H0_H0, -RZ.H0_H0 ;  /* 0xa00000ffbf25c230 */ /* 0x000fe20000000900 */
[----:B------:R-:W-:Y:S01]  /*18730*/  PRMT R190, R2, 0x7632, R190 ;  /* 0x0000763202be7816 */ /* 0x000fe200000000be */
[----:B------:R-:W-:Y:S01]  /*18740*/  IMAD.MOV.U32 R128, RZ, RZ, R97 ;  /* 0x000000ffff807224 */ /* 0x000fe200078e0061 */
[----:B------:R-:W-:Y:S01]  /*18750*/  PRMT R189, R0, 0x7610, R189 ;  /* 0x0000761000bd7816 */ /* 0x000fe200000000bd */
[----:B------:R-:W-:Y:S01]  /*18760*/  IMAD.MOV.U32 R51, RZ, RZ, R21 ;  /* 0x000000ffff337224 */ /* 0x000fe200078e0015 */
[----:B------:R-:W-:Y:S01]  /*18770*/  @!P1 HADD2 R48, -R188.H0_H0, -RZ.H0_H0 ;  /* 0xa00000ffbc309230 */ /* 0x000fe20000000900 */
[----:B------:R-:W-:Y:S01]  /*18780*/  IMAD.MOV.U32 R97, RZ, RZ, R18 ;  /* 0x000000ffff617224 */ /* 0x000fe200078e0012 */
[----:B------:R-:W-:Y:S01]  /*18790*/  @!P5 PRMT R192, R38, 0x5410, RZ ;  /* 0x0000541026c0d816 */ /* 0x000fe200000000ff */
[----:B------:R-:W-:Y:S01]  /*187a0*/  IMAD.MOV.U32 R99, RZ, RZ, R3 ;  /* 0x000000ffff637224 */ /* 0x000fe200078e0003 */
[----:B------:R-:W-:Y:S01]  /*187b0*/  LOP3.LUT R0, R12, 0xff, RZ, 0xc0, !PT ;  /* 0x000000ff0c007812 */ /* 0x000fe200078ec0ff */
[----:B------:R-:W-:Y:S01]  /*187c0*/  IMAD.MOV.U32 R82, RZ, RZ, R53 ;  /* 0x000000ffff527224 */ /* 0x000fe200078e0035 */
[----:B------:R-:W-:Y:S01]  /*187d0*/  SHF.R.U32.HI R21, RZ, 0x10, R12 ;  /* 0x00000010ff157819 */ /* 0x000fe2000001160c */
[----:B------:R-:W-:Y:S01]  /*187e0*/  IMAD.MOV.U32 R83, RZ, RZ, R52 ;  /* 0x000000ffff537224 */ /* 0x000fe200078e0034 */
[----:B------:R-:W-:Y:S01]  /*187f0*/  SHF.R.U32.HI R18, RZ, 0x18, R12 ;  /* 0x00000018ff127819 */ /* 0x000fe2000001160c */
[----:B------:R-:W-:Y:S01]  /*18800*/  IMAD.WIDE.U32 R12, R215, -0x2daee0ad, RZ ;  /* 0xd2511f53d70c7825 */ /* 0x000fe200078e00ff */
[----:B------:R-:W-:Y:S01]  /*18810*/  LOP3.LUT R2, R237, UR13, R30, 0x96, !PT ;  /* 0x0000000ded027c12 */ /* 0x000fe2000f8e961e */
[----:B------:R-:W3:Y:S01]  /*18820*/  MUFU.EX2 R6, R6 ;  /* 0x0000000600067308 */ /* 0x000ee20000000800 */
[----:B------:R-:W-:Y:S01]  /*18830*/  PRMT R38, R191, 0x5410, R190 ;  /* 0x00005410bf267816 */ /* 0x000fe200000000be */
[----:B------:R-:W-:Y:S01]  /*18840*/  FFMA.FTZ R241, R241, R7, R178 ;  /* 0x00000007f1f17223 */ /* 0x000fe200000100b2 */
[----:B------:R-:W-:-:S02]  /*18850*/  @!P4 PRMT R191, R37, 0x5410, RZ ;  /* 0x0000541025bfc816 */ /* 0x000fc400000000ff */
[----:B------:R-:W-:Y:S01]  /*18860*/  PRMT R37, R189, 0x5410, R188 ;  /* 0x00005410bd257816 */ /* 0x000fe200000000bc */
[----:B------:R-:W-:Y:S01]  /*18870*/  IMAD.WIDE.U32 R2, R2, -0x2daee0ad, RZ ;  /* 0xd2511f5302027825 */ /* 0x000fe200078e00ff */
[----:B------:R-:W-:Y:S02]  /*18880*/  @!P1 PRMT R188, R48, 0x5410, RZ ;  /* 0x0000541030bc9816 */ /* 0x000fe400000000ff */
[----:B-1----:R-:W-:Y:S01]  /*18890*/  ISETP.GE.U32.AND P1, PT, R98, R0, PT ;  /* 0x000000006200720c */ /* 0x002fe20003f26070 */
[----:B------:R-:W-:Y:S01]  /*188a0*/  IMAD.MOV.U32 R52, RZ, RZ, R16 ;  /* 0x000000ffff347224 */ /* 0x000fe200078e0010 */
[----:B------:R-:W-:Y:S01]  /*188b0*/  LOP3.LUT R3, R3, UR10, R12, 0x96, !PT ;  /* 0x0000000a03037c12 */ /* 0x000fe2000f8e960c */
[----:B------:R-:W-:Y:S02]  /*188c0*/  IMAD.MOV.U32 R53, RZ, RZ, R17 ;  /* 0x000000ffff357224 */ /* 0x000fe400078e0011 */
[----:B------:R-:W-:Y:S01]  /*188d0*/  IMAD.MOV.U32 R71, RZ, RZ, R97 ;  /* 0x000000ffff477224 */ /* 0x000fe200078e0061 */
[----:B------:R-:W-:Y:S01]  /*188e0*/  MOV R97, R5 ;  /* 0x0000000500617202 */ /* 0x000fe20000000f00 */
[----:B------:R-:W1:Y:S01]  /*188f0*/  MUFU.EX2 R48, R172 ;  /* 0x000000ac00307308 */ /* 0x000e620000000800 */
[----:B------:R-:W-:Y:S01]  /*18900*/  @!P2 HADD2 R49, -R189.H0_H0, -RZ.H0_H0 ;  /* 0xa00000ffbd31a230 */ /* 0x000fe20000000900 */
[----:B------:R-:W-:-:S02]  /*18910*/  IMAD.MOV.U32 R70, RZ, RZ, R51 ;  /* 0x000000ffff467224 */ /* 0x000fc400078e0033 */
[----:B------:R-:W-:Y:S02]  /*18920*/  IMAD.MOV.U32 R237, RZ, RZ, R102 ;  /* 0x000000ffffed7224 */ /* 0x000fe400078e0066 */
[----:B------:R-:W-:Y:S01]  /*18930*/  @!P2 PRMT R189, R49, 0x5410, RZ ;  /* 0x0000541031bda816 */ /* 0x000fe200000000ff */
[-C--:B---3--:R-:W-:Y:S02]  /*18940*/  FMUL.FTZ R51, R47, R6.reuse ;  /* 0x000000062f337220 */ /* 0x088fe40000410000 */
[----:B------:R-:W-:Y:S01]  /*18950*/  FMUL.FTZ R102, R126, R6 ;  /* 0x000000067e667220 */ /* 0x000fe20000410000 */
[----:B------:R-:W-:Y:S01]  /*18960*/  ISETP.GE.U32.AND P5, PT, R98, R18, PT ;  /* 0x000000126200720c */ /* 0x000fe20003fa6070 */
[----:B------:R-:W-:Y:S01]  /*18970*/  @!P3 HADD2 R50, -R190.H0_H0, -RZ.H0_H0 ;  /* 0xa00000ffbe32b230 */ /* 0x000fe20000000900 */
[----:B------:R-:W-:Y:S02]  /*18980*/  IMAD.MOV.U32 R215, RZ, RZ, R82 ;  /* 0x000000ffffd77224 */ /* 0x000fe400078e0052 */
[----:B------:R-:W-:-:S02]  /*18990*/  IMAD.MOV.U32 R131, RZ, RZ, R83 ;  /* 0x000000ffff837224 */ /* 0x000fc400078e0053 */
[----:B-1----:R-:W-:Y:S02]  /*189a0*/  IMAD.MOV.U32 R47, RZ, RZ, R48 ;  /* 0x000000ffff2f7224 */ /* 0x002fe400078e0030 */
[----:B------:R-:W-:Y:S02]  /*189b0*/  IMAD.MOV.U32 R48, RZ, RZ, R86 ;  /* 0x000000ffff307224 */ /* 0x000fe400078e0056 */
[-C--:B------:R-:W-:Y:S02]  /*189c0*/  FMUL.FTZ R86, R78, R6.reuse ;  /* 0x000000064e567220 */ /* 0x080fe40000410000 */
[----:B------:R-:W-:Y:S01]  /*189d0*/  MUFU.EX2 R78, R218 ;  /* 0x000000da004e7308 */ /* 0x000fe20000000800 */
[----:B------:R-:W-:Y:S01]  /*189e0*/  MOV R49, R87 ;  /* 0x0000005700317202 */ /* 0x000fe20000000f00 */
[----:B------:R-:W-:Y:S02]  /*189f0*/  FMUL.FTZ R87, R79, R6 ;  /* 0x000000064f577220 */ /* 0x000fe40000410000 */
[----:B------:R-:W-:-:S02]  /*18a00*/  IMAD.MOV.U32 R79, RZ, RZ, R81 ;  /* 0x000000ffff4f7224 */ /* 0x000fc400078e0051 */
[----:B------:R-:W-:Y:S02]  /*18a10*/  FMUL.FTZ R81, R61, R7 ;  /* 0x000000073d517220 */ /* 0x000fe40000410000 */
[----:B------:R-:W-:Y:S02]  /*18a20*/  IMAD.MOV.U32 R61, RZ, RZ, R237 ;  /* 0x000000ffff3d7224 */ /* 0x000fe400078e00ed */
[----:B------:R-:W-:Y:S01]  /*18a30*/  IMAD.MOV.U32 R237, RZ, RZ, R99 ;  /* 0x000000ffffed7224 */ /* 0x000fe200078e0063 */
[----:B------:R-:W-:Y:S01]  /*18a40*/  @!P3 PRMT R190, R50, 0x5410, RZ ;  /* 0x0000541032beb816 */ /* 0x000fe200000000ff */
[----:B------:R-:W-:Y:S02]  /*18a50*/  FMUL.FTZ R82, R62, R6 ;  /* 0x000000063e527220 */ /* 0x000fe40000410000 */
[----:B------:R-:W-:Y:S02]  /*18a60*/  IMAD.MOV.U32 R62, RZ, RZ, R67 ;  /* 0x000000ffff3e7224 */ /* 0x000fe400078e0043 */
[----:B------:R-:W-:-:S02]  /*18a70*/  IMAD.MOV.U32 R67, RZ, RZ, R69 ;  /* 0x000000ffff437224 */ /* 0x000fc400078e0045 */
[----:B------:R-:W-:Y:S02]  /*18a80*/  FMUL.FTZ R69, R57, R7 ;  /* 0x0000000739457220 */ /* 0x000fe40000410000 */
[C---:B------:R-:W-:Y:S01]  /*18a90*/  FADD.FTZ R241, R136.reuse, R241 ;  /* 0x000000f188f17221 */ /* 0x040fe20000010000 */
[----:B------:R-:W-:Y:S01]  /*18aa0*/  F2FP.PACK_AB R136, R136, R178 ;  /* 0x000000b28888723e */ /* 0x000fe200000000ff */
[-C--:B------:R-:W-:Y:S01]  /*18ab0*/  FFMA.FTZ R244, R244, R6.reuse, R179 ;  /* 0x00000006f4f47223 */ /* 0x080fe200000100b3 */
[----:B--2---:R-:W-:Y:S01]  /*18ac0*/  LOP3.LUT R0, R13, UR12, R54, 0x96, !PT ;  /* 0x0000000c0d007c12 */ /* 0x004fe2000f8e9636 */
[----:B------:R-:W-:Y:S02]  /*18ad0*/  IMAD.MOV.U32 R57, RZ, RZ, R47 ;  /* 0x000000ffff397224 */ /* 0x000fe400078e002f */
[----:B------:R-:W-:Y:S02]  /*18ae0*/  FMUL.FTZ R83, R63, R6 ;  /* 0x000000063f537220 */ /* 0x000fe40000410000 */
[----:B------:R-:W-:-:S04]  /*18af0*/  IMAD.WIDE.U32 R12, R0, -0x326172a9, RZ ;  /* 0xcd9e8d57000c7825 */ /* 0x000fc800078e00ff */
[----:B------:R-:W-:Y:S01]  /*18b00*/  IMAD.MOV.U32 R103, RZ, RZ, R70 ;  /* 0x000000ffff677224 */ /* 0x000fe200078e0046 */
[----:B------:R-:W-:Y:S01]  /*18b10*/  LOP3.LUT R0, R13, UR11, R236, 0x96, !PT ;  /* 0x0000000b0d007c12 */ /* 0x000fe2000f8e96ec */
[-C--:B------:R-:W-:Y:S01]  /*18b20*/  FMUL.FTZ R50, R46, R6.reuse ;  /* 0x000000062e327220 */ /* 0x080fe20000410000 */
[----:B------:R-:W-:Y:S01]  /*18b30*/  PRMT R183, R136, 0x7610, R183 ;  /* 0x0000761088b77816 */ /* 0x000fe200000000b7 */
[----:B------:R-:W-:Y:S02]  /*18b40*/  FMUL.FTZ R170, R170, R6 ;  /* 0x00000006aaaa7220 */ /* 0x000fe40000410000 */
[----:B------:R-:W-:-:S04]  /*18b50*/  IMAD.WIDE.U32 R16, R0, -0x2daee0ad, RZ ;  /* 0xd2511f5300107825 */ /* 0x000fc800078e00ff */
[----:B------:R-:W-:Y:S01]  /*18b60*/  FMUL.FTZ R171, R171, R6 ;  /* 0x00000006abab7220 */ /* 0x000fe20000410000 */
[----:B------:R-:W-:Y:S01]  /*18b70*/  LOP3.LUT R5, R17, UR8, R2, 0x96, !PT ;  /* 0x0000000811057c12 */ /* 0x000fe2000f8e9602 */
[----:B------:R-:W-:-:S04]  /*18b80*/  IMAD.WIDE.U32 R2, R3, -0x326172a9, RZ ;  /* 0xcd9e8d5703027825 */ /* 0x000fc800078e00ff */
[-C--:B------:R-:W-:Y:S01]  /*18b90*/  FMUL.FTZ R166, R166, R6.reuse ;  /* 0x00000006a6a67220 */ /* 0x080fe20000410000 */
[----:B------:R-:W-:Y:S01]  /*18ba0*/  LOP3.LUT R0, R3, UR9, R12, 0x96, !PT ;  /* 0x0000000903007c12 */ /* 0x000fe2000f8e960c */
[-C--:B------:R-:W-:Y:S02]  /*18bb0*/  FMUL.FTZ R167, R167, R6.reuse ;  /* 0x00000006a7a77220 */ /* 0x080fe40000410000 */
[----:B------:R-:W-:Y:S02]  /*18bc0*/  FMUL.FTZ R162, R162, R6 ;  /* 0x00000006a2a27220 */ /* 0x000fe40000410000 */
[----:B------:R-:W-:-:S04]  /*18bd0*/  IMAD.WIDE.U32 R12, R0, -0x2daee0ad, RZ ;  /* 0xd2511f53000c7825 */ /* 0x000fc800078e00ff */
[----:B------:R-:W-:Y:S01]  /*18be0*/  FMUL.FTZ R163, R163, R6 ;  /* 0x00000006a3a37220 */ /* 0x000fe20000410000 */
[----:B------:R-:W-:Y:S01]  /*18bf0*/  LOP3.LUT R3, R13, UR6, R16, 0x96, !PT ;  /* 0x000000060d037c12 */ /* 0x000fe2000f8e9610 */
[----:B------:R-:W-:-:S04]  /*18c00*/  IMAD.WIDE.U32 R16, R5, -0x326172a9, RZ ;  /* 0xcd9e8d5705107825 */ /* 0x000fc800078e00ff */
[----:B------:R-:W-:Y:S01]  /*18c10*/  FMUL.FTZ R158, R158, R6 ;  /* 0x000000069e9e7220 */ /* 0x000fe20000410000 */
[----:B------:R-:W-:Y:S01]  /*18c20*/  LOP3.LUT R17, R17, UR7, R2, 0x96, !PT ;  /* 0x0000000711117c12 */ /* 0x000fe2000f8e9602 */
[----:B------:R-:W-:-:S04]  /*18c30*/  IMAD.WIDE.U32 R2, R3, -0x326172a9, RZ ;  /* 0xcd9e8d5703027825 */ /* 0x000fc800078e00ff */
[-C--:B------:R-:W-:Y:S01]  /*18c40*/  FMUL.FTZ R159, R159, R6.reuse ;  /* 0x000000069f9f7220 */ /* 0x080fe20000410000 */
[----:B------:R-:W-:Y:S01]  /*18c50*/  LOP3.LUT R5, R3, UR15, R16, 0x96, !PT ;  /* 0x0000000f03057c12 */ /* 0x000fe2000f8e9610 */
[----:B------:R-:W1:Y:S01]  /*18c60*/  MUFU.EX2 R13, R139 ;  /* 0x0000008b000d7308 */ /* 0x000e620000000800 */
[-C--:B------:R-:W-:Y:S02]  /*18c70*/  FMUL.FTZ R55, R43, R6.reuse ;  /* 0x000000062b377220 */ /* 0x080fe40000410000 */
[----:B------:R-:W-:Y:S01]  /*18c80*/  SHF.R.U32.HI R0, RZ, 0x10, R5 ;  /* 0x00000010ff007819 */ /* 0x000fe20000011605 */
[-C--:B------:R-:W-:Y:S02]  /*18c90*/  FMUL.FTZ R74, R74, R6.reuse ;  /* 0x000000064a4a7220 */ /* 0x080fe40000410000 */
[-C--:B------:R-:W-:Y:S01]  /*18ca0*/  FMUL.FTZ R75, R75, R6.reuse ;  /* 0x000000064b4b7220 */ /* 0x080fe20000410000 */
[----:B------:R-:W-:Y:S01]  /*18cb0*/  LOP3.LUT R0, R0, 0xff, RZ, 0xc0, !PT ;  /* 0x000000ff00007812 */ /* 0x000fe200078ec0ff */
[----:B------:R-:W-:-:S02]  /*18cc0*/  FMUL.FTZ R90, R90, R6 ;  /* 0x000000065a5a7220 */ /* 0x000fc40000410000 */
[----:B------:R-:W-:Y:S01]  /*18cd0*/  FMUL.FTZ R91, R91, R6 ;  /* 0x000000065b5b7220 */ /* 0x000fe20000410000 */
[----:B------:R-:W-:Y:S01]  /*18ce0*/  ISETP.GE.U32.AND P4, PT, R98, R0, PT ;  /* 0x000000006200720c */ /* 0x000fe20003f86070 */
[-C--:B------:R-:W-:Y:S01]  /*18cf0*/  FMUL.FTZ R94, R94, R6.reuse ;  /* 0x000000065e5e7220 */ /* 0x080fe20000410000 */
[----:B------:R-:W-:Y:S01]  /*18d00*/  LOP3.LUT R0, R2, 0xff, RZ, 0xc0, !PT ;  /* 0x000000ff02007812 */ /* 0x000fe200078ec0ff */
[-C--:B------:R-:W-:Y:S02]  /*18d10*/  FMUL.FTZ R95, R95, R6.reuse ;  /* 0x000000065f5f7220 */ /* 0x080fe40000410000 */
[----:B------:R-:W-:Y:S01]  /*18d20*/  FMUL.FTZ R106, R106, R6 ;  /* 0x000000066a6a7220 */ /* 0x000fe20000410000 */
[----:B------:R-:W-:Y:S01]  /*18d30*/  ISETP.GE.U32.AND P2, PT, R98, R0, PT ;  /* 0x000000006200720c */ /* 0x000fe20003f46070 */
[----:B------:R-:W-:Y:S01]  /*18d40*/  FMUL.FTZ R107, R107, R6 ;  /* 0x000000066b6b7220 */ /* 0x000fe20000410000 */
[----:B------:R-:W-:Y:S01]  /*18d50*/  SHF.R.U32.HI R0, RZ, 0x8, R19 ;  /* 0x00000008ff007819 */ /* 0x000fe20000011613 */
[----:B-1----:R-:W-:-:S02]  /*18d60*/  IMAD.MOV.U32 R126, RZ, RZ, R13 ;  /* 0x000000ffff7e7224 */ /* 0x002fc400078e000d */
[-C--:B------:R-:W-:Y:S01]  /*18d70*/  FMUL.FTZ R110, R110, R6.reuse ;  /* 0x000000066e6e7220 */ /* 0x080fe20000410000 */
[----:B------:R-:W-:Y:S01]  /*18d80*/  LOP3.LUT R0, R0, 0xffff, RZ, 0xc0, !PT ;  /* 0x0000ffff00007812 */ /* 0x000fe200078ec0ff */
[-C--:B------:R-:W-:Y:S02]  /*18d90*/  FMUL.FTZ R111, R111, R6.reuse ;  /* 0x000000066f6f7220 */ /* 0x080fe40000410000 */
[----:B------:R-:W-:Y:S01]  /*18da0*/  FMUL.FTZ R122, R122, R6 ;  /* 0x000000067a7a7220 */ /* 0x000fe20000410000 */
[----:B------:R-:W-:Y:S01]  /*18db0*/  ISETP.GE.U32.AND P6, PT, R98, R0, PT ;  /* 0x000000006200720c */ /* 0x000fe20003fc6070 */
[-C--:B------:R-:W-:Y:S01]  /*18dc0*/  FMUL.FTZ R123, R123, R6.reuse ;  /* 0x000000067b7b7220 */ /* 0x080fe20000410000 */
[----:B------:R-:W-:Y:S01]  /*18dd0*/  F2FP.PACK_AB R0, R126, R47 ;  /* 0x0000002f7e00723e */ /* 0x000fe200000000ff */
[----:B------:R-:W-:Y:S01]  /*18de0*/  IMAD.MOV.U32 R218, RZ, RZ, R64 ;  /* 0x000000ffffda7224 */ /* 0x000fe200078e0040 */
[----:B------:R-:W-:Y:S01]  /*18df0*/  PRMT R182, R136, 0x7632, R182 ;  /* 0x0000763288b67816 */ /* 0x000fe200000000b6 */
[----:B------:R-:W-:Y:S01]  /*18e00*/  FMUL.FTZ R168, R168, R7 ;  /* 0x00000007a8a87220 */ /* 0x000fe20000410000 */
[C---:B------:R-:W-:Y:S01]  /*18e10*/  PRMT R187, R0.reuse, 0x7610, R187 ;  /* 0x0000761000bb7816 */ /* 0x040fe200000000bb */
[----:B------:R-:W-:Y:S01]  /*18e20*/  IMAD.MOV.U32 R236, RZ, RZ, R71 ;  /* 0x000000ffffec7224 */ /* 0x000fe200078e0047 */
[----:B------:R-:W-:Y:S01]  /*18e30*/  PRMT R186, R0, 0x7632, R186 ;  /* 0x0000763200ba7816 */ /* 0x000fe200000000ba */
[----:B------:R-:W-:-:S02]  /*18e40*/  FMUL.FTZ R71, R59, R6 ;  /* 0x000000063b477220 */ /* 0x000fc40000410000 */
[----:B------:R-:W-:Y:S01]  /*18e50*/  @!P1 HADD2 R27, -R187.H0_H0, -RZ.H0_H0 ;  /* 0xa00000ffbb1b9230 */ /* 0x000fe20000000900 */
[----:B------:R-:W-:Y:S01]  /*18e60*/  LOP3.LUT R18, R2, 0xffff, RZ, 0xc0, !PT ;  /* 0x0000ffff02127812 */ /* 0x000fe200078ec0ff */
[----:B------:R-:W-:Y:S01]  /*18e70*/  IMAD.MOV.U32 R59, RZ, RZ, R100 ;  /* 0x000000ffff3b7224 */ /* 0x000fe200078e0064 */
[----:B------:R-:W-:Y:S01]  /*18e80*/  LOP3.LUT R0, R5, 0xff, RZ, 0xc0, !PT ;  /* 0x000000ff05007812 */ /* 0x000fe200078ec0ff */
[-C--:B------:R-:W-:Y:S01]  /*18e90*/  FMUL.FTZ R100, R124, R7.reuse ;  /* 0x000000077c647220 */ /* 0x080fe20000410000 */
[--C-:B------:R-:W-:Y:S01]  /*18ea0*/  SHF.R.U32.HI R16, RZ, 0x10, R2.reuse ;  /* 0x00000010ff107819 */ /* 0x100fe20000011602 */
[----:B------:R-:W-:Y:S01]  /*18eb0*/  IMAD.MOV.U32 R124, RZ, RZ, R219 ;  /* 0x000000ffff7c7224 */ /* 0x000fe200078e00db */
[----:B------:R-:W-:Y:S01]  /*18ec0*/  SHF.R.U32.HI R3, RZ, 0x18, R2 ;  /* 0x00000018ff037819 */ /* 0x000fe20000011602 */
[----:B------:R-:W-:Y:S01]  /*18ed0*/  @!P6 HADD2 R4, -R186.H0_H0, -RZ.H0_H0 ;  /* 0xa00000ffba04e230 */ /* 0x000fe20000000900 */
[----:B------:R-:W-:Y:S01]  /*18ee0*/  LOP3.LUT R2, R21, 0xff, RZ, 0xc0, !PT ;  /* 0x000000ff15027812 */ /* 0x000fe200078ec0ff */
[-C--:B------:R-:W-:Y:S01]  /*18ef0*/  FMUL.FTZ R169, R169, R7.reuse ;  /* 0x00000007a9a97220 */ /* 0x080fe20000410000 */
[----:B------:R-:W-:Y:S01]  /*18f00*/  PRMT R99, R187, 0x5410, R186 ;  /* 0x00005410bb637816 */ /* 0x000fe200000000ba */
[-C--:B------:R-:W-:Y:S01]  /*18f10*/  FMUL.FTZ R164, R164, R7.reuse ;  /* 0x00000007a4a47220 */ /* 0x080fe20000410000 */
[----:B------:R-:W-:Y:S01]  /*18f20*/  @!P1 PRMT R187, R27, 0x5410, RZ ;  /* 0x000054101bbb9816 */ /* 0x000fe200000000ff */
[----:B------:R-:W-:Y:S01]  /*18f30*/  IMAD.MOV.U32 R13, RZ, RZ, R215 ;  /* 0x000000ffff0d7224 */ /* 0x000fe200078e00d7 */
[----:B------:R-:W-:Y:S01]  /*18f40*/  ISETP.GE.U32.AND P1, PT, R98, R0, PT ;  /* 0x000000006200720c */ /* 0x000fe20003f26070 */
[-C--:B------:R-:W-:Y:S01]  /*18f50*/  FMUL.FTZ R165, R165, R7.reuse ;  /* 0x00000007a5a57220 */ /* 0x080fe20000410000 */
[----:B------:R-:W-:Y:S01]  /*18f60*/  SHF.R.U32.HI R0, RZ, 0x18, R5 ;  /* 0x00000018ff007819 */ /* 0x000fe20000011605 */
[-C--:B------:R-:W-:Y:S01]  /*18f70*/  FMUL.FTZ R160, R160, R7.reuse ;  /* 0x00000007a0a07220 */ /* 0x080fe20000410000 */
[----:B------:R-:W-:Y:S01]  /*18f80*/  ISETP.GE.U32.AND P3, PT, R98, R2, PT ;  /* 0x000000026200720c */ /* 0x000fe20003f66070 */
[-C--:B------:R-:W-:Y:S01]  /*18f90*/  FMUL.FTZ R161, R161, R7.reuse ;  /* 0x00000007a1a17220 */ /* 0x080fe20000410000 */
[----:B------:R-:W-:Y:S01]  /*18fa0*/  F2FP.PACK_AB R2, R124, R78 ;  /* 0x0000004e7c02723e */ /* 0x000fe200000000ff */
[----:B------:R-:W-:Y:S01]  /*18fb0*/  IMAD.MOV.U32 R47, RZ, RZ, R13 ;  /* 0x000000ffff2f7224 */ /* 0x000fe200078e000d */
[----:B------:R-:W-:Y:S01]  /*18fc0*/  @!P6 PRMT R186, R4, 0x5410, RZ ;  /* 0x0000541004bae816 */ /* 0x000fe200000000ff */
[----:B------:R-:W-:Y:S01]  /*18fd0*/  IMAD.MOV.U32 R63, RZ, RZ, R84 ;  /* 0x000000ffff3f7224 */ /* 0x000fe200078e0054 */
[----:B------:R-:W-:Y:S01]  /*18fe0*/  ISETP.GE.U32.AND P6, PT, R98, R0, PT ;  /* 0x000000006200720c */ /* 0x000fe20003fc6070 */
[----:B------:R-:W-:Y:S01]  /*18ff0*/  FADD.FTZ R13, R184, R28 ;  /* 0x0000001cb80d7221 */ /* 0x000fe20000010000 */
[----:B------:R-:W-:Y:S01]  /*19000*/  LOP3.LUT R0, R5, 0xffff, RZ, 0xc0, !PT ;  /* 0x0000ffff05007812 */ /* 0x000fe200078ec0ff */
[----:B------:R-:W-:Y:S01]  /*19010*/  IMAD.MOV.U32 R19, RZ, RZ, R49 ;  /* 0x000000ffff137224 */ /* 0x000fe200078e0031 */
[C---:B------:R-:W-:Y:S01]  /*19020*/  PRMT R184, R2.reuse, 0x7632, R184 ;  /* 0x0000763202b87816 */ /* 0x040fe200000000b8 */
[----:B------:R-:W-:Y:S01]  /*19030*/  IMAD.MOV.U32 R21, RZ, RZ, R48 ;  /* 0x000000ffff157224 */ /* 0x000fe200078e0030 */
[----:B------:R-:W-:Y:S01]  /*19040*/  SHF.R.U32.HI R0, RZ, 0x8, R0 ;  /* 0x00000008ff007819 */ /* 0x000fe20000011600 */
[----:B------:R-:W-:Y:S01]  /*19050*/  FMUL.FTZ R49, R45, R7 ;  /* 0x000000072d317220 */ /* 0x000fe20000410000 */
[----:B------:R-:W-:Y:S01]  /*19060*/  PRMT R185, R2, 0x7610, R185 ;  /* 0x0000761002b97816 */ /* 0x000fe200000000b9 */
[----:B------:R-:W-:Y:S01]  /*19070*/  IMAD.MOV.U32 R45, RZ, RZ, R63 ;  /* 0x000000ffff2d7224 */ /* 0x000fe200078e003f */
[----:B------:R-:W-:Y:S01]  /*19080*/  @!P5 HADD2 R10, -R184.H0_H0, -RZ.H0_H0 ;  /* 0xa00000ffb80ad230 */ /* 0x000fe20000000900 */
[----:B------:R-:W-:-:S02]  /*19090*/  IMAD.MOV.U32 R63, RZ, RZ, R62 ;  /* 0x000000ffff3f7224 */ /* 0x000fc400078e003e */
[----:B------:R-:W-:Y:S01]  /*190a0*/  IMAD.MOV.U32 R62, RZ, RZ, R59 ;  /* 0x000000ffff3e7224 */ /* 0x000fe200078e003b */
[----:B------:R-:W-:Y:S01]  /*190b0*/  LOP3.LUT R0, R0, 0xffff, RZ, 0xc0, !PT ;  /* 0x0000ffff00007812 */ /* 0x000fe200078ec0ff */
[----:B------:R-:W-:Y:S02]  /*190c0*/  IMAD.MOV.U32 R59, RZ, RZ, R21 ;  /* 0x000000ffff3b7224 */ /* 0x000fe400078e0015 */
[----:B------:R-:W-:Y:S01]  /*190d0*/  IMAD.MOV.U32 R21, RZ, RZ, R116 ;  /* 0x000000ffff157224 */ /* 0x000fe200078e0074 */
[----:B------:R-:W-:Y:S01]  /*190e0*/  @!P3 HADD2 R8, -R185.H0_H0, -RZ.H0_H0 ;  /* 0xa00000ffb908b230 */ /* 0x000fe20000000900 */
[----:B------:R-:W-:Y:S01]  /*190f0*/  IMAD.MOV.U32 R116, RZ, RZ, R97 ;  /* 0x000000ffff747224 */ /* 0x000fe200078e0061 */
[----:B------:R-:W-:Y:S01]  /*19100*/  PRMT R97, R185, 0x5410, R184 ;  /* 0x00005410b9617816 */ /* 0x000fe200000000b8 */
[----:B------:R-:W-:Y:S01]  /*19110*/  IMAD.MOV.U32 R46, RZ, RZ, R103 ;  /* 0x000000ffff2e7224 */ /* 0x000fe200078e0067 */
[----:B------:R-:W-:Y:S01]  /*19120*/  @!P5 PRMT R184, R10, 0x5410, RZ ;  /* 0x000054100ab8d816 */ /* 0x000fe200000000ff */
[----:B------:R-:W-:Y:S01]  /*19130*/  FMUL.FTZ R54, R42, R6 ;  /* 0x000000062a367220 */ /* 0x000fe20000410000 */
[----:B------:R-:W-:Y:S01]  /*19140*/  ISETP.GE.U32.AND P5, PT, R98, R0, PT ;  /* 0x000000006200720c */ /* 0x000fe20003fa6070 */
[-C--:B------:R-:W-:Y:S01]  /*19150*/  FMUL.FTZ R70, R58, R6.reuse ;  /* 0x000000063a467220 */ /* 0x080fe20000410000 */
[----:B------:R-:W-:Y:S01]  /*19160*/  MOV R58, R85 ;  /* 0x00000055003a7202 */ /* 0x000fe20000000f00 */
[----:B------:R-:W-:-:S02]  /*19170*/  FMUL.FTZ R103, R127, R6 ;  /* 0x000000067f677220 */ /* 0x000fc40000410000 */
[----:B------:R-:W-:Y:S02]  /*19180*/  IMAD.MOV.U32 R6, RZ, RZ, R65 ;  /* 0x000000ffff067224 */ /* 0x000fe400078e0041 */
[----:B------:R-:W-:Y:S01]  /*19190*/  FMUL.FTZ R84, R76, R7 ;  /* 0x000000074c547220 */ /* 0x000fe20000410000 */
[----:B------:R-:W-:Y:S01]  /*191a0*/  MOV R76, R118 ;  /* 0x00000076004c7202 */ /* 0x000fe20000000f00 */
[----:B------:R-:W-:Y:S01]  /*191b0*/  IMAD.MOV.U32 R127, RZ, RZ, R80 ;  /* 0x000000ffff7f7224 */ /* 0x000fe200078e0050 */
[----:B------:R-:W-:Y:S01]  /*191c0*/  MOV R65, R53 ;  /* 0x0000003500417202 */ /* 0x000fe20000000f00 */
[----:B------:R-:W-:Y:S01]  /*191d0*/  IMAD.MOV.U32 R215, RZ, RZ, R68 ;  /* 0x000000ffffd77224 */ /* 0x000fe200078e0044 */
[----:B------:R-:W-:Y:S01]  /*191e0*/  @!P3 PRMT R185, R8, 0x5410, RZ ;  /* 0x0000541008b9b816 */ /* 0x000fe200000000ff */
[----:B------:R-:W-:Y:S01]  /*191f0*/  IMAD.MOV.U32 R64, RZ, RZ, R52 ;  /* 0x000000ffff407224 */ /* 0x000fe200078e0034 */
[----:B------:R-:W-:Y:S01]  /*19200*/  @!P1 HADD2 R9, -R183.H0_H0, -RZ.H0_H0 ;  /* 0xa00000ffb7099230 */ /* 0x000fe20000000900 */
        /* <DEDUP_REMOVED lines=22> */
[----:B------:R-:W-:Y:S02]  /*19370*/  IMAD.MOV.U32 R219, RZ, RZ, R6 ;  /* 0x000000ffffdb7224 */ /* 0x000fe400078e0006 */
[----:B------:R-:W-:Y:S02]  /*19380*/  FMUL.FTZ R101, R125, R7 ;  /* 0x000000077d657220 */ /* 0x000fe40000410000 */
[----:B------:R-:W-:Y:S02]  /*19390*/  IMAD.MOV.U32 R60, RZ, RZ, R58 ;  /* 0x000000ffff3c7224 */ /* 0x000fe400078e003a */
[----:B------:R-:W-:Y:S02]  /*193a0*/  IMAD.MOV.U32 R6, RZ, RZ, R30 ;  /* 0x000000ffff067224 */ /* 0x000fe400078e001e */
[----:B------:R-:W-:-:S02]  /*193b0*/  IMAD.MOV.U32 R7, RZ, RZ, R31 ;  /* 0x000000ffff077224 */ /* 0x000fc400078e001f */
[----:B------:R-:W-:Y:S01]  /*193c0*/  IMAD.WIDE.U32 R2, R17, -0x2daee0ad, RZ ;  /* 0xd2511f5311027825 */ /* 0x000fe200078e00ff */
[----:B------:R-:W-:Y:S01]  /*193d0*/  LOP3.LUT R0, R16, 0xff, RZ, 0xc0, !PT ;  /* 0x000000ff10007812 */ /* 0x000fe200078ec0ff */
[----:B------:R-:W-:Y:S02]  /*193e0*/  @!P5 HADD2 R11, -R182.H0_H0, -RZ.H0_H0 ;  /* 0xa00000ffb60bd230 */ /* 0x000fe40000000900 */
[----:B------:R-:W-:Y:S02]  /*193f0*/  FADD.FTZ R244, R137, R244 ;  /* 0x000000f489f47221 */ /* 0x000fe40000010000 */
[----:B------:R-:W-:Y:S01]  /*19400*/  IMAD.MOV.U32 R58, RZ, RZ, R19 ;  /* 0x000000ffff3a7224 */ /* 0x000fe200078e0013 */
[----:B------:R-:W-:Y:S01]  /*19410*/  PRMT R19, R183, 0x5410, R182 ;  /* 0x00005410b7137816 */ /* 0x000fe200000000b6 */
[----:B------:R-:W-:Y:S01]  /*19420*/  IMAD.MOV.U32 R8, RZ, RZ, R6 ;  /* 0x000000ffff087224 */ /* 0x000fe200078e0006 */
[----:B------:R-:W-:Y:S01]  /*19430*/  @!P1 PRMT R183, R9, 0x5410, RZ ;  /* 0x0000541009b79816 */ /* 0x000fe200000000ff */
[----:B------:R-:W-:Y:S01]  /*19440*/  IMAD.MOV.U32 R9, RZ, RZ, R7 ;  /* 0x000000ffff097224 */ /* 0x000fe200078e0007 */
[----:B------:R-:W-:-:S02]  /*19450*/  LOP3.LUT R4, R2, 0xff, RZ, 0xc0, !PT ;  /* 0x000000ff02047812 */ /* 0x000fc400078ec0ff */
[----:B------:R-:W-:Y:S01]  /*19460*/  MOV R56, R46 ;  /* 0x0000002e00387202 */ /* 0x000fe20000000f00 */
[----:B------:R-:W-:Y:S01]  /*19470*/  MUFU.EX2 R77, R225 ;  /* 0x000000e1004d7308 */ /* 0x000fe20000000800 */
[----:B------:R-:W-:Y:S01]  /*19480*/  LOP3.LUT R7, R2, 0xffff, RZ, 0xc0, !PT ;  /* 0x0000ffff02077812 */ /* 0x000fe200078ec0ff */
[----:B------:R-:W-:Y:S01]  /*19490*/  IMAD.MOV.U32 R27, RZ, RZ, R61 ;  /* 0x000000ffff1b7224 */ /* 0x000fe200078e003d */
[----:B------:R-:W-:Y:S01]  /*194a0*/  SHF.R.U32.HI R6, RZ, 0x10, R2 ;  /* 0x00000010ff067819 */ /* 0x000fe20000011602 */
[----:B------:R-:W-:Y:S01]  /*194b0*/  FADD.FTZ R10, R240, R214 ;  /* 0x000000d6f00a7221 */ /* 0x000fe20000010000 */
[----:B------:R-:W-:Y:S01]  /*194c0*/  SHF.R.U32.HI R5, RZ, 0x18, R2 ;  /* 0x00000018ff057819 */ /* 0x000fe20000011602 */
[----:B------:R-:W2:Y:S01]  /*194d0*/  LDL.LU.64 R30, [R1+0x128] ;  /* 0x00012800011e7983 */ /* 0x000ea20000300a00 */
[----:B------:R-:W-:Y:S02]  /*194e0*/  ISETP.GE.U32.AND P1, PT, R98, R0, PT ;  /* 0x000000006200720c */ /* 0x000fe40003f26070 */
[----:B------:R-:W-:-:S02]  /*194f0*/  SHF.R.U32.HI R2, RZ, 0x8, R18 ;  /* 0x00000008ff027819 */ /* 0x000fc40000011612 */
[----:B------:R-:W-:Y:S02]  /*19500*/  LOP3.LUT R0, R3, UR16, R12, 0x96, !PT ;  /* 0x0000001003007c12 */ /* 0x000fe4000f8e960c */
[----:B------:R-:W-:Y:S01]  /*19510*/  F2FP.PACK_AB R137, R137, R179 ;  /* 0x000000b38989723e */ /* 0x000fe200000000ff */
[----:B------:R-:W-:Y:S01]  /*19520*/  MUFU.EX2 R3, R220 ;  /* 0x000000dc00037308 */ /* 0x000fe20000000800 */
[----:B------:R-:W-:Y:S02]  /*19530*/  LOP3.LUT R2, R2, 0xffff, RZ, 0xc0, !PT ;  /* 0x0000ffff02027812 */ /* 0x000fe400078ec0ff */
[----:B------:R-:W-:-:S05]  /*19540*/  PRMT R180, R137, 0x7632, R180 ;  /* 0x0000763289b47816 */ /* 0x000fca00000000b4 */
[----:B------:R1:W3:Y:S01]  /*19550*/  MUFU.EX2 R12, R221 ;  /* 0x000000dd000c7308 */ /* 0x0002e20000000800 */
[----:B------:R-:W-:Y:S02]  /*19560*/  @!P5 PRMT R182, R11, 0x5410, RZ ;  /* 0x000054100bb6d816 */ /* 0x000fe400000000ff */
[----:B------:R-:W-:Y:S02]  /*19570*/  ISETP.GE.U32.AND P5, PT, R98, R2, PT ;  /* 0x000000026200720c */ /* 0x000fe40003fa6070 */
[----:B------:R-:W-:Y:S01]  /*19580*/  SHF.R.U32.HI R2, RZ, 0x10, R0 ;  /* 0x00000010ff027819 */ /* 0x000fe20000011600 */
[----:B------:R-:W-:Y:S01]  /*19590*/  @!P6 HADD2 R15, -R180.H0_H0, -RZ.H0_H0 ;  /* 0xa00000ffb40fe230 */ /* 0x000fe20000000900 */
[----:B------:R-:W-:Y:S02]  /*195a0*/  PRMT R181, R137, 0x7610, R181 ;  /* 0x0000761089b57816 */ /* 0x000fe400000000b5 */
[----:B------:R-:W-:Y:S01]  /*195b0*/  LOP3.LUT R2, R2, 0xff, RZ, 0xc0, !PT ;  /* 0x000000ff02027812 */ /* 0x000fe200078ec0ff */
[----:B------:R-:W-:Y:S01]  /*195c0*/  MUFU.EX2 R11, R217 ;  /* 0x000000d9000b7308 */ /* 0x000fe20000000800 */
[----:B------:R-:W-:-:S02]  /*195d0*/  PRMT R16, R181, 0x5410, R180 ;  /* 0x00005410b5107816 */ /* 0x000fc400000000b4 */
[----:B------:R-:W-:Y:S01]  /*195e0*/  @!P6 PRMT R180, R15, 0x5410, RZ ;  /* 0x000054100fb4e816 */ /* 0x000fe200000000ff */
[----:B-1----:R-:W-:Y:S01]  /*195f0*/  IMAD.MOV.U32 R221, RZ, RZ, R9 ;  /* 0x000000ffffdd7224 */ /* 0x002fe200078e0009 */
[----:B------:R-:W-:-:S03]  /*19600*/  ISETP.GE.U32.AND P6, PT, R98, R2, PT ;  /* 0x000000026200720c */ /* 0x000fc60003fc6070 */
[----:B------:R-:W1:Y:S01]  /*19610*/  MUFU.EX2 R9, R216 ;  /* 0x000000d800097308 */ /* 0x000e620000000800 */
[----:B---3--:R-:W-:-:S04]  /*19620*/  F2FP.PACK_AB R2, R12, R3 ;  /* 0x000000030c02723e */ /* 0x008fc800000000ff */
[C---:B------:R-:W-:Y:S02]  /*19630*/  PRMT R179, R2.reuse, 0x7610, R179 ;  /* 0x0000761002b37816 */ /* 0x040fe400000000b3 */
[----:B------:R-:W-:-:S03]  /*19640*/  PRMT R178, R2, 0x7632, R178 ;  /* 0x0000763202b27816 */ /* 0x000fc600000000b2 */
[----:B------:R-:W-:Y:S01]  /*19650*/  @!P2 HADD2 R20, -R179.H0_H0, -RZ.H0_H0 ;  /* 0xa00000ffb314a230 */ /* 0x000fe20000000900 */
[----:B------:R-:W-:Y:S01]  /*19660*/  LOP3.LUT R2, R0, 0xff, RZ, 0xc0, !PT ;  /* 0x000000ff00027812 */ /* 0x000fe200078ec0ff */
[----:B------:R-:W-:Y:S01]  /*19670*/  IMAD.MOV.U32 R46, RZ, RZ, R236 ;  /* 0x000000ffff2e7224 */ /* 0x000fe200078e00ec */
[----:B------:R-:W-:Y:S01]  /*19680*/  MOV R220, R8 ;  /* 0x0000000800dc7202 */ /* 0x000fe20000000f00 */
[----:B------:R-:W-:Y:S01]  /*19690*/  IMAD.MOV.U32 R236, RZ, RZ, R131 ;  /* 0x000000ffffec7224 */ /* 0x000fe200078e0083 */
[----:B------:R-:W-:Y:S01]  /*196a0*/  PRMT R15, R179, 0x5410, R178 ;  /* 0x00005410b30f7816 */ /* 0x000fe200000000b2 */
[----:B------:R-:W-:Y:S01]  /*196b0*/  FADD.FTZ R8, R3, R241 ;  /* 0x000000f103087221 */ /* 0x000fe20000010000 */
[----:B------:R-:W-:Y:S01]  /*196c0*/  @!P2 PRMT R179, R20, 0x5410, RZ ;  /* 0x0000541014b3a816 */ /* 0x000fe200000000ff */
[----:B------:R-:W3:Y:S01]  /*196d0*/  MUFU.EX2 R131, R224 ;  /* 0x000000e000837308 */ /* 0x000ee20000000800 */
[----:B-1----:R-:W-:Y:S02]  /*196e0*/  F2FP.PACK_AB R3, R11, R9 ;  /* 0x000000090b03723e */ /* 0x002fe400000000ff */
[----:B------:R-:W-:-:S02]  /*196f0*/  ISETP.GE.U32.AND P2, PT, R98, R2, PT ;  /* 0x000000026200720c */ /* 0x000fc40003f46070 */
[----:B------:R-:W-:Y:S02]  /*19700*/  SHF.R.U32.HI R2, RZ, 0x18, R0 ;  /* 0x00000018ff027819 */ /* 0x000fe40000011600 */
[----:B------:R-:W-:Y:S02]  /*19710*/  LOP3.LUT R0, R0, 0xffff, RZ, 0xc0, !PT ;  /* 0x0000ffff00007812 */ /* 0x000fe400078ec0ff */
[C---:B------:R-:W-:Y:S02]  /*19720*/  PRMT R176, R3.reuse, 0x7632, R176 ;  /* 0x0000763203b07816 */ /* 0x040fe400000000b0 */
[----:B------:R-:W-:Y:S02]  /*19730*/  SHF.R.U32.HI R0, RZ, 0x8, R0 ;  /* 0x00000008ff007819 */ /* 0x000fe40000011600 */
[----:B------:R-:W-:Y:S01]  /*19740*/  PRMT R177, R3, 0x7610, R177 ;  /* 0x0000761003b17816 */ /* 0x000fe200000000b1 */
[----:B------:R-:W-:Y:S01]  /*19750*/  @!P3 HADD2 R26, -R176.H0_H0, -RZ.H0_H0 ;  /* 0xa00000ffb01ab230 */ /* 0x000fe20000000900 */
[----:B------:R-:W-:-:S02]  /*19760*/  LOP3.LUT R0, R0, 0xffff, RZ, 0xc0, !PT ;  /* 0x0000ffff00007812 */ /* 0x000fc400078ec0ff */
[----:B------:R-:W-:Y:S02]  /*19770*/  PRMT R20, R177, 0x5410, R176 ;  /* 0x00005410b1147816 */ /* 0x000fe400000000b0 */
[----:B------:R-:W-:Y:S02]  /*19780*/  @!P3 PRMT R176, R26, 0x5410, RZ ;  /* 0x000054101ab0b816 */ /* 0x000fe400000000ff */
[----:B------:R-:W-:Y:S02]  /*19790*/  ISETP.GE.U32.AND P3, PT, R98, R0, PT ;  /* 0x000000006200720c */ /* 0x000fe40003f66070 */
[----:B---3--:R-:W-:Y:S01]  /*197a0*/  F2FP.PACK_AB R0, R77, R131 ;  /* 0x000000834d00723e */ /* 0x008fe200000000ff */
[----:B------:R-:W-:Y:S01]  /*197b0*/  IMAD.MOV.U32 R61, RZ, RZ, R60 ;  /* 0x000000ffff3d7224 */ /* 0x000fe200078e003c */
[----:B------:R-:W-:Y:S02]  /*197c0*/  MOV R125, R219 ;  /* 0x000000db007d7202 */ /* 0x000fe40000000f00 */
[----:B------:R-:W-:Y:S01]  /*197d0*/  PRMT R175, R0, 0x7610, R175 ;  /* 0x0000761000af7816 */ /* 0x000fe200000000af */
[----:B------:R-:W-:-:S02]  /*197e0*/  IMAD.MOV.U32 R60, RZ, RZ, R45 ;  /* 0x000000ffff3c7224 */ /* 0x000fc400078e002d */
[----:B------:R-:W-:Y:S01]  /*197f0*/  IMAD.MOV.U32 R219, RZ, RZ, R79 ;  /* 0x000000ffffdb7224 */ /* 0x000fe200078e004f */
[----:B------:R-:W-:Y:S01]  /*19800*/  MOV R79, R247 ;  /* 0x000000f7004f7202 */ /* 0x000fe20000000f00 */
[----:B------:R-:W-:Y:S01]  /*19810*/  IMAD.MOV.U32 R45, RZ, RZ, R252 ;  /* 0x000000ffff2d7224 */ /* 0x000fe200078e00fc */
[----:B------:R-:W-:Y:S01]  /*19820*/  @!P2 HADD2 R29, -R175.H0_H0, -RZ.H0_H0 ;  /* 0xa00000ffaf1da230 */ /* 0x000fe20000000900 */
[----:B------:R-:W-:Y:S01]  /*19830*/  MUFU.EX2 R252, R222 ;  /* 0x000000de00fc7308 */ /* 0x000fe20000000800 */
[----:B------:R-:W-:Y:S01]  /*19840*/  PRMT R174, R0, 0x7632, R174 ;  /* 0x0000763200ae7816 */ /* 0x000fe200000000ae */
[----:B------:R-:W-:Y:S01]  /*19850*/  IMAD.MOV.U32 R18, RZ, RZ, R67 ;  /* 0x000000ffff127224 */ /* 0x000fe200078e0043 */
[----:B------:R-:W-:Y:S01]  /*19860*/  LOP3.LUT R0, R6, 0xff, RZ, 0xc0, !PT ;  /* 0x000000ff06007812 */ /* 0x000fe200078ec0ff */
[----:B------:R-:W-:-:S04]  /*19870*/  FADD.FTZ R3, R9, R244 ;  /* 0x000000f409037221 */ /* 0x000fc80000010000 */
[----:B------:R-:W1:Y:S01]  /*19880*/  MUFU.EX2 R247, R223 ;  /* 0x000000df00f77308 */ /* 0x000e620000000800 */
[----:B------:R-:W-:Y:S02]  /*19890*/  PRMT R67, R175, 0x5410, R174 ;  /* 0x00005410af437816 */ /* 0x000fe400000000ae */
[----:B------:R-:W-:Y:S02]  /*198a0*/  @!P2 PRMT R175, R29, 0x5410, RZ ;  /* 0x000054101dafa816 */ /* 0x000fe400000000ff */
[----:B------:R-:W-:-:S03]  /*198b0*/  ISETP.GE.U32.AND P2, PT, R98, R0, PT ;  /* 0x000000006200720c */ /* 0x000fc60003f46070 */
[----:B------:R-:W-:Y:S01]  /*198c0*/  MUFU.EX2 R241, R227 ;  /* 0x000000e300f17308 */ /* 0x000fe20000000800 */
[----:B------:R-:W-:Y:S01]  /*198d0*/  SHF.R.U32.HI R0, RZ, 0x8, R7 ;  /* 0x00000008ff007819 */ /* 0x000fe20000011607 */
[----:B------:R-:W-:-:S06]  /*198e0*/  @!P3 HADD2 R36, -R174.H0_H0, -RZ.H0_H0 ;  /* 0xa00000ffae24b230 */ /* 0x000fcc0000000900 */
[----:B------:R-:W3:Y:S01]  /*198f0*/  MUFU.EX2 R244, R229 ;  /* 0x000000e500f47308 */ /* 0x000ee20000000800 */
[----:B------:R-:W-:Y:S02]  /*19900*/  LOP3.LUT R0, R0, 0xffff, RZ, 0xc0, !PT ;  /* 0x0000ffff00007812 */ /* 0x000fe400078ec0ff */
[----:B------:R-:W-:Y:S02]  /*19910*/  @!P3 PRMT R174, R36, 0x5410, RZ ;  /* 0x0000541024aeb816 */ /* 0x000fe400000000ff */
[----:B------:R-:W-:Y:S02]  /*19920*/  ISETP.GE.U32.AND P3, PT, R98, R0, PT ;  /* 0x000000006200720c */ /* 0x000fe40003f66070 */
[----:B-1----:R-:W-:Y:S01]  /*19930*/  F2FP.PACK_AB R0, R247, R252 ;  /* 0x000000fcf700723e */ /* 0x002fe200000000ff */
[----:B------:R-:W-:Y:S02]  /*19940*/  FADD.FTZ R10, R173, R10 ;  /* 0x0000000aad0a7221 */ /* 0x000fe40000010000 */
[----:B------:R-:W-:Y:S01]  /*19950*/  IMAD.MOV.U32 R217, RZ, RZ, R65 ;  /* 0x000000ffffd97224 */ /* 0x000fe200078e0041 */
[----:B------:R-:W-:-:S02]  /*19960*/  PRMT R173, R0, 0x7610, R173 ;  /* 0x0000761000ad7816 */ /* 0x000fc400000000ad */
[----:B------:R-:W-:Y:S02]  /*19970*/  PRMT R172, R0, 0x7632, R172 ;  /* 0x0000763200ac7816 */ /* 0x000fe400000000ac */
[----:B---3--:R-:W-:-:S04]  /*19980*/  F2FP.PACK_AB R0, R244, R241 ;  /* 0x000000f1f400723e */ /* 0x008fc800000000ff */
[C---:B------:R-:W-:Y:S02]  /*19990*/  PRMT R137, R0.reuse, 0x7610, R137 ;  /* 0x0000761000897816 */ /* 0x040fe40000000089 */
[----:B------:R-:W-:Y:S02]  /*199a0*/  PRMT R136, R0, 0x7632, R136 ;  /* 0x0000763200887816 */ /* 0x000fe40000000088 */
[----:B------:R-:W-:Y:S02]  /*199b0*/  LOP3.LUT R0, R217, UR34, R246, 0x96, !PT ;  /* 0x00000022d9007c12 */ /* 0x000fe4000f8e96f6 */
[----:B------:R-:W3:Y:S01]  /*199c0*/  LDL.LU R217, [R1+0xd8] ;  /* 0x0000d80001d97983 */ /* 0x000ee20000300800 */
[----:B------:R-:W-:Y:S02]  /*199d0*/  IMAD.MOV.U32 R17, RZ, RZ, R218 ;  /* 0x000000ffff117224 */ /* 0x000fe400078e00da */
[----:B------:R-:W-:Y:S02]  /*199e0*/  IMAD.MOV.U32 R28, RZ, RZ, R76 ;  /* 0x000000ffff1c7224 */ /* 0x000fe400078e004c */
[----:B------:R-:W-:Y:S01]  /*199f0*/  IMAD.MOV.U32 R218, RZ, RZ, R127 ;  /* 0x000000ffffda7224 */ /* 0x000fe200078e007f */
[----:B------:R-:W-:Y:S01]  /*19a00*/  MUFU.EX2 R76, R228 ;  /* 0x000000e4004c7308 */ /* 0x000fe20000000800 */
[----:B------:R-:W-:-:S07]  /*19a10*/  @!P4 HADD2 R14, -R181.H0_H0, -RZ.H0_H0 ;  /* 0xa00000ffb50ec230 */ /* 0x000fce0000000900 */
[----:B------:R-:W1:Y:S01]  /*19a20*/  MUFU.EX2 R127, R230 ;  /* 0x000000e6007f7308 */ /* 0x000e620000000800 */
[----:B------:R-:W-:Y:S01]  /*19a30*/  @!P1 HADD2 R23, -R177.H0_H0, -RZ.H0_H0 ;  /* 0xa00000ffb1179230 */ /* 0x000fe20000000900 */
[----:B------:R-:W-:Y:S01]  /*19a40*/  @!P4 PRMT R181, R14, 0x5410, RZ ;  /* 0x000054100eb5c816 */ /* 0x000fe200000000ff */
[----:B------:R-:W-:Y:S01]  /*19a50*/  @!P5 HADD2 R22, -R178.H0_H0, -RZ.H0_H0 ;  /* 0xa00000ffb216d230 */ /* 0x000fe20000000900 */
[----:B------:R-:W-:Y:S01]  /*19a60*/  ISETP.GE.U32.AND P4, PT, R98, R4, PT ;  /* 0x000000046200720c */ /* 0x000fe20003f86070 */
[----:B------:R-:W-:Y:S02]  /*19a70*/  FADD.FTZ R4, R138, R13 ;  /* 0x0000000d8a047221 */ /* 0x000fe40000010000 */
[----:B------:R-:W-:Y:S01]  /*19a80*/  IMAD.MOV.U32 R216, RZ, RZ, R64 ;  /* 0x000000ffffd87224 */ /* 0x000fe200078e0040 */
[----:B------:R-:W-:Y:S01]  /*19a90*/  @!P1 PRMT R177, R23, 0x5410, RZ ;  /* 0x0000541017b19816 */ /* 0x000fe200000000ff */
[----:B------:R-:W-:Y:S01]  /*19aa0*/  IMAD.MOV.U32 R23, RZ, RZ, R221 ;  /* 0x000000ffff177224 */ /* 0x000fe200078e00dd */
[----:B------:R-:W-:Y:S01]  /*19ab0*/  @!P5 PRMT R178, R22, 0x5410, RZ ;  /* 0x0000541016b2d816 */ /* 0x000fe200000000ff */
[----:B------:R-:W-:Y:S01]  /*19ac0*/  IMAD.MOV.U32 R221, RZ, RZ, R215 ;  /* 0x000000ffffdd7224 */ /* 0x000fe200078e00d7 */
[----:B------:R-:W-:Y:S01]  /*19ad0*/  ISETP.GE.U32.AND P5, PT, R98, R2, PT ;  /* 0x000000026200720c */ /* 0x000fe20003fa6070 */
[----:B------:R-:W-:Y:S01]  /*19ae0*/  FADD.FTZ R240, R239, R4 ;  /* 0x00000004eff07221 */ /* 0x000fe20000010000 */
[----:B------:R-:W-:Y:S01]  /*19af0*/  LOP3.LUT R4, R243, UR12, R216, 0x96, !PT ;  /* 0x0000000cf3047c12 */ /* 0x000fe2000f8e96d8 */
[----:B------:R-:W-:Y:S01]  /*19b00*/  FADD.FTZ R215, R12, R8 ;  /* 0x000000080cd77221 */ /* 0x000fe20000010000 */
[----:B-1----:R-:W-:Y:S01]  /*19b10*/  F2FP.PACK_AB R2, R127, R76 ;  /* 0x0000004c7f02723e */ /* 0x002fe200000000ff */
[----:B------:R-:W-:-:S02]  /*19b20*/  IMAD.MOV.U32 R22, RZ, RZ, R220 ;  /* 0x000000ffff167224 */ /* 0x000fc400078e00dc */
[----:B------:R-:W-:Y:S01]  /*19b30*/  IMAD.WIDE.U32 R8, R0, -0x326172a9, RZ ;  /* 0xcd9e8d5700087825 */ /* 0x000fe200078e00ff */
[C---:B------:R-:W-:Y:S02]  /*19b40*/  PRMT R139, R2.reuse, 0x7610, R139 ;  /* 0x00007610028b7816 */ /* 0x040fe4000000008b */
[----:B------:R-:W-:Y:S01]  /*19b50*/  PRMT R138, R2, 0x7632, R138 ;  /* 0x00007632028a7816 */ /* 0x000fe2000000008a */
[----:B------:R-:W-:Y:S01]  /*19b60*/  IMAD.WIDE.U32 R6, R4, -0x326172a9, RZ ;  /* 0xcd9e8d5704067825 */ /* 0x000fe200078e00ff */
[----:B------:R-:W-:-:S03]  /*19b70*/  LOP3.LUT R2, R9, UR13, R22, 0x96, !PT ;  /* 0x0000000d09027c12 */ /* 0x000fc6000f8e9616 */
[----:B------:R-:W-:Y:S01]  /*19b80*/  FADD.FTZ R214, R11, R3 ;  /* 0x000000030bd67221 */ /* 0x000fe20000010000 */
[----:B------:R-:W-:Y:S01]  /*19b90*/  LOP3.LUT R0, R7, UR11, R8, 0x96, !PT ;  /* 0x0000000b07007c12 */ /* 0x000fe2000f8e9608 */
[----:B------:R-:W-:Y:S01]  /*19ba0*/  IMAD.WIDE.U32 R2, R2, -0x2daee0ad, RZ ;  /* 0xd2511f5302027825 */ /* 0x000fe200078e00ff */
[----:B------:R-:W-:-:S03]  /*19bb0*/  ISETP.GE.U32.AND P1, PT, R98, R5, PT ;  /* 0x000000056200720c */ /* 0x000fc60003f26070 */
        /* <DEDUP_REMOVED lines=12> */
[----:B------:R-:W-:Y:S02]  /*19c80*/  SHF.R.U32.HI R3, RZ, 0x8, R2 ;  /* 0x00000008ff037819 */ /* 0x000fe40000011602 */
[----:B------:R-:W-:Y:S02]  /*19c90*/  LOP3.LUT R2, R0, 0xff, RZ, 0xc0, !PT ;  /* 0x000000ff00027812 */ /* 0x000fe400078ec0ff */
[----:B------:R-:W-:Y:S02]  /*19ca0*/  PRMT R98, R98, 0x7054, R98 ;  /* 0x0000705462627816 */ /* 0x000fe40000000062 */
[----:B------:R-:W-:-:S05]  /*19cb0*/  PRMT R2, R2, 0x5410, R3 ;  /* 0x0000541002027816 */ /* 0x000fca0000000003 */
[----:B------:R-:W-:-:S05]  /*19cc0*/  HSET2.LE.AND R2, R2, R98, PT ;  /* 0x0000006202027233 */ /* 0x000fca0003803000 */
[----:B------:R-:W-:Y:S02]  /*19cd0*/  LOP3.LUT R8, R2, R231, RZ, 0xc0, !PT ;  /* 0x000000e702087212 */ /* 0x000fe400078ec0ff */
[--C-:B------:R-:W-:Y:S02]  /*19ce0*/  SHF.R.U32.HI R2, RZ, 0x10, R0.reuse ;  /* 0x00000010ff027819 */ /* 0x100fe40000011600 */
[----:B------:R-:W-:Y:S02]  /*19cf0*/  SHF.R.U32.HI R0, RZ, 0x18, R0 ;  /* 0x00000018ff007819 */ /* 0x000fe40000011600 */
[----:B------:R-:W-:Y:S01]  /*19d00*/  LOP3.LUT R2, R2, 0xff, RZ, 0xc0, !PT ;  /* 0x000000ff02027812 */ /* 0x000fe200078ec0ff */
[----:B------:R-:W-:Y:S01]  /*19d10*/  IMAD.MOV.U32 R216, RZ, RZ, R221 ;  /* 0x000000ffffd87224 */ /* 0x000fe200078e00dd */
[----:B------:R-:W-:Y:S01]  /*19d20*/  MOV R221, R18 ;  /* 0x0000001200dd7202 */ /* 0x000fe20000000f00 */
[----:B------:R-:W-:Y:S01]  /*19d30*/  IMAD.MOV.U32 R18, RZ, RZ, R27 ;  /* 0x000000ffff127224 */ /* 0x000fe200078e001b */
[----:B------:R-:W-:Y:S01]  /*19d40*/  PRMT R2, R2, 0x5410, R0 ;  /* 0x0000541002027816 */ /* 0x000fe20000000000 */
[----:B------:R-:W-:-:S04]  /*19d50*/  IMAD.WIDE.U32 R26, R7, -0x2daee0ad, RZ ;  /* 0xd2511f53071a7825 */ /* 0x000fc800078e00ff */
[----:B------:R-:W-:Y:S01]  /*19d60*/  HSET2.LE.AND R2, R2, R98, PT ;  /* 0x0000006202027233 */ /* 0x000fe20003803000 */
[----:B------:R-:W-:-:S04]  /*19d70*/  LOP3.LUT R0, R27, UR16, R6, 0x96, !PT ;  /* 0x000000101b007c12 */ /* 0x000fc8000f8e9606 */
[----:B------:R-:W-:Y:S02]  /*19d80*/  LOP3.LUT R9, R2, R226, RZ, 0xc0, !PT ;  /* 0x000000e202097212 */ /* 0x000fe400078ec0ff */
[C---:B------:R-:W-:Y:S01]  /*19d90*/  LOP3.LUT R2, R0.reuse, 0xffff, RZ, 0xc0, !PT ;  /* 0x0000ffff00027812 */ /* 0x040fe200078ec0ff */
[----:B------:R-:W-:Y:S02]  /*19da0*/  IMAD.MOV.U32 R14, RZ, RZ, R17 ;  /* 0x000000ffff0e7224 */ /* 0x000fe400078e0011 */
[----:B------:R-:W-:Y:S01]  /*19db0*/  IMAD.MOV.U32 R17, RZ, RZ, R119 ;  /* 0x000000ffff117224 */ /* 0x000fe200078e0077 */
[----:B------:R-:W-:Y:S01]  /*19dc0*/  SHF.R.U32.HI R3, RZ, 0x8, R2 ;  /* 0x00000008ff037819 */ /* 0x000fe20000011602 */
[----:B------:R-:W-:Y:S01]  /*19dd0*/  IMAD.MOV.U32 R119, RZ, RZ, R117 ;  /* 0x000000ffff777224 */ /* 0x000fe200078e0075 */
[----:B------:R-:W-:Y:S01]  /*19de0*/  LOP3.LUT R2, R0, 0xff, RZ, 0xc0, !PT ;  /* 0x000000ff00027812 */ /* 0x000fe200078ec0ff */
[----:B------:R-:W-:Y:S02]  /*19df0*/  IMAD.MOV.U32 R117, RZ, RZ, R213 ;  /* 0x000000ffff757224 */ /* 0x000fe400078e00d5 */
[----:B------:R-:W-:Y:S01]  /*19e00*/  FADD.FTZ R213, R245, R10 ;  /* 0x0000000af5d57221 */ /* 0x000fe20000010000 */
[----:B------:R-:W-:-:S02]  /*19e10*/  PRMT R10, R2, 0x5410, R3 ;  /* 0x00005410020a7816 */ /* 0x000fc40000000003 */
[--C-:B------:R-:W-:Y:S02]  /*19e20*/  SHF.R.U32.HI R3, RZ, 0x10, R0.reuse ;  /* 0x00000010ff037819 */ /* 0x100fe40000011600 */
[----:B------:R-:W-:Y:S02]  /*19e30*/  SHF.R.U32.HI R2, RZ, 0x18, R0 ;  /* 0x00000018ff027819 */ /* 0x000fe40000011600 */
[----:B------:R-:W-:-:S04]  /*19e40*/  LOP3.LUT R0, R3, 0xff, RZ, 0xc0, !PT ;  /* 0x000000ff03007812 */ /* 0x000fc800078ec0ff */
[----:B------:R-:W-:Y:S01]  /*19e50*/  PRMT R12, R0, 0x5410, R2 ;  /* 0x00005410000c7816 */ /* 0x000fe20000000002 */
[----:B---3--:R-:W-:Y:S02]  /*19e60*/  IMAD.WIDE.U32 R2, R217, -0x326172a9, RZ ;  /* 0xcd9e8d57d9027825 */ /* 0x008fe400078e00ff */
[----:B------:R-:W3:Y:S03]  /*19e70*/  LDL R217, [R1+0xd4] ;  /* 0x0000d40001d97983 */ /* 0x000ee60000100800 */
[----:B------:R-:W-:Y:S01]  /*19e80*/  LOP3.LUT R11, R23, UR14, R2, 0x96, !PT ;  /* 0x0000000e170b7c12 */ /* 0x000fe2000f8e9602 */
[----:B------:R-:W-:Y:S01]  /*19e90*/  IMAD.MOV.U32 R223, RZ, RZ, R28 ;  /* 0x000000ffffdf7224 */ /* 0x000fe200078e001c */
[----:B------:R-:W-:Y:S01]  /*19ea0*/  MOV R230, R129 ;  /* 0x0000008100e67202 */ /* 0x000fe20000000f00 */
[----:B------:R-:W-:Y:S02]  /*19eb0*/  @!P6 HADD2 R40, -R173.H0_H0, -RZ.H0_H0 ;  /* 0xa00000ffad28e230 */ /* 0x000fe40000000900 */
[----:B------:R-:W-:-:S02]  /*19ec0*/  @!P4 HADD2 R43, -R139.H0_H0, -RZ.H0_H0 ;  /* 0xa00000ff8b2bc230 */ /* 0x000fc40000000900 */
[----:B------:R-:W-:Y:S02]  /*19ed0*/  @!P2 HADD2 R42, -R137.H0_H0, -RZ.H0_H0 ;  /* 0xa00000ff892aa230 */ /* 0x000fe40000000900 */
[----:B------:R-:W-:Y:S01]  /*19ee0*/  @!P1 HADD2 R41, -R136.H0_H0, -RZ.H0_H0 ;  /* 0xa00000ff88299230 */ /* 0x000fe20000000900 */
[----:B------:R-:W-:Y:S01]  /*19ef0*/  IMAD.MOV.U32 R220, RZ, RZ, R66 ;  /* 0x000000ffffdc7224 */ /* 0x000fe200078e0042 */
[----:B------:R-:W-:Y:S01]  /*19f00*/  PRMT R66, R173, 0x5410, R172 ;  /* 0x00005410ad427816 */ /* 0x000fe200000000ac */
[----:B------:R-:W-:Y:S01]  /*19f10*/  IMAD.MOV.U32 R239, RZ, RZ, R210 ;  /* 0x000000ffffef7224 */ /* 0x000fe200078e00d2 */
[----:B------:R-:W-:Y:S01]  /*19f20*/  PRMT R64, R139, 0x5410, R138 ;  /* 0x000054108b407816 */ /* 0x000fe2000000008a */
[----:B------:R-:W-:Y:S01]  /*19f30*/  IMAD.MOV.U32 R222, RZ, RZ, R21 ;  /* 0x000000ffffde7224 */ /* 0x000fe200078e0015 */
[----:B------:R-:W-:Y:S01]  /*19f40*/  PRMT R65, R137, 0x5410, R136 ;  /* 0x0000541089417816 */ /* 0x000fe20000000088 */
[----:B------:R-:W-:Y:S01]  /*19f50*/  IMAD.MOV.U32 R228, RZ, RZ, R17 ;  /* 0x000000ffffe47224 */ /* 0x000fe200078e0011 */
[----:B------:R-:W-:Y:S01]  /*19f60*/  @!P6 PRMT R173, R40, 0x5410, RZ ;  /* 0x0000541028ade816 */ /* 0x000fe200000000ff */
[----:B------:R-:W-:Y:S01]  /*19f70*/  IMAD.MOV.U32 R229, RZ, RZ, R212 ;  /* 0x000000ffffe57224 */ /* 0x000fe200078e00d4 */
[----:B------:R-:W-:Y:S01]  /*19f80*/  @!P4 PRMT R139, R43, 0x5410, RZ ;  /* 0x000054102b8bc816 */ /* 0x000fe200000000ff */
[----:B------:R1:W5:Y:S01]  /*19f90*/  LDL.LU R212, [R1+0x120] ;  /* 0x0001200001d47983 */ /* 0x0003620000300800 */
[----:B------:R-:W-:-:S02]  /*19fa0*/  @!P2 PRMT R137, R42, 0x5410, RZ ;  /* 0x000054102a89a816 */ /* 0x000fc400000000ff */
[----:B------:R-:W-:Y:S01]  /*19fb0*/  @!P1 PRMT R136, R41, 0x5410, RZ ;  /* 0x0000541029889816 */ /* 0x000fe200000000ff */
[----:B------:R-:W-:Y:S02]  /*19fc0*/  IMAD.MOV.U32 R227, RZ, RZ, R211 ;  /* 0x000000ffffe37224 */ /* 0x000fe400078e00d3 */
[----:B------:R1:W5:Y:S01]  /*19fd0*/  LDL.LU R211, [R1+0x11c] ;  /* 0x00011c0001d37983 */ /* 0x0003620000300800 */
[----:B------:R-:W-:Y:S01]  /*19fe0*/  MOV R243, R228 ;  /* 0x000000e400f37202 */ /* 0x000fe20000000f00 */
[----:B------:R-:W-:Y:S02]  /*19ff0*/  IMAD.MOV.U32 R228, RZ, RZ, R207 ;  /* 0x000000ffffe47224 */ /* 0x000fe400078e00cf */
[----:B------:R1:W5:Y:S01]  /*1a000*/  LDL.LU R210, [R1+0x118] ;  /* 0x0001180001d27983 */ /* 0x0003620000300800 */
[----:B------:R-:W-:Y:S02]  /*1a010*/  IMAD.MOV.U32 R231, RZ, RZ, R200 ;  /* 0x000000ffffe77224 */ /* 0x000fe400078e00c8 */
[----:B------:R-:W-:Y:S01]  /*1a020*/  IMAD.MOV.U32 R225, RZ, RZ, R18 ;  /* 0x000000ffffe17224 */ /* 0x000fe200078e0012 */
[----:B---3--:R-:W-:-:S05]  /*1a030*/  LOP3.LUT R0, R3, R217, RZ, 0x3c, !PT ;  /* 0x000000d903007212 */ /* 0x008fca00078e3cff */
[----:B------:R-:W-:-:S05]  /*1a040*/  IMAD.WIDE.U32 R6, R0, -0x2daee0ad, RZ ;  /* 0xd2511f5300067825 */ /* 0x000fca00078e00ff */
[----:B------:R-:W-:Y:S01]  /*1a050*/  LOP3.LUT R2, R7, UR34, R246, 0x96, !PT ;  /* 0x0000002207027c12 */ /* 0x000fe2000f8e96f6 */
[----:B------:R-:W-:Y:S01]  /*1a060*/  IMAD.MOV.U32 R217, RZ, RZ, R216 ;  /* 0x000000ffffd97224 */ /* 0x000fe200078e00d8 */
[----:B------:R-:W-:-:S03]  /*1a070*/  HSET2.LE.AND R0, R10, R98, PT ;  /* 0x000000620a007233 */ /* 0x000fc60003803000 */
[----:B------:R-:W-:-:S04]  /*1a080*/  IMAD.WIDE.U32 R2, R2, -0x326172a9, RZ ;  /* 0xcd9e8d5702027825 */ /* 0x000fc800078e00ff */
[----:B------:R-:W-:Y:S01]  /*1a090*/  IMAD.MOV.U32 R216, RZ, RZ, R14 ;  /* 0x000000ffffd87224 */ /* 0x000fe200078e000e */
[----:B------:R-:W-:Y:S01]  /*1a0a0*/  LOP3.LUT R3, R3, UR13, R22, 0x96, !PT ;  /* 0x0000000d03037c12 */ /* 0x000fe2000f8e9616 */
[----:B------:R-:W-:-:S04]  /*1a0b0*/  IMAD.WIDE.U32 R10, R11, -0x2daee0ad, RZ ;  /* 0xd2511f530b0a7825 */ /* 0x000fc800078e00ff */
[----:B------:R-:W-:Y:S02]  /*1a0c0*/  IMAD.MOV.U32 R14, RZ, RZ, R125 ;  /* 0x000000ffff0e7224 */ /* 0x000fe400078e007d */
[----:B------:R-:W-:Y:S02]  /*1a0d0*/  IMAD.MOV.U32 R125, RZ, RZ, R57 ;  /* 0x000000ffff7d7224 */ /* 0x000fe400078e0039 */
[----:B------:R-:W-:Y:S01]  /*1a0e0*/  IMAD.MOV.U32 R57, RZ, RZ, R128 ;  /* 0x000000ffff397224 */ /* 0x000fe200078e0080 */
[----:B------:R-:W-:Y:S02]  /*1a0f0*/  LOP3.LUT R128, R0, R38, RZ, 0xc0, !PT ;  /* 0x0000002600807212 */ /* 0x000fe400078ec0ff */
[----:B------:R-:W-:Y:S01]  /*1a100*/  LOP3.LUT R0, R11, UR12, R6, 0x96, !PT ;  /* 0x0000000c0b007c12 */ /* 0x000fe2000f8e9606 */
[----:B------:R-:W-:-:S05]  /*1a110*/  IMAD.WIDE.U32 R6, R3, -0x2daee0ad, RZ ;  /* 0xd2511f5303067825 */ /* 0x000fca00078e00ff */
[----:B------:R-:W-:Y:S01]  /*1a120*/  LOP3.LUT R3, R7, UR10, R10, 0x96, !PT ;  /* 0x0000000a07037c12 */ /* 0x000fe2000f8e960a */
[----:B------:R-:W-:-:S05]  /*1a130*/  IMAD.WIDE.U32 R10, R0, -0x326172a9, RZ ;  /* 0xcd9e8d57000a7825 */ /* 0x000fca00078e00ff */
[----:B------:R-:W-:Y:S01]  /*1a140*/  LOP3.LUT R0, R11, UR11, R2, 0x96, !PT ;  /* 0x0000000b0b007c12 */ /* 0x000fe2000f8e9602 */
[----:B------:R-:W-:-:S05]  /*1a150*/  IMAD.WIDE.U32 R2, R3, -0x326172a9, RZ ;  /* 0xcd9e8d5703027825 */ /* 0x000fca00078e00ff */
[----:B------:R-:W-:Y:S01]  /*1a160*/  LOP3.LUT R3, R3, UR9, R10, 0x96, !PT ;  /* 0x0000000903037c12 */ /* 0x000fe2000f8e960a */
[----:B------:R-:W-:-:S04]  /*1a170*/  IMAD.WIDE.U32 R10, R0, -0x2daee0ad, RZ ;  /* 0xd2511f53000a7825 */ /* 0x000fc800078e00ff */
[----:B------:R-:W-:Y:S01]  /*1a180*/  IMAD.WIDE.U32 R28, R3, -0x2daee0ad, RZ ;  /* 0xd2511f53031c7825 */ /* 0x000fe200078e00ff */
[----:B------:R-:W-:-:S04]  /*1a190*/  LOP3.LUT R0, R11, UR8, R6, 0x96, !PT ;  /* 0x000000080b007c12 */ /* 0x000fc8000f8e9606 */
[----:B------:R-:W-:Y:S01]  /*1a1a0*/  LOP3.LUT R3, R29, UR6, R10, 0x96, !PT ;  /* 0x000000061d037c12 */ /* 0x000fe2000f8e960a */
[----:B------:R-:W-:Y:S01]  /*1a1b0*/  IMAD.WIDE.U32 R10, R0, -0x326172a9, RZ ;  /* 0xcd9e8d57000a7825 */ /* 0x000fe200078e00ff */
[----:B------:R-:W-:-:S04]  /*1a1c0*/  HSET2.LE.AND R6, R12, R98, PT ;  /* 0x000000620c067233 */ /* 0x000fc80003803000 */
[----:B------:R-:W-:Y:S01]  /*1a1d0*/  LOP3.LUT R29, R11, UR7, R2, 0x96, !PT ;  /* 0x000000070b1d7c12 */ /* 0x000fe2000f8e9602 */
[----:B------:R-:W-:Y:S01]  /*1a1e0*/  IMAD.WIDE.U32 R2, R3, -0x326172a9, RZ ;  /* 0xcd9e8d5703027825 */ /* 0x000fe200078e00ff */
[----:B------:R-:W-:-:S04]  /*1a1f0*/  LOP3.LUT R129, R6, R37, RZ, 0xc0, !PT ;  /* 0x0000002506817212 */ /* 0x000fc800078ec0ff */
        /* <DEDUP_REMOVED lines=13> */
[C---:B------:R-:W-:Y:S02]  /*1a2d0*/  LOP3.LUT R0, R4.reuse, 0xffff, RZ, 0xc0, !PT ;  /* 0x0000ffff04007812 */ /* 0x040fe400078ec0ff */
[--C-:B------:R-:W-:Y:S02]  /*1a2e0*/  SHF.R.U32.HI R6, RZ, 0x10, R2.reuse ;  /* 0x00000010ff067819 */ /* 0x100fe40000011602 */
[----:B------:R-:W-:Y:S02]  /*1a2f0*/  SHF.R.U32.HI R10, RZ, 0x18, R2 ;  /* 0x00000018ff0a7819 */ /* 0x000fe40000011602 */
[----:B------:R-:W-:Y:S01]  /*1a300*/  SHF.R.U32.HI R2, RZ, 0x8, R0 ;  /* 0x00000008ff027819 */ /* 0x000fe20000011600 */
[----:B------:R-:W-:Y:S01]  /*1a310*/  IMAD.MOV.U32 R224, RZ, RZ, R217 ;  /* 0x000000ffffe07224 */ /* 0x000fe200078e00d9 */
[----:B------:R-:W-:-:S02]  /*1a320*/  LOP3.LUT R0, R4, 0xff, RZ, 0xc0, !PT ;  /* 0x000000ff04007812 */ /* 0x000fc400078ec0ff */
[----:B------:R-:W-:Y:S01]  /*1a330*/  MOV R217, R216 ;  /* 0x000000d800d97202 */ /* 0x000fe20000000f00 */
[----:B------:R-:W-:Y:S01]  /*1a340*/  IMAD.MOV.U32 R216, RZ, RZ, R14 ;  /* 0x000000ffffd87224 */ /* 0x000fe200078e000e */
[----:B------:R-:W-:Y:S02]  /*1a350*/  PRMT R14, R0, 0x5410, R2 ;  /* 0x00005410000e7816 */ /* 0x000fe40000000002 */
[--C-:B------:R-:W-:Y:S01]  /*1a360*/  SHF.R.U32.HI R2, RZ, 0x10, R4.reuse ;  /* 0x00000010ff027819 */ /* 0x100fe20000011604 */
[--C-:B------:R-:W-:Y:S01]  /*1a370*/  HSET2.LE.AND R0, R13, R98.reuse, PT ;  /* 0x000000620d007233 */ /* 0x100fe20003803000 */
[----:B------:R-:W-:Y:S02]  /*1a380*/  SHF.R.U32.HI R3, RZ, 0x18, R4 ;  /* 0x00000018ff037819 */ /* 0x000fe40000011604 */
[----:B------:R-:W-:Y:S02]  /*1a390*/  LOP3.LUT R2, R2, 0xff, RZ, 0xc0, !PT ;  /* 0x000000ff02027812 */ /* 0x000fe400078ec0ff */
[----:B------:R-:W-:Y:S01]  /*1a3a0*/  LOP3.LUT R4, R0, R19, RZ, 0xc0, !PT ;  /* 0x0000001300047212 */ /* 0x000fe200078ec0ff */
[--C-:B------:R-:W-:Y:S01]  /*1a3b0*/  HSET2.LE.AND R0, R12, R98.reuse, PT ;  /* 0x000000620c007233 */ /* 0x100fe20003803000 */
[----:B------:R-:W-:Y:S01]  /*1a3c0*/  PRMT R7, R2, 0x5410, R3 ;  /* 0x0000541002077816 */ /* 0x000fe20000000003 */
[----:B------:R-:W-:Y:S01]  /*1a3d0*/  HSET2.LE.AND R2, R11, R98, PT ;  /* 0x000000620b027233 */ /* 0x000fe20003803000 */
[----:B------:R-:W-:-:S02]  /*1a3e0*/  LOP3.LUT R3, R6, 0xff, RZ, 0xc0, !PT ;  /* 0x000000ff06037812 */ /* 0x000fc400078ec0ff */
[----:B------:R-:W-:Y:S01]  /*1a3f0*/  LOP3.LUT R5, R0, R16, RZ, 0xc0, !PT ;  /* 0x0000001000057212 */ /* 0x000fe200078ec0ff */
[--C-:B------:R-:W-:Y:S01]  /*1a400*/  HSET2.LE.AND R0, R14, R98.reuse, PT ;  /* 0x000000620e007233 */ /* 0x100fe20003803000 */
[----:B------:R-:W-:Y:S01]  /*1a410*/  LOP3.LUT R6, R2, R15, RZ, 0xc0, !PT ;  /* 0x0000000f02067212 */ /* 0x000fe200078ec0ff */
[----:B------:R-:W-:Y:S04]  /*1a420*/  LDSM.16.MT88.4 R16, [R201+0xa000] ;  /* 0x00a00000c910783b */ /* 0x000fe80000004200 */
[----:B------:R-:W3:Y:S01]  /*1a430*/  LDSM.16.MT88.4 R12, [R203+0xa000] ;  /* 0x00a00000cb0c783b */ /* 0x000ee20000004200 */
[----:B------:R-:W-:Y:S01]  /*1a440*/  HSET2.LE.AND R2, R7, R98, PT ;  /* 0x0000006207027233 */ /* 0x000fe20003803000 */
[----:B------:R-:W-:Y:S02]  /*1a450*/  PRMT R3, R3, 0x5410, R10 ;  /* 0x0000541003037816 */ /* 0x000fe4000000000a */
[----:B------:R-:W-:-:S02]  /*1a460*/  LOP3.LUT R10, R0, R238, RZ, 0xc0, !PT ;  /* 0x000000ee000a7212 */ /* 0x000fc400078ec0ff */
[----:B------:R-:W-:Y:S01]  /*1a470*/  LOP3.LUT R11, R2, R96, RZ, 0xc0, !PT ;  /* 0x00000060020b7212 */ /* 0x000fe200078ec0ff */
[----:B------:R-:W-:Y:S01]  /*1a480*/  IMAD.MOV.U32 R238, RZ, RZ, R223 ;  /* 0x000000ffffee7224 */ /* 0x000fe200078e00df */
[----:B------:R-:W-:-:S05]  /*1a490*/  MOV R223, R208 ;  /* 0x000000d000df7202 */ /* 0x000fca0000000f00 */
[----:B---3--:R-:W-:Y:S07]  /*1a4a0*/  HMMA.16816.F32 R40, R8, R14, R140 ;  /* 0x0000000e0828723c */ /* 0x008fee000000188c */
        /* <DEDUP_REMOVED lines=12> */
[----:B------:R1:W5:Y:S01]  /*1a570*/  LDL.LU R200, [R1+0x100] ;  /* 0x0001000001c87983 */ /* 0x0003620000300800 */
[----:B------:R-:W-:-:S02]  /*1a580*/  HSET2.LE.AND R3, R3, R98, PT ;  /* 0x0000006203037233 */ /* 0x000fc40003803000 */
[----:B------:R-:W-:-:S03]  /*1a590*/  @!P5 HADD2 R39, -R172.H0_H0, -RZ.H0_H0 ;  /* 0xa00000ffac27d230 */ /* 0x000fc60000000900 */
[----:B------:R-:W-:Y:S02]  /*1a5a0*/  LOP3.LUT R7, R3, R20, RZ, 0xc0, !PT ;  /* 0x0000001403077212 */ /* 0x000fe400078ec0ff */
[----:B------:R-:W3:Y:S01]  /*1a5b0*/  LDSM.16.MT88.4 R20, [R206+0xa000] ;  /* 0x00a00000ce14783b */ /* 0x000ee20000004200 */
[----:B------:R-:W-:Y:S01]  /*1a5c0*/  @!P5 PRMT R172, R39, 0x5410, RZ ;  /* 0x0000541027acd816 */ /* 0x000fe200000000ff */
[-C--:B------:R-:W-:Y:S08]  /*1a5d0*/  HMMA.16816.F32 R152, R8, R16.reuse, R152 ;  /* 0x000000100898723c */ /* 0x080ff00000001898 */
[C---:B------:R-:W-:Y:S08]  /*1a5e0*/  HMMA.16816.F32 R168, R4.reuse, R16, R168 ;  /* 0x0000001004a8723c */ /* 0x040ff000000018a8 */
[-C--:B------:R-:W-:Y:S08]  /*1a5f0*/  HMMA.16816.F32 R164, R4, R18.reuse, R164 ;  /* 0x0000001204a4723c */ /* 0x080ff000000018a4 */
[C---:B------:R-:W-:Y:S01]  /*1a600*/  HMMA.16816.F32 R36, R8.reuse, R18, R148 ;  /* 0x000000120824723c */ /* 0x040fe20000001894 */
[----:B------:R-:W4:Y:S07]  /*1a610*/  LDSM.16.MT88.4 R16, [R205+0xa000] ;  /* 0x00a00000cd10783b */ /* 0x000f2e0000004200 */
[-C--:B------:R-:W-:Y:S08]  /*1a620*/  HMMA.16816.F32 R144, R8, R12.reuse, R144 ;  /* 0x0000000c0890723c */ /* 0x080ff00000001890 */
[C---:B------:R-:W-:Y:S08]  /*1a630*/  HMMA.16816.F32 R160, R4.reuse, R12, R160 ;  /* 0x0000000c04a0723c */ /* 0x040ff000000018a0 */
[----:B------:R-:W-:Y:S01]  /*1a640*/  HMMA.16816.F32 R156, R4, R14, R156 ;  /* 0x0000000e049c723c */ /* 0x000fe2000000189c */
[----:B------:R-:W1:Y:S01]  /*1a650*/  LDSM.16.MT88.4 R12, [R201+0xb000] ;  /* 0x00b00000c90c783b */ /* 0x000e620000004200 */
[----:B------:R-:W-:Y:S01]  /*1a660*/  @!P3 HADD2 R44, -R138.H0_H0, -RZ.H0_H0 ;  /* 0xa00000ff8a2cb230 */ /* 0x000fe20000000900 */
[----:B------:R-:W-:-:S02]  /*1a670*/  IMAD.MOV.U32 R242, RZ, RZ, R225 ;  /* 0x000000fffff27224 */ /* 0x000fc400078e00e1 */
[----:B------:R-:W-:Y:S02]  /*1a680*/  IMAD.MOV.U32 R142, RZ, RZ, R227 ;  /* 0x000000ffff8e7224 */ /* 0x000fe400078e00e3 */
[----:B------:R-:W-:Y:S02]  /*1a690*/  IMAD.MOV.U32 R225, RZ, RZ, R221 ;  /* 0x000000ffffe17224 */ /* 0x000fe400078e00dd */
[----:B------:R-:W-:Y:S02]  /*1a6a0*/  IMAD.MOV.U32 R226, RZ, RZ, R220 ;  /* 0x000000ffffe27224 */ /* 0x000fe400078e00dc */
[----:B------:R-:W-:Y:S02]  /*1a6b0*/  IMAD.MOV.U32 R227, RZ, RZ, R45 ;  /* 0x000000ffffe37224 */ /* 0x000fe400078e002d */
[----:B------:R-:W-:Y:S02]  /*1a6c0*/  IMAD.MOV.U32 R220, RZ, RZ, R47 ;  /* 0x000000ffffdc7224 */ /* 0x000fe400078e002f */
[----:B------:R-:W-:Y:S01]  /*1a6d0*/  IMAD.MOV.U32 R221, RZ, RZ, R46 ;  /* 0x000000ffffdd7224 */ /* 0x000fe200078e002e */
[----:B------:R-:W-:-:S02]  /*1a6e0*/  @!P3 PRMT R138, R44, 0x5410, RZ ;  /* 0x000054102c8ab816 */ /* 0x000fc400000000ff */
[----:B---3--:R-:W-:Y:S01]  /*1a6f0*/  HMMA.16816.F32 R44, R8, R20, R232 ;  /* 0x00000014082c723c */ /* 0x008fe200000018e8 */
[----:B------:R-:W-:Y:S01]  /*1a700*/  IMAD.MOV.U32 R151, RZ, RZ, R242 ;  /* 0x000000ffff977224 */ /* 0x000fe200078e00f2 */
[----:B------:R-:W-:Y:S01]  /*1a710*/  MOV R245, R79 ;  /* 0x0000004f00f57202 */ /* 0x000fe20000000f00 */
[----:B------:R-:W-:Y:S02]  /*1a720*/  IMAD.MOV.U32 R96, RZ, RZ, R243 ;  /* 0x000000ffff607224 */ /* 0x000fe400078e00f3 */
[----:B------:R-:W-:Y:S02]  /*1a730*/  IMAD.MOV.U32 R246, RZ, RZ, R77 ;  /* 0x000000fffff67224 */ /* 0x000fe400078e004d */
[----:B------:R-:W-:Y:S01]  /*1a740*/  IMAD.MOV.U32 R232, RZ, RZ, R57 ;  /* 0x000000ffffe87224 */ /* 0x000fe200078e0039 */
[----:B------:R-:W-:Y:S01]  /*1a750*/  MOV R235, R58 ;  /* 0x0000003a00eb7202 */ /* 0x000fe20000000f00 */
[----:B------:R-:W-:Y:S02]  /*1a760*/  IMAD.MOV.U32 R233, RZ, RZ, R56 ;  /* 0x000000ffffe97224 */ /* 0x000fe400078e0038 */
[----:B------:R-:W-:-:S02]  /*1a770*/  IMAD.MOV.U32 R234, RZ, RZ, R59 ;  /* 0x000000ffffea7224 */ /* 0x000fc400078e003b */
[----:B------:R-:W-:Y:S01]  /*1a780*/  HMMA.16816.F32 R56, R4, R22, R48 ;  /* 0x000000160438723c */ /* 0x000fe20000001830 */
[----:B------:R-:W-:Y:S02]  /*1a790*/  IMAD.MOV.U32 R242, RZ, RZ, R78 ;  /* 0x000000fffff27224 */ /* 0x000fe400078e004e */
[----:B------:R-:W-:-:S04]  /*1a7a0*/  IMAD.MOV.U32 R243, RZ, RZ, R76 ;  /* 0x000000fffff37224 */ /* 0x000fc800078e004c */
[----:B------:R-:W-:Y:S01]  /*1a7b0*/  IMAD.MOV.U32 R48, RZ, RZ, R61 ;  /* 0x000000ffff307224 */ /* 0x000fe200078e003d */
[----:B------:R-:W-:Y:S01]  /*1a7c0*/  HMMA.16816.F32 R52, R4, R20, R52 ;  /* 0x000000140434723c */ /* 0x000fe20000001834 */
[----:B------:R-:W-:Y:S02]  /*1a7d0*/  IMAD.MOV.U32 R49, RZ, RZ, R60 ;  /* 0x000000ffff317224 */ /* 0x000fe400078e003c */
[----:B------:R-:W-:Y:S02]  /*1a7e0*/  IMAD.MOV.U32 R50, RZ, RZ, R63 ;  /* 0x000000ffff327224 */ /* 0x000fe400078e003f */
[----:B------:R-:W-:-:S03]  /*1a7f0*/  IMAD.MOV.U32 R51, RZ, RZ, R62 ;  /* 0x000000ffff337224 */ /* 0x000fc600078e003e */
[C---:B------:R-:W-:Y:S01]  /*1a800*/  HMMA.16816.F32 R60, R8.reuse, R22, R248 ;  /* 0x00000016083c723c */ /* 0x040fe200000018f8 */
[----:B------:R-:W3:Y:S07]  /*1a810*/  LDSM.16.MT88.4 R20, [R203+0xb000] ;  /* 0x00b00000cb14783b */ /* 0x000eee0000004200 */
        /* <DEDUP_REMOVED lines=8> */
[----:B------:R-:W-:Y:S01]  /*1a8a0*/  HMMA.16816.F32 R220, R8, R14, R220 ;  /* 0x0000000e08dc723c */ /* 0x000fe200000018dc */
[----:B------:R-:W1:Y:S01]  /*1a8b0*/  LDSM.16.MT88.4 R12, [R205+0xb000] ;  /* 0x00b00000cd0c783b */ /* 0x000e620000004200 */
[----:B------:R-:W-:Y:S01]  /*1a8c0*/  IMAD.WIDE.U32 R2, R29, -0x2daee0ad, RZ ;  /* 0xd2511f531d027825 */ /* 0x000fe200078e00ff */
[----:B------:R-:W-:-:S02]  /*1a8d0*/  MOV R251, R243 ;  /* 0x000000f300fb7202 */ /* 0x000fc40000000f00 */
[----:B------:R-:W-:Y:S02]  /*1a8e0*/  LDSM.16.MT88.4 R80, [R201+0xb800] ;  /* 0x00b80000c950783b */ /* 0x000fe40000004200 */
[----:B------:R-:W-:Y:S01]  /*1a8f0*/  LOP3.LUT R0, R3, UR16, R28, 0x96, !PT ;  /* 0x0000001003007c12 */ /* 0x000fe2000f8e961c */
[----:B---3--:R-:W-:Y:S01]  /*1a900*/  HMMA.16816.F32 R232, R8, R20, R232 ;  /* 0x0000001408e8723c */ /* 0x008fe200000018e8 */
[----:B------:R-:W-:-:S07]  /*1a910*/  LOP3.LUT R3, R2, 0xffff, RZ, 0xc0, !PT ;  /* 0x0000ffff02037812 */ /* 0x000fce00078ec0ff */
[C---:B------:R-:W-:Y:S08]  /*1a920*/  HMMA.16816.F32 R88, R4.reuse, R20, R88 ;  /* 0x000000140458723c */ /* 0x040ff00000001858 */
[C---:B------:R-:W-:Y:S08]  /*1a930*/  HMMA.16816.F32 R92, R4.reuse, R22, R92 ;  /* 0x00000016045c723c */ /* 0x040ff0000000185c */
[C---:B----4-:R-:W-:Y:S08]  /*1a940*/  HMMA.16816.F32 R104, R4.reuse, R16, R104 ;  /* 0x000000100468723c */ /* 0x050ff00000001868 */
[C---:B------:R-:W-:Y:S08]  /*1a950*/  HMMA.16816.F32 R108, R4.reuse, R18, R108 ;  /* 0x00000012046c723c */ /* 0x040ff0000000186c */
[C---:B-1----:R-:W-:Y:S08]  /*1a960*/  HMMA.16816.F32 R120, R4.reuse, R12, R120 ;  /* 0x0000000c0478723c */ /* 0x042ff00000001878 */
[----:B------:R-:W-:Y:S08]  /*1a970*/  HMMA.16816.F32 R100, R4, R14, R100 ;  /* 0x0000000e0464723c */ /* 0x000ff00000001864 */
[----:B------:R-:W-:Y:S01]  /*1a980*/  HMMA.16816.F32 R228, R8, R16, R228 ;  /* 0x0000001008e4723c */ /* 0x000fe200000018e4 */
[----:B------:R-:W-:-:S02]  /*1a990*/  LOP3.LUT R6, R2, 0xff, RZ, 0xc0, !PT ;  /* 0x000000ff02067812 */ /* 0x000fc400078ec0ff */
[----:B------:R-:W-:-:S05]  /*1a9a0*/  SHF.R.U32.HI R4, RZ, 0x10, R2 ;  /* 0x00000010ff047819 */ /* 0x000fca0000011602 */
[----:B------:R-:W-:Y:S01]  /*1a9b0*/  HMMA.16816.F32 R236, R8, R12, R236 ;  /* 0x0000000c08ec723c */ /* 0x000fe200000018ec */
[----:B------:R-:W-:-:S07]  /*1a9c0*/  SHF.R.U32.HI R5, RZ, 0x10, R26 ;  /* 0x00000010ff057819 */ /* 0x000fce000001161a */
[----:B------:R-:W-:Y:S01]  /*1a9d0*/  HMMA.16816.F32 R20, R8, R22, R48 ;  /* 0x000000160814723c */ /* 0x000fe20000001830 */
[----:B------:R-:W-:Y:S01]  /*1a9e0*/  SHF.R.U32.HI R7, RZ, 0x18, R26 ;  /* 0x00000018ff077819 */ /* 0x000fe2000001161a */
[----:B------:R-:W-:-:S06]  /*1a9f0*/  IMAD.MOV.U32 R29, RZ, RZ, R151 ;  /* 0x000000ffff1d7224 */ /* 0x000fcc00078e0097 */
[----:B------:R-:W-:Y:S01]  /*1aa00*/  HMMA.16816.F32 R16, R8, R18, R112 ;  /* 0x000000120810723c */ /* 0x000fe20000001870 */
[----:B------:R-:W-:Y:S01]  /*1aa10*/  LOP3.LUT R4, R4, 0xff, RZ, 0xc0, !PT ;  /* 0x000000ff04047812 */ /* 0x000fe200078ec0ff */
[----:B------:R-:W1:Y:S01]  /*1aa20*/  LDSM.16.MT88.4 R148, [R201+0xa800] ;  /* 0x00a80000c994783b */ /* 0x000e620000004200 */
[----:B------:R-:W-:-:S05]  /*1aa30*/  IMAD.MOV.U32 R248, RZ, RZ, R246 ;  /* 0x000000fffff87224 */ /* 0x000fca00078e00f6 */
[----:B------:R-:W-:Y:S01]  /*1aa40*/  HMMA.16816.F32 R12, R8, R14, R140 ;  /* 0x0000000e080c723c */ /* 0x000fe2000000188c */
[----:B------:R-:W3:Y:S01]  /*1aa50*/  LDSM.16.MT88.4 R140, [R203+0xa800] ;  /* 0x00a80000cb8c783b */ /* 0x000ee20000004200 */
[----:B------:R-:W-:Y:S02]  /*1aa60*/  IMAD.MOV.U32 R249, RZ, RZ, R245 ;  /* 0x000000fffff97224 */ /* 0x000fe400078e00f5 */
[----:B------:R-:W-:Y:S01]  /*1aa70*/  IMAD.MOV.U32 R250, RZ, RZ, R242 ;  /* 0x000000fffffa7224 */ /* 0x000fe200078e00f2 */
[----:B------:R-:W4:Y:S02]  /*1aa80*/  LDSM.16.MT88.4 R48, [R206+0xa800] ;  /* 0x00a80000ce30783b */ /* 0x000f240000004200 */
[----:B------:R-:W-:Y:S02]  /*1aa90*/  SHF.R.U32.HI R9, RZ, 0x18, R2 ;  /* 0x00000018ff097819 */ /* 0x000fe40000011602 */
[----:B------:R-:W-:Y:S01]  /*1aaa0*/  SHF.R.U32.HI R2, RZ, 0x8, R3 ;  /* 0x00000008ff027819 */ /* 0x000fe20000011603 */
[----:B------:R-:W-:Y:S01]  /*1aab0*/  IMAD.MOV.U32 R243, RZ, RZ, R126 ;  /* 0x000000fffff37224 */ /* 0x000fe200078e007e */
[----:B------:R-:W-:Y:S01]  /*1aac0*/  LOP3.LUT R3, R26, 0xffff, RZ, 0xc0, !PT ;  /* 0x0000ffff1a037812 */ /* 0x000fe200078ec0ff */
[----:B------:R-:W-:Y:S01]  /*1aad0*/  IMAD.MOV.U32 R28, RZ, RZ, R131 ;  /* 0x000000ffff1c7224 */ /* 0x000fe200078e0083 */
[----:B------:R-:W-:Y:S01]  /*1aae0*/  PRMT R10, R6, 0x5410, R2 ;  /* 0x00005410060a7816 */ /* 0x000fe20000000002 */
[----:B------:R-:W-:Y:S01]  /*1aaf0*/  LDSM.16.MT88.4 R112, [R206+0xb800] ;  /* 0x00b80000ce70783b */ /* 0x000fe20000004200 */
[----:B------:R-:W-:-:S02]  /*1ab00*/  LOP3.LUT R2, R5, 0xff, RZ, 0xc0, !PT ;  /* 0x000000ff05027812 */ /* 0x000fc400078ec0ff */
[----:B------:R-:W-:Y:S02]  /*1ab10*/  LOP3.LUT R8, R26, 0xff, RZ, 0xc0, !PT ;  /* 0x000000ff1a087812 */ /* 0x000fe400078ec0ff */
[----:B------:R-:W-:Y:S02]  /*1ab20*/  SHF.R.U32.HI R3, RZ, 0x8, R3 ;  /* 0x00000008ff037819 */ /* 0x000fe40000011603 */
[----:B------:R-:W-:Y:S02]  /*1ab30*/  PRMT R7, R2, 0x5410, R7 ;  /* 0x0000541002077816 */ /* 0x000fe40000000007 */
[----:B------:R-:W-:Y:S02]  /*1ab40*/  PRMT R6, R8, 0x5410, R3 ;  /* 0x0000541008067816 */ /* 0x000fe40000000003 */
[----:B------:R-:W-:Y:S02]  /*1ab50*/  LOP3.LUT R2, R0, 0xffff, RZ, 0xc0, !PT ;  /* 0x0000ffff00027812 */ /* 0x000fe400078ec0ff */
[----:B------:R-:W-:-:S02]  /*1ab60*/  SHF.R.U32.HI R3, RZ, 0x10, R0 ;  /* 0x00000010ff037819 */ /* 0x000fc40000011600 */
[----:B------:R-:W-:Y:S02]  /*1ab70*/  PRMT R9, R4, 0x5410, R9 ;  /* 0x0000541004097816 */ /* 0x000fe40000000009 */
[----:B------:R-:W-:Y:S02]  /*1ab80*/  LOP3.LUT R4, R0, 0xff, RZ, 0xc0, !PT ;  /* 0x000000ff00047812 */ /* 0x000fe400078ec0ff */
[----:B------:R-:W-:Y:S02]  /*1ab90*/  SHF.R.U32.HI R5, RZ, 0x18, R0 ;  /* 0x00000018ff057819 */ /* 0x000fe40000011600 */
[----:B------:R-:W-:Y:S02]  /*1aba0*/  SHF.R.U32.HI R2, RZ, 0x8, R2 ;  /* 0x00000008ff027819 */ /* 0x000fe40000011602 */
[----:B------:R-:W-:Y:S02]  /*1abb0*/  LOP3.LUT R0, R3, 0xff, RZ, 0xc0, !PT ;  /* 0x000000ff03007812 */ /* 0x000fe400078ec0ff */
[----:B------:R-:W-:-:S02]  /*1abc0*/  PRMT R4, R4, 0x5410, R2 ;  /* 0x0000541004047816 */ /* 0x000fc40000000002 */
[----:B------:R-:W-:Y:S01]  /*1abd0*/  PRMT R2, R0, 0x5410, R5 ;  /* 0x0000541000027816 */ /* 0x000fe20000000005 */
[--C-:B------:R-:W-:Y:S02]  /*1abe0*/  HSET2.LE.AND R5, R6, R98.reuse, PT ;  /* 0x0000006206057233 */ /* 0x100fe40003803000 */
[--C-:B------:R-:W-:Y:S02]  /*1abf0*/  HSET2.LE.AND R3, R10, R98.reuse, PT ;  /* 0x000000620a037233 */ /* 0x100fe40003803000 */
[--C-:B------:R-:W-:Y:S02]  /*1ac00*/  HSET2.LE.AND R0, R4, R98.reuse, PT ;  /* 0x0000006204007233 */ /* 0x100fe40003803000 */
[--C-:B------:R-:W-:Y:S02]  /*1ac10*/  HSET2.LE.AND R2, R2, R98.reuse, PT ;  /* 0x0000006202027233 */ /* 0x100fe40003803000 */
[--C-:B------:R-:W-:Y:S02]  /*1ac20*/  HSET2.LE.AND R6, R9, R98.reuse, PT ;  /* 0x0000006209067233 */ /* 0x100fe40003803000 */
[----:B------:R-:W-:Y:S01]  /*1ac30*/  HSET2.LE.AND R4, R7, R98, PT ;  /* 0x0000006207047233 */ /* 0x000fe20003803000 */
[----:B------:R-:W-:Y:S01]  /*1ac40*/  IMAD.MOV.U32 R246, RZ, RZ, R125 ;  /* 0x000000fffff67224 */ /* 0x000fe200078e007d */
[----:B------:R-:W-:Y:S01]  /*1ac50*/  LOP3.LUT R125, R2, R66, RZ, 0xc0, !PT ;  /* 0x00000042027d7212 */ /* 0x000fe200078ec0ff */
[----:B------:R-:W-:Y:S01]  /*1ac60*/  IMAD.MOV.U32 R245, RZ, RZ, R124 ;  /* 0x000000fffff57224 */ /* 0x000fe200078e007c */
[----:B------:R-:W-:Y:S01]  /*1ac70*/  LOP3.LUT R124, R0, R67, RZ, 0xc0, !PT ;  /* 0x00000043007c7212 */ /* 0x000fe200078ec0ff */
[----:B------:R-:W-:Y:S01]  /*1ac80*/  IMAD.MOV.U32 R242, RZ, RZ, R127 ;  /* 0x000000fffff27224 */ /* 0x000fe200078e007f */
[----:B------:R-:W-:Y:S01]  /*1ac90*/  LOP3.LUT R126, R3, R64, RZ, 0xc0, !PT ;  /* 0x00000040037e7212 */ /* 0x000fe200078ec0ff */
[----:B------:R-:W-:Y:S01]  /*1aca0*/  IMAD.MOV.U32 R27, RZ, RZ, R130 ;  /* 0x000000ffff1b7224 */ /* 0x000fe200078e0082 */
[----:B------:R-:W-:-:S02]  /*1acb0*/  LOP3.LUT R127, R6, R65, RZ, 0xc0, !PT ;  /* 0x00000041067f7212 */ /* 0x000fc400078ec0ff */
[----:B------:R-:W1:Y:S01]  /*1acc0*/  LDSM.16.MT88.4 R64, [R205+0xa800] ;  /* 0x00a80000cd40783b */ /* 0x000e620000004200 */
[----:B------:R-:W-:Y:S02]  /*1acd0*/  LOP3.LUT R130, R5, R99, RZ, 0xc0, !PT ;  /* 0x0000006305827212 */ /* 0x000fe400078ec0ff */
[----:B------:R-:W-:Y:S02]  /*1ace0*/  LOP3.LUT R131, R4, R97, RZ, 0xc0, !PT ;  /* 0x0000006104837212 */ /* 0x000fe400078ec0ff */
[----:B------:R-:W1:Y:S01]  /*1acf0*/  LDSM.16.MT88.4 R4, [R205+0xb800] ;  /* 0x00b80000cd04783b */ /* 0x000e620000004200 */
[----:B------:R-:W-:-:S03]  /*1ad00*/  IMAD.MOV.U32 R11, RZ, RZ, R96 ;  /* 0x000000ffff0b7224 */ /* 0x000fc600078e0060 */
[----:B------:R-:W1:Y:S04]  /*1ad10*/  LDSM.16.MT88.4 R96, [R203+0xb800] ;  /* 0x00b80000cb60783b */ /* 0x000e680000004200 */
[----:B------:R1:W-:Y:S04]  /*1ad20*/  STG.E.U16 [R24.64+-0x100], R199 ;  /* 0xffff00c718007986 */ /* 0x0003e8000c10151c */
[----:B------:R1:W-:Y:S04]  /*1ad30*/  STG.E.U16 [R24.64+-0xfe], R198 ;  /* 0xffff02c618007986 */ /* 0x0003e8000c10151c */
[----:B------:R1:W-:Y:S04]  /*1ad40*/  STG.E.U16 [R34.64+-0x100], R196 ;  /* 0xffff00c422007986 */ /* 0x0003e8000c10151c */
[----:B------:R1:W-:Y:S04]  /*1ad50*/  STG.E.U16 [R34.64+-0xfe], R197 ;  /* 0xffff02c522007986 */ /* 0x0003e8000c10151c */
[----:B------:R1:W-:Y:S04]  /*1ad60*/  STG.E.U16 [R32.64+-0x100], R183 ;  /* 0xffff00b720007986 */ /* 0x0003e8000c10151c */
        /* <DEDUP_REMOVED lines=31> */
[----:B---3--:R-:W-:Y:S01]  /*1af60*/  HMMA.16816.F32 R144, R128, R140, R144 ;  /* 0x0000008c8090723c */ /* 0x008fe20000001890 */
[----:B------:R-:W-:-:S07]  /*1af70*/  FADD.FTZ R3, R27, R240 ;  /* 0x000000f01b037221 */ /* 0x000fce0000010000 */
[----:B------:R-:W-:Y:S01]  /*1af80*/  HMMA.16816.F32 R160, R124, R140, R160 ;  /* 0x0000008c7ca0723c */ /* 0x000fe200000018a0 */
[----:B------:R-:W-:-:S07]  /*1af90*/  FADD.FTZ R2, R28, R215 ;  /* 0x000000d71c027221 */ /* 0x000fce0000010000 */
[----:B------:R-:W-:Y:S01]  /*1afa0*/  HMMA.16816.F32 R156, R124, R142, R156 ;  /* 0x0000008e7c9c723c */ /* 0x000fe2000000189c */
[----:B------:R-:W-:-:S07]  /*1afb0*/  FADD.FTZ R0, R252, R214 ;  /* 0x000000d6fc007221 */ /* 0x000fce0000010000 */
[C---:B------:R-:W-:Y:S08]  /*1afc0*/  HMMA.16816.F32 R140, R128.reuse, R142, R40 ;  /* 0x0000008e808c723c */ /* 0x040ff00000001828 */
[-C--:B----4-:R-:W-:Y:S08]  /*1afd0*/  HMMA.16816.F32 R36, R128, R48.reuse, R44 ;  /* 0x000000308024723c */ /* 0x090ff0000000182c */
[C---:B------:R-:W-:Y:S08]  /*1afe0*/  HMMA.16816.F32 R40, R124.reuse, R48, R52 ;  /* 0x000000307c28723c */ /* 0x040ff00000001834 */
[-C--:B------:R-:W-:Y:S08]  /*1aff0*/  HMMA.16816.F32 R44, R124, R50.reuse, R56 ;  /* 0x000000327c2c723c */ /* 0x080ff00000001838 */
[----:B------:R-:W-:Y:S01]  /*1b000*/  HMMA.16816.F32 R48, R128, R50, R60 ;  /* 0x000000328030723c */ /* 0x000fe2000000183c */
[----:B------:R-:W-:-:S07]  /*1b010*/  FADD.FTZ R3, R11, R3 ;  /* 0x000000030b037221 */ /* 0x000fce0000010000 */
[----:B------:R-:W-:Y:S01]  /*1b020*/  HMMA.16816.F32 R56, R124, R64, R68 ;  /* 0x000000407c38723c */ /* 0x000fe20000001844 */
[----:B------:R-:W-:-:S07]  /*1b030*/  FADD.FTZ R2, R248, R2 ;  /* 0x00000002f8027221 */ /* 0x000fce0000010000 */
[----:B------:R-:W-:Y:S01]  /*1b040*/  HMMA.16816.F32 R60, R124, R66, R76 ;  /* 0x000000427c3c723c */ /* 0x000fe2000000184c */
[----:B------:R-:W-:-:S07]  /*1b050*/  FADD.FTZ R0, R247, R0 ;  /* 0x00000000f7007221 */ /* 0x000fce0000010000 */
[C---:B------:R-:W-:Y:S08]  /*1b060*/  HMMA.16816.F32 R52, R128.reuse, R64, R216 ;  /* 0x000000408034723c */ /* 0x040ff000000018d8 */
[----:B------:R-:W-:Y:S08]  /*1b070*/  HMMA.16816.F32 R64, R128, R66, R116 ;  /* 0x000000428040723c */ /* 0x000ff00000001874 */
[-C--:B------:R-:W-:Y:S08]  /*1b080*/  HMMA.16816.F32 R120, R124, R4.reuse, R120 ;  /* 0x000000047c78723c */ /* 0x080ff00000001878 */
[----:B------:R-:W-:Y:S07]  /*1b090*/  HMMA.16816.F32 R116, R128, R4, R236 ;  /* 0x000000048074723c */ /* 0x000fee00000018ec */
[----:B------:R-:W-:Y:S01]  /*1b0a0*/  FADD.FTZ R4, R29, R213 ;  /* 0x000000d51d047221 */ /* 0x000fe20000010000 */
[----:B------:R-:W-:Y:S03]  /*1b0b0*/  HMMA.16816.F32 R72, R124, R80, R72 ;  /* 0x000000507c48723c */ /* 0x000fe60000001848 */
        /* <DEDUP_REMOVED lines=10> */
[----:B------:R-:W-:Y:S01]  /*1b160*/  HMMA.16816.F32 R92, R124, R98, R92 ;  /* 0x000000627c5c723c */ /* 0x000fe2000000185c */
[----:B------:R-:W-:-:S07]  /*1b170*/  FADD.FTZ R241, R242, R2 ;  /* 0x00000002f2f17221 */ /* 0x000fce0000010000 */
[----:B------:R-:W-:Y:S01]  /*1b180*/  HMMA.16816.F32 R104, R124, R112, R104 ;  /* 0x000000707c68723c */ /* 0x000fe20000001868 */
[----:B------:R-:W-:-:S07]  /*1b190*/  FADD.FTZ R244, R244, R0 ;  /* 0x00000000f4f47221 */ /* 0x000fce0000010000 */
[----:B------:R-:W-:Y:S01]  /*1b1a0*/  HMMA.16816.F32 R108, R124, R114, R108 ;  /* 0x000000727c6c723c */ /* 0x000fe2000000186c */
[----:B------:R-:W-:-:S07]  /*1b1b0*/  IADD3.X R249, R25, -0x1, RZ, P1, !PT ;  /* 0xffffffff19f97810 */ /* 0x000fce0000ffe4ff */
[----:B------:R-:W-:Y:S08]  /*1b1c0*/  HMMA.16816.F32 R124, R124, R6, R100 ;  /* 0x000000067c7c723c */ /* 0x000ff00000001864 */
[C---:B------:R-:W-:Y:S08]  /*1b1d0*/  HMMA.16816.F32 R68, R128.reuse, R80, R224 ;  /* 0x000000508044723c */ /* 0x040ff000000018e0 */
[C---:B------:R-:W-:Y:S08]  /*1b1e0*/  HMMA.16816.F32 R84, R128.reuse, R96, R232 ;  /* 0x000000608054723c */ /* 0x040ff000000018e8 */
[----:B------:R-:W-:Y:S01]  /*1b1f0*/  HMMA.16816.F32 R100, R128, R112, R228 ;  /* 0x000000708064723c */ /* 0x000fe200000018e4 */
[----:B------:R-:W-:-:S07]  /*1b200*/  FADD.FTZ R235, R243, R4 ;  /* 0x00000004f3eb7221 */ /* 0x000fce0000010000 */
[C---:B------:R-:W-:Y:S08]  /*1b210*/  HMMA.16816.F32 R80, R128.reuse, R82, R220 ;  /* 0x000000528050723c */ /* 0x040ff000000018dc */
[C---:B------:R-:W-:Y:S08]  /*1b220*/  HMMA.16816.F32 R96, R128.reuse, R98, R20 ;  /* 0x000000628060723c */ /* 0x040ff00000001814 */
[C---:B------:R-:W-:Y:S08]  /*1b230*/  HMMA.16816.F32 R112, R128.reuse, R114, R16 ;  /* 0x000000728070723c */ /* 0x040ff00000001810 */
[----:B------:R-:W-:Y:S01]  /*1b240*/  HMMA.16816.F32 R128, R128, R6, R12 ;  /* 0x000000068080723c */ /* 0x000fe2000000180c */
[----:B------:R-:W-:Y:S11]  /*1b250*/  @P0 BRA `(.L_x_1271) ;  /* 0x0000001000000947 */ /* 0x000ff60003800000 */
.L_x_1258:
[----:B-12---:R-:W-:-:S12]  /*1b260*/  UIADD3 UR41, UR31, -0x1, URZ ;  /* 0xffffffff1f297890 */ /* 0x006fd8000fffe03f */
.L_x_1271:
[----:B--2---:R-:W-:-:S13]  /*1b270*/  ISETP.LE.AND P0, PT, RZ, UR41, PT ;  /* 0x00000029ff007c0c */ /* 0x004fda000bf03270 */
[----:B------:R-:W-:Y:S05]  /*1b280*/  @!P0 BRA `(.L_x_1272) ;  /* 0x0000498000008947 */ /* 0x000fea0003800000 */
[----:B------:R-:W2:Y:S01]  /*1b290*/  LDL.LU R10, [R1+0xbc] ;  /* 0x0000bc00010a7983 */ /* 0x000ea20000300800 */
[----:B------:R-:W1:Y:S01]  /*1b2a0*/  LDC.U8 R3, c[0x0][0x2d8] ;  /* 0x0000b600ff037b82 */ /* 0x000e620000000000 */
        /* <DEDUP_REMOVED lines=8> */
[----:B-----5:R-:W-:Y:S01]  /*1b330*/  MOV R137, R132 ;  /* 0x0000008400897202 */ /* 0x020fe20000000f00 */
[----:B------:R-:W-:Y:S01]  /*1b340*/  UIMAD.WIDE.U32 UR42, UR4, 0x70, URZ ;  /* 0x00000070042a78a5 */ /* 0x000fe2000f8e003f */
[----:B------:R-:W3:Y:S01]  /*1b350*/  LDL.LU R4, [R1+0xd4] ;  /* 0x0000d40001047983 */ /* 0x000ee20000300800 */
[----:B------:R-:W-:Y:S01]  /*1b360*/  UIMAD UR4, UR4, 0x38, UR31 ;  /* 0x00000038040478a4 */ /* 0x000fe2000f8e021f */
[----:B------:R-:W-:Y:S01]  /*1b370*/  IMAD.MOV.U32 R136, RZ, RZ, R133 ;  /* 0x000000ffff887224 */ /* 0x000fe200078e0085 */
[----:B------:R-:W-:Y:S01]  /*1b380*/  USHF.R.S32.HI UR30, URZ, 0x1f, UR31 ;  /* 0x0000001f3f1e7899 */ /* 0x000fe2000801141f */
[----:B------:R-:W4:Y:S01]  /*1b390*/  LDL.LU R5, [R1+0xf0] ;  /* 0x0000f00001057983 */ /* 0x000f220000300800 */
[----:B------:R-:W-:-:S02]  /*1b3a0*/  UIADD3 UR4, UR4, 0x1, URZ ;  /* 0x0000000104047890 */ /* 0x000fc4000fffe03f */
[----:B------:R-:W-:Y:S01]  /*1b3b0*/  USHF.R.S32.HI UR5, URZ, 0x1f, UR38 ;  /* 0x0000001f3f057899 */ /* 0x000fe20008011426 */
[----:B------:R-:W4:Y:S01]  /*1b3c0*/  LDL.LU.64 R8, [R1+0xe0] ;  /* 0x0000e00001087983 */ /* 0x000f220000300a00 */
[----:B------:R-:W-:Y:S02]  /*1b3d0*/  UIMAD UR35, UR35, 0x70, URZ ;  /* 0x00000070232378a4 */ /* 0x000fe4000f8e023f */
[----:B------:R-:W-:Y:S01]  /*1b3e0*/  USHF.R.S32.HI UR36, URZ, 0x1f, UR4 ;  /* 0x0000001f3f247899 */ /* 0x000fe20008011404 */
[----:B------:R-:W4:Y:S01]  /*1b3f0*/  LDL.LU.64 R6, [R1+0xe8] ;  /* 0x0000e80001067983 */ /* 0x000f220000300a00 */
[----:B-1----:R-:W-:Y:S01]  /*1b400*/  PRMT R3, R3, 0x7054, R3 ;  /* 0x0000705403037816 */ /* 0x002fe20000000003 */
[----:B------:R-:W-:Y:S02]  /*1b410*/  USHF.L.U32 UR34, UR31, 0x1, URZ ;  /* 0x000000011f227899 */ /* 0x000fe4000800063f */
[----:B------:R-:W-:Y:S02]  /*1b420*/  USHF.L.U32 UR39, UR38, 0x1, URZ ;  /* 0x0000000126277899 */ /* 0x000fe4000800063f */
[----:B------:R-:W-:-:S02]  /*1b430*/  USHF.L.U64.HI UR31, UR31, 0x1, UR30 ;  /* 0x000000011f1f7899 */ /* 0x000fc4000801021e */
[----:B------:R-:W-:Y:S02]  /*1b440*/  UIADD3 UR35, UR43, UR35, URZ ;  /* 0x000000232b237290 */ /* 0x000fe4000fffe03f */
[----:B------:R-:W-:Y:S02]  /*1b450*/  USHF.L.U64.HI UR38, UR38, 0x1, UR5 ;  /* 0x0000000126267899 */ /* 0x000fe40008010205 */
[----:B------:R-:W-:Y:S02]  /*1b460*/  USHF.L.U32 UR37, UR4, 0x1, URZ ;  /* 0x0000000104257899 */ /* 0x000fe4000800063f */
[----:B------:R-:W-:Y:S01]  /*1b470*/  USHF.L.U64.HI UR36, UR4, 0x1, UR36 ;  /* 0x0000000104247899 */ /* 0x000fe20008010224 */
[C---:B--2---:R-:W-:Y:S01]  /*1b480*/  IADD3 R3, R10.reuse, 0x4, RZ ;  /* 0x000000040a037810 */ /* 0x044fe20007ffe0ff */
[----:B------:R-:W-:-:S04]  /*1b490*/  IMAD.WIDE.U32 R12, R10, -0x326172a9, RZ ;  /* 0xcd9e8d570a0c7825 */ /* 0x000fc800078e00ff */
[----:B------:R-:W-:Y:S01]  /*1b4a0*/  IMAD.WIDE.U32 R10, R3, -0x326172a9, RZ ;  /* 0xcd9e8d57030a7825 */ /* 0x000fe200078e00ff */
[----:B------:R1:W-:Y:S01]  /*1b4b0*/  STL.64 [R1+0x98], R12 ;  /* 0x0000980c01007387 */ /* 0x0003e20000100a00 */
[----:B---3--:R-:W-:-:S03]  /*1b4c0*/  LOP3.LUT R3, R13, R4, RZ, 0x3c, !PT ;  /* 0x000000040d037212 */ /* 0x008fc600078e3cff */
[----:B------:R-:W-:Y:S01]  /*1b4d0*/  LOP3.LUT R4, R11, R4, RZ, 0x3c, !PT ;  /* 0x000000040b047212 */ /* 0x000fe200078e3cff */
[----:B------:R2:W-:Y:S01]  /*1b4e0*/  STL.64 [R1+0x90], R10 ;  /* 0x0000900a01007387 */ /* 0x0005e20000100a00 */
[----:B----4-:R-:W-:Y:S01]  /*1b4f0*/  IMAD.WIDE.U32 R250, R5, -0x2daee0ad, RZ ;  /* 0xd2511f5305fa7825 */ /* 0x010fe200078e00ff */
[----:B------:R-:W-:-:S03]  /*1b500*/  MOV R5, R9 ;  /* 0x0000000900057202 */ /* 0x000fc60000000f00 */
[----:B-1----:R-:W-:-:S04]  /*1b510*/  IMAD.WIDE.U32 R12, R3, -0x2daee0ad, RZ ;  /* 0xd2511f53030c7825 */ /* 0x002fc800078e00ff */
        /* <DEDUP_REMOVED lines=8> */
.L_x_1275:
        /* <DEDUP_REMOVED lines=46> */
.L_x_1273:
        /* <DEDUP_REMOVED lines=49> */
[----:B------:R-:W5:Y:S01]  /*1bb90*/  LDSM.16.M88.4 R184, [R211+0x800] ;  /* 0x00080000d3b8783b */ /* 0x000f620000000200 */
[-C--:B---3--:R-:W-:Y:S04]  /*1bba0*/  HMMA.16816.F32 R4, R32, R16.reuse, RZ ;  /* 0x000000102004723c */ /* 0x088fe800000018ff */
[----:B------:R-:W-:Y:S05]  /*1bbb0*/  LDSM.16.M88.4 R188, [R210] ;  /* 0x00000000d2bc783b */ /* 0x000fea0000000200 */
[----:B------:R-:W3:Y:S01]  /*1bbc0*/  LDSM.16.M88.4 R192, [R209+0x8000] ;  /* 0x00800000d1c0783b */ /* 0x000ee20000000200 */
[C---:B--2---:R-:W-:Y:S04]  /*1bbd0*/  HMMA.16816.F32 R8, R28.reuse, R16, RZ ;  /* 0x000000101c08723c */ /* 0x044fe800000018ff */
[----:B------:R-:W-:Y:S04]  /*1bbe0*/  LDSM.16.M88.4 R196, [R207] ;  /* 0x00000000cfc4783b */ /* 0x000fe80000000200 */
[-C--:B-1----:R-:W-:Y:S08]  /*1bbf0*/  HMMA.16816.F32 R12, R28, R18.reuse, RZ ;  /* 0x000000121c0c723c */ /* 0x082ff000000018ff */
        /* <DEDUP_REMOVED lines=10> */
[----:B------:R-:W2:Y:S07]  /*1bca0*/  LDSM.16.M88.4 R176, [R209+0x8800] ;  /* 0x00880000d1b0783b */ /* 0x000eae0000000200 */
[-C--:B------:R-:W-:Y:S08]  /*1bcb0*/  HMMA.16816.F32 R20, R172, R184.reuse, R20 ;  /* 0x000000b8ac14723c */ /* 0x080ff00000001814 */
[C---:B------:R-:W-:Y:S08]  /*1bcc0*/  HMMA.16816.F32 R24, R180.reuse, R184, R24 ;  /* 0x000000b8b418723c */ /* 0x040ff00000001818 */
[-C--:B------:R-:W-:Y:S01]  /*1bcd0*/  HMMA.16816.F32 R28, R180, R186.reuse, R28 ;  /* 0x000000bab41c723c */ /* 0x080fe2000000181c */
[----:B------:R-:W4:Y:S07]  /*1bce0*/  LDSM.16.M88.4 R180, [R208] ;  /* 0x00000000d0b4783b */ /* 0x000f2e0000000200 */
[----:B------:R-:W-:Y:S01]  /*1bcf0*/  HMMA.16816.F32 R32, R172, R186, R32 ;  /* 0x000000baac20723c */ /* 0x000fe20000001820 */
[----:B------:R-:W5:Y:S05]  /*1bd00*/  LDSM.16.M88.4 R172, [R208+0x2000] ;  /* 0x00200000d0ac783b */ /* 0x000f6a0000000200 */
[----:B------:R-:W4:Y:S02]  /*1bd10*/  LDSM.16.M88.4 R184, [R207+0x800] ;  /* 0x00080000cfb8783b */ /* 0x000f240000000200 */
[-C--:B---3--:R-:W-:Y:S08]  /*1bd20*/  HMMA.16816.F32 R4, R188, R192.reuse, R4 ;  /* 0x000000c0bc04723c */ /* 0x088ff00000001804 */
[C---:B-1----:R-:W-:Y:S08]  /*1bd30*/  HMMA.16816.F32 R8, R132.reuse, R192, R8 ;  /* 0x000000c08408723c */ /* 0x042ff00000001808 */
[-C--:B------:R-:W-:Y:S08]  /*1bd40*/  HMMA.16816.F32 R12, R132, R194.reuse, R12 ;  /* 0x000000c2840c723c */ /* 0x080ff0000000180c */
[C---:B------:R-:W-:Y:S01]  /*1bd50*/  HMMA.16816.F32 R16, R188.reuse, R194, R16 ;  /* 0x000000c2bc10723c */ /* 0x040fe20000001810 */
[----:B------:R-:W-:Y:S07]  /*1bd60*/  LDSM.16.M88.4 R192, [R200+0x9800] ;  /* 0x00980000c8c0783b */ /* 0x000fee0000000200 */
[-C--:B--2---:R-:W-:Y:S08]  /*1bd70*/  HMMA.16816.F32 R20, R188, R176.reuse, R20 ;  /* 0x000000b0bc14723c */ /* 0x084ff00000001814 */
[C---:B------:R-:W-:Y:S08]  /*1bd80*/  HMMA.16816.F32 R24, R132.reuse, R176, R24 ;  /* 0x000000b08418723c */ /* 0x040ff00000001818 */
[-C--:B------:R-:W-:Y:S01]  /*1bd90*/  HMMA.16816.F32 R28, R132, R178.reuse, R28 ;  /* 0x000000b2841c723c */ /* 0x080fe2000000181c */
[----:B------:R-:W-:Y:S07]  /*1bda0*/  LDSM.16.M88.4 R132, [R202+0x4000] ;  /* 0x00400000ca84783b */ /* 0x000fee0000000200 */
[----:B------:R-:W-:Y:S01]  /*1bdb0*/  HMMA.16816.F32 R32, R188, R178, R32 ;  /* 0x000000b2bc20723c */ /* 0x000fe20000001820 */
[----:B------:R-:W1:Y:S05]  /*1bdc0*/  LDSM.16.M88.4 R176, [R200+0x9000] ;  /* 0x00900000c8b0783b */ /* 0x000e6a0000000200 */
[----:B------:R-:W2:Y:S02]  /*1bdd0*/  LDSM.16.M88.4 R188, [R202+0x6000] ;  /* 0x00600000cabc783b */ /* 0x000ea40000000200 */
[-C--:B----4-:R-:W-:Y:S08]  /*1bde0*/  HMMA.16816.F32 R4, R180, R196.reuse, R4 ;  /* 0x000000c4b404723c */ /* 0x090ff00000001804 */
[C---:B-----5:R-:W-:Y:S08]  /*1bdf0*/  HMMA.16816.F32 R8, R172.reuse, R196, R8 ;  /* 0x000000c4ac08723c */ /* 0x060ff00000001808 */
        /* <DEDUP_REMOVED lines=8> */
[----:B------:R-:W4:Y:S05]  /*1be80*/  LDSM.16.M88.4 R180, [R204+0x6000] ;  /* 0x00600000ccb4783b */ /* 0x000f2a0000000200 */
[----:B------:R-:W-:Y:S02]  /*1be90*/  LDSM.16.M88.4 R184, [R210+0x4000] ;  /* 0x00400000d2b8783b */ /* 0x000fe40000000200 */
[-C--:B-1----:R-:W-:Y:S08]  /*1bea0*/  HMMA.16816.F32 R4, R132, R176.reuse, R4 ;  /* 0x000000b08404723c */ /* 0x082ff00000001804 */
[C---:B--2---:R-:W-:Y:S08]  /*1beb0*/  HMMA.16816.F32 R8, R188.reuse, R176, R8 ;  /* 0x000000b0bc08723c */ /* 0x044ff00000001808 */
[-C--:B------:R-:W-:Y:S08]  /*1bec0*/  HMMA.16816.F32 R12, R188, R178.reuse, R12 ;  /* 0x000000b2bc0c723c */ /* 0x080ff0000000180c */
[C---:B------:R-:W-:Y:S01]  /*1bed0*/  HMMA.16816.F32 R16, R132.reuse, R178, R16 ;  /* 0x000000b28410723c */ /* 0x040fe20000001810 */
[----:B------:R-:W1:Y:S07]  /*1bee0*/  LDSM.16.M88.4 R176, [R211+0x1800] ;  /* 0x00180000d3b0783b */ /* 0x000e6e0000000200 */
[-C--:B------:R-:W-:Y:S08]  /*1bef0*/  HMMA.16816.F32 R20, R132, R192.reuse, R20 ;  /* 0x000000c08414723c */ /* 0x080ff00000001814 */
[C---:B------:R-:W-:Y:S08]  /*1bf00*/  HMMA.16816.F32 R24, R188.reuse, R192, R24 ;  /* 0x000000c0bc18723c */ /* 0x040ff00000001818 */
[-C--:B------:R-:W-:Y:S01]  /*1bf10*/  HMMA.16816.F32 R28, R188, R194.reuse, R28 ;  /* 0x000000c2bc1c723c */ /* 0x080fe2000000181c */
[----:B------:R-:W2:Y:S07]  /*1bf20*/  LDSM.16.M88.4 R188, [R209+0x9000] ;  /* 0x00900000d1bc783b */ /* 0x000eae0000000200 */
[----:B------:R-:W-:Y:S01]  /*1bf30*/  HMMA.16816.F32 R32, R132, R194, R32 ;  /* 0x000000c28420723c */ /* 0x000fe20000001820 */
[----:B------:R-:W5:Y:S05]  /*1bf40*/  LDSM.16.M88.4 R132, [R210+0x6000] ;  /* 0x00600000d284783b */ /* 0x000f6a0000000200 */
[----:B------:R-:W2:Y:S02]  /*1bf50*/  LDSM.16.M88.4 R192, [R209+0x9800] ;  /* 0x00980000d1c0783b */ /* 0x000ea40000000200 */
[-C--:B---3--:R-:W-:Y:S08]  /*1bf60*/  HMMA.16816.F32 R4, R172, R196.reuse, R4 ;  /* 0x000000c4ac04723c */ /* 0x088ff00000001804 */
[C---:B----4-:R-:W-:Y:S08]  /*1bf70*/  HMMA.16816.F32 R8, R180.reuse, R196, R8 ;  /* 0x000000c4b408723c */ /* 0x050ff00000001808 */
[-C--:B------:R-:W-:Y:S08]  /*1bf80*/  HMMA.16816.F32 R12, R180, R198.reuse, R12 ;  /* 0x000000c6b40c723c */ /* 0x080ff0000000180c */
[C---:B------:R-:W-:Y:S01]  /*1bf90*/  HMMA.16816.F32 R16, R172.reuse, R198, R16 ;  /* 0x000000c6ac10723c */ /* 0x040fe20000001810 */
[----:B------:R-:W-:Y:S07]  /*1bfa0*/  LDSM.16.M88.4 R196, [R207+0x1800] ;  /* 0x00180000cfc4783b */ /* 0x000fee0000000200 */
[-C--:B-1----:R-:W-:Y:S08]  /*1bfb0*/  HMMA.16816.F32 R20, R172, R176.reuse, R20 ;  /* 0x000000b0ac14723c */ /* 0x082ff00000001814 */
[C---:B------:R-:W-:Y:S08]  /*1bfc0*/  HMMA.16816.F32 R24, R180.reuse, R176, R24 ;  /* 0x000000b0b418723c */ /* 0x040ff00000001818 */
[-C--:B------:R-:W-:Y:S01]  /*1bfd0*/  HMMA.16816.F32 R28, R180, R178.reuse, R28 ;  /* 0x000000b2b41c723c */ /* 0x080fe2000000181c */
[----:B------:R-:W-:Y:S07]  /*1bfe0*/  LDSM.16.M88.4 R180, [R208+0x6000] ;  /* 0x00600000d0b4783b */ /* 0x000fee0000000200 */
[----:B------:R-:W-:Y:S01]  /*1bff0*/  HMMA.16816.F32 R32, R172, R178, R32 ;  /* 0x000000b2ac20723c */ /* 0x000fe20000001820 */
[----:B------:R-:W-:Y:S05]  /*1c000*/  LDSM.16.M88.4 R172, [R208+0x4000] ;  /* 0x00400000d0ac783b */ /* 0x000fea0000000200 */
[----:B------:R-:W1:Y:S02]  /*1c010*/  LDSM.16.M88.4 R176, [R207+0x1000] ;  /* 0x00100000cfb0783b */ /* 0x000e640000000200 */
[-C--:B--2---:R-:W-:Y:S01]  /*1c020*/  HMMA.16816.F32 R4, R184, R188.reuse, R4 ;  /* 0x000000bcb804723c */ /* 0x084fe20000001804 */
[----:B------:R-:W-:Y:S04]  /*1c030*/  DEPBAR.LE SB0, 0x0 ;  /* 0x000080000000791a */ /* 0x000fe80000000000 */
[----:B------:R-:W-:Y:S03]  /*1c040*/  BAR.SYNC.DEFER_BLOCKING 0x0 ;  /* 0x0000000000007b1d */ /* 0x000fe60000010000 */
[C---:B-----5:R-:W-:Y:S08]  /*1c050*/  HMMA.16816.F32 R8, R132.reuse, R188, R8 ;  /* 0x000000bc8408723c */ /* 0x060ff00000001808 */
[-C--:B------:R-:W-:Y:S08]  /*1c060*/  HMMA.16816.F32 R12, R132, R190.reuse, R12 ;  /* 0x000000be840c723c */ /* 0x080ff0000000180c */
[C---:B------:R-:W-:Y:S08]  /*1c070*/  HMMA.16816.F32 R16, R184.reuse, R190, R16 ;  /* 0x000000beb810723c */ /* 0x040ff00000001810 */
[-C--:B------:R-:W-:Y:S08]  /*1c080*/  HMMA.16816.F32 R20, R184, R192.reuse, R20 ;  /* 0x000000c0b814723c */ /* 0x080ff00000001814 */
[C---:B------:R-:W-:Y:S08]  /*1c090*/  HMMA.16816.F32 R24, R132.reuse, R192, R24 ;  /* 0x000000c08418723c */ /* 0x040ff00000001818 */
[-C--:B------:R-:W-:Y:S08]  /*1c0a0*/  HMMA.16816.F32 R28, R132, R194.reuse, R28 ;  /* 0x000000c2841c723c */ /* 0x080ff0000000181c */
[----:B------:R-:W-:Y:S08]  /*1c0b0*/  HMMA.16816.F32 R32, R184, R194, R32 ;  /* 0x000000c2b820723c */ /* 0x000ff00000001820 */
[-C--:B-1----:R-:W-:Y:S08]  /*1c0c0*/  HMMA.16816.F32 R4, R172, R176.reuse, R4 ;  /* 0x000000b0ac04723c */ /* 0x082ff00000001804 */
[C---:B------:R-:W-:Y:S08]  /*1c0d0*/  HMMA.16816.F32 R8, R180.reuse, R176, R8 ;  /* 0x000000b0b408723c */ /* 0x040ff00000001808 */
[-C--:B------:R-:W-:Y:S08]  /*1c0e0*/  HMMA.16816.F32 R12, R180, R178.reuse, R12 ;  /* 0x000000b2b40c723c */ /* 0x080ff0000000180c */
[C---:B------:R-:W-:Y:S08]  /*1c0f0*/  HMMA.16816.F32 R16, R172.reuse, R178, R16 ;  /* 0x000000b2ac10723c */ /* 0x040ff00000001810 */
[-C--:B------:R-:W-:Y:S08]  /*1c100*/  HMMA.16816.F32 R20, R172, R196.reuse, R20 ;  /* 0x000000c4ac14723c */ /* 0x080ff00000001814 */
[C---:B------:R-:W-:Y:S07]  /*1c110*/  HMMA.16816.F32 R24, R180.reuse, R196, R24 ;  /* 0x000000c4b418723c */ /* 0x040fee0000001818 */
[----:B------:R-:W-:Y:S01]  /*1c120*/  IMAD.MOV.U32 R196, RZ, RZ, R252 ;  /* 0x000000ffffc47224 */ /* 0x000fe200078e00fc */
[-C--:B------:R-:W-:Y:S04]  /*1c130*/  HMMA.16816.F32 R28, R180, R198.reuse, R28 ;  /* 0x000000c6b41c723c */ /* 0x080fe8000000181c */
[----:B------:R-:W-:Y:S04]  /*1c140*/  IMAD.MOV.U32 R197, RZ, RZ, R249 ;  /* 0x000000ffffc57224 */ /* 0x000fe800078e00f9 */
[----:B------:R-:W-:Y:S01]  /*1c150*/  HMMA.16816.F32 R32, R172, R198, R32 ;  /* 0x000000c6ac20723c */ /* 0x000fe20000001820 */
[----:B------:R-:W-:-:S07]  /*1c160*/  @P2 BRA `(.L_x_1275) ;  /* 0xfffff43000002947 */ /* 0x000fce000383ffff */
.L_x_1274:
[----:B------:R-:W-:Y:S01]  /*1c170*/  LOP3.LUT R213, R213, 0xffffffbf, RZ, 0xc0, !PT ;  /* 0xffffffbfd5d57812 */ /* 0x000fe200078ec0ff */
[----:B------:R-:W2:Y:S01]  /*1c180*/  LDL.64 R180, [R1+0x80] ;  /* 0x0000800001b47983 */ /* 0x000ea20000100a00 */
[C---:B------:R-:W-:Y:S01]  /*1c190*/  IADD3 R218, P3, R196.reuse, UR37, RZ ;  /* 0x00000025c4da7c10 */ /* 0x040fe2000ff7e0ff */
[----:B------:R-:W-:Y:S01]  /*1c1a0*/  IMAD.U32 R3, RZ, RZ, UR41 ;  /* 0x00000029ff037e24 */ /* 0x000fe2000f8e00ff */
[----:B------:R-:W-:Y:S01]  /*1c1b0*/  @P1 LOP3.LUT R213, R213, 0x40, RZ, 0xfc, !PT ;  /* 0x00000040d5d51812 */ /* 0x000fe200078efcff */
[----:B------:R-:W-:Y:S01]  /*1c1c0*/  UIADD3 UR4, UR33, -0x4498517b, URZ ;  /* 0xbb67ae8521047890 */ /* 0x000fe2000fffe03f */
[----:B------:R-:W-:Y:S01]  /*1c1d0*/  IADD3.X R219, R197, UR36, RZ, P3, !PT ;  /* 0x00000024c5db7c10 */ /* 0x000fe20009ffe4ff */
[----:B------:R-:W3:Y:S01]  /*1c1e0*/  LDL.64 R188, [R1+0x88] ;  /* 0x0000880001bc7983 */ /* 0x000ee20000100a00 */
[----:B------:R-:W-:Y:S01]  /*1c1f0*/  LOP3.LUT R213, R213, 0xffffffdf, RZ, 0xc0, !PT ;  /* 0xffffffdfd5d57812 */ /* 0x000fe200078ec0ff */
[----:B------:R-:W4:Y:S01]  /*1c200*/  LDC.U8 R193, c[0x0][0x2d8] ;  /* 0x0000b600ffc17b82 */ /* 0x000f220000000000 */
[C---:B------:R-:W-:Y:S01]  /*1c210*/  IADD3 R198, P2, R196.reuse, UR34, RZ ;  /* 0x00000022c4c67c10 */ /* 0x040fe2000ff5e0ff */
[----:B------:R-:W-:Y:S01]  /*1c220*/  ULOP3.LUT UR5, UR41, UR33, URZ, 0x3c, !UPT ;  /* 0x0000002129057292 */ /* 0x000fe2000f8e3c3f */
[----:B------:R-:W-:Y:S01]  /*1c230*/  @P0 LOP3.LUT R213, R213, 0x20, RZ, 0xfc, !PT ;  /* 0x00000020d5d50812 */ /* 0x000fe200078efcff */
[----:B------:R-:W5:Y:S01]  /*1c240*/  LDL.64 R182, [R1+0x98] ;  /* 0x0000980001b67983 */ /* 0x000f620000100a00 */
[----:B------:R-:W-:Y:S02]  /*1c250*/  IADD3.X R199, R197, UR31, RZ, P2, !PT ;  /* 0x0000001fc5c77c10 */ /* 0x000fe400097fe4ff */
[----:B------:R-:W-:Y:S02]  /*1c260*/  IADD3 R216, P2, R196, UR39, RZ ;  /* 0x00000027c4d87c10 */ /* 0x000fe4000ff5e0ff */
[----:B-1----:R-:W-:Y:S01]  /*1c270*/  LOP3.LUT R173, R251, UR5, RZ, 0x3c, !PT ;  /* 0x00000005fbad7c12 */ /* 0x002fe2000f8e3cff */
[----:B------:R-:W4:Y:S01]  /*1c280*/  LDL.64 R176, [R1+0x90] ;  /* 0x0000900001b07983 */ /* 0x000f220000100a00 */
[----:B------:R-:W-:Y:S03]  /*1c290*/  IADD3.X R217, R197, UR38, RZ, P2, !PT ;  /* 0x00000026c5d97c10 */ /* 0x000fe600097fe4ff */
[----:B------:R-:W-:Y:S02]  /*1c2a0*/  IMAD.WIDE.U32 R178, R173, -0x326172a9, RZ ;  /* 0xcd9e8d57adb27825 */ /* 0x000fe400078e00ff */
[----:B------:R1:W4:Y:S04]  /*1c2b0*/  LDL.S16 R195, [R1+0x70] ;  /* 0x0000700001c37983 */ /* 0x0003280000100600 */
[----:B------:R1:W4:Y:S04]  /*1c2c0*/  LDL.S16 R194, [R1+0x6c] ;  /* 0x00006c0001c27983 */ /* 0x0003280000100600 */
[----:B------:R-:W1:Y:S08]  /*1c2d0*/  S2R R132, SR_TID.X ;  /* 0x0000000000847919 */ /* 0x000e700000002100 */
[----:B------:R1:W4:Y:S01]  /*1c2e0*/  LDL.S16 R221, [R1+0x78] ;  /* 0x0000780001dd7983 */ /* 0x0003220000100600 */
[--C-:B--2---:R-:W-:Y:S01]  /*1c2f0*/  LOP3.LUT R133, R181, UR4, R250.reuse, 0x96, !PT ;  /* 0x00000004b5857c12 */ /* 0x104fe2000f8e96fa */
[----:B-1----:R-:W-:Y:S04]  /*1c300*/  IMAD.SHL.U32 R132, R132, 0x2, RZ ;  /* 0x0000000284847824 */ /* 0x002fe800078e00ff */
[----:B------:R-:W-:Y:S01]  /*1c310*/  IMAD.WIDE.U32 R184, R133, -0x326172a9, RZ ;  /* 0xcd9e8d5785b87825 */ /* 0x000fe200078e00ff */
[----:B------:R-:W-:Y:S02]  /*1c320*/  LOP3.LUT R132, R132, 0x6, RZ, 0xc0, !PT ;  /* 0x0000000684847812 */ /* 0x000fe400078ec0ff */
[----:B---3--:R-:W-:Y:S03]  /*1c330*/  LOP3.LUT R175, R189, UR4, R250, 0x96, !PT ;  /* 0x00000004bdaf7c12 */ /* 0x008fe6000f8e96fa */
[----:B------:R-:W-:Y:S01]  /*1c340*/  IMAD R3, R3, 0x20, R132 ;  /* 0x0000002003037824 */ /* 0x000fe200078e0284 */
[----:B-----5:R-:W-:Y:S01]  /*1c350*/  LOP3.LUT R173, R179, UR14, R182, 0x96, !PT ;  /* 0x0000000eb3ad7c12 */ /* 0x020fe2000f8e96b6 */
[----:B------:R-:W-:Y:S02]  /*1c360*/  IMAD.WIDE.U32 R186, R175, -0x326172a9, RZ ;  /* 0xcd9e8d57afba7825 */ /* 0x000fe400078e00ff */
[----:B------:R1:W2:Y:S01]  /*1c370*/  I2F R132, R3 ;  /* 0x0000000300847306 */ /* 0x0002a20000201400 */
[C---:B------:R-:W-:Y:S02]  /*1c380*/  IADD3 R172, R3.reuse, 0x1, RZ ;  /* 0x0000000103ac7810 */ /* 0x040fe40007ffe0ff */
[C---:B------:R-:W-:Y:S02]  /*1c390*/  IADD3 R139, R3.reuse, 0x8, RZ ;  /* 0x00000008038b7810 */ /* 0x040fe40007ffe0ff */
[C---:B------:R-:W-:Y:S02]  /*1c3a0*/  IADD3 R134, R3.reuse, 0x11, RZ ;  /* 0x0000001103867810 */ /* 0x040fe40007ffe0ff */
[C---:B------:R-:W-:Y:S02]  /*1c3b0*/  IADD3 R174, R3.reuse, 0x18, RZ ;  /* 0x0000001803ae7810 */ /* 0x040fe40007ffe0ff */
[C---:B------:R-:W-:Y:S01]  /*1c3c0*/  IADD3 R138, R3.reuse, 0x9, RZ ;  /* 0x00000009038a7810 */ /* 0x040fe20007ffe0ff */
[----:B------:R-:W3:Y:S01]  /*1c3d0*/  I2F R172, R172 ;  /* 0x000000ac00ac7306 */ /* 0x000ee20000201400 */
[----:B------:R-:W-:Y:S02]  /*1c3e0*/  IADD3 R135, R3, 0x10, RZ ;  /* 0x0000001003877810 */ /* 0x000fe40007ffe0ff */
[----:B----4-:R-:W-:Y:S07]  /*1c3f0*/  LOP3.LUT R176, R179, UR14, R176, 0x96, !PT ;  /* 0x0000000eb3b07c12 */ /* 0x010fee000f8e96b0 */
[----:B------:R-:W4:Y:S01]  /*1c400*/  I2F R139, R139 ;  /* 0x0000008b008b7306 */ /* 0x000f220000201400 */
[----:B-1----:R-:W-:Y:S01]  /*1c410*/  IADD3 R3, R3, 0x19, RZ ;  /* 0x0000001903037810 */ /* 0x002fe20007ffe0ff */
[C---:B--2---:R-:W-:Y:S02]  /*1c420*/  FFMA.FTZ R4, R132.reuse, UR26, R4 ;  /* 0x0000001a84047c23 */ /* 0x044fe40008010004 */
[C---:B------:R-:W-:Y:S02]  /*1c430*/  FFMA.FTZ R6, R132.reuse, UR26, R6 ;  /* 0x0000001a84067c23 */ /* 0x040fe40008010006 */
[C---:B------:R-:W-:Y:S04]  /*1c440*/  FFMA.FTZ R8, R132.reuse, UR26, R8 ;  /* 0x0000001a84087c23 */ /* 0x040fe80008010008 */
[----:B------:R-:W1:Y:S01]  /*1c450*/  I2F R134, R134 ;  /* 0x0000008600867306 */ /* 0x000e620000201400 */
[----:B------:R-:W-:Y:S01]  /*1c460*/  FFMA.FTZ R10, R132, UR26, R10 ;  /* 0x0000001a840a7c23 */ /* 0x000fe2000801000a */
[----:B------:R-:W-:Y:S01]  /*1c470*/  FMNMX.FTZ R132, R4, R0, !PT ;  /* 0x0000000004847209 */ /* 0x000fe20007810000 */
[C---:B---3--:R-:W-:Y:S02]  /*1c480*/  FFMA.FTZ R5, R172.reuse, UR26, R5 ;  /* 0x0000001aac057c23 */ /* 0x048fe40008010005 */
[C---:B------:R-:W-:Y:S02]  /*1c490*/  FFMA.FTZ R7, R172.reuse, UR26, R7 ;  /* 0x0000001aac077c23 */ /* 0x040fe40008010007 */
[C---:B------:R-:W-:Y:S03]  /*1c4a0*/  FFMA.FTZ R9, R172.reuse, UR26, R9 ;  /* 0x0000001aac097c23 */ /* 0x040fe60008010009 */
[----:B------:R-:W2:Y:S01]  /*1c4b0*/  I2F R133, R174 ;  /* 0x000000ae00857306 */ /* 0x000ea20000201400 */
[----:B------:R-:W-:Y:S02]  /*1c4c0*/  FFMA.FTZ R11, R172, UR26, R11 ;  /* 0x0000001aac0b7c23 */ /* 0x000fe4000801000b */
[----:B------:R-:W-:Y:S04]  /*1c4d0*/  IMAD.WIDE.U32 R172, R173, -0x2daee0ad, RZ ;  /* 0xd2511f53adac7825 */ /* 0x000fe800078e00ff */
[C---:B----4-:R-:W-:Y:S02]  /*1c4e0*/  FFMA.FTZ R16, R139.reuse, UR26, R16 ;  /* 0x0000001a8b107c23 */ /* 0x050fe40008010010 */
[C---:B------:R-:W-:Y:S01]  /*1c4f0*/  FFMA.FTZ R18, R139.reuse, UR26, R18 ;  /* 0x0000001a8b127c23 */ /* 0x040fe20008010012 */
[----:B------:R-:W3:Y:S01]  /*1c500*/  I2F R138, R138 ;  /* 0x0000008a008a7306 */ /* 0x000ee20000201400 */
[C---:B------:R-:W-:Y:S02]  /*1c510*/  FFMA.FTZ R12, R139.reuse, UR26, R12 ;  /* 0x0000001a8b0c7c23 */ /* 0x040fe4000801000c */
[----:B------:R-:W-:Y:S02]  /*1c520*/  FFMA.FTZ R14, R139, UR26, R14 ;  /* 0x0000001a8b0e7c23 */ /* 0x000fe4000801000e */
[C---:B-1----:R-:W-:Y:S02]  /*1c530*/  FFMA.FTZ R25, R134.reuse, UR26, R25 ;  /* 0x0000001a86197c23 */ /* 0x042fe40008010019 */
[C---:B------:R-:W-:Y:S02]  /*1c540*/  FFMA.FTZ R27, R134.reuse, UR26, R27 ;  /* 0x0000001a861b7c23 */ /* 0x040fe4000801001b */
[C---:B------:R-:W-:Y:S01]  /*1c550*/  FFMA.FTZ R21, R134.reuse, UR26, R21 ;  /* 0x0000001a86157c23 */ /* 0x040fe20008010015 */
[----:B------:R-:W1:Y:S01]  /*1c560*/  I2F R135, R135 ;  /* 0x0000008700877306 */ /* 0x000e620000201400 */
[----:B------:R-:W-:Y:S01]  /*1c570*/  FFMA.FTZ R23, R134, UR26, R23 ;  /* 0x0000001a86177c23 */ /* 0x000fe20008010017 */
[----:B------:R-:W-:Y:S02]  /*1c580*/  FMNMX.FTZ R134, R5, R132, !PT ;  /* 0x0000008405867209 */ /* 0x000fe40007810000 */
[----:B------:R-:W-:Y:S01]  /*1c590*/  FMNMX.FTZ R132, R8, R136, !PT ;  /* 0x0000008808847209 */ /* 0x000fe20007810000 */
[C---:B--2---:R-:W-:Y:S01]  /*1c5a0*/  FFMA.FTZ R32, R133.reuse, UR26, R32 ;  /* 0x0000001a85207c23 */ /* 0x044fe20008010020 */
[----:B------:R-:W-:Y:S01]  /*1c5b0*/  FMNMX.FTZ R134, R16, R134, !PT ;  /* 0x0000008610867209 */ /* 0x000fe20007810000 */
[----:B------:R-:W-:Y:S01]  /*1c5c0*/  FFMA.FTZ R34, R133, UR26, R34 ;  /* 0x0000001a85227c23 */ /* 0x000fe20008010022 */
[----:B------:R-:W-:Y:S01]  /*1c5d0*/  FMNMX.FTZ R132, R9, R132, !PT ;  /* 0x0000008409847209 */ /* 0x000fe20007810000 */
[----:B------:R-:W-:Y:S01]  /*1c5e0*/  FFMA.FTZ R28, R133, UR26, R28 ;  /* 0x0000001a851c7c23 */ /* 0x000fe2000801001c */
[--C-:B------:R-:W-:Y:S01]  /*1c5f0*/  LOP3.LUT R174, R185, UR13, R178.reuse, 0x96, !PT ;  /* 0x0000000db9ae7c12 */ /* 0x100fe2000f8e96b2 */
[----:B------:R-:W2:Y:S01]  /*1c600*/  I2F R3, R3 ;  /* 0x0000000300037306 */ /* 0x000ea20000201400 */
[----:B------:R-:W-:Y:S01]  /*1c610*/  LOP3.LUT R178, R187, UR13, R178, 0x96, !PT ;  /* 0x0000000dbbb27c12 */ /* 0x000fe2000f8e96b2 */
[----:B------:R-:W-:Y:S01]  /*1c620*/  FFMA.FTZ R30, R133, UR26, R30 ;  /* 0x0000001a851e7c23 */ /* 0x000fe2000801001e */
[----:B------:R-:W-:Y:S01]  /*1c630*/  FMNMX.FTZ R133, R6, R2, !PT ;  /* 0x0000000206857209 */ /* 0x000fe20007810000 */
[----:B---3--:R-:W-:Y:S02]  /*1c640*/  FFMA.FTZ R17, R138, UR26, R17 ;  /* 0x0000001a8a117c23 */ /* 0x008fe40008010011 */
[----:B------:R-:W-:Y:S01]  /*1c650*/  IMAD.WIDE.U32 R182, R174, -0x2daee0ad, RZ ;  /* 0xd2511f53aeb67825 */ /* 0x000fe200078e00ff */
[----:B------:R-:W-:Y:S03]  /*1c660*/  FMNMX.FTZ R133, R7, R133, !PT ;  /* 0x0000008507857209 */ /* 0x000fe60007810000 */
[C---:B------:R-:W-:Y:S01]  /*1c670*/  FFMA.FTZ R19, R138.reuse, UR26, R19 ;  /* 0x0000001a8a137c23 */ /* 0x040fe20008010013 */
[----:B------:R-:W-:Y:S01]  /*1c680*/  LOP3.LUT R172, R183, UR10, R172, 0x96, !PT ;  /* 0x0000000ab7ac7c12 */ /* 0x000fe2000f8e96ac */
[C---:B------:R-:W-:Y:S02]  /*1c690*/  FFMA.FTZ R13, R138.reuse, UR26, R13 ;  /* 0x0000001a8a0d7c23 */ /* 0x040fe4000801000d */
[C---:B-1----:R-:W-:Y:S02]  /*1c6a0*/  FFMA.FTZ R20, R135.reuse, UR26, R20 ;  /* 0x0000001a87147c23 */ /* 0x042fe40008010014 */
[----:B------:R-:W-:Y:S01]  /*1c6b0*/  FFMA.FTZ R15, R138, UR26, R15 ;  /* 0x0000001a8a0f7c23 */ /* 0x000fe2000801000f */
[----:B------:R-:W-:Y:S01]  /*1c6c0*/  FMNMX.FTZ R138, R18, R133, !PT ;  /* 0x00000085128a7209 */ /* 0x000fe20007810000 */
[----:B------:R-:W-:Y:S01]  /*1c6d0*/  FFMA.FTZ R26, R135, UR26, R26 ;  /* 0x0000001a871a7c23 */ /* 0x000fe2000801001a */
[----:B------:R-:W-:Y:S01]  /*1c6e0*/  FMNMX.FTZ R133, R17, R134, !PT ;  /* 0x0000008611857209 */ /* 0x000fe20007810000 */
[----:B------:R-:W-:Y:S01]  /*1c6f0*/  IMAD.WIDE.U32 R190, R178, -0x2daee0ad, RZ ;  /* 0xd2511f53b2be7825 */ /* 0x000fe200078e00ff */
[----:B------:R-:W-:Y:S02]  /*1c700*/  FMNMX.FTZ R138, R19, R138, !PT ;  /* 0x0000008a138a7209 */ /* 0x000fe40007810000 */
[----:B------:R-:W-:Y:S01]  /*1c710*/  FMNMX.FTZ R133, R20, R133, !PT ;  /* 0x0000008514857209 */ /* 0x000fe20007810000 */
[----:B--2---:R-:W-:Y:S01]  /*1c720*/  FFMA.FTZ R33, R3, UR26, R33 ;  /* 0x0000001a03217c23 */ /* 0x004fe20008010021 */
[----:B------:R-:W-:Y:S01]  /*1c730*/  LOP3.LUT R134, R173, UR12, R180, 0x96, !PT ;  /* 0x0000000cad867c12 */ /* 0x000fe2000f8e96b4 */
[----:B------:R-:W-:Y:S01]  /*1c740*/  FFMA.FTZ R35, R3, UR26, R35 ;  /* 0x0000001a03237c23 */ /* 0x000fe20008010023 */
[----:B------:R-:W-:Y:S01]  /*1c750*/  FMNMX.FTZ R139, R21, R133, !PT ;  /* 0x00000085158b7209 */ /* 0x000fe20007810000 */
[C---:B------:R-:W-:Y:S02]  /*1c760*/  FFMA.FTZ R29, R3.reuse, UR26, R29 ;  /* 0x0000001a031d7c23 */ /* 0x040fe4000801001d */
[----:B------:R-:W-:Y:S01]  /*1c770*/  FFMA.FTZ R31, R3, UR26, R31 ;  /* 0x0000001a031f7c23 */ /* 0x000fe2000801001f */
[----:B------:R-:W-:Y:S01]  /*1c780*/  FMNMX.FTZ R3, R12, R132, !PT ;  /* 0x000000840c037209 */ /* 0x000fe20007810000 */
[C---:B------:R-:W-:Y:S01]  /*1c790*/  FFMA.FTZ R24, R135.reuse, UR26, R24 ;  /* 0x0000001a87187c23 */ /* 0x040fe20008010018 */
[----:B------:R-:W-:Y:S01]  /*1c7a0*/  FMNMX.FTZ R139, R32, R139, !PT ;  /* 0x0000008b208b7209 */ /* 0x000fe20007810000 */
[----:B------:R-:W-:Y:S01]  /*1c7b0*/  FFMA.FTZ R22, R135, UR26, R22 ;  /* 0x0000001a87167c23 */ /* 0x000fe20008010016 */
[----:B------:R-:W-:Y:S01]  /*1c7c0*/  FMNMX.FTZ R3, R13, R3, !PT ;  /* 0x000000030d037209 */ /* 0x000fe20007810000 */
[----:B------:R-:W-:Y:S01]  /*1c7d0*/  IMAD.WIDE.U32 R180, R176, -0x2daee0ad, RZ ;  /* 0xd2511f53b0b47825 */ /* 0x000fe200078e00ff */
[----:B------:R-:W-:Y:S02]  /*1c7e0*/  FMNMX.FTZ R139, R33, R139, !PT ;  /* 0x0000008b218b7209 */ /* 0x000fe40007810000 */
[----:B------:R-:W-:Y:S01]  /*1c7f0*/  FMNMX.FTZ R3, R24, R3, !PT ;  /* 0x0000000318037209 */ /* 0x000fe20007810000 */
[----:B------:R-:W-:Y:S01]  /*1c800*/  IMAD.WIDE.U32 R134, R134, -0x326172a9, RZ ;  /* 0xcd9e8d5786867825 */ /* 0x000fe200078e00ff */
        /* <DEDUP_REMOVED lines=24> */
[----:B------:R-:W-:Y:S01]  /*1c990*/  LOP3.LUT R173, R189, UR9, R134, 0x96, !PT ;  /* 0x00000009bdad7c12 */ /* 0x000fe2000f8e9686 */
[----:B------:R-:W3:Y:S01]  /*1c9a0*/  SHFL.BFLY PT, R175, R138, 0x2, 0x1f ;  /* 0x0c401f008aaf7f89 */ /* 0x000ee200000e0000 */
[----:B------:R-:W-:Y:S02]  /*1c9b0*/  FMNMX.FTZ R134, R31, R135, !PT ;  /* 0x000000871f867209 */ /* 0x000fe40007810000 */
[----:B-1----:R-:W-:Y:S01]  /*1c9c0*/  FMNMX.FTZ R135, R139, R177, !PT ;  /* 0x000000b18b877209 */ /* 0x002fe20007810000 */
[----:B------:R-:W-:Y:S01]  /*1c9d0*/  IMAD.WIDE.U32 R186, R173, -0x2daee0ad, RZ ;  /* 0xd2511f53adba7825 */ /* 0x000fe200078e00ff */
[----:B------:R-:W-:Y:S02]  /*1c9e0*/  LOP3.LUT R174, R185, UR9, R180, 0x96, !PT ;  /* 0x00000009b9ae7c12 */ /* 0x000fe4000f8e96b4 */
[----:B--2---:R-:W-:Y:S01]  /*1c9f0*/  FMNMX.FTZ R3, R3, R178, !PT ;  /* 0x000000b203037209 */ /* 0x004fe20007810000 */
[----:B------:R-:W1:Y:S01]  /*1ca00*/  SHFL.BFLY PT, R139, R135, 0x1, 0x1f ;  /* 0x0c201f00878b7f89 */ /* 0x000e6200000e0000 */
[----:B------:R-:W-:Y:S01]  /*1ca10*/  LOP3.LUT R176, R133, UR8, R182, 0x96, !PT ;  /* 0x0000000885b07c12 */ /* 0x000fe2000f8e96b6 */
[----:B------:R-:W-:Y:S01]  /*1ca20*/  IMAD.WIDE.U32 R232, R174, -0x2daee0ad, RZ ;  /* 0xd2511f53aee87825 */ /* 0x000fe200078e00ff */
[----:B------:R-:W-:Y:S03]  /*1ca30*/  LOP3.LUT R178, R187, UR6, R132, 0x96, !PT ;  /* 0x00000006bbb27c12 */ /* 0x000fe6000f8e9684 */
[----:B------:R-:W-:Y:S02]  /*1ca40*/  IMAD.WIDE.U32 R172, R172, -0x2daee0ad, RZ ;  /* 0xd2511f53acac7825 */ /* 0x000fe400078e00ff */
[----:B------:R-:W2:Y:S02]  /*1ca50*/  SHFL.BFLY PT, R174, R3, 0x1, 0x1f ;  /* 0x0c201f0003ae7f89 */ /* 0x000ea400000e0000 */
[----:B------:R-:W-:Y:S01]  /*1ca60*/  IMAD.WIDE.U32 R178, R178, -0x326172a9, RZ ;  /* 0xcd9e8d57b2b27825 */ /* 0x000fe200078e00ff */
[----:B------:R-:W-:Y:S02]  /*1ca70*/  LOP3.LUT R132, R173, UR8, R190, 0x96, !PT ;  /* 0x00000008ad847c12 */ /* 0x000fe4000f8e96be */
[----:B------:R-:W-:Y:S01]  /*1ca80*/  LOP3.LUT R180, R233, UR6, R172, 0x96, !PT ;  /* 0x00000006e9b47c12 */ /* 0x000fe2000f8e96ac */
[----:B------:R-:W-:Y:S01]  /*1ca90*/  IMAD.WIDE.U32 R176, R176, -0x326172a9, RZ ;  /* 0xcd9e8d57b0b07825 */ /* 0x000fe200078e00ff */
[----:B---3--:R-:W-:Y:S01]  /*1caa0*/  FMNMX.FTZ R138, R138, R175, !PT ;  /* 0x000000af8a8a7209 */ /* 0x008fe20007810000 */
[----:B------:R-:W3:Y:S02]  /*1cab0*/  SHFL.BFLY PT, R182, R134, 0x2, 0x1f ;  /* 0x0c401f0086b67f89 */ /* 0x000ee400000e0000 */
[----:B------:R-:W-:Y:S01]  /*1cac0*/  IMAD.WIDE.U32 R180, R180, -0x326172a9, RZ ;  /* 0xcd9e8d57b4b47825 */ /* 0x000fe200078e00ff */
[----:B------:R-:W-:Y:S02]  /*1cad0*/  LOP3.LUT R173, R179, UR15, R176, 0x96, !PT ;  /* 0x0000000fb3ad7c12 */ /* 0x000fe4000f8e96b0 */
[----:B------:R-:W-:Y:S01]  /*1cae0*/  LOP3.LUT R188, R177, UR7, R188, 0x96, !PT ;  /* 0x00000007b1bc7c12 */ /* 0x000fe2000f8e96bc */
[----:B------:R-:W-:Y:S01]  /*1caf0*/  IMAD.WIDE.U32 R190, R132, -0x326172a9, RZ ;  /* 0xcd9e8d5784be7825 */ /* 0x000fe200078e00ff */
[----:B------:R-:W-:Y:S02]  /*1cb00*/  LOP3.LUT R133, R173, 0xff, RZ, 0xc0, !PT ;  /* 0x000000ffad857812 */ /* 0x000fe400078ec0ff */
[----:B-1----:R-:W-:Y:S01]  /*1cb10*/  FMNMX.FTZ R135, R135, R139, !PT ;  /* 0x0000008b87877209 */ /* 0x002fe20007810000 */
[----:B------:R-:W1:Y:S01]  /*1cb20*/  SHFL.BFLY PT, R172, R138, 0x1, 0x1f ;  /* 0x0c201f008aac7f89 */ /* 0x000e6200000e0000 */
[----:B------:R-:W-:Y:S02]  /*1cb30*/  ISETP.GE.U32.AND P0, PT, R193, R133, PT ;  /* 0x00000085c100720c */ /* 0x000fe40003f06070 */
[C---:B------:R-:W-:Y:S01]  /*1cb40*/  FSETP.NEU.FTZ.AND P3, PT, R135.reuse, -INF , PT ;  /* 0xff8000008700780b */ /* 0x040fe20003f7d000 */
[----:B------:R-:W-:Y:S01]  /*1cb50*/  FADD.FTZ R0, -R135, R0 ;  /* 0x0000000087007221 */ /* 0x000fe20000010100 */
[----:B------:R-:W-:Y:S02]  /*1cb60*/  LOP3.LUT R175, R181, UR15, R190, 0x96, !PT ;  /* 0x0000000fb5af7c12 */ /* 0x000fe4000f8e96be */
[----:B--2---:R-:W-:Y:S01]  /*1cb70*/  FMNMX.FTZ R133, R3, R174, !PT ;  /* 0x000000ae03857209 */ /* 0x004fe20007810000 */
[----:B------:R-:W-:Y:S01]  /*1cb80*/  FMUL.FTZ R3, R135, c[0x0][0x23c] ;  /* 0x00008f0087037a20 */ /* 0x000fe20000410000 */
[----:B------:R-:W-:Y:S01]  /*1cb90*/  SHF.R.U32.HI R139, RZ, 0x18, R175 ;  /* 0x00000018ff8b7819 */ /* 0x000fe200000116af */
[----:B------:R-:W-:Y:S01]  /*1cba0*/  FMUL.FTZ R0, R0, c[0x0][0x23c] ;  /* 0x00008f0000007a20 */ /* 0x000fe20000410000 */
[----:B------:R-:W-:Y:S02]  /*1cbb0*/  LOP3.LUT R233, R191, UR7, R184, 0x96, !PT ;  /* 0x00000007bfe97c12 */ /* 0x000fe4000f8e96b8 */
[----:B------:R-:W-:Y:S02]  /*1cbc0*/  FSEL R3, R3, RZ, P3 ;  /* 0x000000ff03037208 */ /* 0x000fe40001800000 */
[----:B---3--:R-:W-:Y:S02]  /*1cbd0*/  FMNMX.FTZ R132, R134, R182, !PT ;  /* 0x000000b686847209 */ /* 0x008fe40007810000 */
[----:B------:R-:W-:Y:S01]  /*1cbe0*/  LOP3.LUT R134, R175, 0xff, RZ, 0xc0, !PT ;  /* 0x000000ffaf867812 */ /* 0x000fe200078ec0ff */
[--C-:B------:R-:W-:Y:S01]  /*1cbf0*/  FFMA.FTZ R177, R4, c[0x0][0x23c], -R3.reuse ;  /* 0x00008f0004b17a23 */ /* 0x100fe20000010803 */
[----:B------:R-:W-:Y:S01]  /*1cc00*/  ISETP.GE.U32.AND P3, PT, R193, R139, PT ;  /* 0x0000008bc100720c */ /* 0x000fe20003f66070 */
[--C-:B------:R-:W-:Y:S01]  /*1cc10*/  FFMA.FTZ R5, R5, c[0x0][0x23c], -R3.reuse ;  /* 0x00008f0005057a23 */ /* 0x100fe20000010803 */
[----:B------:R-:W-:Y:S01]  /*1cc20*/  ISETP.GE.U32.AND P6, PT, R193, R134, PT ;  /* 0x00000086c100720c */ /* 0x000fe20003fc6070 */
[--C-:B------:R-:W-:Y:S01]  /*1cc30*/  FFMA.FTZ R238, R32, c[0x0][0x23c], -R3.reuse ;  /* 0x00008f0020ee7a23 */ /* 0x100fe20000010803 */
[----:B------:R-:W-:Y:S01]  /*1cc40*/  LOP3.LUT R182, R179, UR15, R176, 0x96, !PT ;  /* 0x0000000fb3b67c12 */ /* 0x000fe2000f8e96b0 */
[----:B------:R-:W-:Y:S01]  /*1cc50*/  MUFU.EX2 R177, R177 ;  /* 0x000000b100b17308 */ /* 0x000fe20000000800 */
[----:B-1----:R-:W-:Y:S01]  /*1cc60*/  FMNMX.FTZ R134, R138, R172, !PT ;  /* 0x000000ac8a867209 */ /* 0x002fe20007810000 */
[--C-:B------:R-:W-:Y:S01]  /*1cc70*/  FFMA.FTZ R240, R33, c[0x0][0x23c], -R3.reuse ;  /* 0x00008f0021f07a23 */ /* 0x100fe20000010803 */
[----:B------:R-:W-:Y:S01]  /*1cc80*/  LOP3.LUT R138, R173, 0xffff, RZ, 0xc0, !PT ;  /* 0x0000ffffad8a7812 */ /* 0x000fe200078ec0ff */
[--C-:B------:R-:W-:Y:S01]  /*1cc90*/  FFMA.FTZ R227, R20, c[0x0][0x23c], -R3.reuse ;  /* 0x00008f0014e37a23 */ /* 0x100fe20000010803 */
[----:B------:R-:W-:Y:S01]  /*1cca0*/  FSETP.NEU.FTZ.AND P2, PT, R134, -INF , PT ;  /* 0xff8000008600780b */ /* 0x000fe20003f5d000 */
[----:B------:R-:W-:Y:S01]  /*1ccb0*/  FFMA.FTZ R228, R21, c[0x0][0x23c], -R3 ;  /* 0x00008f0015e47a23 */ /* 0x000fe20000010803 */
[----:B------:R-:W-:Y:S01]  /*1ccc0*/  SHF.R.U32.HI R138, RZ, 0x8, R138 ;  /* 0x00000008ff8a7819 */ /* 0x000fe2000001168a */
[----:B------:R-:W-:Y:S01]  /*1ccd0*/  FMUL.FTZ R139, R133, c[0x0][0x23c] ;  /* 0x00008f00858b7a20 */ /* 0x000fe20000410000 */
[----:B------:R-:W-:Y:S01]  /*1cce0*/  SHF.R.U32.HI R192, RZ, 0x18, R173 ;  /* 0x00000018ffc07819 */ /* 0x000fe200000116ad */
[----:B------:R-:W1:Y:S01]  /*1ccf0*/  MUFU.EX2 R189, R5 ;  /* 0x0000000500bd7308 */ /* 0x000e620000000800 */
[----:B------:R-:W-:Y:S01]  /*1cd00*/  LOP3.LUT R138, R138, 0xffff, RZ, 0xc0, !PT ;  /* 0x0000ffff8a8a7812 */ /* 0x000fe200078ec0ff */
[----:B------:R-:W-:Y:S01]  /*1cd10*/  FMUL.FTZ R172, R134, c[0x0][0x23c] ;  /* 0x00008f0086ac7a20 */ /* 0x000fe20000410000 */
[C---:B------:R-:W-:Y:S01]  /*1cd20*/  ISETP.GE.U32.AND P1, PT, R193.reuse, R192, PT ;  /* 0x000000c0c100720c */ /* 0x040fe20003f26070 */
[--C-:B------:R-:W-:Y:S01]  /*1cd30*/  FFMA.FTZ R214, R16, c[0x0][0x23c], -R3.reuse ;  /* 0x00008f0010d67a23 */ /* 0x100fe20000010803 */
[----:B------:R-:W-:Y:S01]  /*1cd40*/  ISETP.GE.U32.AND P5, PT, R193, R138, PT ;  /* 0x0000008ac100720c */ /* 0x000fe20003fa6070 */
[----:B------:R-:W-:Y:S01]  /*1cd50*/  FFMA.FTZ R215, R17, c[0x0][0x23c], -R3 ;  /* 0x00008f0011d77a23 */ /* 0x000fe20000010803 */
[----:B------:R-:W-:Y:S01]  /*1cd60*/  FSEL R172, R172, RZ, P2 ;  /* 0x000000ffacac7208 */ /* 0x000fe20001000000 */
[----:B------:R-:W2:Y:S01]  /*1cd70*/  SHFL.BFLY PT, R138, R132, 0x1, 0x1f ;  /* 0x0c201f00848a7f89 */ /* 0x000ea200000e0000 */
[----:B------:R-:W-:Y:S03]  /*1cd80*/  FSETP.NEU.FTZ.AND P2, PT, R133, -INF , PT ;  /* 0xff8000008500780b */ /* 0x000fe60003f5d000 */
[--C-:B------:R-:W-:Y:S01]  /*1cd90*/  FFMA.FTZ R184, R6, c[0x0][0x23c], -R172.reuse ;  /* 0x00008f0006b87a23 */ /* 0x100fe200000108ac */
[----:B------:R-:W-:Y:S01]  /*1cda0*/  FSEL R4, R139, RZ, P2 ;  /* 0x000000ff8b047208 */ /* 0x000fe20001000000 */
[--C-:B------:R-:W-:Y:S02]  /*1cdb0*/  FFMA.FTZ R7, R7, c[0x0][0x23c], -R172.reuse ;  /* 0x00008f0007077a23 */ /* 0x100fe400000108ac */
[----:B------:R-:W-:Y:S02]  /*1cdc0*/  FFMA.FTZ R220, R18, c[0x0][0x23c], -R172 ;  /* 0x00008f0012dc7a23 */ /* 0x000fe400000108ac */
[--C-:B------:R-:W-:Y:S01]  /*1cdd0*/  FFMA.FTZ R234, R25, c[0x0][0x23c], -R4.reuse ;  /* 0x00008f0019ea7a23 */ /* 0x100fe20000010804 */
[----:B------:R-:W-:Y:S01]  /*1cde0*/  MUFU.EX2 R184, R184 ;  /* 0x000000b800b87308 */ /* 0x000fe20000000800 */
[--C-:B------:R-:W-:Y:S02]  /*1cdf0*/  FFMA.FTZ R191, R8, c[0x0][0x23c], -R4.reuse ;  /* 0x00008f0008bf7a23 */ /* 0x100fe40000010804 */
[--C-:B------:R-:W-:Y:S01]  /*1ce00*/  FFMA.FTZ R226, R12, c[0x0][0x23c], -R4.reuse ;  /* 0x00008f000ce27a23 */ /* 0x100fe20000010804 */
[----:B-1----:R-:W-:Y:S01]  /*1ce10*/  F2FP.PACK_AB R139, R189, R177 ;  /* 0x000000b1bd8b723e */ /* 0x002fe200000000ff */
[----:B------:R-:W-:Y:S01]  /*1ce20*/  FFMA.FTZ R225, R13, c[0x0][0x23c], -R4 ;  /* 0x00008f000de17a23 */ /* 0x000fe20000010804 */
[----:B------:R-:W-:Y:S01]  /*1ce30*/  SHF.R.U32.HI R5, RZ, 0x10, R173 ;  /* 0x00000010ff057819 */ /* 0x000fe200000116ad */
[--C-:B------:R-:W-:Y:S02]  /*1ce40*/  FFMA.FTZ R222, R19, c[0x0][0x23c], -R172.reuse ;  /* 0x00008f0013de7a23 */ /* 0x100fe400000108ac */
[----:B------:R-:W-:Y:S01]  /*1ce50*/  @!P0 HADD2 R195, -R139.H0_H0, -RZ.H0_H0 ;  /* 0xa00000ff8bc38230 */ /* 0x000fe20000000900 */
[----:B------:R-:W-:Y:S01]  /*1ce60*/  LOP3.LUT R5, R5, 0xff, RZ, 0xc0, !PT ;  /* 0x000000ff05057812 */ /* 0x000fe200078ec0ff */
[----:B------:R-:W1:Y:S01]  /*1ce70*/  MUFU.EX2 R187, R7 ;  /* 0x0000000700bb7308 */ /* 0x000e620000000800 */
[----:B--2---:R-:W-:Y:S01]  /*1ce80*/  FMNMX.FTZ R132, R132, R138, !PT ;  /* 0x0000008a84847209 */ /* 0x004fe20007810000 */
[----:B------:R-:W-:Y:S01]  /*1ce90*/  FFMA.FTZ R229, R22, c[0x0][0x23c], -R172 ;  /* 0x00008f0016e57a23 */ /* 0x000fe200000108ac */
[----:B------:R-:W-:Y:S01]  /*1cea0*/  PRMT R138, R139, 0x7632, R138 ;  /* 0x000076328b8a7816 */ /* 0x000fe2000000008a */
[----:B------:R2:W-:Y:S01]  /*1ceb0*/  @!P0 STL.S16 [R1+0x70], R195 ;  /* 0x000070c301008387 */ /* 0x0005e20000100600 */
[C---:B------:R-:W-:Y:S01]  /*1cec0*/  FSETP.NEU.FTZ.AND P2, PT, R132.reuse, -INF , PT ;  /* 0xff8000008400780b */ /* 0x040fe20003f5d000 */
[----:B------:R-:W-:Y:S01]  /*1ced0*/  FMUL.FTZ R3, R132, c[0x0][0x23c] ;  /* 0x00008f0084037a20 */ /* 0x000fe20000410000 */
[----:B------:R-:W-:Y:S01]  /*1cee0*/  PRMT R16, R195, 0x7610, R16 ;  /* 0x00007610c3107816 */ /* 0x000fe20000000010 */
[----:B------:R-:W-:Y:S01]  /*1cef0*/  @!P5 HADD2 R194, -R138.H0_H0, -RZ.H0_H0 ;  /* 0xa00000ff8ac2d230 */ /* 0x000fe20000000900 */
[----:B------:R-:W-:Y:S01]  /*1cf00*/  PRMT R174, R139, 0x5410, R138 ;  /* 0x000054108bae7816 */ /* 0x000fe2000000008a */
[--C-:B------:R-:W-:Y:S01]  /*1cf10*/  FFMA.FTZ R230, R23, c[0x0][0x23c], -R172.reuse ;  /* 0x00008f0017e67a23 */ /* 0x100fe200000108ac */
[----:B------:R-:W-:Y:S01]  /*1cf20*/  FSEL R3, R3, RZ, P2 ;  /* 0x000000ff03037208 */ /* 0x000fe20001000000 */
[----:B------:R-:W-:Y:S01]  /*1cf30*/  FFMA.FTZ R248, R34, c[0x0][0x23c], -R172 ;  /* 0x00008f0022f87a23 */ /* 0x000fe200000108ac */
[----:B------:R-:W-:Y:S01]  /*1cf40*/  ISETP.GE.U32.AND P2, PT, R193, R5, PT ;  /* 0x00000005c100720c */ /* 0x000fe20003f46070 */
[----:B------:R3:W-:Y:S01]  /*1cf50*/  @!P5 STL.S16 [R1+0x6c], R194 ;  /* 0x00006cc20100d387 */ /* 0x0007e20000100600 */
[----:B------:R-:W-:Y:S01]  /*1cf60*/  SHF.R.U32.HI R5, RZ, 0x10, R175 ;  /* 0x00000010ff057819 */ /* 0x000fe200000116af */
[--C-:B------:R-:W-:Y:S01]  /*1cf70*/  FFMA.FTZ R236, R26, c[0x0][0x23c], -R3.reuse ;  /* 0x00008f001aec7a23 */ /* 0x100fe20000010803 */
[----:B------:R-:W-:Y:S01]  /*1cf80*/  LOP3.LUT R175, R175, 0xffff, RZ, 0xc0, !PT ;  /* 0x0000ffffafaf7812 */ /* 0x000fe200078ec0ff */
[--C-:B------:R-:W-:Y:S01]  /*1cf90*/  FFMA.FTZ R237, R27, c[0x0][0x23c], -R3.reuse ;  /* 0x00008f001bed7a23 */ /* 0x100fe20000010803 */
[----:B------:R-:W-:Y:S01]  /*1cfa0*/  PRMT R6, R194, 0x7610, R6 ;  /* 0x00007610c2067816 */ /* 0x000fe20000000006 */
[--C-:B------:R-:W-:Y:S01]  /*1cfb0*/  FFMA.FTZ R10, R10, c[0x0][0x23c], -R3.reuse ;  /* 0x00008f000a0a7a23 */ /* 0x100fe20000010803 */
[----:B------:R-:W-:Y:S01]  /*1cfc0*/  LOP3.LUT R5, R5, 0xff, RZ, 0xc0, !PT ;  /* 0x000000ff05057812 */ /* 0x000fe200078ec0ff */
[--C-:B------:R-:W-:Y:S01]  /*1cfd0*/  FFMA.FTZ R224, R14, c[0x0][0x23c], -R3.reuse ;  /* 0x00008f000ee07a23 */ /* 0x100fe20000010803 */
[----:B------:R-:W-:Y:S01]  /*1cfe0*/  @!P5 PRMT R138, R6, 0x5410, RZ ;  /* 0x00005410068ad816 */ /* 0x000fe200000000ff */
[--C-:B------:R-:W-:Y:S01]  /*1cff0*/  FFMA.FTZ R223, R15, c[0x0][0x23c], -R3.reuse ;  /* 0x00008f000fdf7a23 */ /* 0x100fe20000010803 */
[----:B-1----:R-:W-:Y:S01]  /*1d000*/  F2FP.PACK_AB R173, R187, R184 ;  /* 0x000000b8bbad723e */ /* 0x002fe200000000ff */
[--C-:B------:R-:W-:Y:S01]  /*1d010*/  FFMA.FTZ R242, R30, c[0x0][0x23c], -R3.reuse ;  /* 0x00008f001ef27a23 */ /* 0x100fe20000010803 */
[----:B------:R-:W-:Y:S01]  /*1d020*/  ISETP.GE.U32.AND P4, PT, R193, R5, PT ;  /* 0x00000005c100720c */ /* 0x000fe20003f86070 */
[--C-:B------:R-:W-:Y:S01]  /*1d030*/  FFMA.FTZ R246, R31, c[0x0][0x23c], -R3.reuse ;  /* 0x00008f001ff67a23 */ /* 0x100fe20000010803 */
[----:B------:R-:W-:Y:S01]  /*1d040*/  LOP3.LUT R5, R178, 0xff, RZ, 0xc0, !PT ;  /* 0x000000ffb2057812 */ /* 0x000fe200078ec0ff */
[----:B--2---:R-:W-:Y:S01]  /*1d050*/  FFMA.FTZ R195, R11, c[0x0][0x23c], -R3 ;  /* 0x00008f000bc37a23 */ /* 0x004fe20000010803 */
[----:B------:R-:W-:Y:S01]  /*1d060*/  SHF.R.U32.HI R3, RZ, 0x8, R175 ;  /* 0x00000008ff037819 */ /* 0x000fe200000116af */
[----:B------:R-:W-:Y:S01]  /*1d070*/  STG.E.U16 [R196.64+0x2], R138 ;  /* 0x0000028ac4007986 */ /* 0x000fe2000c10151c */
[----:B------:R-:W-:Y:S01]  /*1d080*/  @!P0 PRMT R139, R16, 0x5410, RZ ;  /* 0x00005410108b8816 */ /* 0x000fe200000000ff */
[----:B------:R-:W-:Y:S01]  /*1d090*/  @!P2 HADD2 R221, -R173.H0_H0, -RZ.H0_H0 ;  /* 0xa00000ffaddda230 */ /* 0x000fe20000000900 */
[----:B------:R-:W-:Y:S01]  /*1d0a0*/  LOP3.LUT R3, R3, 0xffff, RZ, 0xc0, !PT ;  /* 0x0000ffff03037812 */ /* 0x000fe200078ec0ff */
[--C-:B------:R-:W-:Y:S01]  /*1d0b0*/  FFMA.FTZ R247, R35, c[0x0][0x23c], -R172.reuse ;  /* 0x00008f0023f77a23 */ /* 0x100fe200000108ac */
[----:B------:R-:W-:Y:S01]  /*1d0c0*/  PRMT R172, R173, 0x7632, R172 ;  /* 0x00007632adac7816 */ /* 0x000fe200000000ac */
[----:B------:R-:W-:Y:S01]  /*1d0d0*/  STG.E.U16 [R196.64], R139 ;  /* 0x0000008bc4007986 */ /* 0x000fe2000c10151c */
[----:B------:R-:W-:Y:S01]  /*1d0e0*/  ISETP.GE.U32.AND P5, PT, R193, R3, PT ;  /* 0x00000003c100720c */ /* 0x000fe20003fa6070 */
[----:B---3--:R-:W-:Y:S01]  /*1d0f0*/  FFMA.FTZ R194, R9, c[0x0][0x23c], -R4 ;  /* 0x00008f0009c27a23 */ /* 0x008fe20000010804 */
[----:B------:R-:W-:Y:S01]  /*1d100*/  PRMT R175, R173, 0x5410, R172 ;  /* 0x00005410adaf7816 */ /* 0x000fe200000000ac */
[----:B------:R1:W2:Y:S01]  /*1d110*/  MUFU.EX2 R3, R0 ;  /* 0x0000000000037308 */ /* 0x0002a20000000800 */
[--C-:B------:R-:W-:Y:S01]  /*1d120*/  FFMA.FTZ R231, R24, c[0x0][0x23c], -R4.reuse ;  /* 0x00008f0018e77a23 */ /* 0x100fe20000010804 */
[----:B------:R3:W-:Y:S01]  /*1d130*/  @!P2 STL.S16 [R1+0x78], R221 ;  /* 0x000078dd0100a387 */ /* 0x0007e20000100600 */
[--C-:B------:R-:W-:Y:S02]  /*1d140*/  FFMA.FTZ R245, R28, c[0x0][0x23c], -R4.reuse ;  /* 0x00008f001cf57a23 */ /* 0x100fe40000010804 */
[--C-:B------:R-:W-:Y:S01]  /*1d150*/  FFMA.FTZ R243, R29, c[0x0][0x23c], -R4.reuse ;  /* 0x00008f001df37a23 */ /* 0x100fe20000010804 */
[----:B------:R-:W-:Y:S01]  /*1d160*/  PRMT R4, R221, 0x7610, R4 ;  /* 0x00007610dd047816 */ /* 0x000fe20000000004 */
[----:B------:R4:W5:Y:S03]  /*1d170*/  LDL.S16 R252, [R1+0x74] ;  /* 0x0000740001fc7983 */ /* 0x0009660000100600 */
[----:B------:R-:W-:Y:S01]  /*1d180*/  @!P2 PRMT R173, R4, 0x5410, RZ ;  /* 0x0000541004ada816 */ /* 0x000fe200000000ff */
[----:B------:R4:W4:Y:S01]  /*1d190*/  LDL.S16 R249, [R1+0x60] ;  /* 0x0000600001f97983 */ /* 0x0009220000100600 */
[----:B------:R-:W-:Y:S03]  /*1d1a0*/  LOP3.LUT R4, R178, 0xffff, RZ, 0xc0, !PT ;  /* 0x0000ffffb2047812 */ /* 0x000fe600078ec0ff */
[----:B------:R-:W-:Y:S01]  /*1d1b0*/  STG.E.U16 [R198.64], R173 ;  /* 0x000000adc6007986 */ /* 0x000fe2000c10151c */
[----:B------:R-:W-:Y:S01]  /*1d1c0*/  SHF.R.U32.HI R4, RZ, 0x8, R4 ;  /* 0x00000008ff047819 */ /* 0x000fe20000011604 */
[----:B-1----:R-:W-:Y:S02]  /*1d1d0*/  FADD.FTZ R0, -R134, R2 ;  /* 0x0000000286007221 */ /* 0x002fe40000010100 */
[----:B------:R-:W-:Y:S01]  /*1d1e0*/  FADD.FTZ R2, -R133, R136 ;  /* 0x0000008885027221 */ /* 0x000fe20000010100 */
[----:B------:R-:W-:Y:S01]  /*1d1f0*/  LOP3.LUT R136, R182, 0xff, RZ, 0xc0, !PT ;  /* 0x000000ffb6887812 */ /* 0x000fe200078ec0ff */
[----:B------:R-:W-:Y:S01]  /*1d200*/  FMUL.FTZ R0, R0, c[0x0][0x23c] ;  /* 0x00008f0000007a20 */ /* 0x000fe20000410000 */
[----:B---3--:R-:W-:Y:S01]  /*1d210*/  PRMT R221, R5, 0x5410, R4 ;  /* 0x0000541005dd7816 */ /* 0x008fe20000000004 */
[----:B------:R-:W-:Y:S02]  /*1d220*/  FMUL.FTZ R2, R2, c[0x0][0x23c] ;  /* 0x00008f0002027a20 */ /* 0x000fe40000410000 */
[----:B------:R1:W3:Y:S01]  /*1d230*/  MUFU.EX2 R8, R0 ;  /* 0x0000000000087308 */ /* 0x0002e20000000800 */
[C---:B--2---:R-:W-:Y:S02]  /*1d240*/  FMUL.FTZ R32, R3.reuse, R140 ;  /* 0x0000008c03207220 */ /* 0x044fe40000410000 */
[C---:B------:R-:W-:Y:S02]  /*1d250*/  FMUL.FTZ R20, R3.reuse, R144 ;  /* 0x0000009003147220 */ /* 0x040fe40000410000 */
[C---:B------:R-:W-:Y:S02]  /*1d260*/  FMUL.FTZ R17, R3.reuse, R149 ;  /* 0x0000009503117220 */ /* 0x040fe40000410000 */
[C---:B------:R-:W-:Y:S02]  /*1d270*/  FFMA.FTZ R193, R3.reuse, R235, R177 ;  /* 0x000000eb03c17223 */ /* 0x040fe400000100b1 */
[C---:B------:R-:W-:Y:S01]  /*1d280*/  FMUL.FTZ R4, R3.reuse, R152 ;  /* 0x0000009803047220 */ /* 0x040fe20000410000 */
[----:B------:R-:W-:Y:S01]  /*1d290*/  MUFU.EX2 R2, R2 ;  /* 0x0000000200027308 */ /* 0x000fe20000000800 */
[C---:B------:R-:W-:Y:S01]  /*1d2a0*/  FMUL.FTZ R5, R3.reuse, R153 ;  /* 0x0000009903057220 */ /* 0x040fe20000410000 */
[----:B------:R2:W2:Y:S01]  /*1d2b0*/  LDL.S16 R235, [R1+0x64] ;  /* 0x0000640001eb7983 */ /* 0x0004a20000100600 */
[C---:B------:R-:W-:Y:S02]  /*1d2c0*/  FMUL.FTZ R16, R3.reuse, R148 ;  /* 0x0000009403107220 */ /* 0x040fe40000410000 */
[C---:B------:R-:W-:Y:S01]  /*1d2d0*/  FMUL.FTZ R21, R3.reuse, R145 ;  /* 0x0000009103157220 */ /* 0x040fe20000410000 */
[C---:B------:R-:W-:Y:S01]  /*1d2e0*/  LOP3.LUT R145, R178.reuse, 0xffff, RZ, 0xc0, !PT ;  /* 0x0000ffffb2917812 */ /* 0x040fe200078ec0ff */
[C---:B------:R-:W-:Y:S01]  /*1d2f0*/  FMUL.FTZ R33, R3.reuse, R141 ;  /* 0x0000008d03217220 */ /* 0x040fe20000410000 */
[----:B------:R-:W-:Y:S01]  /*1d300*/  LOP3.LUT R141, R178, 0xff, RZ, 0xc0, !PT ;  /* 0x000000ffb28d7812 */ /* 0x000fe200078ec0ff */
[C---:B------:R-:W-:Y:S01]  /*1d310*/  FMUL.FTZ R36, R3.reuse, R36 ;  /* 0x0000002403247220 */ /* 0x040fe20000410000 */
[----:B------:R-:W3:Y:S01]  /*1d320*/  MUFU.EX2 R140, R191 ;  /* 0x000000bf008c7308 */ /* 0x000ee20000000800 */
[C---:B------:R-:W-:Y:S02]  /*1d330*/  FMUL.FTZ R37, R3.reuse, R37 ;  /* 0x0000002503257220 */ /* 0x040fe40000410000 */
[C---:B------:R-:W-:Y:S02]  /*1d340*/  FMUL.FTZ R48, R3.reuse, R48 ;  /* 0x0000003003307220 */ /* 0x040fe40000410000 */
[----:B-1----:R-:W-:Y:S02]  /*1d350*/  FADD.FTZ R0, -R132, R137 ;  /* 0x0000008984007221 */ /* 0x002fe40000010100 */
[----:B---3--:R-:W-:Y:S02]  /*1d360*/  FFMA.FTZ R184, R8, R239, R184 ;  /* 0x000000ef08b87223 */ /* 0x008fe400000100b8 */
[----:B------:R-:W-:Y:S01]  /*1d370*/  FMUL.FTZ R0, R0, c[0x0][0x23c] ;  /* 0x00008f0000007a20 */ /* 0x000fe20000410000 */
[----:B------:R-:W-:Y:S01]  /*1d380*/  MUFU.EX2 R137, R10 ;  /* 0x0000000a00897308 */ /* 0x000fe20000000800 */
[C---:B------:R-:W-:Y:S01]  /*1d390*/  FMUL.FTZ R6, R8.reuse, R154 ;  /* 0x0000009a08067220 */ /* 0x040fe20000410000 */
[----:B------:R1:W3:Y:S01]  /*1d3a0*/  LDL.S16 R239, [R1+0x58] ;  /* 0x0000580001ef7983 */ /* 0x0002e20000100600 */
[C---:B------:R-:W-:Y:S02]  /*1d3b0*/  FMUL.FTZ R7, R8.reuse, R155 ;  /* 0x0000009b08077220 */ /* 0x040fe40000410000 */
[C---:B------:R-:W-:Y:S02]  /*1d3c0*/  FMUL.FTZ R18, R8.reuse, R150 ;  /* 0x0000009608127220 */ /* 0x040fe40000410000 */
[C---:B------:R-:W-:Y:S02]  /*1d3d0*/  FMUL.FTZ R19, R8.reuse, R151 ;  /* 0x0000009708137220 */ /* 0x040fe40000410000 */
[C---:B------:R-:W-:Y:S01]  /*1d3e0*/  FMUL.FTZ R22, R8.reuse, R146 ;  /* 0x0000009208167220 */ /* 0x040fe20000410000 */
[----:B------:R-:W1:Y:S01]  /*1d3f0*/  MUFU.EX2 R0, R0 ;  /* 0x0000000000007308 */ /* 0x000e620000000800 */
[C---:B------:R-:W-:Y:S01]  /*1d400*/  FMUL.FTZ R23, R8.reuse, R147 ;  /* 0x0000009308177220 */ /* 0x040fe20000410000 */
[--C-:B------:R-:W-:Y:S01]  /*1d410*/  SHF.R.U32.HI R146, RZ, 0x10, R178.reuse ;  /* 0x00000010ff927819 */ /* 0x100fe200000116b2 */
[----:B------:R-:W-:Y:S01]  /*1d420*/  FMUL.FTZ R34, R8, R142 ;  /* 0x0000008e08227220 */ /* 0x000fe20000410000 */
[----:B------:R-:W-:Y:S01]  /*1d430*/  SHF.R.U32.HI R142, RZ, 0x10, R178 ;  /* 0x00000010ff8e7819 */ /* 0x000fe200000116b2 */
[----:B------:R-:W-:Y:S01]  /*1d440*/  FFMA.FTZ R149, R2, R241, R140 ;  /* 0x000000f102957223 */ /* 0x000fe2000001008c */
[--C-:B------:R-:W-:Y:S01]  /*1d450*/  SHF.R.U32.HI R147, RZ, 0x18, R178.reuse ;  /* 0x00000018ff937819 */ /* 0x100fe200000116b2 */
[C---:B------:R-:W-:Y:S01]  /*1d460*/  FMUL.FTZ R35, R8.reuse, R143 ;  /* 0x0000008f08237220 */ /* 0x040fe20000410000 */
[----:B------:R2:W2:Y:S01]  /*1d470*/  LDL.S16 R241, [R1+0x54] ;  /* 0x0000540001f17983 */ /* 0x0004a20000100600 */
[C---:B------:R-:W-:Y:S01]  /*1d480*/  FMUL.FTZ R38, R8.reuse, R38 ;  /* 0x0000002608267220 */ /* 0x040fe20000410000 */
[----:B------:R-:W-:Y:S01]  /*1d490*/  SHF.R.U32.HI R178, RZ, 0x18, R178 ;  /* 0x00000018ffb27819 */ /* 0x000fe200000116b2 */
[----:B------:R-:W-:Y:S01]  /*1d4a0*/  FMUL.FTZ R39, R8, R39 ;  /* 0x0000002708277220 */ /* 0x000fe20000410000 */
[----:B------:R-:W-:Y:S01]  /*1d4b0*/  LOP3.LUT R142, R142, 0xff, RZ, 0xc0, !PT ;  /* 0x000000ff8e8e7812 */ /* 0x000fe200078ec0ff */
[C---:B------:R-:W-:Y:S01]  /*1d4c0*/  FMUL.FTZ R50, R8.reuse, R50 ;  /* 0x0000003208327220 */ /* 0x040fe20000410000 */
[----:B------:R-:W-:Y:S01]  /*1d4d0*/  MUFU.EX2 R155, R220 ;  /* 0x000000dc009b7308 */ /* 0x000fe20000000800 */
[----:B------:R-:W-:Y:S01]  /*1d4e0*/  FMUL.FTZ R51, R8, R51 ;  /* 0x0000003308337220 */ /* 0x000fe20000410000 */
[----:B------:R-:W-:Y:S01]  /*1d4f0*/  PRMT R178, R142, 0x5410, R178 ;  /* 0x000054108eb27816 */ /* 0x000fe200000000b2 */
[C---:B------:R-:W-:Y:S02]  /*1d500*/  FMUL.FTZ R54, R8.reuse, R54 ;  /* 0x0000003608367220 */ /* 0x040fe40000410000 */
[C---:B------:R-:W-:Y:S02]  /*1d510*/  FMUL.FTZ R55, R8.reuse, R55 ;  /* 0x0000003708377220 */ /* 0x040fe40000410000 */
[C---:B------:R-:W-:Y:S02]  /*1d520*/  FMUL.FTZ R66, R8.reuse, R66 ;  /* 0x0000004208427220 */ /* 0x040fe40000410000 */
[----:B------:R-:W-:Y:S01]  /*1d530*/  FMUL.FTZ R67, R8, R67 ;  /* 0x0000004308437220 */ /* 0x000fe20000410000 */
[----:B------:R-:W-:Y:S01]  /*1d540*/  MUFU.EX2 R220, R242 ;  /* 0x000000f200dc7308 */ /* 0x000fe20000000800 */
[C---:B-1----:R-:W-:Y:S02]  /*1d550*/  FFMA.FTZ R144, R0.reuse, R244, R137 ;  /* 0x000000f400907223 */ /* 0x042fe40000010089 */
[C---:B------:R-:W-:Y:S01]  /*1d560*/  FMUL.FTZ R10, R0.reuse, R170 ;  /* 0x000000aa000a7220 */ /* 0x040fe20000410000 */
[----:B------:R1:W4:Y:S01]  /*1d570*/  LDL.S16 R244, [R1+0x5c] ;  /* 0x00005c0001f47983 */ /* 0x0003220000100600 */
        /* <DEDUP_REMOVED lines=33> */
[----:B------:R-:W-:Y:S01]  /*1d790*/  LOP3.LUT R0, R182, 0xffff, RZ, 0xc0, !PT ;  /* 0x0000ffffb6007812 */ /* 0x000fe200078ec0ff */
        /* <DEDUP_REMOVED lines=16> */
[C---:B------:R-:W-:Y:S02]  /*1d8a0*/  FMUL.FTZ R8, R2.reuse, R168 ;  /* 0x000000a802087220 */ /* 0x040fe40000410000 */
[C---:B------:R-:W-:Y:S01]  /*1d8b0*/  FMUL.FTZ R9, R2.reuse, R169 ;  /* 0x000000a902097220 */ /* 0x040fe20000410000 */
[----:B------:R1:W5:Y:S01]  /*1d8c0*/  LDL.S16 R168, [R1+0x50] ;  /* 0x0000500001a87983 */ /* 0x0003620000100600 */
        /* <DEDUP_REMOVED lines=32> */
[----:B------:R-:W-:Y:S01]  /*1dad0*/  FMUL.FTZ R49, R3, R49 ;  /* 0x0000003103317220 */ /* 0x000fe20000410000 */
[----:B------:R-:W-:Y:S01]  /*1dae0*/  LOP3.LUT R0, R181, UR15, R190, 0x96, !PT ;  /* 0x0000000fb5007c12 */ /* 0x000fe2000f8e96be */
[C---:B------:R-:W-:Y:S01]  /*1daf0*/  FMUL.FTZ R52, R3.reuse, R52 ;  /* 0x0000003403347220 */ /* 0x040fe20000410000 */
[----:B------:R-:W-:Y:S01]  /*1db00*/  PRMT R151, R136, 0x5410, R2 ;  /* 0x0000541088977816 */ /* 0x000fe20000000002 */
[C---:B------:R-:W-:Y:S01]  /*1db10*/  FMUL.FTZ R53, R3.reuse, R53 ;  /* 0x0000003503357220 */ /* 0x040fe20000410000 */
[----:B------:R1:W1:Y:S01]  /*1db20*/  MUFU.EX2 R2, R195 ;  /* 0x000000c300027308 */ /* 0x0002620000000800 */
[C---:B------:R-:W-:Y:S01]  /*1db30*/  FMUL.FTZ R64, R3.reuse, R64 ;  /* 0x0000004003407220 */ /* 0x040fe20000410000 */
[C---:B------:R-:W-:Y:S01]  /*1db40*/  LOP3.LUT R143, R0.reuse, 0xffff, RZ, 0xc0, !PT ;  /* 0x0000ffff008f7812 */ /* 0x040fe200078ec0ff */
[C---:B------:R-:W-:Y:S01]  /*1db50*/  FMUL.FTZ R65, R3.reuse, R65 ;  /* 0x0000004103417220 */ /* 0x040fe20000410000 */
[----:B------:R-:W-:Y:S01]  /*1db60*/  LOP3.LUT R142, R0, 0xff, RZ, 0xc0, !PT ;  /* 0x000000ff008e7812 */ /* 0x000fe200078ec0ff */
[C---:B------:R-:W-:Y:S01]  /*1db70*/  FMUL.FTZ R68, R3.reuse, R68 ;  /* 0x0000004403447220 */ /* 0x040fe20000410000 */
[----:B------:R-:W-:Y:S01]  /*1db80*/  SHF.R.U32.HI R143, RZ, 0x8, R143 ;  /* 0x00000008ff8f7819 */ /* 0x000fe2000001168f */
[C---:B------:R-:W-:Y:S01]  /*1db90*/  FMUL.FTZ R69, R3.reuse, R69 ;  /* 0x0000004503457220 */ /* 0x040fe20000410000 */
[----:B------:R-:W-:Y:S01]  /*1dba0*/  SHF.R.U32.HI R136, RZ, 0x10, R182 ;  /* 0x00000010ff887819 */ /* 0x000fe200000116b6 */
[C---:B------:R-:W-:Y:S01]  /*1dbb0*/  FMUL.FTZ R80, R3.reuse, R80 ;  /* 0x0000005003507220 */ /* 0x040fe20000410000 */
[----:B------:R-:W-:Y:S01]  /*1dbc0*/  PRMT R167, R142, 0x5410, R143 ;  /* 0x000054108ea77816 */ /* 0x000fe2000000008f */
[C---:B------:R-:W-:Y:S01]  /*1dbd0*/  FMUL.FTZ R81, R3.reuse, R81 ;  /* 0x0000005103517220 */ /* 0x040fe20000410000 */
[--C-:B------:R-:W-:Y:S01]  /*1dbe0*/  SHF.R.U32.HI R143, RZ, 0x10, R0.reuse ;  /* 0x00000010ff8f7819 */ /* 0x100fe20000011600 */
[C---:B------:R-:W-:Y:S01]  /*1dbf0*/  FMUL.FTZ R84, R3.reuse, R84 ;  /* 0x0000005403547220 */ /* 0x040fe20000410000 */
[----:B------:R-:W-:Y:S01]  /*1dc00*/  SHF.R.U32.HI R142, RZ, 0x18, R0 ;  /* 0x00000018ff8e7819 */ /* 0x000fe20000011600 */
[----:B------:R-:W-:Y:S01]  /*1dc10*/  FMUL.FTZ R85, R3, R85 ;  /* 0x0000005503557220 */ /* 0x000fe20000410000 */
[----:B------:R-:W-:Y:S01]  /*1dc20*/  LOP3.LUT R0, R143, 0xff, RZ, 0xc0, !PT ;  /* 0x000000ff8f007812 */ /* 0x000fe200078ec0ff */
[C---:B------:R-:W-:Y:S01]  /*1dc30*/  FMUL.FTZ R96, R3.reuse, R96 ;  /* 0x0000006003607220 */ /* 0x040fe20000410000 */
[----:B------:R-:W-:Y:S01]  /*1dc40*/  SHF.R.U32.HI R182, RZ, 0x18, R182 ;  /* 0x00000018ffb67819 */ /* 0x000fe200000116b6 */
[C---:B------:R-:W-:Y:S01]  /*1dc50*/  FMUL.FTZ R97, R3.reuse, R97 ;  /* 0x0000006103617220 */ /* 0x040fe20000410000 */
[----:B------:R-:W-:Y:S01]  /*1dc60*/  PRMT R166, R0, 0x5410, R142 ;  /* 0x0000541000a67816 */ /* 0x000fe2000000008e */
[C---:B------:R-:W-:Y:S01]  /*1dc70*/  FMUL.FTZ R100, R3.reuse, R100 ;  /* 0x0000006403647220 */ /* 0x040fe20000410000 */
[C---:B------:R-:W-:Y:S01]  /*1dc80*/  LOP3.LUT R0, R180.reuse, 0xffff, RZ, 0xc0, !PT ;  /* 0x0000ffffb4007812 */ /* 0x040fe200078ec0ff */
[C---:B------:R-:W-:Y:S01]  /*1dc90*/  FMUL.FTZ R101, R3.reuse, R101 ;  /* 0x0000006503657220 */ /* 0x040fe20000410000 */
[----:B-1----:R1:W5:Y:S01]  /*1dca0*/  LDL.S16 R195, [R1+0x68] ;  /* 0x0000680001c37983 */ /* 0x0023620000100600 */
[C---:B------:R-:W-:Y:S01]  /*1dcb0*/  FMUL.FTZ R112, R3.reuse, R112 ;  /* 0x0000007003707220 */ /* 0x040fe20000410000 */
[----:B------:R-:W-:Y:S01]  /*1dcc0*/  LOP3.LUT R142, R180, 0xff, RZ, 0xc0, !PT ;  /* 0x000000ffb48e7812 */ /* 0x000fe200078ec0ff */
[C---:B------:R-:W-:Y:S01]  /*1dcd0*/  FMUL.FTZ R113, R3.reuse, R113 ;  /* 0x0000007103717220 */ /* 0x040fe20000410000 */
[----:B------:R-:W-:Y:S01]  /*1dce0*/  SHF.R.U32.HI R0, RZ, 0x8, R0 ;  /* 0x00000008ff007819 */ /* 0x000fe20000011600 */
[C---:B------:R-:W-:Y:S01]  /*1dcf0*/  FMUL.FTZ R116, R3.reuse, R116 ;  /* 0x0000007403747220 */ /* 0x040fe20000410000 */
[----:B------:R-:W-:Y:S01]  /*1dd00*/  LOP3.LUT R136, R136, 0xff, RZ, 0xc0, !PT ;  /* 0x000000ff88887812 */ /* 0x000fe200078ec0ff */
[C---:B------:R-:W-:Y:S01]  /*1dd10*/  FMUL.FTZ R117, R3.reuse, R117 ;  /* 0x0000007503757220 */ /* 0x040fe20000410000 */
[----:B------:R-:W-:Y:S01]  /*1dd20*/  PRMT R165, R142, 0x5410, R0 ;  /* 0x000054108ea57816 */ /* 0x000fe20000000000 */
[C---:B------:R-:W-:Y:S01]  /*1dd30*/  FMUL.FTZ R128, R3.reuse, R128 ;  /* 0x0000008003807220 */ /* 0x040fe20000410000 */
[----:B------:R-:W-:Y:S01]  /*1dd40*/  PRMT R182, R136, 0x5410, R182 ;  /* 0x0000541088b67816 */ /* 0x000fe200000000b6 */
[----:B------:R-:W-:Y:S01]  /*1dd50*/  FMUL.FTZ R129, R3, R129 ;  /* 0x0000008103817220 */ /* 0x000fe20000410000 */
[----:B------:R-:W1:Y:S01]  /*1dd60*/  MUFU.EX2 R136, R214 ;  /* 0x000000d600887308 */ /* 0x000e620000000800 */
[----:B------:R-:W-:Y:S01]  /*1dd70*/  FADD.FTZ R150, R2, R144 ;  /* 0x0000009002967221 */ /* 0x000fe20000010000 */
[--C-:B------:R-:W-:Y:S01]  /*1dd80*/  SHF.R.U32.HI R143, RZ, 0x18, R180.reuse ;  /* 0x00000018ff8f7819 */ /* 0x100fe200000116b4 */
[----:B------:R-:W-:Y:S01]  /*1dd90*/  FADD.FTZ R142, R189, R193 ;  /* 0x000000c1bd8e7221 */ /* 0x000fe20000010000 */
[----:B------:R-:W-:Y:S01]  /*1dda0*/  SHF.R.U32.HI R144, RZ, 0x10, R180 ;  /* 0x00000010ff907819 */ /* 0x000fe200000116b4 */
[----:B------:R-:W-:Y:S02]  /*1ddb0*/  FADD.FTZ R184, R187, R184 ;  /* 0x000000b8bbb87221 */ /* 0x000fe40000010000 */
[----:B------:R-:W-:Y:S01]  /*1ddc0*/  IMAD.WIDE.U32 R176, R188, -0x2daee0ad, RZ ;  /* 0xd2511f53bcb07825 */ /* 0x000fe200078e00ff */
[----:B------:R-:W-:Y:S02]  /*1ddd0*/  LOP3.LUT R138, R144, 0xff, RZ, 0xc0, !PT ;  /* 0x000000ff908a7812 */ /* 0x000fe400078ec0ff */
[----:B------:R-:W1:Y:S02]  /*1dde0*/  MUFU.EX2 R3, R194 ;  /* 0x000000c200037308 */ /* 0x000e640000000800 */
[C-C-:B------:R-:W-:Y:S02]  /*1ddf0*/  LOP3.LUT R183, R177.reuse, UR16, R186.reuse, 0x96, !PT ;  /* 0x00000010b1b77c12 */ /* 0x140fe4000f8e96ba */
[----:B------:R-:W-:Y:S02]  /*1de00*/  LOP3.LUT R185, R177, UR16, R186, 0x96, !PT ;  /* 0x00000010b1b97c12 */ /* 0x000fe4000f8e96ba */
[----:B-1----:R-:W-:Y:S01]  /*1de10*/  F2FP.PACK_AB R153, R157, R136 ;  /* 0x000000889d99723e */ /* 0x002fe200000000ff */
[----:B------:R-:W-:Y:S01]  /*1de20*/  FADD.FTZ R171, R136, R142 ;  /* 0x0000008e88ab7221 */ /* 0x000fe20000010000 */
[----:B------:R-:W-:Y:S01]  /*1de30*/  LOP3.LUT R136, R146, 0xff, RZ, 0xc0, !PT ;  /* 0x000000ff92887812 */ /* 0x000fe200078ec0ff */
[----:B------:R-:W-:Y:S01]  /*1de40*/  IMAD.WIDE.U32 R214, R233, -0x2daee0ad, RZ ;  /* 0xd2511f53e9d67825 */ /* 0x000fe200078e00ff */
[----:B------:R-:W-:Y:S02]  /*1de50*/  PRMT R154, R153, 0x7632, R154 ;  /* 0x00007632999a7816 */ /* 0x000fe4000000009a */
[C---:B------:R-:W-:Y:S02]  /*1de60*/  LOP3.LUT R142, R180.reuse, 0xff, RZ, 0xc0, !PT ;  /* 0x000000ffb48e7812 */ /* 0x040fe400078ec0ff */
[----:B------:R-:W-:Y:S02]  /*1de70*/  LOP3.LUT R146, R180, 0xffff, RZ, 0xc0, !PT ;  /* 0x0000ffffb4927812 */ /* 0x000fe400078ec0ff */
[C---:B------:R-:W-:Y:S01]  /*1de80*/  F2FP.PACK_AB R0, R3.reuse, R140 ;  /* 0x0000008c0300723e */ /* 0x040fe200000000ff */
[----:B------:R-:W-:Y:S01]  /*1de90*/  FADD.FTZ R149, R3, R149 ;  /* 0x0000009503957221 */ /* 0x000fe20000010000 */
[----:B------:R-:W-:Y:S02]  /*1dea0*/  F2FP.PACK_AB R3, R2, R137 ;  /* 0x000000890203723e */ /* 0x000fe400000000ff */
[----:B------:R-:W-:Y:S02]  /*1deb0*/  PRMT R2, R0, 0x7632, R2 ;  /* 0x0000763200027816 */ /* 0x000fe40000000002 */
[----:B------:R-:W-:Y:S02]  /*1dec0*/  PRMT R152, R3, 0x7632, R152 ;  /* 0x0000763203987816 */ /* 0x000fe40000000098 */
[----:B------:R-:W-:Y:S02]  /*1ded0*/  SHF.R.U32.HI R140, RZ, 0x8, R145 ;  /* 0x00000008ff8c7819 */ /* 0x000fe40000011691 */
[----:B------:R-:W-:Y:S02]  /*1dee0*/  PRMT R145, R153, 0x5410, R154 ;  /* 0x0000541099917816 */ /* 0x000fe4000000009a */
[----:B------:R-:W-:Y:S01]  /*1def0*/  LOP3.LUT R140, R140, 0xffff, RZ, 0xc0, !PT ;  /* 0x0000ffff8c8c7812 */ /* 0x000fe200078ec0ff */
[----:B---3--:R-:W-:Y:S05]  /*1df00*/  @!P5 HADD2 R239, -R2.H0_H0, -RZ.H0_H0 ;  /* 0xa00000ff02efd230 */ /* 0x008fea0000000900 */
[----:B------:R-:W-:Y:S01]  /*1df10*/  PRMT R148, R239, 0x7610, R148 ;  /* 0x00007610ef947816 */ /* 0x000fe20000000094 */
[----:B--2---:R-:W-:Y:S05]  /*1df20*/  @!P4 HADD2 R241, -R3.H0_H0, -RZ.H0_H0 ;  /* 0xa00000ff03f1c230 */ /* 0x004fea0000000900 */
[----:B------:R-:W-:Y:S01]  /*1df30*/  PRMT R170, R241, 0x7610, R170 ;  /* 0x00007610f1aa7816 */ /* 0x000fe200000000aa */
[----:B----4-:R-:W-:Y:S05]  /*1df40*/  @!P6 HADD2 R244, -R0.H0_H0, -RZ.H0_H0 ;  /* 0xa00000ff00f4e230 */ /* 0x010fea0000000900 */
[----:B------:R-:W-:Y:S01]  /*1df50*/  PRMT R179, R244, 0x7610, R179 ;  /* 0x00007610f4b37816 */ /* 0x000fe200000000b3 */
[----:B-----5:R-:W-:Y:S05]  /*1df60*/  @!P3 HADD2 R168, -R152.H0_H0, -RZ.H0_H0 ;  /* 0xa00000ff98a8b230 */ /* 0x020fea0000000900 */
[----:B------:R-:W-:Y:S01]  /*1df70*/  PRMT R169, R168, 0x7610, R169 ;  /* 0x00007610a8a97816 */ /* 0x000fe200000000a9 */
[----:B------:R-:W-:Y:S05]  /*1df80*/  @!P1 HADD2 R195, -R172.H0_H0, -RZ.H0_H0 ;  /* 0xa00000ffacc39230 */ /* 0x000fea0000000900 */
[----:B------:R1:W-:Y:S01]  /*1df90*/  @!P1 STL.S16 [R1+0x68], R195 ;  /* 0x000068c301009387 */ /* 0x0003e20000100600 */
[----:B------:R-:W-:Y:S03]  /*1dfa0*/  PRMT R191, R195, 0x7610, R191 ;  /* 0x00007610c3bf7816 */ /* 0x000fe600000000bf */
[----:B------:R-:W-:Y:S04]  /*1dfb0*/  @!P6 STL.S16 [R1+0x5c], R244 ;  /* 0x00005cf40100e387 */ /* 0x000fe80000100600 */
[----:B------:R2:W-:Y:S04]  /*1dfc0*/  @!P5 STL.S16 [R1+0x58], R239 ;  /* 0x000058ef0100d387 */ /* 0x0005e80000100600 */
[----:B------:R3:W4:Y:S04]  /*1dfd0*/  LDL.S16 R137, [R1+0x7c] ;  /* 0x00007c0001897983 */ /* 0x0007280000100600 */
[----:B------:R-:W-:Y:S04]  /*1dfe0*/  @!P4 STL.S16 [R1+0x54], R241 ;  /* 0x000054f10100c387 */ /* 0x000fe80000100600 */
[----:B------:R5:W-:Y:S01]  /*1dff0*/  @!P3 STL.S16 [R1+0x50], R168 ;  /* 0x000050a80100b387 */ /* 0x000be20000100600 */
[----:B-1----:R-:W-:Y:S01]  /*1e000*/  MUFU.EX2 R195, R246 ;  /* 0x000000f600c37308 */ /* 0x002fe20000000800 */
[----:B--2---:R-:W1:Y:S01]  /*1e010*/  LDC.U8 R239, c[0x0][0x2d8] ;  /* 0x0000b600ffef7b82 */ /* 0x004e620000000000 */
[----:B-----5:R-:W-:Y:S01]  /*1e020*/  FADD.FTZ R168, R155, R184 ;  /* 0x000000b89ba87221 */ /* 0x020fe20000010000 */
[C---:B------:R-:W-:Y:S03]  /*1e030*/  F2FP.PACK_AB R155, R163.reuse, R155 ;  /* 0x0000009ba39b723e */ /* 0x040fe600000000ff */
[----:B------:R-:W-:Y:S01]  /*1e040*/  FADD.FTZ R168, R163, R168 ;  /* 0x000000a8a3a87221 */ /* 0x000fe20000010000 */
[----:B------:R-:W-:Y:S02]  /*1e050*/  PRMT R156, R155, 0x7632, R156 ;  /* 0x000076329b9c7816 */ /* 0x000fe4000000009c */
[----:B------:R-:W-:Y:S02]  /*1e060*/  LOP3.LUT R163, R215, UR16, R232, 0x96, !PT ;  /* 0x00000010d7a37c12 */ /* 0x000fe4000f8e96e8 */
[C---:B-1----:R-:W-:Y:S02]  /*1e070*/  ISETP.GE.U32.AND P0, PT, R239.reuse, R141, PT ;  /* 0x0000008def00720c */ /* 0x042fe40003f06070 */
[C---:B------:R-:W-:Y:S02]  /*1e080*/  ISETP.GE.U32.AND P1, PT, R239.reuse, R136, PT ;  /* 0x00000088ef00720c */ /* 0x040fe40003f26070 */
[--C-:B------:R-:W-:Y:S02]  /*1e090*/  SHF.R.U32.HI R136, RZ, 0x10, R180.reuse ;  /* 0x00000010ff887819 */ /* 0x100fe400000116b4 */
[----:B------:R-:W-:Y:S02]  /*1e0a0*/  SHF.R.U32.HI R180, RZ, 0x18, R180 ;  /* 0x00000018ffb47819 */ /* 0x000fe400000116b4 */
[----:B------:R-:W-:Y:S04]  /*1e0b0*/  LOP3.LUT R136, R136, 0xff, RZ, 0xc0, !PT ;  /* 0x000000ff88887812 */ /* 0x000fe800078ec0ff */
[----:B------:R-:W-:Y:S01]  /*1e0c0*/  PRMT R180, R136, 0x5410, R180 ;  /* 0x0000541088b47816 */ /* 0x000fe200000000b4 */
[----:B------:R-:W-:Y:S02]  /*1e0d0*/  @!P0 HADD2 R235, -R153.H0_H0, -RZ.H0_H0 ;  /* 0xa00000ff99eb8230 */ /* 0x000fe40000000900 */
[----:B------:R-:W-:Y:S03]  /*1e0e0*/  @!P1 HADD2 R249, -R155.H0_H0, -RZ.H0_H0 ;  /* 0xa00000ff9bf99230 */ /* 0x000fe60000000900 */
[----:B------:R1:W-:Y:S01]  /*1e0f0*/  @!P0 STL.S16 [R1+0x64], R235 ;  /* 0x000064eb01008387 */ /* 0x0003e20000100600 */
[-C--:B------:R-:W-:Y:S02]  /*1e100*/  ISETP.GE.U32.AND P0, PT, R239, R140.reuse, PT ;  /* 0x0000008cef00720c */ /* 0x080fe40003f06070 */
[----:B------:R-:W-:Y:S02]  /*1e110*/  PRMT R159, R249, 0x7610, R159 ;  /* 0x00007610f99f7816 */ /* 0x000fe4000000009f */
[----:B------:R-:W-:Y:S09]  /*1e120*/  PRMT R164, R235, 0x7610, R164 ;  /* 0x00007610eba47816 */ /* 0x000ff200000000a4 */
[----:B------:R-:W-:Y:S05]  /*1e130*/  @!P0 HADD2 R252, -R154.H0_H0, -RZ.H0_H0 ;  /* 0xa00000ff9afc8230 */ /* 0x000fea0000000900 */
[----:B------:R2:W-:Y:S01]  /*1e140*/  @!P0 STL.S16 [R1+0x74], R252 ;  /* 0x000074fc01008387 */ /* 0x0005e20000100600 */
[----:B------:R-:W-:Y:S02]  /*1e150*/  ISETP.GE.U32.AND P0, PT, R239, R147, PT ;  /* 0x00000093ef00720c */ /* 0x000fe40003f06070 */
[----:B------:R-:W-:Y:S01]  /*1e160*/  PRMT R147, R0, 0x5410, R2 ;  /* 0x0000541000937816 */ /* 0x000fe20000000002 */
[----:B------:R5:W-:Y:S01]  /*1e170*/  @!P1 STL.S16 [R1+0x60], R249 ;  /* 0x000060f901009387 */ /* 0x000be20000100600 */
[----:B------:R-:W-:Y:S01]  /*1e180*/  @!P6 PRMT R0, R179, 0x5410, RZ ;  /* 0x00005410b300e816 */ /* 0x000fe200000000ff */
[----:B-1----:R-:W1:Y:S01]  /*1e190*/  LDC.U8 R235, c[0x0][0x2d8] ;  /* 0x0000b600ffeb7b82 */ /* 0x002e620000000000 */
[----:B------:R-:W-:Y:S02]  /*1e1a0*/  PRMT R160, R252, 0x7610, R160 ;  /* 0x00007610fca07816 */ /* 0x000fe400000000a0 */
[----:B------:R-:W-:Y:S02]  /*1e1b0*/  @!P5 PRMT R2, R148, 0x5410, RZ ;  /* 0x000054109402d816 */ /* 0x000fe400000000ff */
[----:B------:R-:W-:Y:S02]  /*1e1c0*/  PRMT R148, R3, 0x5410, R152 ;  /* 0x0000541003947816 */ /* 0x000fe40000000098 */
[----:B------:R-:W-:Y:S02]  /*1e1d0*/  @!P4 PRMT R3, R170, 0x5410, RZ ;  /* 0x00005410aa03c816 */ /* 0x000fe400000000ff */
[C---:B------:R-:W-:Y:S02]  /*1e1e0*/  ISETP.GE.U32.AND P4, PT, R239.reuse, R141, PT ;  /* 0x0000008def00720c */ /* 0x040fe40003f86070 */
[----:B------:R-:W-:Y:S02]  /*1e1f0*/  ISETP.GE.U32.AND P6, PT, R239, R140, PT ;  /* 0x0000008cef00720c */ /* 0x000fe40003fc6070 */
[----:B------:R-:W-:Y:S02]  /*1e200*/  @!P3 PRMT R152, R169, 0x5410, RZ ;  /* 0x00005410a998b816 */ /* 0x000fe400000000ff */
[----:B------:R-:W-:Y:S02]  /*1e210*/  ISETP.GE.U32.AND P3, PT, R239, R138, PT ;  /* 0x0000008aef00720c */ /* 0x000fe40003f66070 */
[----:B------:R-:W-:Y:S02]  /*1e220*/  SHF.R.U32.HI R138, RZ, 0x8, R146 ;  /* 0x00000008ff8a7819 */ /* 0x000fe40000011692 */
[----:B--2---:R-:W-:Y:S02]  /*1e230*/  IADD3 R252, P2, R196, -0x40, RZ ;  /* 0xffffffc0c4fc7810 */ /* 0x004fe40007f5e0ff */
[----:B------:R-:W-:Y:S02]  /*1e240*/  PRMT R146, R155, 0x5410, R156 ;  /* 0x000054109b927816 */ /* 0x000fe4000000009c */
[----:B-----5:R-:W-:Y:S02]  /*1e250*/  IADD3.X R249, R197, -0x1, RZ, P2, !PT ;  /* 0xffffffffc5f97810 */ /* 0x020fe400017fe4ff */
[----:B------:R-:W-:Y:S02]  /*1e260*/  IADD3 R136, P2, R198, UR42, RZ ;  /* 0x0000002ac6887c10 */ /* 0x000fe4000ff5e0ff */
[----:B------:R-:W-:Y:S02]  /*1e270*/  @!P1 PRMT R155, R159, 0x5410, RZ ;  /* 0x000054109f9b9816 */ /* 0x000fe400000000ff */
[----:B------:R-:W2:Y:S01]  /*1e280*/  MUFU.EX2 R159, R226 ;  /* 0x000000e2009f7308 */ /* 0x000ea20000000800 */
[----:B------:R-:W-:Y:S02]  /*1e290*/  ISETP.GE.U32.AND P5, PT, R239, R143, PT ;  /* 0x0000008fef00720c */ /* 0x000fe40003fa6070 */
[----:B------:R-:W-:Y:S02]  /*1e2a0*/  @!P4 PRMT R153, R164, 0x5410, RZ ;  /* 0x00005410a499c816 */ /* 0x000fe400000000ff */
[----:B------:R-:W-:Y:S02]  /*1e2b0*/  @!P6 PRMT R154, R160, 0x5410, RZ ;  /* 0x00005410a09ae816 */ /* 0x000fe400000000ff */
[----:B------:R-:W-:Y:S02]  /*1e2c0*/  LOP3.LUT R138, R138, 0xffff, RZ, 0xc0, !PT ;  /* 0x0000ffff8a8a7812 */ /* 0x000fe400078ec0ff */
[----:B-1----:R-:W-:Y:S01]  /*1e2d0*/  PRMT R241, R235, 0x7054, R235 ;  /* 0x00007054ebf17816 */ /* 0x002fe200000000eb */
[----:B------:R-:W1:Y:S01]  /*1e2e0*/  MUFU.EX2 R160, R224 ;  /* 0x000000e000a07308 */ /* 0x000e620000000800 */
[----:B------:R-:W-:Y:S02]  /*1e2f0*/  ISETP.GE.U32.AND P4, PT, R239, R138, PT ;  /* 0x0000008aef00720c */ /* 0x000fe40003f86070 */
[----:B------:R-:W-:Y:S01]  /*1e300*/  LOP3.LUT R138, R183, 0xff, RZ, 0xc0, !PT ;  /* 0x000000ffb78a7812 */ /* 0x000fe200078ec0ff */
[--C-:B------:R-:W-:Y:S01]  /*1e310*/  HSET2.LE.AND R139, R178, R241.reuse, PT ;  /* 0x000000f1b28b7233 */ /* 0x100fe20003803000 */
[----:B------:R-:W-:Y:S01]  /*1e320*/  LOP3.LUT P1, RZ, R213, 0x40, RZ, 0xc0, !PT ;  /* 0x00000040d5ff7812 */ /* 0x000fe2000782c0ff */
[--C-:B------:R-:W-:Y:S01]  /*1e330*/  HSET2.LE.AND R144, R167, R241.reuse, PT ;  /* 0x000000f1a7907233 */ /* 0x100fe20003803000 */
[----:B------:R-:W-:Y:S01]  /*1e340*/  ISETP.GE.U32.AND P6, PT, R239, R138, PT ;  /* 0x0000008aef00720c */ /* 0x000fe20003fc6070 */
[--C-:B------:R-:W-:Y:S01]  /*1e350*/  HSET2.LE.AND R138, R221, R241.reuse, PT ;  /* 0x000000f1dd8a7233 */ /* 0x100fe20003803000 */
[----:B------:R-:W-:Y:S01]  /*1e360*/  LOP3.LUT R139, R139, R146, RZ, 0xc0, !PT ;  /* 0x000000928b8b7212 */ /* 0x000fe200078ec0ff */
[----:B------:R-:W5:Y:S01]  /*1e370*/  MUFU.EX2 R164, R223 ;  /* 0x000000df00a47308 */ /* 0x000f620000000800 */
[--C-:B------:R-:W-:Y:S01]  /*1e380*/  HSET2.LE.AND R146, R165, R241.reuse, PT ;  /* 0x000000f1a5927233 */ /* 0x100fe20003803000 */
[----:B------:R-:W-:Y:S01]  /*1e390*/  LOP3.LUT R144, R144, R147, RZ, 0xc0, !PT ;  /* 0x0000009390907212 */ /* 0x000fe200078ec0ff */
[--C-:B------:R-:W-:Y:S01]  /*1e3a0*/  HSET2.LE.AND R147, R180, R241.reuse, PT ;  /* 0x000000f1b4937233 */ /* 0x100fe20003803000 */
[----:B--2---:R-:W-:Y:S01]  /*1e3b0*/  FADD.FTZ R169, R159, R149 ;  /* 0x000000959fa97221 */ /* 0x004fe20000010000 */
[----:B------:R-:W-:Y:S01]  /*1e3c0*/  LOP3.LUT R138, R138, R145, RZ, 0xc0, !PT ;  /* 0x000000918a8a7212 */ /* 0x000fe200078ec0ff */
[--C-:B------:R-:W-:Y:S01]  /*1e3d0*/  HSET2.LE.AND R145, R166, R241.reuse, PT ;  /* 0x000000f1a6917233 */ /* 0x100fe20003803000 */
[----:B------:R-:W-:Y:S03]  /*1e3e0*/  SHF.R.U32.HI R167, RZ, 0x10, R183 ;  /* 0x00000010ffa77819 */ /* 0x000fe600000116b7 */
[----:B------:R-:W-:Y:S01]  /*1e3f0*/  MUFU.EX2 R165, R227 ;  /* 0x000000e300a57308 */ /* 0x000fe20000000800 */
[----:B------:R-:W-:Y:S02]  /*1e400*/  LOP3.LUT R145, R145, R148, RZ, 0xc0, !PT ;  /* 0x0000009491917212 */ /* 0x000fe400078ec0ff */
[----:B------:R-:W-:Y:S01]  /*1e410*/  LOP3.LUT R167, R167, 0xff, RZ, 0xc0, !PT ;  /* 0x000000ffa7a77812 */ /* 0x000fe200078ec0ff */
[----:B-1----:R-:W-:Y:S06]  /*1e420*/  FADD.FTZ R170, R160, R150 ;  /* 0x00000096a0aa7221 */ /* 0x002fec0000010000 */
[----:B------:R-:W-:Y:S01]  /*1e430*/  MUFU.EX2 R166, R228 ;  /* 0x000000e400a67308 */ /* 0x000fe20000000800 */
[C---:B-----5:R-:W-:Y:S01]  /*1e440*/  F2FP.PACK_AB R160, R164.reuse, R160 ;  /* 0x000000a0a4a0723e */ /* 0x060fe200000000ff */
[----:B------:R-:W-:Y:S03]  /*1e450*/  FADD.FTZ R170, R164, R170 ;  /* 0x000000aaa4aa7221 */ /* 0x000fe60000010000 */
[----:B------:R-:W-:Y:S05]  /*1e460*/  PRMT R162, R160, 0x7632, R162 ;  /* 0x00007632a0a27816 */ /* 0x000fea00000000a2 */
[----:B------:R-:W-:Y:S10]  /*1e470*/  MUFU.EX2 R228, R234 ;  /* 0x000000ea00e47308 */ /* 0x000ff40000000800 */
[----:B------:R-:W-:Y:S10]  /*1e480*/  MUFU.EX2 R227, R237 ;  /* 0x000000ed00e37308 */ /* 0x000ff40000000800 */
[----:B------:R-:W-:Y:S10]  /*1e490*/  MUFU.EX2 R226, R238 ;  /* 0x000000ee00e27308 */ /* 0x000ff40000000800 */
[----:B------:R-:W-:Y:S10]  /*1e4a0*/  MUFU.EX2 R221, R248 ;  /* 0x000000f800dd7308 */ /* 0x000ff40000000800 */
[----:B------:R-:W1:Y:S10]  /*1e4b0*/  MUFU.EX2 R224, R247 ;  /* 0x000000f700e07308 */ /* 0x000e740000000800 */
[----:B------:R-:W-:Y:S01]  /*1e4c0*/  MUFU.EX2 R223, R243 ;  /* 0x000000f300df7308 */ /* 0x000fe20000000800 */
[----:B-1----:R-:W-:Y:S04]  /*1e4d0*/  F2FP.PACK_AB R187, R224, R221 ;  /* 0x000000dde0bb723e */ /* 0x002fe800000000ff */
[----:B------:R-:W-:Y:S01]  /*1e4e0*/  PRMT R186, R187, 0x7632, R186 ;  /* 0x00007632bbba7816 */ /* 0x000fe200000000ba */
[----:B----4-:R-:W-:Y:S05]  /*1e4f0*/  @!P0 HADD2 R137, -R156.H0_H0, -RZ.H0_H0 ;  /* 0xa00000ff9c898230 */ /* 0x010fea0000000900 */
[----:B------:R1:W-:Y:S01]  /*1e500*/  @!P0 STL.S16 [R1+0x7c], R137 ;  /* 0x00007c8901008387 */ /* 0x0003e20000100600 */
[----:B------:R-:W-:Y:S03]  /*1e510*/  PRMT R158, R137, 0x7610, R158 ;  /* 0x00007610899e7816 */ /* 0x000fe6000000009e */
[----:B------:R3:W2:Y:S01]  /*1e520*/  LDL.S16 R193, [R1+0x38] ;  /* 0x0000380001c17983 */ /* 0x0006a20000100600 */
[----:B------:R-:W-:Y:S02]  /*1e530*/  @!P0 PRMT R156, R158, 0x5410, RZ ;  /* 0x000054109e9c8816 */ /* 0x000fe400000000ff */
[----:B------:R-:W4:Y:S01]  /*1e540*/  MUFU.EX2 R158, R225 ;  /* 0x000000e1009e7308 */ /* 0x000f220000000800 */
[----:B------:R3:W5:Y:S01]  /*1e550*/  LDL.S16 R179, [R1+0x34] ;  /* 0x0000340001b37983 */ /* 0x0007620000100600 */
[----:B------:R-:W-:Y:S03]  /*1e560*/  LOP3.LUT P0, RZ, R213, 0x20, RZ, 0xc0, !PT ;  /* 0x00000020d5ff7812 */ /* 0x000fe6000780c0ff */
[----:B------:R3:W3:Y:S05]  /*1e570*/  LDL.S16 R181, [R1+0x24] ;  /* 0x0000240001b57983 */ /* 0x0006ea0000100600 */
[----:B------:R-:W4:Y:S01]  /*1e580*/  MUFU.EX2 R225, R240 ;  /* 0x000000f000e17308 */ /* 0x000f220000000800 */
[----:B-1----:R-:W-:Y:S02]  /*1e590*/  IADD3.X R137, R199, UR35, RZ, P2, !PT ;  /* 0x00000023c7897c10 */ /* 0x002fe400097fe4ff */
[----:B------:R-:W-:Y:S02]  /*1e5a0*/  ISETP.GE.U32.AND P2, PT, R239, R192, PT ;  /* 0x000000c0ef00720c */ /* 0x000fe40003f46070 */
[C---:B----4-:R-:W-:Y:S01]  /*1e5b0*/  F2FP.PACK_AB R159, R158.reuse, R159 ;  /* 0x0000009f9e9f723e */ /* 0x050fe200000000ff */
[----:B------:R-:W-:Y:S03]  /*1e5c0*/  FADD.FTZ R169, R158, R169 ;  /* 0x000000a99ea97221 */ /* 0x000fe60000010000 */
[----:B------:R-:W-:Y:S07]  /*1e5d0*/  PRMT R161, R159, 0x7632, R161 ;  /* 0x000076329fa17816 */ /* 0x000fee00000000a1 */
[----:B------:R-:W-:Y:S02]  /*1e5e0*/  @!P2 PRMT R172, R191, 0x5410, RZ ;  /* 0x00005410bfaca816 */ /* 0x000fe400000000ff */
[----:B------:R-:W-:Y:S01]  /*1e5f0*/  ISETP.GE.U32.AND P2, PT, R239, R142, PT ;  /* 0x0000008eef00720c */ /* 0x000fe20003f46070 */
[----:B------:R1:W4:Y:S01]  /*1e600*/  LDL.S16 R191, [R1+0x28] ;  /* 0x0000280001bf7983 */ /* 0x0003220000100600 */
[----:B------:R-:W-:Y:S03]  /*1e610*/  F2FP.PACK_AB R189, R225, R226 ;  /* 0x000000e2e1bd723e */ /* 0x000fe600000000ff */
[----:B------:R-:W-:Y:S01]  /*1e620*/  STG.E.U16 [R198.64+0x2], R172 ;  /* 0x000002acc6007986 */ /* 0x000fe2000c10151c */
[----:B------:R-:W-:Y:S03]  /*1e630*/  PRMT R188, R189, 0x7632, R188 ;  /* 0x00007632bdbc7816 */ /* 0x000fe600000000bc */
[----:B------:R-:W1:Y:S08]  /*1e640*/  LDSM.16.MT88.4 R140, [R201+0xa000] ;  /* 0x00a00000c98c783b */ /* 0x000e700000004200 */
[----:B------:R1:W-:Y:S04]  /*1e650*/  STG.E.U16 [R136.64], R0 ;  /* 0x0000000088007986 */ /* 0x0003e8000c10151c */
[----:B------:R-:W-:Y:S04]  /*1e660*/  STG.E.U16 [R218.64], R2 ;  /* 0x00000002da007986 */ /* 0x000fe8000c10151c */
[----:B------:R-:W-:Y:S04]  /*1e670*/  STG.E.U16 [R216.64+0x2], R152 ;  /* 0x00000298d8007986 */ /* 0x000fe8000c10151c */
[----:B------:R1:W-:Y:S04]  /*1e680*/  STG.E.U16 [R216.64], R3 ;  /* 0x00000003d8007986 */ /* 0x0003e8000c10151c */
[----:B------:R-:W-:Y:S04]  /*1e690*/  STG.E.U16 [R196.64+0x12], R154 ;  /* 0x0000129ac4007986 */ /* 0x000fe8000c10151c */
[----:B------:R-:W-:Y:S04]  /*1e6a0*/  STG.E.U16 [R196.64+0x10], R153 ;  /* 0x00001099c4007986 */ /* 0x000fe8000c10151c */
[----:B------:R-:W-:Y:S01]  /*1e6b0*/  STG.E.U16 [R198.64+0x10], R155 ;  /* 0x0000109bc6007986 */ /* 0x000fe2000c10151c */
[--C-:B-1----:R-:W-:Y:S01]  /*1e6c0*/  HSET2.LE.AND R136, R151, R241.reuse, PT ;  /* 0x000000f197887233 */ /* 0x102fe20003803000 */
[----:B------:R-:W-:Y:S01]  /*1e6d0*/  PRMT R0, R159, 0x5410, R161 ;  /* 0x000054109f007816 */ /* 0x000fe200000000a1 */
[--C-:B------:R-:W-:Y:S01]  /*1e6e0*/  HSET2.LE.AND R137, R182, R241.reuse, PT ;  /* 0x000000f1b6897233 */ /* 0x100fe20003803000 */
[----:B------:R-:W1:Y:S02]  /*1e6f0*/  LDSM.16.MT88.4 R148, [R203+0xa000] ;  /* 0x00a00000cb94783b */ /* 0x000e640000004200 */
[----:B------:R-:W-:Y:S02]  /*1e700*/  LOP3.LUT R136, R136, R174, RZ, 0xc0, !PT ;  /* 0x000000ae88887212 */ /* 0x000fe400078ec0ff */
[----:B------:R-:W-:Y:S02]  /*1e710*/  LOP3.LUT R137, R137, R175, RZ, 0xc0, !PT ;  /* 0x000000af89897212 */ /* 0x000fe400078ec0ff */
[----:B------:R-:W-:Y:S02]  /*1e720*/  LOP3.LUT R146, R146, R0, RZ, 0xc0, !PT ;  /* 0x0000000092927212 */ /* 0x000fe400078ec0ff */
[----:B------:R-:W-:Y:S01]  /*1e730*/  PRMT R0, R160, 0x5410, R162 ;  /* 0x00005410a0007816 */ /* 0x000fe200000000a2 */
[----:B------:R-:W-:Y:S01]  /*1e740*/  STG.E.U16 [R198.64+0x12], R156 ;  /* 0x0000129cc6007986 */ /* 0x000fe2000c10151c */
[----:B------:R-:W-:Y:S01]  /*1e750*/  SHF.R.U32.HI R3, RZ, 0x18, R176 ;  /* 0x00000018ff037819 */ /* 0x000fe200000116b0 */
[-C--:B------:R-:W-:Y:S01]  /*1e760*/  HMMA.16816.F32 R4, R136, R140.reuse, R4 ;  /* 0x0000008c8804723c */ /* 0x080fe20000001804 */
[----:B------:R-:W-:Y:S02]  /*1e770*/  LOP3.LUT R147, R147, R0, RZ, 0xc0, !PT ;  /* 0x0000000093937212 */ /* 0x000fe400078ec0ff */
[----:B------:R-:W-:Y:S04]  /*1e780*/  LOP3.LUT R0, R183, 0xffff, RZ, 0xc0, !PT ;  /* 0x0000ffffb7007812 */ /* 0x000fe800078ec0ff */
[----:B------:R-:W-:Y:S01]  /*1e790*/  SHF.R.U32.HI R0, RZ, 0x8, R0 ;  /* 0x00000008ff007819 */ /* 0x000fe20000011600 */
[C---:B------:R-:W-:Y:S04]  /*1e7a0*/  HMMA.16816.F32 R8, R144.reuse, R140, R8 ;  /* 0x0000008c9008723c */ /* 0x040fe80000001808 */
[----:B------:R-:W-:Y:S04]  /*1e7b0*/  LOP3.LUT R0, R0, 0xffff, RZ, 0xc0, !PT ;  /* 0x0000ffff00007812 */ /* 0x000fe800078ec0ff */
[-C--:B------:R-:W-:Y:S08]  /*1e7c0*/  HMMA.16816.F32 R12, R144, R142.reuse, R12 ;  /* 0x0000008e900c723c */ /* 0x080ff0000000180c */
[C---:B------:R-:W-:Y:S08]  /*1e7d0*/  HMMA.16816.F32 R16, R136.reuse, R142, R16 ;  /* 0x0000008e8810723c */ /* 0x040ff00000001810 */
[-C--:B-1----:R-:W-:Y:S08]  /*1e7e0*/  HMMA.16816.F32 R20, R136, R148.reuse, R20 ;  /* 0x000000948814723c */ /* 0x082ff00000001814 */
[C---:B------:R-:W-:Y:S07]  /*1e7f0*/  HMMA.16816.F32 R24, R144.reuse, R148, R24 ;  /* 0x000000949018723c */ /* 0x040fee0000001818 */
[----:B------:R-:W-:Y:S01]  /*1e800*/  LOP3.LUT R148, R163, 0xff, RZ, 0xc0, !PT ;  /* 0x000000ffa3947812 */ /* 0x000fe200078ec0ff */
[-C--:B------:R-:W-:Y:S08]  /*1e810*/  HMMA.16816.F32 R28, R144, R150.reuse, R28 ;  /* 0x00000096901c723c */ /* 0x080ff0000000181c */
[C---:B------:R-:W-:Y:S01]  /*1e820*/  HMMA.16816.F32 R32, R136.reuse, R150, R32 ;  /* 0x000000968820723c */ /* 0x040fe20000001820 */
[----:B--2---:R-:W-:Y:S03]  /*1e830*/  @!P2 HADD2 R193, -R159.H0_H0, -RZ.H0_H0 ;  /* 0xa00000ff9fc1a230 */ /* 0x004fe60000000900 */
[----:B-----5:R-:W-:Y:S02]  /*1e840*/  @!P4 HADD2 R179, -R161.H0_H0, -RZ.H0_H0 ;  /* 0xa00000ffa1b3c230 */ /* 0x020fe40000000900 */
[----:B------:R-:W-:Y:S01]  /*1e850*/  @!P2 STL.S16 [R1+0x38], R193 ;  /* 0x000038c10100a387 */ /* 0x000fe20000100600 */
[----:B------:R-:W-:Y:S01]  /*1e860*/  PRMT R141, R193, 0x7610, R141 ;  /* 0x00007610c18d7816 */ /* 0x000fe2000000008d */
[----:B---3--:R-:W-:Y:S02]  /*1e870*/  @!P5 HADD2 R181, -R162.H0_H0, -RZ.H0_H0 ;  /* 0xa00000ffa2b5d230 */ /* 0x008fe40000000900 */
[----:B------:R1:W-:Y:S02]  /*1e880*/  @!P4 STL.S16 [R1+0x34], R179 ;  /* 0x000034b30100c387 */ /* 0x0003e40000100600 */
[----:B------:R-:W-:Y:S02]  /*1e890*/  PRMT R140, R179, 0x7610, R140 ;  /* 0x00007610b38c7816 */ /* 0x000fe4000000008c */
[----:B------:R-:W-:Y:S01]  /*1e8a0*/  @!P2 PRMT R159, R141, 0x5410, RZ ;  /* 0x000054108d9fa816 */ /* 0x000fe200000000ff */
[----:B------:R2:W3:Y:S01]  /*1e8b0*/  LDL.S16 R175, [R1+0x18] ;  /* 0x0000180001af7983 */ /* 0x0004e20000100600 */
[C---:B------:R-:W-:Y:S02]  /*1e8c0*/  ISETP.GE.U32.AND P2, PT, R239.reuse, R0, PT ;  /* 0x00000000ef00720c */ /* 0x040fe40003f46070 */
[----:B------:R-:W-:Y:S01]  /*1e8d0*/  SHF.R.U32.HI R0, RZ, 0x18, R183 ;  /* 0x00000018ff007819 */ /* 0x000fe200000116b7 */
[----:B------:R-:W-:Y:S01]  /*1e8e0*/  STG.E.U16 [R218.64+0xe], R159 ;  /* 0x00000e9fda007986 */ /* 0x000fe2000c10151c */
[----:B------:R-:W-:Y:S02]  /*1e8f0*/  @!P4 PRMT R161, R140, 0x5410, RZ ;  /* 0x000054108ca1c816 */ /* 0x000fe400000000ff */
[----:B------:R-:W-:Y:S01]  /*1e900*/  ISETP.GE.U32.AND P4, PT, R239, R0, PT ;  /* 0x00000000ef00720c */ /* 0x000fe20003f86070 */
[----:B------:R-:W5:Y:S01]  /*1e910*/  LDSM.16.MT88.4 R140, [R206+0xa000] ;  /* 0x00a00000ce8c783b */ /* 0x000f620000004200 */
[----:B------:R-:W2:Y:S01]  /*1e920*/  MUFU.EX2 R0, R229 ;  /* 0x000000e500007308 */ /* 0x000ea20000000800 */
[----:B------:R-:W-:Y:S04]  /*1e930*/  PRMT R178, R181, 0x7610, R178 ;  /* 0x00007610b5b27816 */ /* 0x000fe800000000b2 */
[----:B------:R-:W-:Y:S02]  /*1e940*/  @!P5 PRMT R162, R178, 0x5410, RZ ;  /* 0x00005410b2a2d816 */ /* 0x000fe400000000ff */
[----:B------:R-:W-:Y:S03]  /*1e950*/  STG.E.U16 [R218.64+0x10], R161 ;  /* 0x000010a1da007986 */ /* 0x000fe6000c10151c */
[----:B------:R-:W5:Y:S01]  /*1e960*/  MUFU.EX2 R229, R230 ;  /* 0x000000e600e57308 */ /* 0x000f620000000800 */
[----:B------:R-:W-:Y:S04]  /*1e970*/  STG.E.U16 [R216.64+0x12], R162 ;  /* 0x000012a2d8007986 */ /* 0x000fe8000c10151c */
[----:B-1----:R1:W3:Y:S01]  /*1e980*/  LDL.S16 R179, [R1+0x4c] ;  /* 0x00004c0001b37983 */ /* 0x0022e20000100600 */
[----:B----4-:R-:W-:Y:S04]  /*1e990*/  @!P3 HADD2 R191, -R160.H0_H0, -RZ.H0_H0 ;  /* 0xa00000ffa0bfb230 */ /* 0x010fe80000000900 */
[----:B------:R-:W4:Y:S01]  /*1e9a0*/  MUFU.EX2 R193, R231 ;  /* 0x000000e700c17308 */ /* 0x000f220000000800 */
[----:B------:R-:W-:Y:S01]  /*1e9b0*/  PRMT R172, R191, 0x7610, R172 ;  /* 0x00007610bfac7816 */ /* 0x000fe200000000ac */
[----:B------:R1:W-:Y:S01]  /*1e9c0*/  @!P3 STL.S16 [R1+0x28], R191 ;  /* 0x000028bf0100b387 */ /* 0x0003e20000100600 */
[----:B--2---:R-:W-:Y:S02]  /*1e9d0*/  FADD.FTZ R235, R0, R168 ;  /* 0x000000a800eb7221 */ /* 0x004fe40000010000 */
[----:B------:R-:W-:Y:S02]  /*1e9e0*/  @!P3 PRMT R160, R172, 0x5410, RZ ;  /* 0x00005410aca0b816 */ /* 0x000fe400000000ff */
[----:B------:R-:W-:Y:S01]  /*1e9f0*/  ISETP.GE.U32.AND P3, PT, R239, R167, PT ;  /* 0x000000a7ef00720c */ /* 0x000fe20003f66070 */
[----:B------:R-:W-:Y:S01]  /*1ea00*/  FADD.FTZ R167, R157, R171 ;  /* 0x000000ab9da77221 */ /* 0x000fe20000010000 */
[C---:B------:R-:W-:Y:S01]  /*1ea10*/  F2FP.PACK_AB R157, R166.reuse, R165 ;  /* 0x000000a5a69d723e */ /* 0x040fe200000000ff */
[----:B------:R2:W2:Y:S02]  /*1ea20*/  LDL.S16 R172, [R1+0x48] ;  /* 0x0000480001ac7983 */ /* 0x0004a40000100600 */
[----:B------:R-:W-:Y:S01]  /*1ea30*/  FADD.FTZ R167, R165, R167 ;  /* 0x000000a7a5a77221 */ /* 0x000fe20000010000 */
[----:B------:R-:W-:Y:S01]  /*1ea40*/  PRMT R158, R157, 0x7632, R158 ;  /* 0x000076329d9e7816 */ /* 0x000fe2000000009e */
[----:B------:R-:W-:Y:S01]  /*1ea50*/  @!P5 STL.S16 [R1+0x24], R181 ;  /* 0x000024b50100d387 */ /* 0x000fe20000100600 */
[----:B------:R-:W-:Y:S01]  /*1ea60*/  ISETP.GE.U32.AND P5, PT, R239, R148, PT ;  /* 0x00000094ef00720c */ /* 0x000fe20003fa6070 */
[----:B------:R-:W-:Y:S01]  /*1ea70*/  FADD.FTZ R233, R166, R167 ;  /* 0x000000a7a6e97221 */ /* 0x000fe20000010000 */
[C---:B------:R-:W-:Y:S01]  /*1ea80*/  LOP3.LUT R148, R176.reuse, 0xff, RZ, 0xc0, !PT ;  /* 0x000000ffb0947812 */ /* 0x040fe200078ec0ff */
[-C--:B-----5:R-:W-:Y:S01]  /*1ea90*/  HMMA.16816.F32 R36, R136, R140.reuse, R36 ;  /* 0x0000008c8824723c */ /* 0x0a0fe20000001824 */
[----:B------:R-:W-:Y:S01]  /*1eaa0*/  PRMT R164, R157, 0x5410, R158 ;  /* 0x000054109da47816 */ /* 0x000fe2000000009e */
[----:B------:R-:W-:Y:S01]  /*1eab0*/  LDSM.16.MT88.4 R180, [R203+0xa800] ;  /* 0x00a80000cbb4783b */ /* 0x000fe20000004200 */
[----:B------:R-:W-:Y:S02]  /*1eac0*/  F2FP.PACK_AB R0, R229, R0 ;  /* 0x00000000e500723e */ /* 0x000fe400000000ff */
[----:B------:R-:W-:Y:S01]  /*1ead0*/  LOP3.LUT R165, R176, 0xffff, RZ, 0xc0, !PT ;  /* 0x0000ffffb0a57812 */ /* 0x000fe200078ec0ff */
[----:B----4-:R-:W-:Y:S01]  /*1eae0*/  FADD.FTZ R231, R193, R169 ;  /* 0x000000a9c1e77221 */ /* 0x010fe20000010000 */
[----:B------:R-:W-:Y:S01]  /*1eaf0*/  PRMT R194, R0, 0x7632, R194 ;  /* 0x0000763200c27816 */ /* 0x000fe200000000c2 */
[C---:B------:R-:W-:Y:S01]  /*1eb00*/  HMMA.16816.F32 R40, R144.reuse, R140, R40 ;  /* 0x0000008c9028723c */ /* 0x040fe20000001828 */
[----:B-1----:R-:W1:Y:S01]  /*1eb10*/  MUFU.EX2 R191, R236 ;  /* 0x000000ec00bf7308 */ /* 0x002e620000000800 */
[----:B------:R-:W-:Y:S02]  /*1eb20*/  STG.E.U16 [R216.64+0x10], R160 ;  /* 0x000010a0d8007986 */ /* 0x000fe4000c10151c */
[----:B------:R-:W-:Y:S02]  /*1eb30*/  F2FP.PACK_AB R193, R228, R193 ;  /* 0x000000c1e4c1723e */ /* 0x000fe400000000ff */
[C---:B------:R-:W-:Y:S02]  /*1eb40*/  LOP3.LUT R167, R176.reuse, 0xffff, RZ, 0xc0, !PT ;  /* 0x0000ffffb0a77812 */ /* 0x040fe400078ec0ff */
[-C--:B------:R-:W-:Y:S01]  /*1eb50*/  HMMA.16816.F32 R44, R144, R142.reuse, R44 ;  /* 0x0000008e902c723c */ /* 0x080fe2000000182c */
[----:B------:R-:W-:Y:S03]  /*1eb60*/  PRMT R192, R193, 0x7632, R192 ;  /* 0x00007632c1c07816 */ /* 0x000fe600000000c0 */
[----:B------:R-:W-:Y:S02]  /*1eb70*/  SHF.R.U32.HI R165, RZ, 0x8, R165 ;  /* 0x00000008ffa57819 */ /* 0x000fe400000116a5 */
[----:B------:R-:W-:Y:S02]  /*1eb80*/  LOP3.LUT R166, R176, 0xff, RZ, 0xc0, !PT ;  /* 0x000000ffb0a67812 */ /* 0x000fe400078ec0ff */
[C---:B------:R-:W-:Y:S01]  /*1eb90*/  HMMA.16816.F32 R48, R136.reuse, R142, R48 ;  /* 0x0000008e8830723c */ /* 0x040fe20000001830 */
[----:B------:R-:W-:Y:S03]  /*1eba0*/  LOP3.LUT R140, R165, 0xffff, RZ, 0xc0, !PT ;  /* 0x0000ffffa58c7812 */ /* 0x000fe600078ec0ff */
[----:B------:R-:W-:Y:S02]  /*1ebb0*/  PRMT R165, R0, 0x5410, R194 ;  /* 0x0000541000a57816 */ /* 0x000fe400000000c2 */
[----:B------:R-:W-:Y:S01]  /*1ebc0*/  SHF.R.U32.HI R169, RZ, 0x18, R176 ;  /* 0x00000018ffa97819 */ /* 0x000fe200000116b0 */
[----:B-1----:R-:W-:Y:S01]  /*1ebd0*/  FADD.FTZ R230, R191, R170 ;  /* 0x000000aabfe67221 */ /* 0x002fe20000010000 */
[----:B------:R-:W-:Y:S04]  /*1ebe0*/  F2FP.PACK_AB R191, R227, R191 ;  /* 0x000000bfe3bf723e */ /* 0x000fe800000000ff */
[C---:B------:R-:W-:Y:S04]  /*1ebf0*/  PRMT R190, R191.reuse, 0x7632, R190 ;  /* 0x00007632bfbe7816 */ /* 0x040fe800000000be */
[----:B------:R-:W-:Y:S01]  /*1ec00*/  PRMT R153, R191, 0x5410, R190 ;  /* 0x00005410bf997816 */ /* 0x000fe200000000be */
[----:B---3--:R-:W-:Y:S05]  /*1ec10*/  @!P2 HADD2 R175, -R158.H0_H0, -RZ.H0_H0 ;  /* 0xa00000ff9eafa230 */ /* 0x008fea0000000900 */
[----:B------:R-:W-:Y:S04]  /*1ec20*/  PRMT R174, R175, 0x7610, R174 ;  /* 0x00007610afae7816 */ /* 0x000fe800000000ae */
[----:B------:R-:W-:Y:S05]  /*1ec30*/  @!P2 PRMT R158, R174, 0x5410, RZ ;  /* 0x00005410ae9ea816 */ /* 0x000fea00000000ff */
[----:B------:R-:W-:Y:S01]  /*1ec40*/  STG.E.U16 [R196.64+0x22], R158 ;  /* 0x0000229ec4007986 */ /* 0x000fe2000c10151c */
[----:B------:R-:W-:Y:S05]  /*1ec50*/  @!P6 HADD2 R179, -R157.H0_H0, -RZ.H0_H0 ;  /* 0xa00000ff9db3e230 */ /* 0x000fea0000000900 */
[----:B------:R-:W-:Y:S01]  /*1ec60*/  @!P6 STL.S16 [R1+0x4c], R179 ;  /* 0x00004cb30100e387 */ /* 0x000fe20000100600 */
[----:B------:R-:W-:Y:S03]  /*1ec70*/  PRMT R149, R179, 0x7610, R149 ;  /* 0x00007610b3957816 */ /* 0x000fe60000000095 */
[----:B------:R1:W3:Y:S01]  /*1ec80*/  LDL.S16 R171, [R1+0x44] ;  /* 0x0000440001ab7983 */ /* 0x0002e20000100600 */
[----:B------:R-:W-:Y:S02]  /*1ec90*/  @!P6 PRMT R157, R149, 0x5410, RZ ;  /* 0x00005410959de816 */ /* 0x000fe400000000ff */
[C---:B------:R-:W-:Y:S01]  /*1eca0*/  ISETP.GE.U32.AND P6, PT, R239.reuse, R148, PT ;  /* 0x00000094ef00720c */ /* 0x040fe20003fc6070 */
[----:B------:R-:W-:Y:S01]  /*1ecb0*/  @!P2 STL.S16 [R1+0x18], R175 ;  /* 0x000018af0100a387 */ /* 0x000fe20000100600 */
[----:B------:R-:W-:Y:S01]  /*1ecc0*/  ISETP.GE.U32.AND P2, PT, R239, R140, PT ;  /* 0x0000008cef00720c */ /* 0x000fe20003f46070 */
[----:B--2---:R-:W-:Y:S02]  /*1ecd0*/  @!P3 HADD2 R172, -R0.H0_H0, -RZ.H0_H0 ;  /* 0xa00000ff00acb230 */ /* 0x004fe40000000900 */
[----:B------:R1:W2:Y:S01]  /*1ece0*/  LDL.S16 R168, [R1+0x20] ;  /* 0x0000200001a87983 */ /* 0x0002a20000100600 */
[----:B------:R-:W-:Y:S03]  /*1ecf0*/  SHF.R.U32.HI R140, RZ, 0x10, R163 ;  /* 0x00000010ff8c7819 */ /* 0x000fe600000116a3 */
[----:B------:R-:W4:Y:S01]  /*1ed00*/  LDSM.16.MT88.4 R148, [R205+0xa000] ;  /* 0x00a00000cd94783b */ /* 0x000f220000004200 */
[----:B------:R-:W-:Y:S02]  /*1ed10*/  PRMT R141, R172, 0x7610, R141 ;  /* 0x00007610ac8d7816 */ /* 0x000fe4000000008d */
[----:B------:R-:W-:Y:S02]  /*1ed20*/  LOP3.LUT R140, R140, 0xff, RZ, 0xc0, !PT ;  /* 0x000000ff8c8c7812 */ /* 0x000fe400078ec0ff */
[----:B------:R-:W-:Y:S03]  /*1ed30*/  @!P3 PRMT R0, R141, 0x5410, RZ ;  /* 0x000054108d00b816 */ /* 0x000fe600000000ff */
[----:B------:R-:W-:Y:S01]  /*1ed40*/  @!P3 STL.S16 [R1+0x48], R172 ;  /* 0x000048ac0100b387 */ /* 0x000fe20000100600 */
[----:B------:R-:W-:Y:S03]  /*1ed50*/  ISETP.GE.U32.AND P3, PT, R239, R140, PT ;  /* 0x0000008cef00720c */ /* 0x000fe60003f66070 */
[----:B------:R1:W5:Y:S04]  /*1ed60*/  LDL.S16 R174, [R1+0x30] ;  /* 0x0000300001ae7983 */ /* 0x0003680000100600 */
[----:B------:R-:W1:Y:S08]  /*1ed70*/  LDSM.16.MT88.4 R140, [R201+0xb000] ;  /* 0x00b00000c98c783b */ /* 0x000e700000004200 */
[----:B------:R-:W-:Y:S04]  /*1ed80*/  STG.E.U16 [R196.64+0x20], R157 ;  /* 0x0000209dc4007986 */ /* 0x000fe8000c10151c */
[----:B------:R-:W-:Y:S01]  /*1ed90*/  STG.E.U16 [R198.64+0x20], R0 ;  /* 0x00002000c6007986 */ /* 0x000fe2000c10151c */
[-C--:B----4-:R-:W-:Y:S08]  /*1eda0*/  HMMA.16816.F32 R52, R136, R148.reuse, R52 ;  /* 0x000000948834723c */ /* 0x090ff00000001834 */
[C---:B------:R-:W-:Y:S07]  /*1edb0*/  HMMA.16816.F32 R56, R144.reuse, R148, R56 ;  /* 0x000000949038723c */ /* 0x040fee0000001838 */
[----:B------:R-:W-:Y:S01]  /*1edc0*/  LOP3.LUT R148, R163, 0xffff, RZ, 0xc0, !PT ;  /* 0x0000ffffa3947812 */ /* 0x000fe200078ec0ff */
[-C--:B------:R-:W-:Y:S04]  /*1edd0*/  HMMA.16816.F32 R60, R144, R150.reuse, R60 ;  /* 0x00000096903c723c */ /* 0x080fe8000000183c */
[----:B------:R-:W-:Y:S04]  /*1ede0*/  SHF.R.U32.HI R148, RZ, 0x8, R148 ;  /* 0x00000008ff947819 */ /* 0x000fe80000011694 */
[C---:B------:R-:W-:Y:S01]  /*1edf0*/  HMMA.16816.F32 R64, R136.reuse, R150, R64 ;  /* 0x000000968840723c */ /* 0x040fe20000001840 */
[----:B------:R-:W-:Y:S07]  /*1ee00*/  LOP3.LUT R2, R148, 0xffff, RZ, 0xc0, !PT ;  /* 0x0000ffff94027812 */ /* 0x000fee00078ec0ff */
[-C--:B-1----:R-:W-:Y:S08]  /*1ee10*/  HMMA.16816.F32 R68, R136, R140.reuse, R68 ;  /* 0x0000008c8844723c */ /* 0x082ff00000001844 */
[C---:B------:R-:W-:Y:S07]  /*1ee20*/  HMMA.16816.F32 R72, R144.reuse, R140, R72 ;  /* 0x0000008c9048723c */ /* 0x040fee0000001848 */
[----:B------:R-:W-:Y:S01]  /*1ee30*/  LOP3.LUT R140, R214, 0xff, RZ, 0xc0, !PT ;  /* 0x000000ffd68c7812 */ /* 0x000fe200078ec0ff */
[-C--:B------:R-:W-:Y:S08]  /*1ee40*/  HMMA.16816.F32 R76, R144, R142.reuse, R76 ;  /* 0x0000008e904c723c */ /* 0x080ff0000000184c */
[C---:B------:R-:W-:Y:S01]  /*1ee50*/  HMMA.16816.F32 R80, R136.reuse, R142, R80 ;  /* 0x0000008e8850723c */ /* 0x040fe20000001850 */
[----:B---3--:R-:W-:Y:S05]  /*1ee60*/  @!P4 HADD2 R171, -R194.H0_H0, -RZ.H0_H0 ;  /* 0xa00000ffc2abc230 */ /* 0x008fea0000000900 */
[----:B------:R1:W-:Y:S01]  /*1ee70*/  @!P4 STL.S16 [R1+0x44], R171 ;  /* 0x000044ab0100c387 */ /* 0x0003e20000100600 */
[----:B------:R-:W-:Y:S01]  /*1ee80*/  PRMT R149, R171, 0x7610, R149 ;  /* 0x00007610ab957816 */ /* 0x000fe20000000095 */
[----:B--2---:R-:W-:Y:S02]  /*1ee90*/  @!P5 HADD2 R168, -R193.H0_H0, -RZ.H0_H0 ;  /* 0xa00000ffc1a8d230 */ /* 0x004fe40000000900 */
[----:B------:R2:W3:Y:S02]  /*1eea0*/  LDL.S16 R172, [R1+0x1c] ;  /* 0x00001c0001ac7983 */ /* 0x0004e40000100600 */
[----:B------:R-:W-:Y:S02]  /*1eeb0*/  @!P4 PRMT R194, R149, 0x5410, RZ ;  /* 0x0000541095c2c816 */ /* 0x000fe400000000ff */
[----:B------:R-:W-:Y:S01]  /*1eec0*/  ISETP.GE.U32.AND P4, PT, R239, R2, PT ;  /* 0x00000002ef00720c */ /* 0x000fe20003f86070 */
[----:B------:R4:W-:Y:S01]  /*1eed0*/  @!P5 STL.S16 [R1+0x20], R168 ;  /* 0x000020a80100d387 */ /* 0x0009e20000100600 */
[----:B------:R-:W-:Y:S02]  /*1eee0*/  PRMT R148, R168, 0x7610, R148 ;  /* 0x00007610a8947816 */ /* 0x000fe40000000094 */
[----:B------:R-:W-:Y:S01]  /*1eef0*/  SHF.R.U32.HI R2, RZ, 0x18, R163 ;  /* 0x00000018ff027819 */ /* 0x000fe200000116a3 */
[----:B------:R-:W-:Y:S01]  /*1ef00*/  STG.E.U16 [R198.64+0x22], R194 ;  /* 0x000022c2c6007986 */ /* 0x000fe2000c10151c */
[----:B------:R-:W-:Y:S02]  /*1ef10*/  PRMT R163, R193, 0x5410, R192 ;  /* 0x00005410c1a37816 */ /* 0x000fe400000000c0 */
[----:B------:R-:W-:Y:S02]  /*1ef20*/  @!P5 PRMT R193, R148, 0x5410, RZ ;  /* 0x0000541094c1d816 */ /* 0x000fe400000000ff */
[----:B------:R-:W-:Y:S01]  /*1ef30*/  ISETP.GE.U32.AND P5, PT, R239, R2, PT ;  /* 0x00000002ef00720c */ /* 0x000fe20003fa6070 */
[----:B------:R-:W2:Y:S01]  /*1ef40*/  LDSM.16.MT88.4 R148, [R203+0xb000] ;  /* 0x00b00000cb94783b */ /* 0x000ea20000004200 */
[----:B------:R-:W-:Y:S01]  /*1ef50*/  LOP3.LUT R2, R215, UR16, R232, 0x96, !PT ;  /* 0x00000010d7027c12 */ /* 0x000fe2000f8e96e8 */
[----:B-----5:R-:W-:Y:S05]  /*1ef60*/  @!P4 HADD2 R174, -R192.H0_H0, -RZ.H0_H0 ;  /* 0xa00000ffc0aec230 */ /* 0x020fea0000000900 */
[----:B------:R-:W-:Y:S01]  /*1ef70*/  PRMT R173, R174, 0x7610, R173 ;  /* 0x00007610aead7816 */ /* 0x000fe200000000ad */
[----:B-1----:R1:W5:Y:S03]  /*1ef80*/  LDL.S16 R171, [R1+0x2c] ;  /* 0x00002c0001ab7983 */ /* 0x0023660000100600 */
[----:B------:R-:W-:Y:S01]  /*1ef90*/  @!P4 PRMT R192, R173, 0x5410, RZ ;  /* 0x00005410adc0c816 */ /* 0x000fe200000000ff */
[----:B------:R1:W-:Y:S01]  /*1efa0*/  @!P4 STL.S16 [R1+0x30], R174 ;  /* 0x000030ae0100c387 */ /* 0x0003e20000100600 */
[----:B------:R-:W-:Y:S02]  /*1efb0*/  ISETP.GE.U32.AND P4, PT, R239, R3, PT ;  /* 0x00000003ef00720c */ /* 0x000fe40003f86070 */
[--C-:B----4-:R-:W-:Y:S01]  /*1efc0*/  SHF.R.U32.HI R168, RZ, 0x10, R176.reuse ;  /* 0x00000010ffa87819 */ /* 0x110fe200000116b0 */
[----:B------:R4:W4:Y:S01]  /*1efd0*/  LDL.S16 R152, [R1+0x40] ;  /* 0x0000400001987983 */ /* 0x0009220000100600 */
[----:B------:R-:W-:Y:S02]  /*1efe0*/  SHF.R.U32.HI R3, RZ, 0x8, R167 ;  /* 0x00000008ff037819 */ /* 0x000fe400000116a7 */
[----:B------:R-:W-:Y:S01]  /*1eff0*/  SHF.R.U32.HI R176, RZ, 0x10, R176 ;  /* 0x00000010ffb07819 */ /* 0x000fe200000116b0 */
[----:B------:R-:W-:Y:S01]  /*1f000*/  STG.E.U16 [R218.64+0x1e], R193 ;  /* 0x00001ec1da007986 */ /* 0x000fe2000c10151c */
[----:B------:R-:W-:Y:S02]  /*1f010*/  PRMT R166, R166, 0x5410, R3 ;  /* 0x00005410a6a67816 */ /* 0x000fe40000000003 */
[----:B------:R-:W-:Y:S01]  /*1f020*/  LOP3.LUT R3, R168, 0xff, RZ, 0xc0, !PT ;  /* 0x000000ffa8037812 */ /* 0x000fe200078ec0ff */
[----:B------:R-:W-:Y:S03]  /*1f030*/  STG.E.U16 [R218.64+0x20], R192 ;  /* 0x000020c0da007986 */ /* 0x000fe6000c10151c */
[----:B------:R-:W-:Y:S02]  /*1f040*/  PRMT R169, R3, 0x5410, R169 ;  /* 0x0000541003a97816 */ /* 0x000fe400000000a9 */
[----:B------:R-:W-:Y:S03]  /*1f050*/  SHF.R.U32.HI R3, RZ, 0x10, R214 ;  /* 0x00000010ff037819 */ /* 0x000fe600000116d6 */
[--C-:B------:R-:W-:Y:S01]  /*1f060*/  HSET2.LE.AND R175, R169, R241.reuse, PT ;  /* 0x000000f1a9af7233 */ /* 0x100fe20003803000 */
[----:B------:R-:W-:Y:S01]  /*1f070*/  LOP3.LUT R3, R3, 0xff, RZ, 0xc0, !PT ;  /* 0x000000ff03037812 */ /* 0x000fe200078ec0ff */
[--C-:B-1----:R-:W-:Y:S01]  /*1f080*/  HSET2.LE.AND R174, R166, R241.reuse, PT ;  /* 0x000000f1a6ae7233 */ /* 0x102fe20003803000 */
[-C--:B--2---:R-:W-:Y:S08]  /*1f090*/  HMMA.16816.F32 R84, R136, R148.reuse, R84 ;  /* 0x000000948854723c */ /* 0x084ff00000001854 */
[C---:B------:R-:W-:Y:S07]  /*1f0a0*/  HMMA.16816.F32 R88, R144.reuse, R148, R88 ;  /* 0x000000949058723c */ /* 0x040fee0000001858 */
[C---:B------:R-:W-:Y:S01]  /*1f0b0*/  LOP3.LUT R148, R214.reuse, 0xffff, RZ, 0xc0, !PT ;  /* 0x0000ffffd6947812 */ /* 0x040fe200078ec0ff */
[-C--:B------:R-:W-:Y:S01]  /*1f0c0*/  HMMA.16816.F32 R92, R144, R150.reuse, R92 ;  /* 0x00000096905c723c */ /* 0x080fe2000000185c */
[----:B------:R-:W-:Y:S03]  /*1f0d0*/  LOP3.LUT R149, R214, 0xff, RZ, 0xc0, !PT ;  /* 0x000000ffd6957812 */ /* 0x000fe600078ec0ff */
[----:B------:R-:W-:Y:S04]  /*1f0e0*/  SHF.R.U32.HI R148, RZ, 0x8, R148 ;  /* 0x00000008ff947819 */ /* 0x000fe80000011694 */
[C---:B------:R-:W-:Y:S01]  /*1f0f0*/  HMMA.16816.F32 R96, R136.reuse, R150, R96 ;  /* 0x000000968860723c */ /* 0x040fe20000001860 */
[----:B------:R-:W-:Y:S03]  /*1f100*/  PRMT R178, R149, 0x5410, R148 ;  /* 0x0000541095b27816 */ /* 0x000fe60000000094 */
[----:B------:R-:W-:Y:S02]  /*1f110*/  SHF.R.U32.HI R148, RZ, 0x18, R214 ;  /* 0x00000018ff947819 */ /* 0x000fe400000116d6 */
[--C-:B------:R-:W-:Y:S01]  /*1f120*/  HSET2.LE.AND R178, R178, R241.reuse, PT ;  /* 0x000000f1b2b27233 */ /* 0x100fe20003803000 */
[----:B------:R-:W-:Y:S02]  /*1f130*/  SHF.R.U32.HI R150, RZ, 0x18, R185 ;  /* 0x00000018ff967819 */ /* 0x000fe400000116b9 */
[----:B------:R-:W-:Y:S03]  /*1f140*/  PRMT R179, R3, 0x5410, R148 ;  /* 0x0000541003b37816 */ /* 0x000fe60000000094 */
[----:B------:R-:W-:Y:S02]  /*1f150*/  LOP3.LUT R3, R176, 0xff, RZ, 0xc0, !PT ;  /* 0x000000ffb0037812 */ /* 0x000fe400078ec0ff */
[----:B------:R-:W-:Y:S01]  /*1f160*/  LOP3.LUT R148, R185, 0xff, RZ, 0xc0, !PT ;  /* 0x000000ffb9947812 */ /* 0x000fe200078ec0ff */
[--C-:B------:R-:W-:Y:S02]  /*1f170*/  HSET2.LE.AND R179, R179, R241.reuse, PT ;  /* 0x000000f1b3b37233 */ /* 0x100fe40003803000 */
[----:B---3--:R-:W-:Y:S05]  /*1f180*/  @!P3 HADD2 R172, -R191.H0_H0, -RZ.H0_H0 ;  /* 0xa00000ffbfacb230 */ /* 0x008fea0000000900 */
[----:B------:R1:W-:Y:S01]  /*1f190*/  @!P3 STL.S16 [R1+0x1c], R172 ;  /* 0x00001cac0100b387 */ /* 0x0003e20000100600 */
[----:B------:R-:W-:Y:S04]  /*1f1a0*/  PRMT R141, R172, 0x7610, R141 ;  /* 0x00007610ac8d7816 */ /* 0x000fe8000000008d */
[----:B------:R-:W-:Y:S02]  /*1f1b0*/  @!P3 PRMT R191, R141, 0x5410, RZ ;  /* 0x000054108dbfb816 */ /* 0x000fe400000000ff */
[----:B------:R-:W-:Y:S02]  /*1f1c0*/  ISETP.GE.U32.AND P3, PT, R239, R140, PT ;  /* 0x0000008cef00720c */ /* 0x000fe40003f66070 */
[----:B------:R-:W2:Y:S01]  /*1f1d0*/  LDSM.16.MT88.4 R140, [R206+0xb000] ;  /* 0x00b00000ce8c783b */ /* 0x000ea20000004200 */
[----:B-----5:R-:W-:Y:S07]  /*1f1e0*/  @!P5 HADD2 R171, -R190.H0_H0, -RZ.H0_H0 ;  /* 0xa00000ffbeabd230 */ /* 0x020fee0000000900 */
[----:B------:R-:W-:Y:S04]  /*1f1f0*/  STG.E.U16 [R216.64+0x20], R191 ;  /* 0x000020bfd8007986 */ /* 0x000fe8000c10151c */
[----:B------:R-:W-:Y:S01]  /*1f200*/  @!P5 STL.S16 [R1+0x2c], R171 ;  /* 0x00002cab0100d387 */ /* 0x000fe20000100600 */
[----:B------:R-:W-:Y:S01]  /*1f210*/  PRMT R149, R171, 0x7610, R149 ;  /* 0x00007610ab957816 */ /* 0x000fe20000000095 */
[----:B----4-:R-:W-:Y:S02]  /*1f220*/  @!P6 HADD2 R152, -R189.H0_H0, -RZ.H0_H0 ;  /* 0xa00000ffbd98e230 */ /* 0x010fe40000000900 */
[----:B------:R3:W4:Y:S01]  /*1f230*/  LDL.S16 R154, [R1+0x3c] ;  /* 0x00003c00019a7983 */ /* 0x0007220000100600 */
[----:B------:R-:W-:Y:S02]  /*1f240*/  @!P5 PRMT R190, R149, 0x5410, RZ ;  /* 0x0000541095bed816 */ /* 0x000fe400000000ff */
[----:B------:R-:W-:Y:S01]  /*1f250*/  ISETP.GE.U32.AND P5, PT, R239, R3, PT ;  /* 0x00000003ef00720c */ /* 0x000fe20003fa6070 */
[----:B------:R5:W-:Y:S01]  /*1f260*/  @!P6 STL.S16 [R1+0x40], R152 ;  /* 0x000040980100e387 */ /* 0x000be20000100600 */
[----:B------:R-:W-:Y:S02]  /*1f270*/  LOP3.LUT R3, R185, 0xffff, RZ, 0xc0, !PT ;  /* 0x0000ffffb9037812 */ /* 0x000fe400078ec0ff */
[----:B------:R-:W-:Y:S01]  /*1f280*/  SHF.R.U32.HI R149, RZ, 0x10, R214 ;  /* 0x00000010ff957819 */ /* 0x000fe200000116d6 */
[----:B------:R-:W-:Y:S01]  /*1f290*/  STG.E.U16 [R216.64+0x22], R190 ;  /* 0x000022bed8007986 */ /* 0x000fe2000c10151c */
[----:B------:R-:W-:Y:S02]  /*1f2a0*/  SHF.R.U32.HI R3, RZ, 0x8, R3 ;  /* 0x00000008ff037819 */ /* 0x000fe40000011603 */
[----:B------:R-:W-:Y:S02]  /*1f2b0*/  PRMT R155, R152, 0x7610, R155 ;  /* 0x00007610989b7816 */ /* 0x000fe4000000009b */
[----:B------:R-:W-:Y:S02]  /*1f2c0*/  LOP3.LUT R149, R149, 0xff, RZ, 0xc0, !PT ;  /* 0x000000ff95957812 */ /* 0x000fe400078ec0ff */
[----:B-1----:R-:W-:Y:S02]  /*1f2d0*/  PRMT R172, R148, 0x5410, R3 ;  /* 0x0000541094ac7816 */ /* 0x002fe40000000003 */
[----:B------:R-:W-:Y:S02]  /*1f2e0*/  SHF.R.U32.HI R148, RZ, 0x10, R185 ;  /* 0x00000010ff947819 */ /* 0x000fe400000116b9 */
[----:B------:R-:W-:Y:S01]  /*1f2f0*/  LOP3.LUT R3, R2, 0xffff, RZ, 0xc0, !PT ;  /* 0x0000ffff02037812 */ /* 0x000fe200078ec0ff */
[--C-:B------:R-:W-:Y:S01]  /*1f300*/  HSET2.LE.AND R172, R172, R241.reuse, PT ;  /* 0x000000f1acac7233 */ /* 0x100fe20003803000 */
[----:B------:R-:W-:Y:S01]  /*1f310*/  LOP3.LUT R148, R148, 0xff, RZ, 0xc0, !PT ;  /* 0x000000ff94947812 */ /* 0x000fe200078ec0ff */
[-C--:B--2---:R-:W-:Y:S01]  /*1f320*/  HMMA.16816.F32 R100, R136, R140.reuse, R100 ;  /* 0x0000008c8864723c */ /* 0x084fe20000001864 */
[----:B------:R-:W-:Y:S02]  /*1f330*/  SHF.R.U32.HI R3, RZ, 0x8, R3 ;  /* 0x00000008ff037819 */ /* 0x000fe40000011603 */
[----:B------:R-:W-:Y:S02]  /*1f340*/  PRMT R173, R148, 0x5410, R150 ;  /* 0x0000541094ad7816 */ /* 0x000fe40000000096 */
[----:B------:R-:W-:Y:S02]  /*1f350*/  F2FP.PACK_AB R185, R223, R222 ;  /* 0x000000dedfb9723e */ /* 0x000fe400000000ff */
[----:B-----5:R-:W-:Y:S01]  /*1f360*/  PRMT R152, R189, 0x5410, R188 ;  /* 0x00005410bd987816 */ /* 0x020fe200000000bc */
[C---:B------:R-:W-:Y:S01]  /*1f370*/  HMMA.16816.F32 R104, R144.reuse, R140, R104 ;  /* 0x0000008c9068723c */ /* 0x040fe20000001868 */
[----:B------:R-:W-:Y:S02]  /*1f380*/  @!P6 PRMT R189, R155, 0x5410, RZ ;  /* 0x000054109bbde816 */ /* 0x000fe400000000ff */
[----:B------:R-:W-:Y:S01]  /*1f390*/  ISETP.GE.U32.AND P6, PT, R239, R149, PT ;  /* 0x00000095ef00720c */ /* 0x000fe20003fc6070 */
[--C-:B------:R-:W-:Y:S01]  /*1f3a0*/  HSET2.LE.AND R173, R173, R241.reuse, PT ;  /* 0x000000f1adad7233 */ /* 0x100fe20003803000 */
[----:B------:R-:W-:Y:S01]  /*1f3b0*/  LOP3.LUT R149, R2, 0xff, RZ, 0xc0, !PT ;  /* 0x000000ff02957812 */ /* 0x000fe200078ec0ff */
[----:B------:R-:W-:Y:S01]  /*1f3c0*/  STG.E.U16 [R196.64+0x30], R189 ;  /* 0x000030bdc4007986 */ /* 0x000fe2000c10151c */
[--C-:B------:R-:W-:Y:S01]  /*1f3d0*/  SHF.R.U32.HI R140, RZ, 0x18, R2.reuse ;  /* 0x00000018ff8c7819 */ /* 0x100fe20000011602 */
[-C--:B------:R-:W-:Y:S01]  /*1f3e0*/  HMMA.16816.F32 R108, R144, R142.reuse, R108 ;  /* 0x0000008e906c723c */ /* 0x080fe2000000186c */
[----:B------:R-:W-:Y:S02]  /*1f3f0*/  PRMT R176, R149, 0x5410, R3 ;  /* 0x0000541095b07816 */ /* 0x000fe40000000003 */
[----:B------:R-:W1:Y:S01]  /*1f400*/  LDSM.16.MT88.4 R148, [R205+0xb000] ;  /* 0x00b00000cd94783b */ /* 0x000e620000004200 */
[----:B------:R-:W-:Y:S02]  /*1f410*/  LOP3.LUT R141, R214, 0xffff, RZ, 0xc0, !PT ;  /* 0x0000ffffd68d7812 */ /* 0x000fe400078ec0ff */
[----:B------:R-:W-:Y:S01]  /*1f420*/  SHF.R.U32.HI R3, RZ, 0x10, R2 ;  /* 0x00000010ff037819 */ /* 0x000fe20000011602 */
[--C-:B------:R-:W-:Y:S01]  /*1f430*/  HSET2.LE.AND R176, R176, R241.reuse, PT ;  /* 0x000000f1b0b07233 */ /* 0x100fe20003803000 */
[C---:B------:R-:W-:Y:S01]  /*1f440*/  HMMA.16816.F32 R112, R136.reuse, R142, R112 ;  /* 0x0000008e8870723c */ /* 0x040fe20000001870 */
[----:B------:R-:W-:Y:S03]  /*1f450*/  SHF.R.U32.HI R141, RZ, 0x8, R141 ;  /* 0x00000008ff8d7819 */ /* 0x000fe6000001168d */
[----:B------:R-:W-:Y:S02]  /*1f460*/  LOP3.LUT R3, R3, 0xff, RZ, 0xc0, !PT ;  /* 0x000000ff03037812 */ /* 0x000fe400078ec0ff */
[----:B------:R-:W-:Y:S02]  /*1f470*/  LOP3.LUT R2, R141, 0xffff, RZ, 0xc0, !PT ;  /* 0x0000ffff8d027812 */ /* 0x000fe400078ec0ff */
[----:B------:R-:W-:Y:S04]  /*1f480*/  PRMT R177, R3, 0x5410, R140 ;  /* 0x0000541003b17816 */ /* 0x000fe8000000008c */
[----:B------:R-:W-:Y:S01]  /*1f490*/  F2FP.PACK_AB R3, R195, R220 ;  /* 0x000000dcc303723e */ /* 0x000fe200000000ff */
[----:B------:R-:W-:Y:S01]  /*1f4a0*/  HSET2.LE.AND R177, R177, R241, PT ;  /* 0x000000f1b1b17233 */ /* 0x000fe20003803000 */
[----:B------:R-:W-:Y:S02]  /*1f4b0*/  LOP3.LUT R172, R172, R164, RZ, 0xc0, !PT ;  /* 0x000000a4acac7212 */ /* 0x000fe400078ec0ff */
[----:B------:R-:W-:Y:S02]  /*1f4c0*/  PRMT R184, R185, 0x7632, R184 ;  /* 0x00007632b9b87816 */ /* 0x000fe400000000b8 */
[----:B------:R-:W-:Y:S02]  /*1f4d0*/  LOP3.LUT R173, R173, R165, RZ, 0xc0, !PT ;  /* 0x000000a5adad7212 */ /* 0x000fe400078ec0ff */
[----:B------:R-:W-:Y:S02]  /*1f4e0*/  LOP3.LUT R174, R174, R152, RZ, 0xc0, !PT ;  /* 0x00000098aeae7212 */ /* 0x000fe400078ec0ff */
[----:B------:R-:W-:Y:S02]  /*1f4f0*/  LOP3.LUT R177, R177, R153, RZ, 0xc0, !PT ;  /* 0x00000099b1b17212 */ /* 0x000fe400078ec0ff */
[----:B------:R-:W-:Y:S02]  /*1f500*/  LOP3.LUT R176, R176, R163, RZ, 0xc0, !PT ;  /* 0x000000a3b0b07212 */ /* 0x000fe400078ec0ff */
[----:B------:R-:W-:Y:S01]  /*1f510*/  SHF.R.U32.HI R214, RZ, 0x18, R214 ;  /* 0x00000018ffd67819 */ /* 0x000fe200000116d6 */
[-C--:B-1----:R-:W-:Y:S08]  /*1f520*/  HMMA.16816.F32 R116, R136, R148.reuse, R116 ;  /* 0x000000948874723c */ /* 0x082ff00000001874 */
[C---:B------:R-:W-:Y:S08]  /*1f530*/  HMMA.16816.F32 R120, R144.reuse, R148, R120 ;  /* 0x000000949078723c */ /* 0x040ff00000001878 */
[-C--:B------:R-:W-:Y:S07]  /*1f540*/  HMMA.16816.F32 R124, R144, R150.reuse, R124 ;  /* 0x00000096907c723c */ /* 0x080fee000000187c */
[----:B------:R-:W-:Y:S01]  /*1f550*/  PRMT R144, R187, 0x5410, R186 ;  /* 0x00005410bb907816 */ /* 0x000fe200000000ba */
[----:B------:R-:W-:Y:S04]  /*1f560*/  HMMA.16816.F32 R128, R136, R150, R128 ;  /* 0x000000968880723c */ /* 0x000fe80000001880 */
[----:B------:R-:W-:Y:S03]  /*1f570*/  LOP3.LUT R175, R175, R144, RZ, 0xc0, !PT ;  /* 0x00000090afaf7212 */ /* 0x000fe600078ec0ff */
[----:B------:R-:W-:Y:S05]  /*1f580*/  PRMT R136, R185, 0x5410, R184 ;  /* 0x00005410b9887816 */ /* 0x000fea00000000b8 */
[----:B------:R-:W-:Y:S02]  /*1f590*/  LOP3.LUT R178, R178, R136, RZ, 0xc0, !PT ;  /* 0x00000088b2b27212 */ /* 0x000fe400078ec0ff */
[----:B------:R-:W-:Y:S01]  /*1f5a0*/  LDSM.16.MT88.4 R136, [R206+0xa800] ;  /* 0x00a80000ce88783b */ /* 0x000fe20000004200 */
[----:B----4-:R-:W-:Y:S07]  /*1f5b0*/  @!P2 HADD2 R154, -R188.H0_H0, -RZ.H0_H0 ;  /* 0xa00000ffbc9aa230 */ /* 0x010fee0000000900 */
[----:B------:R-:W-:Y:S01]  /*1f5c0*/  @!P2 STL.S16 [R1+0x3c], R154 ;  /* 0x00003c9a0100a387 */ /* 0x000fe20000100600 */
[----:B------:R-:W-:Y:S03]  /*1f5d0*/  PRMT R142, R154, 0x7610, R142 ;  /* 0x000076109a8e7816 */ /* 0x000fe6000000008e */
[----:B------:R3:W2:Y:S01]  /*1f5e0*/  LDL.S16 R240, [R1+0x14] ;  /* 0x0000140001f07983 */ /* 0x0006a20000100600 */
[----:B------:R-:W-:Y:S02]  /*1f5f0*/  @!P2 PRMT R188, R142, 0x5410, RZ ;  /* 0x000054108ebca816 */ /* 0x000fe400000000ff */
[----:B------:R-:W-:Y:S01]  /*1f600*/  ISETP.GE.U32.AND P2, PT, R239, R2, PT ;  /* 0x00000002ef00720c */ /* 0x000fe20003f46070 */
[----:B------:R3:W4:Y:S01]  /*1f610*/  LDL.S16 R238, [R1+0x10] ;  /* 0x0000100001ee7983 */ /* 0x0007220000100600 */
[C---:B------:R-:W-:Y:S03]  /*1f620*/  PRMT R2, R3.reuse, 0x7632, R2 ;  /* 0x0000763203027816 */ /* 0x040fe60000000002 */
[----:B------:R3:W5:Y:S01]  /*1f630*/  LDL.S16 R237, [R1+0xc] ;  /* 0x00000c0001ed7983 */ /* 0x0007620000100600 */
[----:B------:R-:W-:Y:S03]  /*1f640*/  PRMT R0, R3, 0x5410, R2 ;  /* 0x0000541003007816 */ /* 0x000fe60000000002 */
[----:B------:R3:W3:Y:S01]  /*1f650*/  LDL.S16 R236, [R1+0x8] ;  /* 0x0000080001ec7983 */ /* 0x0006e20000100600 */
[----:B------:R-:W-:Y:S03]  /*1f660*/  LOP3.LUT R179, R179, R0, RZ, 0xc0, !PT ;  /* 0x00000000b3b37212 */ /* 0x000fe600078ec0ff */
[----:B------:R1:W3:Y:S04]  /*1f670*/  LDL.S16 R234, [R1+0x4] ;  /* 0x0000040001ea7983 */ /* 0x0002e80000100600 */
[----:B------:R1:W3:Y:S04]  /*1f680*/  LDL.S16 R232, [R1] ;  /* 0x0000000001e87983 */ /* 0x0002e80000100600 */
[----:B------:R-:W1:Y:S08]  /*1f690*/  LDSM.16.MT88.4 R140, [R201+0xa800] ;  /* 0x00a80000c98c783b */ /* 0x000e700000004200 */
[----:B------:R-:W-:Y:S01]  /*1f6a0*/  STG.E.U16 [R196.64+0x32], R188 ;  /* 0x000032bcc4007986 */ /* 0x000fe2000c10151c */
[-C--:B-1----:R-:W-:Y:S03]  /*1f6b0*/  HMMA.16816.F32 R152, R172, R140.reuse, R4 ;  /* 0x0000008cac98723c */ /* 0x082fe60000001804 */
[----:B------:R-:W1:Y:S05]  /*1f6c0*/  LDSM.16.MT88.4 R4, [R205+0xa800] ;  /* 0x00a80000cd04783b */ /* 0x000e6a0000004200 */
[C---:B------:R-:W-:Y:S03]  /*1f6d0*/  HMMA.16816.F32 R168, R176.reuse, R140, R8 ;  /* 0x0000008cb0a8723c */ /* 0x040fe60000001808 */
[----:B------:R-:W1:Y:S05]  /*1f6e0*/  LDSM.16.MT88.4 R8, [R201+0xb800] ;  /* 0x00b80000c908783b */ /* 0x000e6a0000004200 */
[-C--:B------:R-:W-:Y:S03]  /*1f6f0*/  HMMA.16816.F32 R164, R176, R142.reuse, R12 ;  /* 0x0000008eb0a4723c */ /* 0x080fe6000000180c */
[----:B------:R-:W1:Y:S05]  /*1f700*/  LDSM.16.MT88.4 R12, [R203+0xb800] ;  /* 0x00b80000cb0c783b */ /* 0x000e6a0000004200 */
[C---:B------:R-:W-:Y:S03]  /*1f710*/  HMMA.16816.F32 R148, R172.reuse, R142, R16 ;  /* 0x0000008eac94723c */ /* 0x040fe60000001810 */
[----:B------:R-:W1:Y:S05]  /*1f720*/  LDSM.16.MT88.4 R16, [R206+0xb800] ;  /* 0x00b80000ce10783b */ /* 0x000e6a0000004200 */
        /* <DEDUP_REMOVED lines=8> */
[-C--:B------:R-:W-:Y:S01]  /*1f7b0*/  HMMA.16816.F32 R44, R176, R138.reuse, R44 ;  /* 0x0000008ab02c723c */ /* 0x080fe2000000182c */
[----:B------:R-:W-:Y:S07]  /*1f7c0*/  IMAD.MOV.U32 R136, RZ, RZ, R133 ;  /* 0x000000ffff887224 */ /* 0x000fee00078e0085 */
[C---:B------:R-:W-:Y:S08]  /*1f7d0*/  HMMA.16816.F32 R48, R172.reuse, R138, R48 ;  /* 0x0000008aac30723c */ /* 0x040ff00000001830 */
[-C--:B-1----:R-:W-:Y:S08]  /*1f7e0*/  HMMA.16816.F32 R52, R172, R4.reuse, R52 ;  /* 0x00000004ac34723c */ /* 0x082ff00000001834 */
        /* <DEDUP_REMOVED lines=16> */
[C---:B------:R-:W-:Y:S01]  /*1f8f0*/  HMMA.16816.F32 R120, R176.reuse, R20, R120 ;  /* 0x00000014b078723c */ /* 0x040fe20000001878 */
[----:B--2---:R-:W-:Y:S03]  /*1f900*/  @!P5 HADD2 R240, -R187.H0_H0, -RZ.H0_H0 ;  /* 0xa00000ffbbf0d230 */ /* 0x004fe60000000900 */
[----:B----4-:R-:W-:Y:S02]  /*1f910*/  @!P4 HADD2 R238, -R186.H0_H0, -RZ.H0_H0 ;  /* 0xa00000ffbaeec230 */ /* 0x010fe40000000900 */
[----:B------:R-:W-:Y:S02]  /*1f920*/  @!P5 STL.S16 [R1+0x14], R240 ;  /* 0x000014f00100d387 */ /* 0x000fe40000100600 */
[-C--:B------:R-:W-:Y:S01]  /*1f930*/  HMMA.16816.F32 R124, R176, R22.reuse, R124 ;  /* 0x00000016b07c723c */ /* 0x080fe2000000187c */
[----:B------:R-:W-:Y:S01]  /*1f940*/  PRMT R8, R240, 0x7610, R8 ;  /* 0x00007610f0087816 */ /* 0x000fe20000000008 */
[----:B------:R-:W-:Y:S02]  /*1f950*/  @!P4 STL.S16 [R1+0x10], R238 ;  /* 0x000010ee0100c387 */ /* 0x000fe40000100600 */
[----:B-----5:R-:W-:Y:S01]  /*1f960*/  @!P3 HADD2 R237, -R185.H0_H0, -RZ.H0_H0 ;  /* 0xa00000ffb9edb230 */ /* 0x020fe20000000900 */
[----:B------:R-:W-:Y:S01]  /*1f970*/  PRMT R7, R238, 0x7610, R7 ;  /* 0x00007610ee077816 */ /* 0x000fe20000000007 */
[----:B---3--:R-:W-:Y:S01]  /*1f980*/  @!P2 HADD2 R236, -R184.H0_H0, -RZ.H0_H0 ;  /* 0xa00000ffb8eca230 */ /* 0x008fe20000000900 */
[----:B------:R-:W-:Y:S01]  /*1f990*/  @!P5 PRMT R187, R8, 0x5410, RZ ;  /* 0x0000541008bbd816 */ /* 0x000fe200000000ff */
[----:B------:R-:W-:Y:S01]  /*1f9a0*/  HMMA.16816.F32 R128, R172, R22, R128 ;  /* 0x00000016ac80723c */ /* 0x000fe20000001880 */
[----:B------:R-:W-:Y:S01]  /*1f9b0*/  @!P3 STL.S16 [R1+0xc], R237 ;  /* 0x00000ced0100b387 */ /* 0x000fe20000100600 */
[----:B------:R-:W-:Y:S02]  /*1f9c0*/  ISETP.GE.U32.AND P5, PT, R239, R214, PT ;  /* 0x000000d6ef00720c */ /* 0x000fe40003fa6070 */
[----:B------:R-:W-:Y:S01]  /*1f9d0*/  @!P6 HADD2 R234, -R3.H0_H0, -RZ.H0_H0 ;  /* 0xa00000ff03eae230 */ /* 0x000fe20000000900 */
[----:B------:R-:W-:Y:S01]  /*1f9e0*/  STG.E.U16 [R198.64+0x30], R187 ;  /* 0x000030bbc6007986 */ /* 0x000fe2000c10151c */
[----:B------:R-:W-:Y:S02]  /*1f9f0*/  @!P4 PRMT R186, R7, 0x5410, RZ ;  /* 0x0000541007bac816 */ /* 0x000fe400000000ff */
[----:B------:R-:W-:Y:S01]  /*1fa00*/  PRMT R6, R237, 0x7610, R6 ;  /* 0x00007610ed067816 */ /* 0x000fe20000000006 */
[----:B------:R-:W-:Y:S03]  /*1fa10*/  @!P2 STL.S16 [R1+0x8], R236 ;  /* 0x000008ec0100a387 */ /* 0x000fe60000100600 */
[----:B------:R-:W-:Y:S01]  /*1fa20*/  PRMT R5, R236, 0x7610, R5 ;  /* 0x00007610ec057816 */ /* 0x000fe20000000005 */
[----:B------:R-:W-:Y:S01]  /*1fa30*/  STG.E.U16 [R198.64+0x32], R186 ;  /* 0x000032bac6007986 */ /* 0x000fe2000c10151c */
[----:B------:R-:W-:Y:S01]  /*1fa40*/  @!P3 PRMT R185, R6, 0x5410, RZ ;  /* 0x0000541006b9b816 */ /* 0x000fe200000000ff */
[----:B------:R-:W-:Y:S01]  /*1fa50*/  @!P5 HADD2 R232, -R2.H0_H0, -RZ.H0_H0 ;  /* 0xa00000ff02e8d230 */ /* 0x000fe20000000900 */
[----:B------:R-:W-:Y:S01]  /*1fa60*/  @!P2 PRMT R184, R5, 0x5410, RZ ;  /* 0x0000541005b8a816 */ /* 0x000fe200000000ff */
[----:B------:R-:W-:Y:S01]  /*1fa70*/  FADD.FTZ R5, R226, R233 ;  /* 0x000000e9e2057221 */ /* 0x000fe20000010000 */
[----:B------:R-:W-:Y:S01]  /*1fa80*/  @!P6 STL.S16 [R1+0x4], R234 ;  /* 0x000004ea0100e387 */ /* 0x000fe20000100600 */
[----:B------:R-:W-:Y:S02]  /*1fa90*/  PRMT R4, R234, 0x7610, R4 ;  /* 0x00007610ea047816 */ /* 0x000fe40000000004 */
[----:B------:R-:W-:Y:S01]  /*1faa0*/  PRMT R0, R232, 0x7610, R0 ;  /* 0x00007610e8007816 */ /* 0x000fe20000000000 */
[----:B------:R-:W-:Y:S01]  /*1fab0*/  STG.E.U16 [R218.64+0x2e], R185 ;  /* 0x00002eb9da007986 */ /* 0x000fe2000c10151c */
[----:B------:R-:W-:Y:S02]  /*1fac0*/  @!P6 PRMT R3, R4, 0x5410, RZ ;  /* 0x000054100403e816 */ /* 0x000fe400000000ff */
[----:B------:R-:W-:Y:S01]  /*1fad0*/  @!P5 PRMT R2, R0, 0x5410, RZ ;  /* 0x000054100002d816 */ /* 0x000fe200000000ff */
[----:B------:R-:W-:Y:S01]  /*1fae0*/  FADD.FTZ R0, R228, R231 ;  /* 0x000000e7e4007221 */ /* 0x000fe20000010000 */
[----:B------:R-:W-:Y:S01]  /*1faf0*/  STG.E.U16 [R218.64+0x30], R184 ;  /* 0x000030b8da007986 */ /* 0x000fe2000c10151c */
[----:B------:R-:W-:Y:S01]  /*1fb00*/  ISETP.LT.AND P2, PT, RZ, UR41, PT ;  /* 0x00000029ff007c0c */ /* 0x000fe2000bf41270 */
[----:B------:R-:W-:Y:S02]  /*1fb10*/  UIADD3 UR41, UR41, -0x1, URZ ;  /* 0xffffffff29297890 */ /* 0x000fe4000fffe03f */
[----:B------:R1:W-:Y:S04]  /*1fb20*/  STG.E.U16 [R216.64+0x30], R3 ;  /* 0x00003003d8007986 */ /* 0x0003e8000c10151c */
[----:B------:R2:W-:Y:S04]  /*1fb30*/  STG.E.U16 [R216.64+0x32], R2 ;  /* 0x00003202d8007986 */ /* 0x0005e8000c10151c */
[----:B------:R3:W-:Y:S01]  /*1fb40*/  @!P5 STL.S16 [R1], R232 ;  /* 0x000000e80100d387 */ /* 0x0007e20000100600 */
[----:B-1----:R-:W-:Y:S02]  /*1fb50*/  FADD.FTZ R3, R227, R230 ;  /* 0x000000e6e3037221 */ /* 0x002fe40000010000 */
[----:B--2---:R-:W-:Y:S02]  /*1fb60*/  FADD.FTZ R2, R229, R235 ;  /* 0x000000ebe5027221 */ /* 0x004fe40000010000 */
[----:B------:R-:W-:Y:S02]  /*1fb70*/  FADD.FTZ R235, R225, R5 ;  /* 0x00000005e1eb7221 */ /* 0x000fe40000010000 */
[----:B------:R-:W-:Y:S02]  /*1fb80*/  FADD.FTZ R4, R221, R2 ;  /* 0x00000002dd047221 */ /* 0x000fe40000010000 */
[----:B------:R-:W-:Y:S02]  /*1fb90*/  FADD.FTZ R2, R222, R0 ;  /* 0x00000000de027221 */ /* 0x000fe40000010000 */
[----:B------:R-:W-:Y:S02]  /*1fba0*/  FADD.FTZ R0, R220, R3 ;  /* 0x00000003dc007221 */ /* 0x000fe40000010000 */
[----:B------:R-:W-:Y:S02]  /*1fbb0*/  FADD.FTZ R239, R224, R4 ;  /* 0x00000004e0ef7221 */ /* 0x000fe40000010000 */
[----:B------:R-:W-:Y:S02]  /*1fbc0*/  FADD.FTZ R241, R223, R2 ;  /* 0x00000002dff17221 */ /* 0x000fe40000010000 */
[----:B------:R-:W-:Y:S02]  /*1fbd0*/  FADD.FTZ R244, R195, R0 ;  /* 0x00000000c3f47221 */ /* 0x000fe40000010000 */
[----:B------:R-:W-:Y:S02]  /*1fbe0*/  IMAD.MOV.U32 R2, RZ, RZ, R134 ;  /* 0x000000ffff027224 */ /* 0x000fe400078e0086 */
[----:B------:R-:W-:Y:S01]  /*1fbf0*/  IMAD.MOV.U32 R0, RZ, RZ, R135 ;  /* 0x000000ffff007224 */ /* 0x000fe200078e0087 */
[----:B---3--:R-:W-:-:S05]  /*1fc00*/  @P2 BRA `(.L_x_1273) ;  /* 0xffffbc7000002947 */ /* 0x008fca000383ffff */
.L_x_1272:
        /* <DEDUP_REMOVED lines=17> */
[----:B--2---:R-:W-:Y:S01]  /*1fd20*/  @!UP0 USHF.R.S32.HI UR11, URZ, 0x1f, UR6 ;  /* 0x0000001f3f0b8899 */ /* 0x004fe20008011406 */
[----:B------:R-:W1:Y:S01]  /*1fd30*/  SHFL.BFLY PT, R0, R241, 0x2, 0x1f ;  /* 0x0c401f00f1007f89 */ /* 0x000e6200000e0000 */
[----:B------:R-:W-:Y:S01]  /*1fd40*/  @!UP0 UIMAD.WIDE.U32 UR18, UR6, UR4, URZ ;  /* 0x00000004061282a5 */ /* 0x000fe2000f8e003f */
[----:B---3--:R-:W-:Y:S01]  /*1fd50*/  FADD.FTZ R239, R2, R239 ;  /* 0x000000ef02ef7221 */ /* 0x008fe20000010000 */
[----:B------:R-:W-:Y:S01]  /*1fd60*/  @!UP0 UIMAD UR11, UR11, UR4, URZ ;  /* 0x000000040b0b82a4 */ /* 0x000fe2000f8e023f */
[----:B------:R-:W2:Y:S01]  /*1fd70*/  SHFL.BFLY PT, R4, R235, 0x1, 0x1f ;  /* 0x0c201f00eb047f89 */ /* 0x000ea200000e0000 */
[----:B----4-:R-:W-:Y:S01]  /*1fd80*/  FADD.FTZ R244, R3, R244 ;  /* 0x000000f403f47221 */ /* 0x010fe20000010000 */
[----:B------:R-:W-:-:S02]  /*1fd90*/  MOV R3, 0x3f800000 ;  /* 0x3f80000000037802 */ /* 0x000fc40000000f00 */
[----:B------:R-:W3:Y:S01]  /*1fda0*/  SHFL.BFLY PT, R2, R239, 0x1, 0x1f ;  /* 0x0c201f00ef027f89 */ /* 0x000ee200000e0000 */
[----:B------:R-:W-:Y:S01]  /*1fdb0*/  ULDC.U8 UR4, c[0x0][0x329] ;  /* 0x0000ca4000047ab9 */ /* 0x000fe20000000000 */
[----:B------:R-:W-:Y:S01]  /*1fdc0*/  SHF.R.S32.HI R175, RZ, 0x1f, R174 ;  /* 0x0000001fffaf7819 */ /* 0x000fe200000114ae */
[----:B------:R-:W-:Y:S01]  /*1fdd0*/  UISETP.NE.AND UP1, UPT, UR4, URZ, UPT ;  /* 0x0000003f0400728c */ /* 0x000fe2000bf25270 */
[----:B------:R-:W4:Y:S01]  /*1fde0*/  SHFL.BFLY PT, R7, R244, 0x1, 0x1f ;  /* 0x0c201f00f4077f89 */ /* 0x000f2200000e0000 */
[----:B------:R-:W-:Y:S01]  /*1fdf0*/  @!UP0 UIMAD UR11, UR6, UR5, UR11 ;  /* 0x00000005060b82a4 */ /* 0x000fe2000f8e020b */
[----:B------:R-:W-:Y:S01]  /*1fe00*/  LEA.HI R173, R175, R174, RZ, 0x5 ;  /* 0x000000aeafad7211 */ /* 0x000fe200078f28ff */
[----:B------:R-:W-:Y:S02]  /*1fe10*/  @!UP0 UMOV UR12, UR18 ;  /* 0x00000012000c8c82 */ /* 0x000fe40008000000 */
[----:B------:R-:W-:Y:S02]  /*1fe20*/  ULDC.U8 UR5, c[0x0][0x328] ;  /* 0x0000ca0000057ab9 */ /* 0x000fe40000000000 */
[----:B------:R-:W-:-:S02]  /*1fe30*/  UISETP.NE.AND UP2, UPT, UR5, URZ, UPT ;  /* 0x0000003f0500728c */ /* 0x000fc4000bf45270 */
[----:B------:R-:W-:Y:S02]  /*1fe40*/  @!UP0 UIADD3 UR7, UR19, UR11, URZ ;  /* 0x0000000b13078290 */ /* 0x000fe4000fffe03f */
[----:B------:R-:W-:Y:S01]  /*1fe50*/  UISETP.NE.OR UP3, UPT, UR4, URZ, !UP2 ;  /* 0x0000003f0400728c */ /* 0x000fe2000d765670 */
[----:B-1----:R-:W-:Y:S01]  /*1fe60*/  FADD.FTZ R241, R0, R241 ;  /* 0x000000f100f17221 */ /* 0x002fe20000010000 */
[----:B------:R-:W-:Y:S01]  /*1fe70*/  MOV R0, 0x3f800000 ;  /* 0x3f80000000007802 */ /* 0x000fe20000000f00 */
[----:B------:R-:W-:Y:S01]  /*1fe80*/  @UP1 ULDC UR13, c[0x0][0x210] ;  /* 0x00008400000d1ab9 */ /* 0x000fe20000000800 */
[----:B--2---:R-:W-:Y:S02]  /*1fe90*/  FADD.FTZ R235, R235, R4 ;  /* 0x00000004ebeb7221 */ /* 0x004fe40000010000 */
[----:B------:R-:W1:Y:S01]  /*1fea0*/  SHFL.BFLY PT, R6, R241, 0x1, 0x1f ;  /* 0x0c201f00f1067f89 */ /* 0x000e6200000e0000 */
[----:B------:R-:W-:Y:S01]  /*1feb0*/  LEA.HI R4, R175, R174, RZ, 0x2 ;  /* 0x000000aeaf047211 */ /* 0x000fe200078f10ff */
[----:B------:R-:W-:Y:S01]  /*1fec0*/  ULDC UR5, c[0x0][0x234] ;  /* 0x00008d0000057ab9 */ /* 0x000fe20000000800 */
[----:B---3--:R-:W-:Y:S01]  /*1fed0*/  FADD.FTZ R239, R239, R2 ;  /* 0x00000002efef7221 */ /* 0x008fe20000010000 */
[----:B------:R-:W-:Y:S01]  /*1fee0*/  FSETP.NE.FTZ.AND P6, PT, R235, RZ, PT ;  /* 0x000000ffeb00720b */ /* 0x000fe20003fd5000 */
[----:B------:R-:W-:Y:S01]  /*1fef0*/  @UP1 UIMAD UR13, UR13, UR8, URZ ;  /* 0x000000080d0d12a4 */ /* 0x000fe2000f8e023f */
[--C-:B------:R-:W-:Y:S01]  /*1ff00*/  SHF.R.S32.HI R2, RZ, 0x2, R4.reuse ;  /* 0x00000002ff027819 */ /* 0x100fe20000011404 */
[----:B----4-:R-:W-:Y:S01]  /*1ff10*/  FADD.FTZ R244, R244, R7 ;  /* 0x00000007f4f47221 */ /* 0x010fe20000010000 */
[----:B------:R-:W-:Y:S01]  /*1ff20*/  SHF.R.S32.HI R5, RZ, 0x1f, R4 ;  /* 0x0000001fff057819 */ /* 0x000fe20000011404 */
[----:B------:R-:W-:Y:S01]  /*1ff30*/  @!UP1 USEL UR13, UR8, UR5, !UP2 ;  /* 0x00000005080d9287 */ /* 0x000fe2000d000000 */
[----:B------:R-:W-:Y:S01]  /*1ff40*/  FSETP.NE.FTZ.AND P5, PT, R239, RZ, PT ;  /* 0x000000ffef00720b */ /* 0x000fe20003fb5000 */
[----:B------:R-:W-:Y:S01]  /*1ff50*/  ULDC UR4, c[0x0][0x1c0] ;  /* 0x0000700000047ab9 */ /* 0x000fe20000000800 */
[----:B------:R-:W-:Y:S01]  /*1ff60*/  LEA.HI R5, R5, R2, RZ, 0x3 ;  /* 0x0000000205057211 */ /* 0x000fe200078f18ff */
[----:B------:R-:W-:Y:S01]  /*1ff70*/  @UP1 UMOV UR14, 0x1 ;  /* 0x00000001000e1882 */ /* 0x000fe20000000000 */
[----:B------:R-:W-:Y:S01]  /*1ff80*/  FSETP.NE.FTZ.AND P3, PT, R244, RZ, PT ;  /* 0x000000fff400720b */ /* 0x000fe20003f75000 */
[----:B------:R-:W-:Y:S01]  /*1ff90*/  @!UP1 UIMAD UR14, UR13, UR4, URZ ;  /* 0x000000040d0e92a4 */ /* 0x000fe2000f8e023f */
[----:B------:R-:W-:Y:S01]  /*1ffa0*/  LOP3.LUT R25, R5, 0xfffffff8, RZ, 0xc0, !PT ;  /* 0xfffffff805197812 */ /* 0x000fe200078ec0ff */
[----:B------:R-:W2:Y:S01]  /*1ffb0*/  @P6 MUFU.RCP R0, R235 ;  /* 0x000000eb00006308 */ /* 0x000ea20000001000 */
[----:B------:R-:W-:Y:S01]  /*1ffc0*/  LOP3.LUT R4, R4, 0x3ffffffc, RZ, 0xc0, !PT ;  /* 0x3ffffffc04047812 */ /* 0x000fe200078ec0ff */
[----:B------:R-:W-:Y:S01]  /*1ffd0*/  @!UP3 UIMAD UR16, UR6, UR8, URZ ;  /* 0x000000080610b2a4 */ /* 0x000fe2000f8e023f */
[----:B------:R-:W-:Y:S01]  /*1ffe0*/  IADD3 R25, R2, -R25, RZ ;  /* 0x8000001902197210 */ /* 0x000fe20007ffe0ff */
[----:B------:R-:W-:Y:S01]  /*1fff0*/  @UP1 ULDC UR15, c[0x0][0x210] ;  /* 0x00008400000f1ab9 */ /* 0x000fe20000000800 */
[----:B------:R-:W-:Y:S01]  /*20000*/  MOV R2, 0x3f800000 ;  /* 0x3f80000000027802 */ /* 0x000fe20000000f00 */
[----:B------:R-:W-:Y:S01]  /*20010*/  UIMAD UR5, UR6, UR14, URZ ;  /* 0x0000000e060572a4 */ /* 0x000fe2000f8e023f */
[----:B-1----:R-:W-:Y:S01]  /*20020*/  FADD.FTZ R241, R241, R6 ;  /* 0x00000006f1f17221 */ /* 0x002fe20000010000 */
[----:B------:R-:W-:Y:S01]  /*20030*/  @P5 MUFU.RCP R3, R239 ;  /* 0x000000ef00035308 */ /* 0x000fe20000001000 */
[----:B------:R-:W-:Y:S01]  /*20040*/  SHF.R.S32.HI R6, RZ, 0x5, R173 ;  /* 0x00000005ff067819 */ /* 0x000fe200000114ad */
[----:B------:R-:W-:Y:S01]  /*20050*/  @!UP1 UMOV UR15, 0x1 ;  /* 0x00000001000f9882 */ /* 0x000fe20000000000 */
[----:B------:R-:W-:Y:S01]  /*20060*/  IADD3 R4, -R4, R174, RZ ;  /* 0x000000ae04047210 */ /* 0x000fe20007ffe1ff */
[----:B------:R-:W-:Y:S01]  /*20070*/  @!UP3 USEL UR16, UR16, UR24, !UP0 ;  /* 0x000000181010b287 */ /* 0x000fe2000c000000 */
[----:B------:R-:W-:Y:S01]  /*20080*/  FSETP.NE.FTZ.AND P4, PT, R241, RZ, PT ;  /* 0x000000fff100720b */ /* 0x000fe20003f95000 */
[----:B------:R-:W-:Y:S01]  /*20090*/  UIMAD UR4, UR9, UR15, URZ ;  /* 0x0000000f090472a4 */ /* 0x000fe2000f8e023f */
[----:B------:R-:W-:Y:S01]  /*200a0*/  LEA R172, R6, R4, 0x9 ;  /* 0x0000000406ac7211 */ /* 0x000fe200078e48ff */
[----:B--2---:R-:W-:Y:S01]  /*200b0*/  FMUL.FTZ R0, R0, c[0x0][0x2dc] ;  /* 0x0000b70000007a20 */ /* 0x004fe20000410000 */
[----:B------:R-:W-:Y:S01]  /*200c0*/  R2P PR, R25, 0x6 ;  /* 0x0000000619007804 */ /* 0x000fe20000000000 */
[----:B------:R-:W-:-:S02]  /*200d0*/  USEL UR5, UR5, URZ, UP3 ;  /* 0x0000003f05057287 */ /* 0x000fc40009800000 */
[C---:B------:R-:W-:Y:S01]  /*200e0*/  FMUL.FTZ R14, R0.reuse, R141 ;  /* 0x0000008d000e7220 */ /* 0x040fe20000410000 */
[----:B------:R-:W-:Y:S01]  /*200f0*/  USHF.L.U32 UR4, UR4, 0x7, URZ ;  /* 0x0000000704047899 */ /* 0x000fe2000800063f */
[C---:B------:R-:W-:Y:S01]  /*20100*/  FMUL.FTZ R152, R0.reuse, R152 ;  /* 0x0000009800987220 */ /* 0x040fe20000410000 */
[----:B------:R-:W-:Y:S01]  /*20110*/  UIMAD UR13, UR10, UR13, UR5 ;  /* 0x0000000d0a0d72a4 */ /* 0x000fe2000f8e0205 */
[C---:B------:R-:W-:Y:S01]  /*20120*/  FMUL.FTZ R5, R0.reuse, R153 ;  /* 0x0000009900057220 */ /* 0x040fe20000410000 */
[----:B------:R-:W-:Y:S01]  /*20130*/  @!UP3 UMOV UR20, UR16 ;  /* 0x000000100014bc82 */ /* 0x000fe20008000000 */
[C---:B------:R-:W-:Y:S01]  /*20140*/  FMUL.FTZ R148, R0.reuse, R148 ;  /* 0x0000009400947220 */ /* 0x040fe20000410000 */
[----:B------:R-:W1:Y:S01]  /*20150*/  @P4 MUFU.RCP R2, R241 ;  /* 0x000000f100024308 */ /* 0x000e620000001000 */
[C---:B------:R-:W-:Y:S01]  /*20160*/  FMUL.FTZ R149, R0.reuse, R149 ;  /* 0x0000009500957220 */ /* 0x040fe20000410000 */
[----:B------:R-:W-:Y:S01]  /*20170*/  F2FP.PACK_AB R5, R5, R152 ;  /* 0x000000980505723e */ /* 0x000fe200000000ff */
[C---:B------:R-:W-:Y:S01]  /*20180*/  FMUL.FTZ R144, R0.reuse, R144 ;  /* 0x0000009000907220 */ /* 0x040fe20000410000 */
[----:B------:R-:W-:Y:S01]  /*20190*/  USHF.R.S32.HI UR5, URZ, 0x1f, UR4 ;  /* 0x0000001f3f057899 */ /* 0x000fe20008011404 */
[C---:B------:R-:W-:Y:S01]  /*201a0*/  FMUL.FTZ R11, R0.reuse, R145 ;  /* 0x00000091000b7220 */ /* 0x040fe20000410000 */
[----:B------:R-:W-:Y:S01]  /*201b0*/  @!UP3 USHF.R.S32.HI UR21, URZ, 0x1f, UR16 ;  /* 0x0000001f3f15b899 */ /* 0x000fe20008011410 */
[C---:B------:R-:W-:Y:S01]  /*201c0*/  FMUL.FTZ R140, R0.reuse, R140 ;  /* 0x0000008c008c7220 */ /* 0x040fe20000410000 */
[----:B------:R-:W-:Y:S01]  /*201d0*/  USHF.R.S32.HI UR6, URZ, 0x1f, UR13 ;  /* 0x0000001f3f067899 */ /* 0x000fe2000801140d */
[C---:B------:R-:W-:Y:S01]  /*201e0*/  FMUL.FTZ R18, R0.reuse, R36 ;  /* 0x0000002400127220 */ /* 0x040fe20000410000 */
[----:B------:R-:W-:Y:S01]  /*201f0*/  F2FP.PACK_AB R11, R11, R144 ;  /* 0x000000900b0b723e */ /* 0x000fe200000000ff */
[----:B------:R-:W-:Y:S01]  /*20200*/  FMUL.FTZ R21, R0, R37 ;  /* 0x0000002500157220 */ /* 0x000fe20000410000 */
[----:B------:R-:W-:Y:S01]  /*20210*/  F2FP.PACK_AB R14, R14, R140 ;  /* 0x0000008c0e0e723e */ /* 0x000fe200000000ff */
[C---:B-----5:R-:W-:Y:S01]  /*20220*/  FMUL.FTZ R136, R0.reuse, R48 ;  /* 0x0000003000887220 */ /* 0x060fe20000410000 */
[----:B------:R-:W-:Y:S01]  /*20230*/  UIADD3 UR4, UP2, UP1, UR4, UR20, UR13 ;  /* 0x0000001404047290 */ /* 0x000fe2000f95e00d */
[C---:B------:R-:W-:Y:S01]  /*20240*/  FMUL.FTZ R35, R0.reuse, R49 ;  /* 0x0000003100237220 */ /* 0x040fe20000410000 */
[----:B------:R-:W-:Y:S01]  /*20250*/  F2FP.PACK_AB R21, R21, R18 ;  /* 0x000000121515723e */ /* 0x000fe200000000ff */
[C---:B------:R-:W-:Y:S01]  /*20260*/  FMUL.FTZ R138, R0.reuse, R52 ;  /* 0x00000034008a7220 */ /* 0x040fe20000410000 */
[----:B------:R-:W-:Y:S01]  /*20270*/  UIADD3.X UR5, UR5, UR21, UR6, UP2, UP1 ;  /* 0x0000001505057290 */ /* 0x000fe200097e2406 */
        /* <DEDUP_REMOVED lines=21> */
[----:B------:R-:W-:Y:S01]  /*203d0*/  MOV R0, 0x3f800000 ;  /* 0x3f80000000007802 */ /* 0x000fe20000000f00 */
[----:B-1----:R-:W-:-:S02]  /*203e0*/  FMUL.FTZ R2, R2, c[0x0][0x2dc] ;  /* 0x0000b70002027a20 */ /* 0x002fc40000410000 */
[----:B------:R-:W-:Y:S02]  /*203f0*/  FMUL.FTZ R3, R3, c[0x0][0x2dc] ;  /* 0x0000b70003037a20 */ /* 0x000fe40000410000 */
[C---:B------:R-:W-:Y:S01]  /*20400*/  FMUL.FTZ R19, R2.reuse, R41 ;  /* 0x0000002902137220 */ /* 0x040fe20000410000 */
[----:B------:R-:W1:Y:S01]  /*20410*/  @P3 MUFU.RCP R0, R244 ;  /* 0x000000f400003308 */ /* 0x000e620000001000 */
[C---:B------:R-:W-:Y:S02]  /*20420*/  FMUL.FTZ R65, R2.reuse, R45 ;  /* 0x0000002d02417220 */ /* 0x040fe40000410000 */
        /* <DEDUP_REMOVED lines=13> */
[C---:B------:R-:W-:Y:S01]  /*20500*/  FMUL.FTZ R26, R2.reuse, R44 ;  /* 0x0000002c021a7220 */ /* 0x040fe20000410000 */
[----:B------:R-:W-:Y:S01]  /*20510*/  F2FP.PACK_AB R23, R23, R156 ;  /* 0x0000009c1717723e */ /* 0x000fe200000000ff */
[C---:B------:R-:W-:Y:S01]  /*20520*/  FMUL.FTZ R27, R2.reuse, R56 ;  /* 0x00000038021b7220 */ /* 0x040fe20000410000 */
[----:B------:R-:W-:Y:S01]  /*20530*/  F2FP.PACK_AB R19, R19, R17 ;  /* 0x000000111313723e */ /* 0x000fe200000000ff */
        /* <DEDUP_REMOVED lines=30> */
[----:B------:R-:W-:Y:S02]  /*20720*/  FMUL.FTZ R31, R3, R66 ;  /* 0x00000042031f7220 */ /* 0x000fe40000410000 */
[C---:B------:R-:W-:Y:S02]  /*20730*/  FMUL.FTZ R2, R0.reuse, R62 ;  /* 0x0000003e00027220 */ /* 0x040fe40000410000 */
[C---:B------:R-:W-:Y:S01]  /*20740*/  FMUL.FTZ R56, R0.reuse, R63 ;  /* 0x0000003f00387220 */ /* 0x040fe20000410000 */
[----:B------:R-:W-:Y:S01]  /*20750*/  F2FP.PACK_AB R63, R137, R138 ;  /* 0x0000008a893f723e */ /* 0x000fe200000000ff */
[C---:B------:R-:W-:Y:S02]  /*20760*/  FMUL.FTZ R170, R0.reuse, R170 ;  /* 0x000000aa00aa7220 */ /* 0x040fe40000410000 */
[----:B------:R-:W-:Y:S01]  /*20770*/  FMUL.FTZ R7, R0, R171 ;  /* 0x000000ab00077220 */ /* 0x000fe20000410000 */
[----:B------:R-:W-:Y:S01]  /*20780*/  F2FP.PACK_AB R56, R56, R2 ;  /* 0x000000023838723e */ /* 0x000fe200000000ff */
[C---:B------:R-:W-:Y:S01]  /*20790*/  FMUL.FTZ R166, R0.reuse, R166 ;  /* 0x000000a600a67220 */ /* 0x040fe20000410000 */
[----:B------:R-:W-:Y:S01]  /*207a0*/  LOP3.LUT R2, R25, 0x1, RZ, 0xc0, !PT ;  /* 0x0000000119027812 */ /* 0x000fe200078ec0ff */
[C---:B------:R-:W-:Y:S01]  /*207b0*/  FMUL.FTZ R12, R0.reuse, R167 ;  /* 0x000000a7000c7220 */ /* 0x040fe20000410000 */
[----:B------:R-:W-:Y:S01]  /*207c0*/  F2FP.PACK_AB R7, R7, R170 ;  /* 0x000000aa0707723e */ /* 0x000fe200000000ff */
[----:B------:R-:W-:Y:S01]  /*207d0*/  FMUL.FTZ R162, R0, R162 ;  /* 0x000000a200a27220 */ /* 0x000fe20000410000 */
[----:B------:R-:W-:Y:S01]  /*207e0*/  ISETP.NE.U32.AND P0, PT, R2, 0x1, PT ;  /* 0x000000010200780c */ /* 0x000fe20003f05070 */
        /* <DEDUP_REMOVED lines=40> */
[----:B------:R-:W-:Y:S01]  /*20a70*/  SHF.L.U32 R0, R25, 0x6, RZ ;  /* 0x0000000619007819 */ /* 0x000fe200000006ff */
[C---:B------:R-:W-:Y:S01]  /*20a80*/  FMUL.FTZ R154, R3.reuse, R154 ;  /* 0x0000009a039a7220 */ /* 0x040fe20000410000 */
        /* <DEDUP_REMOVED lines=9> */
[C---:B------:R-:W-:Y:S01]  /*20b20*/  FMUL.FTZ R146, R3.reuse, R146 ;  /* 0x0000009203927220 */ /* 0x040fe20000410000 */
[----:B------:R-:W-:Y:S01]  /*20b30*/  LEA R0, R172, R0, 0x1 ;  /* 0x00000000ac007211 */ /* 0x000fe200078e08ff */
[----:B------:R-:W-:Y:S01]  /*20b40*/  FMUL.FTZ R10, R3, R147 ;  /* 0x00000093030a7220 */ /* 0x000fe20000410000 */
[----:B------:R-:W-:Y:S01]  /*20b50*/  F2FP.PACK_AB R58, R67, R31 ;  /* 0x0000001f433a723e */ /* 0x000fe200000000ff */
[C---:B------:R-:W-:Y:S01]  /*20b60*/  FMUL.FTZ R142, R3.reuse, R142 ;  /* 0x0000008e038e7220 */ /* 0x040fe20000410000 */
[----:B------:R-:W-:Y:S01]  /*20b70*/  SHF.L.U32 R0, R0, 0x1, RZ ;  /* 0x0000000100007819 */ /* 0x000fe200000006ff */
[C---:B------:R-:W-:Y:S01]  /*20b80*/  FMUL.FTZ R13, R3.reuse, R143 ;  /* 0x0000008f030d7220 */ /* 0x040fe20000410000 */
[----:B------:R-:W-:Y:S01]  /*20b90*/  MOV R67, 0x20 ;  /* 0x0000002000437802 */ /* 0x000fe20000000f00 */
[C---:B------:R-:W-:Y:S01]  /*20ba0*/  FMUL.FTZ R38, R3.reuse, R38 ;  /* 0x0000002603267220 */ /* 0x040fe20000410000 */
[C---:B------:R-:W-:Y:S01]  /*20bb0*/  IADD3 R2, R0.reuse, -0x10, RZ ;  /* 0xfffffff000027810 */ /* 0x040fe20007ffe0ff */
[C---:B------:R-:W-:Y:S01]  /*20bc0*/  FMUL.FTZ R20, R3.reuse, R39 ;  /* 0x0000002703147220 */ /* 0x040fe20000410000 */
[----:B------:R-:W-:Y:S01]  /*20bd0*/  @P0 IADD3 R2, R0, 0x10, RZ ;  /* 0x0000001000020810 */ /* 0x000fe20007ffe0ff */
        /* <DEDUP_REMOVED lines=8> */
[----:B------:R-:W-:Y:S01]  /*20c60*/  FMUL.FTZ R70, R3, R70 ;  /* 0x0000004603467220 */ /* 0x000fe20000410000 */
[----:B------:R-:W-:Y:S01]  /*20c70*/  F2FP.PACK_AB R13, R13, R142 ;  /* 0x0000008e0d0d723e */ /* 0x000fe200000000ff */
[C---:B------:R-:W-:Y:S01]  /*20c80*/  FMUL.FTZ R71, R3.reuse, R71 ;  /* 0x0000004703477220 */ /* 0x040fe20000410000 */
[----:B------:R-:W-:Y:S01]  /*20c90*/  STS [R2+0x400], R6 ;  /* 0x0004000602007388 */ /* 0x000fe20000000800 */
        /* <DEDUP_REMOVED lines=15> */
[----:B-1----:R-:W-:Y:S01]  /*20d90*/  MOV R5, 0x40 ;  /* 0x0000004000057802 */ /* 0x002fe20000000f00 */
[----:B------:R-:W-:Y:S01]  /*20da0*/  FMUL.FTZ R114, R3, R114 ;  /* 0x0000007203727220 */ /* 0x000fe20000410000 */
[----:B------:R-:W-:Y:S01]  /*20db0*/  F2FP.PACK_AB R46, R87, R86 ;  /* 0x00000056572e723e */ /* 0x000fe200000000ff */
[----:B------:R-:W-:Y:S01]  /*20dc0*/  FMUL.FTZ R34, R3, R115 ;  /* 0x0000007303227220 */ /* 0x000fe20000410000 */
        /* <DEDUP_REMOVED lines=8> */
[----:B------:R-:W-:-:S02]  /*20e50*/  F2FP.PACK_AB R3, R149, R148 ;  /* 0x000000949503723e */ /* 0x000fc400000000ff */
[----:B------:R-:W-:Y:S02]  /*20e60*/  F2FP.PACK_AB R34, R34, R114 ;  /* 0x000000722222723e */ /* 0x000fe400000000ff */
[----:B------:R-:W-:Y:S01]  /*20e70*/  F2FP.PACK_AB R31, R117, R116 ;  /* 0x00000074751f723e */ /* 0x000fe200000000ff */
[----:B------:R1:W-:Y:S01]  /*20e80*/  STS [R2], R3 ;  /* 0x0000000302007388 */ /* 0x0003e20000000800 */
[----:B------:R-:W-:Y:S02]  /*20e90*/  F2FP.PACK_AB R30, R119, R118 ;  /* 0x00000076771e723e */ /* 0x000fe400000000ff */
[----:B------:R-:W-:Y:S01]  /*20ea0*/  F2FP.PACK_AB R26, R131, R130 ;  /* 0x00000082831a723e */ /* 0x000fe200000000ff */
[----:B------:R-:W-:Y:S01]  /*20eb0*/  STS [R0+0x2000], R8 ;  /* 0x0020000800007388 */ /* 0x000fe20000000800 */
[----:B------:R-:W-:-:S03]  /*20ec0*/  F2FP.PACK_AB R66, R66, R126 ;  /* 0x0000007e4242723e */ /* 0x000fc600000000ff */
[----:B------:R2:W-:Y:S04]  /*20ed0*/  STS [R0+0x2400], R7 ;  /* 0x0024000700007388 */ /* 0x0005e80000000800 */
[----:B------:R3:W-:Y:S04]  /*20ee0*/  STS [R2+0x2000], R9 ;  /* 0x0020000902007388 */ /* 0x0007e80000000800 */
[----:B------:R4:W-:Y:S01]  /*20ef0*/  STS [R2+0x2400], R12 ;  /* 0x0024000c02007388 */ /* 0x0009e20000000800 */
[----:B-1----:R-:W-:-:S04]  /*20f00*/  SEL R3, R67, 0xffffffe0, !P1 ;  /* 0xffffffe043037807 */ /* 0x002fc80004800000 */
[C---:B------:R-:W-:Y:S02]  /*20f10*/  IADD3 R4, R0.reuse, R3, RZ ;  /* 0x0000000300047210 */ /* 0x040fe40007ffe0ff */
[-C--:B------:R-:W-:Y:S02]  /*20f20*/  IADD3 R3, R3, R2.reuse, RZ ;  /* 0x0000000203037210 */ /* 0x080fe40007ffe0ff */
[-C--:B--2---:R-:W-:Y:S01]  /*20f30*/  IADD3 R7, R0, R5.reuse, RZ ;  /* 0x0000000500077210 */ /* 0x084fe20007ffe0ff */
[----:B------:R-:W-:Y:S01]  /*20f40*/  STS [R4], R11 ;  /* 0x0000000b04007388 */ /* 0x000fe20000000800 */
[----:B------:R-:W-:Y:S02]  /*20f50*/  IADD3 R8, R5, R2, RZ ;  /* 0x0000000205087210 */ /* 0x000fe40007ffe0ff */
[-C--:B------:R-:W-:Y:S01]  /*20f60*/  IADD3 R6, R4, R5.reuse, RZ ;  /* 0x0000000504067210 */ /* 0x080fe20007ffe0ff */
[----:B------:R-:W-:Y:S01]  /*20f70*/  STS [R4+0x400], R10 ;  /* 0x0004000a04007388 */ /* 0x000fe20000000800 */
[----:B------:R-:W-:-:S02]  /*20f80*/  IADD3 R5, R3, R5, RZ ;  /* 0x0000000503057210 */ /* 0x000fc40007ffe0ff */
[----:B---3--:R-:W-:Y:S01]  /*20f90*/  MOV R9, 0x7f800000 ;  /* 0x7f80000000097802 */ /* 0x008fe20000000f00 */
[----:B------:R1:W-:Y:S01]  /*20fa0*/  STS [R3], R14 ;  /* 0x0000000e03007388 */ /* 0x0003e20000000800 */
[----:B----4-:R-:W-:-:S03]  /*20fb0*/  MOV R12, 0x7f800000 ;  /* 0x7f800000000c7802 */ /* 0x010fc60000000f00 */
        /* <DEDUP_REMOVED lines=88> */
[----:B---34-:R-:W3:Y:S02]  /*21540*/  S2R R4, SR_TID.X ;  /* 0x0000000000047919 */ /* 0x018ee40000002100 */
[----:B---3--:R-:W-:-:S04]  /*21550*/  SHF.R.S32.HI R2, RZ, 0x1f, R4 ;  /* 0x0000001fff027819 */ /* 0x008fc80000011404 */
        /* <DEDUP_REMOVED lines=43> */
.L_x_1277:
[----:B---34-:R-:W-:Y:S05]  /*21810*/  BSYNC B0 ;  /* 0x0000000000007941 */ /* 0x018fea0003800000 */
.L_x_1276:
[----:B------:R-:W3:Y:S04]  /*21820*/  LDL.64 R80, [R1+0xa8] ;  /* 0x0000a80001507983 */ /* 0x000ee80000100a00 */
[----:B--2---:R2:W5:Y:S01]  /*21830*/  LDL R14, [R1+0xb8] ;  /* 0x0000b800010e7983 */ /* 0x0045620000100800 */
[----:B------:R-:W-:Y:S01]  /*21840*/  LEA.HI R13, R175, R174, RZ, 0x3 ;  /* 0x000000aeaf0d7211 */ /* 0x000fe200078f18ff */
[----:B------:R-:W-:Y:S01]  /*21850*/  UIMAD UR9, UR9, -0x80, UR27 ;  /* 0xffffff80090978a4 */ /* 0x000fe2000f8e021b */
[----:B------:R-:W-:Y:S01]  /*21860*/  BSSY B0, `(.L_x_1278) ;  /* 0x0000020000007945 */ /* 0x000fe20003800000 */
[----:B------:R-:W4:Y:S01]  /*21870*/  S2R R0, SR_TID.X ;  /* 0x0000000000007919 */ /* 0x000f220000002100 */
[----:B------:R-:W-:Y:S01]  /*21880*/  SHF.R.S32.HI R3, RZ, 0x3, R13 ;  /* 0x00000003ff037819 */ /* 0x000fe2000001140d */
[----:B------:R-:W-:-:S02]  /*21890*/  USHF.R.S32.HI UR6, URZ, 0x1f, UR10 ;  /* 0x0000001f3f067899 */ /* 0x000fc4000801140a */
[----:B------:R-:W1:Y:S01]  /*218a0*/  S2R R10, SR_CTAID.Z ;  /* 0x00000000000a7919 */ /* 0x000e620000002700 */
[----:B------:R-:W-:Y:S02]  /*218b0*/  ULDC.64 UR4, c[0x0][0x1f0] ;  /* 0x00007c0000047ab9 */ /* 0x000fe40000000a00 */
[----:B------:R-:W-:-:S04]  /*218c0*/  UIMAD UR4, UR6, UR4, URZ ;  /* 0x00000004060472a4 */ /* 0x000fc8000f8e023f */
[----:B------:R-:W-:Y:S01]  /*218d0*/  UIMAD UR4, UR10, UR5, UR4 ;  /* 0x000000050a0472a4 */ /* 0x000fe2000f8e0204 */
[----:B----4-:R-:W-:-:S04]  /*218e0*/  SHF.R.S32.HI R2, RZ, 0x1f, R0 ;  /* 0x0000001fff027819 */ /* 0x010fc80000011400 */
[----:B------:R-:W-:-:S04]  /*218f0*/  LEA.HI R2, R2, R0, RZ, 0x3 ;  /* 0x0000000002027211 */ /* 0x000fc800078f18ff */
[----:B------:R-:W-:Y:S02]  /*21900*/  SHF.R.S32.HI R2, RZ, 0x3, R2 ;  /* 0x00000003ff027819 */ /* 0x000fe40000011402 */
[----:B---3--:R-:W-:Y:S02]  /*21910*/  SHF.R.S32.HI R0, RZ, 0x1f, R80 ;  /* 0x0000001fff007819 */ /* 0x008fe40000011450 */
[----:B------:R-:W-:-:S04]  /*21920*/  IADD3 R4, P0, R80, UR12, RZ ;  /* 0x0000000c50047c10 */ /* 0x000fc8000ff1e0ff */
[----:B------:R-:W-:Y:S01]  /*21930*/  IADD3.X R5, R0, UR7, RZ, P0, !PT ;  /* 0x0000000700057c10 */ /* 0x000fe200087fe4ff */
[----:B------:R-:W-:Y:S01]  /*21940*/  IMAD.U32 R0, RZ, RZ, UR25 ;  /* 0x00000019ff007e24 */ /* 0x000fe2000f8e00ff */
[----:B------:R-:W-:Y:S02]  /*21950*/  ISETP.GE.AND P0, PT, R3, UR9, PT ;  /* 0x0000000903007c0c */ /* 0x000fe4000bf06270 */
[----:B------:R-:W-:Y:S01]  /*21960*/  SHF.R.S32.HI R3, RZ, 0x1f, R2 ;  /* 0x0000001fff037819 */ /* 0x000fe20000011402 */
[----:B-1----:R-:W-:-:S04]  /*21970*/  IMAD.WIDE.U32 R10, R10, c[0x0][0x1f0], R4 ;  /* 0x00007c000a0a7a25 */ /* 0x002fc800078e0004 */
[----:B------:R-:W-:Y:S01]  /*21980*/  IMAD.WIDE R6, R0, 0x80, R2 ;  /* 0x0000008000067825 */ /* 0x000fe200078e0202 */
[----:B------:R-:W-:-:S05]  /*21990*/  IADD3 R9, R11, UR4, RZ ;  /* 0x000000040b097c10 */ /* 0x000fca000fffe0ff */
[----:B------:R-:W-:Y:S05]  /*219a0*/  @P0 BRA `(.L_x_1279) ;  /* 0x000000b000000947 */ /* 0x000fea0003800000 */
[----:B--2---:R-:W-:Y:S01]  /*219b0*/  IMAD R0, R7, c[0x0][0x1e8], RZ ;  /* 0x00007a0007007a24 */ /* 0x004fe200078e02ff */
        /* <DEDUP_REMOVED lines=10> */
.L_x_1279:
[----:B--2---:R-:W-:Y:S05]  /*21a60*/  BSYNC B0 ;  /* 0x0000000000007941 */ /* 0x004fea0003800000 */
.L_x_1278:
        /* <DEDUP_REMOVED lines=18> */
.L_x_1281:
[----:B------:R-:W-:Y:S05]  /*21b90*/  BSYNC B0 ;  /* 0x0000000000007941 */ /* 0x000fea0003800000 */
.L_x_1280:
        /* <DEDUP_REMOVED lines=18> */
.L_x_1283:
[----:B------:R-:W-:Y:S05]  /*21cc0*/  BSYNC B0 ;  /* 0x0000000000007941 */ /* 0x000fea0003800000 */
.L_x_1282:
        /* <DEDUP_REMOVED lines=18> */
.L_x_1285:
[----:B------:R-:W-:Y:S05]  /*21df0*/  BSYNC B0 ;  /* 0x0000000000007941 */ /* 0x000fea0003800000 */
.L_x_1284:
        /* <DEDUP_REMOVED lines=18> */
.L_x_1287:
[----:B------:R-:W-:Y:S05]  /*21f20*/  BSYNC B0 ;  /* 0x0000000000007941 */ /* 0x000fea0003800000 */
.L_x_1286:
        /* <DEDUP_REMOVED lines=18> */
.L_x_1289:
[----:B------:R-:W-:Y:S05]  /*22050*/  BSYNC B0 ;  /* 0x0000000000007941 */ /* 0x000fea0003800000 */
.L_x_1288:
        /* <DEDUP_REMOVED lines=18> */
.L_x_1291:
[----:B------:R-:W-:Y:S05]  /*22180*/  BSYNC B0 ;  /* 0x0000000000007941 */ /* 0x000fea0003800000 */
.L_x_1290:
        /* <DEDUP_REMOVED lines=19> */
.L_x_1228:
        /* <DEDUP_REMOVED lines=75> */
.L_x_1293:
[----:B------:R-:W-:Y:S05]  /*22770*/  BSYNC B0 ;  /* 0x0000000000007941 */ /* 0x000fea0003800000 */
.L_x_1292:
        /* <DEDUP_REMOVED lines=18> */
.L_x_1295:
[----:B------:R-:W-:Y:S05]  /*228a0*/  BSYNC B0 ;  /* 0x0000000000007941 */ /* 0x000fea0003800000 */
.L_x_1294:
        /* <DEDUP_REMOVED lines=18> */
.L_x_1297:
[----:B------:R-:W-:Y:S05]  /*229d0*/  BSYNC B0 ;  /* 0x0000000000007941 */ /* 0x000fea0003800000 */
.L_x_1296:
        /* <DEDUP_REMOVED lines=18> */
.L_x_1299:
[----:B------:R-:W-:Y:S05]  /*22b00*/  BSYNC B0 ;  /* 0x0000000000007941 */ /* 0x000fea0003800000 */
.L_x_1298:
        /* <DEDUP_REMOVED lines=18> */
.L_x_1301:
[----:B------:R-:W-:Y:S05]  /*22c30*/  BSYNC B0 ;  /* 0x0000000000007941 */ /* 0x000fea0003800000 */
.L_x_1300:
        /* <DEDUP_REMOVED lines=18> */
.L_x_1303:
[----:B------:R-:W-:Y:S05]  /*22d60*/  BSYNC B0 ;  /* 0x0000000000007941 */ /* 0x000fea0003800000 */
.L_x_1302:
        /* <DEDUP_REMOVED lines=18> */
.L_x_1305:
[----:B------:R-:W-:Y:S05]  /*22e90*/  BSYNC B0 ;  /* 0x0000000000007941 */ /* 0x000fea0003800000 */
.L_x_1304:
        /* <DEDUP_REMOVED lines=18> */
.L_x_1307:
[----:B------:R-:W-:Y:S05]  /*22fc0*/  BSYNC B0 ;  /* 0x0000000000007941 */ /* 0x000fea0003800000 */
.L_x_1306:
        /* <DEDUP_REMOVED lines=67> */
.L_x_1308:
        /* <DEDUP_REMOVED lines=16> */
.L_x_1416:


//--------------------- .text._ZN5flash16flash_fwd_kernelI23Flash_fwd_kernel_traitsILi128ELi128ELi32ELi4ELb0ELb0EN7cutlass6half_tE19Flash_kernel_traitsILi128ELi128ELi32ELi4ES3_EELb0ELb1ELb0ELb1ELb0ELb0ELb1ELb0EEEvNS_16Flash_fwd_paramsE --------------------------
	.section	.text._ZN5flash16flash_fwd_kernelI23Flash_fwd_kernel_traitsILi128ELi128ELi32ELi4ELb0ELb0EN7cutlass6half_tE19Flash_kernel_traitsILi128ELi128ELi32ELi4ES3_EELb0ELb1ELb0ELb1ELb0ELb0ELb1ELb0EEEvNS_16Flash_fwd_paramsE,"ax",@progbits
	.sectioninfo	@"SHI_REGISTERS=255"
	.align	128
        .global         _ZN5flash16flash_fwd_kernelI23Flash_fwd_kernel_traitsILi128ELi128ELi32ELi4ELb0ELb0EN7cutlass6half_tE19Flash_kernel_traitsILi128ELi128ELi32ELi4ES3_EELb0ELb1ELb0ELb1ELb0ELb0ELb1ELb0EEEvNS_16Flash_fwd_paramsE
        .type           _ZN5flash16flash_fwd_kernelI23Flash_fwd_kernel_traitsILi128ELi128ELi32ELi4ELb0ELb0EN7cutlass6half_tE19Flash_kernel_traitsILi128ELi128ELi32ELi4ES3_EELb0ELb1ELb0ELb1ELb0ELb0ELb1ELb0EEEvNS_16Flash_fwd_paramsE,@function
        .size           _ZN5flash16flash_fwd_kernelI23Flash_fwd_kernel_traitsILi128ELi128ELi32ELi4ELb0ELb0EN7cutlass6half_tE19Flash_kernel_traitsILi128ELi128ELi32ELi4ES3_EELb0ELb1ELb0ELb1ELb0ELb0ELb1ELb0EEEvNS_16Flash_fwd_paramsE,(.L_x_1417 - _ZN5flash16flash_fwd_kernelI23Flash_fwd_kernel_traitsILi128ELi128ELi32ELi4ELb0ELb0EN7cutlass6half_tE19Flash_kernel_traitsILi128ELi128ELi32ELi4ES3_EELb0ELb1ELb0ELb1ELb0ELb0ELb1ELb0EEEvNS_16Flash_fwd_paramsE)
        .other          _ZN5flash16flash_fwd_kernelI23Flash_fwd_kernel_traitsILi128ELi128ELi32ELi4ELb0ELb0EN7cutlass6half_tE19Flash_kernel_traitsILi128ELi128ELi32ELi4ES3_EELb0ELb1ELb0ELb1ELb0ELb0ELb1ELb0EEEvNS_16Flash_fwd_paramsE,@"STO_CUDA_ENTRY STV_DEFAULT"
_ZN5flash16flash_fwd_kernelI23Flash_fwd_kernel_traitsILi128ELi128ELi32ELi4ELb0ELb0EN7cutlass6half_tE19Flash_kernel_traitsILi128ELi128ELi32ELi4ES3_EELb0ELb1ELb0ELb1ELb0ELb0ELb1ELb0EEEvNS_16Flash_fwd_paramsE:
.text._ZN5flash16flash_fwd_kernelI23Flash_fwd_kernel_traitsILi128ELi128ELi32ELi4ELb0ELb0EN7cutlass6half_tE19Flash_kernel_traitsILi128ELi128ELi32ELi4ES3_EELb0ELb1ELb0ELb1ELb0ELb0ELb1ELb0EEEvNS_16Flash_fwd_paramsE:
        /* <DEDUP_REMOVED lines=35> */
.L_x_1309:
[----:B------:R-:W-:Y:S02]  /*0230*/  MOV R0, c[0x0][0x218] ;  /* 0x0000860000007a02 */ /* 0x000fe40000000f00 */
.L_x_1310:
        /* <DEDUP_REMOVED lines=26> */
[----:B------:R-:W-:Y:S02]  /*03e0*/  ISETP.NE.AND P0, PT, R8, -0x1, PT ;  /* 0xffffffff0800780c */ /* 0x000fe40003f05270 */
[----:B------:R-:W-:-:S09]  /*03f0*/  SHF.R.S32.HI R19, RZ, 0x1f, R18 ;  /* 0x0000001fff137819 */ /* 0x000fd20000011412 */
        /* <DEDUP_REMOVED lines=25> */
.L_x_1312:
[----:B------:R-:W-:Y:S02]  /*0590*/  IABS R5, c[0x0][0x1c8] ;  /* 0x0000720000057a13 */ /* 0x000fe40000000000 */
[----:B------:R-:W-:Y:S02]  /*05a0*/  IABS R4, R18 ;  /* 0x0000001200047213 */ /* 0x000fe40000000000 */
[----:B------:R-:W1:Y:S08]  /*05b0*/  I2F.RP R2, R5 ;  /* 0x0000000500027306 */ /* 0x000e700000209400 */
[----:B-1----:R-:W1:Y:S02]  /*05c0*/  MUFU.RCP R2, R2 ;  /* 0x0000000200027308 */ /* 0x002e640000001000 */
[----:B-1----:R-:W-:-:S06]  /*05d0*/  IADD3 R2, R2, 0xffffffe, RZ ;  /* 0x0ffffffe02027810 */ /* 0x002fcc0007ffe0ff */
[----:B------:R-:W1:Y:S02]  /*05e0*/  F2I.FTZ.U32.TRUNC.NTZ R3, R2 ;  /* 0x0000000200037305 */ /* 0x000e64000021f000 */
[----:B-1----:R-:W-:Y:S02]  /*05f0*/  IMAD.MOV R0, RZ, RZ, -R3 ;  /* 0x000000ffff007224 */ /* 0x002fe400078e0a03 */
[----:B------:R-:W-:Y:S02]  /*0600*/  IMAD.MOV.U32 R2, RZ, RZ, RZ ;  /* 0x000000ffff027224 */ /* 0x000fe400078e00ff */
[----:B------:R-:W-:-:S04]  /*0610*/  IMAD R0, R0, R5, RZ ;  /* 0x0000000500007224 */ /* 0x000fc800078e02ff */
[----:B------:R-:W-:-:S04]  /*0620*/  IMAD.HI.U32 R0, R3, R0, R2 ;  /* 0x0000000003007227 */ /* 0x000fc800078e0002 */
[----:B------:R-:W-:Y:S02]  /*0630*/  IMAD.MOV.U32 R2, RZ, RZ, R4 ;  /* 0x000000ffff027224 */ /* 0x000fe400078e0004 */
[----:B------:R-:W-:Y:S02]  /*0640*/  @P0 IMAD.IADD R4, R7, 0x1, R8 ;  /* 0x0000000107040824 */ /* 0x000fe400078e0208 */
[----:B------:R-:W-:-:S05]  /*0650*/  IMAD.HI.U32 R0, R0, R2, RZ ;  /* 0x0000000200007227 */ /* 0x000fca00078e00ff */
[----:B------:R-:W-:-:S05]  /*0660*/  IADD3 R3, -R0, RZ, RZ ;  /* 0x000000ff00037210 */ /* 0x000fca0007ffe1ff */
[----:B------:R-:W-:-:S05]  /*0670*/  IMAD R2, R5, R3, R2 ;  /* 0x0000000305027224 */ /* 0x000fca00078e0202 */
[----:B------:R-:W-:-:S13]  /*0680*/  ISETP.GT.U32.AND P2, PT, R5, R2, PT ;  /* 0x000000020500720c */ /* 0x000fda0003f44070 */
[----:B------:R-:W-:Y:S01]  /*0690*/  @!P2 IMAD.IADD R2, R2, 0x1, -R5 ;  /* 0x000000010202a824 */ /* 0x000fe200078e0a05 */
[----:B------:R-:W-:Y:S02]  /*06a0*/  @!P2 IADD3 R0, R0, 0x1, RZ ;  /* 0x000000010000a810 */ /* 0x000fe40007ffe0ff */
[----:B------:R-:W-:Y:S02]  /*06b0*/  ISETP.NE.AND P2, PT, RZ, c[0x0][0x1c8], PT ;  /* 0x00007200ff007a0c */ /* 0x000fe40003f45270 */
[----:B------:R-:W-:Y:S02]  /*06c0*/  ISETP.GE.U32.AND P3, PT, R2, R5, PT ;  /* 0x000000050200720c */ /* 0x000fe40003f66070 */
        /* <DEDUP_REMOVED lines=21> */
.L_x_1313:
[----:B------:R-:W-:Y:S01]  /*0820*/  SHF.R.S32.HI R23, RZ, 0x1f, R26 ;  /* 0x0000001fff177819 */ /* 0x000fe2000001141a */
[----:B------:R-:W-:Y:S01]  /*0830*/  IMAD.IADD R42, R21, 0x1, -R29 ;  /* 0x00000001152a7824 */ /* 0x000fe200078e0a1d */
[----:B------:R-:W-:Y:S01]  /*0840*/  BSSY B0, `(.L_x_1314) ;  /* 0x000005b000007945 */ /* 0x000fe20003800000 */
[----:B------:R-:W-:Y:S01]  /*0850*/  IMAD.MOV.U32 R31, RZ, RZ, 0x10 ;  /* 0x00000010ff1f7424 */ /* 0x000fe200078e00ff */
[CC--:B------:R-:W-:Y:S01]  /*0860*/  LEA.HI R2, R23.reuse, R26.reuse, RZ, 0x3 ;  /* 0x0000001a17027211 */ /* 0x0c0fe200078f18ff */
[----:B------:R-:W-:Y:S01]  /*0870*/  IMAD.MOV.U32 R30, RZ, RZ, 0x20 ;  /* 0x00000020ff1e7424 */ /* 0x000fe200078e00ff */
[----:B------:R-:W-:Y:S02]  /*0880*/  LEA.HI R25, R23, R26, RZ, 0x4 ;  /* 0x0000001a17197211 */ /* 0x000fe400078f20ff */
[----:B------:R-:W-:-:S02]  /*0890*/  SHF.R.S32.HI R8, RZ, 0x3, R2 ;  /* 0x00000003ff087819 */ /* 0x000fc40000011402 */
[----:B------:R-:W-:Y:S02]  /*08a0*/  LOP3.LUT R2, R2, 0xfffffff8, RZ, 0xc0, !PT ;  /* 0xfffffff802027812 */ /* 0x000fe400078ec0ff */
[----:B------:R-:W-:Y:S01]  /*08b0*/  SHF.R.S32.HI R9, RZ, 0x1f, R8 ;  /* 0x0000001fff097819 */ /* 0x000fe20000011408 */
[----:B------:R-:W-:Y:S01]  /*08c0*/  IMAD.SHL.U32 R0, R8, 0x40, RZ ;  /* 0x0000004008007824 */ /* 0x000fe200078e00ff */
[----:B------:R-:W-:Y:S01]  /*08d0*/  LEA.HI R7, R23, R26, RZ, 0x6 ;  /* 0x0000001a17077211 */ /* 0x000fe200078f30ff */
[----:B------:R-:W-:Y:S02]  /*08e0*/  IMAD.IADD R22, R26, 0x1, -R2 ;  /* 0x000000011a167824 */ /* 0x000fe400078e0a02 */
[----:B------:R-:W-:Y:S01]  /*08f0*/  IMAD R13, R9, c[0x0][0x1a0], RZ ;  /* 0x00006800090d7a24 */ /* 0x000fe200078e02ff */
[----:B------:R-:W-:Y:S01]  /*0900*/  LOP3.LUT R0, R0, 0x1c0, RZ, 0xc0, !PT ;  /* 0x000001c000007812 */ /* 0x000fe200078ec0ff */
[----:B------:R-:W-:Y:S02]  /*0910*/  IMAD.SHL.U32 R124, R22, 0x8, RZ ;  /* 0x00000008167c7824 */ /* 0x000fe400078e00ff */
[----:B------:R-:W-:-:S02]  /*0920*/  IMAD.SHL.U32 R7, R7, 0x8, RZ ;  /* 0x0000000807077824 */ /* 0x000fc400078e00ff */
[----:B------:R-:W-:Y:S01]  /*0930*/  IMAD.WIDE R40, R24, 0x80, R8 ;  /* 0x0000008018287825 */ /* 0x000fe200078e0208 */
[----:B------:R-:W-:Y:S02]  /*0940*/  LOP3.LUT R2, R0, 0x38, R124, 0xf8, !PT ;  /* 0x0000003800027812 */ /* 0x000fe400078ef87c */
[----:B------:R-:W-:Y:S02]  /*0950*/  SHF.R.U32.HI R0, RZ, 0x3, R0 ;  /* 0x00000003ff007819 */ /* 0x000fe40000011600 */
[--C-:B------:R-:W-:Y:S01]  /*0960*/  SHF.R.S32.HI R125, RZ, 0x1f, R124.reuse ;  /* 0x0000001fff7d7819 */ /* 0x100fe2000001147c */
[----:B------:R1:W-:Y:S01]  /*0970*/  STL.64 [R1+0x10], R40 ;  /* 0x0000102801007387 */ /* 0x0003e20000100a00 */
[----:B------:R-:W-:Y:S01]  /*0980*/  LOP3.LUT R3, R2, R0, RZ, 0x3c, !PT ;  /* 0x0000000002037212 */ /* 0x000fe200078e3cff */
[----:B------:R-:W-:Y:S01]  /*0990*/  IMAD R2, R9, c[0x0][0x198], RZ ;  /* 0x0000660009027a24 */ /* 0x000fe200078e02ff */
[----:B------:R-:W-:Y:S01]  /*09a0*/  LOP3.LUT R0, R25, 0xfffffff0, RZ, 0xc0, !PT ;  /* 0xfffffff019007812 */ /* 0x000fe200078ec0ff */
[----:B------:R-:W-:Y:S01]  /*09b0*/  IMAD.WIDE.U32 R4, R8, c[0x0][0x198], R124 ;  /* 0x0000660008047a25 */ /* 0x000fe200078e007c */
[----:B------:R-:W-:Y:S01]  /*09c0*/  IADD3 R10, P0, R124, R10, RZ ;  /* 0x0000000a7c0a7210 */ /* 0x000fe20007f1e0ff */
[----:B------:R1:W-:Y:S01]  /*09d0*/  STL.64 [R1+0x8], R124 ;  /* 0x0000087c01007387 */ /* 0x0003e20000100a00 */
[----:B------:R-:W-:Y:S01]  /*09e0*/  LOP3.LUT R228, R3, 0xfffffe00, R7, 0xf8, !PT ;  /* 0xfffffe0003e47812 */ /* 0x000fe200078ef807 */
[----:B------:R-:W-:Y:S01]  /*09f0*/  IMAD.IADD R0, R26, 0x1, -R0 ;  /* 0x000000011a007824 */ /* 0x000fe200078e0a00 */
[----:B------:R-:W-:Y:S01]  /*0a00*/  SHF.R.S32.HI R7, RZ, 0x1f, R6 ;  /* 0x0000001fff077819 */ /* 0x000fe20000011406 */
[----:B------:R-:W-:Y:S01]  /*0a10*/  IMAD.X R11, R125, 0x1, R11, P0 ;  /* 0x000000017d0b7824 */ /* 0x000fe200000e060b */
[----:B------:R-:W-:Y:S01]  /*0a20*/  IADD3 R4, P0, R16, R4, RZ ;  /* 0x0000000410047210 */ /* 0x000fe20007f1e0ff */
[C---:B------:R-:W-:Y:S01]  /*0a30*/  IMAD R12, R8.reuse, c[0x0][0x19c], R2 ;  /* 0x00006700080c7a24 */ /* 0x040fe200078e0202 */
[----:B------:R-:W-:Y:S01]  /*0a40*/  SHF.R.S32.HI R17, RZ, 0x1f, R0 ;  /* 0x0000001fff117819 */ /* 0x000fe20000011400 */
[----:B------:R-:W-:Y:S01]  /*0a50*/  IMAD.WIDE.U32 R2, R8, c[0x0][0x1a0], R124 ;  /* 0x0000680008027a25 */ /* 0x000fe200078e007c */
[----:B------:R-:W-:-:S02]  /*0a60*/  IADD3 R252, R124, 0x40, RZ ;  /* 0x000000407cfc7810 */ /* 0x000fc40007ffe0ff */
[----:B------:R-:W-:Y:S01]  /*0a70*/  IADD3.X R5, R20, R5, R12, P0, !PT ;  /* 0x0000000514057210 */ /* 0x000fe200007fe40c */
[----:B------:R-:W-:Y:S01]  /*0a80*/  IMAD R12, R8, c[0x0][0x1a4], R13 ;  /* 0x00006900080c7a24 */ /* 0x000fe200078e020d */
[----:B------:R-:W-:Y:S01]  /*0a90*/  LEA.HI R24, R17, R0, RZ, 0x3 ;  /* 0x0000000011187211 */ /* 0x000fe200078f18ff */
[C---:B------:R-:W-:Y:S01]  /*0aa0*/  IMAD R13, R7.reuse, c[0x0][0x1b0], RZ ;  /* 0x00006c00070d7a24 */ /* 0x040fe200078e02ff */
[----:B------:R-:W-:Y:S01]  /*0ab0*/  IADD3 R2, P0, R14, R2, RZ ;  /* 0x000000020e027210 */ /* 0x000fe20007f1e0ff */
[----:B------:R-:W-:Y:S01]  /*0ac0*/  IMAD R7, R7, c[0x0][0x1b8], RZ ;  /* 0x00006e0007077a24 */ /* 0x000fe200078e02ff */
[----:B------:R-:W-:Y:S01]  /*0ad0*/  LOP3.LUT R14, R24, 0xfffffff8, RZ, 0xc0, !PT ;  /* 0xfffffff8180e7812 */ /* 0x000fe200078ec0ff */
[----:B------:R-:W-:Y:S01]  /*0ae0*/  IMAD.WIDE.U32 R36, R6, c[0x0][0x1b0], R4 ;  /* 0x00006c0006247a25 */ /* 0x000fe200078e0004 */
[----:B------:R-:W-:-:S03]  /*0af0*/  IADD3.X R3, R15, R3, R12, P0, !PT ;  /* 0x000000030f037210 */ /* 0x000fc600007fe40c */
[----:B------:R-:W-:Y:S01]  /*0b00*/  IMAD.IADD R17, R0, 0x1, -R14 ;  /* 0x0000000100117824 */ /* 0x000fe200078e0a0e */
[----:B------:R1:W-:Y:S01]  /*0b10*/  STL.64 [R1+0x20], R36 ;  /* 0x0000202401007387 */ /* 0x0003e20000100a00 */
[C---:B------:R-:W-:Y:S02]  /*0b20*/  IMAD R7, R6.reuse, c[0x0][0x1bc], R7 ;  /* 0x00006f0006077a24 */ /* 0x040fe400078e0207 */
[----:B------:R-:W-:Y:S01]  /*0b30*/  IMAD.WIDE.U32 R34, R6, c[0x0][0x1b8], R2 ;  /* 0x00006e0006227a25 */ /* 0x000fe200078e0002 */
[----:B------:R-:W-:Y:S02]  /*0b40*/  R2P PR, R17, 0x6 ;  /* 0x0000000611007804 */ /* 0x000fe40000000000 */
[----:B------:R-:W-:Y:S01]  /*0b50*/  ISETP.GE.AND P0, PT, R8, R42, PT ;  /* 0x0000002a0800720c */ /* 0x000fe20003f06270 */
[----:B------:R-:W-:Y:S01]  /*0b60*/  IMAD R14, R6, c[0x0][0x1b4], R13 ;  /* 0x00006d00060e7a24 */ /* 0x000fe200078e020d */
[----:B------:R1:W-:Y:S01]  /*0b70*/  STL.64 [R1+0x40], R34 ;  /* 0x0000402201007387 */ /* 0x0003e20000100a00 */
[----:B------:R-:W-:Y:S01]  /*0b80*/  IMAD.IADD R33, R35, 0x1, R7 ;  /* 0x0000000123217824 */ /* 0x000fe200078e0207 */
[----:B------:R-:W-:Y:S01]  /*0b90*/  LEA.HI R3, R23, R26, RZ, 0x5 ;  /* 0x0000001a17037211 */ /* 0x000fe200078f28ff */
[----:B------:R-:W-:Y:S01]  /*0ba0*/  IMAD.IADD R39, R37, 0x1, R14 ;  /* 0x0000000125277824 */ /* 0x000fe200078e020e */
[----:B------:R1:W-:Y:S01]  /*0bb0*/  STL [R1+0x28], R42 ;  /* 0x0000282a01007387 */ /* 0x0003e20000100800 */
[----:B------:R-:W-:Y:S01]  /*0bc0*/  IMAD R0, R19, c[0x0][0x1a8], RZ ;  /* 0x00006a0013007a24 */ /* 0x000fe200078e02ff */
[----:B------:R-:W-:Y:S01]  /*0bd0*/  LOP3.LUT R2, R3, 0xffffffe0, RZ, 0xc0, !PT ;  /* 0xffffffe003027812 */ /* 0x000fe200078ec0ff */
[----:B------:R-:W-:Y:S01]  /*0be0*/  IMAD.WIDE.U32 R12, R18, c[0x0][0x1a8], R10 ;  /* 0x00006a00120c7a25 */ /* 0x000fe200078e000a */
[----:B------:R1:W-:Y:S01]  /*0bf0*/  STL [R1+0x3c], R33 ;  /* 0x00003c2101007387 */ /* 0x0003e20000100800 */
[----:B------:R-:W-:-:S02]  /*0c00*/  SHF.R.S32.HI R16, RZ, 0x5, R3 ;  /* 0x00000005ff107819 */ /* 0x000fc40000011403 */
[----:B------:R-:W-:Y:S01]  /*0c10*/  IMAD R0, R18, c[0x0][0x1ac], R0 ;  /* 0x00006b0012007a24 */ /* 0x000fe200078e0200 */
[----:B------:R1:W-:Y:S01]  /*0c20*/  STL [R1+0x1c], R39 ;  /* 0x00001c2701007387 */ /* 0x0003e20000100800 */
[----:B------:R-:W-:Y:S01]  /*0c30*/  IMAD.IADD R15, R26, 0x1, -R2 ;  /* 0x000000011a0f7824 */ /* 0x000fe200078e0a02 */
[----:B------:R-:W-:Y:S01]  /*0c40*/  SEL R4, R31, 0xfffffff0, !P1 ;  /* 0xfffffff01f047807 */ /* 0x000fe20004800000 */
[----:B------:R-:W-:Y:S01]  /*0c50*/  IMAD.IADD R11, R13, 0x1, R0 ;  /* 0x000000010d0b7824 */ /* 0x000fe200078e0200 */
[----:B------:R-:W-:Y:S01]  /*0c60*/  SEL R0, R30, 0xffffffe0, !P2 ;  /* 0xffffffe01e007807 */ /* 0x000fe20005000000 */
[----:B------:R-:W-:Y:S01]  /*0c70*/  IMAD.SHL.U32 R228, R228, 0x2, RZ ;  /* 0x00000002e4e47824 */ /* 0x000fe200078e00ff */
        /* <DEDUP_REMOVED lines=23> */
.L_x_1315:
[----:B------:R-:W-:Y:S05]  /*0df0*/  BSYNC B0 ;  /* 0x0000000000007941 */ /* 0x000fea0003800000 */
.L_x_1314:
        /* <DEDUP_REMOVED lines=29> */
.L_x_1317:
[----:B------:R-:W-:Y:S05]  /*0fd0*/  BSYNC B0 ;  /* 0x0000000000007941 */ /* 0x000fea0003800000 */
.L_x_1316:
        /* <DEDUP_REMOVED lines=29> */
.L_x_1319:
[----:B------:R-:W-:Y:S05]  /*11b0*/  BSYNC B0 ;  /* 0x0000000000007941 */ /* 0x000fea0003800000 */
.L_x_1318:
        /* <DEDUP_REMOVED lines=29> */
.L_x_1321:
[----:B------:R-:W-:Y:S05]  /*1390*/  BSYNC B0 ;  /* 0x0000000000007941 */ /* 0x000fea0003800000 */
.L_x_1320:
        /* <DEDUP_REMOVED lines=29> */
.L_x_1323:
[----:B------:R-:W-:Y:S05]  /*1570*/  BSYNC B0 ;  /* 0x0000000000007941 */ /* 0x000fea0003800000 */
.L_x_1322:
        /* <DEDUP_REMOVED lines=29> */
.L_x_1325:
[----:B------:R-:W-:Y:S05]  /*1750*/  BSYNC B0 ;  /* 0x0000000000007941 */ /* 0x000fea0003800000 */
.L_x_1324:
        /* <DEDUP_REMOVED lines=30> */
.L_x_1327:
[----:B------:R-:W-:Y:S05]  /*1940*/  BSYNC B0 ;  /* 0x0000000000007941 */ /* 0x000fea0003800000 */
.L_x_1326:
        /* <DEDUP_REMOVED lines=34> */
.L_x_1329:
[----:B------:R-:W-:Y:S05]  /*1b70*/  BSYNC B0 ;  /* 0x0000000000007941 */ /* 0x000fea0003800000 */
.L_x_1328:
        /* <DEDUP_REMOVED lines=32> */
.L_x_1331:
[----:B------:R-:W-:Y:S05]  /*1d80*/  BSYNC B0 ;  /* 0x0000000000007941 */ /* 0x000fea0003800000 */
.L_x_1330:
[----:B------:R-:W-:Y:S01]  /*1d90*/  SHF.L.U64.HI R243, R20, R28, c[0x0][0x19c] ;  /* 0x0000670014f37619 */ /* 0x000fe2000001021c */
[----:B------:R-:W-:Y:S01]  /*1da0*/  BSSY B0, `(.L_x_1332) ;  /* 0x0000018000007945 */ /* 0x000fe20003800000 */
[----:B------:R-:W-:Y:S01]  /*1db0*/  ISETP.GE.AND P0, PT, R14, R11, PT ;  /* 0x0000000b0e00720c */ /* 0x000fe20003f06270 */
[----:B------:R-:W-:Y:S02]  /*1dc0*/  IMAD.SHL.U32 R245, R20, 0x10, RZ ;  /* 0x0000001014f57824 */ /* 0x000fe400078e00ff */
[----:B------:R3:W-:Y:S10]  /*1dd0*/  STL [R1+0x30], R243 ;  /* 0x000030f301007387 */ /* 0x0007f40000100800 */
        /* <DEDUP_REMOVED lines=20> */
.L_x_1333:
[----:B------:R-:W-:Y:S05]  /*1f20*/  BSYNC B0 ;  /* 0x0000000000007941 */ /* 0x000fea0003800000 */
.L_x_1332:
[----:B------:R-:W-:Y:S01]  /*1f30*/  ISETP.NE.U32.AND P1, PT, RZ, c[0x0][0x318], PT ;  /* 0x0000c600ff007a0c */ /* 0x000fe20003f25070 */
[----:B------:R-:W0:Y:S03]  /*1f40*/  LDGDEPBAR ;  /* 0x00000000000079af */ /* 0x000e260000000000 */
[----:B------:R-:W-:-:S13]  /*1f50*/  ISETP.NE.AND.EX P1, PT, RZ, c[0x0][0x31c], PT, P1 ;  /* 0x0000c700ff007a0c */ /* 0x000fda0003f25310 */
[----:B------:R-:W-:Y:S01]  /*1f60*/  @P1 SHF.R.S32.HI R5, RZ, 0x1f, R27 ;  /* 0x0000001fff051819 */ /* 0x000fe2000001141b */
[----:B-1----:R-:W-:-:S04]  /*1f70*/  @P1 IMAD.WIDE.U32 R2, R27, c[0x0][0x320], R18 ;  /* 0x0000c8001b021a25 */ /* 0x002fc800078e0012 */
[----:B------:R-:W-:Y:S01]  /*1f80*/  @P1 IMAD R5, R5, c[0x0][0x320], RZ ;  /* 0x0000c80005051a24 */ /* 0x000fe200078e02ff */
[----:B--2---:R-:W-:Y:S01]  /*1f90*/  @P1 LEA R6, P0, R2, c[0x0][0x318], 0x2 ;  /* 0x0000c60002061a11 */ /* 0x004fe200078010ff */
[----:B------:R-:W-:-:S04]  /*1fa0*/  DEPBAR.LE SB0, 0x0 ;  /* 0x000080000000791a */ /* 0x000fc80000000000 */
[----:B------:R-:W-:-:S04]  /*1fb0*/  @P1 IMAD R5, R27, c[0x0][0x324], R5 ;  /* 0x0000c9001b051a24 */ /* 0x000fc800078e0205 */
[----:B------:R-:W-:-:S05]  /*1fc0*/  @P1 IMAD.IADD R5, R3, 0x1, R5 ;  /* 0x0000000103051824 */ /* 0x000fca00078e0205 */
[----:B------:R-:W-:-:S05]  /*1fd0*/  @P1 LEA.HI.X R7, R2, c[0x0][0x31c], R5, 0x2, P0 ;  /* 0x0000c70002071a11 */ /* 0x000fca00000f1405 */
[----:B------:R1:W2:Y:S01]  /*1fe0*/  @P1 LDG.E R13, [R6.64] ;  /* 0x00000004060d1981 */ /* 0x0002a2000c1e1900 */
[----:B------:R-:W-:Y:S01]  /*1ff0*/  IMAD.SHL.U32 R2, R22, 0x40, RZ ;  /* 0x0000004016027824 */ /* 0x000fe200078e00ff */
[----:B------:R-:W-:Y:S01]  /*2000*/  SHF.R.S32.HI R5, RZ, 0x1f, R15 ;  /* 0x0000001fff057819 */ /* 0x000fe2000001140f */
[----:B------:R-:W-:Y:S01]  /*2010*/  IMAD.MOV.U32 R18, RZ, RZ, c[0x0][0x1a0] ;  /* 0x00006800ff127624 */ /* 0x000fe200078e00ff */
[C---:B------:R-:W-:Y:S01]  /*2020*/  ISETP.GE.AND P0, PT, R8.reuse, R11, PT ;  /* 0x0000000b0800720c */ /* 0x040fe20003f06270 */
[----:B------:R-:W-:Y:S01]  /*2030*/  BAR.SYNC.DEFER_BLOCKING 0x0 ;  /* 0x0000000000007b1d */ /* 0x000fe20000010000 */
[----:B------:R-:W-:Y:S01]  /*2040*/  IMAD.SHL.U32 R3, R8, 0x8, RZ ;  /* 0x0000000808037824 */ /* 0x000fe200078e00ff */
[----:B------:R-:W-:Y:S01]  /*2050*/  LEA.HI R8, R5, R15, RZ, 0x2 ;  /* 0x0000000f05087211 */ /* 0x000fe200078f10ff */
[----:B------:R-:W-:Y:S01]  /*2060*/  IMAD.MOV.U32 R32, RZ, RZ, R34 ;  /* 0x000000ffff207224 */ /* 0x000fe200078e0022 */
[----:B------:R-:W-:Y:S01]  /*2070*/  LOP3.LUT R2, R2, 0x1c0, RZ, 0xc0, !PT ;  /* 0x000001c002027812 */ /* 0x000fe200078ec0ff */
[C---:B------:R-:W-:Y:S01]  /*2080*/  IMAD.SHL.U32 R20, R18.reuse, 0x20, RZ ;  /* 0x0000002012147824 */ /* 0x040fe200078e00ff */
[----:B------:R-:W-:Y:S01]  /*2090*/  SHF.L.U64.HI R10, R18, R23, c[0x0][0x1a4] ;  /* 0x00006900120a7619 */ /* 0x000fe20000010217 */
[----:B------:R-:W-:Y:S01]  /*20a0*/  IMAD.SHL.U32 R9, R24, 0x40, RZ ;  /* 0x0000004018097824 */ /* 0x000fe200078e00ff */
[----:B------:R-:W-:Y:S01]  /*20b0*/  SHF.R.S32.HI R8, RZ, 0x2, R8 ;  /* 0x00000002ff087819 */ /* 0x000fe20000011408 */
[----:B------:R-:W-:Y:S01]  /*20c0*/  IMAD.SHL.U32 R26, R26, 0x2, RZ ;  /* 0x000000021a1a7824 */ /* 0x000fe200078e00ff */
[----:B------:R-:W-:Y:S01]  /*20d0*/  LOP3.LUT R5, R2, 0x8, R3, 0xf8, !PT ;  /* 0x0000000802057812 */ /* 0x000fe200078ef803 */
[----:B------:R5:W-:Y:S01]  /*20e0*/  STL [R1+0x58], R10 ;  /* 0x0000580a01007387 */ /* 0x000be20000100800 */
[----:B------:R-:W-:Y:S01]  /*20f0*/  SHF.R.U32.HI R2, RZ, 0x3, R2 ;  /* 0x00000003ff027819 */ /* 0x000fe20000011602 */
[----:B------:R-:W-:Y:S01]  /*2100*/  IMAD R3, R10, R48, RZ ;  /* 0x000000300a037224 */ /* 0x000fe200078e02ff */
[----:B------:R-:W-:Y:S01]  /*2110*/  BSSY B0, `(.L_x_1334) ;  /* 0x0000032000007945 */ /* 0x000fe20003800000 */
[----:B------:R3:W-:Y:S01]  /*2120*/  STL [R1+0x4c], R8 ;  /* 0x00004c0801007387 */ /* 0x0007e20000100800 */
[----:B------:R-:W-:Y:S01]  /*2130*/  IMAD.MOV.U32 R132, RZ, RZ, RZ ;  /* 0x000000ffff847224 */ /* 0x000fe200078e00ff */
[----:B------:R-:W-:-:S02]  /*2140*/  LOP3.LUT R49, R26, 0x6, RZ, 0xc0, !PT ;  /* 0x000000061a317812 */ /* 0x000fc400078ec0ff */
[----:B------:R4:W-:Y:S01]  /*2150*/  STL.64 [R1+0x38], R32 ;  /* 0x0000382001007387 */ /* 0x0009e20000100a00 */
[----:B-1----:R-:W-:-:S04]  /*2160*/  SHF.R.S32.HI R7, RZ, 0x4, R25 ;  /* 0x00000004ff077819 */ /* 0x002fc80000011419 */
[----:B------:R-:W-:Y:S01]  /*2170*/  LEA.HI R6, R25, R7, RZ, 0x1 ;  /* 0x0000000719067211 */ /* 0x000fe200078f08ff */
[----:B------:R4:W-:Y:S03]  /*2180*/  @P0 STS.128 [R228+0xa000], RZ ;  /* 0x00a000ffe4000388 */ /* 0x0009e60000000c00 */
[----:B------:R-:W-:Y:S01]  /*2190*/  LOP3.LUT R6, R6, 0xfffffffe, RZ, 0xc0, !PT ;  /* 0xfffffffe06067812 */ /* 0x000fe200078ec0ff */
[----:B------:R4:W-:Y:S04]  /*21a0*/  @P0 STS.128 [R228+0xb000], RZ ;  /* 0x00b000ffe4000388 */ /* 0x0009e80000000c00 */
[----:B------:R-:W-:Y:S01]  /*21b0*/  IMAD.IADD R6, R7, 0x1, -R6 ;  /* 0x0000000107067824 */ /* 0x000fe200078e0a06 */
[----:B------:R-:W-:Y:S01]  /*21c0*/  LOP3.LUT R7, R5, R2, RZ, 0x3c, !PT ;  /* 0x0000000205077212 */ /* 0x000fe200078e3cff */
[----:B------:R-:W-:-:S02]  /*21d0*/  IMAD.SHL.U32 R2, R17, 0x40, RZ ;  /* 0x0000004011027824 */ /* 0x000fc400078e00ff */
[----:B-----5:R-:W-:Y:S02]  /*21e0*/  IMAD R10, R12, R20, R3 ;  /* 0x000000140c0a7224 */ /* 0x020fe400078e0203 */
[----:B------:R-:W-:Y:S01]  /*21f0*/  IMAD R3, R16, 0x10, R29 ;  /* 0x0000001010037824 */ /* 0x000fe200078e021d */
[----:B------:R-:W2:Y:S01]  /*2200*/  @P1 MUFU.RCP R12, c[0x0][0x238] ;  /* 0x00008e00000c1b08 */ /* 0x000ea20000001000 */
[----:B------:R-:W-:Y:S01]  /*2210*/  IMAD.SHL.U32 R5, R6, 0x8, RZ ;  /* 0x0000000806057824 */ /* 0x000fe200078e00ff */
[----:B------:R-:W-:Y:S01]  /*2220*/  LOP3.LUT R2, R2, 0x1c0, RZ, 0xc0, !PT ;  /* 0x000001c002027812 */ /* 0x000fe200078ec0ff */
[----:B------:R-:W-:Y:S01]  /*2230*/  IMAD R6, R6, 0x200, R7 ;  /* 0x0000020006067824 */ /* 0x000fe200078e0207 */
[----:B------:R-:W-:Y:S02]  /*2240*/  IADD3 R3, R3, 0x1, R8 ;  /* 0x0000000103037810 */ /* 0x000fe40007ffe008 */
[----:B---3--:R-:W-:Y:S02]  /*2250*/  LOP3.LUT R8, R2, 0x8, R5, 0xf8, !PT ;  /* 0x0000000802087812 */ /* 0x008fe400078ef805 */
[----:B------:R-:W-:-:S02]  /*2260*/  SHF.R.U32.HI R5, RZ, 0x3, R2 ;  /* 0x00000003ff057819 */ /* 0x000fc40000011602 */
[----:B------:R-:W-:Y:S02]  /*2270*/  LOP3.LUT R7, R9, 0xfffffe00, RZ, 0xc0, !PT ;  /* 0xfffffe0009077812 */ /* 0x000fe400078ec0ff */
[----:B------:R-:W-:Y:S01]  /*2280*/  LOP3.LUT R5, R8, R5, RZ, 0x3c, !PT ;  /* 0x0000000508057212 */ /* 0x000fe200078e3cff */
[----:B------:R-:W-:Y:S01]  /*2290*/  IMAD.WIDE.U32 R8, R48, R20, R32 ;  /* 0x0000001430087225 */ /* 0x000fe200078e0020 */
[----:B------:R-:W-:-:S03]  /*22a0*/  IADD3 R3, R96, R3, -R21 ;  /* 0x0000000360037210 */ /* 0x000fc60007ffe815 */
[----:B------:R-:W-:Y:S01]  /*22b0*/  IMAD R2, R16, 0x400, R7 ;  /* 0x0000040010027824 */ /* 0x000fe200078e0207 */
[----:B------:R-:W-:Y:S01]  /*22c0*/  LOP3.LUT R7, R5, R7, RZ, 0xfc, !PT ;  /* 0x0000000705077212 */ /* 0x000fe200078efcff */
[----:B------:R-:W-:Y:S01]  /*22d0*/  IMAD.IADD R10, R9, 0x1, R10 ;  /* 0x00000001090a7824 */ /* 0x000fe200078e020a */
[----:B------:R-:W-:Y:S01]  /*22e0*/  IADD3 R104, R3, c[0x0][0x2e8], RZ ;  /* 0x0000ba0003687a10 */ /* 0x000fe20007ffe0ff */
[----:B------:R-:W-:Y:S02]  /*22f0*/  IMAD.IADD R5, R5, 0x1, R2 ;  /* 0x0000000105057824 */ /* 0x000fe400078e0202 */
[----:B--2---:R-:W-:Y:S01]  /*2300*/  @P1 FMUL.FTZ R132, R13, R12 ;  /* 0x0000000c0d841220 */ /* 0x004fe20000410000 */
        /* <DEDUP_REMOVED lines=18> */
.L_x_1335:
[----:B----4-:R-:W-:Y:S05]  /*2430*/  BSYNC B0 ;  /* 0x0000000000007941 */ /* 0x010fea0003800000 */
.L_x_1334:
[----:B------:R-:W-:Y:S01]  /*2440*/  ISETP.GE.AND P0, PT, R14, R11, PT ;  /* 0x0000000b0e00720c */ /* 0x000fe20003f06270 */
[----:B------:R-:W-:Y:S01]  /*2450*/  BSSY B0, `(.L_x_1336) ;  /* 0x000001d000007945 */ /* 0x000fe20003800000 */
[C---:B------:R-:W-:Y:S01]  /*2460*/  SHF.L.U64.HI R12, R18.reuse, R28, c[0x0][0x1a4] ;  /* 0x00006900120c7619 */ /* 0x040fe2000001021c */
[----:B------:R-:W-:Y:S01]  /*2470*/  IMAD.SHL.U32 R13, R18, 0x10, RZ ;  /* 0x00000010120d7824 */ /* 0x000fe200078e00ff */
[----:B------:R-:W-:-:S03]  /*2480*/  R2P PR, R22, 0x6 ;  /* 0x0000000616007804 */ /* 0x000fc60000000000 */
[----:B------:R2:W-:Y:S02]  /*2490*/  STL [R1+0x48], R12 ;  /* 0x0000480c01007387 */ /* 0x0005e40000100800 */
[----:B-1----:R-:W-:Y:S02]  /*24a0*/  SEL R3, R30, 0xffffffe0, !P2 ;  /* 0xffffffe01e037807 */ /* 0x002fe40005000000 */
        /* <DEDUP_REMOVED lines=23> */
.L_x_1337:
[----:B------:R-:W-:Y:S05]  /*2620*/  BSYNC B0 ;  /* 0x0000000000007941 */ /* 0x000fea0003800000 */
.L_x_1336:
[----:B------:R-:W-:Y:S01]  /*2630*/  IMAD.SHL.U32 R218, R5, 0x2, RZ ;  /* 0x0000000205da7824 */ /* 0x000fe200078e00ff */
[----:B------:R-:W0:Y:S01]  /*2640*/  LDGDEPBAR ;  /* 0x00000000000079af */ /* 0x000e220000000000 */
[----:B------:R-:W-:Y:S02]  /*2650*/  IMAD.SHL.U32 R216, R6, 0x2, RZ ;  /* 0x0000000206d87824 */ /* 0x000fe400078e00ff */
[----:B------:R-:W-:Y:S01]  /*2660*/  IMAD R220, R4, 0x2, R218 ;  /* 0x0000000204dc7824 */ /* 0x000fe200078e02da */
[----:B--2---:R-:W-:Y:S01]  /*2670*/  LDSM.16.M88.4 R12, [R218] ;  /* 0x00000000da0c783b */ /* 0x004fe20000000200 */
[--C-:B------:R-:W-:Y:S01]  /*2680*/  IMAD R6, R2, 0x2, R216.reuse ;  /* 0x0000000202067824 */ /* 0x100fe200078e02d8 */
[----:B------:R-:W-:Y:S01]  /*2690*/  IADD3 R5, R216, 0x8000, RZ ;  /* 0x00008000d8057810 */ /* 0x000fe20007ffe0ff */
[----:B------:R-:W-:Y:S01]  /*26a0*/  IMAD R225, R3, 0x2, R216 ;  /* 0x0000000203e17824 */ /* 0x000fe200078e02d8 */
[----:B------:R-:W2:Y:S01]  /*26b0*/  LDSM.16.M88.4 R28, [R216+0x8000] ;  /* 0x00800000d81c783b */ /* 0x000ea20000000200 */
[----:B------:R-:W-:-:S02]  /*26c0*/  IMAD R226, R0, 0x2, R218 ;  /* 0x0000000200e27824 */ /* 0x000fc400078e02da */
[----:B------:R-:W-:Y:S01]  /*26d0*/  IMAD R227, R2, 0x2, R5 ;  /* 0x0000000202e37824 */ /* 0x000fe200078e0205 */
[----:B-1----:R-:W1:Y:S01]  /*26e0*/  LDSM.16.M88.4 R8, [R218+0x2000] ;  /* 0x00200000da08783b */ /* 0x002e620000000200 */
[----:B------:R-:W-:Y:S01]  /*26f0*/  IMAD R224, R0, 0x2, R220 ;  /* 0x0000000200e07824 */ /* 0x000fe200078e02dc */
[C---:B------:R-:W-:Y:S01]  /*2700*/  IADD3 R5, R104.reuse, 0x48, RZ ;  /* 0x0000004868057810 */ /* 0x040fe20007ffe0ff */
[----:B------:R-:W-:Y:S01]  /*2710*/  IMAD R223, R3, 0x2, R227 ;  /* 0x0000000203df7824 */ /* 0x000fe200078e02e3 */
[----:B------:R-:W3:Y:S01]  /*2720*/  LDSM.16.M88.4 R16, [R216+0x8800] ;  /* 0x00880000d810783b */ /* 0x000ee20000000200 */
[----:B------:R-:W-:-:S03]  /*2730*/  IADD3 R3, R104, 0x40, RZ ;  /* 0x0000004068037810 */ /* 0x000fc60007ffe0ff */
[----:B------:R-:W-:Y:S04]  /*2740*/  LDSM.16.M88.4 R24, [R220] ;  /* 0x00000000dc18783b */ /* 0x000fe80000000200 */
[----:B------:R-:W4:Y:S04]  /*2750*/  LDSM.16.M88.4 R32, [R6+0x8000] ;  /* 0x008000000620783b */ /* 0x000f280000000200 */
[----:B------:R-:W5:Y:S04]  /*2760*/  LDSM.16.M88.4 R20, [R220+0x2000] ;  /* 0x00200000dc14783b */ /* 0x000f680000000200 */
[----:B------:R-:W3:Y:S04]  /*2770*/  LDSM.16.M88.4 R36, [R6+0x8800] ;  /* 0x008800000624783b */ /* 0x000ee80000000200 */
[----:B------:R-:W-:Y:S01]  /*2780*/  LDSM.16.M88.4 R100, [R223+0x800] ;  /* 0x00080000df64783b */ /* 0x000fe20000000200 */
[-C--:B--2---:R-:W-:Y:S08]  /*2790*/  HMMA.16816.F32 R40, R12, R28.reuse, RZ ;  /* 0x0000001c0c28723c */ /* 0x084ff000000018ff */
[C---:B-1----:R-:W-:Y:S08]  /*27a0*/  HMMA.16816.F32 R44, R8.reuse, R28, RZ ;  /* 0x0000001c082c723c */ /* 0x042ff000000018ff */
[C---:B------:R-:W-:Y:S08]  /*27b0*/  HMMA.16816.F32 R56, R8.reuse, R30, RZ ;  /* 0x0000001e0838723c */ /* 0x040ff000000018ff */
[C---:B---3--:R-:W-:Y:S08]  /*27c0*/  HMMA.16816.F32 R52, R8.reuse, R16, RZ ;  /* 0x000000100834723c */ /* 0x048ff000000018ff */
[----:B------:R-:W-:Y:S08]  /*27d0*/  HMMA.16816.F32 R64, R8, R18, RZ ;  /* 0x000000120840723c */ /* 0x000ff000000018ff */
[C---:B------:R-:W-:Y:S01]  /*27e0*/  HMMA.16816.F32 R88, R12.reuse, R30, RZ ;  /* 0x0000001e0c58723c */ /* 0x040fe200000018ff */
[----:B------:R-:W-:Y:S07]  /*27f0*/  LDSM.16.M88.4 R28, [R225+0x8000] ;  /* 0x00800000e11c783b */ /* 0x000fee0000000200 */
[C---:B------:R-:W-:Y:S08]  /*2800*/  HMMA.16816.F32 R8, R12.reuse, R16, RZ ;  /* 0x000000100c08723c */ /* 0x040ff000000018ff */
[----:B------:R-:W-:Y:S01]  /*2810*/  HMMA.16816.F32 R60, R12, R18, RZ ;  /* 0x000000120c3c723c */ /* 0x000fe200000018ff */
[----:B------:R-:W1:Y:S04]  /*2820*/  LDSM.16.M88.4 R16, [R226] ;  /* 0x00000000e210783b */ /* 0x000e680000000200 */
[----:B------:R-:W2:Y:S03]  /*2830*/  LDSM.16.M88.4 R12, [R226+0x2000] ;  /* 0x00200000e20c783b */ /* 0x000ea60000000200 */
[-C--:B----4-:R-:W-:Y:S01]  /*2840*/  HMMA.16816.F32 R72, R24, R32.reuse, R40 ;  /* 0x000000201848723c */ /* 0x090fe20000001828 */
[----:B------:R-:W-:Y:S07]  /*2850*/  LDSM.16.M88.4 R40, [R224] ;  /* 0x00000000e028783b */ /* 0x000fee0000000200 */
[C---:B-----5:R-:W-:Y:S01]  /*2860*/  HMMA.16816.F32 R68, R20.reuse, R32, R44 ;  /* 0x000000201444723c */ /* 0x060fe2000000182c */
[----:B------:R-:W-:Y:S07]  /*2870*/  LDSM.16.M88.4 R44, [R225+0x8800] ;  /* 0x00880000e12c783b */ /* 0x000fee0000000200 */
[C---:B------:R-:W-:Y:S01]  /*2880*/  HMMA.16816.F32 R80, R20.reuse, R34, R56 ;  /* 0x000000221450723c */ /* 0x040fe20000001838 */
[----:B------:R-:W3:Y:S07]  /*2890*/  LDSM.16.M88.4 R56, [R223] ;  /* 0x00000000df38783b */ /* 0x000eee0000000200 */
[C---:B------:R-:W-:Y:S08]  /*28a0*/  HMMA.16816.F32 R84, R20.reuse, R36, R52 ;  /* 0x000000241454723c */ /* 0x040ff00000001834 */
[----:B------:R-:W-:Y:S08]  /*28b0*/  HMMA.16816.F32 R76, R20, R38, R64 ;  /* 0x00000026144c723c */ /* 0x000ff00000001840 */
[----:B-1----:R-:W-:Y:S08]  /*28c0*/  HMMA.16816.F32 R20, R16, R28, R72 ;  /* 0x0000001c1014723c */ /* 0x002ff00000001848 */
[C---:B------:R-:W-:Y:S01]  /*28d0*/  HMMA.16816.F32 R52, R24.reuse, R36, R8 ;  /* 0x000000241834723c */ /* 0x040fe20000001808 */
[----:B------:R-:W1:Y:S07]  /*28e0*/  LDSM.16.M88.4 R8, [R224+0x2000] ;  /* 0x00200000e008783b */ /* 0x000e6e0000000200 */
[C---:B------:R-:W-:Y:S08]  /*28f0*/  HMMA.16816.F32 R32, R24.reuse, R34, R88 ;  /* 0x000000221820723c */ /* 0x040ff00000001858 */
[----:B------:R-:W-:Y:S01]  /*2900*/  HMMA.16816.F32 R24, R24, R38, R60 ;  /* 0x000000261818723c */ /* 0x000fe2000000183c */
[----:B------:R-:W-:Y:S07]  /*2910*/  LDSM.16.M88.4 R36, [R218+0x4000] ;  /* 0x00400000da24783b */ /* 0x000fee0000000200 */
[----:B--2---:R-:W-:Y:S01]  /*2920*/  HMMA.16816.F32 R60, R12, R28, R68 ;  /* 0x0000001c0c3c723c */ /* 0x004fe20000001844 */
[----:B------:R-:W2:Y:S07]  /*2930*/  LDSM.16.M88.4 R68, [R216+0x9000] ;  /* 0x00900000d844783b */ /* 0x000eae0000000200 */
[----:B---3--:R-:W-:Y:S08]  /*2940*/  HMMA.16816.F32 R20, R40, R56, R20 ;  /* 0x000000382814723c */ /* 0x008ff00000001814 */
[C---:B------:R-:W-:Y:S08]  /*2950*/  HMMA.16816.F32 R64, R12.reuse, R44, R84 ;  /* 0x0000002c0c40723c */ /* 0x040ff00000001854 */
[C---:B------:R-:W-:Y:S08]  /*2960*/  HMMA.16816.F32 R72, R12.reuse, R30, R80 ;  /* 0x0000001e0c48723c */ /* 0x040ff00000001850 */
[----:B------:R-:W-:Y:S08]  /*2970*/  HMMA.16816.F32 R12, R12, R46, R76 ;  /* 0x0000002e0c0c723c */ /* 0x000ff0000000184c */
[C---:B------:R-:W-:Y:S01]  /*2980*/  HMMA.16816.F32 R76, R16.reuse, R30, R32 ;  /* 0x0000001e104c723c */ /* 0x040fe20000001820 */
[----:B------:R-:W3:Y:S04]  /*2990*/  LDSM.16.M88.4 R32, [R218+0x6000] ;  /* 0x00600000da20783b */ /* 0x000ee80000000200 */
[----:B------:R-:W-:Y:S03]  /*29a0*/  LDSM.16.M88.4 R28, [R220+0x4000] ;  /* 0x00400000dc1c783b */ /* 0x000fe60000000200 */
[C---:B------:R-:W-:Y:S01]  /*29b0*/  HMMA.16816.F32 R80, R16.reuse, R44, R52 ;  /* 0x0000002c1050723c */ /* 0x040fe20000001834 */
[----:B------:R-:W4:Y:S07]  /*29c0*/  LDSM.16.M88.4 R52, [R6+0x9000] ;  /* 0x009000000634783b */ /* 0x000f2e0000000200 */
[----:B------:R-:W-:Y:S01]  /*29d0*/  HMMA.16816.F32 R112, R16, R46, R24 ;  /* 0x0000002e1070723c */ /* 0x000fe20000001818 */
[----:B------:R-:W5:Y:S07]  /*29e0*/  LDSM.16.M88.4 R24, [R220+0x6000] ;  /* 0x00600000dc18783b */ /* 0x000f6e0000000200 */
[----:B-1----:R-:W-:Y:S01]  /*29f0*/  HMMA.16816.F32 R16, R8, R56, R60 ;  /* 0x000000380810723c */ /* 0x002fe2000000183c */
[----:B------:R-:W-:Y:S07]  /*2a00*/  LDSM.16.M88.4 R60, [R225+0x9000] ;  /* 0x00900000e13c783b */ /* 0x000fee0000000200 */
[----:B--2---:R-:W-:Y:S08]  /*2a10*/  HMMA.16816.F32 R20, R36, R68, R20 ;  /* 0x000000442414723c */ /* 0x004ff00000001814 */
[C---:B------:R-:W-:Y:S01]  /*2a20*/  HMMA.16816.F32 R116, R8.reuse, R102, R12 ;  /* 0x000000660874723c */ /* 0x040fe2000000180c */
[----:B------:R-:W1:Y:S07]  /*2a30*/  LDSM.16.M88.4 R12, [R226+0x4000] ;  /* 0x00400000e20c783b */ /* 0x000e6e0000000200 */
[----:B------:R-:W-:Y:S08]  /*2a40*/  HMMA.16816.F32 R84, R8, R58, R72 ;  /* 0x0000003a0854723c */ /* 0x000ff00000001848 */
[----:B---3--:R-:W-:Y:S08]  /*2a50*/  HMMA.16816.F32 R16, R32, R68, R16 ;  /* 0x000000442010723c */ /* 0x008ff00000001810 */
[----:B------:R-:W-:Y:S08]  /*2a60*/  HMMA.16816.F32 R56, R40, R58, R76 ;  /* 0x0000003a2838723c */ /* 0x000ff0000000184c */
[----:B----4-:R-:W-:Y:S01]  /*2a70*/  HMMA.16816.F32 R44, R28, R52, R20 ;  /* 0x000000341c2c723c */ /* 0x010fe20000001814 */
[----:B------:R-:W-:Y:S07]  /*2a80*/  LDSM.16.M88.4 R20, [R224+0x4000] ;  /* 0x00400000e014783b */ /* 0x000fee0000000200 */
[----:B------:R-:W-:Y:S01]  /*2a90*/  HMMA.16816.F32 R108, R8, R100, R64 ;  /* 0x00000064086c723c */ /* 0x000fe20000001840 */
[----:B------:R-:W-:Y:S04]  /*2aa0*/  LDSM.16.M88.4 R8, [R226+0x6000] ;  /* 0x00600000e208783b */ /* 0x000fe80000000200 */
[----:B------:R-:W2:Y:S03]  /*2ab0*/  LDSM.16.M88.4 R64, [R223+0x1000] ;  /* 0x00100000df40783b */ /* 0x000ea60000000200 */
[----:B-----5:R-:W-:Y:S01]  /*2ac0*/  HMMA.16816.F32 R72, R24, R52, R16 ;  /* 0x000000341848723c */ /* 0x020fe20000001810 */
[----:B------:R-:W-:Y:S07]  /*2ad0*/  LDSM.16.M88.4 R16, [R224+0x6000] ;  /* 0x00600000e010783b */ /* 0x000fee0000000200 */
[----:B------:R-:W-:Y:S08]  /*2ae0*/  HMMA.16816.F32 R76, R36, R70, R56 ;  /* 0x00000046244c723c */ /* 0x000ff00000001838 */
[----:B-1----:R-:W-:Y:S01]  /*2af0*/  HMMA.16816.F32 R56, R12, R60, R44 ;  /* 0x0000003c0c38723c */ /* 0x002fe2000000182c */
[----:B------:R-:W1:Y:S07]  /*2b00*/  LDSM.16.M88.4 R44, [R216+0x9800] ;  /* 0x00980000d82c783b */ /* 0x000e6e0000000200 */
[----:B------:R-:W-:Y:S08]  /*2b10*/  HMMA.16816.F32 R68, R32, R70, R84 ;  /* 0x000000462044723c */ /* 0x000ff00000001854 */
[----:B------:R-:W-:Y:S07]  /*2b20*/  HMMA.16816.F32 R92, R40, R100, R80 ;  /* 0x00000064285c723c */ /* 0x000fee0000001850 */
[----:B------:R-:W-:Y:S01]  /*2b30*/  IMAD R80, R48, 0x20, R49 ;  /* 0x0000002030507824 */ /* 0x000fe200078e0231 */
[----:B--2---:R-:W-:Y:S01]  /*2b40*/  HMMA.16816.F32 R84, R20, R64, R56 ;  /* 0x000000401454723c */ /* 0x004fe20000001838 */
[----:B------:R-:W2:Y:S02]  /*2b50*/  LDSM.16.M88.4 R56, [R6+0x9800] ;  /* 0x009800000638783b */ /* 0x000ea40000000200 */
[----:B------:R-:W-:Y:S01]  /*2b60*/  I2F R120, R80 ;  /* 0x0000005000787306 */ /* 0x000fe20000201400 */
[----:B------:R-:W-:-:S02]  /*2b70*/  IADD3 R81, R80, 0x1, RZ ;  /* 0x0000000150517810 */ /* 0x000fc40007ffe0ff */
[C---:B------:R-:W-:Y:S02]  /*2b80*/  IADD3 R82, R80.reuse, 0x8, RZ ;  /* 0x0000000850527810 */ /* 0x040fe40007ffe0ff */
[----:B------:R-:W-:Y:S01]  /*2b90*/  HMMA.16816.F32 R48, R8, R60, R72 ;  /* 0x0000003c0830723c */ /* 0x000fe20000001848 */
[C---:B------:R-:W-:Y:S02]  /*2ba0*/  IADD3 R83, R80.reuse, 0x9, RZ ;  /* 0x0000000950537810 */ /* 0x040fe40007ffe0ff */
[----:B------:R-:W-:Y:S01]  /*2bb0*/  I2F R99, R81 ;  /* 0x0000005100637306 */ /* 0x000fe20000201400 */
[C---:B------:R-:W-:Y:S02]  /*2bc0*/  IADD3 R97, R80.reuse, 0x10, RZ ;  /* 0x0000001050617810 */ /* 0x040fe40007ffe0ff */
[----:B------:R-:W-:Y:S02]  /*2bd0*/  IADD3 R98, R80, 0x11, RZ ;  /* 0x0000001150627810 */ /* 0x000fe40007ffe0ff */
[----:B------:R-:W-:Y:S03]  /*2be0*/  HMMA.16816.F32 R72, R28, R54, R76 ;  /* 0x000000361c48723c */ /* 0x000fe6000000184c */
[----:B------:R-:W-:Y:S05]  /*2bf0*/  I2F R100, R82 ;  /* 0x0000005200647306 */ /* 0x000fea0000201400 */
[----:B------:R-:W-:Y:S01]  /*2c00*/  HMMA.16816.F32 R40, R40, R102, R112 ;  /* 0x000000662828723c */ /* 0x000fe20000001870 */
[----:B------:R-:W-:-:S02]  /*2c10*/  FMUL.FTZ R2, R84, c[0x0][0x2ec] ;  /* 0x0000bb0054027a20 */ /* 0x000fc40000410000 */
[----:B------:R-:W-:Y:S05]  /*2c20*/  I2F R101, R83 ;  /* 0x0000005300657306 */ /* 0x000fea0000201400 */
[----:B------:R-:W-:Y:S03]  /*2c30*/  HMMA.16816.F32 R76, R24, R54, R68 ;  /* 0x00000036184c723c */ /* 0x000fe60000001844 */
[----:B------:R3:W-:Y:S05]  /*2c40*/  MUFU.TANH R121, R2 ;  /* 0x0000000200797308 */ /* 0x0007ea0000002400 */
[----:B-1----:R-:W-:Y:S03]  /*2c50*/  HMMA.16816.F32 R68, R36, R44, R92 ;  /* 0x0000002c2444723c */ /* 0x002fe6000000185c */
[----:B------:R-:W-:Y:S05]  /*2c60*/  I2F R105, R97 ;  /* 0x0000006100697306 */ /* 0x000fea0000201400 */
[----:B------:R-:W-:Y:S01]  /*2c70*/  HMMA.16816.F32 R52, R12, R62, R72 ;  /* 0x0000003e0c34723c */ /* 0x000fe20000001848 */
[----:B---3--:R-:W-:-:S02]  /*2c80*/  FMUL.FTZ R2, R85, c[0x0][0x2ec] ;  /* 0x0000bb0055027a20 */ /* 0x008fc40000410000 */
[----:B------:R-:W-:Y:S05]  /*2c90*/  I2F R106, R98 ;  /* 0x00000062006a7306 */ /* 0x000fea0000201400 */
[----:B------:R-:W-:Y:S03]  /*2ca0*/  HMMA.16816.F32 R72, R32, R44, R108 ;  /* 0x0000002c2048723c */ /* 0x000fe6000000186c */
[----:B------:R1:W-:Y:S05]  /*2cb0*/  MUFU.TANH R94, R2 ;  /* 0x00000002005e7308 */ /* 0x0003ea0000002400 */
[----:B------:R-:W-:Y:S01]  /*2cc0*/  HMMA.16816.F32 R88, R16, R64, R48 ;  /* 0x000000401058723c */ /* 0x000fe20000001830 */
[----:B------:R-:W3:Y:S06]  /*2cd0*/  LDSM.16.M88.4 R48, [R225+0x9800] ;  /* 0x00980000e130783b */ /* 0x000eec0000000200 */
[C---:B------:R-:W-:Y:S01]  /*2ce0*/  IADD3 R64, R80.reuse, 0x18, RZ ;  /* 0x0000001850407810 */ /* 0x040fe20007ffe0ff */
[----:B------:R-:W-:Y:S01]  /*2cf0*/  HMMA.16816.F32 R40, R36, R46, R40 ;  /* 0x0000002e2428723c */ /* 0x000fe20000001828 */
[----:B------:R-:W-:-:S02]  /*2d00*/  IADD3 R65, R80, 0x19, RZ ;  /* 0x0000001950417810 */ /* 0x000fc40007ffe0ff */
[----:B------:R-:W-:Y:S01]  /*2d10*/  I2F R107, R64 ;  /* 0x00000040006b7306 */ /* 0x000fe20000201400 */
[----:B-1----:R-:W-:-:S04]  /*2d20*/  FMUL.FTZ R2, R86, c[0x0][0x2ec] ;  /* 0x0000bb0056027a20 */ /* 0x002fc80000410000 */
[----:B------:R-:W-:Y:S03]  /*2d30*/  HMMA.16816.F32 R76, R8, R62, R76 ;  /* 0x0000003e084c723c */ /* 0x000fe6000000184c */
[----:B------:R1:W-:Y:S05]  /*2d40*/  MUFU.TANH R108, R2 ;  /* 0x00000002006c7308 */ /* 0x0003ea0000002400 */
[----:B--2---:R-:W-:Y:S03]  /*2d50*/  HMMA.16816.F32 R60, R28, R56, R68 ;  /* 0x000000381c3c723c */ /* 0x004fe60000001844 */
[----:B------:R-:W-:Y:S05]  /*2d60*/  I2F R92, R65 ;  /* 0x00000041005c7306 */ /* 0x000fea0000201400 */
[----:B------:R-:W-:Y:S01]  /*2d70*/  HMMA.16816.F32 R32, R32, R46, R116 ;  /* 0x0000002e2020723c */ /* 0x000fe20000001874 */
[----:B-1----:R-:W-:-:S04]  /*2d80*/  FMUL.FTZ R2, R87, c[0x0][0x2ec] ;  /* 0x0000bb0057027a20 */ /* 0x002fc80000410000 */
[----:B------:R1:W-:Y:S03]  /*2d90*/  MUFU.TANH R93, R2 ;  /* 0x00000002005d7308 */ /* 0x0003e60000002400 */
[----:B------:R-:W-:Y:S08]  /*2da0*/  HMMA.16816.F32 R68, R24, R56, R72 ;  /* 0x000000381844723c */ /* 0x000ff00000001848 */
[----:B------:R-:W-:Y:S01]  /*2db0*/  HMMA.16816.F32 R84, R20, R66, R52 ;  /* 0x000000421454723c */ /* 0x000fe20000001834 */
[----:B------:R-:W2:Y:S01]  /*2dc0*/  LDSM.16.M88.4 R52, [R223+0x1800] ;  /* 0x00180000df34783b */ /* 0x000ea20000000200 */
[----:B------:R-:W-:-:S04]  /*2dd0*/  DEPBAR.LE SB0, 0x0 ;  /* 0x000080000000791a */ /* 0x000fc80000000000 */
[----:B-1----:R-:W-:Y:S02]  /*2de0*/  FMUL.FTZ R2, R88, c[0x0][0x2ec] ;  /* 0x0000bb0058027a20 */ /* 0x002fe40000410000 */
[----:B------:R-:W-:Y:S02]  /*2df0*/  HMMA.16816.F32 R28, R28, R58, R40 ;  /* 0x0000003a1c1c723c */ /* 0x000fe40000001828 */
[----:B------:R1:W-:Y:S06]  /*2e00*/  MUFU.TANH R95, R2 ;  /* 0x00000002005f7308 */ /* 0x0003ec0000002400 */
[----:B------:R-:W-:Y:S08]  /*2e10*/  HMMA.16816.F32 R76, R16, R66, R76 ;  /* 0x00000042104c723c */ /* 0x000ff0000000184c */
[----:B---3--:R-:W-:Y:S01]  /*2e20*/  HMMA.16816.F32 R60, R12, R48, R60 ;  /* 0x000000300c3c723c */ /* 0x008fe2000000183c */
[----:B------:R-:W-:-:S02]  /*2e30*/  FMUL.FTZ R87, R87, c[0x0][0x2ec] ;  /* 0x0000bb0057577a20 */ /* 0x000fc40000410000 */
[----:B-1----:R-:W-:Y:S02]  /*2e40*/  FMUL.FTZ R2, R89, c[0x0][0x2ec] ;  /* 0x0000bb0059027a20 */ /* 0x002fe40000410000 */
[----:B------:R-:W-:Y:S02]  /*2e50*/  FMUL.FTZ R86, R86, c[0x0][0x2ec] ;  /* 0x0000bb0056567a20 */ /* 0x000fe40000410000 */
[----:B------:R1:W3:Y:S01]  /*2e60*/  MUFU.TANH R88, R2 ;  /* 0x0000000200587308 */ /* 0x0002e20000002400 */
[----:B------:R-:W-:Y:S07]  /*2e70*/  HMMA.16816.F32 R24, R24, R58, R32 ;  /* 0x0000003a1818723c */ /* 0x000fee0000001820 */
[----:B------:R-:W-:Y:S01]  /*2e80*/  MUFU.TANH R56, R86 ;  /* 0x0000005600387308 */ /* 0x000fe20000002400 */
[----:B------:R-:W-:Y:S01]  /*2e90*/  HMMA.16816.F32 R36, R8, R48, R68 ;  /* 0x000000300824723c */ /* 0x000fe20000001844 */
[----:B------:R-:W-:-:S02]  /*2ea0*/  FMUL.FTZ R76, R76, c[0x0][0x2ec] ;  /* 0x0000bb004c4c7a20 */ /* 0x000fc40000410000 */
[----:B------:R-:W-:Y:S02]  /*2eb0*/  FMUL.FTZ R78, R78, c[0x0][0x2ec] ;  /* 0x0000bb004e4e7a20 */ /* 0x000fe40000410000 */
[----:B------:R-:W-:Y:S02]  /*2ec0*/  FMUL.FTZ R77, R77, c[0x0][0x2ec] ;  /* 0x0000bb004d4d7a20 */ /* 0x000fe40000410000 */
[----:B-1----:R-:W-:Y:S01]  /*2ed0*/  FMUL.FTZ R2, R90, c[0x0][0x2ec] ;  /* 0x0000bb005a027a20 */ /* 0x002fe20000410000 */
[----:B------:R-:W-:Y:S01]  /*2ee0*/  HMMA.16816.F32 R28, R12, R50, R28 ;  /* 0x000000320c1c723c */ /* 0x000fe2000000181c */
[----:B------:R-:W-:Y:S07]  /*2ef0*/  MUFU.TANH R76, R76 ;  /* 0x0000004c004c7308 */ /* 0x000fee0000002400 */
[----:B--2---:R-:W-:Y:S01]  /*2f00*/  HMMA.16816.F32 R44, R20, R52, R60 ;  /* 0x00000034142c723c */ /* 0x004fe2000000183c */
[----:B------:R1:W-:Y:S07]  /*2f10*/  MUFU.TANH R72, R2 ;  /* 0x0000000200487308 */ /* 0x0003ee0000002400 */
[----:B------:R-:W-:Y:S01]  /*2f20*/  HMMA.16816.F32 R24, R8, R50, R24 ;  /* 0x000000320818723c */ /* 0x000fe20000001818 */
[----:B------:R-:W2:Y:S06]  /*2f30*/  MUFU.TANH R78, R78 ;  /* 0x0000004e004e7308 */ /* 0x000eac0000002400 */
[----:B------:R-:W-:Y:S01]  /*2f40*/  IMNMX R8, R104, R96, PT ;  /* 0x0000006068087217 */ /* 0x000fe20003800200 */
[----:B------:R-:W-:Y:S01]  /*2f50*/  HMMA.16816.F32 R36, R16, R52, R36 ;  /* 0x000000341024723c */ /* 0x000fe20000001824 */
[----:B-1----:R-:W-:Y:S01]  /*2f60*/  FMUL.FTZ R2, R91, c[0x0][0x2ec] ;  /* 0x0000bb005b027a20 */ /* 0x002fe20000410000 */
[----:B------:R-:W-:Y:S01]  /*2f70*/  MUFU.TANH R87, R87 ;  /* 0x0000005700577308 */ /* 0x000fe20000002400 */
[----:B------:R-:W-:-:S02]  /*2f80*/  ISETP.GE.AND P6, PT, R81, R8, PT ;  /* 0x000000085100720c */ /* 0x000fc40003fc6270 */
[-C--:B------:R-:W-:Y:S02]  /*2f90*/  IMNMX R10, R3, R96.reuse, PT ;  /* 0x00000060030a7217 */ /* 0x080fe40003800200 */
[----:B------:R-:W-:Y:S01]  /*2fa0*/  IMNMX R11, R5, R96, PT ;  /* 0x00000060050b7217 */ /* 0x000fe20003800200 */
[-C--:B------:R-:W-:Y:S01]  /*2fb0*/  HMMA.16816.F32 R20, R20, R54.reuse, R28 ;  /* 0x000000361414723c */ /* 0x080fe2000000181c */
[----:B------:R-:W-:Y:S01]  /*2fc0*/  ISETP.GE.AND P3, PT, R82, R8, PT ;  /* 0x000000085200720c */ /* 0x000fe20003f66270 */
[----:B------:R1:W4:Y:S01]  /*2fd0*/  MUFU.TANH R66, R2 ;  /* 0x0000000200427308 */ /* 0x0003220000002400 */
[----:B------:R-:W-:Y:S01]  /*2fe0*/  FMUL.FTZ R44, R44, c[0x0][0x2ec] ;  /* 0x0000bb002c2c7a20 */ /* 0x000fe20000410000 */
[----:B------:R-:W-:Y:S01]  /*2ff0*/  ISETP.GE.AND P2, PT, R81, R10, PT ;  /* 0x0000000a5100720c */ /* 0x000fe20003f46270 */
[----:B---3--:R-:W-:Y:S01]  /*3000*/  FFMA.FTZ R5, R99, R132, R88 ;  /* 0x0000008463057223 */ /* 0x008fe20000010058 */
[----:B------:R-:W-:Y:S01]  /*3010*/  ISETP.GE.AND P1, PT, R82, R10, PT ;  /* 0x0000000a5200720c */ /* 0x000fe20003f26270 */
[----:B------:R-:W-:Y:S01]  /*3020*/  FMUL.FTZ R46, R46, c[0x0][0x2ec] ;  /* 0x0000bb002e2e7a20 */ /* 0x000fe20000410000 */
[----:B------:R-:W-:Y:S01]  /*3030*/  HMMA.16816.F32 R16, R16, R54, R24 ;  /* 0x000000361010723c */ /* 0x000fe20000001818 */
[----:B------:R-:W-:Y:S01]  /*3040*/  FMUL.FTZ R6, R47, c[0x0][0x2ec] ;  /* 0x0000bb002f067a20 */ /* 0x000fe20000410000 */
[----:B------:R-:W-:Y:S01]  /*3050*/  MUFU.TANH R77, R77 ;  /* 0x0000004d004d7308 */ /* 0x000fe20000002400 */
[----:B------:R-:W-:Y:S01]  /*3060*/  FSEL R28, R5, -INF , !P2 ;  /* 0xff800000051c7808 */ /* 0x000fe20005000000 */
[----:B--2---:R-:W-:Y:S01]  /*3070*/  FFMA.FTZ R5, R100, R132, R78 ;  /* 0x0000008464057223 */ /* 0x004fe2000001004e */
[----:B------:R-:W-:Y:S01]  /*3080*/  ISETP.GE.AND P0, PT, R81, R11, PT ;  /* 0x0000000b5100720c */ /* 0x000fe20003f06270 */
[----:B------:R-:W-:-:S02]  /*3090*/  FMUL.FTZ R45, R45, c[0x0][0x2ec] ;  /* 0x0000bb002d2d7a20 */ /* 0x000fc40000410000 */
[----:B------:R-:W-:Y:S02]  /*30a0*/  FMUL.FTZ R3, R37, c[0x0][0x2ec] ;  /* 0x0000bb0025037a20 */ /* 0x000fe40000410000 */
[----:B-1----:R-:W-:Y:S01]  /*30b0*/  FMUL.FTZ R2, R84, c[0x0][0x2ec] ;  /* 0x0000bb0054027a20 */ /* 0x002fe20000410000 */
[----:B------:R1:W-:Y:S01]  /*30c0*/  MUFU.TANH R15, R6 ;  /* 0x00000006000f7308 */ /* 0x0003e20000002400 */
[----:B------:R-:W-:Y:S02]  /*30d0*/  FMUL.FTZ R36, R36, c[0x0][0x2ec] ;  /* 0x0000bb0024247a20 */ /* 0x000fe40000410000 */
[----:B------:R-:W-:Y:S02]  /*30e0*/  FMUL.FTZ R39, R39, c[0x0][0x2ec] ;  /* 0x0000bb0027277a20 */ /* 0x000fe40000410000 */
[----:B------:R-:W-:Y:S02]  /*30f0*/  FMUL.FTZ R21, R21, c[0x0][0x2ec] ;  /* 0x0000bb0015157a20 */ /* 0x000fe40000410000 */
[----:B------:R-:W-:Y:S01]  /*3100*/  FMUL.FTZ R20, R20, c[0x0][0x2ec] ;  /* 0x0000bb0014147a20 */ /* 0x000fe20000410000 */
[----:B------:R2:W3:Y:S05]  /*3110*/  MUFU.TANH R57, R2 ;  /* 0x0000000200397308 */ /* 0x0004ea0000002400 */
[----:B------:R-:W-:-:S02]  /*3120*/  FMUL.FTZ R18, R18, c[0x0][0x2ec] ;  /* 0x0000bb0012127a20 */ /* 0x000fc40000410000 */
[----:B------:R-:W-:Y:S01]  /*3130*/  FMUL.FTZ R16, R16, c[0x0][0x2ec] ;  /* 0x0000bb0010107a20 */ /* 0x000fe20000410000 */
[----:B------:R-:W-:Y:S01]  /*3140*/  MUFU.TANH R44, R44 ;  /* 0x0000002c002c7308 */ /* 0x000fe20000002400 */
[----:B-1----:R-:W-:Y:S02]  /*3150*/  FMUL.FTZ R6, R38, c[0x0][0x2ec] ;  /* 0x0000bb0026067a20 */ /* 0x002fe40000410000 */
[----:B------:R-:W-:Y:S02]  /*3160*/  FMUL.FTZ R17, R17, c[0x0][0x2ec] ;  /* 0x0000bb0011117a20 */ /* 0x000fe40000410000 */
[----:B------:R-:W-:Y:S02]  /*3170*/  FMUL.FTZ R19, R19, c[0x0][0x2ec] ;  /* 0x0000bb0013137a20 */ /* 0x000fe40000410000 */
[----:B--2---:R-:W-:Y:S01]  /*3180*/  FMUL.FTZ R2, R85, c[0x0][0x2ec] ;  /* 0x0000bb0055027a20 */ /* 0x004fe20000410000 */
[----:B------:R-:W-:Y:S08]  /*3190*/  MUFU.TANH R46, R46 ;  /* 0x0000002e002e7308 */ /* 0x000ff00000002400 */
[----:B------:R1:W-:Y:S08]  /*31a0*/  MUFU.TANH R67, R2 ;  /* 0x0000000200437308 */ /* 0x0003f00000002400 */
[----:B------:R4:W-:Y:S01]  /*31b0*/  MUFU.TANH R12, R3 ;  /* 0x00000003000c7308 */ /* 0x0009e20000002400 */
[----:B-1----:R-:W-:-:S07]  /*31c0*/  FMUL.FTZ R2, R79, c[0x0][0x2ec] ;  /* 0x0000bb004f027a20 */ /* 0x002fce0000410000 */
[----:B------:R-:W-:Y:S01]  /*31d0*/  MUFU.TANH R6, R6 ;  /* 0x0000000600067308 */ /* 0x000fe20000002400 */
[----:B----4-:R-:W-:-:S07]  /*31e0*/  FFMA.FTZ R3, R99, R132, R66 ;  /* 0x0000008463037223 */ /* 0x010fce0000010042 */
[----:B------:R1:W-:Y:S01]  /*31f0*/  MUFU.TANH R32, R2 ;  /* 0x0000000200207308 */ /* 0x0003e20000002400 */
[----:B------:R-:W-:Y:S01]  /*3200*/  FSEL R31, R3, -INF , !P0 ;  /* 0xff800000031f7808 */ /* 0x000fe20004000000 */
[----:B------:R-:W-:Y:S01]  /*3210*/  FFMA.FTZ R3, R100, R132, R56 ;  /* 0x0000008464037223 */ /* 0x000fe20000010038 */
[----:B------:R-:W-:-:S05]  /*3220*/  ISETP.GE.AND P0, PT, R83, R10, PT ;  /* 0x0000000a5300720c */ /* 0x000fca0003f06270 */
[----:B------:R-:W-:Y:S01]  /*3230*/  MUFU.TANH R45, R45 ;  /* 0x0000002d002d7308 */ /* 0x000fe20000002400 */
[----:B-1----:R-:W-:-:S07]  /*3240*/  IADD3 R2, R104, 0x8, RZ ;  /* 0x0000000868027810 */ /* 0x002fce0007ffe0ff */
[----:B------:R-:W1:Y:S01]  /*3250*/  MUFU.TANH R14, R21 ;  /* 0x00000015000e7308 */ /* 0x000e620000002400 */
[----:B------:R-:W-:Y:S01]  /*3260*/  IMNMX R9, R2, R96, PT ;  /* 0x0000006002097217 */ /* 0x000fe20003800200 */
[----:B------:R-:W-:-:S03]  /*3270*/  FFMA.FTZ R2, R99, R132, R94 ;  /* 0x0000008463027223 */ /* 0x000fc6000001005e */
[----:B------:R-:W-:-:S03]  /*3280*/  ISETP.GE.AND P5, PT, R81, R9, PT ;  /* 0x000000095100720c */ /* 0x000fc60003fa6270 */
[----:B------:R-:W2:Y:S01]  /*3290*/  MUFU.TANH R36, R36 ;  /* 0x0000002400247308 */ /* 0x000ea20000002400 */
[----:B------:R-:W-:Y:S01]  /*32a0*/  FSEL R69, R2, -INF , !P6 ;  /* 0xff80000002457808 */ /* 0x000fe20007000000 */
[-C--:B------:R-:W-:Y:S01]  /*32b0*/  FFMA.FTZ R2, R99, R132.reuse, R93 ;  /* 0x0000008463027223 */ /* 0x080fe2000001005d */
[----:B------:R-:W-:Y:S02]  /*32c0*/  ISETP.GE.AND P6, PT, R82, R11, PT ;  /* 0x0000000b5200720c */ /* 0x000fe40003fc6270 */
[CC--:B------:R-:W-:Y:S02]  /*32d0*/  ISETP.GE.AND P2, PT, R83.reuse, R9.reuse, PT ;  /* 0x000000095300720c */ /* 0x0c0fe40003f46270 */
[----:B------:R-:W-:Y:S01]  /*32e0*/  FSEL R86, R2, -INF , !P5 ;  /* 0xff80000002567808 */ /* 0x000fe20006800000 */
[----:B---3--:R-:W-:Y:S01]  /*32f0*/  FFMA.FTZ R2, R100, R132, R57 ;  /* 0x0000008464027223 */ /* 0x008fe20000010039 */
[----:B------:R-:W-:Y:S01]  /*3300*/  ISETP.GE.AND P5, PT, R83, R8, PT ;  /* 0x000000085300720c */ /* 0x000fe20003fa6270 */
[----:B------:R-:W3:Y:S01]  /*3310*/  MUFU.TANH R20, R20 ;  /* 0x0000001400147308 */ /* 0x000ee20000002400 */
[----:B------:R-:W-:Y:S01]  /*3320*/  FSEL R26, R5, -INF , !P6 ;  /* 0xff800000051a7808 */ /* 0x000fe20007000000 */
[-C--:B------:R-:W-:Y:S01]  /*3330*/  FFMA.FTZ R5, R101, R132.reuse, R87 ;  /* 0x0000008465057223 */ /* 0x080fe20000010057 */
[----:B------:R-:W-:Y:S01]  /*3340*/  FSEL R84, R2, -INF , !P3 ;  /* 0xff80000002547808 */ /* 0x000fe20005800000 */
[-C--:B------:R-:W-:Y:S01]  /*3350*/  FFMA.FTZ R2, R100, R132.reuse, R76 ;  /* 0x0000008464027223 */ /* 0x080fe2000001004c */
[-C--:B------:R-:W-:Y:S01]  /*3360*/  ISETP.GE.AND P4, PT, R82, R9.reuse, PT ;  /* 0x000000095200720c */ /* 0x080fe20003f86270 */
[-C--:B-1----:R-:W-:Y:S01]  /*3370*/  FFMA.FTZ R14, R92, R132.reuse, R14 ;  /* 0x000000845c0e7223 */ /* 0x082fe2000001000e */
[----:B------:R-:W-:Y:S01]  /*3380*/  FSEL R71, R5, -INF , !P2 ;  /* 0xff80000005477808 */ /* 0x000fe20005000000 */
[----:B------:R-:W-:Y:S01]  /*3390*/  FMUL.FTZ R5, R22, c[0x0][0x2ec] ;  /* 0x0000bb0016057a20 */ /* 0x000fe20000410000 */
[----:B------:R-:W-:Y:S01]  /*33a0*/  FSEL R24, R2, -INF , !P1 ;  /* 0xff80000002187808 */ /* 0x000fe20004800000 */
[----:B------:R-:W-:Y:S01]  /*33b0*/  FFMA.FTZ R2, R101, R132, R67 ;  /* 0x0000008465027223 */ /* 0x000fe20000010043 */
[----:B------:R-:W-:Y:S01]  /*33c0*/  FSEL R85, R3, -INF , !P4 ;  /* 0xff80000003557808 */ /* 0x000fe20006000000 */
[----:B------:R1:W4:Y:S01]  /*33d0*/  MUFU.TANH R13, R5 ;  /* 0x00000005000d7308 */ /* 0x0003220000002400 */
[----:B------:R-:W-:Y:S01]  /*33e0*/  ISETP.GE.AND P4, PT, R97, R8, PT ;  /* 0x000000086100720c */ /* 0x000fe20003f86270 */
[CC--:B------:R-:W-:Y:S01]  /*33f0*/  FFMA.FTZ R3, R101.reuse, R132.reuse, R32 ;  /* 0x0000008465037223 */ /* 0x0c0fe20000010020 */
[----:B------:R-:W-:Y:S01]  /*3400*/  FSEL R68, R2, -INF , !P5 ;  /* 0xff80000002447808 */ /* 0x000fe20006800000 */
[----:B------:R-:W-:Y:S01]  /*3410*/  FFMA.FTZ R2, R101, R132, R77 ;  /* 0x0000008465027223 */ /* 0x000fe2000001004d */
[----:B------:R-:W-:-:S02]  /*3420*/  ISETP.GE.AND P1, PT, R97, R9, PT ;  /* 0x000000096100720c */ /* 0x000fc40003f26270 */
[-C--:B------:R-:W-:Y:S01]  /*3430*/  ISETP.GE.AND P5, PT, R97, R11.reuse, PT ;  /* 0x0000000b6100720c */ /* 0x080fe20003fa6270 */
[----:B------:R-:W5:Y:S01]  /*3440*/  MUFU.TANH R39, R39 ;  /* 0x0000002700277308 */ /* 0x000f620000002400 */
[----:B------:R-:W-:Y:S01]  /*3450*/  FSEL R21, R2, -INF , !P0 ;  /* 0xff80000002157808 */ /* 0x000fe20004000000 */
[----:B------:R-:W-:Y:S01]  /*3460*/  FFMA.FTZ R2, R105, R132, R44 ;  /* 0x0000008469027223 */ /* 0x000fe2000001002c */
[----:B------:R-:W-:Y:S02]  /*3470*/  ISETP.GE.AND P2, PT, R98, R8, PT ;  /* 0x000000086200720c */ /* 0x000fe40003f46270 */
[----:B------:R-:W-:Y:S02]  /*3480*/  ISETP.GE.AND P3, PT, R83, R11, PT ;  /* 0x0000000b5300720c */ /* 0x000fe40003f66270 */
[----:B------:R-:W-:Y:S01]  /*3490*/  FSEL R103, R2, -INF , !P4 ;  /* 0xff80000002677808 */ /* 0x000fe20006000000 */
[CC--:B-1----:R-:W-:Y:S01]  /*34a0*/  FFMA.FTZ R5, R105.reuse, R132.reuse, R46 ;  /* 0x0000008469057223 */ /* 0x0c2fe2000001002e */
[----:B------:R-:W1:Y:S01]  /*34b0*/  MUFU.TANH R18, R18 ;  /* 0x0000001200127308 */ /* 0x000e620000002400 */
[-C--:B------:R-:W-:Y:S01]  /*34c0*/  FFMA.FTZ R2, R105, R132.reuse, R6 ;  /* 0x0000008469027223 */ /* 0x080fe20000010006 */
[-C--:B------:R-:W-:Y:S01]  /*34d0*/  ISETP.GE.AND P0, PT, R98, R9.reuse, PT ;  /* 0x000000096200720c */ /* 0x080fe20003f06270 */
[----:B------:R-:W-:Y:S01]  /*34e0*/  FMUL.FTZ R6, R23, c[0x0][0x2ec] ;  /* 0x0000bb0017067a20 */ /* 0x000fe20000410000 */
[----:B------:R-:W-:Y:S01]  /*34f0*/  FSEL R117, R5, -INF , !P1 ;  /* 0xff80000005757808 */ /* 0x000fe20004800000 */
[-C--:B------:R-:W-:Y:S01]  /*3500*/  FFMA.FTZ R5, R106, R132.reuse, R45 ;  /* 0x000000846a057223 */ /* 0x080fe2000001002d */
[----:B------:R-:W-:Y:S01]  /*3510*/  FSEL R34, R2, -INF , !P5 ;  /* 0xff80000002227808 */ /* 0x000fe20006800000 */
[CC--:B------:R-:W-:Y:S01]  /*3520*/  FFMA.FTZ R2, R106.reuse, R132.reuse, R15 ;  /* 0x000000846a027223 */ /* 0x0c0fe2000001000f */
[----:B------:R-:W-:Y:S01]  /*3530*/  FSEL R22, R3, -INF , !P3 ;  /* 0xff80000003167808 */ /* 0x000fe20005800000 */
[----:B------:R-:W1:Y:S01]  /*3540*/  MUFU.TANH R16, R16 ;  /* 0x0000001000107308 */ /* 0x000e620000002400 */
[----:B------:R-:W-:Y:S01]  /*3550*/  FSEL R101, R5, -INF , !P2 ;  /* 0xff80000005657808 */ /* 0x000fe20005000000 */
[----:B------:R-:W-:Y:S01]  /*3560*/  FFMA.FTZ R5, R106, R132, R12 ;  /* 0x000000846a057223 */ /* 0x000fe2000001000c */
[----:B------:R-:W-:Y:S01]  /*3570*/  ISETP.GE.AND P3, PT, R98, R10, PT ;  /* 0x0000000a6200720c */ /* 0x000fe20003f66270 */
[-C--:B--2---:R-:W-:Y:S01]  /*3580*/  FFMA.FTZ R3, R105, R132.reuse, R36 ;  /* 0x0000008469037223 */ /* 0x084fe20000010024 */
[----:B------:R-:W-:Y:S01]  /*3590*/  FSEL R116, R2, -INF , !P0 ;  /* 0xff80000002747808 */ /* 0x000fe20004000000 */
[-C--:B---3--:R-:W-:Y:S01]  /*35a0*/  FFMA.FTZ R2, R107, R132.reuse, R20 ;  /* 0x000000846b027223 */ /* 0x088fe20000010014 */
[----:B------:R-:W-:Y:S01]  /*35b0*/  FSEL R27, R5, -INF , !P3 ;  /* 0xff800000051b7808 */ /* 0x000fe20005800000 */
[----:B----4-:R-:W-:Y:S01]  /*35c0*/  FFMA.FTZ R5, R107, R132, R13 ;  /* 0x000000846b057223 */ /* 0x010fe2000001000d */
[----:B------:R-:W-:Y:S01]  /*35d0*/  ISETP.GE.AND P6, PT, R97, R10, PT ;  /* 0x0000000a6100720c */ /* 0x000fe20003fc6270 */
[----:B------:R2:W3:Y:S01]  /*35e0*/  MUFU.TANH R12, R6 ;  /* 0x00000006000c7308 */ /* 0x0004e20000002400 */
[----:B------:R-:W-:Y:S01]  /*35f0*/  ISETP.GE.AND P1, PT, R64, R8, PT ;  /* 0x000000084000720c */ /* 0x000fe20003f26270 */
[----:B------:R-:W-:Y:S01]  /*3600*/  FFMA.FTZ R13, R120, R132, R108 ;  /* 0x00000084780d7223 */ /* 0x000fe2000001006c */
[----:B------:R-:W-:-:S02]  /*3610*/  ISETP.GE.AND P3, PT, R80, R9, PT ;  /* 0x000000095000720c */ /* 0x000fc40003f66270 */
[----:B------:R-:W-:Y:S01]  /*3620*/  FSEL R30, R3, -INF , !P6 ;  /* 0xff800000031e7808 */ /* 0x000fe20007000000 */
[-C--:B-----5:R-:W-:Y:S01]  /*3630*/  FFMA.FTZ R3, R106, R132.reuse, R39 ;  /* 0x000000846a037223 */ /* 0x0a0fe20000010027 */
[----:B------:R-:W-:Y:S01]  /*3640*/  FSEL R87, R2, -INF , !P1 ;  /* 0xff80000002577808 */ /* 0x000fe20004800000 */
[----:B------:R-:W4:Y:S01]  /*3650*/  MUFU.TANH R17, R17 ;  /* 0x0000001100117308 */ /* 0x000f220000002400 */
[-C--:B-1----:R-:W-:Y:S01]  /*3660*/  FFMA.FTZ R2, R107, R132.reuse, R18 ;  /* 0x000000846b027223 */ /* 0x082fe20000010012 */
[-C--:B------:R-:W-:Y:S02]  /*3670*/  ISETP.GE.AND P4, PT, R98, R11.reuse, PT ;  /* 0x0000000b6200720c */ /* 0x080fe40003f86270 */
[----:B------:R-:W-:Y:S02]  /*3680*/  ISETP.GE.AND P2, PT, R64, R11, PT ;  /* 0x0000000b4000720c */ /* 0x000fe40003f46270 */
[----:B------:R-:W-:Y:S02]  /*3690*/  FSEL R35, R13, -INF , !P3 ;  /* 0xff8000000d237808 */ /* 0x000fe40005800000 */
[----:B------:R-:W1:Y:S01]  /*36a0*/  MUFU.TANH R19, R19 ;  /* 0x0000001300137308 */ /* 0x000e620000002400 */
[----:B------:R-:W-:Y:S01]  /*36b0*/  ISETP.GE.AND P3, PT, R244, 0x2, PT ;  /* 0x00000002f400780c */ /* 0x000fe20003f66270 */
[-C--:B--2---:R-:W-:Y:S01]  /*36c0*/  FFMA.FTZ R6, R120, R132.reuse, R95 ;  /* 0x0000008478067223 */ /* 0x084fe2000001005f */
[----:B------:R-:W-:Y:S01]  /*36d0*/  FSEL R32, R3, -INF , !P4 ;  /* 0xff80000003207808 */ /* 0x000fe20006000000 */
[-C--:B------:R-:W-:Y:S01]  /*36e0*/  FFMA.FTZ R3, R107, R132.reuse, R16 ;  /* 0x000000846b037223 */ /* 0x080fe20000010010 */
[----:B------:R-:W-:Y:S01]  /*36f0*/  FSEL R29, R2, -INF , !P2 ;  /* 0xff800000021d7808 */ /* 0x000fe20005000000 */
[-C--:B------:R-:W-:Y:S01]  /*3700*/  FFMA.FTZ R2, R120, R132.reuse, R121 ;  /* 0x0000008478027223 */ /* 0x080fe20000010079 */
[----:B------:R-:W-:Y:S01]  /*3710*/  BAR.SYNC.DEFER_BLOCKING 0x0 ;  /* 0x0000000000007b1d */ /* 0x000fe20000010000 */
[----:B------:R-:W-:Y:S01]  /*3720*/  ISETP.GE.AND P6, PT, R64, R9, PT ;  /* 0x000000094000720c */ /* 0x000fe20003fc6270 */
[----:B---3--:R-:W-:Y:S01]  /*3730*/  FFMA.FTZ R12, R92, R132, R12 ;  /* 0x000000845c0c7223 */ /* 0x008fe2000001000c */
[----:B------:R-:W-:-:S02]  /*3740*/  ISETP.GE.AND P5, PT, R64, R10, PT ;  /* 0x0000000a4000720c */ /* 0x000fc40003fa6270 */
[----:B------:R-:W-:Y:S02]  /*3750*/  ISETP.GE.AND P0, PT, R80, R8, PT ;  /* 0x000000085000720c */ /* 0x000fe40003f06270 */
[----:B------:R-:W-:Y:S01]  /*3760*/  FSEL R102, R5, -INF , !P6 ;  /* 0xff80000005667808 */ /* 0x000fe20007000000 */
[-C--:B----4-:R-:W-:Y:S01]  /*3770*/  FFMA.FTZ R5, R92, R132.reuse, R17 ;  /* 0x000000845c057223 */ /* 0x090fe20000010011 */
[----:B------:R-:W-:Y:S01]  /*3780*/  FSEL R25, R3, -INF , !P5 ;  /* 0xff80000003197808 */ /* 0x000fe20006800000 */
[-C--:B------:R-:W-:Y:S01]  /*3790*/  FFMA.FTZ R3, R120, R132.reuse, R72 ;  /* 0x0000008478037223 */ /* 0x080fe20000010048 */
[----:B------:R-:W-:Y:S01]  /*37a0*/  FSEL R33, R2, -INF , !P0 ;  /* 0xff80000002217808 */ /* 0x000fe20004000000 */
[----:B-1----:R-:W-:Y:S01]  /*37b0*/  FFMA.FTZ R2, R92, R132, R19 ;  /* 0x000000845c027223 */ /* 0x002fe20000010013 */
        /* <DEDUP_REMOVED lines=25> */
[C---:B------:R-:W-:Y:S01]  /*3950*/  @!P1 LEA R12, P0, R2.reuse, c[0x0][0x168], 0x1 ;  /* 0x00005a00020c9a11 */ /* 0x040fe200078008ff */
        /* <DEDUP_REMOVED lines=27> */
.L_x_1340:
[----:B------:R-:W-:Y:S05]  /*3b10*/  BSYNC B0 ;  /* 0x0000000000007941 */ /* 0x000fea0003800000 */
.L_x_1339:
[----:B------:R-:W0:Y:S02]  /*3b20*/  LDGDEPBAR ;  /* 0x00000000000079af */ /* 0x000e240000000000 */
.L_x_1338:
        /* <DEDUP_REMOVED lines=17> */
[----:B------:R-:W3:Y:S01]  /*3c40*/  SHFL.BFLY PT, R137, R3, 0x2, 0x1f ;  /* 0x0c401f0003897f89 */ /* 0x000ee200000e0000 */
[----:B------:R-:W-:-:S02]  /*3c50*/  LEA R222, R0, R217, 0x1 ;  /* 0x000000d900de7211 */ /* 0x000fc400078e08ff */
[----:B------:R-:W-:Y:S01]  /*3c60*/  LEA R221, R0, R219, 0x1 ;  /* 0x000000db00dd7211 */ /* 0x000fe200078e08ff */
[----:B------:R-:W-:Y:S04]  /*3c70*/  LDSM.16.MT88.4 R36, [R217+0xa000] ;  /* 0x00a00000d924783b */ /* 0x000fe80000004200 */
[----:B------:R-:W-:Y:S04]  /*3c80*/  LDSM.16.MT88.4 R48, [R222+0xa000] ;  /* 0x00a00000de30783b */ /* 0x000fe80000004200 */
[----:B------:R-:W-:Y:S04]  /*3c90*/  LDSM.16.MT88.4 R52, [R221+0xa000] ;  /* 0x00a00000dd34783b */ /* 0x000fe80000004200 */
[----:B------:R-:W-:Y:S01]  /*3ca0*/  LDSM.16.MT88.4 R64, [R217+0xb000] ;  /* 0x00b00000d940783b */ /* 0x000fe20000004200 */
[----:B--2---:R-:W-:-:S03]  /*3cb0*/  FMNMX.FTZ R2, R5, R2, !PT ;  /* 0x0000000205027209 */ /* 0x004fc60007810000 */
[----:B------:R-:W-:Y:S01]  /*3cc0*/  LDSM.16.MT88.4 R80, [R219+0xb000] ;  /* 0x00b00000db50783b */ /* 0x000fe20000004200 */
[----:B---3--:R-:W-:-:S03]  /*3cd0*/  FMNMX.FTZ R137, R137, R3, !PT ;  /* 0x0000000389897209 */ /* 0x008fc60007810000 */
[----:B------:R-:W2:Y:S04]  /*3ce0*/  SHFL.BFLY PT, R134, R2, 0x1, 0x1f ;  /* 0x0c201f0002867f89 */ /* 0x000ea800000e0000 */
[----:B------:R-:W3:Y:S04]  /*3cf0*/  SHFL.BFLY PT, R5, R137, 0x1, 0x1f ;  /* 0x0c201f0089057f89 */ /* 0x000ee800000e0000 */
[----:B------:R-:W-:Y:S04]  /*3d00*/  LDSM.16.MT88.4 R96, [R222+0xb000] ;  /* 0x00b00000de60783b */ /* 0x000fe80000004200 */
[----:B------:R-:W-:Y:S04]  /*3d10*/  LDSM.16.MT88.4 R112, [R221+0xb000] ;  /* 0x00b00000dd70783b */ /* 0x000fe80000004200 */
[----:B------:R-:W-:Y:S04]  /*3d20*/  LDSM.16.MT88.4 R156, [R217+0xa800] ;  /* 0x00a80000d99c783b */ /* 0x000fe80000004200 */
[----:B------:R-:W-:Y:S01]  /*3d30*/  LDSM.16.MT88.4 R172, [R219+0xa800] ;  /* 0x00a80000dbac783b */ /* 0x000fe20000004200 */
[----:B--2---:R-:W-:-:S03]  /*3d40*/  FMNMX.FTZ R134, R2, R134, !PT ;  /* 0x0000008602867209 */ /* 0x004fc60007810000 */
[----:B------:R-:W-:Y:S01]  /*3d50*/  LDSM.16.MT88.4 R140, [R217+0xb800] ;  /* 0x00b80000d98c783b */ /* 0x000fe20000004200 */
[C---:B------:R-:W-:Y:S01]  /*3d60*/  FSETP.NEU.FTZ.AND P0, PT, R134.reuse, -INF , PT ;  /* 0xff8000008600780b */ /* 0x040fe20003f1d000 */
[----:B------:R-:W-:Y:S01]  /*3d70*/  FMUL.FTZ R3, R134, c[0x0][0x23c] ;  /* 0x00008f0086037a20 */ /* 0x000fe20000410000 */
[----:B---3--:R-:W-:Y:S01]  /*3d80*/  FMNMX.FTZ R137, R137, R5, !PT ;  /* 0x0000000589897209 */ /* 0x008fe20007810000 */
[----:B------:R-:W-:Y:S03]  /*3d90*/  LDSM.16.MT88.4 R180, [R222+0xb800] ;  /* 0x00b80000deb4783b */ /* 0x000fe60000004200 */
[----:B------:R-:W-:Y:S01]  /*3da0*/  FSEL R3, R3, RZ, P0 ;  /* 0x000000ff03037208 */ /* 0x000fe20000000000 */
[C---:B------:R-:W-:Y:S01]  /*3db0*/  FMUL.FTZ R6, R137.reuse, c[0x0][0x23c] ;  /* 0x00008f0089067a20 */ /* 0x040fe20000410000 */
[----:B------:R-:W-:Y:S01]  /*3dc0*/  FSETP.NEU.FTZ.AND P0, PT, R137, -INF , PT ;  /* 0xff8000008900780b */ /* 0x000fe20003f1d000 */
[----:B------:R-:W-:Y:S02]  /*3dd0*/  LDSM.16.MT88.4 R176, [R221+0xb800] ;  /* 0x00b80000ddb0783b */ /* 0x000fe40000004200 */
[----:B------:R-:W-:-:S02]  /*3de0*/  FFMA.FTZ R2, R18, c[0x0][0x23c], -R3 ;  /* 0x00008f0012027a23 */ /* 0x000fc40000010803 */
[--C-:B-1----:R-:W-:Y:S02]  /*3df0*/  FFMA.FTZ R12, R30, c[0x0][0x23c], -R3.reuse ;  /* 0x00008f001e0c7a23 */ /* 0x102fe40000010803 */
[----:B------:R1:W-:Y:S01]  /*3e00*/  MUFU.EX2 R241, R2 ;  /* 0x0000000200f17308 */ /* 0x0003e20000000800 */
[--C-:B------:R-:W-:Y:S02]  /*3e10*/  FFMA.FTZ R13, R27, c[0x0][0x23c], -R3.reuse ;  /* 0x00008f001b0d7a23 */ /* 0x100fe40000010803 */
[----:B------:R-:W-:-:S05]  /*3e20*/  FFMA.FTZ R5, R21, c[0x0][0x23c], -R3 ;  /* 0x00008f0015057a23 */ /* 0x000fca0000010803 */
[----:B------:R-:W-:Y:S01]  /*3e30*/  MUFU.EX2 R234, R12 ;  /* 0x0000000c00ea7308 */ /* 0x000fe20000000800 */
[----:B-1----:R-:W-:-:S07]  /*3e40*/  FFMA.FTZ R2, R28, c[0x0][0x23c], -R3 ;  /* 0x00008f001c027a23 */ /* 0x002fce0000010803 */
        /* <DEDUP_REMOVED lines=16> */
[--C-:B------:R-:W-:Y:S02]  /*3f50*/  FFMA.FTZ R4, R19, c[0x0][0x23c], -R2.reuse ;  /* 0x00008f0013047a23 */ /* 0x100fe40000010802 */
[----:B------:R-:W2:Y:S05]  /*3f60*/  LDSM.16.MT88.4 R16, [R219+0xa000] ;  /* 0x00a00000db10783b */ /* 0x000eaa0000004200 */
[----:B------:R-:W-:Y:S01]  /*3f70*/  MUFU.EX2 R215, R13 ;  /* 0x0000000d00d77308 */ /* 0x000fe20000000800 */
[----:B-1----:R-:W-:-:S07]  /*3f80*/  FFMA.FTZ R0, R26, c[0x0][0x23c], -R2 ;  /* 0x00008f001a007a23 */ /* 0x002fce0000010802 */
[----:B------:R1:W3:Y:S01]  /*3f90*/  MUFU.EX2 R233, R4 ;  /* 0x0000000400e97308 */ /* 0x0002e20000000800 */
[----:B------:R-:W-:Y:S07]  /*3fa0*/  LDSM.16.MT88.4 R24, [R222+0xa800] ;  /* 0x00a80000de18783b */ /* 0x000fee0000004200 */
[----:B------:R4:W-:Y:S01]  /*3fb0*/  MUFU.EX2 R232, R0 ;  /* 0x0000000000e87308 */ /* 0x0009e20000000800 */
[----:B-1----:R-:W-:Y:S02]  /*3fc0*/  F2FP.PACK_AB R4, R240, R241 ;  /* 0x000000f1f004723e */ /* 0x002fe400000000ff */
[----:B---3--:R-:W-:Y:S01]  /*3fd0*/  F2FP.PACK_AB R5, R231, R233 ;  /* 0x000000e9e705723e */ /* 0x008fe200000000ff */
[----:B----4-:R-:W-:-:S04]  /*3fe0*/  FFMA.FTZ R0, R22, c[0x0][0x23c], -R2 ;  /* 0x00008f0016007a23 */ /* 0x010fc80000010802 */
[----:B------:R1:W3:Y:S02]  /*3ff0*/  MUFU.EX2 R238, R0 ;  /* 0x0000000000ee7308 */ /* 0x0002e40000000800 */
[----:B-1----:R-:W-:Y:S02]  /*4000*/  FMNMX.FTZ R0, R33, R69, !PT ;  /* 0x0000004521007209 */ /* 0x002fe40007810000 */
[----:B---3--:R-:W-:Y:S02]  /*4010*/  F2FP.PACK_AB R7, R238, R232 ;  /* 0x000000e8ee07723e */ /* 0x008fe400000000ff */
[----:B------:R-:W-:-:S04]  /*4020*/  FMNMX.FTZ R0, R84, R0, !PT ;  /* 0x0000000054007209 */ /* 0x000fc80007810000 */
[----:B------:R-:W-:Y:S01]  /*4030*/  FMNMX.FTZ R0, R68, R0, !PT ;  /* 0x0000000044007209 */ /* 0x000fe20007810000 */
[----:B------:R-:W-:Y:S03]  /*4040*/  HMMA.16816.F32 R144, R4, R36, RZ ;  /* 0x000000240490723c */ /* 0x000fe600000018ff */
[----:B------:R-:W-:-:S04]  /*4050*/  FMNMX.FTZ R0, R103, R0, !PT ;  /* 0x0000000067007209 */ /* 0x000fc80007810000 */
[----:B------:R-:W-:Y:S01]  /*4060*/  FMNMX.FTZ R0, R101, R0, !PT ;  /* 0x0000000065007209 */ /* 0x000fe20007810000 */
[----:B--2---:R-:W-:Y:S03]  /*4070*/  HMMA.16816.F32 R164, R4, R16, RZ ;  /* 0x0000001004a4723c */ /* 0x004fe600000018ff */
        /* <DEDUP_REMOVED lines=12> */
[C---:B------:R-:W-:Y:S01]  /*4140*/  HMMA.16816.F32 R88, R4.reuse, R80, RZ ;  /* 0x000000500458723c */ /* 0x040fe200000018ff */
        /* <DEDUP_REMOVED lines=13> */
[----:B------:R2:W-:Y:S01]  /*4220*/  MUFU.EX2 R230, R12 ;  /* 0x0000000c00e67308 */ /* 0x0005e20000000800 */
[----:B-1----:R-:W-:-:S02]  /*4230*/  FMNMX.FTZ R0, R13, R0, !PT ;  /* 0x000000000d007209 */ /* 0x002fc40007810000 */
[----:B------:R-:W-:Y:S01]  /*4240*/  LDSM.16.MT88.4 R20, [R221+0xa800] ;  /* 0x00a80000dd14783b */ /* 0x000fe20000004200 */
[----:B------:R-:W-:Y:S01]  /*4250*/  HMMA.16816.F32 R168, R4, R18, RZ ;  /* 0x0000001204a8723c */ /* 0x000fe200000018ff */
[----:B----4-:R-:W-:-:S03]  /*4260*/  FMNMX.FTZ R136, R3, R14, !PT ;  /* 0x0000000e03887209 */ /* 0x010fc60007810000 */
[----:B------:R1:W3:Y:S01]  /*4270*/  MUFU.EX2 R248, R2 ;  /* 0x0000000200f87308 */ /* 0x0002e20000000800 */
[----:B------:R-:W-:-:S03]  /*4280*/  FSETP.NEU.FTZ.AND P0, PT, R136, -INF , PT ;  /* 0xff8000008800780b */ /* 0x000fc60003f1d000 */
[C---:B------:R-:W-:Y:S01]  /*4290*/  HMMA.16816.F32 R44, R4.reuse, R50, RZ ;  /* 0x00000032042c723c */ /* 0x040fe200000018ff */
[----:B--2---:R-:W2:Y:S07]  /*42a0*/  SHFL.BFLY PT, R12, R0, 0x1, 0x1f ;  /* 0x0c201f00000c7f89 */ /* 0x004eae00000e0000 */
[----:B------:R-:W-:Y:S01]  /*42b0*/  HMMA.16816.F32 R60, R4, R54, RZ ;  /* 0x00000036043c723c */ /* 0x000fe200000018ff */
[----:B-1----:R-:W-:Y:S01]  /*42c0*/  FMUL.FTZ R2, R136, c[0x0][0x23c] ;  /* 0x00008f0088027a20 */ /* 0x002fe20000410000 */
[----:B---3--:R-:W-:-:S06]  /*42d0*/  F2FP.PACK_AB R127, R248, R230 ;  /* 0x000000e6f87f723e */ /* 0x008fcc00000000ff */
[----:B------:R-:W-:Y:S01]  /*42e0*/  HMMA.16816.F32 R76, R4, R66, RZ ;  /* 0x00000042044c723c */ /* 0x000fe200000018ff */
[----:B------:R-:W-:-:S05]  /*42f0*/  FSEL R2, R2, RZ, P0 ;  /* 0x000000ff02027208 */ /* 0x000fca0000000000 */
[--C-:B------:R-:W-:Y:S02]  /*4300*/  FFMA.FTZ R3, R33, c[0x0][0x23c], -R2.reuse ;  /* 0x00008f0021037a23 */ /* 0x100fe40000010802 */
[----:B------:R-:W-:Y:S02]  /*4310*/  HMMA.16816.F32 R92, R4, R82, RZ ;  /* 0x00000052045c723c */ /* 0x000fe400000018ff */
[----:B------:R1:W-:Y:S01]  /*4320*/  MUFU.EX2 R214, R3 ;  /* 0x0000000300d67308 */ /* 0x0003e20000000800 */
[----:B--2---:R-:W-:Y:S01]  /*4330*/  FMNMX.FTZ R135, R0, R12, !PT ;  /* 0x0000000c00877209 */ /* 0x004fe20007810000 */
[----:B------:R-:W-:-:S03]  /*4340*/  FFMA.FTZ R0, R69, c[0x0][0x23c], -R2 ;  /* 0x00008f0045007a23 */ /* 0x000fc60000010802 */
[----:B------:R-:W-:Y:S01]  /*4350*/  FSETP.NEU.FTZ.AND P0, PT, R135, -INF , PT ;  /* 0xff8000008700780b */ /* 0x000fe20003f1d000 */
[C---:B------:R-:W-:Y:S02]  /*4360*/  HMMA.16816.F32 R108, R4.reuse, R98, RZ ;  /* 0x00000062046c723c */ /* 0x040fe400000018ff */
[----:B------:R2:W3:Y:S06]  /*4370*/  MUFU.EX2 R211, R0 ;  /* 0x0000000000d37308 */ /* 0x0004ec0000000800 */
[----:B------:R-:W-:Y:S01]  /*4380*/  HMMA.16816.F32 R4, R4, R114, RZ ;  /* 0x000000720404723c */ /* 0x000fe200000018ff */
        /* <DEDUP_REMOVED lines=17> */
[----:B------:R1:W4:Y:S07]  /*44a0*/  MUFU.EX2 R209, R3 ;  /* 0x0000000300d17308 */ /* 0x00032e0000000800 */
        /* <DEDUP_REMOVED lines=8> */
[----:B------:R1:W5:Y:S07]  /*4530*/  MUFU.EX2 R208, R3 ;  /* 0x0000000300d07308 */ /* 0x00036e0000000800 */
[C---:B------:R-:W-:Y:S08]  /*4540*/  HMMA.16816.F32 R92, R124.reuse, R30, R92 ;  /* 0x0000001e7c5c723c */ /* 0x040ff0000000185c */
[----:B------:R-:W-:Y:S01]  /*4550*/  HMMA.16816.F32 R108, R124, R182, R108 ;  /* 0x000000b67c6c723c */ /* 0x000fe2000000186c */
[----:B-1----:R-:W-:-:S04]  /*4560*/  FFMA.FTZ R3, R103, c[0x0][0x23c], -R2 ;  /* 0x00008f0067037a23 */ /* 0x002fc80000010802 */
[----:B------:R1:W-:Y:S03]  /*4570*/  MUFU.EX2 R206, R3 ;  /* 0x0000000300ce7308 */ /* 0x0003e60000000800 */
[----:B------:R-:W-:Y:S07]  /*4580*/  HMMA.16816.F32 R124, R124, R178, R4 ;  /* 0x000000b27c7c723c */ /* 0x000fee0000001804 */
[----:B---3--:R-:W-:-:S02]  /*4590*/  F2FP.PACK_AB R4, R211, R214 ;  /* 0x000000d6d304723e */ /* 0x008fc400000000ff */
[----:B--2---:R-:W-:Y:S02]  /*45a0*/  F2FP.PACK_AB R6, R213, R212 ;  /* 0x000000d4d506723e */ /* 0x004fe400000000ff */
[----:B----4-:R-:W-:Y:S01]  /*45b0*/  F2FP.PACK_AB R5, R209, R210 ;  /* 0x000000d2d105723e */ /* 0x010fe200000000ff */
[----:B-1----:R-:W-:Y:S01]  /*45c0*/  FFMA.FTZ R3, R101, c[0x0][0x23c], -R2 ;  /* 0x00008f0065037a23 */ /* 0x002fe20000010802 */
[----:B-----5:R-:W-:-:S03]  /*45d0*/  F2FP.PACK_AB R7, R208, R207 ;  /* 0x000000cfd007723e */ /* 0x020fc600000000ff */
[----:B------:R1:W2:Y:S04]  /*45e0*/  MUFU.EX2 R205, R3 ;  /* 0x0000000300cd7308 */ /* 0x0002a80000000800 */
[C---:B------:R-:W-:Y:S08]  /*45f0*/  HMMA.16816.F32 R148, R4.reuse, R36, RZ ;  /* 0x000000240494723c */ /* 0x040ff000000018ff */
[----:B------:R-:W-:Y:S01]  /*4600*/  HMMA.16816.F32 R200, R4, R38, RZ ;  /* 0x0000002604c8723c */ /* 0x000fe200000018ff */
[--C-:B-1----:R-:W-:Y:S01]  /*4610*/  FFMA.FTZ R3, R87, c[0x0][0x23c], -R2.reuse ;  /* 0x00008f0057037a23 */ /* 0x102fe20000010802 */
[----:B--2---:R-:W-:Y:S01]  /*4620*/  F2FP.PACK_AB R128, R205, R206 ;  /* 0x000000cecd80723e */ /* 0x004fe200000000ff */
[----:B------:R-:W-:-:S05]  /*4630*/  FFMA.FTZ R2, R70, c[0x0][0x23c], -R2 ;  /* 0x00008f0046027a23 */ /* 0x000fca0000010802 */
[C---:B------:R-:W-:Y:S01]  /*4640*/  HMMA.16816.F32 R160, R4.reuse, R16, RZ ;  /* 0x0000001004a0723c */ /* 0x040fe200000018ff */
[----:B------:R1:W-:Y:S07]  /*4650*/  MUFU.EX2 R204, R3 ;  /* 0x0000000300cc7308 */ /* 0x0003ee0000000800 */
[C---:B------:R-:W-:Y:S01]  /*4660*/  HMMA.16816.F32 R36, R4.reuse, R48, RZ ;  /* 0x000000300424723c */ /* 0x040fe200000018ff */
[----:B------:R2:W3:Y:S07]  /*4670*/  MUFU.EX2 R251, R2 ;  /* 0x0000000200fb7308 */ /* 0x0004ee0000000800 */
[----:B------:R-:W-:Y:S01]  /*4680*/  HMMA.16816.F32 R196, R4, R18, RZ ;  /* 0x0000001204c4723c */ /* 0x000fe200000018ff */
[----:B-1----:R-:W-:-:S04]  /*4690*/  FADD.FTZ R3, R210, R209 ;  /* 0x000000d1d2037221 */ /* 0x002fc80000010000 */
[----:B------:R-:W-:-:S03]  /*46a0*/  FADD.FTZ R3, R207, R3 ;  /* 0x00000003cf037221 */ /* 0x000fc60000010000 */
[C---:B------:R-:W-:Y:S01]  /*46b0*/  HMMA.16816.F32 R48, R4.reuse, R50, RZ ;  /* 0x000000320430723c */ /* 0x040fe200000018ff */
[--C-:B--2---:R-:W-:Y:S01]  /*46c0*/  FFMA.FTZ R2, R117, c[0x0][0x23c], -R0.reuse ;  /* 0x00008f0075027a23 */ /* 0x104fe20000010800 */
[----:B---3--:R-:W-:Y:S01]  /*46d0*/  F2FP.PACK_AB R130, R251, R204 ;  /* 0x000000ccfb82723e */ /* 0x008fe200000000ff */
[----:B------:R-:W-:Y:S02]  /*46e0*/  FADD.FTZ R3, R208, R3 ;  /* 0x00000003d0037221 */ /* 0x000fe40000010000 */
[----:B------:R1:W2:Y:S03]  /*46f0*/  MUFU.EX2 R139, R2 ;  /* 0x00000002008b7308 */ /* 0x0002a60000000800 */
[C---:B------:R-:W-:Y:S08]  /*4700*/  HMMA.16816.F32 R12, R4.reuse, R52, RZ ;  /* 0x00000034040c723c */ /* 0x040ff000000018ff */
[----:B------:R-:W-:Y:S01]  /*4710*/  HMMA.16816.F32 R192, R4, R54, RZ ;  /* 0x0000003604c0723c */ /* 0x000fe200000018ff */
[----:B-1----:R-:W-:-:S02]  /*4720*/  FFMA.FTZ R2, R116, c[0x0][0x23c], -R0 ;  /* 0x00008f0074027a23 */ /* 0x002fc40000010800 */
[----:B--2---:R-:W-:-:S05]  /*4730*/  FADD.FTZ R3, R139, R3 ;  /* 0x000000038b037221 */ /* 0x004fca0000010000 */
[C---:B------:R-:W-:Y:S01]  /*4740*/  HMMA.16816.F32 R68, R4.reuse, R64, RZ ;  /* 0x000000400444723c */ /* 0x040fe200000018ff */
[----:B------:R1:W2:Y:S07]  /*4750*/  MUFU.EX2 R138, R2 ;  /* 0x00000002008a7308 */ /* 0x0002ae0000000800 */
[C---:B------:R-:W-:Y:S08]  /*4760*/  HMMA.16816.F32 R188, R4.reuse, R66, RZ ;  /* 0x0000004204bc723c */ /* 0x040ff000000018ff */
[----:B------:R-:W-:Y:S01]  /*4770*/  HMMA.16816.F32 R84, R4, R80, RZ ;  /* 0x000000500454723c */ /* 0x000fe200000018ff */
[--C-:B-1----:R-:W-:Y:S01]  /*4780*/  FFMA.FTZ R2, R102, c[0x0][0x23c], -R0.reuse ;  /* 0x00008f0066027a23 */ /* 0x102fe20000010800 */
[----:B--2---:R-:W-:Y:S01]  /*4790*/  F2FP.PACK_AB R129, R138, R139 ;  /* 0x0000008b8a81723e */ /* 0x004fe200000000ff */
[----:B------:R-:W-:-:S02]  /*47a0*/  FFMA.FTZ R0, R100, c[0x0][0x23c], -R0 ;  /* 0x00008f0064007a23 */ /* 0x000fc40000010800 */
[----:B------:R1:W2:Y:S01]  /*47b0*/  MUFU.EX2 R133, R2 ;  /* 0x0000000200857308 */ /* 0x0002a20000000800 */
[----:B------:R-:W-:Y:S02]  /*47c0*/  FADD.FTZ R3, R138, R3 ;  /* 0x000000038a037221 */ /* 0x000fe40000010000 */
[C---:B------:R-:W-:Y:S05]  /*47d0*/  HMMA.16816.F32 R184, R4.reuse, R82, RZ ;  /* 0x0000005204b8723c */ /* 0x040fea00000018ff */
[----:B------:R3:W4:Y:S03]  /*47e0*/  MUFU.EX2 R250, R0 ;  /* 0x0000000000fa7308 */ /* 0x0007260000000800 */
[----:B------:R-:W-:Y:S01]  /*47f0*/  HMMA.16816.F32 R100, R4, R96, RZ ;  /* 0x000000600464723c */ /* 0x000fe200000018ff */
[----:B-1----:R-:W-:-:S02]  /*4800*/  FADD.FTZ R2, R241, R240 ;  /* 0x000000f0f1027221 */ /* 0x002fc40000010000 */
[----:B--2---:R-:W-:-:S05]  /*4810*/  FADD.FTZ R3, R133, R3 ;  /* 0x0000000385037221 */ /* 0x004fca0000010000 */
[----:B------:R-:W-:Y:S01]  /*4820*/  HMMA.16816.F32 R32, R4, R98, RZ ;  /* 0x000000620420723c */ /* 0x000fe200000018ff */
[----:B------:R-:W-:Y:S02]  /*4830*/  FADD.FTZ R2, R239, R2 ;  /* 0x00000002ef027221 */ /* 0x000fe40000010000 */
[----:B---3--:R-:W-:Y:S01]  /*4840*/  FADD.FTZ R0, R214, R211 ;  /* 0x000000d3d6007221 */ /* 0x008fe20000010000 */
[----:B----4-:R-:W-:Y:S01]  /*4850*/  F2FP.PACK_AB R131, R250, R133 ;  /* 0x00000085fa83723e */ /* 0x010fe200000000ff */
[----:B------:R-:W-:-:S03]  /*4860*/  FADD.FTZ R2, R242, R2 ;  /* 0x00000002f2027221 */ /* 0x000fc60000010000 */
[C---:B------:R-:W-:Y:S01]  /*4870*/  HMMA.16816.F32 R116, R4.reuse, R112, RZ ;  /* 0x000000700474723c */ /* 0x040fe200000018ff */
[----:B------:R-:W-:Y:S02]  /*4880*/  FADD.FTZ R0, R212, R0 ;  /* 0x00000000d4007221 */ /* 0x000fe40000010000 */
[----:B------:R-:W-:Y:S02]  /*4890*/  FADD.FTZ R2, R234, R2 ;  /* 0x00000002ea027221 */ /* 0x000fe40000010000 */
[----:B------:R-:W-:Y:S02]  /*48a0*/  FADD.FTZ R250, R250, R3 ;  /* 0x00000003fafa7221 */ /* 0x000fe40000010000 */
[----:B------:R-:W-:Y:S01]  /*48b0*/  FADD.FTZ R2, R237, R2 ;  /* 0x00000002ed027221 */ /* 0x000fe20000010000 */
[----:B------:R-:W-:Y:S03]  /*48c0*/  HMMA.16816.F32 R16, R4, R114, RZ ;  /* 0x000000720410723c */ /* 0x000fe600000018ff */
[----:B------:R-:W-:-:S04]  /*48d0*/  FADD.FTZ R2, R235, R2 ;  /* 0x00000002eb027221 */ /* 0x000fc80000010000 */
        /* <DEDUP_REMOVED lines=31> */
[----:B------:R-:W2:Y:S01]  /*4ad0*/  LDL.64 R6, [R1+0x8] ;  /* 0x0000080001067983 */ /* 0x000ea20000100a00 */
[----:B------:R-:W-:-:S04]  /*4ae0*/  DEPBAR.LE SB0, 0x0 ;  /* 0x000080000000791a */ /* 0x000fc80000000000 */
[----:B------:R-:W3:Y:S04]  /*4af0*/  LDL R24, [R1+0x58] ;  /* 0x0000580001187983 */ /* 0x000ee80000100800 */
[----:B------:R-:W4:Y:S04]  /*4b00*/  LDL.64 R14, [R1+0x38] ;  /* 0x00003800010e7983 */ /* 0x000f280000100a00 */
[----:B------:R-:W5:Y:S01]  /*4b10*/  LDL R25, [R1+0x48] ;  /* 0x0000480001197983 */ /* 0x000f620000100800 */
[----:B------:R-:W-:-:S03]  /*4b20*/  IADD3 R236, R244, -0x2, RZ ;  /* 0xfffffffef4ec7810 */ /* 0x000fc60007ffe0ff */
[----:B------:R-:W-:Y:S01]  /*4b30*/  BAR.SYNC.DEFER_BLOCKING 0x0 ;  /* 0x0000000000007b1d */ /* 0x000fe20000010000 */
[----:B------:R-:W-:Y:S02]  /*4b40*/  ISETP.GE.AND P1, PT, R252, c[0x0][0x220], PT ;  /* 0x00008800fc007a0c */ /* 0x000fe40003f26270 */
[----:B------:R-:W-:-:S03]  /*4b50*/  SHF.R.S32.HI R4, RZ, 0x1f, R236 ;  /* 0x0000001fff047819 */ /* 0x000fc600000114ec */
[----:B------:R-:W1:Y:S02]  /*4b60*/  S2R R240, SR_TID.X ;  /* 0x0000000000f07919 */ /* 0x000e640000002100 */
[----:B-1----:R-:W-:-:S05]  /*4b70*/  IMAD.SHL.U32 R240, R240, 0x2, RZ ;  /* 0x00000002f0f07824 */ /* 0x002fca00078e00ff */
[----:B------:R-:W-:Y:S02]  /*4b80*/  LOP3.LUT R240, R240, 0x6, RZ, 0xc0, !PT ;  /* 0x00000006f0f07812 */ /* 0x000fe400078ec0ff */
[----:B--2---:R-:W-:Y:S01]  /*4b90*/  ISETP.GE.AND P2, PT, R6, c[0x0][0x220], PT ;  /* 0x0000880006007a0c */ /* 0x004fe20003f46270 */
[----:B------:R-:W-:Y:S02]  /*4ba0*/  IMAD.MOV.U32 R6, RZ, RZ, c[0x0][0x1a0] ;  /* 0x00006800ff067624 */ /* 0x000fe400078e00ff */
[----:B------:R-:W-:Y:S02]  /*4bb0*/  IMAD.MOV.U32 R7, RZ, RZ, c[0x0][0x1a0] ;  /* 0x00006800ff077624 */ /* 0x000fe400078e00ff */
[----:B------:R-:W-:Y:S02]  /*4bc0*/  IMAD.SHL.U32 R6, R6, 0x20, RZ ;  /* 0x0000002006067824 */ /* 0x000fe400078e00ff */
[----:B---3--:R-:W-:Y:S02]  /*4bd0*/  IMAD R0, R24, R236, RZ ;  /* 0x000000ec18007224 */ /* 0x008fe400078e02ff */
[----:B------:R-:W-:-:S02]  /*4be0*/  IMAD.SHL.U32 R7, R7, 0x10, RZ ;  /* 0x0000001007077824 */ /* 0x000fc400078e00ff */
[-C--:B----4-:R-:W-:Y:S02]  /*4bf0*/  IMAD.WIDE.U32 R2, R236, R6.reuse, R14 ;  /* 0x00000006ec027225 */ /* 0x090fe400078e000e */
[----:B------:R-:W-:Y:S02]  /*4c00*/  @P2 STS.128 [R228+0xa000], RZ ;  /* 0x00a000ffe4002388 */ /* 0x000fe40000000c00 */
[----:B------:R-:W-:Y:S01]  /*4c10*/  IMAD R4, R4, R6, R0 ;  /* 0x0000000604047224 */ /* 0x000fe200078e0200 */
[----:B------:R-:W-:Y:S02]  /*4c20*/  IADD3 R0, P0, R7, R2, RZ ;  /* 0x0000000207007210 */ /* 0x000fe40007f1e0ff */
[C---:B------:R-:W-:Y:S01]  /*4c30*/  @!P2 LEA R14, P5, R2.reuse, c[0x0][0x170], 0x1 ;  /* 0x00005c00020eaa11 */ /* 0x040fe200078a08ff */
[----:B------:R-:W-:Y:S01]  /*4c40*/  IMAD.IADD R3, R3, 0x1, R4 ;  /* 0x0000000103037824 */ /* 0x000fe200078e0204 */
[----:B------:R-:W-:Y:S02]  /*4c50*/  @!P1 LEA R6, P3, R2, c[0x0][0x170], 0x1 ;  /* 0x00005c0002069a11 */ /* 0x000fe400078608ff */
[----:B------:R-:W-:Y:S01]  /*4c60*/  @!P2 LEA R12, P4, R0, c[0x0][0x170], 0x1 ;  /* 0x00005c00000caa11 */ /* 0x000fe200078808ff */
[--C-:B-----5:R-:W-:Y:S01]  /*4c70*/  IMAD.X R5, R25, 0x1, R3.reuse, P0 ;  /* 0x0000000119057824 */ /* 0x120fe200000e0603 */
[----:B------:R-:W-:-:S02]  /*4c80*/  @!P2 LEA.HI.X R15, R2, c[0x0][0x174], R3, 0x1, P5 ;  /* 0x00005d00020faa11 */ /* 0x000fc400028f0c03 */
        /* <DEDUP_REMOVED lines=9> */
[----:B------:R-:W-:-:S03]  /*4d20*/  IMAD R0, R236, 0x20, R240 ;  /* 0x00000020ec007824 */ /* 0x000fc600078e02f0 */
[----:B------:R-:W-:Y:S01]  /*4d30*/  @!PT LDS RZ, [RZ] ;  /* 0x00000000fffff984 */ /* 0x000fe20000000800 */
[----:B------:R-:W-:Y:S01]  /*4d40*/  @!PT LDS RZ, [RZ] ;  /* 0x00000000fffff984 */ /* 0x000fe20000000800 */
[----:B------:R-:W-:Y:S01]  /*4d50*/  @!PT LDS RZ, [RZ] ;  /* 0x00000000fffff984 */ /* 0x000fe20000000800 */
[----:B------:R2:W-:Y:S02]  /*4d60*/  @!P1 LDGSTS.E.BYPASS.LTC128B.128 [R228+0xb000], [R6.64+0x80] ;  /* 0x0b00008006e49fae */ /* 0x0005e4000b901d44 */
[C---:B------:R-:W-:Y:S02]  /*4d70*/  IADD3 R3, R0.reuse, 0x18, RZ ;  /* 0x0000001800037810 */ /* 0x040fe40007ffe0ff */
[----:B------:R-:W-:Y:S01]  /*4d80*/  @P2 STS.128 [R228+0xa800], RZ ;  /* 0x00a800ffe4002388 */ /* 0x000fe20000000c00 */
[----:B------:R-:W-:-:S03]  /*4d90*/  IADD3 R2, R0, 0x19, RZ ;  /* 0x0000001900027810 */ /* 0x000fc60007ffe0ff */
        /* <DEDUP_REMOVED lines=35> */
[C---:B------:R-:W-:Y:S08]  /*4fd0*/  HMMA.16816.F32 R192, R12.reuse, R28, R180 ;  /* 0x0000001c0cc0723c */ /* 0x040ff000000018b4 */
[C---:B------:R-:W-:Y:S01]  /*4fe0*/  HMMA.16816.F32 R180, R12.reuse, R34, R20 ;  /* 0x000000220cb4723c */ /* 0x040fe20000001814 */
[----:B------:R-:W-:Y:S04]  /*4ff0*/  LDSM.16.M88.4 R20, [R223] ;  /* 0x00000000df14783b */ /* 0x000fe80000000200 */
[----:B------:R-:W-:Y:S03]  /*5000*/  LDSM.16.M88.4 R32, [R223+0x800] ;  /* 0x00080000df20783b */ /* 0x000fe60000000200 */
[----:B------:R-:W-:Y:S01]  /*5010*/  HMMA.16816.F32 R24, R12, R30, R24 ;  /* 0x0000001e0c18723c */ /* 0x000fe20000001818 */
[----:B------:R-:W-:Y:S04]  /*5020*/  LDSM.16.M88.4 R12, [R224] ;  /* 0x00000000e00c783b */ /* 0x000fe80000000200 */
[----:B------:R-:W-:Y:S03]  /*5030*/  LDSM.16.M88.4 R28, [R216+0x9000] ;  /* 0x00900000d81c783b */ /* 0x000fe60000000200 */
[C---:B--2---:R-:W-:Y:S08]  /*5040*/  HMMA.16816.F32 R200, R4.reuse, R176, R200 ;  /* 0x000000b004c8723c */ /* 0x044ff000000018c8 */
[C---:B---3--:R-:W-:Y:S08]  /*5050*/  HMMA.16816.F32 R204, R4.reuse, R140, R204 ;  /* 0x0000008c04cc723c */ /* 0x048ff000000018cc */
[C---:B------:R-:W-:Y:S08]  /*5060*/  HMMA.16816.F32 R196, R4.reuse, R178, R196 ;  /* 0x000000b204c4723c */ /* 0x040ff000000018c4 */
[----:B------:R-:W-:Y:S01]  /*5070*/  HMMA.16816.F32 R188, R4, R142, R188 ;  /* 0x0000008e04bc723c */ /* 0x000fe200000018bc */
[----:B------:R-:W1:Y:S07]  /*5080*/  LDSM.16.M88.4 R4, [R224+0x2000] ;  /* 0x00200000e004783b */ /* 0x000e6e0000000200 */
[C---:B----4-:R-:W-:Y:S08]  /*5090*/  HMMA.16816.F32 R184, R16.reuse, R176, R184 ;  /* 0x000000b010b8723c */ /* 0x050ff000000018b8 */
[C---:B------:R-:W-:Y:S08]  /*50a0*/  HMMA.16816.F32 R176, R16.reuse, R178, R180 ;  /* 0x000000b210b0723c */ /* 0x040ff000000018b4 */
[C---:B------:R-:W-:Y:S08]  /*50b0*/  HMMA.16816.F32 R180, R16.reuse, R140, R192 ;  /* 0x0000008c10b4723c */ /* 0x040ff000000018c0 */
[----:B------:R-:W-:Y:S01]  /*50c0*/  HMMA.16816.F32 R140, R16, R142, R24 ;  /* 0x0000008e108c723c */ /* 0x000fe20000001818 */
[----:B------:R-:W2:Y:S04]  /*50d0*/  LDSM.16.M88.4 R16, [R218+0x6000] ;  /* 0x00600000da10783b */ /* 0x000ea80000000200 */
[----:B------:R-:W3:Y:S03]  /*50e0*/  LDSM.16.M88.4 R24, [R216+0x9800] ;  /* 0x00980000d818783b */ /* 0x000ee60000000200 */
[C---:B-1----:R-:W-:Y:S08]  /*50f0*/  HMMA.16816.F32 R200, R4.reuse, R20, R200 ;  /* 0x0000001404c8723c */ /* 0x042ff000000018c8 */
[C---:B------:R-:W-:Y:S08]  /*5100*/  HMMA.16816.F32 R212, R4.reuse, R22, R196 ;  /* 0x0000001604d4723c */ /* 0x040ff000000018c4 */
[C---:B------:R-:W-:Y:S08]  /*5110*/  HMMA.16816.F32 R232, R4.reuse, R32, R204 ;  /* 0x0000002004e8723c */ /* 0x040ff000000018cc */
[----:B------:R-:W-:Y:S01]  /*5120*/  HMMA.16816.F32 R208, R4, R34, R188 ;  /* 0x0000002204d0723c */ /* 0x000fe200000018bc */
[----:B------:R-:W-:Y:S07]  /*5130*/  LDSM.16.M88.4 R4, [R220+0x6000] ;  /* 0x00600000dc04783b */ /* 0x000fee0000000200 */
[C---:B------:R-:W-:Y:S08]  /*5140*/  HMMA.16816.F32 R204, R12.reuse, R20, R184 ;  /* 0x000000140ccc723c */ /* 0x040ff000000018b8 */
[C---:B------:R-:W-:Y:S01]  /*5150*/  HMMA.16816.F32 R196, R12.reuse, R22, R176 ;  /* 0x000000160cc4723c */ /* 0x040fe200000018b0 */
[----:B------:R-:W1:Y:S07]  /*5160*/  LDSM.16.M88.4 R20, [R218+0x4000] ;  /* 0x00400000da14783b */ /* 0x000e6e0000000200 */
[C---:B------:R-:W-:Y:S08]  /*5170*/  HMMA.16816.F32 R192, R12.reuse, R32, R180 ;  /* 0x000000200cc0723c */ /* 0x040ff000000018b4 */
[----:B------:R-:W-:Y:S01]  /*5180*/  HMMA.16816.F32 R188, R12, R34, R140 ;  /* 0x000000220cbc723c */ /* 0x000fe2000000188c */
[----:B------:R-:W4:Y:S04]  /*5190*/  LDSM.16.M88.4 R140, [R227+0x1000] ;  /* 0x00100000e38c783b */ /* 0x000f280000000200 */
[----:B------:R-:W5:Y:S03]  /*51a0*/  LDSM.16.M88.4 R32, [R227+0x1800] ;  /* 0x00180000e320783b */ /* 0x000f660000000200 */
[C---:B--2---:R-:W-:Y:S01]  /*51b0*/  HMMA.16816.F32 R184, R16.reuse, R28, R200 ;  /* 0x0000001c10b8723c */ /* 0x044fe200000018c8 */
[----:B------:R-:W2:Y:S07]  /*51c0*/  LDSM.16.M88.4 R12, [R220+0x4000] ;  /* 0x00400000dc0c783b */ /* 0x000eae0000000200 */
[C---:B------:R-:W-:Y:S08]  /*51d0*/  HMMA.16816.F32 R180, R16.reuse, R30, R212 ;  /* 0x0000001e10b4723c */ /* 0x040ff000000018d4 */
[C---:B---3--:R-:W-:Y:S08]  /*51e0*/  HMMA.16816.F32 R176, R16.reuse, R24, R232 ;  /* 0x0000001810b0723c */ /* 0x048ff000000018e8 */
[----:B------:R-:W-:Y:S08]  /*51f0*/  HMMA.16816.F32 R16, R16, R26, R208 ;  /* 0x0000001a1010723c */ /* 0x000ff000000018d0 */
[C---:B-1----:R-:W-:Y:S08]  /*5200*/  HMMA.16816.F32 R200, R20.reuse, R24, R192 ;  /* 0x0000001814c8723c */ /* 0x042ff000000018c0 */
[C---:B------:R-:W-:Y:S08]  /*5210*/  HMMA.16816.F32 R212, R20.reuse, R28, R204 ;  /* 0x0000001c14d4723c */ /* 0x040ff000000018cc */
[C---:B------:R-:W-:Y:S08]  /*5220*/  HMMA.16816.F32 R208, R20.reuse, R30, R196 ;  /* 0x0000001e14d0723c */ /* 0x040ff000000018c4 */
[----:B------:R-:W-:Y:S01]  /*5230*/  HMMA.16816.F32 R192, R20, R26, R188 ;  /* 0x0000001a14c0723c */ /* 0x000fe200000018bc */
[----:B------:R-:W-:Y:S04]  /*5240*/  LDSM.16.M88.4 R24, [R225+0x9800] ;  /* 0x00980000e118783b */ /* 0x000fe80000000200 */
[----:B------:R-:W-:Y:S03]  /*5250*/  LDSM.16.M88.4 R20, [R225+0x9000] ;  /* 0x00900000e114783b */ /* 0x000fe60000000200 */
[C---:B----4-:R-:W-:Y:S08]  /*5260*/  HMMA.16816.F32 R204, R4.reuse, R140, R184 ;  /* 0x0000008c04cc723c */ /* 0x050ff000000018b8 */
[C---:B------:R-:W-:Y:S08]  /*5270*/  HMMA.16816.F32 R196, R4.reuse, R142, R180 ;  /* 0x0000008e04c4723c */ /* 0x040ff000000018b4 */
        /* <DEDUP_REMOVED lines=13> */
[C---:B------:R-:W-:Y:S08]  /*5350*/  HMMA.16816.F32 R196, R4.reuse, R22, R196 ;  /* 0x0000001604c4723c */ /* 0x040ff000000018c4 */
[----:B------:R-:W-:Y:S01]  /*5360*/  HMMA.16816.F32 R192, R4, R24, R188 ;  /* 0x0000001804c0723c */ /* 0x000fe200000018bc */
[----:B------:R-:W2:Y:S01]  /*5370*/  LDSM.16.M88.4 R4, [R224+0x6000] ;  /* 0x00600000e004783b */ /* 0x000ea20000000200 */
[----:B------:R-:W-:-:S06]  /*5380*/  DEPBAR.LE SB0, 0x0 ;  /* 0x000080000000791a */ /* 0x000fcc0000000000 */
[C---:B---3--:R-:W-:Y:S08]  /*5390*/  HMMA.16816.F32 R140, R16.reuse, R26, R140 ;  /* 0x0000001a108c723c */ /* 0x048ff0000000188c */
[C---:B------:R-:W-:Y:S01]  /*53a0*/  HMMA.16816.F32 R176, R16.reuse, R20, R176 ;  /* 0x0000001410b0723c */ /* 0x040fe200000018b0 */
[----:B------:R-:W-:Y:S07]  /*53b0*/  I2F R20, R2 ;  /* 0x0000000200147306 */ /* 0x000fee0000201400 */
[----:B------:R-:W-:Y:S08]  /*53c0*/  HMMA.16816.F32 R184, R16, R22, R184 ;  /* 0x0000001610b8723c */ /* 0x000ff000000018b8 */
[C---:B-1----:R-:W-:Y:S08]  /*53d0*/  HMMA.16816.F32 R188, R12.reuse, R30, R140 ;  /* 0x0000001e0cbc723c */ /* 0x042ff0000000188c */
[-C--:B------:R-:W-:Y:S08]  /*53e0*/  HMMA.16816.F32 R176, R12, R32.reuse, R176 ;  /* 0x000000200cb0723c */ /* 0x080ff000000018b0 */
[----:B--2---:R-:W-:Y:S08]  /*53f0*/  HMMA.16816.F32 R140, R4, R32, R204 ;  /* 0x00000020048c723c */ /* 0x004ff000000018cc */
[----:B------:R-:W-:Y:S01]  /*5400*/  HMMA.16816.F32 R184, R12, R34, R184 ;  /* 0x000000220cb8723c */ /* 0x000fe200000018b8 */
[----:B------:R-:W-:-:S02]  /*5410*/  FMUL.FTZ R188, R188, c[0x0][0x2ec] ;  /* 0x0000bb00bcbc7a20 */ /* 0x000fc40000410000 */
[----:B------:R-:W-:Y:S02]  /*5420*/  FMUL.FTZ R189, R189, c[0x0][0x2ec] ;  /* 0x0000bb00bdbd7a20 */ /* 0x000fe40000410000 */
[----:B------:R-:W-:Y:S02]  /*5430*/  FMUL.FTZ R191, R191, c[0x0][0x2ec] ;  /* 0x0000bb00bfbf7a20 */ /* 0x000fe40000410000 */
[----:B------:R-:W-:Y:S01]  /*5440*/  MUFU.TANH R188, R188 ;  /* 0x000000bc00bc7308 */ /* 0x000fe20000002400 */
[----:B------:R-:W-:Y:S01]  /*5450*/  HMMA.16816.F32 R32, R4, R34, R196 ;  /* 0x000000220420723c */ /* 0x000fe200000018c4 */
[----:B------:R-:W-:Y:S02]  /*5460*/  FMUL.FTZ R176, R176, c[0x0][0x2ec] ;  /* 0x0000bb00b0b07a20 */ /* 0x000fe40000410000 */
[----:B------:R-:W-:Y:S02]  /*5470*/  FMUL.FTZ R177, R177, c[0x0][0x2ec] ;  /* 0x0000bb00b1b17a20 */ /* 0x000fe40000410000 */
[----:B------:R-:W-:-:S02]  /*5480*/  FMUL.FTZ R179, R179, c[0x0][0x2ec] ;  /* 0x0000bb00b3b37a20 */ /* 0x000fc40000410000 */
[----:B------:R-:W-:Y:S01]  /*5490*/  MUFU.TANH R207, R176 ;  /* 0x000000b000cf7308 */ /* 0x000fe20000002400 */
[----:B------:R-:W-:Y:S01]  /*54a0*/  HMMA.16816.F32 R180, R16, R24, R180 ;  /* 0x0000001810b4723c */ /* 0x000fe200000018b4 */
[----:B------:R-:W-:Y:S02]  /*54b0*/  FMUL.FTZ R140, R140, c[0x0][0x2ec] ;  /* 0x0000bb008c8c7a20 */ /* 0x000fe40000410000 */
[----:B------:R-:W-:Y:S02]  /*54c0*/  FMUL.FTZ R141, R141, c[0x0][0x2ec] ;  /* 0x0000bb008d8d7a20 */ /* 0x000fe40000410000 */
[----:B------:R-:W-:Y:S02]  /*54d0*/  FMUL.FTZ R143, R143, c[0x0][0x2ec] ;  /* 0x0000bb008f8f7a20 */ /* 0x000fe40000410000 */
[----:B------:R-:W-:Y:S01]  /*54e0*/  MUFU.TANH R27, R177 ;  /* 0x000000b1001b7308 */ /* 0x000fe20000002400 */
[----:B------:R-:W-:Y:S01]  /*54f0*/  IADD3 R18, R0, 0x1, RZ ;  /* 0x0000000100127810 */ /* 0x000fe20007ffe0ff */
[----:B------:R-:W-:Y:S01]  /*5500*/  FMUL.FTZ R184, R184, c[0x0][0x2ec] ;  /* 0x0000bb00b8b87a20 */ /* 0x000fe20000410000 */
[----:B------:R-:W-:Y:S01]  /*5510*/  IADD3 R17, R0, 0x8, RZ ;  /* 0x0000000800117810 */ /* 0x000fe20007ffe0ff */
[----:B------:R-:W-:Y:S01]  /*5520*/  FMUL.FTZ R186, R186, c[0x0][0x2ec] ;  /* 0x0000bb00baba7a20 */ /* 0x000fe20000410000 */
[----:B------:R-:W-:Y:S01]  /*5530*/  IADD3 R16, R0, 0x9, RZ ;  /* 0x0000000900107810 */ /* 0x000fe20007ffe0ff */
[----:B------:R-:W-:Y:S01]  /*5540*/  FMUL.FTZ R185, R185, c[0x0][0x2ec] ;  /* 0x0000bb00b9b97a20 */ /* 0x000fe20000410000 */
[----:B------:R-:W-:Y:S01]  /*5550*/  ISETP.GE.AND P5, PT, R18, R8, PT ;  /* 0x000000081200720c */ /* 0x000fe20003fa6270 */
[----:B------:R-:W-:Y:S01]  /*5560*/  MUFU.TANH R205, R140 ;  /* 0x0000008c00cd7308 */ /* 0x000fe20000002400 */
[----:B------:R-:W-:Y:S01]  /*5570*/  FMUL.FTZ R32, R32, c[0x0][0x2ec] ;  /* 0x0000bb0020207a20 */ /* 0x000fe20000410000 */
[C---:B------:R-:W-:Y:S01]  /*5580*/  ISETP.GE.AND P4, PT, R18.reuse, R9, PT ;  /* 0x000000091200720c */ /* 0x040fe20003f86270 */
[----:B------:R-:W-:Y:S01]  /*5590*/  FMUL.FTZ R33, R33, c[0x0][0x2ec] ;  /* 0x0000bb0021217a20 */ /* 0x000fe20000410000 */
[----:B------:R-:W-:Y:S01]  /*55a0*/  ISETP.GE.AND P0, PT, R18, R10, PT ;  /* 0x0000000a1200720c */ /* 0x000fe20003f06270 */
[----:B------:R-:W-:Y:S01]  /*55b0*/  FMUL.FTZ R34, R34, c[0x0][0x2ec] ;  /* 0x0000bb0022227a20 */ /* 0x000fe20000410000 */
[----:B------:R-:W-:Y:S01]  /*55c0*/  ISETP.GE.AND P6, PT, R18, R11, PT ;  /* 0x0000000b1200720c */ /* 0x000fe20003fc6270 */
[----:B------:R-:W-:Y:S01]  /*55d0*/  FMUL.FTZ R25, R35, c[0x0][0x2ec] ;  /* 0x0000bb0023197a20 */ /* 0x000fe20000410000 */
[----:B------:R-:W-:Y:S01]  /*55e0*/  MUFU.TANH R140, R32 ;  /* 0x00000020008c7308 */ /* 0x000fe20000002400 */
[----:B------:R-:W-:Y:S01]  /*55f0*/  HMMA.16816.F32 R180, R12, R28, R180 ;  /* 0x0000001c0cb4723c */ /* 0x000fe200000018b4 */
[----:B------:R-:W-:Y:S01]  /*5600*/  FMUL.FTZ R142, R142, c[0x0][0x2ec] ;  /* 0x0000bb008e8e7a20 */ /* 0x000fe20000410000 */
[----:B------:R-:W-:Y:S01]  /*5610*/  ISETP.GE.AND P3, PT, R17, R8, PT ;  /* 0x000000081100720c */ /* 0x000fe20003f66270 */
[----:B------:R-:W-:-:S02]  /*5620*/  FMUL.FTZ R187, R187, c[0x0][0x2ec] ;  /* 0x0000bb00bbbb7a20 */ /* 0x000fc40000410000 */
[----:B------:R-:W-:Y:S02]  /*5630*/  FMUL.FTZ R178, R178, c[0x0][0x2ec] ;  /* 0x0000bb00b2b27a20 */ /* 0x000fe40000410000 */
[----:B------:R-:W-:Y:S01]  /*5640*/  MUFU.TANH R177, R33 ;  /* 0x0000002100b17308 */ /* 0x000fe20000002400 */
[C---:B------:R-:W-:Y:S02]  /*5650*/  IADD3 R13, R0.reuse, 0x10, RZ ;  /* 0x00000010000d7810 */ /* 0x040fe40007ffe0ff */
[----:B------:R-:W-:-:S05]  /*5660*/  IADD3 R12, R0, 0x11, RZ ;  /* 0x00000011000c7810 */ /* 0x000fca0007ffe0ff */
[----:B------:R1:W-:Y:S08]  /*5670*/  MUFU.TANH R176, R34 ;  /* 0x0000002200b07308 */ /* 0x0003f00000002400 */
[----:B------:R-:W2:Y:S01]  /*5680*/  I2F R23, R18 ;  /* 0x0000001200177306 */ /* 0x000ea20000201400 */
[----:B------:R-:W-:Y:S02]  /*5690*/  FMUL.FTZ R180, R180, c[0x0][0x2ec] ;  /* 0x0000bb00b4b47a20 */ /* 0x000fe40000410000 */
[----:B------:R-:W-:-:S02]  /*56a0*/  FMUL.FTZ R182, R182, c[0x0][0x2ec] ;  /* 0x0000bb00b6b67a20 */ /* 0x000fc40000410000 */
[----:B------:R-:W-:Y:S02]  /*56b0*/  FMUL.FTZ R183, R183, c[0x0][0x2ec] ;  /* 0x0000bb00b7b77a20 */ /* 0x000fe40000410000 */
[----:B------:R-:W-:Y:S01]  /*56c0*/  FMUL.FTZ R181, R181, c[0x0][0x2ec] ;  /* 0x0000bb00b5b57a20 */ /* 0x000fe20000410000 */
[----:B-1----:R-:W-:Y:S01]  /*56d0*/  HMMA.16816.F32 R32, R4, R28, R192 ;  /* 0x0000001c0420723c */ /* 0x002fe200000018c0 */
[----:B------:R-:W-:Y:S01]  /*56e0*/  MUFU.TANH R133, R141 ;  /* 0x0000008d00857308 */ /* 0x000fe20000002400 */
[----:B--2---:R-:W-:-:S07]  /*56f0*/  FFMA.FTZ R27, R23, R132, R27 ;  /* 0x00000084171b7223 */ /* 0x004fce000001001b */
[----:B------:R-:W1:Y:S01]  /*5700*/  MUFU.TANH R26, R179 ;  /* 0x000000b3001a7308 */ /* 0x000e620000002400 */
[----:B------:R-:W-:Y:S01]  /*5710*/  HMMA.16816.F32 R28, R4, R30, R200 ;  /* 0x0000001e041c723c */ /* 0x000fe200000018c8 */
[----:B------:R-:W-:Y:S02]  /*5720*/  FSEL R27, R27, -INF , !P5 ;  /* 0xff8000001b1b7808 */ /* 0x000fe40006800000 */
[----:B------:R-:W-:-:S04]  /*5730*/  ISETP.GE.AND P5, PT, R17, R9, PT ;  /* 0x000000091100720c */ /* 0x000fc80003fa6270 */
[----:B------:R-:W2:Y:S07]  /*5740*/  MUFU.TANH R143, R143 ;  /* 0x0000008f008f7308 */ /* 0x000eae0000002400 */
[----:B------:R-:W-:Y:S01]  /*5750*/  FMUL.FTZ R32, R32, c[0x0][0x2ec] ;  /* 0x0000bb0020207a20 */ /* 0x000fe20000410000 */
[----:B------:R-:W3:Y:S01]  /*5760*/  I2F R22, R17 ;  /* 0x0000001100167306 */ /* 0x000ee20000201400 */
[----:B-1----:R-:W-:Y:S02]  /*5770*/  FFMA.FTZ R26, R23, R132, R26 ;  /* 0x00000084171a7223 */ /* 0x002fe4000001001a */
[----:B------:R-:W-:-:S02]  /*5780*/  FMUL.FTZ R33, R33, c[0x0][0x2ec] ;  /* 0x0000bb0021217a20 */ /* 0x000fc40000410000 */
[----:B------:R-:W-:-:S03]  /*5790*/  FMUL.FTZ R34, R34, c[0x0][0x2ec] ;  /* 0x0000bb0022227a20 */ /* 0x000fc60000410000 */
[----:B------:R-:W-:Y:S01]  /*57a0*/  MUFU.TANH R184, R184 ;  /* 0x000000b800b87308 */ /* 0x000fe20000002400 */
[----:B--2---:R-:W-:Y:S02]  /*57b0*/  FFMA.FTZ R18, R23, R132, R143 ;  /* 0x0000008417127223 */ /* 0x004fe4000001008f */
[----:B------:R-:W-:-:S05]  /*57c0*/  FMUL.FTZ R30, R30, c[0x0][0x2ec] ;  /* 0x0000bb001e1e7a20 */ /* 0x000fca0000410000 */
[----:B------:R-:W-:Y:S01]  /*57d0*/  MUFU.TANH R186, R186 ;  /* 0x000000ba00ba7308 */ /* 0x000fe20000002400 */
[----:B---3--:R-:W-:-:S07]  /*57e0*/  FFMA.FTZ R4, R22, R132, R176 ;  /* 0x0000008416047223 */ /* 0x008fce00000100b0 */
[----:B------:R-:W1:Y:S08]  /*57f0*/  I2F R21, R16 ;  /* 0x0000001000157306 */ /* 0x000e700000201400 */
[----:B------:R-:W-:Y:S08]  /*5800*/  MUFU.TANH R204, R142 ;  /* 0x0000008e00cc7308 */ /* 0x000ff00000002400 */
[----:B------:R-:W2:Y:S01]  /*5810*/  MUFU.TANH R185, R185 ;  /* 0x000000b900b97308 */ /* 0x000ea20000002400 */
[----:B-1----:R-:W-:-:S07]  /*5820*/  FFMA.FTZ R6, R21, R132, R177 ;  /* 0x0000008415067223 */ /* 0x002fce00000100b1 */
[----:B------:R-:W-:Y:S08]  /*5830*/  MUFU.TANH R187, R187 ;  /* 0x000000bb00bb7308 */ /* 0x000ff00000002400 */
[----:B------:R1:W3:Y:S01]  /*5840*/  MUFU.TANH R142, R25 ;  /* 0x00000019008e7308 */ /* 0x0002e20000002400 */
[----:B--2---:R-:W-:-:S07]  /*5850*/  FFMA.FTZ R5, R21, R132, R185 ;  /* 0x0000008415057223 */ /* 0x004fce00000100b9 */
[----:B------:R-:W-:Y:S01]  /*5860*/  I2F R19, R13 ;  /* 0x0000000d00137306 */ /* 0x000fe20000201400 */
[----:B-1----:R-:W-:-:S07]  /*5870*/  FFMA.FTZ R25, R23, R132, R133 ;  /* 0x0000008417197223 */ /* 0x002fce0000010085 */
[----:B------:R-:W-:Y:S01]  /*5880*/  MUFU.TANH R180, R180 ;  /* 0x000000b400b47308 */ /* 0x000fe20000002400 */
[----:B------:R-:W-:Y:S01]  /*5890*/  FSEL R133, R26, -INF , !P4 ;  /* 0xff8000001a857808 */ /* 0x000fe20006000000 */
[----:B------:R-:W-:Y:S01]  /*58a0*/  FFMA.FTZ R23, R22, R132, R184 ;  /* 0x0000008416177223 */ /* 0x000fe200000100b8 */
[----:B------:R-:W-:Y:S01]  /*58b0*/  ISETP.GE.AND P4, PT, R17, R10, PT ;  /* 0x0000000a1100720c */ /* 0x000fe20003f86270 */
[-C--:B---3--:R-:W-:Y:S01]  /*58c0*/  FFMA.FTZ R7, R21, R132.reuse, R142 ;  /* 0x0000008415077223 */ /* 0x088fe2000001008e */
[----:B------:R-:W-:Y:S01]  /*58d0*/  FSEL R138, R25, -INF , !P0 ;  /* 0xff800000198a7808 */ /* 0x000fe20004000000 */
[----:B------:R-:W-:Y:S01]  /*58e0*/  FMUL.FTZ R25, R35, c[0x0][0x2ec] ;  /* 0x0000bb0023197a20 */ /* 0x000fe20000410000 */
[----:B------:R-:W-:Y:S01]  /*58f0*/  ISETP.GE.AND P0, PT, R17, R11, PT ;  /* 0x0000000b1100720c */ /* 0x000fe20003f06270 */
[----:B------:R-:W-:Y:S01]  /*5900*/  MUFU.TANH R182, R182 ;  /* 0x000000b600b67308 */ /* 0x000fe20000002400 */
[----:B------:R-:W-:Y:S01]  /*5910*/  FSEL R35, R18, -INF , !P6 ;  /* 0xff80000012237808 */ /* 0x000fe20007000000 */
[CC--:B------:R-:W-:Y:S01]  /*5920*/  FFMA.FTZ R18, R22.reuse, R132.reuse, R186 ;  /* 0x0000008416127223 */ /* 0x0c0fe200000100ba */
[----:B------:R-:W-:Y:S01]  /*5930*/  FSEL R23, R23, -INF , !P3 ;  /* 0xff80000017177808 */ /* 0x000fe20005800000 */
[----:B------:R-:W-:Y:S01]  /*5940*/  FFMA.FTZ R17, R22, R132, R140 ;  /* 0x0000008416117223 */ /* 0x000fe2000001008c */
[----:B------:R-:W-:-:S02]  /*5950*/  ISETP.GE.AND P6, PT, R16, R8, PT ;  /* 0x000000081000720c */ /* 0x000fc40003fc6270 */
[----:B------:R-:W-:Y:S01]  /*5960*/  FSEL R26, R18, -INF , !P5 ;  /* 0xff800000121a7808 */ /* 0x000fe20006800000 */
[----:B------:R1:W2:Y:S01]  /*5970*/  MUFU.TANH R141, R32 ;  /* 0x00000020008d7308 */ /* 0x0002a20000002400 */
[C---:B------:R-:W-:Y:S02]  /*5980*/  ISETP.GE.AND P3, PT, R16.reuse, R9, PT ;  /* 0x000000091000720c */ /* 0x040fe40003f66270 */
[----:B------:R-:W-:-:S05]  /*5990*/  ISETP.GE.AND P5, PT, R16, R10, PT ;  /* 0x0000000a1000720c */ /* 0x000fca0003fa6270 */
[----:B------:R3:W-:Y:S01]  /*59a0*/  MUFU.TANH R143, R33 ;  /* 0x00000021008f7308 */ /* 0x0007e20000002400 */
[----:B-1----:R-:W-:Y:S01]  /*59b0*/  FSEL R32, R4, -INF , !P0 ;  /* 0xff80000004207808 */ /* 0x002fe20004000000 */
[----:B--2---:R-:W-:-:S06]  /*59c0*/  FFMA.FTZ R4, R19, R132, R141 ;  /* 0x0000008413047223 */ /* 0x004fcc000001008d */
[----:B------:R-:W-:Y:S01]  /*59d0*/  MUFU.TANH R206, R178 ;  /* 0x000000b200ce7308 */ /* 0x000fe20000002400 */
[----:B------:R-:W-:Y:S02]  /*59e0*/  ISETP.GE.AND P0, PT, R13, R8, PT ;  /* 0x000000080d00720c */ /* 0x000fe40003f06270 */
[----:B---3--:R-:W-:Y:S02]  /*59f0*/  FSEL R33, R17, -INF , !P4 ;  /* 0xff80000011217808 */ /* 0x008fe40006000000 */
[----:B------:R-:W-:Y:S01]  /*5a00*/  ISETP.GE.AND P4, PT, R16, R11, PT ;  /* 0x0000000b1000720c */ /* 0x000fe20003f86270 */
[-C--:B------:R-:W-:Y:S02]  /*5a10*/  FFMA.FTZ R16, R21, R132.reuse, R187 ;  /* 0x0000008415107223 */ /* 0x080fe400000100bb */
[----:B------:R1:W-:Y:S01]  /*5a20*/  MUFU.TANH R17, R25 ;  /* 0x0000001900117308 */ /* 0x0003e20000002400 */
[----:B------:R-:W-:Y:S01]  /*5a30*/  FSEL R21, R5, -INF , !P6 ;  /* 0xff80000005157808 */ /* 0x000fe20007000000 */
[----:B------:R-:W-:Y:S01]  /*5a40*/  FFMA.FTZ R5, R19, R132, R182 ;  /* 0x0000008413057223 */ /* 0x000fe200000100b6 */
[----:B------:R-:W-:-:S02]  /*5a50*/  ISETP.GE.AND P6, PT, R13, R9, PT ;  /* 0x000000090d00720c */ /* 0x000fc40003fc6270 */
[----:B------:R-:W-:Y:S02]  /*5a60*/  FSEL R22, R16, -INF , !P3 ;  /* 0xff80000010167808 */ /* 0x000fe40005800000 */
[----:B------:R-:W-:Y:S01]  /*5a70*/  ISETP.GE.AND P3, PT, R13, R10, PT ;  /* 0x0000000a0d00720c */ /* 0x000fe20003f66270 */
[----:B------:R-:W-:Y:S03]  /*5a80*/  I2F R15, R12 ;  /* 0x0000000c000f7306 */ /* 0x000fe60000201400 */
[----:B------:R-:W-:Y:S02]  /*5a90*/  FSEL R187, R4, -INF , !P3 ;  /* 0xff80000004bb7808 */ /* 0x000fe40005800000 */
[-C--:B------:R-:W-:Y:S02]  /*5aa0*/  ISETP.GE.AND P3, PT, R12, R11.reuse, PT ;  /* 0x0000000b0c00720c */ /* 0x080fe40003f66270 */
[----:B-1----:R-:W-:Y:S01]  /*5ab0*/  FSEL R25, R6, -INF , !P5 ;  /* 0xff80000006197808 */ /* 0x002fe20006800000 */
[----:B------:R-:W-:Y:S01]  /*5ac0*/  FFMA.FTZ R6, R19, R132, R180 ;  /* 0x0000008413067223 */ /* 0x000fe200000100b4 */
[----:B------:R1:W2:Y:S01]  /*5ad0*/  MUFU.TANH R178, R183 ;  /* 0x000000b700b27308 */ /* 0x0002a20000002400 */
[----:B------:R-:W-:Y:S01]  /*5ae0*/  ISETP.GE.AND P5, PT, R13, R11, PT ;  /* 0x0000000b0d00720c */ /* 0x000fe20003fa6270 */
[----:B------:R-:W-:-:S02]  /*5af0*/  FMUL.FTZ R13, R190, c[0x0][0x2ec] ;  /* 0x0000bb00be0d7a20 */ /* 0x000fc40000410000 */
[----:B------:R-:W-:Y:S02]  /*5b00*/  FSEL R182, R6, -INF , !P0 ;  /* 0xff80000006b67808 */ /* 0x000fe40004000000 */
[C---:B------:R-:W-:Y:S02]  /*5b10*/  ISETP.GE.AND P0, PT, R12.reuse, R9, PT ;  /* 0x000000090c00720c */ /* 0x040fe40003f06270 */
[----:B------:R3:W4:Y:S08]  /*5b20*/  MUFU.TANH R139, R34 ;  /* 0x00000022008b7308 */ /* 0x0007300000002400 */
[----:B------:R-:W5:Y:S01]  /*5b30*/  MUFU.TANH R181, R181 ;  /* 0x000000b500b57308 */ /* 0x000f620000002400 */
[----:B-1----:R-:W-:Y:S01]  /*5b40*/  FSEL R183, R5, -INF , !P6 ;  /* 0xff80000005b77808 */ /* 0x002fe20007000000 */
[C---:B--2---:R-:W-:Y:S01]  /*5b50*/  FFMA.FTZ R6, R15.reuse, R132, R178 ;  /* 0x000000840f067223 */ /* 0x044fe200000100b2 */
[----:B------:R-:W-:Y:S01]  /*5b60*/  ISETP.GE.AND P6, PT, R12, R10, PT ;  /* 0x0000000a0c00720c */ /* 0x000fe20003fc6270 */
[----:B------:R-:W-:Y:S01]  /*5b70*/  FFMA.FTZ R5, R15, R132, R143 ;  /* 0x000000840f057223 */ /* 0x000fe2000001008f */
[----:B---3--:R-:W-:-:S03]  /*5b80*/  FSEL R34, R7, -INF , !P4 ;  /* 0xff80000007227808 */ /* 0x008fc60006000000 */
[----:B------:R-:W1:Y:S01]  /*5b90*/  I2F R14, R3 ;  /* 0x00000003000e7306 */ /* 0x000e620000201400 */
[----:B------:R-:W-:Y:S01]  /*5ba0*/  BAR.SYNC.DEFER_BLOCKING 0x0 ;  /* 0x0000000000007b1d */ /* 0x000fe20000010000 */
[----:B------:R-:W-:Y:S01]  /*5bb0*/  ISETP.GE.AND P4, PT, R12, R8, PT ;  /* 0x000000080c00720c */ /* 0x000fe20003f86270 */
[----:B------:R-:W-:Y:S01]  /*5bc0*/  FMUL.FTZ R12, R28, c[0x0][0x2ec] ;  /* 0x0000bb001c0c7a20 */ /* 0x000fe20000410000 */
[----:B------:R-:W-:Y:S01]  /*5bd0*/  FSEL R185, R5, -INF , !P6 ;  /* 0xff80000005b97808 */ /* 0x000fe20007000000 */
[----:B----4-:R-:W-:Y:S01]  /*5be0*/  FFMA.FTZ R4, R19, R132, R139 ;  /* 0x0000008413047223 */ /* 0x010fe2000001008b */
[----:B------:R-:W-:Y:S01]  /*5bf0*/  ISETP.GE.AND P6, PT, R3, R8, PT ;  /* 0x000000080300720c */ /* 0x000fe20003fc6270 */
[CC--:B-----5:R-:W-:Y:S01]  /*5c00*/  FFMA.FTZ R7, R15.reuse, R132.reuse, R181 ;  /* 0x000000840f077223 */ /* 0x0e0fe200000100b5 */
[----:B------:R-:W2:Y:S01]  /*5c10*/  MUFU.TANH R13, R13 ;  /* 0x0000000d000d7308 */ /* 0x000ea20000002400 */
[----:B------:R-:W-:Y:S01]  /*5c20*/  FFMA.FTZ R15, R15, R132, R17 ;  /* 0x000000840f0f7223 */ /* 0x000fe20000010011 */
[----:B------:R-:W-:-:S02]  /*5c30*/  FSEL R181, R6, -INF , !P0 ;  /* 0xff80000006b57808 */ /* 0x000fc40004000000 */
[----:B------:R-:W-:Y:S02]  /*5c40*/  FSEL R193, R4, -INF , !P5 ;  /* 0xff80000004c17808 */ /* 0x000fe40006800000 */
[----:B------:R-:W-:Y:S02]  /*5c50*/  FSEL R195, R15, -INF , !P3 ;  /* 0xff8000000fc37808 */ /* 0x000fe40005800000 */
[----:B------:R-:W3:Y:S01]  /*5c60*/  MUFU.TANH R12, R12 ;  /* 0x0000000c000c7308 */ /* 0x000ee20000002400 */
[----:B-1----:R-:W-:Y:S01]  /*5c70*/  FFMA.FTZ R6, R14, R132, R188 ;  /* 0x000000840e067223 */ /* 0x002fe200000100bc */
[----:B------:R-:W-:Y:S02]  /*5c80*/  ISETP.GE.AND P3, PT, R3, R9, PT ;  /* 0x000000090300720c */ /* 0x000fe40003f66270 */
[----:B------:R-:W-:Y:S02]  /*5c90*/  FSEL R179, R7, -INF , !P4 ;  /* 0xff80000007b37808 */ /* 0x000fe40006000000 */
[----:B------:R-:W-:-:S02]  /*5ca0*/  FSEL R178, R6, -INF , !P6 ;  /* 0xff80000006b27808 */ /* 0x000fc40007000000 */
[----:B------:R1:W4:Y:S01]  /*5cb0*/  I2F R24, R0 ;  /* 0x0000000000187306 */ /* 0x0003220000201400 */
[----:B--2---:R-:W-:Y:S01]  /*5cc0*/  FFMA.FTZ R5, R14, R132, R13 ;  /* 0x000000840e057223 */ /* 0x004fe2000001000d */
[----:B------:R-:W-:Y:S02]  /*5cd0*/  ISETP.GE.AND P6, PT, R3, R10, PT ;  /* 0x0000000a0300720c */ /* 0x000fe40003fc6270 */
[----:B------:R-:W-:Y:S02]  /*5ce0*/  ISETP.GE.AND P5, PT, R0, R8, PT ;  /* 0x000000080000720c */ /* 0x000fe40003fa6270 */
[----:B------:R-:W-:Y:S01]  /*5cf0*/  FSEL R180, R5, -INF , !P3 ;  /* 0xff80000005b47808 */ /* 0x000fe20005800000 */
[----:B---3--:R-:W-:Y:S01]  /*5d00*/  FFMA.FTZ R4, R14, R132, R12 ;  /* 0x000000840e047223 */ /* 0x008fe2000001000c */
[C---:B------:R-:W-:Y:S01]  /*5d10*/  ISETP.GE.AND P4, PT, R0.reuse, R9, PT ;  /* 0x000000090000720c */ /* 0x040fe20003f86270 */
[----:B------:R-:W2:Y:S01]  /*5d20*/  MUFU.TANH R7, R30 ;  /* 0x0000001e00077308 */ /* 0x000ea20000002400 */
[----:B------:R-:W-:-:S02]  /*5d30*/  ISETP.GE.AND P0, PT, R0, R10, PT ;  /* 0x0000000a0000720c */ /* 0x000fc40003f06270 */
[-C--:B------:R-:W-:Y:S02]  /*5d40*/  ISETP.GE.AND P3, PT, R0, R11.reuse, PT ;  /* 0x0000000b0000720c */ /* 0x080fe40003f66270 */
[----:B------:R-:W-:Y:S01]  /*5d50*/  FSEL R186, R4, -INF , !P6 ;  /* 0xff80000004ba7808 */ /* 0x000fe20007000000 */
[----:B-1----:R-:W-:Y:S01]  /*5d60*/  FMUL.FTZ R0, R29, c[0x0][0x2ec] ;  /* 0x0000bb001d007a20 */ /* 0x002fe20000410000 */
[----:B------:R-:W-:Y:S01]  /*5d70*/  ISETP.GE.AND P6, PT, R3, R11, PT ;  /* 0x0000000b0300720c */ /* 0x000fe20003fc6270 */
[----:B------:R-:W-:Y:S01]  /*5d80*/  FMUL.FTZ R4, R31, c[0x0][0x2ec] ;  /* 0x0000bb001f047a20 */ /* 0x000fe20000410000 */
[----:B------:R-:W1:Y:S01]  /*5d90*/  MUFU.TANH R189, R189 ;  /* 0x000000bd00bd7308 */ /* 0x000e620000002400 */
[CC--:B----4-:R-:W-:Y:S02]  /*5da0*/  FFMA.FTZ R17, R24.reuse, R132.reuse, R204 ;  /* 0x0000008418117223 */ /* 0x0d0fe400000100cc */
[CC--:B------:R-:W-:Y:S02]  /*5db0*/  FFMA.FTZ R15, R24.reuse, R132.reuse, R207 ;  /* 0x00000084180f7223 */ /* 0x0c0fe400000100cf */
[-C--:B------:R-:W-:Y:S01]  /*5dc0*/  FFMA.FTZ R16, R24, R132.reuse, R206 ;  /* 0x0000008418107223 */ /* 0x080fe200000100ce */
[----:B------:R-:W-:Y:S01]  /*5dd0*/  FSEL R17, R17, -INF , !P3 ;  /* 0xff80000011117808 */ /* 0x000fe20005800000 */
[-C--:B--2---:R-:W-:Y:S01]  /*5de0*/  FFMA.FTZ R14, R14, R132.reuse, R7 ;  /* 0x000000840e0e7223 */ /* 0x084fe20000010007 */
[----:B------:R-:W2:Y:S01]  /*5df0*/  MUFU.TANH R13, R191 ;  /* 0x000000bf000d7308 */ /* 0x000ea20000002400 */
[----:B------:R-:W-:Y:S01]  /*5e00*/  ISETP.GE.AND P3, PT, R244, 0x3, PT ;  /* 0x00000003f400780c */ /* 0x000fe20003f66270 */
[----:B------:R-:W-:Y:S01]  /*5e10*/  FFMA.FTZ R18, R24, R132, R205 ;  /* 0x0000008418127223 */ /* 0x000fe200000100cd */
[----:B------:R-:W-:-:S02]  /*5e20*/  FSEL R15, R15, -INF , !P5 ;  /* 0xff8000000f0f7808 */ /* 0x000fc40006800000 */
[----:B------:R-:W-:Y:S02]  /*5e30*/  FSEL R194, R14, -INF , !P6 ;  /* 0xff8000000ec27808 */ /* 0x000fe40007000000 */
[----:B------:R-:W-:Y:S01]  /*5e40*/  FSEL R16, R16, -INF , !P4 ;  /* 0xff80000010107808 */ /* 0x000fe20006000000 */
[----:B------:R-:W3:Y:S01]  /*5e50*/  MUFU.TANH R0, R0 ;  /* 0x0000000000007308 */ /* 0x000ee20000002400 */
[----:B------:R-:W-:Y:S01]  /*5e60*/  FSEL R18, R18, -INF , !P0 ;  /* 0xff80000012127808 */ /* 0x000fe20004000000 */
[----:B-1----:R-:W-:Y:S01]  /*5e70*/  FFMA.FTZ R3, R20, R132, R189 ;  /* 0x0000008414037223 */ /* 0x002fe200000100bd */
[C---:B------:R-:W-:Y:S02]  /*5e80*/  ISETP.GE.AND P6, PT, R2.reuse, R8, PT ;  /* 0x000000080200720c */ /* 0x040fe40003fc6270 */
[C---:B------:R-:W-:Y:S02]  /*5e90*/  ISETP.GE.AND P5, PT, R2.reuse, R9, PT ;  /* 0x000000090200720c */ /* 0x040fe40003fa6270 */
[C---:B------:R-:W-:Y:S01]  /*5ea0*/  ISETP.GE.AND P4, PT, R2.reuse, R10, PT ;  /* 0x0000000a0200720c */ /* 0x040fe20003f86270 */
[----:B------:R-:W1:Y:S01]  /*5eb0*/  MUFU.TANH R4, R4 ;  /* 0x0000000400047308 */ /* 0x000e620000002400 */
[----:B------:R-:W-:Y:S01]  /*5ec0*/  ISETP.GE.AND P0, PT, R2, R11, PT ;  /* 0x0000000b0200720c */ /* 0x000fe20003f06270 */
[----:B--2---:R-:W-:Y:S01]  /*5ed0*/  FFMA.FTZ R2, R20, R132, R13 ;  /* 0x0000008414027223 */ /* 0x004fe2000001000d */
[----:B------:R-:W-:-:S04]  /*5ee0*/  FSEL R176, R3, -INF , !P6 ;  /* 0xff80000003b07808 */ /* 0x000fc80007000000 */
[----:B------:R-:W-:Y:S01]  /*5ef0*/  FSEL R177, R2, -INF , !P5 ;  /* 0xff80000002b17808 */ /* 0x000fe20006800000 */
[----:B---3--:R-:W-:-:S05]  /*5f00*/  FFMA.FTZ R0, R20, R132, R0 ;  /* 0x0000008414007223 */ /* 0x008fca0000010000 */
[----:B------:R-:W-:Y:S01]  /*5f10*/  FSEL R184, R0, -INF , !P4 ;  /* 0xff80000000b87808 */ /* 0x000fe20006000000 */
[----:B-1----:R-:W-:-:S05]  /*5f20*/  FFMA.FTZ R20, R20, R132, R4 ;  /* 0x0000008414147223 */ /* 0x002fca0000010004 */
[----:B------:R-:W-:Y:S01]  /*5f30*/  FSEL R192, R20, -INF , !P0 ;  /* 0xff80000014c07808 */ /* 0x000fe20004000000 */
[----:B------:R-:W-:Y:S05]  /*5f40*/  @!P3 BRA `(.L_x_1342) ;  /* 0x000002b00000b947 */ /* 0x000fea0003800000 */
[----:B------:R-:W2:Y:S01]  /*5f50*/  LDL.64 R240, [R1+0x20] ;  /* 0x0000200001f07983 */ /* 0x000ea20000100a00 */
[----:B------:R-:W-:Y:S01]  /*5f60*/  IADD3 R0, R244, -0x3, RZ ;  /* 0xfffffffdf4007810 */ /* 0x000fe20007ffe0ff */
[----:B------:R-:W-:Y:S02]  /*5f70*/  BSSY B0, `(.L_x_1343) ;  /* 0x0000027000007945 */ /* 0x000fe40003800000 */
[----:B------:R1:W-:Y:S01]  /*5f80*/  @P2 STS.128 [R228+0x8000], RZ ;  /* 0x008000ffe4002388 */ /* 0x0003e20000000c00 */
[----:B------:R-:W-:Y:S01]  /*5f90*/  SHF.R.S32.HI R2, RZ, 0x1f, R0 ;  /* 0x0000001fff027819 */ /* 0x000fe20000011400 */
[----:B------:R-:W-:-:S04]  /*5fa0*/  IMAD.WIDE.U32 R4, R0, c[0x0][0x198], RZ ;  /* 0x0000660000047a25 */ /* 0x000fc800078e00ff */
[----:B------:R-:W-:-:S04]  /*5fb0*/  IMAD R2, R2, c[0x0][0x198], RZ ;  /* 0x0000660002027a24 */ /* 0x000fc800078e02ff */
[----:B------:R-:W-:-:S04]  /*5fc0*/  IMAD R2, R0, c[0x0][0x19c], R2 ;  /* 0x0000670000027a24 */ /* 0x000fc800078e0202 */
[----:B------:R-:W-:Y:S01]  /*5fd0*/  IMAD.IADD R3, R5, 0x1, R2 ;  /* 0x0000000105037824 */ /* 0x000fe200078e0202 */
[----:B--2---:R-:W-:-:S04]  /*5fe0*/  LEA R0, P0, R4, R240, 0x5 ;  /* 0x000000f004007211 */ /* 0x004fc800078028ff */
[----:B------:R-:W-:Y:S02]  /*5ff0*/  IADD3 R2, P5, R245, R0, RZ ;  /* 0x00000000f5027210 */ /* 0x000fe40007fbe0ff */
[----:B------:R-:W-:Y:S02]  /*6000*/  LEA.HI.X R3, R4, R247, R3, 0x5, P0 ;  /* 0x000000f704037211 */ /* 0x000fe400000f2c03 */
        /* <DEDUP_REMOVED lines=29> */
.L_x_1344:
[----:B------:R-:W-:Y:S05]  /*61e0*/  BSYNC B0 ;  /* 0x0000000000007941 */ /* 0x000fea0003800000 */
.L_x_1343:
[----:B------:R-:W0:Y:S02]  /*61f0*/  LDGDEPBAR ;  /* 0x00000000000079af */ /* 0x000e240000000000 */
.L_x_1342:
        /* <DEDUP_REMOVED lines=22> */
[----:B------:R-:W-:-:S03]  /*6360*/  FMNMX.FTZ R3, R25, R4, !PT ;  /* 0x0000000419037209 */ /* 0x000fc60007810000 */
[----:B------:R-:W2:Y:S01]  /*6370*/  SHFL.BFLY PT, R6, R2, 0x2, 0x1f ;  /* 0x0c401f0002067f89 */ /* 0x000ea200000e0000 */
[----:B------:R-:W-:Y:S02]  /*6380*/  FMNMX.FTZ R4, R187, R3, !PT ;  /* 0x00000003bb047209 */ /* 0x000fe40007810000 */
[----:B------:R-:W-:Y:S02]  /*6390*/  FMNMX.FTZ R3, R137, R17, !PT ;  /* 0x0000001189037209 */ /* 0x000fe40007810000 */
[----:B------:R-:W-:Y:S02]  /*63a0*/  FMNMX.FTZ R4, R185, R4, !PT ;  /* 0x00000004b9047209 */ /* 0x000fe40007810000 */
[----:B------:R-:W-:-:S04]  /*63b0*/  FMNMX.FTZ R3, R35, R3, !PT ;  /* 0x0000000323037209 */ /* 0x000fc80007810000 */
[----:B------:R-:W-:-:S04]  /*63c0*/  FMNMX.FTZ R3, R32, R3, !PT ;  /* 0x0000000320037209 */ /* 0x000fc80007810000 */
[----:B------:R-:W-:Y:S02]  /*63d0*/  FMNMX.FTZ R3, R34, R3, !PT ;  /* 0x0000000322037209 */ /* 0x000fe40007810000 */
[----:B-1----:R-:W-:Y:S02]  /*63e0*/  FMNMX.FTZ R0, R0, R5, !PT ;  /* 0x0000000500007209 */ /* 0x002fe40007810000 */
[----:B------:R-:W-:-:S03]  /*63f0*/  FMNMX.FTZ R5, R186, R4, !PT ;  /* 0x00000004ba057209 */ /* 0x000fc60007810000 */
[----:B------:R-:W1:Y:S01]  /*6400*/  SHFL.BFLY PT, R7, R0, 0x1, 0x1f ;  /* 0x0c201f0000077f89 */ /* 0x000e6200000e0000 */
[----:B------:R-:W-:Y:S02]  /*6410*/  FMNMX.FTZ R5, R184, R5, !PT ;  /* 0x00000005b8057209 */ /* 0x000fe40007810000 */
[----:B--2---:R-:W-:-:S03]  /*6420*/  FMNMX.FTZ R2, R2, R6, !PT ;  /* 0x0000000602027209 */ /* 0x004fc60007810000 */
[----:B------:R-:W2:Y:S04]  /*6430*/  SHFL.BFLY PT, R13, R5, 0x2, 0x1f ;  /* 0x0c401f00050d7f89 */ /* 0x000ea800000e0000 */
[----:B------:R-:W3:Y:S01]  /*6440*/  SHFL.BFLY PT, R12, R2, 0x1, 0x1f ;  /* 0x0c201f00020c7f89 */ /* 0x000ee200000e0000 */
[----:B-1----:R-:W-:Y:S02]  /*6450*/  FMNMX.FTZ R232, R0, R7, !PT ;  /* 0x0000000700e87209 */ /* 0x002fe40007810000 */
[----:B------:R-:W-:Y:S02]  /*6460*/  FMNMX.FTZ R0, R193, R3, !PT ;  /* 0x00000003c1007209 */ /* 0x000fe40007810000 */
[C---:B------:R-:W-:Y:S01]  /*6470*/  FSETP.NEU.FTZ.AND P6, PT, R232.reuse, -INF , PT ;  /* 0xff800000e800780b */ /* 0x040fe20003fdd000 */
[----:B------:R-:W-:Y:S01]  /*6480*/  FMUL.FTZ R3, R232, c[0x0][0x23c] ;  /* 0x00008f00e8037a20 */ /* 0x000fe20000410000 */
[----:B------:R-:W-:-:S04]  /*6490*/  FMNMX.FTZ R0, R195, R0, !PT ;  /* 0x00000000c3007209 */ /* 0x000fc80007810000 */
[----:B------:R-:W-:Y:S02]  /*64a0*/  FMNMX.FTZ R0, R194, R0, !PT ;  /* 0x00000000c2007209 */ /* 0x000fe40007810000 */
[----:B------:R-:W-:Y:S02]  /*64b0*/  FSEL R3, R3, RZ, P6 ;  /* 0x000000ff03037208 */ /* 0x000fe40003000000 */
[----:B------:R-:W-:Y:S02]  /*64c0*/  FMNMX.FTZ R4, R192, R0, !PT ;  /* 0x00000000c0047209 */ /* 0x000fe40007810000 */
[----:B--2---:R-:W-:Y:S01]  /*64d0*/  FMNMX.FTZ R0, R5, R13, !PT ;  /* 0x0000000d05007209 */ /* 0x004fe20007810000 */
[--C-:B------:R-:W-:Y:S01]  /*64e0*/  FFMA.FTZ R5, R27, c[0x0][0x23c], -R3.reuse ;  /* 0x00008f001b057a23 */ /* 0x100fe20000010803 */
[----:B---3--:R-:W-:Y:S01]  /*64f0*/  FMNMX.FTZ R231, R2, R12, !PT ;  /* 0x0000000c02e77209 */ /* 0x008fe20007810000 */
[----:B------:R-:W1:Y:S01]  /*6500*/  SHFL.BFLY PT, R6, R4, 0x2, 0x1f ;  /* 0x0c401f0004067f89 */ /* 0x000e6200000e0000 */
[--C-:B------:R-:W-:Y:S01]  /*6510*/  FFMA.FTZ R2, R23, c[0x0][0x23c], -R3.reuse ;  /* 0x00008f0017027a23 */ /* 0x100fe20000010803 */
[----:B------:R2:W-:Y:S01]  /*6520*/  MUFU.EX2 R14, R5 ;  /* 0x00000005000e7308 */ /* 0x0005e20000000800 */
[----:B------:R-:W-:Y:S01]  /*6530*/  FSETP.NEU.FTZ.AND P5, PT, R231, -INF , PT ;  /* 0xff800000e700780b */ /* 0x000fe20003fbd000 */
[----:B------:R-:W3:Y:S01]  /*6540*/  SHFL.BFLY PT, R7, R0, 0x1, 0x1f ;  /* 0x0c201f0000077f89 */ /* 0x000ee200000e0000 */
[----:B------:R-:W-:-:S02]  /*6550*/  FFMA.FTZ R15, R15, c[0x0][0x23c], -R3 ;  /* 0x00008f000f0f7a23 */ /* 0x000fc40000010803 */
[----:B------:R-:W-:-:S03]  /*6560*/  FFMA.FTZ R21, R21, c[0x0][0x23c], -R3 ;  /* 0x00008f0015157a23 */ /* 0x000fc60000010803 */
[----:B------:R4:W5:Y:S01]  /*6570*/  MUFU.EX2 R13, R2 ;  /* 0x00000002000d7308 */ /* 0x0009620000000800 */
[----:B--2---:R-:W-:-:S07]  /*6580*/  FMUL.FTZ R5, R231, c[0x0][0x23c] ;  /* 0x00008f00e7057a20 */ /* 0x004fce0000410000 */
[----:B------:R-:W2:Y:S01]  /*6590*/  MUFU.EX2 R19, R15 ;  /* 0x0000000f00137308 */ /* 0x000ea20000000800 */
[----:B-1----:R-:W-:Y:S02]  /*65a0*/  FMNMX.FTZ R4, R4, R6, !PT ;  /* 0x0000000604047209 */ /* 0x002fe40007810000 */
[----:B----4-:R-:W-:-:S05]  /*65b0*/  FSEL R2, R5, RZ, P5 ;  /* 0x000000ff05027208 */ /* 0x010fca0002800000 */
[----:B------:R1:W-:Y:S01]  /*65c0*/  MUFU.EX2 R12, R21 ;  /* 0x00000015000c7308 */ /* 0x0003e20000000800 */
[----:B---3--:R-:W-:Y:S01]  /*65d0*/  FMNMX.FTZ R230, R0, R7, !PT ;  /* 0x0000000700e67209 */ /* 0x008fe20007810000 */
[----:B------:R-:W3:Y:S01]  /*65e0*/  SHFL.BFLY PT, R6, R4, 0x1, 0x1f ;  /* 0x0c201f0004067f89 */ /* 0x000ee200000e0000 */
[--C-:B------:R-:W-:Y:S02]  /*65f0*/  FFMA.FTZ R0, R133, c[0x0][0x23c], -R2.reuse ;  /* 0x00008f0085007a23 */ /* 0x100fe40000010802 */
[----:B------:R-:W-:Y:S01]  /*6600*/  FSETP.NEU.FTZ.AND P4, PT, R230, -INF , PT ;  /* 0xff800000e600780b */ /* 0x000fe20003f9d000 */
[--C-:B------:R-:W-:Y:S01]  /*6610*/  FFMA.FTZ R5, R26, c[0x0][0x23c], -R2.reuse ;  /* 0x00008f001a057a23 */ /* 0x100fe20000010802 */
[----:B-----5:R-:W-:Y:S01]  /*6620*/  MOV R133, R13 ;  /* 0x0000000d00857202 */ /* 0x020fe20000000f00 */
[----:B------:R4:W-:Y:S01]  /*6630*/  MUFU.EX2 R246, R0 ;  /* 0x0000000000f67308 */ /* 0x0009e20000000800 */
[----:B------:R-:W-:Y:S01]  /*6640*/  FFMA.FTZ R16, R16, c[0x0][0x23c], -R2 ;  /* 0x00008f0010107a23 */ /* 0x000fe20000010802 */
[----:B--2---:R-:W-:-:S06]  /*6650*/  MOV R23, R19 ;  /* 0x0000001300177202 */ /* 0x004fcc0000000f00 */
[----:B------:R2:W5:Y:S01]  /*6660*/  MUFU.EX2 R7, R5 ;  /* 0x0000000500077308 */ /* 0x0005620000000800 */
[----:B-1----:R-:W-:Y:S01]  /*6670*/  MOV R21, R14 ;  /* 0x0000000e00157202 */ /* 0x002fe20000000f00 */
[----:B----4-:R-:W-:-:S06]  /*6680*/  FMUL.FTZ R0, R230, c[0x0][0x23c] ;  /* 0x00008f00e6007a20 */ /* 0x010fcc0000410000 */
[----:B------:R1:W4:Y:S01]  /*6690*/  MUFU.EX2 R247, R16 ;  /* 0x0000001000f77308 */ /* 0x0003220000000800 */
[----:B---3--:R-:W-:Y:S02]  /*66a0*/  FMNMX.FTZ R229, R4, R6, !PT ;  /* 0x0000000604e57209 */ /* 0x008fe40007810000 */
[----:B------:R-:W-:Y:S02]  /*66b0*/  FSEL R6, R230, RZ, P4 ;  /* 0x000000ffe6067208 */ /* 0x000fe40002000000 */
[----:B------:R-:W-:Y:S02]  /*66c0*/  FSEL R0, R0, RZ, P4 ;  /* 0x000000ff00007208 */ /* 0x000fe40002000000 */
[----:B------:R-:W-:Y:S01]  /*66d0*/  FSETP.NEU.FTZ.AND P0, PT, R229, -INF , PT ;  /* 0xff800000e500780b */ /* 0x000fe20003f1d000 */
[----:B--2---:R-:W-:Y:S01]  /*66e0*/  FFMA.FTZ R5, R22, c[0x0][0x23c], -R2 ;  /* 0x00008f0016057a23 */ /* 0x004fe20000010802 */
[----:B-----5:R-:W-:Y:S01]  /*66f0*/  MOV R22, R7 ;  /* 0x0000000700167202 */ /* 0x020fe20000000f00 */
[----:B------:R-:W-:-:S02]  /*6700*/  FFMA.FTZ R4, R138, c[0x0][0x23c], -R0 ;  /* 0x00008f008a047a23 */ /* 0x000fc40000010800 */
[----:B------:R2:W3:Y:S01]  /*6710*/  MUFU.EX2 R7, R5 ;  /* 0x0000000500077308 */ /* 0x0004e20000000800 */
[----:B------:R-:W-:Y:S02]  /*6720*/  FFMA.FTZ R18, R18, c[0x0][0x23c], -R0 ;  /* 0x00008f0012127a23 */ /* 0x000fe40000010800 */
[----:B-1----:R-:W-:Y:S01]  /*6730*/  FMUL.FTZ R16, R229, c[0x0][0x23c] ;  /* 0x00008f00e5107a20 */ /* 0x002fe20000410000 */
[----:B----4-:R-:W-:-:S04]  /*6740*/  F2FP.PACK_AB R13, R246, R247 ;  /* 0x000000f7f60d723e */ /* 0x010fc800000000ff */
[----:B------:R1:W-:Y:S01]  /*6750*/  MUFU.EX2 R241, R4 ;  /* 0x0000000400f17308 */ /* 0x0003e20000000800 */
[----:B------:R-:W-:-:S05]  /*6760*/  FSEL R16, R16, RZ, P0 ;  /* 0x000000ff10107208 */ /* 0x000fca0000000000 */
[--C-:B------:R-:W-:Y:S02]  /*6770*/  FFMA.FTZ R17, R17, c[0x0][0x23c], -R16.reuse ;  /* 0x00008f0011117a23 */ /* 0x100fe40000010810 */
[----:B--2---:R-:W-:Y:S01]  /*6780*/  FFMA.FTZ R5, R32, c[0x0][0x23c], -R16 ;  /* 0x00008f0020057a23 */ /* 0x004fe20000010810 */
[----:B------:R-:W-:Y:S01]  /*6790*/  MUFU.EX2 R242, R18 ;  /* 0x0000001200f27308 */ /* 0x000fe20000000800 */
[----:B-1----:R-:W-:-:S07]  /*67a0*/  FFMA.FTZ R4, R33, c[0x0][0x23c], -R0 ;  /* 0x00008f0021047a23 */ /* 0x002fce0000010800 */
[----:B------:R1:W-:Y:S08]  /*67b0*/  MUFU.EX2 R239, R5 ;  /* 0x0000000500ef7308 */ /* 0x0003f00000000800 */
[----:B------:R2:W-:Y:S01]  /*67c0*/  MUFU.EX2 R243, R4 ;  /* 0x0000000400f37308 */ /* 0x0005e20000000800 */
[----:B-1----:R-:W-:-:S07]  /*67d0*/  FSEL R5, R231, RZ, P5 ;  /* 0x000000ffe7057208 */ /* 0x002fce0002800000 */
[----:B------:R-:W-:Y:S01]  /*67e0*/  MUFU.EX2 R238, R17 ;  /* 0x0000001100ee7308 */ /* 0x000fe20000000800 */
[----:B--2---:R-:W-:Y:S02]  /*67f0*/  FFMA.FTZ R4, R25, c[0x0][0x23c], -R0 ;  /* 0x00008f0019047a23 */ /* 0x004fe40000010800 */
[----:B------:R-:W1:Y:S05]  /*6800*/  LDSM.16.MT88.4 R24, [R217+0xa000] ;  /* 0x00a00000d918783b */ /* 0x000e6a0000004200 */
[----:B------:R2:W4:Y:S02]  /*6810*/  MUFU.EX2 R245, R4 ;  /* 0x0000000400f57308 */ /* 0x0005240000000800 */
[----:B--2---:R-:W-:-:S06]  /*6820*/  FFMA.FTZ R4, R35, c[0x0][0x23c], -R16 ;  /* 0x00008f0023047a23 */ /* 0x004fcc0000010810 */
[----:B------:R2:W-:Y:S02]  /*6830*/  MUFU.EX2 R240, R4 ;  /* 0x0000000400f07308 */ /* 0x0005e40000000800 */
[----:B--2---:R-:W-:-:S05]  /*6840*/  FSEL R4, R232, RZ, P6 ;  /* 0x000000ffe8047208 */ /* 0x004fca0003000000 */
[----:B------:R-:W-:-:S04]  /*6850*/  FADD.FTZ R4, R136, -R4 ;  /* 0x8000000488047221 */ /* 0x000fc80000010000 */
[----:B------:R-:W-:Y:S02]  /*6860*/  FMUL.FTZ R20, R4, c[0x0][0x23c] ;  /* 0x00008f0004147a20 */ /* 0x000fe40000410000 */
[----:B------:R-:W-:Y:S01]  /*6870*/  FADD.FTZ R4, R135, -R5 ;  /* 0x8000000587047221 */ /* 0x000fe20000010000 */
[----:B------:R-:W-:Y:S01]  /*6880*/  MOV R135, R12 ;  /* 0x0000000c00877202 */ /* 0x000fe20000000f00 */
[----:B------:R-:W-:Y:S01]  /*6890*/  FADD.FTZ R5, R134, -R6 ;  /* 0x8000000686057221 */ /* 0x000fe20000010000 */
[----:B---3--:R-:W-:Y:S01]  /*68a0*/  MOV R134, R7 ;  /* 0x0000000700867202 */ /* 0x008fe20000000f00 */
[----:B------:R-:W-:Y:S01]  /*68b0*/  FMUL.FTZ R19, R4, c[0x0][0x23c] ;  /* 0x00008f0004137a20 */ /* 0x000fe20000410000 */
[----:B------:R-:W-:Y:S01]  /*68c0*/  FSEL R4, R229, RZ, P0 ;  /* 0x000000ffe5047208 */ /* 0x000fe20000000000 */
[----:B------:R-:W-:Y:S01]  /*68d0*/  FMUL.FTZ R5, R5, c[0x0][0x23c] ;  /* 0x00008f0005057a20 */ /* 0x000fe20000410000 */
[----:B----4-:R-:W-:Y:S01]  /*68e0*/  F2FP.PACK_AB R6, R245, R243 ;  /* 0x000000f3f506723e */ /* 0x010fe200000000ff */
[----:B------:R-:W2:Y:S01]  /*68f0*/  MUFU.EX2 R20, R20 ;  /* 0x0000001400147308 */ /* 0x000ea20000000800 */
[----:B------:R-:W-:Y:S01]  /*6900*/  F2FP.PACK_AB R12, R21, R23 ;  /* 0x00000017150c723e */ /* 0x000fe200000000ff */
[----:B------:R-:W-:Y:S01]  /*6910*/  FADD.FTZ R4, R137, -R4 ;  /* 0x8000000489047221 */ /* 0x000fe20000010000 */
[----:B------:R-:W-:Y:S01]  /*6920*/  F2FP.PACK_AB R14, R135, R133 ;  /* 0x00000085870e723e */ /* 0x000fe200000000ff */
[----:B------:R-:W-:Y:S01]  /*6930*/  LDSM.16.MT88.4 R136, [R217+0xb000] ;  /* 0x00b00000d988783b */ /* 0x000fe20000004200 */
[----:B------:R-:W-:Y:S01]  /*6940*/  F2FP.PACK_AB R15, R134, R22 ;  /* 0x00000016860f723e */ /* 0x000fe200000000ff */
[----:B------:R-:W-:-:S02]  /*6950*/  FMUL.FTZ R4, R4, c[0x0][0x23c] ;  /* 0x00008f0004047a20 */ /* 0x000fc40000410000 */
[----:B------:R3:W4:Y:S08]  /*6960*/  MUFU.EX2 R18, R5 ;  /* 0x0000000500127308 */ /* 0x0007300000000800 */
[----:B------:R5:W1:Y:S01]  /*6970*/  MUFU.EX2 R17, R4 ;  /* 0x0000000400117308 */ /* 0x000a620000000800 */
[-C--:B--2---:R-:W-:Y:S02]  /*6980*/  FMUL.FTZ R148, R148, R20.reuse ;  /* 0x0000001494947220 */ /* 0x084fe40000410000 */
[----:B------:R-:W-:-:S02]  /*6990*/  FMUL.FTZ R149, R149, R20 ;  /* 0x0000001495957220 */ /* 0x000fc40000410000 */
[-C--:B------:R-:W-:Y:S02]  /*69a0*/  FMUL.FTZ R156, R156, R20.reuse ;  /* 0x000000149c9c7220 */ /* 0x080fe40000410000 */
[----:B------:R-:W-:Y:S01]  /*69b0*/  FMUL.FTZ R157, R157, R20 ;  /* 0x000000149d9d7220 */ /* 0x000fe20000410000 */
[----:B---3--:R-:W-:Y:S01]  /*69c0*/  F2FP.PACK_AB R5, R240, R238 ;  /* 0x000000eef005723e */ /* 0x008fe200000000ff */
[-C--:B----4-:R-:W-:Y:S01]  /*69d0*/  FMUL.FTZ R144, R144, R18.reuse ;  /* 0x0000001290907220 */ /* 0x090fe20000410000 */
[----:B------:R-:W2:Y:S01]  /*69e0*/  MUFU.EX2 R19, R19 ;  /* 0x0000001300137308 */ /* 0x000ea20000000800 */
[-C--:B------:R-:W-:Y:S02]  /*69f0*/  FMUL.FTZ R145, R145, R18.reuse ;  /* 0x0000001291917220 */ /* 0x080fe40000410000 */
[-C--:B------:R-:W-:Y:S02]  /*6a00*/  FMUL.FTZ R152, R152, R18.reuse ;  /* 0x0000001298987220 */ /* 0x080fe40000410000 */
[----:B------:R-:W-:-:S02]  /*6a10*/  FMUL.FTZ R153, R153, R18 ;  /* 0x0000001299997220 */ /* 0x000fc40000410000 */
[----:B-----5:R-:W-:Y:S02]  /*6a20*/  FFMA.FTZ R4, R34, c[0x0][0x23c], -R16 ;  /* 0x00008f0022047a23 */ /* 0x020fe40000010810 */
[-C--:B-1----:R-:W-:Y:S01]  /*6a30*/  FMUL.FTZ R146, R146, R17.reuse ;  /* 0x0000001192927220 */ /* 0x082fe20000410000 */
[----:B------:R-:W-:Y:S01]  /*6a40*/  LDSM.16.MT88.4 R32, [R222+0xb000] ;  /* 0x00b00000de20783b */ /* 0x000fe20000004200 */
[----:B------:R1:W3:Y:S01]  /*6a50*/  MUFU.EX2 R237, R4 ;  /* 0x0000000400ed7308 */ /* 0x0002e20000000800 */
[-C--:B------:R-:W-:Y:S02]  /*6a60*/  FMUL.FTZ R147, R147, R17.reuse ;  /* 0x0000001193937220 */ /* 0x080fe40000410000 */
[----:B------:R-:W-:Y:S02]  /*6a70*/  FMUL.FTZ R154, R154, R17 ;  /* 0x000000119a9a7220 */ /* 0x000fe40000410000 */
[-C--:B--2---:R-:W-:Y:S02]  /*6a80*/  FMUL.FTZ R150, R150, R19.reuse ;  /* 0x0000001396967220 */ /* 0x084fe40000410000 */
[----:B------:R-:W-:-:S02]  /*6a90*/  FMUL.FTZ R151, R151, R19 ;  /* 0x0000001397977220 */ /* 0x000fc40000410000 */
[----:B------:R-:W-:Y:S02]  /*6aa0*/  FMUL.FTZ R155, R155, R17 ;  /* 0x000000119b9b7220 */ /* 0x000fe40000410000 */
[-C--:B------:R-:W-:Y:S02]  /*6ab0*/  FMUL.FTZ R158, R158, R19.reuse ;  /* 0x000000139e9e7220 */ /* 0x080fe40000410000 */
[----:B------:R-:W-:Y:S01]  /*6ac0*/  FMUL.FTZ R159, R159, R19 ;  /* 0x000000139f9f7220 */ /* 0x000fe20000410000 */
[----:B------:R-:W-:Y:S01]  /*6ad0*/  HMMA.16816.F32 R148, R12, R24, R148 ;  /* 0x000000180c94723c */ /* 0x000fe20000001894 */
[----:B------:R-:W-:Y:S01]  /*6ae0*/  FMUL.FTZ R40, R40, R18 ;  /* 0x0000001228287220 */ /* 0x000fe20000410000 */
[----:B-1----:R-:W-:Y:S01]  /*6af0*/  F2FP.PACK_AB R4, R241, R242 ;  /* 0x000000f2f104723e */ /* 0x002fe200000000ff */
[----:B------:R-:W-:Y:S01]  /*6b00*/  FMUL.FTZ R41, R41, R18 ;  /* 0x0000001229297220 */ /* 0x000fe20000410000 */
[----:B---3--:R-:W-:Y:S01]  /*6b10*/  F2FP.PACK_AB R7, R237, R239 ;  /* 0x000000efed07723e */ /* 0x008fe200000000ff */
[----:B------:R-:W-:-:S02]  /*6b20*/  FMUL.FTZ R42, R42, R17 ;  /* 0x000000112a2a7220 */ /* 0x000fc40000410000 */
[-C--:B------:R-:W-:Y:S01]  /*6b30*/  FMUL.FTZ R43, R43, R17.reuse ;  /* 0x000000112b2b7220 */ /* 0x080fe20000410000 */
[----:B------:R-:W-:Y:S01]  /*6b40*/  HMMA.16816.F32 R208, R12, R26, R156 ;  /* 0x0000001a0cd0723c */ /* 0x000fe2000000189c */
[-C--:B------:R-:W-:Y:S01]  /*6b50*/  FMUL.FTZ R164, R164, R18.reuse ;  /* 0x00000012a4a47220 */ /* 0x080fe20000410000 */
[----:B------:R-:W-:Y:S01]  /*6b60*/  LDSM.16.MT88.4 R156, [R217+0xa800] ;  /* 0x00a80000d99c783b */ /* 0x000fe20000004200 */
[-C--:B------:R-:W-:Y:S02]  /*6b70*/  FMUL.FTZ R165, R165, R18.reuse ;  /* 0x00000012a5a57220 */ /* 0x080fe40000410000 */
[-C--:B------:R-:W-:Y:S02]  /*6b80*/  FMUL.FTZ R166, R166, R17.reuse ;  /* 0x00000011a6a67220 */ /* 0x080fe40000410000 */
[----:B------:R-:W-:Y:S01]  /*6b90*/  FMUL.FTZ R167, R167, R17 ;  /* 0x00000011a7a77220 */ /* 0x000fe20000410000 */
[----:B------:R-:W-:Y:S01]  /*6ba0*/  HMMA.16816.F32 R212, R4, R24, R144 ;  /* 0x0000001804d4723c */ /* 0x000fe20000001890 */
[----:B------:R-:W1:Y:S01]  /*6bb0*/  LDSM.16.MT88.4 R144, [R222+0xa000] ;  /* 0x00a00000de90783b */ /* 0x000e620000004200 */
[----:B------:R-:W-:-:S02]  /*6bc0*/  FMUL.FTZ R168, R168, R18 ;  /* 0x00000012a8a87220 */ /* 0x000fc40000410000 */
[-C--:B------:R-:W-:Y:S02]  /*6bd0*/  FMUL.FTZ R169, R169, R18.reuse ;  /* 0x00000012a9a97220 */ /* 0x080fe40000410000 */
[-C--:B------:R-:W-:Y:S02]  /*6be0*/  FMUL.FTZ R170, R170, R17.reuse ;  /* 0x00000011aaaa7220 */ /* 0x080fe40000410000 */
[----:B------:R-:W-:Y:S01]  /*6bf0*/  HMMA.16816.F32 R152, R4, R26, R152 ;  /* 0x0000001a0498723c */ /* 0x000fe20000001898 */
[----:B------:R-:W2:Y:S01]  /*6c00*/  LDSM.16.MT88.4 R24, [R219+0xb000] ;  /* 0x00b00000db18783b */ /* 0x000ea20000004200 */
[----:B------:R-:W-:Y:S02]  /*6c10*/  FMUL.FTZ R171, R171, R17 ;  /* 0x00000011abab7220 */ /* 0x000fe40000410000 */
[-C--:B------:R-:W-:Y:S02]  /*6c20*/  FMUL.FTZ R44, R44, R18.reuse ;  /* 0x000000122c2c7220 */ /* 0x080fe40000410000 */
[----:B------:R-:W-:-:S02]  /*6c30*/  FMUL.FTZ R45, R45, R18 ;  /* 0x000000122d2d7220 */ /* 0x000fc40000410000 */
[-C--:B------:R-:W-:Y:S01]  /*6c40*/  FMUL.FTZ R56, R56, R18.reuse ;  /* 0x0000001238387220 */ /* 0x080fe20000410000 */
[C---:B------:R-:W-:Y:S01]  /*6c50*/  HMMA.16816.F32 R164, R4.reuse, R28, R164 ;  /* 0x0000001c04a4723c */ /* 0x040fe200000018a4 */
[----:B------:R-:W-:Y:S02]  /*6c60*/  FMUL.FTZ R57, R57, R18 ;  /* 0x0000001239397220 */ /* 0x000fe40000410000 */
        /* <DEDUP_REMOVED lines=96> */
[--C-:B-1----:R-:W-:Y:S01]  /*7270*/  FFMA.FTZ R4, R178, c[0x0][0x23c], -R3.reuse ;  /* 0x00008f00b2047a23 */ /* 0x102fe20000010803 */
[----:B------:R-:W-:Y:S01]  /*7280*/  HMMA.16816.F32 R100, R12, R32, R100 ;  /* 0x000000200c64723c */ /* 0x000fe20000001864 */
[----:B------:R-:W-:Y:S02]  /*7290*/  FFMA.FTZ R3, R176, c[0x0][0x23c], -R3 ;  /* 0x00008f00b0037a23 */ /* 0x000fe40000010803 */
[----:B------:R1:W-:Y:S01]  /*72a0*/  MUFU.EX2 R235, R4 ;  /* 0x0000000400eb7308 */ /* 0x0003e20000000800 */
[-C--:B------:R-:W-:Y:S02]  /*72b0*/  FMUL.FTZ R80, R80, R20.reuse ;  /* 0x0000001450507220 */ /* 0x080fe40000410000 */
[----:B------:R-:W-:-:S02]  /*72c0*/  FMUL.FTZ R81, R81, R20 ;  /* 0x0000001451517220 */ /* 0x000fc40000410000 */
[-C--:B------:R-:W-:Y:S01]  /*72d0*/  FMUL.FTZ R82, R82, R19.reuse ;  /* 0x0000001352527220 */ /* 0x080fe20000410000 */
[C---:B------:R-:W-:Y:S01]  /*72e0*/  HMMA.16816.F32 R188, R12.reuse, R146, R48 ;  /* 0x000000920cbc723c */ /* 0x040fe20000001830 */
[-C--:B------:R-:W-:Y:S01]  /*72f0*/  FMUL.FTZ R83, R83, R19.reuse ;  /* 0x0000001353537220 */ /* 0x080fe20000410000 */
[----:B------:R3:W-:Y:S01]  /*7300*/  MUFU.EX2 R182, R3 ;  /* 0x0000000300b67308 */ /* 0x0007e20000000800 */
[-C--:B------:R-:W-:Y:S01]  /*7310*/  FMUL.FTZ R96, R96, R20.reuse ;  /* 0x0000001460607220 */ /* 0x080fe20000410000 */
[----:B------:R-:W-:Y:S01]  /*7320*/  LDSM.16.MT88.4 R48, [R222+0xa800] ;  /* 0x00a80000de30783b */ /* 0x000fe20000004200 */
[-C--:B------:R-:W-:Y:S02]  /*7330*/  FMUL.FTZ R97, R97, R20.reuse ;  /* 0x0000001461617220 */ /* 0x080fe40000410000 */
[-C--:B------:R-:W-:Y:S01]  /*7340*/  FMUL.FTZ R98, R98, R19.reuse ;  /* 0x0000001362627220 */ /* 0x080fe20000410000 */
[----:B------:R-:W-:Y:S01]  /*7350*/  HMMA.16816.F32 R140, R12, R142, R64 ;  /* 0x0000008e0c8c723c */ /* 0x000fe20000001840 */
[----:B------:R-:W-:Y:S01]  /*7360*/  FMUL.FTZ R99, R99, R19 ;  /* 0x0000001363637220 */ /* 0x000fe20000410000 */
[----:B-1----:R-:W1:Y:S01]  /*7370*/  LDSM.16.MT88.4 R4, [R221+0xb800] ;  /* 0x00b80000dd04783b */ /* 0x002e620000004200 */
[----:B------:R-:W-:-:S02]  /*7380*/  FMUL.FTZ R112, R112, R20 ;  /* 0x0000001470707220 */ /* 0x000fc40000410000 */
[----:B------:R-:W-:Y:S01]  /*7390*/  FMUL.FTZ R113, R113, R20 ;  /* 0x0000001471717220 */ /* 0x000fe20000410000 */
[----:B------:R-:W4:Y:S01]  /*73a0*/  LDSM.16.MT88.4 R64, [R221+0xa800] ;  /* 0x00a80000dd40783b */ /* 0x000f220000004200 */
[-C--:B------:R-:W-:Y:S01]  /*73b0*/  FMUL.FTZ R114, R114, R19.reuse ;  /* 0x0000001372727220 */ /* 0x080fe20000410000 */
[C---:B------:R-:W-:Y:S01]  /*73c0*/  HMMA.16816.F32 R136, R12.reuse, R138, R80 ;  /* 0x0000008a0c88723c */ /* 0x040fe20000001850 */
[----:B------:R-:W-:Y:S01]  /*73d0*/  FMUL.FTZ R115, R115, R19 ;  /* 0x0000001373737220 */ /* 0x000fe20000410000 */
[----:B------:R-:W5:Y:S01]  /*73e0*/  LDSM.16.MT88.4 R80, [R217+0xb800] ;  /* 0x00b80000d950783b */ /* 0x000f620000004200 */
[----:B---3--:R-:W-:Y:S01]  /*73f0*/  FFMA.FTZ R3, R183, c[0x0][0x23c], -R2 ;  /* 0x00008f00b7037a23 */ /* 0x008fe20000010802 */
[----:B------:R-:W-:Y:S01]  /*7400*/  MOV R183, R134 ;  /* 0x0000008600b77202 */ /* 0x000fe20000000f00 */
[-C--:B------:R-:W-:Y:S02]  /*7410*/  FMUL.FTZ R84, R84, R20.reuse ;  /* 0x0000001454547220 */ /* 0x080fe40000410000 */
[----:B------:R3:W-:Y:S01]  /*7420*/  MUFU.EX2 R178, R3 ;  /* 0x0000000300b27308 */ /* 0x0007e20000000800 */
[----:B------:R-:W-:Y:S01]  /*7430*/  HMMA.16816.F32 R28, R12, R26, R96 ;  /* 0x0000001a0c1c723c */ /* 0x000fe20000001860 */
[----:B------:R-:W1:Y:S01]  /*7440*/  LDSM.16.MT88.4 R96, [R219+0xb800] ;  /* 0x00b80000db60783b */ /* 0x000e620000004200 */
[----:B------:R-:W-:-:S02]  /*7450*/  FMUL.FTZ R85, R85, R20 ;  /* 0x0000001455557220 */ /* 0x000fc40000410000 */
[-C--:B------:R-:W-:Y:S02]  /*7460*/  FMUL.FTZ R86, R86, R19.reuse ;  /* 0x0000001356567220 */ /* 0x080fe40000410000 */
[-C--:B------:R-:W-:Y:S02]  /*7470*/  FMUL.FTZ R87, R87, R19.reuse ;  /* 0x0000001357577220 */ /* 0x080fe40000410000 */
[----:B------:R-:W-:Y:S01]  /*7480*/  HMMA.16816.F32 R32, R12, R34, R112 ;  /* 0x000000220c20723c */ /* 0x000fe20000001870 */
[----:B------:R-:W1:Y:S01]  /*7490*/  LDSM.16.MT88.4 R112, [R222+0xb800] ;  /* 0x00b80000de70783b */ /* 0x000e620000004200 */
[-C--:B------:R-:W-:Y:S02]  /*74a0*/  FMUL.FTZ R128, R128, R20.reuse ;  /* 0x0000001480807220 */ /* 0x080fe40000410000 */
[----:B------:R-:W-:Y:S02]  /*74b0*/  FMUL.FTZ R129, R129, R20 ;  /* 0x0000001481817220 */ /* 0x000fe40000410000 */
[----:B------:R-:W-:-:S02]  /*74c0*/  FMUL.FTZ R130, R130, R19 ;  /* 0x0000001382827220 */ /* 0x000fc40000410000 */
[--C-:B---3--:R-:W-:Y:S01]  /*74d0*/  FFMA.FTZ R3, R181, c[0x0][0x23c], -R2.reuse ;  /* 0x00008f00b5037a23 */ /* 0x108fe20000010802 */
[----:B------:R-:W-:Y:S01]  /*74e0*/  MOV R181, R135 ;  /* 0x0000008700b57202 */ /* 0x000fe20000000f00 */
[-C--:B------:R-:W-:Y:S01]  /*74f0*/  FMUL.FTZ R131, R131, R19.reuse ;  /* 0x0000001383837220 */ /* 0x080fe20000410000 */
[C---:B------:R-:W-:Y:S01]  /*7500*/  HMMA.16816.F32 R84, R12.reuse, R24, R84 ;  /* 0x000000180c54723c */ /* 0x040fe20000001854 */
[----:B------:R3:W3:Y:S01]  /*7510*/  MUFU.EX2 R179, R3 ;  /* 0x0000000300b37308 */ /* 0x0006e20000000800 */
[-C--:B------:R-:W-:Y:S02]  /*7520*/  FMUL.FTZ R36, R36, R20.reuse ;  /* 0x0000001424247220 */ /* 0x080fe40000410000 */
[----:B------:R-:W-:Y:S02]  /*7530*/  FMUL.FTZ R37, R37, R20 ;  /* 0x0000001425257220 */ /* 0x000fe40000410000 */
[-C--:B------:R-:W-:Y:S02]  /*7540*/  FMUL.FTZ R38, R38, R19.reuse ;  /* 0x0000001326267220 */ /* 0x080fe40000410000 */
[----:B------:R-:W-:Y:S01]  /*7550*/  FMUL.FTZ R39, R39, R19 ;  /* 0x0000001327277220 */ /* 0x000fe20000410000 */
[C---:B------:R-:W-:Y:S07]  /*7560*/  HMMA.16816.F32 R24, R12.reuse, R42, R128 ;  /* 0x0000002a0c18723c */ /* 0x040fee0000001880 */
[----:B--2---:R-:W-:Y:S01]  /*7570*/  F2FP.PACK_AB R128, R234, R233 ;  /* 0x000000e9ea80723e */ /* 0x004fe200000000ff */
[--C-:B---3--:R-:W-:Y:S01]  /*7580*/  FFMA.FTZ R3, R180, c[0x0][0x23c], -R2.reuse ;  /* 0x00008f00b4037a23 */ /* 0x108fe20000010802 */
[----:B------:R-:W-:Y:S01]  /*7590*/  F2FP.PACK_AB R129, R179, R178 ;  /* 0x000000b2b381723e */ /* 0x000fe200000000ff */
[----:B------:R-:W-:Y:S01]  /*75a0*/  FFMA.FTZ R2, R177, c[0x0][0x23c], -R2 ;  /* 0x00008f00b1027a23 */ /* 0x000fe20000010802 */
[----:B------:R-:W-:Y:S01]  /*75b0*/  F2FP.PACK_AB R130, R182, R235 ;  /* 0x000000ebb682723e */ /* 0x000fe200000000ff */
[----:B------:R2:W-:Y:S01]  /*75c0*/  MUFU.EX2 R180, R3 ;  /* 0x0000000300b47308 */ /* 0x0005e20000000800 */
[----:B------:R-:W-:Y:S07]  /*75d0*/  HMMA.16816.F32 R36, R12, R144, R36 ;  /* 0x000000900c24723c */ /* 0x000fee0000001824 */
[----:B------:R-:W3:Y:S01]  /*75e0*/  MUFU.EX2 R177, R2 ;  /* 0x0000000200b17308 */ /* 0x000ee20000000800 */
[----:B--2---:R-:W-:-:S05]  /*75f0*/  MOV R3, R23 ;  /* 0x0000001700037202 */ /* 0x004fca0000000f00 */
[----:B------:R-:W-:Y:S02]  /*7600*/  FFMA.FTZ R12, R251, R20, R3 ;  /* 0x00000014fb0c7223 */ /* 0x000fe40000010003 */
[----:B------:R-:W-:Y:S01]  /*7610*/  FFMA.FTZ R3, R250, R19, R247 ;  /* 0x00000013fa037223 */ /* 0x000fe200000100f7 */
[----:B---3--:R-:W-:Y:S01]  /*7620*/  F2FP.PACK_AB R131, R177, R180 ;  /* 0x000000b4b183723e */ /* 0x008fe200000000ff */
[----:B------:R-:W-:Y:S01]  /*7630*/  FFMA.FTZ R2, R187, c[0x0][0x23c], -R0 ;  /* 0x00008f00bb027a23 */ /* 0x000fe20000010800 */
[----:B------:R-:W-:Y:S01]  /*7640*/  MOV R187, R22 ;  /* 0x0000001600bb7202 */ /* 0x000fe20000000f00 */
[----:B------:R-:W-:Y:S02]  /*7650*/  FADD.FTZ R3, R246, R3 ;  /* 0x00000003f6037221 */ /* 0x000fe40000010000 */
[----:B------:R2:W-:Y:S02]  /*7660*/  MUFU.EX2 R176, R2 ;  /* 0x0000000200b07308 */ /* 0x0005e40000000800 */
[----:B-1----:R-:W-:Y:S01]  /*7670*/  HMMA.16816.F32 R116, R128, R4, R116 ;  /* 0x000000048074723c */ /* 0x002fe20000001874 */
[----:B------:R-:W-:-:S04]  /*7680*/  FADD.FTZ R3, R187, R3 ;  /* 0x00000003bb037221 */ /* 0x000fc80000010000 */
[----:B------:R-:W-:-:S03]  /*7690*/  FADD.FTZ R3, R183, R3 ;  /* 0x00000003b7037221 */ /* 0x000fc60000010000 */
[----:B------:R-:W-:Y:S01]  /*76a0*/  HMMA.16816.F32 R148, R128, R156, R148 ;  /* 0x0000009c8094723c */ /* 0x000fe20000001894 */
[----:B------:R-:W-:-:S04]  /*76b0*/  FADD.FTZ R3, R178, R3 ;  /* 0x00000003b2037221 */ /* 0x000fc80000010000 */
[----:B------:R-:W-:Y:S02]  /*76c0*/  FADD.FTZ R3, R179, R3 ;  /* 0x00000003b3037221 */ /* 0x000fe40000010000 */
[----:B--2---:R-:W-:Y:S01]  /*76d0*/  FFMA.FTZ R2, R185, c[0x0][0x23c], -R0 ;  /* 0x00008f00b9027a23 */ /* 0x004fe20000010800 */
[----:B------:R-:W-:Y:S01]  /*76e0*/  MOV R185, R133 ;  /* 0x0000008500b97202 */ /* 0x000fe20000000f00 */
[----:B------:R-:W-:Y:S01]  /*76f0*/  HMMA.16816.F32 R160, R128, R172, R160 ;  /* 0x000000ac80a0723c */ /* 0x000fe200000018a0 */
[----:B------:R-:W-:Y:S01]  /*7700*/  FADD.FTZ R3, R180, R3 ;  /* 0x00000003b4037221 */ /* 0x000fe20000010000 */
[----:B------:R1:W2:Y:S03]  /*7710*/  MUFU.EX2 R135, R2 ;  /* 0x0000000200877308 */ /* 0x0002a60000000800 */
[----:B------:R-:W-:-:S03]  /*7720*/  FADD.FTZ R250, R177, R3 ;  /* 0x00000003b1fa7221 */ /* 0x000fc60000010000 */
[C---:B------:R-:W-:Y:S08]  /*7730*/  HMMA.16816.F32 R36, R128.reuse, R48, R36 ;  /* 0x000000308024723c */ /* 0x040ff00000001824 */
[C---:B----4-:R-:W-:Y:S01]  /*7740*/  HMMA.16816.F32 R52, R128.reuse, R64, R52 ;  /* 0x000000408034723c */ /* 0x050fe20000001834 */
[--C-:B-1----:R-:W-:Y:S01]  /*7750*/  FFMA.FTZ R2, R186, c[0x0][0x23c], -R0.reuse ;  /* 0x00008f00ba027a23 */ /* 0x102fe20000010800 */
[----:B------:R-:W-:Y:S01]  /*7760*/  MOV R186, R21 ;  /* 0x0000001500ba7202 */ /* 0x000fe20000000f00 */
[----:B------:R-:W-:Y:S01]  /*7770*/  FFMA.FTZ R0, R184, c[0x0][0x23c], -R0 ;  /* 0x00008f00b8007a23 */ /* 0x000fe20000010800 */
[----:B--2---:R-:W-:Y:S01]  /*7780*/  F2FP.PACK_AB R124, R135, R176 ;  /* 0x000000b0877c723e */ /* 0x004fe200000000ff */
[----:B------:R1:W-:Y:S03]  /*7790*/  MUFU.EX2 R134, R2 ;  /* 0x0000000200867308 */ /* 0x0003e60000000800 */
[C---:B-----5:R-:W-:Y:S05]  /*77a0*/  HMMA.16816.F32 R68, R128.reuse, R80, R68 ;  /* 0x000000508044723c */ /* 0x060fea0000001844 */
[----:B------:R2:W3:Y:S03]  /*77b0*/  MUFU.EX2 R133, R0 ;  /* 0x0000000000857308 */ /* 0x0004e60000000800 */
        /* <DEDUP_REMOVED lines=32> */
[----:B------:R-:W-:Y:S02]  /*79c0*/  FADD.FTZ R0, R22, R0 ;  /* 0x0000000016007221 */ /* 0x000fe40000010000 */
[----:B------:R-:W-:Y:S01]  /*79d0*/  FADD.FTZ R4, R234, R4 ;  /* 0x00000004ea047221 */ /* 0x000fe20000010000 */
[C---:B------:R-:W-:Y:S01]  /*79e0*/  HMMA.16816.F32 R164, R124.reuse, R172, R164 ;  /* 0x000000ac7ca4723c */ /* 0x040fe200000018a4 */
[----:B------:R-:W-:Y:S01]  /*79f0*/  FADD.FTZ R2, R134, R2 ;  /* 0x0000000286027221 */ /* 0x000fe20000010000 */
[----:B------:R-:W-:Y:S01]  /*7a00*/  MOV R134, R230 ;  /* 0x000000e600867202 */ /* 0x000fe20000000f00 */
        /* <DEDUP_REMOVED lines=30> */
[----:B------:R-:W3:Y:S04]  /*7bf0*/  LDL.64 R186, [R1+0x38] ;  /* 0x0000380001ba7983 */ /* 0x000ee80000100a00 */
[----:B------:R-:W4:Y:S01]  /*7c00*/  LDL R183, [R1+0x48] ;  /* 0x0000480001b77983 */ /* 0x000f220000100800 */
[----:B------:R-:W-:Y:S01]  /*7c10*/  IADD3 R233, R244, -0x3, RZ ;  /* 0xfffffffdf4e97810 */ /* 0x000fe20007ffe0ff */
[----:B------:R-:W-:-:S04]  /*7c20*/  DEPBAR.LE SB0, 0x0 ;  /* 0x000080000000791a */ /* 0x000fc80000000000 */
[----:B------:R-:W-:Y:S01]  /*7c30*/  SHF.R.S32.HI R0, RZ, 0x1f, R233 ;  /* 0x0000001fff007819 */ /* 0x000fe200000114e9 */
[----:B------:R-:W-:Y:S01]  /*7c40*/  BAR.SYNC.DEFER_BLOCKING 0x0 ;  /* 0x0000000000007b1d */ /* 0x000fe20000010000 */
[----:B------:R-:W-:-:S04]  /*7c50*/  IMAD.WIDE.U32 R4, R233, c[0x0][0x1a0], RZ ;  /* 0x00006800e9047a25 */ /* 0x000fc800078e00ff */
[----:B------:R-:W-:Y:S01]  /*7c60*/  IMAD R0, R0, c[0x0][0x1a0], RZ ;  /* 0x0000680000007a24 */ /* 0x000fe200078e02ff */
[----:B------:R-:W1:Y:S01]  /*7c70*/  S2R R247, SR_TID.X ;  /* 0x0000000000f77919 */ /* 0x000e620000002100 */
[----:B------:R-:W-:Y:S02]  /*7c80*/  IMAD.MOV.U32 R181, RZ, RZ, c[0x0][0x1a0] ;  /* 0x00006800ffb57624 */ /* 0x000fe400078e00ff */
[----:B------:R-:W-:Y:S02]  /*7c90*/  IMAD R2, R233, c[0x0][0x1a4], R0 ;  /* 0x00006900e9027a24 */ /* 0x000fe400078e0200 */
[----:B------:R-:W-:Y:S02]  /*7ca0*/  IMAD.SHL.U32 R181, R181, 0x10, RZ ;  /* 0x00000010b5b57824 */ /* 0x000fe400078e00ff */
[----:B------:R-:W-:Y:S01]  /*7cb0*/  IMAD.IADD R3, R5, 0x1, R2 ;  /* 0x0000000105037824 */ /* 0x000fe200078e0202 */
[----:B------:R-:W-:Y:S01]  /*7cc0*/  @P2 STS.128 [R228+0xa000], RZ ;  /* 0x00a000ffe4002388 */ /* 0x000fe20000000c00 */
[----:B-1----:R-:W-:-:S05]  /*7cd0*/  IMAD.SHL.U32 R247, R247, 0x2, RZ ;  /* 0x00000002f7f77824 */ /* 0x002fca00078e00ff */
[----:B------:R-:W-:Y:S02]  /*7ce0*/  LOP3.LUT R247, R247, 0x6, RZ, 0xc0, !PT ;  /* 0x00000006f7f77812 */ /* 0x000fe400078ec0ff */
        /* <DEDUP_REMOVED lines=14> */
[C---:B------:R-:W-:Y:S01]  /*7dd0*/  @!P2 LEA.HI.X R13, R2.reuse, c[0x0][0x174], R5, 0x1, P4 ;  /* 0x00005d00020daa11 */ /* 0x040fe200020f0c05 */
        /* <DEDUP_REMOVED lines=8> */
[----:B------:R-:W-:-:S03]  /*7e60*/  IADD3 R2, R0, 0x19, RZ ;  /* 0x0000001900027810 */ /* 0x000fc60007ffe0ff */
        /* <DEDUP_REMOVED lines=88> */
[----:B------:R-:W2:Y:S03]  /*83f0*/  LDSM.16.M88.4 R12, [R224+0x4000] ;  /* 0x00400000e00c783b */ /* 0x000ea60000000200 */
[C---:B-1----:R-:W-:Y:S01]  /*8400*/  HMMA.16816.F32 R196, R4.reuse, R26, R28 ;  /* 0x0000001a04c4723c */ /* 0x042fe2000000181c */
[----:B------:R-:W1:Y:S07]  /*8410*/  LDSM.16.M88.4 R28, [R223+0x1800] ;  /* 0x00180000df1c783b */ /* 0x000e6e0000000200 */
[C---:B------:R-:W-:Y:S08]  /*8420*/  HMMA.16816.F32 R200, R4.reuse, R20, R200 ;  /* 0x0000001404c8723c */ /* 0x040ff000000018c8 */
[C---:B------:R-:W-:Y:S08]  /*8430*/  HMMA.16816.F32 R192, R4.reuse, R22, R192 ;  /* 0x0000001604c0723c */ /* 0x040ff000000018c0 */
[----:B------:R-:W-:Y:S01]  /*8440*/  HMMA.16816.F32 R188, R4, R24, R184 ;  /* 0x0000001804bc723c */ /* 0x000fe200000018b8 */
[----:B------:R-:W4:Y:S01]  /*8450*/  LDSM.16.M88.4 R4, [R224+0x6000] ;  /* 0x00600000e004783b */ /* 0x000f220000000200 */
[----:B------:R-:W-:-:S06]  /*8460*/  DEPBAR.LE SB0, 0x0 ;  /* 0x000080000000791a */ /* 0x000fcc0000000000 */
[C---:B---3--:R-:W-:Y:S01]  /*8470*/  HMMA.16816.F32 R140, R16.reuse, R20, R140 ;  /* 0x00000014108c723c */ /* 0x048fe2000000188c */
[----:B------:R-:W-:Y:S07]  /*8480*/  I2F R20, R2 ;  /* 0x0000000200147306 */ /* 0x000fee0000201400 */
[C---:B------:R-:W-:Y:S08]  /*8490*/  HMMA.16816.F32 R136, R16.reuse, R26, R136 ;  /* 0x0000001a1088723c */ /* 0x040ff00000001888 */
[----:B------:R-:W-:Y:S08]  /*84a0*/  HMMA.16816.F32 R180, R16, R22, R180 ;  /* 0x0000001610b4723c */ /* 0x000ff000000018b4 */
[C---:B--2---:R-:W-:Y:S08]  /*84b0*/  HMMA.16816.F32 R140, R12.reuse, R32, R140 ;  /* 0x000000200c8c723c */ /* 0x044ff0000000188c */
[C---:B-1----:R-:W-:Y:S08]  /*84c0*/  HMMA.16816.F32 R184, R12.reuse, R30, R136 ;  /* 0x0000001e0cb8723c */ /* 0x042ff00000001888 */
[----:B------:R-:W-:Y:S08]  /*84d0*/  HMMA.16816.F32 R180, R12, R34, R180 ;  /* 0x000000220cb4723c */ /* 0x000ff000000018b4 */
[----:B----4-:R-:W-:Y:S01]  /*84e0*/  HMMA.16816.F32 R136, R4, R32, R200 ;  /* 0x000000200488723c */ /* 0x010fe200000018c8 */
[----:B------:R-:W-:-:S02]  /*84f0*/  FMUL.FTZ R140, R140, c[0x0][0x2ec] ;  /* 0x0000bb008c8c7a20 */ /* 0x000fc40000410000 */
[----:B------:R-:W-:Y:S02]  /*8500*/  FMUL.FTZ R141, R141, c[0x0][0x2ec] ;  /* 0x0000bb008d8d7a20 */ /* 0x000fe40000410000 */
[----:B------:R-:W-:Y:S01]  /*8510*/  MUFU.TANH R201, R140 ;  /* 0x0000008c00c97308 */ /* 0x000fe20000002400 */
[----:B------:R-:W-:Y:S02]  /*8520*/  FMUL.FTZ R143, R143, c[0x0][0x2ec] ;  /* 0x0000bb008f8f7a20 */ /* 0x000fe40000410000 */
[----:B------:R-:W-:Y:S01]  /*8530*/  HMMA.16816.F32 R32, R4, R34, R192 ;  /* 0x000000220420723c */ /* 0x000fe200000018c0 */
[----:B------:R-:W-:Y:S02]  /*8540*/  FMUL.FTZ R142, R142, c[0x0][0x2ec] ;  /* 0x0000bb008e8e7a20 */ /* 0x000fe40000410000 */
[----:B------:R-:W-:Y:S02]  /*8550*/  FMUL.FTZ R184, R184, c[0x0][0x2ec] ;  /* 0x0000bb00b8b87a20 */ /* 0x000fe40000410000 */
[----:B------:R-:W-:Y:S01]  /*8560*/  MUFU.TANH R27, R141 ;  /* 0x0000008d001b7308 */ /* 0x000fe20000002400 */
[----:B------:R-:W-:-:S02]  /*8570*/  FMUL.FTZ R185, R185, c[0x0][0x2ec] ;  /* 0x0000bb00b9b97a20 */ /* 0x000fc40000410000 */
[----:B------:R-:W-:Y:S01]  /*8580*/  HMMA.16816.F32 R176, R16, R24, R176 ;  /* 0x0000001810b0723c */ /* 0x000fe200000018b0 */
[----:B------:R-:W-:Y:S02]  /*8590*/  FMUL.FTZ R180, R180, c[0x0][0x2ec] ;  /* 0x0000bb00b4b47a20 */ /* 0x000fe40000410000 */
[----:B------:R-:W-:Y:S02]  /*85a0*/  FMUL.FTZ R182, R182, c[0x0][0x2ec] ;  /* 0x0000bb00b6b67a20 */ /* 0x000fe40000410000 */
[----:B------:R-:W-:Y:S01]  /*85b0*/  MUFU.TANH R26, R143 ;  /* 0x0000008f001a7308 */ /* 0x000fe20000002400 */
[----:B------:R-:W-:Y:S01]  /*85c0*/  FMUL.FTZ R181, R181, c[0x0][0x2ec] ;  /* 0x0000bb00b5b57a20 */ /* 0x000fe20000410000 */
[C---:B------:R-:W-:Y:S01]  /*85d0*/  IADD3 R18, R0.reuse, 0x1, RZ ;  /* 0x0000000100127810 */ /* 0x040fe20007ffe0ff */
[----:B------:R-:W-:Y:S01]  /*85e0*/  FMUL.FTZ R139, R139, c[0x0][0x2ec] ;  /* 0x0000bb008b8b7a20 */ /* 0x000fe20000410000 */
[C---:B------:R-:W-:Y:S01]  /*85f0*/  IADD3 R17, R0.reuse, 0x8, RZ ;  /* 0x0000000800117810 */ /* 0x040fe20007ffe0ff */
[----:B------:R-:W-:Y:S01]  /*8600*/  FMUL.FTZ R137, R137, c[0x0][0x2ec] ;  /* 0x0000bb0089897a20 */ /* 0x000fe20000410000 */
[----:B------:R-:W-:Y:S01]  /*8610*/  IADD3 R16, R0, 0x9, RZ ;  /* 0x0000000900107810 */ /* 0x000fe20007ffe0ff */
[----:B------:R-:W-:Y:S01]  /*8620*/  FMUL.FTZ R183, R183, c[0x0][0x2ec] ;  /* 0x0000bb00b7b77a20 */ /* 0x000fe20000410000 */
[----:B------:R-:W1:Y:S01]  /*8630*/  I2F R23, R18 ;  /* 0x0000001200177306 */ /* 0x000e620000201400 */
[----:B------:R-:W-:Y:S01]  /*8640*/  FMUL.FTZ R136, R136, c[0x0][0x2ec] ;  /* 0x0000bb0088887a20 */ /* 0x000fe20000410000 */
[----:B------:R-:W-:Y:S01]  /*8650*/  ISETP.GE.AND P5, PT, R18, R8, PT ;  /* 0x000000081200720c */ /* 0x000fe20003fa6270 */
[----:B------:R-:W-:Y:S01]  /*8660*/  FMUL.FTZ R32, R32, c[0x0][0x2ec] ;  /* 0x0000bb0020207a20 */ /* 0x000fe20000410000 */
[C---:B------:R-:W-:Y:S01]  /*8670*/  ISETP.GE.AND P4, PT, R18.reuse, R9, PT ;  /* 0x000000091200720c */ /* 0x040fe20003f86270 */
[----:B------:R-:W-:Y:S01]  /*8680*/  FMUL.FTZ R33, R33, c[0x0][0x2ec] ;  /* 0x0000bb0021217a20 */ /* 0x000fe20000410000 */
[----:B------:R-:W-:Y:S01]  /*8690*/  ISETP.GE.AND P0, PT, R18, R10, PT ;  /* 0x0000000a1200720c */ /* 0x000fe20003f06270 */
[----:B------:R-:W-:Y:S01]  /*86a0*/  FMUL.FTZ R34, R34, c[0x0][0x2ec] ;  /* 0x0000bb0022227a20 */ /* 0x000fe20000410000 */
[----:B------:R-:W-:Y:S01]  /*86b0*/  MUFU.TANH R135, R32 ;  /* 0x0000002000877308 */ /* 0x000fe20000002400 */
[----:B------:R-:W-:Y:S01]  /*86c0*/  FMUL.FTZ R25, R35, c[0x0][0x2ec] ;  /* 0x0000bb0023197a20 */ /* 0x000fe20000410000 */
[----:B------:R-:W-:Y:S01]  /*86d0*/  ISETP.GE.AND P6, PT, R18, R11, PT ;  /* 0x0000000b1200720c */ /* 0x000fe20003fc6270 */
[----:B------:R-:W-:Y:S01]  /*86e0*/  HMMA.16816.F32 R176, R12, R28, R176 ;  /* 0x0000001c0cb0723c */ /* 0x000fe200000018b0 */
[----:B------:R-:W-:Y:S01]  /*86f0*/  FMUL.FTZ R138, R138, c[0x0][0x2ec] ;  /* 0x0000bb008a8a7a20 */ /* 0x000fe20000410000 */
[----:B------:R-:W-:Y:S01]  /*8700*/  ISETP.GE.AND P3, PT, R17, R8, PT ;  /* 0x000000081100720c */ /* 0x000fe20003f66270 */
[----:B------:R-:W-:-:S02]  /*8710*/  FMUL.FTZ R187, R187, c[0x0][0x2ec] ;  /* 0x0000bb00bbbb7a20 */ /* 0x000fc40000410000 */
[----:B------:R-:W-:Y:S01]  /*8720*/  MUFU.TANH R141, R33 ;  /* 0x00000021008d7308 */ /* 0x000fe20000002400 */
[CC--:B-1----:R-:W-:Y:S01]  /*8730*/  FFMA.FTZ R27, R23.reuse, R132.reuse, R27 ;  /* 0x00000084171b7223 */ /* 0x0c2fe2000001001b */
[C---:B------:R-:W-:Y:S01]  /*8740*/  IADD3 R13, R0.reuse, 0x10, RZ ;  /* 0x00000010000d7810 */ /* 0x040fe20007ffe0ff */
[----:B------:R-:W-:Y:S01]  /*8750*/  FFMA.FTZ R26, R23, R132, R26 ;  /* 0x00000084171a7223 */ /* 0x000fe2000001001a */
[----:B------:R-:W-:Y:S02]  /*8760*/  IADD3 R12, R0, 0x11, RZ ;  /* 0x00000011000c7810 */ /* 0x000fe40007ffe0ff */
[----:B------:R-:W-:Y:S02]  /*8770*/  FSEL R27, R27, -INF , !P5 ;  /* 0xff8000001b1b7808 */ /* 0x000fe40006800000 */
[----:B------:R1:W-:Y:S01]  /*8780*/  MUFU.TANH R140, R34 ;  /* 0x00000022008c7308 */ /* 0x0003e20000002400 */
[----:B------:R-:W-:-:S07]  /*8790*/  ISETP.GE.AND P5, PT, R17, R9, PT ;  /* 0x000000091100720c */ /* 0x000fce0003fa6270 */
[----:B------:R-:W-:Y:S03]  /*87a0*/  MUFU.TANH R133, R137 ;  /* 0x0000008900857308 */ /* 0x000fe60000002400 */
[----:B------:R-:W-:Y:S02]  /*87b0*/  FMUL.FTZ R176, R176, c[0x0][0x2ec] ;  /* 0x0000bb00b0b07a20 */ /* 0x000fe40000410000 */
[----:B------:R-:W-:Y:S02]  /*87c0*/  FMUL.FTZ R178, R178, c[0x0][0x2ec] ;  /* 0x0000bb00b2b27a20 */ /* 0x000fe40000410000 */
[----:B------:R-:W-:Y:S01]  /*87d0*/  FMUL.FTZ R179, R179, c[0x0][0x2ec] ;  /* 0x0000bb00b3b37a20 */ /* 0x000fe20000410000 */
[----:B-1----:R-:W-:Y:S01]  /*87e0*/  HMMA.16816.F32 R32, R4, R28, R188 ;  /* 0x0000001c0420723c */ /* 0x002fe200000018bc */
[----:B------:R-:W1:Y:S01]  /*87f0*/  MUFU.TANH R139, R139 ;  /* 0x0000008b008b7308 */ /* 0x000e620000002400 */
[----:B------:R-:W-:-:S06]  /*8800*/  FMUL.FTZ R177, R177, c[0x0][0x2ec] ;  /* 0x0000bb00b1b17a20 */ /* 0x000fcc0000410000 */
[----:B------:R-:W-:Y:S01]  /*8810*/  HMMA.16816.F32 R28, R4, R30, R196 ;  /* 0x0000001e041c723c */ /* 0x000fe200000018c4 */
[----:B------:R-:W2:Y:S08]  /*8820*/  I2F R22, R17 ;  /* 0x0000001100167306 */ /* 0x000eb00000201400 */
[----:B------:R-:W-:Y:S01]  /*8830*/  MUFU.TANH R180, R180 ;  /* 0x000000b400b47308 */ /* 0x000fe20000002400 */
[----:B-1----:R-:W-:-:S06]  /*8840*/  FFMA.FTZ R18, R23, R132, R139 ;  /* 0x0000008417127223 */ /* 0x002fcc000001008b */
[----:B------:R-:W-:Y:S01]  /*8850*/  FMUL.FTZ R32, R32, c[0x0][0x2ec] ;  /* 0x0000bb0020207a20 */ /* 0x000fe20000410000 */
[----:B------:R-:W-:Y:S01]  /*8860*/  MUFU.TANH R182, R182 ;  /* 0x000000b600b67308 */ /* 0x000fe20000002400 */
[----:B------:R-:W-:Y:S02]  /*8870*/  FMUL.FTZ R34, R34, c[0x0][0x2ec] ;  /* 0x0000bb0022227a20 */ /* 0x000fe40000410000 */
[-C--:B--2---:R-:W-:Y:S02]  /*8880*/  FFMA.FTZ R4, R22, R132.reuse, R140 ;  /* 0x0000008416047223 */ /* 0x084fe4000001008c */
[----:B------:R-:W-:Y:S02]  /*8890*/  FMUL.FTZ R35, R35, c[0x0][0x2ec] ;  /* 0x0000bb0023237a20 */ /* 0x000fe40000410000 */
[----:B------:R-:W-:Y:S01]  /*88a0*/  FMUL.FTZ R30, R30, c[0x0][0x2ec] ;  /* 0x0000bb001e1e7a20 */ /* 0x000fe20000410000 */
[----:B------:R-:W1:Y:S08]  /*88b0*/  I2F R21, R16 ;  /* 0x0000001000157306 */ /* 0x000e700000201400 */
[----:B------:R-:W2:Y:S08]  /*88c0*/  MUFU.TANH R181, R181 ;  /* 0x000000b500b57308 */ /* 0x000eb00000002400 */
[----:B------:R-:W-:Y:S01]  /*88d0*/  MUFU.TANH R183, R183 ;  /* 0x000000b700b77308 */ /* 0x000fe20000002400 */
[----:B-1----:R-:W-:-:S07]  /*88e0*/  FFMA.FTZ R6, R21, R132, R141 ;  /* 0x0000008415067223 */ /* 0x002fce000001008d */
[----:B------:R1:W3:Y:S01]  /*88f0*/  MUFU.TANH R137, R25 ;  /* 0x0000001900897308 */ /* 0x0002e20000002400 */
[----:B--2---:R-:W-:-:S07]  /*8900*/  FFMA.FTZ R5, R21, R132, R181 ;  /* 0x0000008415057223 */ /* 0x004fce00000100b5 */
[----:B------:R-:W-:Y:S01]  /*8910*/  MUFU.TANH R143, R136 ;  /* 0x00000088008f7308 */ /* 0x000fe20000002400 */
[----:B-1----:R-:W-:-:S07]  /*8920*/  FFMA.FTZ R25, R23, R132, R133 ;  /* 0x0000008417197223 */ /* 0x002fce0000010085 */
[----:B------:R-:W-:Y:S01]  /*8930*/  I2F R19, R13 ;  /* 0x0000000d00137306 */ /* 0x000fe20000201400 */
[----:B------:R-:W-:Y:S01]  /*8940*/  FMUL.FTZ R23, R33, c[0x0][0x2ec] ;  /* 0x0000bb0021177a20 */ /* 0x000fe20000410000 */
[----:B------:R-:W-:Y:S01]  /*8950*/  FSEL R33, R26, -INF , !P4 ;  /* 0xff8000001a217808 */ /* 0x000fe20006000000 */
[----:B---3--:R-:W-:Y:S01]  /*8960*/  FFMA.FTZ R7, R21, R132, R137 ;  /* 0x0000008415077223 */ /* 0x008fe20000010089 */
[----:B------:R-:W-:Y:S02]  /*8970*/  FSEL R133, R25, -INF , !P0 ;  /* 0xff80000019857808 */ /* 0x000fe40004000000 */
[C---:B------:R-:W-:Y:S02]  /*8980*/  ISETP.GE.AND P4, PT, R17.reuse, R10, PT ;  /* 0x0000000a1100720c */ /* 0x040fe40003f86270 */
[----:B------:R-:W-:Y:S01]  /*8990*/  MUFU.TANH R176, R176 ;  /* 0x000000b000b07308 */ /* 0x000fe20000002400 */
[----:B------:R-:W-:Y:S01]  /*89a0*/  ISETP.GE.AND P0, PT, R17, R11, PT ;  /* 0x0000000b1100720c */ /* 0x000fe20003f06270 */
[----:B------:R-:W-:-:S06]  /*89b0*/  FFMA.FTZ R17, R22, R132, R135 ;  /* 0x0000008416117223 */ /* 0x000fcc0000010087 */
[----:B------:R-:W-:Y:S08]  /*89c0*/  MUFU.TANH R178, R178 ;  /* 0x000000b200b27308 */ /* 0x000ff00000002400 */
[----:B------:R1:W2:Y:S08]  /*89d0*/  MUFU.TANH R136, R32 ;  /* 0x0000002000887308 */ /* 0x0002b00000002400 */
[----:B------:R-:W-:Y:S08]  /*89e0*/  MUFU.TANH R200, R142 ;  /* 0x0000008e00c87308 */ /* 0x000ff00000002400 */
[----:B------:R3:W-:Y:S01]  /*89f0*/  MUFU.TANH R142, R138 ;  /* 0x0000008a008e7308 */ /* 0x0007e20000002400 */
[----:B-1----:R-:W-:Y:S01]  /*8a00*/  FSEL R32, R4, -INF , !P0 ;  /* 0xff80000004207808 */ /* 0x002fe20004000000 */
[----:B--2---:R-:W-:Y:S01]  /*8a10*/  FFMA.FTZ R4, R19, R132, R136 ;  /* 0x0000008413047223 */ /* 0x004fe20000010088 */
[----:B------:R-:W-:-:S05]  /*8a20*/  ISETP.GE.AND P0, PT, R13, R8, PT ;  /* 0x000000080d00720c */ /* 0x000fca0003f06270 */
[----:B------:R1:W-:Y:S01]  /*8a30*/  MUFU.TANH R139, R23 ;  /* 0x00000017008b7308 */ /* 0x0003e20000002400 */
[----:B---3--:R-:W-:Y:S01]  /*8a40*/  FSEL R138, R18, -INF , !P6 ;  /* 0xff800000128a7808 */ /* 0x008fe20007000000 */
[----:B------:R-:W-:-:S06]  /*8a50*/  FFMA.FTZ R18, R22, R132, R182 ;  /* 0x0000008416127223 */ /* 0x000fcc00000100b6 */
[----:B------:R2:W-:Y:S01]  /*8a60*/  MUFU.TANH R134, R34 ;  /* 0x0000002200867308 */ /* 0x0005e20000002400 */
[----:B------:R-:W-:Y:S02]  /*8a70*/  ISETP.GE.AND P6, PT, R16, R8, PT ;  /* 0x000000081000720c */ /* 0x000fe40003fc6270 */
[----:B------:R-:W-:Y:S01]  /*8a80*/  FSEL R26, R18, -INF , !P5 ;  /* 0xff800000121a7808 */ /* 0x000fe20006800000 */
[----:B-1----:R-:W-:Y:S01]  /*8a90*/  FFMA.FTZ R23, R22, R132, R180 ;  /* 0x0000008416177223 */ /* 0x002fe200000100b4 */
[----:B------:R-:W-:-:S03]  /*8aa0*/  ISETP.GE.AND P5, PT, R16, R10, PT ;  /* 0x0000000a1000720c */ /* 0x000fc60003fa6270 */
[----:B------:R-:W-:Y:S01]  /*8ab0*/  I2F R15, R12 ;  /* 0x0000000c000f7306 */ /* 0x000fe20000201400 */
[----:B------:R-:W-:Y:S02]  /*8ac0*/  FSEL R23, R23, -INF , !P3 ;  /* 0xff80000017177808 */ /* 0x000fe40005800000 */
[----:B------:R-:W-:Y:S02]  /*8ad0*/  ISETP.GE.AND P3, PT, R16, R9, PT ;  /* 0x000000091000720c */ /* 0x000fe40003f66270 */
[----:B------:R-:W-:Y:S01]  /*8ae0*/  FSEL R25, R6, -INF , !P5 ;  /* 0xff80000006197808 */ /* 0x000fe20006800000 */
[-C--:B------:R-:W-:Y:S01]  /*8af0*/  FFMA.FTZ R6, R19, R132.reuse, R176 ;  /* 0x0000008413067223 */ /* 0x080fe200000100b0 */
[----:B--2---:R-:W-:Y:S01]  /*8b00*/  FSEL R34, R17, -INF , !P4 ;  /* 0xff80000011227808 */ /* 0x004fe20006000000 */
[----:B------:R-:W1:Y:S01]  /*8b10*/  MUFU.TANH R179, R179 ;  /* 0x000000b300b37308 */ /* 0x000e620000002400 */
[----:B------:R-:W-:Y:S01]  /*8b20*/  ISETP.GE.AND P4, PT, R16, R11, PT ;  /* 0x0000000b1000720c */ /* 0x000fe20003f86270 */
[-C--:B------:R-:W-:Y:S01]  /*8b30*/  FFMA.FTZ R16, R21, R132.reuse, R183 ;  /* 0x0000008415107223 */ /* 0x080fe200000100b7 */
[----:B------:R-:W-:Y:S01]  /*8b40*/  FSEL R21, R5, -INF , !P6 ;  /* 0xff80000005157808 */ /* 0x000fe20007000000 */
[----:B------:R-:W-:Y:S01]  /*8b50*/  FFMA.FTZ R5, R19, R132, R178 ;  /* 0x0000008413057223 */ /* 0x000fe200000100b2 */
[----:B------:R-:W-:-:S02]  /*8b60*/  ISETP.GE.AND P6, PT, R13, R9, PT ;  /* 0x000000090d00720c */ /* 0x000fc40003fc6270 */
[----:B------:R-:W-:Y:S01]  /*8b70*/  FSEL R22, R16, -INF , !P3 ;  /* 0xff80000010167808 */ /* 0x000fe20005800000 */
[----:B------:R2:W-:Y:S01]  /*8b80*/  MUFU.TANH R17, R35 ;  /* 0x0000002300117308 */ /* 0x0005e20000002400 */
[C---:B------:R-:W-:Y:S02]  /*8b90*/  ISETP.GE.AND P3, PT, R13.reuse, R10, PT ;  /* 0x0000000a0d00720c */ /* 0x040fe40003f66270 */
[----:B------:R-:W-:Y:S01]  /*8ba0*/  ISETP.GE.AND P5, PT, R13, R11, PT ;  /* 0x0000000b0d00720c */ /* 0x000fe20003fa6270 */
[----:B------:R-:W-:Y:S01]  /*8bb0*/  FMUL.FTZ R13, R186, c[0x0][0x2ec] ;  /* 0x0000bb00ba0d7a20 */ /* 0x000fe20000410000 */
[----:B------:R-:W-:Y:S02]  /*8bc0*/  FSEL R181, R6, -INF , !P0 ;  /* 0xff80000006b57808 */ /* 0x000fe40004000000 */
[----:B------:R-:W-:Y:S01]  /*8bd0*/  FSEL R182, R5, -INF , !P6 ;  /* 0xff80000005b67808 */ /* 0x000fe20007000000 */
[----:B------:R-:W3:Y:S01]  /*8be0*/  MUFU.TANH R177, R177 ;  /* 0x000000b100b17308 */ /* 0x000ee20000002400 */
[----:B------:R-:W-:Y:S01]  /*8bf0*/  FSEL R190, R4, -INF , !P3 ;  /* 0xff80000004be7808 */ /* 0x000fe20005800000 */
[CC--:B-1----:R-:W-:Y:S01]  /*8c00*/  FFMA.FTZ R6, R15.reuse, R132.reuse, R179 ;  /* 0x000000840f067223 */ /* 0x0c2fe200000100b3 */
[C---:B------:R-:W-:Y:S01]  /*8c10*/  ISETP.GE.AND P0, PT, R12.reuse, R9, PT ;  /* 0x000000090c00720c */ /* 0x040fe20003f06270 */
[----:B------:R-:W-:Y:S01]  /*8c20*/  FFMA.FTZ R5, R15, R132, R139 ;  /* 0x000000840f057223 */ /* 0x000fe2000001008b */
[C---:B------:R-:W-:Y:S01]  /*8c30*/  ISETP.GE.AND P6, PT, R12.reuse, R10, PT ;  /* 0x0000000a0c00720c */ /* 0x040fe20003fc6270 */
[----:B------:R-:W-:Y:S01]  /*8c40*/  FFMA.FTZ R4, R19, R132, R134 ;  /* 0x0000008413047223 */ /* 0x000fe20000010086 */
[----:B------:R-:W-:Y:S01]  /*8c50*/  ISETP.GE.AND P3, PT, R12, R11, PT ;  /* 0x0000000b0c00720c */ /* 0x000fe20003f66270 */
[----:B------:R-:W-:Y:S01]  /*8c60*/  I2F R14, R3 ;  /* 0x00000003000e7306 */ /* 0x000fe20000201400 */
[----:B--2---:R-:W-:-:S02]  /*8c70*/  FSEL R35, R7, -INF , !P4 ;  /* 0xff80000007237808 */ /* 0x004fc40006000000 */
[----:B------:R-:W-:Y:S01]  /*8c80*/  ISETP.GE.AND P4, PT, R12, R8, PT ;  /* 0x000000080c00720c */ /* 0x000fe20003f86270 */
[----:B------:R-:W-:Y:S01]  /*8c90*/  FMUL.FTZ R12, R28, c[0x0][0x2ec] ;  /* 0x0000bb001c0c7a20 */ /* 0x000fe20000410000 */
[----:B------:R-:W-:Y:S02]  /*8ca0*/  FSEL R180, R6, -INF , !P0 ;  /* 0xff80000006b47808 */ /* 0x000fe40004000000 */
[----:B------:R-:W-:Y:S01]  /*8cb0*/  FSEL R188, R5, -INF , !P6 ;  /* 0xff80000005bc7808 */ /* 0x000fe20007000000 */
[----:B------:R-:W1:Y:S01]  /*8cc0*/  MUFU.TANH R184, R184 ;  /* 0x000000b800b87308 */ /* 0x000e620000002400 */
[----:B---3--:R-:W-:Y:S01]  /*8cd0*/  FFMA.FTZ R7, R15, R132, R177 ;  /* 0x000000840f077223 */ /* 0x008fe200000100b1 */
[----:B------:R-:W-:Y:S01]  /*8ce0*/  ISETP.GE.AND P6, PT, R3, R8, PT ;  /* 0x000000080300720c */ /* 0x000fe20003fc6270 */
[----:B------:R-:W-:Y:S01]  /*8cf0*/  FFMA.FTZ R15, R15, R132, R17 ;  /* 0x000000840f0f7223 */ /* 0x000fe20000010011 */
[----:B------:R-:W-:Y:S02]  /*8d00*/  FSEL R196, R4, -INF , !P5 ;  /* 0xff80000004c47808 */ /* 0x000fe40006800000 */
[----:B------:R-:W-:-:S02]  /*8d10*/  FSEL R178, R7, -INF , !P4 ;  /* 0xff80000007b27808 */ /* 0x000fc40006000000 */
[----:B------:R-:W2:Y:S01]  /*8d20*/  MUFU.TANH R13, R13 ;  /* 0x0000000d000d7308 */ /* 0x000ea20000002400 */
[----:B------:R-:W-:Y:S02]  /*8d30*/  FSEL R198, R15, -INF , !P3 ;  /* 0xff8000000fc67808 */ /* 0x000fe40005800000 */
[-C--:B------:R-:W-:Y:S02]  /*8d40*/  ISETP.GE.AND P3, PT, R3, R9.reuse, PT ;  /* 0x000000090300720c */ /* 0x080fe40003f66270 */
[C---:B------:R-:W-:Y:S02]  /*8d50*/  ISETP.GE.AND P5, PT, R0.reuse, R8, PT ;  /* 0x000000080000720c */ /* 0x040fe40003fa6270 */
[----:B------:R-:W-:Y:S01]  /*8d60*/  ISETP.GE.AND P4, PT, R0, R9, PT ;  /* 0x000000090000720c */ /* 0x000fe20003f86270 */
[----:B------:R-:W3:Y:S01]  /*8d70*/  MUFU.TANH R12, R12 ;  /* 0x0000000c000c7308 */ /* 0x000ee20000002400 */
[----:B-1----:R-:W-:Y:S01]  /*8d80*/  FFMA.FTZ R6, R14, R132, R184 ;  /* 0x000000840e067223 */ /* 0x002fe200000100b8 */
[----:B------:R-:W-:Y:S01]  /*8d90*/  BAR.SYNC.DEFER_BLOCKING 0x0 ;  /* 0x0000000000007b1d */ /* 0x000fe20000010000 */
[----:B------:R-:W-:-:S03]  /*8da0*/  ISETP.GE.AND P0, PT, R0, R10, PT ;  /* 0x0000000a0000720c */ /* 0x000fc60003f06270 */
[----:B------:R-:W-:Y:S02]  /*8db0*/  FSEL R177, R6, -INF , !P6 ;  /* 0xff80000006b17808 */ /* 0x000fe40007000000 */
[----:B------:R1:W4:Y:S01]  /*8dc0*/  I2F R24, R0 ;  /* 0x0000000000187306 */ /* 0x0003220000201400 */
[----:B--2---:R-:W-:Y:S01]  /*8dd0*/  FFMA.FTZ R5, R14, R132, R13 ;  /* 0x000000840e057223 */ /* 0x004fe2000001000d */
[----:B------:R-:W-:-:S04]  /*8de0*/  ISETP.GE.AND P6, PT, R3, R10, PT ;  /* 0x0000000a0300720c */ /* 0x000fc80003fc6270 */
[----:B------:R-:W-:Y:S01]  /*8df0*/  FSEL R179, R5, -INF , !P3 ;  /* 0xff80000005b37808 */ /* 0x000fe20005800000 */
[----:B---3--:R-:W-:Y:S01]  /*8e00*/  FFMA.FTZ R4, R14, R132, R12 ;  /* 0x000000840e047223 */ /* 0x008fe2000001000c */
[----:B------:R-:W2:Y:S01]  /*8e10*/  MUFU.TANH R7, R30 ;  /* 0x0000001e00077308 */ /* 0x000ea20000002400 */
[----:B------:R-:W-:-:S03]  /*8e20*/  ISETP.GE.AND P3, PT, R0, R11, PT ;  /* 0x0000000b0000720c */ /* 0x000fc60003f66270 */
[----:B------:R-:W-:Y:S01]  /*8e30*/  FSEL R189, R4, -INF , !P6 ;  /* 0xff80000004bd7808 */ /* 0x000fe20007000000 */
[----:B------:R-:W-:Y:S01]  /*8e40*/  FMUL.FTZ R4, R31, c[0x0][0x2ec] ;  /* 0x0000bb001f047a20 */ /* 0x000fe20000410000 */
[----:B------:R-:W-:Y:S01]  /*8e50*/  ISETP.GE.AND P6, PT, R3, R11, PT ;  /* 0x0000000b0300720c */ /* 0x000fe20003fc6270 */
[----:B-1----:R-:W-:Y:S01]  /*8e60*/  FMUL.FTZ R0, R29, c[0x0][0x2ec] ;  /* 0x0000bb001d007a20 */ /* 0x002fe20000410000 */
[----:B------:R-:W1:Y:S01]  /*8e70*/  MUFU.TANH R185, R185 ;  /* 0x000000b900b97308 */ /* 0x000e620000002400 */
[CC--:B----4-:R-:W-:Y:S02]  /*8e80*/  FFMA.FTZ R18, R24.reuse, R132.reuse, R142 ;  /* 0x0000008418127223 */ /* 0x0d0fe4000001008e */
[CC--:B------:R-:W-:Y:S02]  /*8e90*/  FFMA.FTZ R15, R24.reuse, R132.reuse, R201 ;  /* 0x00000084180f7223 */ /* 0x0c0fe400000100c9 */
[-C--:B------:R-:W-:Y:S01]  /*8ea0*/  FFMA.FTZ R16, R24, R132.reuse, R200 ;  /* 0x0000008418107223 */ /* 0x080fe200000100c8 */
[----:B------:R-:W-:Y:S01]  /*8eb0*/  FSEL R18, R18, -INF , !P3 ;  /* 0xff80000012127808 */ /* 0x000fe20005800000 */
[-C--:B------:R-:W-:Y:S01]  /*8ec0*/  FFMA.FTZ R17, R24, R132.reuse, R143 ;  /* 0x0000008418117223 */ /* 0x080fe2000001008f */
[----:B------:R-:W3:Y:S01]  /*8ed0*/  MUFU.TANH R13, R187 ;  /* 0x000000bb000d7308 */ /* 0x000ee20000002400 */
[----:B------:R-:W-:Y:S01]  /*8ee0*/  ISETP.GE.AND P3, PT, R244, 0x4, PT ;  /* 0x00000004f400780c */ /* 0x000fe20003f66270 */
[----:B--2---:R-:W-:Y:S01]  /*8ef0*/  FFMA.FTZ R14, R14, R132, R7 ;  /* 0x000000840e0e7223 */ /* 0x004fe20000010007 */
[----:B------:R-:W-:-:S02]  /*8f00*/  FSEL R15, R15, -INF , !P5 ;  /* 0xff8000000f0f7808 */ /* 0x000fc40006800000 */
[----:B------:R-:W-:Y:S02]  /*8f10*/  FSEL R16, R16, -INF , !P4 ;  /* 0xff80000010107808 */ /* 0x000fe40006000000 */
[----:B------:R-:W-:Y:S01]  /*8f20*/  FSEL R197, R14, -INF , !P6 ;  /* 0xff8000000ec57808 */ /* 0x000fe20007000000 */
[----:B------:R-:W2:Y:S01]  /*8f30*/  MUFU.TANH R0, R0 ;  /* 0x0000000000007308 */ /* 0x000ea20000002400 */
[----:B------:R-:W-:Y:S01]  /*8f40*/  FSEL R17, R17, -INF , !P0 ;  /* 0xff80000011117808 */ /* 0x000fe20004000000 */
[----:B-1----:R-:W-:Y:S01]  /*8f50*/  FFMA.FTZ R3, R20, R132, R185 ;  /* 0x0000008414037223 */ /* 0x002fe200000100b9 */
[C---:B------:R-:W-:Y:S02]  /*8f60*/  ISETP.GE.AND P6, PT, R2.reuse, R8, PT ;  /* 0x000000080200720c */ /* 0x040fe40003fc6270 */
[C---:B------:R-:W-:Y:S02]  /*8f70*/  ISETP.GE.AND P5, PT, R2.reuse, R9, PT ;  /* 0x000000090200720c */ /* 0x040fe40003fa6270 */
[C---:B------:R-:W-:Y:S01]  /*8f80*/  ISETP.GE.AND P4, PT, R2.reuse, R10, PT ;  /* 0x0000000a0200720c */ /* 0x040fe20003f86270 */
[----:B------:R-:W1:Y:S01]  /*8f90*/  MUFU.TANH R4, R4 ;  /* 0x0000000400047308 */ /* 0x000e620000002400 */
[----:B------:R-:W-:Y:S01]  /*8fa0*/  ISETP.GE.AND P0, PT, R2, R11, PT ;  /* 0x0000000b0200720c */ /* 0x000fe20003f06270 */
[----:B---3--:R-:W-:Y:S01]  /*8fb0*/  FFMA.FTZ R2, R20, R132, R13 ;  /* 0x0000008414027223 */ /* 0x008fe2000001000d */
[----:B------:R-:W-:-:S04]  /*8fc0*/  FSEL R139, R3, -INF , !P6 ;  /* 0xff800000038b7808 */ /* 0x000fc80007000000 */
[----:B------:R-:W-:Y:S01]  /*8fd0*/  FSEL R176, R2, -INF , !P5 ;  /* 0xff80000002b07808 */ /* 0x000fe20006800000 */
[----:B--2---:R-:W-:-:S05]  /*8fe0*/  FFMA.FTZ R0, R20, R132, R0 ;  /* 0x0000008414007223 */ /* 0x004fca0000010000 */
[----:B------:R-:W-:Y:S01]  /*8ff0*/  FSEL R183, R0, -INF , !P4 ;  /* 0xff80000000b77808 */ /* 0x000fe20006000000 */
[----:B-1----:R-:W-:-:S05]  /*9000*/  FFMA.FTZ R20, R20, R132, R4 ;  /* 0x0000008414147223 */ /* 0x002fca0000010004 */
[----:B------:R-:W-:Y:S01]  /*9010*/  FSEL R191, R20, -INF , !P0 ;  /* 0xff80000014bf7808 */ /* 0x000fe20004000000 */
[----:B------:R-:W-:Y:S05]  /*9020*/  @!P3 BRA `(.L_x_1345) ;  /* 0x000002f00000b947 */ /* 0x000fea0003800000 */
[----:B------:R-:W2:Y:S04]  /*9030*/  LDL.64 R238, [R1+0x20] ;  /* 0x0000200001ee7983 */ /* 0x000ea80000100a00 */
[----:B------:R-:W3:Y:S04]  /*9040*/  LDL.64 R240, [R1+0x18] ;  /* 0x0000180001f07983 */ /* 0x000ee80000100a00 */
[----:B------:R-:W4:Y:S01]  /*9050*/  LDL R247, [R1+0x30] ;  /* 0x0000300001f77983 */ /* 0x000f220000100800 */
        /* <DEDUP_REMOVED lines=42> */
.L_x_1347:
[----:B------:R-:W-:Y:S05]  /*9300*/  BSYNC B0 ;  /* 0x0000000000007941 */ /* 0x000fea0003800000 */
.L_x_1346:
[----:B------:R-:W0:Y:S02]  /*9310*/  LDGDEPBAR ;  /* 0x00000000000079af */ /* 0x000e240000000000 */
.L_x_1345:
        /* <DEDUP_REMOVED lines=33> */
[----:B--2---:R-:W-:Y:S01]  /*9530*/  FMNMX.FTZ R0, R5, R0, !PT ;  /* 0x0000000005007209 */ /* 0x004fe20007810000 */
[----:B------:R-:W2:Y:S01]  /*9540*/  SHFL.BFLY PT, R134, R2, 0x2, 0x1f ;  /* 0x0c401f0002867f89 */ /* 0x000ea200000e0000 */
[----:B------:R-:W-:-:S03]  /*9550*/  FMNMX.FTZ R3, R196, R3, !PT ;  /* 0x00000003c4037209 */ /* 0x000fc60007810000 */
[----:B------:R-:W3:Y:S01]  /*9560*/  SHFL.BFLY PT, R135, R0, 0x1, 0x1f ;  /* 0x0c201f0000877f89 */ /* 0x000ee200000e0000 */
[----:B------:R-:W-:-:S04]  /*9570*/  FMNMX.FTZ R3, R198, R3, !PT ;  /* 0x00000003c6037209 */ /* 0x000fc80007810000 */
[----:B------:R-:W-:-:S04]  /*9580*/  FMNMX.FTZ R4, R197, R3, !PT ;  /* 0x00000003c5047209 */ /* 0x000fc80007810000 */
[----:B------:R-:W-:Y:S02]  /*9590*/  FMNMX.FTZ R4, R191, R4, !PT ;  /* 0x00000004bf047209 */ /* 0x000fe40007810000 */
[----:B-1----:R-:W-:-:S04]  /*95a0*/  FMNMX.FTZ R136, R136, R6, !PT ;  /* 0x0000000688887209 */ /* 0x002fc80007810000 */
[C---:B------:R-:W-:Y:S01]  /*95b0*/  FSETP.NEU.FTZ.AND P6, PT, R136.reuse, -INF , PT ;  /* 0xff8000008800780b */ /* 0x040fe20003fdd000 */
[----:B------:R-:W-:Y:S01]  /*95c0*/  FMUL.FTZ R5, R136, c[0x0][0x23c] ;  /* 0x00008f0088057a20 */ /* 0x000fe20000410000 */
[----:B--2---:R-:W-:-:S04]  /*95d0*/  FMNMX.FTZ R134, R134, R2, !PT ;  /* 0x0000000286867209 */ /* 0x004fc80007810000 */
[----:B------:R-:W-:Y:S01]  /*95e0*/  FSEL R3, R5, RZ, P6 ;  /* 0x000000ff05037208 */ /* 0x000fe20003000000 */
[----:B------:R-:W1:Y:S01]  /*95f0*/  SHFL.BFLY PT, R6, R134, 0x1, 0x1f ;  /* 0x0c201f0086067f89 */ /* 0x000e6200000e0000 */
[----:B---3--:R-:W-:-:S03]  /*9600*/  FMNMX.FTZ R135, R0, R135, !PT ;  /* 0x0000008700877209 */ /* 0x008fc60007810000 */
[----:B------:R-:W2:Y:S01]  /*9610*/  SHFL.BFLY PT, R5, R4, 0x2, 0x1f ;  /* 0x0c401f0004057f89 */ /* 0x000ea200000e0000 */
[--C-:B------:R-:W-:Y:S01]  /*9620*/  FFMA.FTZ R2, R27, c[0x0][0x23c], -R3.reuse ;  /* 0x00008f001b027a23 */ /* 0x100fe20000010803 */
[----:B------:R-:W-:Y:S01]  /*9630*/  FSETP.NEU.FTZ.AND P5, PT, R135, -INF , PT ;  /* 0xff8000008700780b */ /* 0x000fe20003fbd000 */
[--C-:B------:R-:W-:Y:S02]  /*9640*/  FFMA.FTZ R0, R23, c[0x0][0x23c], -R3.reuse ;  /* 0x00008f0017007a23 */ /* 0x100fe40000010803 */
[----:B------:R3:W-:Y:S01]  /*9650*/  MUFU.EX2 R141, R2 ;  /* 0x00000002008d7308 */ /* 0x0007e20000000800 */
[----:B------:R-:W-:-:S07]  /*9660*/  FFMA.FTZ R15, R15, c[0x0][0x23c], -R3 ;  /* 0x00008f000f0f7a23 */ /* 0x000fce0000010803 */
[----:B------:R4:W-:Y:S01]  /*9670*/  MUFU.EX2 R12, R0 ;  /* 0x00000000000c7308 */ /* 0x0009e20000000800 */
[----:B-1----:R-:W-:Y:S01]  /*9680*/  FMNMX.FTZ R134, R134, R6, !PT ;  /* 0x0000000686867209 */ /* 0x002fe20007810000 */
[----:B---3--:R-:W-:-:S06]  /*9690*/  FMUL.FTZ R2, R135, c[0x0][0x23c] ;  /* 0x00008f0087027a20 */ /* 0x008fcc0000410000 */
[----:B------:R-:W1:Y:S01]  /*96a0*/  MUFU.EX2 R7, R15 ;  /* 0x0000000f00077308 */ /* 0x000e620000000800 */
[----:B--2---:R-:W-:Y:S02]  /*96b0*/  FMNMX.FTZ R4, R5, R4, !PT ;  /* 0x0000000405047209 */ /* 0x004fe40007810000 */
[----:B------:R-:W-:Y:S02]  /*96c0*/  FSEL R2, R2, RZ, P5 ;  /* 0x000000ff02027208 */ /* 0x000fe40002800000 */
[----:B------:R-:W-:Y:S01]  /*96d0*/  FSETP.NEU.FTZ.AND P4, PT, R134, -INF , PT ;  /* 0xff8000008600780b */ /* 0x000fe20003f9d000 */
[----:B------:R-:W2:Y:S01]  /*96e0*/  SHFL.BFLY PT, R137, R4, 0x1, 0x1f ;  /* 0x0c201f0004897f89 */ /* 0x000ea200000e0000 */
[----:B----4-:R-:W-:Y:S02]  /*96f0*/  FFMA.FTZ R0, R21, c[0x0][0x23c], -R3 ;  /* 0x00008f0015007a23 */ /* 0x010fe40000010803 */
[--C-:B------:R-:W-:Y:S01]  /*9700*/  FFMA.FTZ R16, R16, c[0x0][0x23c], -R2.reuse ;  /* 0x00008f0010107a23 */ /* 0x100fe20000010802 */
[----:B------:R-:W-:Y:S01]  /*9710*/  FSEL R6, R134, RZ, P4 ;  /* 0x000000ff86067208 */ /* 0x000fe20002000000 */
[----:B------:R3:W-:Y:S01]  /*9720*/  MUFU.EX2 R142, R0 ;  /* 0x00000000008e7308 */ /* 0x0007e20000000800 */
[----:B------:R-:W-:Y:S01]  /*9730*/  FFMA.FTZ R5, R26, c[0x0][0x23c], -R2 ;  /* 0x00008f001a057a23 */ /* 0x000fe20000010802 */
[----:B-1----:R-:W-:-:S06]  /*9740*/  MOV R21, R7 ;  /* 0x0000000700157202 */ /* 0x002fcc0000000f00 */
[----:B------:R1:W4:Y:S01]  /*9750*/  MUFU.EX2 R13, R16 ;  /* 0x00000010000d7308 */ /* 0x0003220000000800 */
[----:B---3--:R-:W-:-:S07]  /*9760*/  FFMA.FTZ R0, R33, c[0x0][0x23c], -R2 ;  /* 0x00008f0021007a23 */ /* 0x008fce0000010802 */
[----:B------:R3:W-:Y:S01]  /*9770*/  MUFU.EX2 R7, R5 ;  /* 0x0000000500077308 */ /* 0x0007e20000000800 */
[----:B--2---:R-:W-:-:S04]  /*9780*/  FMNMX.FTZ R137, R4, R137, !PT ;  /* 0x0000008904897209 */ /* 0x004fc80007810000 */
[C---:B------:R-:W-:Y:S01]  /*9790*/  FSETP.NEU.FTZ.AND P0, PT, R137.reuse, -INF , PT ;  /* 0xff8000008900780b */ /* 0x040fe20003f1d000 */
[----:B-1----:R-:W-:Y:S02]  /*97a0*/  FMUL.FTZ R16, R137, c[0x0][0x23c] ;  /* 0x00008f0089107a20 */ /* 0x002fe40000410000 */
[----:B------:R1:W2:Y:S03]  /*97b0*/  MUFU.EX2 R23, R0 ;  /* 0x0000000000177308 */ /* 0x0002a60000000800 */
[----:B------:R-:W-:Y:S01]  /*97c0*/  FSEL R16, R16, RZ, P0 ;  /* 0x000000ff10107208 */ /* 0x000fe20000000000 */
[----:B---3--:R-:W-:Y:S01]  /*97d0*/  FFMA.FTZ R5, R22, c[0x0][0x23c], -R2 ;  /* 0x00008f0016057a23 */ /* 0x008fe20000010802 */
[----:B----4-:R-:W-:-:S03]  /*97e0*/  MOV R22, R13 ;  /* 0x0000000d00167202 */ /* 0x010fc60000000f00 */
[----:B------:R-:W-:Y:S01]  /*97f0*/  FFMA.FTZ R18, R18, c[0x0][0x23c], -R16 ;  /* 0x00008f0012127a23 */ /* 0x000fe20000010810 */
[----:B------:R3:W4:Y:S01]  /*9800*/  MUFU.EX2 R140, R5 ;  /* 0x00000005008c7308 */ /* 0x0007220000000800 */
[----:B-1----:R-:W-:Y:S01]  /*9810*/  FMUL.FTZ R0, R134, c[0x0][0x23c] ;  /* 0x00008f0086007a20 */ /* 0x002fe20000410000 */
[----:B--2---:R-:W-:-:S06]  /*9820*/  F2FP.PACK_AB R13, R23, R22 ;  /* 0x00000016170d723e */ /* 0x004fcc00000000ff */
[----:B------:R-:W-:Y:S01]  /*9830*/  MUFU.EX2 R234, R18 ;  /* 0x0000001200ea7308 */ /* 0x000fe20000000800 */
[----:B------:R-:W-:-:S05]  /*9840*/  FSEL R0, R0, RZ, P4 ;  /* 0x000000ff00007208 */ /* 0x000fca0002000000 */
[----:B------:R-:W-:Y:S01]  /*9850*/  FFMA.FTZ R4, R133, c[0x0][0x23c], -R0 ;  /* 0x00008f0085047a23 */ /* 0x000fe20000010800 */
[----:B------:R-:W-:Y:S01]  /*9860*/  MOV R133, R12 ;  /* 0x0000000c00857202 */ /* 0x000fe20000000f00 */
[----:B---3--:R-:W-:Y:S01]  /*9870*/  FFMA.FTZ R5, R32, c[0x0][0x23c], -R16 ;  /* 0x00008f0020057a23 */ /* 0x008fe20000010810 */
[----:B------:R-:W-:Y:S01]  /*9880*/  F2FP.PACK_AB R12, R141, R21 ;  /* 0x000000158d0c723e */ /* 0x000fe200000000ff */
[----:B------:R1:W-:Y:S01]  /*9890*/  MUFU.EX2 R245, R4 ;  /* 0x0000000400f57308 */ /* 0x0003e20000000800 */
[----:B------:R-:W-:Y:S01]  /*98a0*/  F2FP.PACK_AB R14, R142, R133 ;  /* 0x000000858e0e723e */ /* 0x000fe200000000ff */
[----:B------:R-:W-:-:S06]  /*98b0*/  FFMA.FTZ R17, R17, c[0x0][0x23c], -R0 ;  /* 0x00008f0011117a23 */ /* 0x000fcc0000010800 */
[----:B------:R-:W-:Y:S01]  /*98c0*/  MUFU.EX2 R246, R17 ;  /* 0x0000001100f67308 */ /* 0x000fe20000000800 */
[----:B-1----:R-:W-:-:S07]  /*98d0*/  FFMA.FTZ R4, R34, c[0x0][0x23c], -R0 ;  /* 0x00008f0022047a23 */ /* 0x002fce0000010800 */
[----:B------:R1:W-:Y:S02]  /*98e0*/  MUFU.EX2 R247, R4 ;  /* 0x0000000400f77308 */ /* 0x0003e40000000800 */
[----:B-1----:R-:W-:Y:S02]  /*98f0*/  FFMA.FTZ R4, R25, c[0x0][0x23c], -R0 ;  /* 0x00008f0019047a23 */ /* 0x002fe40000010800 */
[----:B------:R-:W1:Y:S04]  /*9900*/  LDSM.16.MT88.4 R24, [R217+0xa000] ;  /* 0x00a00000d918783b */ /* 0x000e680000004200 */
[----:B------:R2:W3:Y:S02]  /*9910*/  MUFU.EX2 R33, R4 ;  /* 0x0000000400217308 */ /* 0x0004e40000000800 */
[----:B--2---:R-:W-:Y:S01]  /*9920*/  FFMA.FTZ R4, R138, c[0x0][0x23c], -R16 ;  /* 0x00008f008a047a23 */ /* 0x004fe20000010810 */
[----:B------:R-:W-:-:S05]  /*9930*/  MOV R138, R7 ;  /* 0x00000007008a7202 */ /* 0x000fca0000000f00 */
[----:B------:R2:W-:Y:S01]  /*9940*/  MUFU.EX2 R235, R4 ;  /* 0x0000000400eb7308 */ /* 0x0005e20000000800 */
[----:B----4-:R-:W-:Y:S02]  /*9950*/  F2FP.PACK_AB R15, R140, R138 ;  /* 0x0000008a8c0f723e */ /* 0x010fe400000000ff */
[----:B--2---:R-:W-:-:S05]  /*9960*/  FSEL R4, R136, RZ, P6 ;  /* 0x000000ff88047208 */ /* 0x004fca0003000000 */
[----:B------:R-:W-:Y:S02]  /*9970*/  FADD.FTZ R4, R232, -R4 ;  /* 0x80000004e8047221 */ /* 0x000fe40000010000 */
[----:B------:R2:W-:Y:S02]  /*9980*/  MUFU.EX2 R232, R5 ;  /* 0x0000000500e87308 */ /* 0x0005e40000000800 */
[----:B------:R-:W-:-:S06]  /*9990*/  FMUL.FTZ R20, R4, c[0x0][0x23c] ;  /* 0x00008f0004147a20 */ /* 0x000fcc0000410000 */
[----:B------:R-:W4:Y:S01]  /*99a0*/  MUFU.EX2 R20, R20 ;  /* 0x0000001400147308 */ /* 0x000f220000000800 */
[----:B--2---:R-:W-:-:S05]  /*99b0*/  FSEL R5, R135, RZ, P5 ;  /* 0x000000ff87057208 */ /* 0x004fca0002800000 */
[----:B------:R-:W-:Y:S02]  /*99c0*/  FADD.FTZ R4, R231, -R5 ;  /* 0x80000005e7047221 */ /* 0x000fe40000010000 */
[----:B------:R-:W-:Y:S01]  /*99d0*/  FADD.FTZ R5, R230, -R6 ;  /* 0x80000006e6057221 */ /* 0x000fe20000010000 */
[----:B---3--:R-:W-:Y:S01]  /*99e0*/  F2FP.PACK_AB R6, R33, R247 ;  /* 0x000000f72106723e */ /* 0x008fe200000000ff */
[----:B------:R-:W-:Y:S01]  /*99f0*/  FMUL.FTZ R19, R4, c[0x0][0x23c] ;  /* 0x00008f0004137a20 */ /* 0x000fe20000410000 */
[----:B------:R-:W-:Y:S01]  /*9a00*/  FSEL R4, R137, RZ, P0 ;  /* 0x000000ff89047208 */ /* 0x000fe20000000000 */
[-C--:B----4-:R-:W-:Y:S02]  /*9a10*/  FMUL.FTZ R148, R148, R20.reuse ;  /* 0x0000001494947220 */ /* 0x090fe40000410000 */
[----:B------:R-:W-:Y:S02]  /*9a20*/  FMUL.FTZ R149, R149, R20 ;  /* 0x0000001495957220 */ /* 0x000fe40000410000 */
[----:B------:R-:W2:Y:S01]  /*9a30*/  MUFU.EX2 R19, R19 ;  /* 0x0000001300137308 */ /* 0x000ea20000000800 */
[----:B------:R-:W-:-:S02]  /*9a40*/  FADD.FTZ R4, R229, -R4 ;  /* 0x80000004e5047221 */ /* 0x000fc40000010000 */
[----:B------:R-:W-:Y:S02]  /*9a50*/  FMUL.FTZ R5, R5, c[0x0][0x23c] ;  /* 0x00008f0005057a20 */ /* 0x000fe40000410000 */
[----:B------:R-:W-:Y:S02]  /*9a60*/  FMUL.FTZ R4, R4, c[0x0][0x23c] ;  /* 0x00008f0004047a20 */ /* 0x000fe40000410000 */
[-C--:B------:R-:W-:Y:S01]  /*9a70*/  FMUL.FTZ R156, R156, R20.reuse ;  /* 0x000000149c9c7220 */ /* 0x080fe20000410000 */
[----:B------:R3:W4:Y:S01]  /*9a80*/  MUFU.EX2 R18, R5 ;  /* 0x0000000500127308 */ /* 0x0007220000000800 */
[-C--:B------:R-:W-:Y:S02]  /*9a90*/  FMUL.FTZ R157, R157, R20.reuse ;  /* 0x000000149d9d7220 */ /* 0x080fe40000410000 */
[-C--:B------:R-:W-:Y:S02]  /*9aa0*/  FMUL.FTZ R116, R116, R20.reuse ;  /* 0x0000001474747220 */ /* 0x080fe40000410000 */
[----:B------:R-:W-:-:S02]  /*9ab0*/  FMUL.FTZ R117, R117, R20 ;  /* 0x0000001475757220 */ /* 0x000fc40000410000 */
[----:B------:R-:W-:Y:S01]  /*9ac0*/  FMUL.FTZ R160, R160, R20 ;  /* 0x00000014a0a07220 */ /* 0x000fe20000410000 */
[----:B------:R5:W5:Y:S01]  /*9ad0*/  MUFU.EX2 R17, R4 ;  /* 0x0000000400117308 */ /* 0x000b620000000800 */
[-C--:B--2---:R-:W-:Y:S02]  /*9ae0*/  FMUL.FTZ R150, R150, R19.reuse ;  /* 0x0000001396967220 */ /* 0x084fe40000410000 */
[-C--:B------:R-:W-:Y:S02]  /*9af0*/  FMUL.FTZ R151, R151, R19.reuse ;  /* 0x0000001397977220 */ /* 0x080fe40000410000 */
[-C--:B------:R-:W-:Y:S02]  /*9b00*/  FMUL.FTZ R158, R158, R19.reuse ;  /* 0x000000139e9e7220 */ /* 0x080fe40000410000 */
[----:B------:R-:W-:Y:S01]  /*9b10*/  FMUL.FTZ R159, R159, R19 ;  /* 0x000000139f9f7220 */ /* 0x000fe20000410000 */
[----:B---3--:R-:W-:Y:S01]  /*9b20*/  F2FP.PACK_AB R5, R235, R234 ;  /* 0x000000eaeb05723e */ /* 0x008fe200000000ff */
[-C--:B----4-:R-:W-:Y:S01]  /*9b30*/  FMUL.FTZ R144, R144, R18.reuse ;  /* 0x0000001290907220 */ /* 0x090fe20000410000 */
[----:B-1----:R-:W-:Y:S01]  /*9b40*/  HMMA.16816.F32 R240, R12, R24, R148 ;  /* 0x000000180cf0723c */ /* 0x002fe20000001894 */
[----:B------:R-:W1:Y:S01]  /*9b50*/  LDSM.16.MT88.4 R148, [R222+0xa000] ;  /* 0x00a00000de94783b */ /* 0x000e620000004200 */
[----:B------:R-:W-:-:S02]  /*9b60*/  FMUL.FTZ R145, R145, R18 ;  /* 0x0000001291917220 */ /* 0x000fc40000410000 */
[-C--:B------:R-:W-:Y:S02]  /*9b70*/  FMUL.FTZ R152, R152, R18.reuse ;  /* 0x0000001298987220 */ /* 0x080fe40000410000 */
[----:B-----5:R-:W-:Y:S02]  /*9b80*/  FFMA.FTZ R4, R35, c[0x0][0x23c], -R16 ;  /* 0x00008f0023047a23 */ /* 0x020fe40000010810 */
[-C--:B------:R-:W-:Y:S01]  /*9b90*/  FMUL.FTZ R146, R146, R17.reuse ;  /* 0x0000001192927220 */ /* 0x080fe20000410000 */
[----:B------:R-:W-:Y:S01]  /*9ba0*/  HMMA.16816.F32 R212, R12, R26, R156 ;  /* 0x0000001a0cd4723c */ /* 0x000fe2000000189c */
[----:B------:R2:W3:Y:S01]  /*9bb0*/  MUFU.EX2 R231, R4 ;  /* 0x0000000400e77308 */ /* 0x0004e20000000800 */
[-C--:B------:R-:W-:Y:S02]  /*9bc0*/  FMUL.FTZ R147, R147, R17.reuse ;  /* 0x0000001193937220 */ /* 0x080fe40000410000 */
[----:B------:R-:W-:Y:S02]  /*9bd0*/  FMUL.FTZ R153, R153, R18 ;  /* 0x0000001299997220 */ /* 0x000fe40000410000 */
        /* <DEDUP_REMOVED lines=9> */
[----:B------:R-:W-:Y:S01]  /*9c70*/  LDSM.16.MT88.4 R140, [R217+0xb000] ;  /* 0x00b00000d98c783b */ /* 0x000fe20000004200 */
[----:B------:R-:W-:Y:S01]  /*9c80*/  FMUL.FTZ R43, R43, R17 ;  /* 0x000000112b2b7220 */ /* 0x000fe20000410000 */
[----:B--2---:R-:W-:Y:S01]  /*9c90*/  F2FP.PACK_AB R4, R245, R246 ;  /* 0x000000f6f504723e */ /* 0x004fe200000000ff */
[----:B------:R-:W-:Y:S01]  /*9ca0*/  FMUL.FTZ R164, R164, R18 ;  /* 0x00000012a4a47220 */ /* 0x000fe20000410000 */
[----:B---3--:R-:W-:Y:S01]  /*9cb0*/  F2FP.PACK_AB R7, R231, R232 ;  /* 0x000000e8e707723e */ /* 0x008fe200000000ff */
[----:B------:R-:W-:Y:S01]  /*9cc0*/  LDSM.16.MT88.4 R32, [R222+0xb000] ;  /* 0x00b00000de20783b */ /* 0x000fe20000004200 */
[----:B------:R-:W-:-:S02]  /*9cd0*/  FMUL.FTZ R165, R165, R18 ;  /* 0x00000012a5a57220 */ /* 0x000fc40000410000 */
[-C--:B------:R-:W-:Y:S02]  /*9ce0*/  FMUL.FTZ R166, R166, R17.reuse ;  /* 0x00000011a6a67220 */ /* 0x080fe40000410000 */
[-C--:B------:R-:W-:Y:S01]  /*9cf0*/  FMUL.FTZ R167, R167, R17.reuse ;  /* 0x00000011a7a77220 */ /* 0x080fe20000410000 */
[C---:B------:R-:W-:Y:S01]  /*9d00*/  HMMA.16816.F32 R236, R4.reuse, R24, R144 ;  /* 0x0000001804ec723c */ /* 0x040fe20000001890 */
[----:B------:R-:W2:Y:S01]  /*9d10*/  LDSM.16.MT88.4 R144, [R221+0xa000] ;  /* 0x00a00000dd90783b */ /* 0x000ea20000004200 */
[-C--:B------:R-:W-:Y:S02]  /*9d20*/  FMUL.FTZ R168, R168, R18.reuse ;  /* 0x00000012a8a87220 */ /* 0x080fe40000410000 */
[----:B------:R-:W-:Y:S02]  /*9d30*/  FMUL.FTZ R169, R169, R18 ;  /* 0x00000012a9a97220 */ /* 0x000fe40000410000 */
[-C--:B------:R-:W-:Y:S02]  /*9d40*/  FMUL.FTZ R170, R170, R17.reuse ;  /* 0x00000011aaaa7220 */ /* 0x080fe40000410000 */
[----:B------:R-:W-:Y:S01]  /*9d50*/  HMMA.16816.F32 R152, R4, R26, R152 ;  /* 0x0000001a0498723c */ /* 0x000fe20000001898 */
[----:B------:R-:W3:Y:S01]  /*9d60*/  LDSM.16.MT88.4 R24, [R219+0xb000] ;  /* 0x00b00000db18783b */ /* 0x000ee20000004200 */
[----:B------:R-:W-:-:S02]  /*9d70*/  FMUL.FTZ R171, R171, R17 ;  /* 0x00000011abab7220 */ /* 0x000fc40000410000 */
[-C--:B------:R-:W-:Y:S02]  /*9d80*/  FMUL.FTZ R44, R44, R18.reuse ;  /* 0x000000122c2c7220 */ /* 0x080fe40000410000 */
[-C--:B------:R-:W-:Y:S02]  /*9d90*/  FMUL.FTZ R45, R45, R18.reuse ;  /* 0x000000122d2d7220 */ /* 0x080fe40000410000 */
[----:B-1----:R-:W-:Y:S01]  /*9da0*/  HMMA.16816.F32 R208, R4, R148, R40 ;  /* 0x0000009404d0723c */ /* 0x002fe20000001828 */
[----:B------:R-:W1:Y:S01]  /*9db0*/  LDSM.16.MT88.4 R40, [R221+0xb000] ;  /* 0x00b00000dd28783b */ /* 0x000e620000004200 */
        /* <DEDUP_REMOVED lines=64> */
[----:B------:R-:W-:Y:S01]  /*a1c0*/  HMMA.16816.F32 R204, R4, R42, R124 ;  /* 0x0000002a04cc723c */ /* 0x000fe2000000187c */
[-C--:B------:R-:W-:Y:S02]  /*a1d0*/  FMUL.FTZ R69, R69, R20.reuse ;  /* 0x0000001445457220 */ /* 0x080fe40000410000 */
[-C--:B------:R-:W-:Y:S02]  /*a1e0*/  FMUL.FTZ R70, R70, R19.reuse ;  /* 0x0000001346467220 */ /* 0x080fe40000410000 */
[----:B------:R-:W-:Y:S02]  /*a1f0*/  FMUL.FTZ R71, R71, R19 ;  /* 0x0000001347477220 */ /* 0x000fe40000410000 */
[----:B------:R-:W-:Y:S01]  /*a200*/  FFMA.FTZ R4, R181, c[0x0][0x23c], -R3 ;  /* 0x00008f00b5047a23 */ /* 0x000fe20000010803 */
[----:B------:R-:W-:Y:S01]  /*a210*/  HMMA.16816.F32 R116, R12, R40, R116 ;  /* 0x000000280c74723c */ /* 0x000fe20000001874 */
[----:B------:R-:W-:Y:S01]  /*a220*/  FMUL.FTZ R100, R100, R20 ;  /* 0x0000001464647220 */ /* 0x000fe20000410000 */
[----:B------:R-:W-:Y:S01]  /*a230*/  MOV R127, R158 ;  /* 0x0000009e007f7202 */ /* 0x000fe20000000f00 */
        /* <DEDUP_REMOVED lines=27> */
[----:B------:R-:W-:Y:S01]  /*a3f0*/  FFMA.FTZ R3, R139, c[0x0][0x23c], -R3 ;  /* 0x00008f008b037a23 */ /* 0x000fe20000010803 */
[----:B------:R-:W-:Y:S01]  /*a400*/  LDSM.16.MT88.4 R48, [R222+0xa800] ;  /* 0x00a80000de30783b */ /* 0x000fe20000004200 */
[----:B------:R1:W-:Y:S01]  /*a410*/  MUFU.EX2 R230, R4 ;  /* 0x0000000400e67308 */ /* 0x0003e20000000800 */
[-C--:B------:R-:W-:Y:S02]  /*a420*/  FMUL.FTZ R98, R98, R19.reuse ;  /* 0x0000001362627220 */ /* 0x080fe40000410000 */
[----:B------:R-:W-:-:S02]  /*a430*/  FMUL.FTZ R99, R99, R19 ;  /* 0x0000001363637220 */ /* 0x000fc40000410000 */
[-C--:B------:R-:W-:Y:S01]  /*a440*/  FMUL.FTZ R112, R112, R20.reuse ;  /* 0x0000001470707220 */ /* 0x080fe20000410000 */
[C---:B------:R-:W-:Y:S01]  /*a450*/  HMMA.16816.F32 R184, R12.reuse, R146, R64 ;  /* 0x000000920cb8723c */ /* 0x040fe20000001840 */
[-C--:B------:R-:W-:Y:S01]  /*a460*/  FMUL.FTZ R113, R113, R20.reuse ;  /* 0x0000001471717220 */ /* 0x080fe20000410000 */
[----:B------:R3:W4:Y:S01]  /*a470*/  MUFU.EX2 R181, R3 ;  /* 0x0000000300b57308 */ /* 0x0007220000000800 */
[-C--:B------:R-:W-:Y:S01]  /*a480*/  FMUL.FTZ R114, R114, R19.reuse ;  /* 0x0000001372727220 */ /* 0x080fe20000410000 */
[----:B------:R-:W-:Y:S01]  /*a490*/  LDSM.16.MT88.4 R64, [R221+0xa800] ;  /* 0x00a80000dd40783b */ /* 0x000fe20000004200 */
[----:B------:R-:W-:Y:S02]  /*a4a0*/  FMUL.FTZ R115, R115, R19 ;  /* 0x0000001373737220 */ /* 0x000fe40000410000 */
[-C--:B------:R-:W-:Y:S01]  /*a4b0*/  FMUL.FTZ R84, R84, R20.reuse ;  /* 0x0000001454547220 */ /* 0x080fe20000410000 */
[----:B------:R-:W-:Y:S01]  /*a4c0*/  HMMA.16816.F32 R140, R12, R142, R80 ;  /* 0x0000008e0c8c723c */ /* 0x000fe20000001850 */
[----:B------:R-:W-:Y:S01]  /*a4d0*/  LDSM.16.MT88.4 R80, [R217+0xb800] ;  /* 0x00b80000d950783b */ /* 0x000fe20000004200 */
[----:B------:R-:W-:-:S02]  /*a4e0*/  FMUL.FTZ R85, R85, R20 ;  /* 0x0000001455557220 */ /* 0x000fc40000410000 */
[-C--:B------:R-:W-:Y:S01]  /*a4f0*/  FMUL.FTZ R86, R86, R19.reuse ;  /* 0x0000001356567220 */ /* 0x080fe20000410000 */
[----:B-1----:R-:W1:Y:S01]  /*a500*/  LDSM.16.MT88.4 R4, [R221+0xb800] ;  /* 0x00b80000dd04783b */ /* 0x002e620000004200 */
[-C--:B------:R-:W-:Y:S02]  /*a510*/  FMUL.FTZ R87, R87, R19.reuse ;  /* 0x0000001357577220 */ /* 0x080fe40000410000 */
[C---:B------:R-:W-:Y:S01]  /*a520*/  HMMA.16816.F32 R28, R12.reuse, R26, R96 ;  /* 0x0000001a0c1c723c */ /* 0x040fe20000001860 */
[----:B------:R-:W5:Y:S01]  /*a530*/  LDSM.16.MT88.4 R96, [R219+0xb800] ;  /* 0x00b80000db60783b */ /* 0x000f620000004200 */
[----:B---3--:R-:W-:Y:S01]  /*a540*/  FFMA.FTZ R3, R182, c[0x0][0x23c], -R2 ;  /* 0x00008f00b6037a23 */ /* 0x008fe20000010802 */
[----:B------:R-:W-:Y:S01]  /*a550*/  MOV R182, R156 ;  /* 0x0000009c00b67202 */ /* 0x000fe20000000f00 */
[-C--:B------:R-:W-:Y:S02]  /*a560*/  FMUL.FTZ R128, R128, R20.reuse ;  /* 0x0000001480807220 */ /* 0x080fe40000410000 */
[----:B------:R3:W-:Y:S01]  /*a570*/  MUFU.EX2 R178, R3 ;  /* 0x0000000300b27308 */ /* 0x0007e20000000800 */
[----:B------:R-:W-:Y:S01]  /*a580*/  FMUL.FTZ R129, R129, R20 ;  /* 0x0000001481817220 */ /* 0x000fe20000410000 */
[----:B------:R-:W-:Y:S01]  /*a590*/  HMMA.16816.F32 R32, R12, R34, R112 ;  /* 0x000000220c20723c */ /* 0x000fe20000001870 */
[----:B------:R-:W1:Y:S01]  /*a5a0*/  LDSM.16.MT88.4 R112, [R222+0xb800] ;  /* 0x00b80000de70783b */ /* 0x000e620000004200 */
[----:B------:R-:W-:-:S02]  /*a5b0*/  FMUL.FTZ R130, R130, R19 ;  /* 0x0000001382827220 */ /* 0x000fc40000410000 */
[-C--:B------:R-:W-:Y:S02]  /*a5c0*/  FMUL.FTZ R131, R131, R19.reuse ;  /* 0x0000001383837220 */ /* 0x080fe40000410000 */
[-C--:B------:R-:W-:Y:S02]  /*a5d0*/  FMUL.FTZ R36, R36, R20.reuse ;  /* 0x0000001424247220 */ /* 0x080fe40000410000 */
[----:B------:R-:W-:Y:S01]  /*a5e0*/  FMUL.FTZ R37, R37, R20 ;  /* 0x0000001425257220 */ /* 0x000fe20000410000 */
[----:B------:R-:W-:Y:S01]  /*a5f0*/  HMMA.16816.F32 R84, R12, R24, R84 ;  /* 0x000000180c54723c */ /* 0x000fe20000001854 */
[-C--:B------:R-:W-:Y:S02]  /*a600*/  FMUL.FTZ R38, R38, R19.reuse ;  /* 0x0000001326267220 */ /* 0x080fe40000410000 */
[----:B------:R-:W-:Y:S02]  /*a610*/  FMUL.FTZ R39, R39, R19 ;  /* 0x0000001327277220 */ /* 0x000fe40000410000 */
[----:B---3--:R-:W-:-:S02]  /*a620*/  FFMA.FTZ R3, R180, c[0x0][0x23c], -R2 ;  /* 0x00008f00b4037a23 */ /* 0x008fc40000010802 */
[-C--:B------:R-:W-:Y:S01]  /*a630*/  FMUL.FTZ R52, R52, R20.reuse ;  /* 0x0000001434347220 */ /* 0x080fe20000410000 */
[C---:B------:R-:W-:Y:S01]  /*a640*/  HMMA.16816.F32 R24, R12.reuse, R42, R128 ;  /* 0x0000002a0c18723c */ /* 0x040fe20000001880 */
[----:B------:R3:W3:Y:S01]  /*a650*/  MUFU.EX2 R180, R3 ;  /* 0x0000000300b47308 */ /* 0x0006e20000000800 */
[----:B------:R-:W-:Y:S02]  /*a660*/  FMUL.FTZ R53, R53, R20 ;  /* 0x0000001435357220 */ /* 0x000fe40000410000 */
[-C--:B------:R-:W-:Y:S02]  /*a670*/  FMUL.FTZ R54, R54, R19.reuse ;  /* 0x0000001336367220 */ /* 0x080fe40000410000 */
[----:B------:R-:W-:Y:S01]  /*a680*/  FMUL.FTZ R55, R55, R19 ;  /* 0x0000001337377220 */ /* 0x000fe20000410000 */
[----:B--2---:R-:W-:Y:S01]  /*a690*/  F2FP.PACK_AB R128, R229, R199 ;  /* 0x000000c7e580723e */ /* 0x004fe200000000ff */
[----:B------:R-:W-:Y:S01]  /*a6a0*/  HMMA.16816.F32 R36, R12, R148, R36 ;  /* 0x000000940c24723c */ /* 0x000fe20000001824 */
[----:B----4-:R-:W-:-:S07]  /*a6b0*/  F2FP.PACK_AB R130, R181, R230 ;  /* 0x000000e6b582723e */ /* 0x010fce00000000ff */
[----:B------:R-:W-:Y:S01]  /*a6c0*/  HMMA.16816.F32 R52, R12, R144, R52 ;  /* 0x000000900c34723c */ /* 0x000fe20000001834 */
[--C-:B---3--:R-:W-:Y:S01]  /*a6d0*/  FFMA.FTZ R3, R179, c[0x0][0x23c], -R2.reuse ;  /* 0x00008f00b3037a23 */ /* 0x108fe20000010802 */
[----:B------:R-:W-:Y:S01]  /*a6e0*/  F2FP.PACK_AB R129, R180, R178 ;  /* 0x000000b2b481723e */ /* 0x000fe200000000ff */
[----:B------:R-:W-:Y:S02]  /*a6f0*/  FFMA.FTZ R2, R176, c[0x0][0x23c], -R2 ;  /* 0x00008f00b0027a23 */ /* 0x000fe40000010802 */
[----:B------:R2:W-:Y:S08]  /*a700*/  MUFU.EX2 R179, R3 ;  /* 0x0000000300b37308 */ /* 0x0005f00000000800 */
[----:B------:R3:W4:Y:S01]  /*a710*/  MUFU.EX2 R177, R2 ;  /* 0x0000000200b17308 */ /* 0x0007220000000800 */
[----:B--2---:R-:W-:-:S05]  /*a720*/  MOV R3, R22 ;  /* 0x0000001600037202 */ /* 0x004fca0000000f00 */
[----:B------:R-:W-:Y:S02]  /*a730*/  FFMA.FTZ R3, R250, R19, R3 ;  /* 0x00000013fa037223 */ /* 0x000fe40000010003 */
[--C-:B---3--:R-:W-:Y:S01]  /*a740*/  FFMA.FTZ R2, R190, c[0x0][0x23c], -R0.reuse ;  /* 0x00008f00be027a23 */ /* 0x108fe20000010800 */
[----:B------:R-:W-:Y:S02]  /*a750*/  MOV R190, R157 ;  /* 0x0000009d00be7202 */ /* 0x000fe40000000f00 */
[----:B----4-:R-:W-:Y:S01]  /*a760*/  F2FP.PACK_AB R131, R177, R179 ;  /* 0x000000b3b183723e */ /* 0x010fe200000000ff */
[----:B------:R2:W-:Y:S06]  /*a770*/  MUFU.EX2 R176, R2 ;  /* 0x0000000200b07308 */ /* 0x0005ec0000000800 */
[C---:B-1----:R-:W-:Y:S08]  /*a780*/  HMMA.16816.F32 R116, R128.reuse, R4, R116 ;  /* 0x000000048074723c */ /* 0x042ff00000001874 */
[----:B------:R-:W-:Y:S01]  /*a790*/  HMMA.16816.F32 R160, R128, R172, R160 ;  /* 0x000000ac80a0723c */ /* 0x000fe200000018a0 */
[----:B--2---:R-:W-:Y:S01]  /*a7a0*/  FFMA.FTZ R2, R188, c[0x0][0x23c], -R0 ;  /* 0x00008f00bc027a23 */ /* 0x004fe20000010800 */
[----:B------:R-:W-:-:S02]  /*a7b0*/  MOV R188, R159 ;  /* 0x0000009f00bc7202 */ /* 0x000fc40000000f00 */
[----:B------:R-:W1:Y:S01]  /*a7c0*/  LDSM.16.MT88.4 R156, [R217+0xa800] ;  /* 0x00a80000d99c783b */ /* 0x000e620000004200 */
[----:B------:R2:W3:Y:S03]  /*a7d0*/  MUFU.EX2 R139, R2 ;  /* 0x00000002008b7308 */ /* 0x0004e60000000800 */
[C---:B------:R-:W-:Y:S08]  /*a7e0*/  HMMA.16816.F32 R36, R128.reuse, R48, R36 ;  /* 0x000000308024723c */ /* 0x040ff00000001824 */
[----:B------:R-:W-:Y:S01]  /*a7f0*/  HMMA.16816.F32 R52, R128, R64, R52 ;  /* 0x000000408034723c */ /* 0x000fe20000001834 */
[--C-:B--2---:R-:W-:Y:S01]  /*a800*/  FFMA.FTZ R2, R189, c[0x0][0x23c], -R0.reuse ;  /* 0x00008f00bd027a23 */ /* 0x104fe20000010800 */
[----:B------:R-:W-:Y:S01]  /*a810*/  MOV R189, R138 ;  /* 0x0000008a00bd7202 */ /* 0x000fe20000000f00 */
[----:B------:R-:W-:Y:S01]  /*a820*/  FFMA.FTZ R0, R183, c[0x0][0x23c], -R0 ;  /* 0x00008f00b7007a23 */ /* 0x000fe20000010800 */
[----:B------:R-:W-:Y:S01]  /*a830*/  MOV R183, R133 ;  /* 0x0000008500b77202 */ /* 0x000fe20000000f00 */
[----:B------:R2:W-:Y:S01]  /*a840*/  MUFU.EX2 R138, R2 ;  /* 0x00000002008a7308 */ /* 0x0005e20000000800 */
[----:B---3--:R-:W-:-:S02]  /*a850*/  F2FP.PACK_AB R124, R139, R176 ;  /* 0x000000b08b7c723e */ /* 0x008fc400000000ff */
[C---:B------:R-:W-:Y:S05]  /*a860*/  HMMA.16816.F32 R68, R128.reuse, R80, R68 ;  /* 0x000000508044723c */ /* 0x040fea0000001844 */
[----:B------:R3:W4:Y:S03]  /*a870*/  MUFU.EX2 R133, R0 ;  /* 0x0000000000857308 */ /* 0x0007260000000800 */
[----:B-----5:R-:W-:Y:S01]  /*a880*/  HMMA.16816.F32 R84, R128, R96, R84 ;  /* 0x000000608054723c */ /* 0x020fe20000001854 */
[----:B--2---:R-:W-:-:S07]  /*a890*/  FFMA.FTZ R2, R191, c[0x0][0x23c], -R16 ;  /* 0x00008f00bf027a23 */ /* 0x004fce0000010810 */
[----:B------:R-:W-:Y:S01]  /*a8a0*/  HMMA.16816.F32 R100, R128, R112, R100 ;  /* 0x000000708064723c */ /* 0x000fe20000001864 */
[----:B---3--:R-:W-:Y:S01]  /*a8b0*/  FFMA.FTZ R0, R196, c[0x0][0x23c], -R16 ;  /* 0x00008f00c4007a23 */ /* 0x008fe20000010810 */
[----:B------:R-:W-:-:S06]  /*a8c0*/  MOV R196, R23 ;  /* 0x0000001700c47202 */ /* 0x000fcc0000000f00 */
[----:B-1----:R-:W-:Y:S01]  /*a8d0*/  HMMA.16816.F32 R148, R128, R156, R240 ;  /* 0x0000009c8094723c */ /* 0x002fe200000018f0 */
[----:B----4-:R-:W-:Y:S01]  /*a8e0*/  F2FP.PACK_AB R126, R133, R138 ;  /* 0x0000008a857e723e */ /* 0x010fe200000000ff */
[----:B------:R1:W-:Y:S01]  /*a8f0*/  MUFU.EX2 R23, R0 ;  /* 0x0000000000177308 */ /* 0x0003e20000000800 */
[----:B------:R-:W-:-:S04]  /*a900*/  FADD.FTZ R3, R196, R3 ;  /* 0x00000003c4037221 */ /* 0x000fc80000010000 */
[----:B------:R-:W-:-:S04]  /*a910*/  FADD.FTZ R3, R189, R3 ;  /* 0x00000003bd037221 */ /* 0x000fc80000010000 */
[----:B------:R-:W-:-:S04]  /*a920*/  FADD.FTZ R3, R190, R3 ;  /* 0x00000003be037221 */ /* 0x000fc80000010000 */
[----:B------:R-:W-:Y:S02]  /*a930*/  FADD.FTZ R3, R178, R3 ;  /* 0x00000003b2037221 */ /* 0x000fe40000010000 */
[----:B-1----:R-:W-:Y:S01]  /*a940*/  FFMA.FTZ R0, R198, c[0x0][0x23c], -R16 ;  /* 0x00008f00c6007a23 */ /* 0x002fe20000010810 */
[----:B------:R-:W-:Y:S01]  /*a950*/  MOV R198, R127 ;  /* 0x0000007f00c67202 */ /* 0x000fe20000000f00 */
[----:B------:R-:W-:Y:S02]  /*a960*/  FADD.FTZ R3, R180, R3 ;  /* 0x00000003b4037221 */ /* 0x000fe40000010000 */
[----:B------:R1:W2:Y:S02]  /*a970*/  MUFU.EX2 R22, R0 ;  /* 0x0000000000167308 */ /* 0x0002a40000000800 */
[----:B------:R-:W-:-:S04]  /*a980*/  FADD.FTZ R3, R179, R3 ;  /* 0x00000003b3037221 */ /* 0x000fc80000010000 */
[----:B------:R-:W-:Y:S02]  /*a990*/  FADD.FTZ R250, R177, R3 ;  /* 0x00000003b1fa7221 */ /* 0x000fe40000010000 */
[----:B-1----:R-:W-:Y:S01]  /*a9a0*/  FFMA.FTZ R0, R197, c[0x0][0x23c], -R16 ;  /* 0x00008f00c5007a23 */ /* 0x002fe20000010810 */
[----:B------:R-:W-:Y:S01]  /*a9b0*/  MOV R197, R21 ;  /* 0x0000001500c57202 */ /* 0x000fe20000000f00 */
[----:B------:R1:W-:Y:S01]  /*a9c0*/  MUFU.EX2 R16, R2 ;  /* 0x0000000200107308 */ /* 0x0003e20000000800 */
[----:B--2---:R-:W-:-:S03]  /*a9d0*/  F2FP.PACK_AB R125, R22, R23 ;  /* 0x00000017167d723e */ /* 0x004fc600000000ff */
[----:B------:R-:W-:-:S04]  /*a9e0*/  FFMA.FTZ R12, R251, R20, R197 ;  /* 0x00000014fb0c7223 */ /* 0x000fc800000100c5 */
        /* <DEDUP_REMOVED lines=422> */
.L_x_1350:
[----:B------:R-:W-:Y:S05]  /*c450*/  BSYNC B0 ;  /* 0x0000000000007941 */ /* 0x000fea0003800000 */
.L_x_1349:
[----:B------:R-:W0:Y:S02]  /*c460*/  LDGDEPBAR ;  /* 0x00000000000079af */ /* 0x000e240000000000 */
.L_x_1348:
        /* <DEDUP_REMOVED lines=55> */
[----:B------:R4:W-:Y:S01]  /*c7e0*/  MUFU.EX2 R13, R2 ;  /* 0x00000002000d7308 */ /* 0x0009e20000000800 */
        /* <DEDUP_REMOVED lines=9> */
[--C-:B------:R-:W-:Y:S02]  /*c880*/  FFMA.FTZ R16, R16, c[0x0][0x23c], -R2.reuse ;  /* 0x00008f0010107a23 */ /* 0x100fe40000010802 */
[----:B------:R4:W-:Y:S01]  /*c890*/  MUFU.EX2 R245, R0 ;  /* 0x0000000000f57308 */ /* 0x0009e20000000800 */
[----:B------:R-:W-:Y:S01]  /*c8a0*/  FFMA.FTZ R5, R26, c[0x0][0x23c], -R2 ;  /* 0x00008f001a057a23 */ /* 0x000fe20000010802 */
[----:B--2---:R-:W-:-:S06]  /*c8b0*/  MOV R23, R19 ;  /* 0x0000001300177202 */ /* 0x004fcc0000000f00 */
[----:B------:R2:W5:Y:S01]  /*c8c0*/  MUFU.EX2 R246, R16 ;  /* 0x0000001000f67308 */ /* 0x0005620000000800 */
[----:B-1----:R-:W-:Y:S01]  /*c8d0*/  MOV R21, R14 ;  /* 0x0000000e00157202 */ /* 0x002fe20000000f00 */
[----:B----4-:R-:W-:-:S06]  /*c8e0*/  FMUL.FTZ R0, R229, c[0x0][0x23c] ;  /* 0x00008f00e5007a20 */ /* 0x010fcc0000410000 */
[----:B------:R1:W-:Y:S01]  /*c8f0*/  MUFU.EX2 R247, R5 ;  /* 0x0000000500f77308 */ /* 0x0003e20000000800 */
[----:B---3--:R-:W-:Y:S02]  /*c900*/  FMNMX.FTZ R133, R4, R6, !PT ;  /* 0x0000000604857209 */ /* 0x008fe40007810000 */
[----:B------:R-:W-:Y:S02]  /*c910*/  FSEL R6, R229, RZ, P4 ;  /* 0x000000ffe5067208 */ /* 0x000fe40002000000 */
[----:B------:R-:W-:Y:S01]  /*c920*/  FSEL R0, R0, RZ, P4 ;  /* 0x000000ff00007208 */ /* 0x000fe20002000000 */
[C---:B--2---:R-:W-:Y:S01]  /*c930*/  FMUL.FTZ R16, R133.reuse, c[0x0][0x23c] ;  /* 0x00008f0085107a20 */ /* 0x044fe20000410000 */
[----:B------:R-:W-:-:S03]  /*c940*/  FSETP.NEU.FTZ.AND P0, PT, R133, -INF , PT ;  /* 0xff8000008500780b */ /* 0x000fc60003f1d000 */
[--C-:B------:R-:W-:Y:S01]  /*c950*/  FFMA.FTZ R4, R138, c[0x0][0x23c], -R0.reuse ;  /* 0x00008f008a047a23 */ /* 0x100fe20000010800 */
[----:B------:R-:W-:Y:S01]  /*c960*/  FSEL R16, R16, RZ, P0 ;  /* 0x000000ff10107208 */ /* 0x000fe20000000000 */
[----:B------:R-:W-:Y:S02]  /*c970*/  FFMA.FTZ R18, R18, c[0x0][0x23c], -R0 ;  /* 0x00008f0012127a23 */ /* 0x000fe40000010800 */
[----:B------:R2:W-:Y:S01]  /*c980*/  MUFU.EX2 R240, R4 ;  /* 0x0000000400f07308 */ /* 0x0005e20000000800 */
[----:B-1----:R-:W-:Y:S01]  /*c990*/  FFMA.FTZ R5, R22, c[0x0][0x23c], -R2 ;  /* 0x00008f0016057a23 */ /* 0x002fe20000010802 */
[----:B------:R-:W-:Y:S01]  /*c9a0*/  MOV R22, R13 ;  /* 0x0000000d00167202 */ /* 0x000fe20000000f00 */
[----:B------:R-:W-:Y:S01]  /*c9b0*/  FFMA.FTZ R17, R17, c[0x0][0x23c], -R16 ;  /* 0x00008f0011117a23 */ /* 0x000fe20000010810 */
[----:B-----5:R-:W-:-:S04]  /*c9c0*/  F2FP.PACK_AB R13, R245, R246 ;  /* 0x000000f6f50d723e */ /* 0x020fc800000000ff */
[----:B------:R1:W3:Y:S01]  /*c9d0*/  MUFU.EX2 R7, R5 ;  /* 0x0000000500077308 */ /* 0x0002e20000000800 */
[----:B--2---:R-:W-:-:S07]  /*c9e0*/  FFMA.FTZ R4, R33, c[0x0][0x23c], -R0 ;  /* 0x00008f0021047a23 */ /* 0x004fce0000010800 */
[----:B------:R-:W-:Y:S01]  /*c9f0*/  MUFU.EX2 R237, R17 ;  /* 0x0000001100ed7308 */ /* 0x000fe20000000800 */
[----:B-1----:R-:W-:-:S07]  /*ca00*/  FFMA.FTZ R5, R32, c[0x0][0x23c], -R16 ;  /* 0x00008f0020057a23 */ /* 0x002fce0000010810 */
[----:B------:R1:W-:Y:S08]  /*ca10*/  MUFU.EX2 R242, R4 ;  /* 0x0000000400f27308 */ /* 0x0003f00000000800 */
[----:B------:R2:W-:Y:S01]  /*ca20*/  MUFU.EX2 R238, R5 ;  /* 0x0000000500ee7308 */ /* 0x0005e20000000800 */
[----:B-1----:R-:W-:-:S07]  /*ca30*/  FFMA.FTZ R4, R25, c[0x0][0x23c], -R0 ;  /* 0x00008f0019047a23 */ /* 0x002fce0000010800 */
[----:B------:R-:W-:Y:S01]  /*ca40*/  MUFU.EX2 R241, R18 ;  /* 0x0000001200f17308 */ /* 0x000fe20000000800 */
[----:B------:R-:W1:Y:S01]  /*ca50*/  LDSM.16.MT88.4 R24, [R217+0xa000] ;  /* 0x00a00000d918783b */ /* 0x000e620000004200 */
[----:B--2---:R-:W-:-:S06]  /*ca60*/  FSEL R5, R230, RZ, P5 ;  /* 0x000000ffe6057208 */ /* 0x004fcc0002800000 */
        /* <DEDUP_REMOVED lines=45> */
[-C--:B------:R-:W-:Y:S01]  /*cd40*/  FMUL.FTZ R40, R40, R18.reuse ;  /* 0x0000001228287220 */ /* 0x080fe20000410000 */
        /* <DEDUP_REMOVED lines=139> */
[----:B------:R-:W5:Y:S01]  /*d600*/  LDSM.16.MT88.4 R64, [R221+0xa800] ;  /* 0x00a80000dd40783b */ /* 0x000f620000004200 */
[-C--:B------:R-:W-:Y:S01]  /*d610*/  FMUL.FTZ R114, R114, R19.reuse ;  /* 0x0000001372727220 */ /* 0x080fe20000410000 */
[C---:B------:R-:W-:Y:S01]  /*d620*/  HMMA.16816.F32 R136, R12.reuse, R138, R80 ;  /* 0x0000008a0c88723c */ /* 0x040fe20000001850 */
[----:B------:R-:W-:Y:S01]  /*d630*/  FMUL.FTZ R115, R115, R19 ;  /* 0x0000001373737220 */ /* 0x000fe20000410000 */
[----:B------:R-:W1:Y:S01]  /*d640*/  LDSM.16.MT88.4 R80, [R217+0xb800] ;  /* 0x00b80000d950783b */ /* 0x000e620000004200 */
        /* <DEDUP_REMOVED lines=14> */
[----:B---3--:R-:W-:Y:S01]  /*d730*/  FFMA.FTZ R3, R181, c[0x0][0x23c], -R2 ;  /* 0x00008f00b5037a23 */ /* 0x008fe20000010802 */
[C---:B------:R-:W-:Y:S01]  /*d740*/  HMMA.16816.F32 R84, R12.reuse, R24, R84 ;  /* 0x000000180c54723c */ /* 0x040fe20000001854 */
[-C--:B------:R-:W-:Y:S02]  /*d750*/  FMUL.FTZ R131, R131, R19.reuse ;  /* 0x0000001383837220 */ /* 0x080fe40000410000 */
[----:B------:R3:W3:Y:S01]  /*d760*/  MUFU.EX2 R181, R3 ;  /* 0x0000000300b57308 */ /* 0x0006e20000000800 */
[-C--:B------:R-:W-:Y:S02]  /*d770*/  FMUL.FTZ R36, R36, R20.reuse ;  /* 0x0000001424247220 */ /* 0x080fe40000410000 */
[----:B------:R-:W-:Y:S02]  /*d780*/  FMUL.FTZ R37, R37, R20 ;  /* 0x0000001425257220 */ /* 0x000fe40000410000 */
[-C--:B------:R-:W-:Y:S01]  /*d790*/  FMUL.FTZ R38, R38, R19.reuse ;  /* 0x0000001326267220 */ /* 0x080fe20000410000 */
[----:B------:R-:W-:Y:S01]  /*d7a0*/  HMMA.16816.F32 R24, R12, R42, R128 ;  /* 0x0000002a0c18723c */ /* 0x000fe20000001880 */
[----:B------:R-:W-:-:S06]  /*d7b0*/  FMUL.FTZ R39, R39, R19 ;  /* 0x0000001327277220 */ /* 0x000fcc0000410000 */
[----:B--2---:R-:W-:Y:S01]  /*d7c0*/  F2FP.PACK_AB R128, R233, R232 ;  /* 0x000000e8e980723e */ /* 0x004fe200000000ff */
[----:B------:R-:W-:Y:S01]  /*d7d0*/  HMMA.16816.F32 R36, R12, R144, R36 ;  /* 0x000000900c24723c */ /* 0x000fe20000001824 */
[----:B----4-:R-:W-:Y:S01]  /*d7e0*/  F2FP.PACK_AB R130, R182, R234 ;  /* 0x000000eab682723e */ /* 0x010fe200000000ff */
[--C-:B---3--:R-:W-:Y:S01]  /*d7f0*/  FFMA.FTZ R3, R180, c[0x0][0x23c], -R2.reuse ;  /* 0x00008f00b4037a23 */ /* 0x108fe20000010802 */
[----:B------:R-:W-:Y:S01]  /*d800*/  F2FP.PACK_AB R129, R181, R179 ;  /* 0x000000b3b581723e */ /* 0x000fe200000000ff */
[----:B------:R-:W-:Y:S02]  /*d810*/  FFMA.FTZ R2, R177, c[0x0][0x23c], -R2 ;  /* 0x00008f00b1027a23 */ /* 0x000fe40000010802 */
[----:B------:R2:W-:Y:S08]  /*d820*/  MUFU.EX2 R180, R3 ;  /* 0x0000000300b47308 */ /* 0x0005f00000000800 */
        /* <DEDUP_REMOVED lines=22> */
[C---:B-----5:R-:W-:Y:S01]  /*d990*/  HMMA.16816.F32 R52, R128.reuse, R64, R52 ;  /* 0x000000408034723c */ /* 0x060fe20000001834 */
[--C-:B-1----:R-:W-:Y:S01]  /*d9a0*/  FFMA.FTZ R2, R186, c[0x0][0x23c], -R0.reuse ;  /* 0x00008f00ba027a23 */ /* 0x102fe20000010800 */
[----:B------:R-:W-:Y:S01]  /*d9b0*/  MOV R186, R21 ;  /* 0x0000001500ba7202 */ /* 0x000fe20000000f00 */
[----:B------:R-:W-:Y:S01]  /*d9c0*/  FFMA.FTZ R0, R184, c[0x0][0x23c], -R0 ;  /* 0x00008f00b8007a23 */ /* 0x000fe20000010800 */
[----:B--2---:R-:W-:Y:S01]  /*d9d0*/  F2FP.PACK_AB R124, R176, R177 ;  /* 0x000000b1b07c723e */ /* 0x004fe200000000ff */
[----:B------:R1:W-:Y:S03]  /*d9e0*/  MUFU.EX2 R135, R2 ;  /* 0x0000000200877308 */ /* 0x0003e60000000800 */
[C---:B------:R-:W-:Y:S05]  /*d9f0*/  HMMA.16816.F32 R68, R128.reuse, R80, R68 ;  /* 0x000000508044723c */ /* 0x040fea0000001844 */
        /* <DEDUP_REMOVED lines=40> */
[----:B------:R-:W-:Y:S01]  /*dc80*/  HMMA.16816.F32 R168, R124, R174, R168 ;  /* 0x000000ae7ca8723c */ /* 0x000fe200000018a8 */
[----:B------:R-:W-:Y:S01]  /*dc90*/  FADD.FTZ R251, R182, R4 ;  /* 0x00000004b6fb7221 */ /* 0x000fe20000010000 */
[----:B------:R-:W-:Y:S01]  /*dca0*/  MOV R134, R229 ;  /* 0x000000e500867202 */ /* 0x000fe20000000f00 */
        /* <DEDUP_REMOVED lines=55> */
[--C-:B------:R-:W-:Y:S01]  /*e020*/  @!P2 LEA.HI.X R13, R2, c[0x0][0x174], R5.reuse, 0x1, P4 ;  /* 0x00005d00020daa11 */ /* 0x100fe200020f0c05 */
        /* <DEDUP_REMOVED lines=8> */
[----:B------:R-:W-:-:S02]  /*e0b0*/  IADD3 R2, R0, 0x19, RZ ;  /* 0x0000001900027810 */ /* 0x000fc40007ffe0ff */
        /* <DEDUP_REMOVED lines=8> */
[----:B------:R-:W-:-:S03]  /*e140*/  ISETP.GE.AND P3, PT, R0, R11, PT ;  /* 0x0000000b0000720c */ /* 0x000fc60003f66270 */
        /* <DEDUP_REMOVED lines=84> */
[----:B-1----:R-:W-:Y:S01]  /*e690*/  HMMA.16816.F32 R196, R4, R26, R28 ;  /* 0x0000001a04c4723c */ /* 0x002fe2000000181c */
[----:B------:R-:W1:Y:S07]  /*e6a0*/  LDSM.16.M88.4 R28, [R223+0x1800] ;  /* 0x00180000df1c783b */ /* 0x000e6e0000000200 */
[-C--:B---3--:R-:W-:Y:S08]  /*e6b0*/  HMMA.16816.F32 R180, R16, R20.reuse, R180 ;  /* 0x0000001410b4723c */ /* 0x088ff000000018b4 */
[C---:B------:R-:W-:Y:S08]  /*e6c0*/  HMMA.16816.F32 R200, R4.reuse, R20, R200 ;  /* 0x0000001404c8723c */ /* 0x040ff000000018c8 */
[C---:B------:R-:W-:Y:S08]  /*e6d0*/  HMMA.16816.F32 R192, R4.reuse, R22, R192 ;  /* 0x0000001604c0723c */ /* 0x040ff000000018c0 */
[----:B------:R-:W-:Y:S01]  /*e6e0*/  HMMA.16816.F32 R188, R4, R24, R184 ;  /* 0x0000001804bc723c */ /* 0x000fe200000018b8 */
[----:B------:R-:W3:Y:S01]  /*e6f0*/  LDSM.16.M88.4 R4, [R224+0x6000] ;  /* 0x00600000e004783b */ /* 0x000ee20000000200 */
[----:B------:R-:W-:-:S06]  /*e700*/  DEPBAR.LE SB0, 0x0 ;  /* 0x000080000000791a */ /* 0x000fcc0000000000 */
[C---:B------:R-:W-:Y:S08]  /*e710*/  HMMA.16816.F32 R176, R16.reuse, R22, R176 ;  /* 0x0000001610b0723c */ /* 0x040ff000000018b0 */
[C---:B------:R-:W-:Y:S01]  /*e720*/  HMMA.16816.F32 R140, R16.reuse, R24, R140 ;  /* 0x00000018108c723c */ /* 0x040fe2000000188c */
[----:B------:R-:W-:Y:S07]  /*e730*/  I2F R24, R0 ;  /* 0x0000000000187306 */ /* 0x000fee0000201400 */
[----:B------:R-:W-:Y:S07]  /*e740*/  HMMA.16816.F32 R136, R16, R26, R136 ;  /* 0x0000001a1088723c */ /* 0x000fee0000001888 */
[C---:B------:R-:W-:Y:S01]  /*e750*/  IADD3 R18, R0.reuse, 0x1, RZ ;  /* 0x0000000100127810 */ /* 0x040fe20007ffe0ff */
[----:B--2---:R-:W-:Y:S01]  /*e760*/  HMMA.16816.F32 R180, R12, R32, R180 ;  /* 0x000000200cb4723c */ /* 0x004fe200000018b4 */
[----:B------:R-:W-:-:S02]  /*e770*/  IADD3 R16, R0, 0x9, RZ ;  /* 0x0000000900107810 */ /* 0x000fc40007ffe0ff */
[----:B------:R-:W-:Y:S01]  /*e780*/  I2F R23, R18 ;  /* 0x0000001200177306 */ /* 0x000fe20000201400 */
[----:B------:R-:W-:Y:S02]  /*e790*/  IADD3 R17, R0, 0x8, RZ ;  /* 0x0000000800117810 */ /* 0x000fe40007ffe0ff */
[----:B------:R-:W-:Y:S02]  /*e7a0*/  ISETP.GE.AND P6, PT, R18, R8, PT ;  /* 0x000000081200720c */ /* 0x000fe40003fc6270 */
[C---:B------:R-:W-:Y:S03]  /*e7b0*/  HMMA.16816.F32 R176, R12.reuse, R34, R176 ;  /* 0x000000220cb0723c */ /* 0x040fe600000018b0 */
[----:B------:R-:W-:Y:S05]  /*e7c0*/  I2F R21, R16 ;  /* 0x0000001000157306 */ /* 0x000fea0000201400 */
[C---:B-1----:R-:W-:Y:S03]  /*e7d0*/  HMMA.16816.F32 R140, R12.reuse, R28, R140 ;  /* 0x0000001c0c8c723c */ /* 0x042fe6000000188c */
[----:B------:R-:W-:Y:S05]  /*e7e0*/  I2F R22, R17 ;  /* 0x0000001100167306 */ /* 0x000fea0000201400 */
[----:B------:R-:W-:Y:S01]  /*e7f0*/  HMMA.16816.F32 R184, R12, R30, R136 ;  /* 0x0000001e0cb8723c */ /* 0x000fe20000001888 */
[----:B------:R-:W-:-:S02]  /*e800*/  FMUL.FTZ R181, R181, c[0x0][0x2ec] ;  /* 0x0000bb00b5b57a20 */ /* 0x000fc40000410000 */
[----:B------:R-:W-:Y:S01]  /*e810*/  FMUL.FTZ R180, R180, c[0x0][0x2ec] ;  /* 0x0000bb00b4b47a20 */ /* 0x000fe20000410000 */
[----:B------:R-:W-:Y:S01]  /*e820*/  I2F R15, R3 ;  /* 0x00000003000f7306 */ /* 0x000fe20000201400 */
[----:B------:R-:W-:Y:S02]  /*e830*/  FMUL.FTZ R182, R182, c[0x0][0x2ec] ;  /* 0x0000bb00b6b67a20 */ /* 0x000fe40000410000 */
[C---:B------:R-:W-:Y:S01]  /*e840*/  IADD3 R12, R0.reuse, 0x11, RZ ;  /* 0x00000011000c7810 */ /* 0x040fe20007ffe0ff */
[----:B---3--:R-:W-:Y:S01]  /*e850*/  HMMA.16816.F32 R136, R4, R32, R200 ;  /* 0x000000200488723c */ /* 0x008fe200000018c8 */
[----:B------:R-:W-:Y:S01]  /*e860*/  FMUL.FTZ R177, R177, c[0x0][0x2ec] ;  /* 0x0000bb00b1b17a20 */ /* 0x000fe20000410000 */
[----:B------:R-:W-:Y:S01]  /*e870*/  IADD3 R13, R0, 0x10, RZ ;  /* 0x00000010000d7810 */ /* 0x000fe20007ffe0ff */
[----:B------:R-:W-:Y:S01]  /*e880*/  FMUL.FTZ R176, R176, c[0x0][0x2ec] ;  /* 0x0000bb00b0b07a20 */ /* 0x000fe20000410000 */
[----:B------:R-:W1:Y:S01]  /*e890*/  MUFU.TANH R181, R181 ;  /* 0x000000b500b57308 */ /* 0x000e620000002400 */
[----:B------:R-:W-:-:S02]  /*e8a0*/  FMUL.FTZ R183, R183, c[0x0][0x2ec] ;  /* 0x0000bb00b7b77a20 */ /* 0x000fc40000410000 */
[----:B------:R-:W-:Y:S01]  /*e8b0*/  FMUL.FTZ R178, R178, c[0x0][0x2ec] ;  /* 0x0000bb00b2b27a20 */ /* 0x000fe20000410000 */
[----:B------:R-:W-:Y:S01]  /*e8c0*/  HMMA.16816.F32 R32, R4, R34, R192 ;  /* 0x000000220420723c */ /* 0x000fe200000018c0 */
[----:B------:R-:W-:Y:S02]  /*e8d0*/  FMUL.FTZ R141, R141, c[0x0][0x2ec] ;  /* 0x0000bb008d8d7a20 */ /* 0x000fe40000410000 */
[----:B------:R-:W-:Y:S01]  /*e8e0*/  FMUL.FTZ R140, R140, c[0x0][0x2ec] ;  /* 0x0000bb008c8c7a20 */ /* 0x000fe20000410000 */
[----:B------:R-:W2:Y:S01]  /*e8f0*/  MUFU.TANH R25, R180 ;  /* 0x000000b400197308 */ /* 0x000ea20000002400 */
[----:B------:R-:W-:Y:S02]  /*e900*/  FMUL.FTZ R179, R179, c[0x0][0x2ec] ;  /* 0x0000bb00b3b37a20 */ /* 0x000fe40000410000 */
[----:B------:R-:W-:Y:S02]  /*e910*/  FMUL.FTZ R142, R142, c[0x0][0x2ec] ;  /* 0x0000bb008e8e7a20 */ /* 0x000fe40000410000 */
[----:B------:R-:W-:-:S02]  /*e920*/  FMUL.FTZ R184, R184, c[0x0][0x2ec] ;  /* 0x0000bb00b8b87a20 */ /* 0x000fc40000410000 */
[----:B------:R-:W-:Y:S01]  /*e930*/  FMUL.FTZ R185, R185, c[0x0][0x2ec] ;  /* 0x0000bb00b9b97a20 */ /* 0x000fe20000410000 */
[----:B------:R-:W3:Y:S01]  /*e940*/  MUFU.TANH R26, R177 ;  /* 0x000000b1001a7308 */ /* 0x000ee20000002400 */
[-C--:B-1----:R-:W-:Y:S02]  /*e950*/  FFMA.FTZ R0, R23, R132.reuse, R181 ;  /* 0x0000008417007223 */ /* 0x082fe400000100b5 */
[----:B------:R-:W-:Y:S02]  /*e960*/  FMUL.FTZ R143, R143, c[0x0][0x2ec] ;  /* 0x0000bb008f8f7a20 */ /* 0x000fe40000410000 */
[----:B------:R-:W-:Y:S02]  /*e970*/  FMUL.FTZ R136, R136, c[0x0][0x2ec] ;  /* 0x0000bb0088887a20 */ /* 0x000fe40000410000 */
[----:B------:R-:W-:Y:S01]  /*e980*/  FMUL.FTZ R137, R137, c[0x0][0x2ec] ;  /* 0x0000bb0089897a20 */ /* 0x000fe20000410000 */
[----:B------:R-:W1:Y:S01]  /*e990*/  MUFU.TANH R27, R176 ;  /* 0x000000b0001b7308 */ /* 0x000e620000002400 */
[----:B--2---:R-:W-:-:S02]  /*e9a0*/  FFMA.FTZ R25, R24, R132, R25 ;  /* 0x0000008418197223 */ /* 0x004fc40000010019 */
[----:B------:R-:W-:Y:S02]  /*e9b0*/  FMUL.FTZ R138, R138, c[0x0][0x2ec] ;  /* 0x0000bb008a8a7a20 */ /* 0x000fe40000410000 */
[----:B------:R-:W-:Y:S02]  /*e9c0*/  FMUL.FTZ R32, R32, c[0x0][0x2ec] ;  /* 0x0000bb0020207a20 */ /* 0x000fe40000410000 */
[----:B------:R-:W-:Y:S01]  /*e9d0*/  FMUL.FTZ R34, R34, c[0x0][0x2ec] ;  /* 0x0000bb0022227a20 */ /* 0x000fe20000410000 */
[----:B------:R-:W-:Y:S01]  /*e9e0*/  I2F R19, R12 ;  /* 0x0000000c00137306 */ /* 0x000fe20000201400 */
[----:B---3--:R-:W-:Y:S02]  /*e9f0*/  FFMA.FTZ R26, R21, R132, R26 ;  /* 0x00000084151a7223 */ /* 0x008fe4000001001a */
[----:B------:R-:W-:Y:S02]  /*ea00*/  FMUL.FTZ R33, R33, c[0x0][0x2ec] ;  /* 0x0000bb0021217a20 */ /* 0x000fe40000410000 */
[----:B------:R-:W-:-:S02]  /*ea10*/  FMUL.FTZ R139, R139, c[0x0][0x2ec] ;  /* 0x0000bb008b8b7a20 */ /* 0x000fc40000410000 */
[----:B------:R-:W-:Y:S01]  /*ea20*/  FMUL.FTZ R187, R187, c[0x0][0x2ec] ;  /* 0x0000bb00bbbb7a20 */ /* 0x000fe20000410000 */
[----:B------:R-:W-:Y:S01]  /*ea30*/  MUFU.TANH R141, R141 ;  /* 0x0000008d008d7308 */ /* 0x000fe20000002400 */
[----:B-1----:R-:W-:Y:S02]  /*ea40*/  FFMA.FTZ R27, R22, R132, R27 ;  /* 0x00000084161b7223 */ /* 0x002fe4000001001b */
[----:B------:R-:W-:-:S05]  /*ea50*/  FMUL.FTZ R35, R35, c[0x0][0x2ec] ;  /* 0x0000bb0023237a20 */ /* 0x000fca0000410000 */
[----:B------:R-:W-:Y:S08]  /*ea60*/  I2F R20, R13 ;  /* 0x0000000d00147306 */ /* 0x000ff00000201400 */
[----:B------:R-:W1:Y:S08]  /*ea70*/  MUFU.TANH R140, R140 ;  /* 0x0000008c008c7308 */ /* 0x000e700000002400 */
[----:B------:R-:W2:Y:S08]  /*ea80*/  MUFU.TANH R184, R184 ;  /* 0x000000b800b87308 */ /* 0x000eb00000002400 */
[----:B------:R-:W-:Y:S08]  /*ea90*/  MUFU.TANH R134, R178 ;  /* 0x000000b200867308 */ /* 0x000ff00000002400 */
[----:B------:R3:W-:Y:S08]  /*eaa0*/  MUFU.TANH R135, R179 ;  /* 0x000000b300877308 */ /* 0x0007f00000002400 */
[----:B------:R4:W-:Y:S01]  /*eab0*/  MUFU.TANH R193, R32 ;  /* 0x0000002000c17308 */ /* 0x0009e20000002400 */
[----:B---3--:R-:W-:Y:S07]  /*eac0*/  HMMA.16816.F32 R176, R4, R28, R188 ;  /* 0x0000001c04b0723c */ /* 0x008fee00000018bc */
[----:B------:R-:W3:Y:S01]  /*ead0*/  MUFU.TANH R182, R182 ;  /* 0x000000b600b67308 */ /* 0x000ee20000002400 */
[----:B------:R-:W-:Y:S01]  /*eae0*/  FSEL R28, R25, -INF , !P4 ;  /* 0xff800000191c7808 */ /* 0x000fe20006000000 */
[----:B-1----:R-:W-:Y:S01]  /*eaf0*/  FFMA.FTZ R25, R20, R132, R140 ;  /* 0x0000008414197223 */ /* 0x002fe2000001008c */
[----:B----4-:R-:W-:-:S05]  /*eb00*/  FSEL R32, R0, -INF , !P6 ;  /* 0xff80000000207808 */ /* 0x010fca0007000000 */
[----:B------:R-:W1:Y:S01]  /*eb10*/  MUFU.TANH R183, R183 ;  /* 0x000000b700b77308 */ /* 0x000e620000002400 */
[----:B------:R-:W-:Y:S01]  /*eb20*/  ISETP.GE.AND P6, PT, R16, R8, PT ;  /* 0x000000081000720c */ /* 0x000fe20003fc6270 */
[----:B------:R-:W-:Y:S01]  /*eb30*/  FFMA.FTZ R0, R19, R132, R141 ;  /* 0x0000008413007223 */ /* 0x000fe2000001008d */
[----:B------:R-:W-:-:S05]  /*eb40*/  ISETP.GE.AND P4, PT, R17, R8, PT ;  /* 0x000000081100720c */ /* 0x000fca0003f86270 */
[----:B------:R-:W-:Y:S01]  /*eb50*/  I2F R14, R2 ;  /* 0x00000002000e7306 */ /* 0x000fe20000201400 */
[----:B------:R-:W-:-:S07]  /*eb60*/  FMUL.FTZ R177, R177, c[0x0][0x2ec] ;  /* 0x0000bb00b1b17a20 */ /* 0x000fce0000410000 */
[----:B------:R-:W4:Y:S01]  /*eb70*/  MUFU.TANH R185, R185 ;  /* 0x000000b900b97308 */ /* 0x000f220000002400 */
[----:B------:R-:W-:Y:S02]  /*eb80*/  FMUL.FTZ R179, R179, c[0x0][0x2ec] ;  /* 0x0000bb00b3b37a20 */ /* 0x000fe40000410000 */
[----:B------:R-:W-:Y:S02]  /*eb90*/  FMUL.FTZ R176, R176, c[0x0][0x2ec] ;  /* 0x0000bb00b0b07a20 */ /* 0x000fe40000410000 */
[----:B------:R-:W-:-:S03]  /*eba0*/  FMUL.FTZ R178, R178, c[0x0][0x2ec] ;  /* 0x0000bb00b2b27a20 */ /* 0x000fc60000410000 */
[----:B------:R5:W-:Y:S08]  /*ebb0*/  MUFU.TANH R192, R34 ;  /* 0x0000002200c07308 */ /* 0x000bf00000002400 */
[----:B------:R1:W-:Y:S01]  /*ebc0*/  MUFU.TANH R194, R33 ;  /* 0x0000002100c27308 */ /* 0x0003e20000002400 */
[----:B-----5:R-:W-:-:S07]  /*ebd0*/  FSEL R34, R26, -INF , !P6 ;  /* 0xff8000001a227808 */ /* 0x020fce0007000000 */
[----:B------:R-:W-:Y:S01]  /*ebe0*/  MUFU.TANH R201, R136 ;  /* 0x0000008800c97308 */ /* 0x000fe20000002400 */
[----:B------:R-:W-:-:S04]  /*ebf0*/  ISETP.GE.AND P6, PT, R12, R8, PT ;  /* 0x000000080c00720c */ /* 0x000fc80003fc6270 */
[----:B------:R-:W-:Y:S01]  /*ec00*/  FSEL R188, R0, -INF , !P6 ;  /* 0xff80000000bc7808 */ /* 0x000fe20007000000 */
[----:B--2---:R-:W-:Y:S01]  /*ec10*/  FFMA.FTZ R0, R15, R132, R184 ;  /* 0x000000840f007223 */ /* 0x004fe200000100b8 */
[----:B-1----:R-:W-:Y:S01]  /*ec20*/  FSEL R33, R27, -INF , !P4 ;  /* 0xff8000001b217808 */ /* 0x002fe20006000000 */
[----:B------:R-:W-:Y:S01]  /*ec30*/  MUFU.TANH R202, R137 ;  /* 0x0000008900ca7308 */ /* 0x000fe20000002400 */
[-C--:B------:R-:W-:Y:S02]  /*ec40*/  ISETP.GE.AND P4, PT, R13, R8.reuse, PT ;  /* 0x000000080d00720c */ /* 0x080fe40003f86270 */
[-C--:B------:R-:W-:Y:S02]  /*ec50*/  ISETP.GE.AND P6, PT, R2, R8.reuse, PT ;  /* 0x000000080200720c */ /* 0x080fe40003fc6270 */
[----:B------:R-:W-:Y:S02]  /*ec60*/  FSEL R189, R25, -INF , !P4 ;  /* 0xff80000019bd7808 */ /* 0x000fe40006000000 */
[----:B------:R-:W-:Y:S01]  /*ec70*/  ISETP.GE.AND P4, PT, R3, R8, PT ;  /* 0x000000080300720c */ /* 0x000fe20003f86270 */
[----:B------:R-:W-:Y:S03]  /*ec80*/  MUFU.TANH R200, R138 ;  /* 0x0000008a00c87308 */ /* 0x000fe60000002400 */
[----:B------:R-:W-:Y:S01]  /*ec90*/  FSEL R184, R0, -INF , !P4 ;  /* 0xff80000000b87808 */ /* 0x000fe20006000000 */
[----:B---3--:R-:W-:Y:S01]  /*eca0*/  FFMA.FTZ R0, R24, R132, R182 ;  /* 0x0000008418007223 */ /* 0x008fe200000100b6 */
[----:B------:R-:W-:-:S03]  /*ecb0*/  ISETP.GE.AND P4, PT, R18, R9, PT ;  /* 0x000000091200720c */ /* 0x000fc60003f86270 */
[----:B------:R1:W-:Y:S01]  /*ecc0*/  MUFU.TANH R195, R139 ;  /* 0x0000008b00c37308 */ /* 0x0003e20000002400 */
[----:B------:R-:W-:Y:S01]  /*ecd0*/  FSEL R25, R0, -INF , !P5 ;  /* 0xff80000000197808 */ /* 0x000fe20006800000 */
[----:B------:R-:W-:Y:S01]  /*ece0*/  FFMA.FTZ R0, R22, R132, R134 ;  /* 0x0000008416007223 */ /* 0x000fe20000010086 */
[----:B------:R-:W-:-:S05]  /*ecf0*/  ISETP.GE.AND P5, PT, R16, R9, PT ;  /* 0x000000091000720c */ /* 0x000fca0003fa6270 */
[----:B------:R-:W2:Y:S01]  /*ed00*/  MUFU.TANH R142, R142 ;  /* 0x0000008e008e7308 */ /* 0x000ea20000002400 */
[----:B-1----:R-:W-:Y:S07]  /*ed10*/  HMMA.16816.F32 R136, R4, R30, R196 ;  /* 0x0000001e0488723c */ /* 0x002fee00000018c4 */
[----:B------:R-:W1:Y:S01]  /*ed20*/  MUFU.TANH R143, R143 ;  /* 0x0000008f008f7308 */ /* 0x000e620000002400 */
[----:B------:R-:W-:Y:S02]  /*ed30*/  FMUL.FTZ R6, R186, c[0x0][0x2ec] ;  /* 0x0000bb00ba067a20 */ /* 0x000fe40000410000 */
[----:B------:R-:W-:-:S05]  /*ed40*/  FFMA.FTZ R5, R23, R132, R183 ;  /* 0x0000008417057223 */ /* 0x000fca00000100b7 */
[----:B------:R-:W-:Y:S01]  /*ed50*/  MUFU.TANH R177, R177 ;  /* 0x000000b100b17308 */ /* 0x000fe20000002400 */
[----:B----4-:R-:W-:Y:S01]  /*ed60*/  FFMA.FTZ R4, R14, R132, R185 ;  /* 0x000000840e047223 */ /* 0x010fe200000100b9 */
[----:B------:R-:W-:-:S04]  /*ed70*/  FSEL R26, R5, -INF , !P4 ;  /* 0xff800000051a7808 */ /* 0x000fc80006000000 */
[----:B------:R-:W-:Y:S01]  /*ed80*/  FSEL R186, R4, -INF , !P6 ;  /* 0xff80000004ba7808 */ /* 0x000fe20007000000 */
[-C--:B------:R-:W-:Y:S01]  /*ed90*/  FFMA.FTZ R4, R21, R132.reuse, R135 ;  /* 0x0000008415047223 */ /* 0x080fe20000010087 */
[----:B------:R-:W3:Y:S01]  /*eda0*/  MUFU.TANH R6, R6 ;  /* 0x0000000600067308 */ /* 0x000ee20000002400 */
[-C--:B------:R-:W-:Y:S02]  /*edb0*/  ISETP.GE.AND P6, PT, R17, R9.reuse, PT ;  /* 0x000000091100720c */ /* 0x080fe40003fc6270 */
[-C--:B------:R-:W-:Y:S02]  /*edc0*/  ISETP.GE.AND P4, PT, R13, R9.reuse, PT ;  /* 0x000000090d00720c */ /* 0x080fe40003f86270 */
[----:B------:R-:W-:Y:S01]  /*edd0*/  FSEL R27, R0, -INF , !P6 ;  /* 0xff800000001b7808 */ /* 0x000fe20007000000 */
[-C--:B--2---:R-:W-:Y:S01]  /*ede0*/  FFMA.FTZ R0, R20, R132.reuse, R142 ;  /* 0x0000008414007223 */ /* 0x084fe2000001008e */
[----:B------:R-:W-:Y:S01]  /*edf0*/  FSEL R29, R4, -INF , !P5 ;  /* 0xff800000041d7808 */ /* 0x000fe20006800000 */
[----:B------:R-:W2:Y:S01]  /*ee00*/  MUFU.TANH R5, R187 ;  /* 0x000000bb00057308 */ /* 0x000ea20000002400 */
[-C--:B-1----:R-:W-:Y:S01]  /*ee10*/  FFMA.FTZ R4, R19, R132.reuse, R143 ;  /* 0x0000008413047223 */ /* 0x082fe2000001008f */
[-C--:B------:R-:W-:Y:S01]  /*ee20*/  ISETP.GE.AND P6, PT, R12, R9.reuse, PT ;  /* 0x000000090c00720c */ /* 0x080fe20003fc6270 */
[----:B------:R-:W-:Y:S01]  /*ee30*/  FMUL.FTZ R136, R136, c[0x0][0x2ec] ;  /* 0x0000bb0088887a20 */ /* 0x000fe20000410000 */
[----:B------:R-:W-:Y:S01]  /*ee40*/  FSEL R183, R0, -INF , !P4 ;  /* 0xff80000000b77808 */ /* 0x000fe20006000000 */
[----:B------:R-:W-:Y:S01]  /*ee50*/  FMUL.FTZ R137, R137, c[0x0][0x2ec] ;  /* 0x0000bb0089897a20 */ /* 0x000fe20000410000 */
[-C--:B------:R-:W-:Y:S01]  /*ee60*/  ISETP.GE.AND P5, PT, R3, R9.reuse, PT ;  /* 0x000000090300720c */ /* 0x080fe20003fa6270 */
[-C--:B---3--:R-:W-:Y:S01]  /*ee70*/  FFMA.FTZ R0, R15, R132.reuse, R6 ;  /* 0x000000840f007223 */ /* 0x088fe20000010006 */
[----:B------:R-:W-:Y:S01]  /*ee80*/  FSEL R181, R4, -INF , !P6 ;  /* 0xff80000004b57808 */ /* 0x000fe20007000000 */
[----:B------:R-:W1:Y:S01]  /*ee90*/  MUFU.TANH R179, R179 ;  /* 0x000000b300b37308 */ /* 0x000e620000002400 */
[----:B------:R-:W-:Y:S01]  /*eea0*/  ISETP.GE.AND P4, PT, R2, R9, PT ;  /* 0x000000090200720c */ /* 0x000fe20003f86270 */
[----:B------:R-:W-:Y:S01]  /*eeb0*/  FMUL.FTZ R6, R138, c[0x0][0x2ec] ;  /* 0x0000bb008a067a20 */ /* 0x000fe20000410000 */
[----:B------:R-:W-:Y:S01]  /*eec0*/  FSEL R180, R0, -INF , !P5 ;  /* 0xff80000000b47808 */ /* 0x000fe20006800000 */
[----:B------:R-:W-:Y:S01]  /*eed0*/  FFMA.FTZ R0, R24, R132, R200 ;  /* 0x0000008418007223 */ /* 0x000fe200000100c8 */
[----:B------:R-:W-:Y:S01]  /*eee0*/  ISETP.GE.AND P6, PT, R18, R10, PT ;  /* 0x0000000a1200720c */ /* 0x000fe20003fc6270 */
[-C--:B--2---:R-:W-:Y:S01]  /*eef0*/  FFMA.FTZ R4, R14, R132.reuse, R5 ;  /* 0x000000840e047223 */ /* 0x084fe20000010005 */
[-C--:B------:R-:W-:Y:S01]  /*ef00*/  ISETP.GE.AND P5, PT, R18, R11.reuse, PT ;  /* 0x0000000b1200720c */ /* 0x080fe20003fa6270 */
[-C--:B------:R-:W-:Y:S01]  /*ef10*/  FFMA.FTZ R5, R24, R132.reuse, R201 ;  /* 0x0000008418057223 */ /* 0x080fe200000100c9 */
[----:B------:R-:W-:Y:S01]  /*ef20*/  FSEL R24, R0, -INF , !P3 ;  /* 0xff80000000187808 */ /* 0x000fe20005800000 */
[-C--:B------:R-:W-:Y:S01]  /*ef30*/  FFMA.FTZ R0, R22, R132.reuse, R193 ;  /* 0x0000008416007223 */ /* 0x080fe200000100c1 */
[----:B------:R-:W-:Y:S01]  /*ef40*/  FSEL R182, R4, -INF , !P4 ;  /* 0xff80000004b67808 */ /* 0x000fe20006000000 */
[----:B------:R-:W-:Y:S01]  /*ef50*/  FFMA.FTZ R4, R23, R132, R202 ;  /* 0x0000008417047223 */ /* 0x000fe200000100ca */
[----:B------:R-:W-:Y:S01]  /*ef60*/  ISETP.GE.AND P4, PT, R17, R10, PT ;  /* 0x0000000a1100720c */ /* 0x000fe20003f86270 */
[-C--:B------:R-:W-:Y:S01]  /*ef70*/  FFMA.FTZ R23, R23, R132.reuse, R195 ;  /* 0x0000008417177223 */ /* 0x080fe200000100c3 */
[----:B------:R-:W-:Y:S01]  /*ef80*/  FSEL R18, R5, -INF , !P0 ;  /* 0xff80000005127808 */ /* 0x000fe20004000000 */
[----:B------:R-:W2:Y:S01]  /*ef90*/  MUFU.TANH R176, R176 ;  /* 0x000000b000b07308 */ /* 0x000ea20000002400 */
[----:B------:R-:W-:Y:S01]  /*efa0*/  ISETP.GE.AND P0, PT, R17, R11, PT ;  /* 0x0000000b1100720c */ /* 0x000fe20003f06270 */
[----:B------:R-:W-:Y:S01]  /*efb0*/  FMUL.FTZ R5, R139, c[0x0][0x2ec] ;  /* 0x0000bb008b057a20 */ /* 0x000fe20000410000 */
[----:B------:R-:W-:Y:S01]  /*efc0*/  FSEL R17, R4, -INF , !P6 ;  /* 0xff80000004117808 */ /* 0x000fe20007000000 */
[----:B------:R-:W-:Y:S01]  /*efd0*/  FFMA.FTZ R22, R22, R132, R192 ;  /* 0x0000008416167223 */ /* 0x000fe200000100c0 */
[----:B------:R-:W-:-:S02]  /*efe0*/  ISETP.GE.AND P3, PT, R16, R10, PT ;  /* 0x0000000a1000720c */ /* 0x000fc40003f66270 */
[-C--:B------:R-:W-:Y:S01]  /*eff0*/  ISETP.GE.AND P6, PT, R16, R11.reuse, PT ;  /* 0x0000000b1000720c */ /* 0x080fe20003fc6270 */
[----:B------:R-:W3:Y:S01]  /*f000*/  MUFU.TANH R35, R35 ;  /* 0x0000002300237308 */ /* 0x000ee20000002400 */
[----:B------:R-:W-:Y:S01]  /*f010*/  FSEL R16, R0, -INF , !P4 ;  /* 0xff80000000107808 */ /* 0x000fe20006000000 */
[----:B------:R-:W-:Y:S01]  /*f020*/  FFMA.FTZ R0, R21, R132, R194 ;  /* 0x0000008415007223 */ /* 0x000fe200000100c2 */
[----:B------:R-:W-:Y:S02]  /*f030*/  FSEL R23, R23, -INF , !P5 ;  /* 0xff80000017177808 */ /* 0x000fe40006800000 */
[C---:B------:R-:W-:Y:S02]  /*f040*/  ISETP.GE.AND P5, PT, R13.reuse, R10, PT ;  /* 0x0000000a0d00720c */ /* 0x040fe40003fa6270 */
[-C--:B------:R-:W-:Y:S01]  /*f050*/  ISETP.GE.AND P4, PT, R13, R11.reuse, PT ;  /* 0x0000000b0d00720c */ /* 0x080fe20003f86270 */
[----:B------:R-:W4:Y:S01]  /*f060*/  MUFU.TANH R178, R178 ;  /* 0x000000b200b27308 */ /* 0x000f220000002400 */
[----:B------:R-:W-:Y:S01]  /*f070*/  FSEL R13, R0, -INF , !P3 ;  /* 0xff800000000d7808 */ /* 0x000fe20005800000 */
[CC--:B------:R-:W-:Y:S01]  /*f080*/  FFMA.FTZ R0, R19.reuse, R132.reuse, R177 ;  /* 0x0000008413007223 */ /* 0x0c0fe200000100b1 */
[----:B------:R-:W-:Y:S01]  /*f090*/  ISETP.GE.AND P3, PT, R12, R11, PT ;  /* 0x0000000b0c00720c */ /* 0x000fe20003f66270 */
[-C--:B-1----:R-:W-:Y:S01]  /*f0a0*/  FFMA.FTZ R19, R19, R132.reuse, R179 ;  /* 0x0000008413137223 */ /* 0x082fe200000100b3 */
[----:B------:R-:W-:Y:S01]  /*f0b0*/  FSEL R22, R22, -INF , !P0 ;  /* 0xff80000016167808 */ /* 0x000fe20004000000 */
[----:B--2---:R-:W-:Y:S01]  /*f0c0*/  FFMA.FTZ R4, R20, R132, R176 ;  /* 0x0000008414047223 */ /* 0x004fe200000100b0 */
[----:B------:R-:W-:Y:S01]  /*f0d0*/  ISETP.GE.AND P0, PT, R12, R10, PT ;  /* 0x0000000a0c00720c */ /* 0x000fe20003f06270 */
[----:B------:R-:W1:Y:S01]  /*f0e0*/  MUFU.TANH R136, R136 ;  /* 0x0000008800887308 */ /* 0x000e620000002400 */
[----:B------:R-:W-:Y:S01]  /*f0f0*/  FSEL R190, R19, -INF , !P3 ;  /* 0xff80000013be7808 */ /* 0x000fe20005800000 */
[----:B---3--:R-:W-:Y:S01]  /*f100*/  FFMA.FTZ R21, R21, R132, R35 ;  /* 0x0000008415157223 */ /* 0x008fe20000010023 */
[----:B------:R-:W-:-:S02]  /*f110*/  ISETP.GE.AND P3, PT, R244, 0x6, PT ;  /* 0x00000006f400780c */ /* 0x000fc40003f66270 */
[----:B------:R-:W-:Y:S02]  /*f120*/  FSEL R138, R4, -INF , !P5 ;  /* 0xff800000048a7808 */ /* 0x000fe40006800000 */
[----:B------:R-:W-:Y:S01]  /*f130*/  FSEL R139, R0, -INF , !P0 ;  /* 0xff800000008b7808 */ /* 0x000fe20004000000 */
[----:B------:R-:W2:Y:S01]  /*f140*/  MUFU.TANH R137, R137 ;  /* 0x0000008900897308 */ /* 0x000ea20000002400 */
[----:B----4-:R-:W-:Y:S01]  /*f150*/  FFMA.FTZ R20, R20, R132, R178 ;  /* 0x0000008414147223 */ /* 0x010fe200000100b2 */
[----:B------:R-:W-:Y:S01]  /*f160*/  BAR.SYNC.DEFER_BLOCKING 0x0 ;  /* 0x0000000000007b1d */ /* 0x000fe20000010000 */
[C---:B------:R-:W-:Y:S02]  /*f170*/  ISETP.GE.AND P5, PT, R2.reuse, R10, PT ;  /* 0x0000000a0200720c */ /* 0x040fe40003fa6270 */
[----:B------:R-:W-:Y:S02]  /*f180*/  ISETP.GE.AND P0, PT, R2, R11, PT ;  /* 0x0000000b0200720c */ /* 0x000fe40003f06270 */
[----:B------:R-:W-:Y:S01]  /*f190*/  FSEL R21, R21, -INF , !P6 ;  /* 0xff80000015157808 */ /* 0x000fe20007000000 */
[----:B------:R-:W3:Y:S01]  /*f1a0*/  MUFU.TANH R6, R6 ;  /* 0x0000000600067308 */ /* 0x000ee20000002400 */
[----:B-1----:R-:W-:Y:S01]  /*f1b0*/  FFMA.FTZ R2, R15, R132, R136 ;  /* 0x000000840f027223 */ /* 0x002fe20000010088 */
[----:B------:R-:W-:-:S02]  /*f1c0*/  FSEL R187, R20, -INF , !P4 ;  /* 0xff80000014bb7808 */ /* 0x000fc40006000000 */
[C---:B------:R-:W-:Y:S02]  /*f1d0*/  ISETP.GE.AND P6, PT, R3.reuse, R10, PT ;  /* 0x0000000a0300720c */ /* 0x040fe40003fc6270 */
[----:B------:R-:W-:Y:S02]  /*f1e0*/  ISETP.GE.AND P4, PT, R3, R11, PT ;  /* 0x0000000b0300720c */ /* 0x000fe40003f86270 */
[----:B------:R-:W1:Y:S01]  /*f1f0*/  MUFU.TANH R5, R5 ;  /* 0x0000000500057308 */ /* 0x000e620000002400 */
        /* <DEDUP_REMOVED lines=53> */
.L_x_1353:
[----:B------:R-:W-:Y:S05]  /*f550*/  BSYNC B0 ;  /* 0x0000000000007941 */ /* 0x000fea0003800000 */
.L_x_1352:
[----:B------:R-:W0:Y:S02]  /*f560*/  LDGDEPBAR ;  /* 0x00000000000079af */ /* 0x000e240000000000 */
.L_x_1351:
        /* <DEDUP_REMOVED lines=41> */
[----:B-1----:R-:W-:-:S03]  /*f800*/  FMNMX.FTZ R136, R136, R6, !PT ;  /* 0x0000000688887209 */ /* 0x002fc60007810000 */
[----:B------:R-:W1:Y:S01]  /*f810*/  SHFL.BFLY PT, R6, R4, 0x2, 0x1f ;  /* 0x0c401f0004067f89 */ /* 0x000e6200000e0000 */
[C---:B------:R-:W-:Y:S01]  /*f820*/  FSETP.NEU.FTZ.AND P4, PT, R136.reuse, -INF , PT ;  /* 0xff8000008800780b */ /* 0x040fe20003f9d000 */
[----:B------:R-:W-:Y:S01]  /*f830*/  FMUL.FTZ R5, R136, c[0x0][0x23c] ;  /* 0x00008f0088057a20 */ /* 0x000fe20000410000 */
[----:B--2---:R-:W-:-:S04]  /*f840*/  FMNMX.FTZ R134, R134, R2, !PT ;  /* 0x0000000286867209 */ /* 0x004fc80007810000 */
[----:B------:R-:W-:Y:S02]  /*f850*/  FSEL R3, R5, RZ, P4 ;  /* 0x000000ff05037208 */ /* 0x000fe40002000000 */
[----:B---3--:R-:W-:-:S03]  /*f860*/  FMNMX.FTZ R135, R0, R135, !PT ;  /* 0x0000008700877209 */ /* 0x008fc60007810000 */
[--C-:B------:R-:W-:Y:S01]  /*f870*/  FFMA.FTZ R5, R28, c[0x0][0x23c], -R3.reuse ;  /* 0x00008f001c057a23 */ /* 0x100fe20000010803 */
[----:B------:R-:W-:Y:S01]  /*f880*/  FSETP.NEU.FTZ.AND P2, PT, R135, -INF , PT ;  /* 0xff8000008700780b */ /* 0x000fe20003f5d000 */
[--C-:B------:R-:W-:Y:S02]  /*f890*/  FFMA.FTZ R2, R32, c[0x0][0x23c], -R3.reuse ;  /* 0x00008f0020027a23 */ /* 0x100fe40000010803 */
[----:B------:R2:W-:Y:S01]  /*f8a0*/  MUFU.EX2 R246, R5 ;  /* 0x0000000500f67308 */ /* 0x0005e20000000800 */
[----:B------:R-:W-:Y:S01]  /*f8b0*/  FFMA.FTZ R0, R33, c[0x0][0x23c], -R3 ;  /* 0x00008f0021007a23 */ /* 0x000fe20000010803 */
[----:B-1----:R-:W-:-:S06]  /*f8c0*/  FMNMX.FTZ R4, R6, R4, !PT ;  /* 0x0000000406047209 */ /* 0x002fcc0007810000 */
[----:B------:R1:W3:Y:S01]  /*f8d0*/  MUFU.EX2 R245, R2 ;  /* 0x0000000200f57308 */ /* 0x0002e20000000800 */
[----:B------:R-:W4:Y:S04]  /*f8e0*/  SHFL.BFLY PT, R137, R4, 0x1, 0x1f ;  /* 0x0c201f0004897f89 */ /* 0x000f2800000e0000 */
[----:B--2---:R-:W2:Y:S03]  /*f8f0*/  SHFL.BFLY PT, R5, R134, 0x1, 0x1f ;  /* 0x0c201f0086057f89 */ /* 0x004ea600000e0000 */
[----:B------:R5:W-:Y:S01]  /*f900*/  MUFU.EX2 R243, R0 ;  /* 0x0000000000f37308 */ /* 0x000be20000000800 */
[----:B-1----:R-:W-:Y:S01]  /*f910*/  FMUL.FTZ R2, R135, c[0x0][0x23c] ;  /* 0x00008f0087027a20 */ /* 0x002fe20000410000 */
[----:B---3--:R-:W-:-:S04]  /*f920*/  F2FP.PACK_AB R8, R245, R246 ;  /* 0x000000f6f508723e */ /* 0x008fc800000000ff */
[----:B------:R-:W-:Y:S01]  /*f930*/  FSEL R2, R2, RZ, P2 ;  /* 0x000000ff02027208 */ /* 0x000fe20001000000 */
[----:B-----5:R-:W-:Y:S02]  /*f940*/  FFMA.FTZ R0, R34, c[0x0][0x23c], -R3 ;  /* 0x00008f0022007a23 */ /* 0x020fe40000010803 */
[----:B------:R-:W-:Y:S01]  /*f950*/  LDSM.16.MT88.4 R32, [R221+0xb000] ;  /* 0x00b00000dd20783b */ /* 0x000fe20000004200 */
[----:B----4-:R-:W-:Y:S01]  /*f960*/  FMNMX.FTZ R137, R4, R137, !PT ;  /* 0x0000008904897209 */ /* 0x010fe20007810000 */
[----:B------:R1:W3:Y:S01]  /*f970*/  MUFU.EX2 R247, R0 ;  /* 0x0000000000f77308 */ /* 0x0002e20000000800 */
[----:B--2---:R-:W-:-:S03]  /*f980*/  FMNMX.FTZ R134, R134, R5, !PT ;  /* 0x0000000586867209 */ /* 0x004fc60007810000 */
[C---:B------:R-:W-:Y:S01]  /*f990*/  FMUL.FTZ R12, R137.reuse, c[0x0][0x23c] ;  /* 0x00008f00890c7a20 */ /* 0x040fe20000410000 */
[----:B------:R-:W-:Y:S01]  /*f9a0*/  FSETP.NEU.FTZ.AND P0, PT, R137, -INF , PT ;  /* 0xff8000008900780b */ /* 0x000fe20003f1d000 */
[--C-:B------:R-:W-:Y:S01]  /*f9b0*/  FFMA.FTZ R5, R27, c[0x0][0x23c], -R2.reuse ;  /* 0x00008f001b057a23 */ /* 0x100fe20000010802 */
[----:B------:R-:W-:Y:S02]  /*f9c0*/  FSETP.NEU.FTZ.AND P1, PT, R134, -INF , PT ;  /* 0xff8000008600780b */ /* 0x000fe40003f3d000 */
[----:B------:R-:W-:Y:S01]  /*f9d0*/  FSEL R12, R12, RZ, P0 ;  /* 0x000000ff0c0c7208 */ /* 0x000fe20000000000 */
[----:B------:R2:W-:Y:S01]  /*f9e0*/  MUFU.EX2 R241, R5 ;  /* 0x0000000500f17308 */ /* 0x0005e20000000800 */
[----:B-1----:R-:W-:Y:S01]  /*f9f0*/  FFMA.FTZ R0, R25, c[0x0][0x23c], -R2 ;  /* 0x00008f0019007a23 */ /* 0x002fe20000010802 */
[----:B---3--:R-:W-:-:S06]  /*fa00*/  F2FP.PACK_AB R10, R247, R243 ;  /* 0x000000f3f70a723e */ /* 0x008fcc00000000ff */
[----:B------:R1:W-:Y:S01]  /*fa10*/  MUFU.EX2 R240, R0 ;  /* 0x0000000000f07308 */ /* 0x0003e20000000800 */
[--C-:B--2---:R-:W-:Y:S02]  /*fa20*/  FFMA.FTZ R5, R29, c[0x0][0x23c], -R2.reuse ;  /* 0x00008f001d057a23 */ /* 0x104fe40000010802 */
[----:B------:R-:W-:Y:S05]  /*fa30*/  LDSM.16.MT88.4 R28, [R222+0xb000] ;  /* 0x00b00000de1c783b */ /* 0x000fea0000004200 */
[----:B------:R-:W2:Y:S01]  /*fa40*/  MUFU.EX2 R242, R5 ;  /* 0x0000000500f27308 */ /* 0x000ea20000000800 */
[----:B-1----:R-:W-:-:S07]  /*fa50*/  FFMA.FTZ R0, R26, c[0x0][0x23c], -R2 ;  /* 0x00008f001a007a23 */ /* 0x002fce0000010802 */
[----:B------:R1:W3:Y:S01]  /*fa60*/  MUFU.EX2 R239, R0 ;  /* 0x0000000000ef7308 */ /* 0x0002e20000000800 */
[----:B--2---:R-:W-:Y:S01]  /*fa70*/  F2FP.PACK_AB R11, R242, R241 ;  /* 0x000000f1f20b723e */ /* 0x004fe200000000ff */
[----:B-1----:R-:W-:Y:S01]  /*fa80*/  FMUL.FTZ R0, R134, c[0x0][0x23c] ;  /* 0x00008f0086007a20 */ /* 0x002fe20000410000 */
[----:B---3--:R-:W-:-:S04]  /*fa90*/  F2FP.PACK_AB R9, R239, R240 ;  /* 0x000000f0ef09723e */ /* 0x008fc800000000ff */
[----:B------:R-:W-:-:S05]  /*faa0*/  FSEL R0, R0, RZ, P1 ;  /* 0x000000ff00007208 */ /* 0x000fca0000800000 */
[--C-:B------:R-:W-:Y:S02]  /*fab0*/  FFMA.FTZ R4, R17, c[0x0][0x23c], -R0.reuse ;  /* 0x00008f0011047a23 */ /* 0x100fe40000010800 */
[--C-:B------:R-:W-:Y:S02]  /*fac0*/  FFMA.FTZ R5, R18, c[0x0][0x23c], -R0.reuse ;  /* 0x00008f0012057a23 */ /* 0x100fe40000010800 */
[----:B------:R1:W-:Y:S08]  /*fad0*/  MUFU.EX2 R235, R4 ;  /* 0x0000000400eb7308 */ /* 0x0003f00000000800 */
[----:B------:R2:W-:Y:S01]  /*fae0*/  MUFU.EX2 R236, R5 ;  /* 0x0000000500ec7308 */ /* 0x0005e20000000800 */
[----:B-1----:R-:W-:-:S07]  /*faf0*/  FFMA.FTZ R4, R16, c[0x0][0x23c], -R0 ;  /* 0x00008f0010047a23 */ /* 0x002fce0000010800 */
[----:B------:R1:W-:Y:S01]  /*fb00*/  MUFU.EX2 R237, R4 ;  /* 0x0000000400ed7308 */ /* 0x0003e20000000800 */
[----:B--2---:R-:W-:Y:S02]  /*fb10*/  FFMA.FTZ R5, R21, c[0x0][0x23c], -R12 ;  /* 0x00008f0015057a23 */ /* 0x004fe4000001080c */
[----:B-1----:R-:W-:-:S05]  /*fb20*/  FFMA.FTZ R4, R13, c[0x0][0x23c], -R0 ;  /* 0x00008f000d047a23 */ /* 0x002fca0000010800 */
[----:B------:R1:W-:Y:S02]  /*fb30*/  MUFU.EX2 R238, R4 ;  /* 0x0000000400ee7308 */ /* 0x0003e40000000800 */
[--C-:B-1----:R-:W-:Y:S02]  /*fb40*/  FFMA.FTZ R4, R24, c[0x0][0x23c], -R12.reuse ;  /* 0x00008f0018047a23 */ /* 0x102fe4000001080c */
[----:B------:R-:W-:Y:S04]  /*fb50*/  LDSM.16.MT88.4 R24, [R219+0xb000] ;  /* 0x00b00000db18783b */ /* 0x000fe80000004200 */
[----:B------:R1:W-:Y:S02]  /*fb60*/  MUFU.EX2 R195, R4 ;  /* 0x0000000400c37308 */ /* 0x0003e40000000800 */
[----:B-1----:R-:W-:-:S06]  /*fb70*/  FFMA.FTZ R4, R23, c[0x0][0x23c], -R12 ;  /* 0x00008f0017047a23 */ /* 0x002fcc000001080c */
[----:B------:R1:W-:Y:S02]  /*fb80*/  MUFU.EX2 R233, R4 ;  /* 0x0000000400e97308 */ /* 0x0003e40000000800 */
[----:B-1----:R-:W-:Y:S02]  /*fb90*/  FFMA.FTZ R4, R22, c[0x0][0x23c], -R12 ;  /* 0x00008f0016047a23 */ /* 0x002fe4000001080c */
[----:B------:R-:W1:Y:S04]  /*fba0*/  LDSM.16.MT88.4 R20, [R217+0xa000] ;  /* 0x00a00000d914783b */ /* 0x000e680000004200 */
[----:B------:R2:W-:Y:S02]  /*fbb0*/  MUFU.EX2 R234, R4 ;  /* 0x0000000400ea7308 */ /* 0x0005e40000000800 */
[----:B--2---:R-:W-:-:S05]  /*fbc0*/  FSEL R4, R136, RZ, P4 ;  /* 0x000000ff88047208 */ /* 0x004fca0002000000 */
[----:B------:R-:W-:Y:S01]  /*fbd0*/  FADD.FTZ R6, R231, -R4 ;  /* 0x80000004e7067221 */ /* 0x000fe20000010000 */
[----:B------:R-:W-:Y:S01]  /*fbe0*/  FSEL R4, R135, RZ, P2 ;  /* 0x000000ff87047208 */ /* 0x000fe20001000000 */
[----:B------:R2:W3:Y:S02]  /*fbf0*/  MUFU.EX2 R231, R5 ;  /* 0x0000000500e77308 */ /* 0x0004e40000000800 */
[----:B------:R-:W-:Y:S02]  /*fc00*/  FMUL.FTZ R6, R6, c[0x0][0x23c] ;  /* 0x00008f0006067a20 */ /* 0x000fe40000410000 */
[----:B------:R-:W-:-:S04]  /*fc10*/  FADD.FTZ R4, R230, -R4 ;  /* 0x80000004e6047221 */ /* 0x000fc80000010000 */
[----:B------:R-:W-:Y:S01]  /*fc20*/  FMUL.FTZ R15, R4, c[0x0][0x23c] ;  /* 0x00008f00040f7a20 */ /* 0x000fe20000410000 */
[----:B------:R-:W4:Y:S01]  /*fc30*/  MUFU.EX2 R16, R6 ;  /* 0x0000000600107308 */ /* 0x000f220000000800 */
[----:B------:R-:W-:-:S05]  /*fc40*/  FSEL R4, R137, RZ, P0 ;  /* 0x000000ff89047208 */ /* 0x000fca0000000000 */
[----:B------:R-:W-:Y:S01]  /*fc50*/  FADD.FTZ R4, R133, -R4 ;  /* 0x8000000485047221 */ /* 0x000fe20000010000 */
[----:B--2---:R-:W-:Y:S01]  /*fc60*/  FSEL R5, R134, RZ, P1 ;  /* 0x000000ff86057208 */ /* 0x004fe20000800000 */
[----:B------:R-:W2:Y:S01]  /*fc70*/  MUFU.EX2 R15, R15 ;  /* 0x0000000f000f7308 */ /* 0x000ea20000000800 */
[----:B---3--:R-:W-:Y:S01]  /*fc80*/  F2FP.PACK_AB R7, R231, R234 ;  /* 0x000000eae707723e */ /* 0x008fe200000000ff */
[----:B------:R-:W-:Y:S02]  /*fc90*/  FMUL.FTZ R4, R4, c[0x0][0x23c] ;  /* 0x00008f0004047a20 */ /* 0x000fe40000410000 */
[----:B------:R-:W-:Y:S01]  /*fca0*/  FADD.FTZ R5, R229, -R5 ;  /* 0x80000005e5057221 */ /* 0x000fe20000010000 */
[----:B------:R-:W-:Y:S01]  /*fcb0*/  @P3 IADD3 R229, R244, -0x6, RZ ;  /* 0xfffffffaf4e53810 */ /* 0x000fe20007ffe0ff */
[-C--:B----4-:R-:W-:Y:S02]  /*fcc0*/  FMUL.FTZ R148, R148, R16.reuse ;  /* 0x0000001094947220 */ /* 0x090fe40000410000 */
[----:B------:R3:W4:Y:S01]  /*fcd0*/  MUFU.EX2 R13, R4 ;  /* 0x00000004000d7308 */ /* 0x0007220000000800 */
[----:B------:R-:W-:Y:S01]  /*fce0*/  FMUL.FTZ R149, R149, R16 ;  /* 0x0000001095957220 */ /* 0x000fe20000410000 */
[----:B------:R-:W-:Y:S01]  /*fcf0*/  F2FP.PACK_AB R6, R238, R237 ;  /* 0x000000edee06723e */ /* 0x000fe200000000ff */
[----:B------:R-:W-:-:S02]  /*fd00*/  FMUL.FTZ R5, R5, c[0x0][0x23c] ;  /* 0x00008f0005057a20 */ /* 0x000fc40000410000 */
[-C--:B------:R-:W-:Y:S02]  /*fd10*/  FMUL.FTZ R116, R116, R16.reuse ;  /* 0x0000001074747220 */ /* 0x080fe40000410000 */
[-C--:B--2---:R-:W-:Y:S01]  /*fd20*/  FMUL.FTZ R150, R150, R15.reuse ;  /* 0x0000000f96967220 */ /* 0x084fe20000410000 */
[----:B------:R2:W5:Y:S01]  /*fd30*/  MUFU.EX2 R14, R5 ;  /* 0x00000005000e7308 */ /* 0x0005620000000800 */
[-C--:B------:R-:W-:Y:S02]  /*fd40*/  FMUL.FTZ R151, R151, R15.reuse ;  /* 0x0000000f97977220 */ /* 0x080fe40000410000 */
[----:B------:R-:W-:Y:S02]  /*fd50*/  FMUL.FTZ R117, R117, R16 ;  /* 0x0000001075757220 */ /* 0x000fe40000410000 */
[-C--:B------:R-:W-:Y:S02]  /*fd60*/  FMUL.FTZ R118, R118, R15.reuse ;  /* 0x0000000f76767220 */ /* 0x080fe40000410000 */
[----:B------:R-:W-:Y:S01]  /*fd70*/  FMUL.FTZ R119, R119, R15 ;  /* 0x0000000f77777220 */ /* 0x000fe20000410000 */
[----:B-1----:R-:W-:Y:S01]  /*fd80*/  HMMA.16816.F32 R208, R8, R20, R148 ;  /* 0x0000001408d0723c */ /* 0x002fe20000001894 */
[----:B------:R-:W1:Y:S01]  /*fd90*/  LDSM.16.MT88.4 R148, [R222+0xa000] ;  /* 0x00a00000de94783b */ /* 0x000e620000004200 */
[----:B---3--:R-:W-:Y:S01]  /*fda0*/  F2FP.PACK_AB R4, R235, R236 ;  /* 0x000000eceb04723e */ /* 0x008fe200000000ff */
[----:B----4-:R-:W-:-:S02]  /*fdb0*/  FMUL.FTZ R42, R42, R13 ;  /* 0x0000000d2a2a7220 */ /* 0x010fc40000410000 */
[-C--:B------:R-:W-:Y:S02]  /*fdc0*/  FMUL.FTZ R43, R43, R13.reuse ;  /* 0x0000000d2b2b7220 */ /* 0x080fe40000410000 */
[----:B------:R-:W-:Y:S01]  /*fdd0*/  FMUL.FTZ R146, R146, R13 ;  /* 0x0000000d92927220 */ /* 0x000fe20000410000 */
[----:B--2---:R-:W-:Y:S01]  /*fde0*/  F2FP.PACK_AB R5, R233, R195 ;  /* 0x000000c3e905723e */ /* 0x004fe200000000ff */
[-C--:B-----5:R-:W-:Y:S01]  /*fdf0*/  FMUL.FTZ R40, R40, R14.reuse ;  /* 0x0000000e28287220 */ /* 0x0a0fe20000410000 */
[----:B------:R-:W-:Y:S01]  /*fe00*/  HMMA.16816.F32 R116, R8, R32, R116 ;  /* 0x000000200874723c */ /* 0x000fe20000001874 */
[-C--:B------:R-:W-:Y:S02]  /*fe10*/  FMUL.FTZ R41, R41, R14.reuse ;  /* 0x0000000e29297220 */ /* 0x080fe40000410000 */
[-C--:B------:R-:W-:Y:S02]  /*fe20*/  FMUL.FTZ R144, R144, R14.reuse ;  /* 0x0000000e90907220 */ /* 0x080fe40000410000 */
[----:B------:R-:W-:-:S02]  /*fe30*/  FMUL.FTZ R145, R145, R14 ;  /* 0x0000000e91917220 */ /* 0x000fc40000410000 */
[-C--:B------:R-:W-:Y:S02]  /*fe40*/  FMUL.FTZ R147, R147, R13.reuse ;  /* 0x0000000d93937220 */ /* 0x080fe40000410000 */
[-C--:B------:R-:W-:Y:S02]  /*fe50*/  FMUL.FTZ R152, R152, R14.reuse ;  /* 0x0000000e98987220 */ /* 0x080fe40000410000 */
[-C--:B------:R-:W-:Y:S02]  /*fe60*/  FMUL.FTZ R153, R153, R14.reuse ;  /* 0x0000000e99997220 */ /* 0x080fe40000410000 */
[-C--:B------:R-:W-:Y:S01]  /*fe70*/  FMUL.FTZ R154, R154, R13.reuse ;  /* 0x0000000d9a9a7220 */ /* 0x080fe20000410000 */
[----:B------:R-:W-:Y:S01]  /*fe80*/  HMMA.16816.F32 R144, R4, R20, R144 ;  /* 0x000000140490723c */ /* 0x000fe20000001890 */
[----:B------:R-:W-:Y:S02]  /*fe90*/  FMUL.FTZ R155, R155, R13 ;  /* 0x0000000d9b9b7220 */ /* 0x000fe40000410000 */
        /* <DEDUP_REMOVED lines=80> */
[-C--:B------:R-:W-:Y:S01]  /*103a0*/  FMUL.FTZ R174, R174, R15.reuse ;  /* 0x0000000faeae7220 */ /* 0x080fe20000410000 */
[----:B------:R-:W-:Y:S01]  /*103b0*/  LDSM.16.MT88.4 R156, [R217+0xa800] ;  /* 0x00a80000d99c783b */ /* 0x000fe20000004200 */
        /* <DEDUP_REMOVED lines=10> */
[-C--:B------:R-:W-:Y:S01]  /*10460*/  FMUL.FTZ R86, R86, R15.reuse ;  /* 0x0000000f56567220 */ /* 0x080fe20000410000 */
[----:B------:R-:W-:Y:S01]  /*10470*/  LDSM.16.MT88.4 R172, [R219+0xa800] ;  /* 0x00a80000dbac783b */ /* 0x000fe20000004200 */
        /* <DEDUP_REMOVED lines=31> */
[-C--:B------:R-:W-:Y:S01]  /*10670*/  FMUL.FTZ R97, R97, R16.reuse ;  /* 0x0000001061617220 */ /* 0x080fe20000410000 */
[----:B------:R-:W5:Y:S01]  /*10680*/  LDSM.16.MT88.4 R64, [R221+0xa800] ;  /* 0x00a80000dd40783b */ /* 0x000f620000004200 */
[-C--:B------:R-:W-:Y:S01]  /*10690*/  FMUL.FTZ R98, R98, R15.reuse ;  /* 0x0000000f62627220 */ /* 0x080fe20000410000 */
[C---:B------:R-:W-:Y:S01]  /*106a0*/  HMMA.16816.F32 R20, R8.reuse, R42, R80 ;  /* 0x0000002a0814723c */ /* 0x040fe20000001850 */
[-C--:B------:R-:W-:Y:S01]  /*106b0*/  FMUL.FTZ R99, R99, R15.reuse ;  /* 0x0000000f63637220 */ /* 0x080fe20000410000 */
[----:B------:R-:W1:Y:S01]  /*106c0*/  LDSM.16.MT88.4 R80, [R217+0xb800] ;  /* 0x00b80000d950783b */ /* 0x000e620000004200 */
[----:B---3--:R-:W-:Y:S02]  /*106d0*/  FFMA.FTZ R3, R183, c[0x0][0x23c], -R2 ;  /* 0x00008f00b7037a23 */ /* 0x008fe40000010802 */
[-C--:B------:R-:W-:Y:S02]  /*106e0*/  FMUL.FTZ R112, R112, R16.reuse ;  /* 0x0000001070707220 */ /* 0x080fe40000410000 */
[----:B------:R3:W-:Y:S01]  /*106f0*/  MUFU.EX2 R183, R3 ;  /* 0x0000000300b77308 */ /* 0x0007e20000000800 */
[----:B------:R-:W-:Y:S01]  /*10700*/  FMUL.FTZ R113, R113, R16 ;  /* 0x0000001071717220 */ /* 0x000fe20000410000 */
[----:B------:R-:W-:Y:S01]  /*10710*/  HMMA.16816.F32 R24, R8, R26, R96 ;  /* 0x0000001a0818723c */ /* 0x000fe20000001860 */
[-C--:B------:R-:W-:Y:S01]  /*10720*/  FMUL.FTZ R114, R114, R15.reuse ;  /* 0x0000000f72727220 */ /* 0x080fe20000410000 */
[----:B------:R-:W1:Y:S01]  /*10730*/  LDSM.16.MT88.4 R96, [R219+0xb800] ;  /* 0x00b80000db60783b */ /* 0x000e620000004200 */
[----:B------:R-:W-:-:S02]  /*10740*/  FMUL.FTZ R115, R115, R15 ;  /* 0x0000000f73737220 */ /* 0x000fc40000410000 */
[-C--:B------:R-:W-:Y:S02]  /*10750*/  FMUL.FTZ R128, R128, R16.reuse ;  /* 0x0000001080807220 */ /* 0x080fe40000410000 */
[-C--:B------:R-:W-:Y:S02]  /*10760*/  FMUL.FTZ R129, R129, R16.reuse ;  /* 0x0000001081817220 */ /* 0x080fe40000410000 */
[-C--:B------:R-:W-:Y:S01]  /*10770*/  FMUL.FTZ R130, R130, R15.reuse ;  /* 0x0000000f82827220 */ /* 0x080fe20000410000 */
[----:B------:R-:W-:Y:S01]  /*10780*/  HMMA.16816.F32 R28, R8, R30, R112 ;  /* 0x0000001e081c723c */ /* 0x000fe20000001870 */
[----:B------:R-:W1:Y:S01]  /*10790*/  LDSM.16.MT88.4 R112, [R222+0xb800] ;  /* 0x00b80000de70783b */ /* 0x000e620000004200 */
[----:B------:R-:W-:Y:S02]  /*107a0*/  FMUL.FTZ R131, R131, R15 ;  /* 0x0000000f83837220 */ /* 0x000fe40000410000 */
[----:B---3--:R-:W-:Y:S02]  /*107b0*/  FFMA.FTZ R3, R181, c[0x0][0x23c], -R2 ;  /* 0x00008f00b5037a23 */ /* 0x008fe40000010802 */
[----:B------:R-:W-:-:S02]  /*107c0*/  FMUL.FTZ R36, R36, R16 ;  /* 0x0000001024247220 */ /* 0x000fc40000410000 */
[----:B------:R3:W3:Y:S01]  /*107d0*/  MUFU.EX2 R184, R3 ;  /* 0x0000000300b87308 */ /* 0x0006e20000000800 */
[-C--:B------:R-:W-:Y:S01]  /*107e0*/  FMUL.FTZ R37, R37, R16.reuse ;  /* 0x0000001025257220 */ /* 0x080fe20000410000 */
[C---:B------:R-:W-:Y:S01]  /*107f0*/  HMMA.16816.F32 R32, R8.reuse, R34, R128 ;  /* 0x000000220820723c */ /* 0x040fe20000001880 */
[-C--:B------:R-:W-:Y:S02]  /*10800*/  FMUL.FTZ R38, R38, R15.reuse ;  /* 0x0000000f26267220 */ /* 0x080fe40000410000 */
[----:B------:R-:W-:Y:S02]  /*10810*/  FMUL.FTZ R39, R39, R15 ;  /* 0x0000000f27277220 */ /* 0x000fe40000410000 */
[-C--:B------:R-:W-:Y:S02]  /*10820*/  FMUL.FTZ R68, R68, R16.reuse ;  /* 0x0000001044447220 */ /* 0x080fe40000410000 */
[----:B------:R-:W-:Y:S01]  /*10830*/  FMUL.FTZ R69, R69, R16 ;  /* 0x0000001045457220 */ /* 0x000fe20000410000 */
[----:B--2---:R-:W-:Y:S01]  /*10840*/  F2FP.PACK_AB R128, R193, R189 ;  /* 0x000000bdc180723e */ /* 0x004fe200000000ff */
[-C--:B------:R-:W-:Y:S01]  /*10850*/  FMUL.FTZ R70, R70, R15.reuse ;  /* 0x0000000f46467220 */ /* 0x080fe20000410000 */
[----:B----4-:R-:W-:Y:S01]  /*10860*/  F2FP.PACK_AB R130, R188, R194 ;  /* 0x000000c2bc82723e */ /* 0x010fe200000000ff */
[----:B------:R-:W-:Y:S01]  /*10870*/  FMUL.FTZ R71, R71, R15 ;  /* 0x0000000f47477220 */ /* 0x000fe20000410000 */
[----:B------:R-:W-:Y:S01]  /*10880*/  HMMA.16816.F32 R36, R8, R148, R36 ;  /* 0x000000940824723c */ /* 0x000fe20000001824 */
[--C-:B---3--:R-:W-:Y:S01]  /*10890*/  FFMA.FTZ R3, R180, c[0x0][0x23c], -R2.reuse ;  /* 0x00008f00b4037a23 */ /* 0x108fe20000010802 */
[----:B------:R-:W-:Y:S01]  /*108a0*/  F2FP.PACK_AB R129, R184, R183 ;  /* 0x000000b7b881723e */ /* 0x000fe200000000ff */
[----:B------:R-:W-:-:S02]  /*108b0*/  FFMA.FTZ R2, R182, c[0x0][0x23c], -R2 ;  /* 0x00008f00b6027a23 */ /* 0x000fc40000010802 */
[----:B------:R2:W-:Y:S03]  /*108c0*/  MUFU.EX2 R186, R3 ;  /* 0x0000000300ba7308 */ /* 0x0005e60000000800 */
[----:B------:R-:W-:Y:S05]  /*108d0*/  HMMA.16816.F32 R68, R8, R40, R68 ;  /* 0x000000280844723c */ /* 0x000fea0000001844 */
[----:B------:R3:W4:Y:S02]  /*108e0*/  MUFU.EX2 R181, R2 ;  /* 0x0000000200b57308 */ /* 0x0007240000000800 */
[----:B------:R-:W-:-:S02]  /*108f0*/  FFMA.FTZ R8, R251, R16, R246 ;  /* 0x00000010fb087223 */ /* 0x000fc400000100f6 */
[----:B--2---:R-:W-:-:S04]  /*10900*/  FFMA.FTZ R3, R250, R15, R240 ;  /* 0x0000000ffa037223 */ /* 0x004fc800000100f0 */
[----:B------:R-:W-:Y:S02]  /*10910*/  FADD.FTZ R3, R239, R3 ;  /* 0x00000003ef037221 */ /* 0x000fe40000010000 */
[----:B---3--:R-:W-:Y:S01]  /*10920*/  FFMA.FTZ R2, R138, c[0x0][0x23c], -R0 ;  /* 0x00008f008a027a23 */ /* 0x008fe20000010800 */
[----:B----4-:R-:W-:Y:S01]  /*10930*/  F2FP.PACK_AB R131, R181, R186 ;  /* 0x000000bab583723e */ /* 0x010fe200000000ff */
[----:B------:R-:W-:Y:S02]  /*10940*/  FADD.FTZ R3, R241, R3 ;  /* 0x00000003f1037221 */ /* 0x000fe40000010000 */
[----:B------:R2:W-:Y:S02]  /*10950*/  MUFU.EX2 R180, R2 ;  /* 0x0000000200b47308 */ /* 0x0005e40000000800 */
[----:B------:R-:W-:Y:S02]  /*10960*/  FADD.FTZ R3, R242, R3 ;  /* 0x00000003f2037221 */ /* 0x000fe40000010000 */
[----:B-1----:R-:W-:Y:S02]  /*10970*/  HMMA.16816.F32 R116, R128, R4, R116 ;  /* 0x000000048074723c */ /* 0x002fe40000001874 */
[----:B------:R-:W-:-:S04]  /*10980*/  FADD.FTZ R3, R183, R3 ;  /* 0x00000003b7037221 */ /* 0x000fc80000010000 */
[----:B------:R-:W-:Y:S02]  /*10990*/  FADD.FTZ R3, R184, R3 ;  /* 0x00000003b8037221 */ /* 0x000fe40000010000 */
[C---:B------:R-:W-:Y:S02]  /*109a0*/  HMMA.16816.F32 R148, R128.reuse, R156, R208 ;  /* 0x0000009c8094723c */ /* 0x040fe400000018d0 */
[----:B------:R-:W-:Y:S02]  /*109b0*/  FADD.FTZ R3, R186, R3 ;  /* 0x00000003ba037221 */ /* 0x000fe40000010000 */
[--C-:B--2---:R-:W-:Y:S02]  /*109c0*/  FFMA.FTZ R2, R139, c[0x0][0x23c], -R0.reuse ;  /* 0x00008f008b027a23 */ /* 0x104fe40000010800 */
[----:B------:R-:W-:Y:S02]  /*109d0*/  FADD.FTZ R250, R181, R3 ;  /* 0x00000003b5fa7221 */ /* 0x000fe40000010000 */
[----:B------:R1:W2:Y:S01]  /*109e0*/  MUFU.EX2 R139, R2 ;  /* 0x00000002008b7308 */ /* 0x0002a20000000800 */
[C---:B------:R-:W-:Y:S08]  /*109f0*/  HMMA.16816.F32 R160, R128.reuse, R172, R160 ;  /* 0x000000ac80a0723c */ /* 0x040ff000000018a0 */
[----:B------:R-:W-:Y:S01]  /*10a00*/  HMMA.16816.F32 R36, R128, R48, R36 ;  /* 0x000000308024723c */ /* 0x000fe20000001824 */
[--C-:B-1----:R-:W-:Y:S01]  /*10a10*/  FFMA.FTZ R2, R19, c[0x0][0x23c], -R0.reuse ;  /* 0x00008f0013027a23 */ /* 0x102fe20000010800 */
[----:B--2---:R-:W-:Y:S01]  /*10a20*/  F2FP.PACK_AB R124, R139, R180 ;  /* 0x000000b48b7c723e */ /* 0x004fe200000000ff */
[----:B------:R-:W-:-:S05]  /*10a30*/  FFMA.FTZ R0, R185, c[0x0][0x23c], -R0 ;  /* 0x00008f00b9007a23 */ /* 0x000fca0000010800 */
[C---:B-----5:R-:W-:Y:S01]  /*10a40*/  HMMA.16816.F32 R52, R128.reuse, R64, R52 ;  /* 0x000000408034723c */ /* 0x060fe20000001834 */
        /* <DEDUP_REMOVED lines=16> */
[----:B------:R-:W-:-:S03]  /*10b50*/  MOV R236, R232 ;  /* 0x000000e800ec7202 */ /* 0x000fc60000000f00 */
        /* <DEDUP_REMOVED lines=49> */
.L_x_1341:
[----:B------:R-:W-:-:S07]  /*10e70*/  IADD3 R229, R236, -0x1, RZ ;  /* 0xffffffffece57810 */ /* 0x000fce0007ffe0ff */
.L_x_1354:
[----:B------:R-:W-:-:S13]  /*10e80*/  ISETP.GE.AND P0, PT, R229, RZ, PT ;  /* 0x000000ffe500720c */ /* 0x000fda0003f06270 */
[----:B------:R-:W-:Y:S05]  /*10e90*/  @!P0 BRA `(.L_x_1355) ;  /* 0x00002d2000008947 */ /* 0x000fea0003800000 */
[----:B------:R-:W2:Y:S01]  /*10ea0*/  LDL.LU.64 R4, [R1+0x38] ;  /* 0x0000380001047983 */ /* 0x000ea20000300a00 */
[----:B------:R-:W-:Y:S01]  /*10eb0*/  IMAD.MOV.U32 R138, RZ, RZ, R135 ;  /* 0x000000ffff8a7224 */ /* 0x000fe200078e0087 */
[----:B------:R-:W-:Y:S01]  /*10ec0*/  MOV R133, R136 ;  /* 0x0000008800857202 */ /* 0x000fe20000000f00 */
[----:B------:R-:W-:Y:S01]  /*10ed0*/  IMAD.MOV.U32 R139, RZ, RZ, R137 ;  /* 0x000000ffff8b7224 */ /* 0x000fe200078e0089 */
[----:B------:R-:W2:Y:S01]  /*10ee0*/  LDL.LU.64 R2, [R1+0x40] ;  /* 0x0000400001027983 */ /* 0x000ea20000300a00 */
[----:B------:R-:W-:-:S03]  /*10ef0*/  MOV R141, R134 ;  /* 0x00000086008d7202 */ /* 0x000fc60000000f00 */
[----:B------:R-:W3:Y:S01]  /*10f00*/  LDL.64 R6, [R1+0x8] ;  /* 0x0000080001067983 */ /* 0x000ee20000100a00 */
[----:B------:R-:W-:Y:S01]  /*10f10*/  ISETP.GE.AND P2, PT, R252, c[0x0][0x220], PT ;  /* 0x00008800fc007a0c */ /* 0x000fe20003f46270 */
[----:B--2---:R-:W-:-:S05]  /*10f20*/  IMAD.MOV.U32 R3, RZ, RZ, R5 ;  /* 0x000000ffff037224 */ /* 0x004fca00078e0005 */
[----:B------:R1:W-:Y:S01]  /*10f30*/  STL.64 [R1], R2 ;  /* 0x0000000201007387 */ /* 0x0003e20000100a00 */
[----:B---3--:R-:W-:Y:S01]  /*10f40*/  ISETP.GE.AND P3, PT, R6, c[0x0][0x220], PT ;  /* 0x0000880006007a0c */ /* 0x008fe20003f66270 */
[----:B------:R-:W-:Y:S05]  /*10f50*/  BRA `(.L_x_1356) ;  /* 0x000002f000007947 */ /* 0x000fea0003800000 */
.L_x_1358:
        /* <DEDUP_REMOVED lines=11> */
[----:B---3--:R-:W-:Y:S01]  /*11010*/  IMAD.MOV.U32 R230, RZ, RZ, c[0x0][0x198] ;  /* 0x00006600ffe67624 */ /* 0x008fe200078e00ff */
[----:B--2---:R-:W-:Y:S04]  /*11020*/  LEA R0, P1, R4, R234, 0x5 ;  /* 0x000000ea04007211 */ /* 0x004fe800078228ff */
[----:B------:R-:W-:Y:S02]  /*11030*/  @!P3 LEA R12, P6, R0, c[0x0][0x168], 0x1 ;  /* 0x00005a00000cba11 */ /* 0x000fe400078c08ff */
[----:B------:R-:W-:Y:S01]  /*11040*/  LEA.HI.X R4, R4, R231, R5, 0x5, P1 ;  /* 0x000000e704047211 */ /* 0x000fe200008f2c05 */
[----:B------:R-:W-:Y:S01]  /*11050*/  IMAD.MOV.U32 R231, RZ, RZ, 0x4 ;  /* 0x00000004ffe77424 */ /* 0x000fe200078e00ff */
[C---:B------:R-:W-:Y:S02]  /*11060*/  @!P2 LEA R8, P1, R0.reuse, c[0x0][0x168], 0x1 ;  /* 0x00005a000008aa11 */ /* 0x040fe400078208ff */
[C-C-:B------:R-:W-:Y:S02]  /*11070*/  @!P3 LEA.HI.X R13, R0.reuse, c[0x0][0x16c], R4.reuse, 0x1, P6 ;  /* 0x00005b00000dba11 */ /* 0x140fe400030f0c04 */
[--C-:B------:R-:W-:Y:S02]  /*11080*/  @!P2 LEA.HI.X R9, R0, c[0x0][0x16c], R4.reuse, 0x1, P1 ;  /* 0x00005b000009aa11 */ /* 0x100fe400008f0c04 */
[----:B------:R-:W-:Y:S01]  /*11090*/  IADD3 R3, P0, R232, R0, RZ ;  /* 0x00000000e8037210 */ /* 0x000fe20007f1e0ff */
[----:B------:R-:W-:Y:S01]  /*110a0*/  @!PT LDS RZ, [RZ] ;  /* 0x00000000fffff984 */ /* 0x000fe20000000800 */
[----:B------:R-:W-:Y:S01]  /*110b0*/  @!PT LDS RZ, [RZ] ;  /* 0x00000000fffff984 */ /* 0x000fe20000000800 */
[----:B------:R-:W-:Y:S01]  /*110c0*/  @!PT LDS RZ, [RZ] ;  /* 0x00000000fffff984 */ /* 0x000fe20000000800 */
[----:B------:R1:W-:Y:S01]  /*110d0*/  @!P3 LDGSTS.E.BYPASS.LTC128B.128 [R228+0x8000], [R12.64] ;  /* 0x080000000ce4bfae */ /* 0x0003e2000b901d44 */
[----:B------:R-:W-:Y:S02]  /*110e0*/  SHF.L.U64.HI R230, R230, R231, c[0x0][0x19c] ;  /* 0x00006700e6e67619 */ /* 0x000fe400000102e7 */
[C---:B------:R-:W-:Y:S01]  /*110f0*/  @!P3 LEA R10, P5, R3.reuse, c[0x0][0x168], 0x1 ;  /* 0x00005a00030aba11 */ /* 0x040fe200078a08ff */
        /* <DEDUP_REMOVED lines=21> */
.L_x_1356:
        /* <DEDUP_REMOVED lines=157> */
[----:B------:R-:W-:Y:S03]  /*11c20*/  FMUL.FTZ R19, R19, c[0x0][0x2ec] ;  /* 0x0000bb0013137a20 */ /* 0x000fe60000410000 */
[----:B------:R4:W1:Y:S10]  /*11c30*/  MUFU.TANH R191, R7 ;  /* 0x0000000700bf7308 */ /* 0x0008740000002400 */
[----:B------:R5:W1:Y:S10]  /*11c40*/  MUFU.TANH R178, R14 ;  /* 0x0000000e00b27308 */ /* 0x000a740000002400 */
[----:B------:R-:W1:Y:S01]  /*11c50*/  MUFU.TANH R187, R8 ;  /* 0x0000000800bb7308 */ /* 0x000e620000002400 */
[----:B----4-:R-:W4:Y:S01]  /*11c60*/  LDSM.16.M88.4 R4, [R223+0x1800] ;  /* 0x00180000df04783b */ /* 0x010f220000000200 */
[----:B------:R-:W-:Y:S08]  /*11c70*/  DEPBAR.LE SB0, 0x0 ;  /* 0x000080000000791a */ /* 0x000ff00000000000 */
[----:B------:R-:W1:Y:S01]  /*11c80*/  MUFU.TANH R186, R9 ;  /* 0x0000000900ba7308 */ /* 0x000e620000002400 */
[----:B------:R-:W-:Y:S01]  /*11c90*/  BAR.SYNC.DEFER_BLOCKING 0x0 ;  /* 0x0000000000007b1d */ /* 0x000fe20000010000 */
[----:B-----5:R-:W-:Y:S02]  /*11ca0*/  FMUL.FTZ R14, R16, c[0x0][0x2ec] ;  /* 0x0000bb00100e7a20 */ /* 0x020fe40000410000 */
[----:B------:R-:W-:Y:S06]  /*11cb0*/  FMUL.FTZ R16, R18, c[0x0][0x2ec] ;  /* 0x0000bb0012107a20 */ /* 0x000fec0000410000 */
[----:B------:R-:W1:Y:S10]  /*11cc0*/  MUFU.TANH R179, R10 ;  /* 0x0000000a00b37308 */ /* 0x000e740000002400 */
[----:B------:R-:W1:Y:S10]  /*11cd0*/  MUFU.TANH R184, R11 ;  /* 0x0000000b00b87308 */ /* 0x000e740000002400 */
[----:B------:R-:W1:Y:S01]  /*11ce0*/  MUFU.TANH R189, R12 ;  /* 0x0000000c00bd7308 */ /* 0x000e620000002400 */
[-C--:B----4-:R-:W-:Y:S09]  /*11cf0*/  HMMA.16816.F32 R20, R192, R4.reuse, R20 ;  /* 0x00000004c014723c */ /* 0x090ff20000001814 */
[----:B------:R-:W4:Y:S01]  /*11d00*/  MUFU.TANH R185, R13 ;  /* 0x0000000d00b97308 */ /* 0x000f220000002400 */
[C---:B------:R-:W-:Y:S09]  /*11d10*/  HMMA.16816.F32 R24, R180.reuse, R4, R24 ;  /* 0x00000004b418723c */ /* 0x040ff20000001818 */
[----:B------:R-:W1:Y:S01]  /*11d20*/  MUFU.TANH R15, R15 ;  /* 0x0000000f000f7308 */ /* 0x000e620000002400 */
[-C--:B------:R-:W-:Y:S04]  /*11d30*/  HMMA.16816.F32 R28, R180, R6.reuse, R28 ;  /* 0x00000006b41c723c */ /* 0x080fe8000000181c */
[----:B------:R-:W-:Y:S04]  /*11d40*/  FMUL.FTZ R21, R21, c[0x0][0x2ec] ;  /* 0x0000bb0015157a20 */ /* 0x000fe80000410000 */
[----:B------:R-:W-:Y:S01]  /*11d50*/  HMMA.16816.F32 R32, R192, R6, R32 ;  /* 0x00000006c020723c */ /* 0x000fe20000001820 */
[----:B------:R-:W1:Y:S03]  /*11d60*/  MUFU.TANH R14, R14 ;  /* 0x0000000e000e7308 */ /* 0x000e660000002400 */
[----:B------:R-:W-:Y:S02]  /*11d70*/  FMUL.FTZ R22, R22, c[0x0][0x2ec] ;  /* 0x0000bb0016167a20 */ /* 0x000fe40000410000 */
[----:B------:R-:W-:Y:S02]  /*11d80*/  FMUL.FTZ R23, R23, c[0x0][0x2ec] ;  /* 0x0000bb0017177a20 */ /* 0x000fe40000410000 */
[----:B------:R-:W-:Y:S03]  /*11d90*/  FMUL.FTZ R26, R26, c[0x0][0x2ec] ;  /* 0x0000bb001a1a7a20 */ /* 0x000fe60000410000 */
[----:B------:R5:W1:Y:S01]  /*11da0*/  MUFU.TANH R142, R21 ;  /* 0x00000015008e7308 */ /* 0x000a620000002400 */
[----:B------:R-:W-:Y:S02]  /*11db0*/  FMUL.FTZ R27, R27, c[0x0][0x2ec] ;  /* 0x0000bb001b1b7a20 */ /* 0x000fe40000410000 */
[----:B------:R-:W-:Y:S02]  /*11dc0*/  FMUL.FTZ R20, R20, c[0x0][0x2ec] ;  /* 0x0000bb0014147a20 */ /* 0x000fe40000410000 */
[----:B------:R-:W-:Y:S02]  /*11dd0*/  FMUL.FTZ R28, R28, c[0x0][0x2ec] ;  /* 0x0000bb001c1c7a20 */ /* 0x000fe40000410000 */
[----:B------:R-:W-:Y:S02]  /*11de0*/  FMUL.FTZ R2, R31, c[0x0][0x2ec] ;  /* 0x0000bb001f027a20 */ /* 0x000fe40000410000 */
[----:B------:R-:W-:Y:S01]  /*11df0*/  FMUL.FTZ R24, R24, c[0x0][0x2ec] ;  /* 0x0000bb0018187a20 */ /* 0x000fe20000410000 */
[----:B------:R1:W1:Y:S01]  /*11e00*/  MUFU.TANH R136, R22 ;  /* 0x0000001600887308 */ /* 0x0002620000002400 */
[----:B------:R-:W-:Y:S02]  /*11e10*/  FMUL.FTZ R25, R25, c[0x0][0x2ec] ;  /* 0x0000bb0019197a20 */ /* 0x000fe40000410000 */
[----:B------:R-:W-:Y:S07]  /*11e20*/  FMUL.FTZ R30, R30, c[0x0][0x2ec] ;  /* 0x0000bb001e1e7a20 */ /* 0x000fee0000410000 */
[----:B------:R2:W2:Y:S01]  /*11e30*/  MUFU.TANH R137, R23 ;  /* 0x0000001700897308 */ /* 0x0004a20000002400 */
[----:B-----5:R-:W-:Y:S09]  /*11e40*/  FMUL.FTZ R21, R34, c[0x0][0x2ec] ;  /* 0x0000bb0022157a20 */ /* 0x020ff20000410000 */
[----:B------:R5:W3:Y:S01]  /*11e50*/  MUFU.TANH R134, R26 ;  /* 0x0000001a00867308 */ /* 0x000ae20000002400 */
[----:B-1----:R-:W-:Y:S09]  /*11e60*/  FMUL.FTZ R22, R32, c[0x0][0x2ec] ;  /* 0x0000bb0020167a20 */ /* 0x002ff20000410000 */
[----:B------:R1:W1:Y:S01]  /*11e70*/  MUFU.TANH R181, R28 ;  /* 0x0000001c00b57308 */ /* 0x0002620000002400 */
[----:B--2---:R-:W-:Y:S09]  /*11e80*/  FMUL.FTZ R23, R33, c[0x0][0x2ec] ;  /* 0x0000bb0021177a20 */ /* 0x004ff20000410000 */
[----:B------:R2:W2:Y:S01]  /*11e90*/  MUFU.TANH R176, R17 ;  /* 0x0000001100b07308 */ /* 0x0004a20000002400 */
[----:B-----5:R-:W-:Y:S09]  /*11ea0*/  FMUL.FTZ R26, R35, c[0x0][0x2ec] ;  /* 0x0000bb00231a7a20 */ /* 0x020ff20000410000 */
[----:B------:R-:W2:Y:S01]  /*11eb0*/  MUFU.TANH R16, R16 ;  /* 0x0000001000107308 */ /* 0x000ea20000002400 */
[----:B-1----:R-:W-:Y:S09]  /*11ec0*/  FMUL.FTZ R28, R29, c[0x0][0x2ec] ;  /* 0x0000bb001d1c7a20 */ /* 0x002ff20000410000 */
[----:B------:R1:W1:Y:S10]  /*11ed0*/  MUFU.TANH R143, R19 ;  /* 0x00000013008f7308 */ /* 0x0002740000002400 */
[----:B------:R1:W1:Y:S10]  /*11ee0*/  MUFU.TANH R177, R20 ;  /* 0x0000001400b17308 */ /* 0x0002740000002400 */
[----:B------:R1:W1:Y:S10]  /*11ef0*/  MUFU.TANH R135, R24 ;  /* 0x0000001800877308 */ /* 0x0002740000002400 */
[----:B------:R1:W1:Y:S10]  /*11f00*/  MUFU.TANH R180, R25 ;  /* 0x0000001900b47308 */ /* 0x0002740000002400 */
        /* <DEDUP_REMOVED lines=9> */
.L_x_1357:
[----:B------:R-:W2:Y:S08]  /*11fa0*/  S2R R0, SR_TID.X ;  /* 0x0000000000007919 */ /* 0x000eb00000002100 */
[----:B------:R-:W-:Y:S01]  /*11fb0*/  LDSM.16.MT88.4 R200, [R221+0xb800] ;  /* 0x00b80000ddc8783b */ /* 0x000fe20000004200 */
[----:B--2---:R-:W-:Y:S04]  /*11fc0*/  SHF.L.U32 R0, R0, 0x1, RZ ;  /* 0x0000000100007819 */ /* 0x004fe800000006ff */
[----:B------:R-:W-:Y:S04]  /*11fd0*/  LOP3.LUT R0, R0, 0x6, RZ, 0xc0, !PT ;  /* 0x0000000600007812 */ /* 0x000fe800078ec0ff */
[----:B------:R-:W-:Y:S04]  /*11fe0*/  LEA R0, R229, R0, 0x5 ;  /* 0x00000000e5007211 */ /* 0x000fe800078e28ff */
[----:B------:R2:W3:Y:S01]  /*11ff0*/  I2F R3, R0 ;  /* 0x0000000000037306 */ /* 0x0004e20000201400 */
[C---:B-1----:R-:W-:Y:S02]  /*12000*/  IADD3 R7, R0.reuse, 0x1, RZ ;  /* 0x0000000100077810 */ /* 0x042fe40007ffe0ff */
[C---:B------:R-:W-:Y:S02]  /*12010*/  IADD3 R6, R0.reuse, 0x8, RZ ;  /* 0x0000000800067810 */ /* 0x040fe40007ffe0ff */
[C---:B------:R-:W-:Y:S02]  /*12020*/  IADD3 R5, R0.reuse, 0x9, RZ ;  /* 0x0000000900057810 */ /* 0x040fe40007ffe0ff */
[C---:B------:R-:W-:Y:S02]  /*12030*/  IADD3 R4, R0.reuse, 0x10, RZ ;  /* 0x0000001000047810 */ /* 0x040fe40007ffe0ff */
[C---:B------:R-:W-:Y:S01]  /*12040*/  IADD3 R8, R0.reuse, 0x11, RZ ;  /* 0x0000001100087810 */ /* 0x040fe20007ffe0ff */
[----:B------:R-:W1:Y:S01]  /*12050*/  I2F R7, R7 ;  /* 0x0000000700077306 */ /* 0x000e620000201400 */
[C---:B------:R-:W-:Y:S09]  /*12060*/  IADD3 R9, R0.reuse, 0x18, RZ ;  /* 0x0000001800097810 */ /* 0x040ff20007ffe0ff */
[----:B------:R-:W4:Y:S01]  /*12070*/  I2F R6, R6 ;  /* 0x0000000600067306 */ /* 0x000f220000201400 */
[----:B--2---:R-:W-:Y:S01]  /*12080*/  IADD3 R0, R0, 0x19, RZ ;  /* 0x0000001900007810 */ /* 0x004fe20007ffe0ff */
[CC--:B---3--:R-:W-:Y:S02]  /*12090*/  FFMA.FTZ R12, R3.reuse, R132.reuse, R179 ;  /* 0x00000084030c7223 */ /* 0x0c8fe400000100b3 */
[CC--:B------:R-:W-:Y:S02]  /*120a0*/  FFMA.FTZ R10, R3.reuse, R132.reuse, R190 ;  /* 0x00000084030a7223 */ /* 0x0c0fe400000100be */
[CC--:B------:R-:W-:Y:S04]  /*120b0*/  FFMA.FTZ R11, R3.reuse, R132.reuse, R188 ;  /* 0x00000084030b7223 */ /* 0x0c0fe800000100bc */
[----:B------:R-:W2:Y:S01]  /*120c0*/  I2F R5, R5 ;  /* 0x0000000500057306 */ /* 0x000ea20000201400 */
[-C--:B------:R-:W-:Y:S02]  /*120d0*/  FFMA.FTZ R13, R3, R132.reuse, R187 ;  /* 0x00000084030d7223 */ /* 0x080fe400000100bb */
[CC--:B-1----:R-:W-:Y:S02]  /*120e0*/  FFMA.FTZ R17, R7.reuse, R132.reuse, R196 ;  /* 0x0000008407117223 */ /* 0x0c2fe400000100c4 */
[CC--:B------:R-:W-:Y:S01]  /*120f0*/  FFMA.FTZ R19, R7.reuse, R132.reuse, R191 ;  /* 0x0000008407137223 */ /* 0x0c0fe200000100bf */
[----:B------:R-:W-:Y:S01]  /*12100*/  LDSM.16.MT88.4 R196, [R222+0xb800] ;  /* 0x00b80000dec4783b */ /* 0x000fe20000004200 */
[CC--:B------:R-:W-:Y:S03]  /*12110*/  FFMA.FTZ R25, R7.reuse, R132.reuse, R186 ;  /* 0x0000008407197223 */ /* 0x0c0fe600000100ba */
[----:B------:R1:W3:Y:S01]  /*12120*/  I2F R3, R0 ;  /* 0x0000000000037306 */ /* 0x0002e20000201400 */
[-C--:B------:R-:W-:Y:S02]  /*12130*/  FFMA.FTZ R20, R7, R132.reuse, R184 ;  /* 0x0000008407147223 */ /* 0x080fe400000100b8 */
[CC--:B----4-:R-:W-:Y:S02]  /*12140*/  FFMA.FTZ R14, R6.reuse, R132.reuse, R14 ;  /* 0x00000084060e7223 */ /* 0x0d0fe4000001000e */
[CC--:B------:R-:W-:Y:S02]  /*12150*/  FFMA.FTZ R18, R6.reuse, R132.reuse, R178 ;  /* 0x0000008406127223 */ /* 0x0c0fe400000100b2 */
[CC--:B------:R-:W-:Y:S03]  /*12160*/  FFMA.FTZ R16, R6.reuse, R132.reuse, R16 ;  /* 0x0000008406107223 */ /* 0x0c0fe60000010010 */
[----:B------:R-:W4:Y:S01]  /*12170*/  I2F R4, R4 ;  /* 0x0000000400047306 */ /* 0x000f220000201400 */
[-C--:B------:R-:W-:Y:S02]  /*12180*/  FFMA.FTZ R24, R6, R132.reuse, R189 ;  /* 0x0000008406187223 */ /* 0x080fe400000100bd */
[CC--:B--2---:R-:W-:Y:S02]  /*12190*/  FFMA.FTZ R6, R5.reuse, R132.reuse, R176 ;  /* 0x0000008405067223 */ /* 0x0c4fe400000100b0 */
[CC--:B------:R-:W-:Y:S02]  /*121a0*/  FFMA.FTZ R7, R5.reuse, R132.reuse, R143 ;  /* 0x0000008405077223 */ /* 0x0c0fe4000001008f */
[CC--:B------:R-:W-:Y:S03]  /*121b0*/  FFMA.FTZ R15, R5.reuse, R132.reuse, R15 ;  /* 0x00000084050f7223 */ /* 0x0c0fe6000001000f */
[----:B------:R-:W2:Y:S01]  /*121c0*/  I2F R9, R9 ;  /* 0x0000000900097306 */ /* 0x000ea20000201400 */
[-C--:B------:R-:W-:Y:S01]  /*121d0*/  FFMA.FTZ R5, R5, R132.reuse, R185 ;  /* 0x0000008405057223 */ /* 0x080fe200000100b9 */
[----:B-1----:R-:W-:Y:S01]  /*121e0*/  FMNMX.FTZ R0, R10, R133, !PT ;  /* 0x000000850a007209 */ /* 0x002fe20007810000 */
[CC--:B---3--:R-:W-:Y:S02]  /*121f0*/  FFMA.FTZ R185, R3.reuse, R132.reuse, R23 ;  /* 0x0000008403b97223 */ /* 0x0c8fe40000010017 */
[----:B------:R-:W-:Y:S01]  /*12200*/  FFMA.FTZ R189, R3, R132, R26 ;  /* 0x0000008403bd7223 */ /* 0x000fe2000001001a */
[----:B------:R-:W-:Y:S01]  /*12210*/  FMNMX.FTZ R0, R17, R0, !PT ;  /* 0x0000000011007209 */ /* 0x000fe20007810000 */
[----:B------:R-:W-:Y:S03]  /*12220*/  FFMA.FTZ R192, R3, R132, R28 ;  /* 0x0000008403c07223 */ /* 0x000fe6000001001c */
[----:B------:R-:W1:Y:S01]  /*12230*/  I2F R8, R8 ;  /* 0x0000000800087306 */ /* 0x000e620000201400 */
[----:B------:R-:W-:Y:S01]  /*12240*/  FMNMX.FTZ R0, R14, R0, !PT ;  /* 0x000000000e007209 */ /* 0x000fe20007810000 */
[CC--:B----4-:R-:W-:Y:S02]  /*12250*/  FFMA.FTZ R182, R4.reuse, R132.reuse, R177 ;  /* 0x0000008404b67223 */ /* 0x0d0fe400000100b1 */
[CC--:B------:R-:W-:Y:S01]  /*12260*/  FFMA.FTZ R186, R4.reuse, R132.reuse, R136 ;  /* 0x0000008404ba7223 */ /* 0x0c0fe20000010088 */
[----:B------:R-:W-:Y:S01]  /*12270*/  LDSM.16.MT88.4 R176, [R219+0xa000] ;  /* 0x00a00000dbb0783b */ /* 0x000fe20000004200 */
[CC--:B------:R-:W-:Y:S02]  /*12280*/  FFMA.FTZ R190, R4.reuse, R132.reuse, R134 ;  /* 0x0000008404be7223 */ /* 0x0c0fe40000010086 */
[----:B------:R-:W-:Y:S01]  /*12290*/  FFMA.FTZ R193, R4, R132, R135 ;  /* 0x0000008404c17223 */ /* 0x000fe20000010087 */
[----:B------:R-:W-:Y:S01]  /*122a0*/  FMNMX.FTZ R4, R11, R138, !PT ;  /* 0x0000008a0b047209 */ /* 0x000fe20007810000 */
[----:B--2---:R-:W-:Y:S03]  /*122b0*/  FFMA.FTZ R188, R9, R132, R21 ;  /* 0x0000008409bc7223 */ /* 0x004fe60000010015 */
[----:B------:R-:W-:Y:S01]  /*122c0*/  FMNMX.FTZ R21, R19, R4, !PT ;  /* 0x0000000413157209 */ /* 0x000fe20007810000 */
[C---:B------:R-:W-:Y:S01]  /*122d0*/  FFMA.FTZ R184, R9.reuse, R132, R22 ;  /* 0x0000008409b87223 */ /* 0x040fe20000010016 */
[----:B------:R-:W-:Y:S01]  /*122e0*/  FMNMX.FTZ R4, R6, R0, !PT ;  /* 0x0000000006047209 */ /* 0x000fe20007810000 */
[CC--:B------:R-:W-:Y:S01]  /*122f0*/  FFMA.FTZ R140, R9.reuse, R132.reuse, R140 ;  /* 0x00000084098c7223 */ /* 0x0c0fe2000001008c */
[----:B------:R-:W-:Y:S01]  /*12300*/  FMNMX.FTZ R0, R12, R139, !PT ;  /* 0x0000008b0c007209 */ /* 0x000fe20007810000 */
[----:B------:R-:W-:Y:S01]  /*12310*/  FFMA.FTZ R181, R9, R132, R181 ;  /* 0x0000008409b57223 */ /* 0x000fe200000100b5 */
[----:B------:R-:W-:Y:S02]  /*12320*/  FMNMX.FTZ R4, R182, R4, !PT ;  /* 0x00000004b6047209 */ /* 0x000fe40007810000 */
[----:B------:R-:W-:Y:S01]  /*12330*/  FMNMX.FTZ R0, R20, R0, !PT ;  /* 0x0000000014007209 */ /* 0x000fe20007810000 */
[-C--:B-1----:R-:W-:Y:S01]  /*12340*/  FFMA.FTZ R183, R8, R132.reuse, R142 ;  /* 0x0000008408b77223 */ /* 0x082fe2000001008e */
[----:B------:R-:W-:Y:S01]  /*12350*/  FMNMX.FTZ R21, R16, R21, !PT ;  /* 0x0000001510157209 */ /* 0x000fe20007810000 */
[----:B------:R-:W-:Y:S01]  /*12360*/  FFMA.FTZ R187, R8, R132, R137 ;  /* 0x0000008408bb7223 */ /* 0x000fe20000010089 */
[----:B------:R-:W-:Y:S01]  /*12370*/  FMNMX.FTZ R0, R18, R0, !PT ;  /* 0x0000000012007209 */ /* 0x000fe20007810000 */
[C---:B------:R-:W-:Y:S01]  /*12380*/  FFMA.FTZ R191, R8.reuse, R132, R27 ;  /* 0x0000008408bf7223 */ /* 0x040fe2000001001b */
[----:B------:R-:W-:Y:S01]  /*12390*/  FMNMX.FTZ R136, R183, R4, !PT ;  /* 0x00000004b7887209 */ /* 0x000fe20007810000 */
[-C--:B------:R-:W-:Y:S01]  /*123a0*/  FFMA.FTZ R142, R3, R132.reuse, R2 ;  /* 0x00000084038e7223 */ /* 0x080fe20000010002 */
[----:B------:R-:W-:Y:S01]  /*123b0*/  FMNMX.FTZ R21, R7, R21, !PT ;  /* 0x0000001507157209 */ /* 0x000fe20007810000 */
[----:B------:R-:W-:Y:S01]  /*123c0*/  FFMA.FTZ R180, R8, R132, R180 ;  /* 0x0000008408b47223 */ /* 0x000fe200000100b4 */
        /* <DEDUP_REMOVED lines=13> */
[----:B------:R-:W2:Y:S03]  /*124a0*/  SHFL.BFLY PT, R21, R135, 0x2, 0x1f ;  /* 0x0c401f0087157f89 */ /* 0x000ea600000e0000 */
[----:B------:R-:W-:Y:S04]  /*124b0*/  FMNMX.FTZ R4, R25, R4, !PT ;  /* 0x0000000419047209 */ /* 0x000fe80007810000 */
[----:B------:R-:W-:Y:S01]  /*124c0*/  FMNMX.FTZ R4, R24, R4, !PT ;  /* 0x0000000418047209 */ /* 0x000fe20007810000 */
[----:B------:R-:W3:Y:S01]  /*124d0*/  SHFL.BFLY PT, R2, R0, 0x2, 0x1f ;  /* 0x0c401f0000027f89 */ /* 0x000ee200000e0000 */
[----:B-1----:R-:W-:Y:S02]  /*124e0*/  FMNMX.FTZ R136, R136, R22, !PT ;  /* 0x0000001688887209 */ /* 0x002fe40007810000 */
[----:B------:R-:W-:Y:S05]  /*124f0*/  FMNMX.FTZ R4, R5, R4, !PT ;  /* 0x0000000405047209 */ /* 0x000fea0007810000 */
[----:B------:R-:W1:Y:S01]  /*12500*/  SHFL.BFLY PT, R9, R136, 0x1, 0x1f ;  /* 0x0c201f0088097f89 */ /* 0x000e6200000e0000 */
[----:B------:R-:W-:Y:S04]  /*12510*/  FMNMX.FTZ R4, R193, R4, !PT ;  /* 0x00000004c1047209 */ /* 0x000fe80007810000 */
[----:B------:R-:W-:Y:S02]  /*12520*/  FMNMX.FTZ R4, R180, R4, !PT ;  /* 0x00000004b4047209 */ /* 0x000fe40007810000 */
[----:B--2---:R-:W-:Y:S02]  /*12530*/  FMNMX.FTZ R135, R135, R21, !PT ;  /* 0x0000001587877209 */ /* 0x004fe40007810000 */
[----:B------:R-:W-:Y:S03]  /*12540*/  FMNMX.FTZ R4, R181, R4, !PT ;  /* 0x00000004b5047209 */ /* 0x000fe60007810000 */
[----:B------:R-:W2:Y:S01]  /*12550*/  SHFL.BFLY PT, R21, R135, 0x1, 0x1f ;  /* 0x0c201f0087157f89 */ /* 0x000ea200000e0000 */
[----:B------:R-:W-:Y:S02]  /*12560*/  FMNMX.FTZ R4, R192, R4, !PT ;  /* 0x00000004c0047209 */ /* 0x000fe40007810000 */
[----:B---3--:R-:W-:Y:S05]  /*12570*/  FMNMX.FTZ R2, R0, R2, !PT ;  /* 0x0000000200027209 */ /* 0x008fea0007810000 */
[----:B------:R-:W3:Y:S01]  /*12580*/  SHFL.BFLY PT, R3, R2, 0x1, 0x1f ;  /* 0x0c201f0002037f89 */ /* 0x000ee200000e0000 */
[----:B-1----:R-:W-:Y:S04]  /*12590*/  FMNMX.FTZ R136, R136, R9, !PT ;  /* 0x0000000988887209 */ /* 0x002fe80007810000 */
[C---:B------:R-:W-:Y:S01]  /*125a0*/  FSETP.NEU.FTZ.AND P0, PT, R136.reuse, -INF , PT ;  /* 0xff8000008800780b */ /* 0x040fe20003f1d000 */
[----:B------:R-:W-:Y:S02]  /*125b0*/  FADD.FTZ R0, -R136, R133 ;  /* 0x0000008588007221 */ /* 0x000fe40000010100 */
[----:B------:R-:W1:Y:S02]  /*125c0*/  SHFL.BFLY PT, R8, R4, 0x2, 0x1f ;  /* 0x0c401f0004087f89 */ /* 0x000e6400000e0000 */
[----:B------:R-:W-:Y:S04]  /*125d0*/  FMUL.FTZ R0, R0, c[0x0][0x23c] ;  /* 0x00008f0000007a20 */ /* 0x000fe80000410000 */
[----:B------:R4:W5:Y:S01]  /*125e0*/  MUFU.EX2 R133, R0 ;  /* 0x0000000000857308 */ /* 0x0009620000000800 */
[----:B--2---:R-:W-:Y:S02]  /*125f0*/  FMNMX.FTZ R135, R135, R21, !PT ;  /* 0x0000001587877209 */ /* 0x004fe40007810000 */
[----:B---3--:R-:W-:Y:S02]  /*12600*/  FMNMX.FTZ R137, R2, R3, !PT ;  /* 0x0000000302897209 */ /* 0x008fe40007810000 */
[----:B-1----:R-:W-:Y:S05]  /*12610*/  FMNMX.FTZ R4, R4, R8, !PT ;  /* 0x0000000804047209 */ /* 0x002fea0007810000 */
[----:B------:R-:W1:Y:S01]  /*12620*/  SHFL.BFLY PT, R134, R4, 0x1, 0x1f ;  /* 0x0c201f0004867f89 */ /* 0x000e6200000e0000 */
[----:B----4-:R-:W-:Y:S02]  /*12630*/  FADD.FTZ R0, -R135, R138 ;  /* 0x0000008a87007221 */ /* 0x010fe40000010100 */
[----:B------:R-:W-:Y:S02]  /*12640*/  FMUL.FTZ R138, R136, c[0x0][0x23c] ;  /* 0x00008f00888a7a20 */ /* 0x000fe40000410000 */
[----:B------:R-:W-:Y:S02]  /*12650*/  FMUL.FTZ R0, R0, c[0x0][0x23c] ;  /* 0x00008f0000007a20 */ /* 0x000fe40000410000 */
[----:B-----5:R-:W-:Y:S01]  /*12660*/  FMUL.FTZ R32, R133, R172 ;  /* 0x000000ac85207220 */ /* 0x020fe20000410000 */
[----:B------:R-:W-:Y:S01]  /*12670*/  FSEL R138, R138, RZ, P0 ;  /* 0x000000ff8a8a7208 */ /* 0x000fe20000000000 */
[----:B------:R2:W3:Y:S01]  /*12680*/  MUFU.EX2 R3, R0 ;  /* 0x0000000000037308 */ /* 0x0004e20000000800 */
[----:B------:R-:W-:Y:S01]  /*12690*/  FSETP.NEU.FTZ.AND P0, PT, R135, -INF , PT ;  /* 0xff8000008700780b */ /* 0x000fe20003f1d000 */
[----:B------:R-:W-:Y:S02]  /*126a0*/  FMUL.FTZ R33, R133, R173 ;  /* 0x000000ad85217220 */ /* 0x000fe40000410000 */
[--C-:B------:R-:W-:Y:S02]  /*126b0*/  FFMA.FTZ R10, R10, c[0x0][0x23c], -R138.reuse ;  /* 0x00008f000a0a7a23 */ /* 0x100fe4000001088a */
[--C-:B------:R-:W-:Y:S02]  /*126c0*/  FFMA.FTZ R17, R17, c[0x0][0x23c], -R138.reuse ;  /* 0x00008f0011117a23 */ /* 0x100fe4000001088a */
[--C-:B------:R-:W-:Y:S02]  /*126d0*/  FFMA.FTZ R14, R14, c[0x0][0x23c], -R138.reuse ;  /* 0x00008f000e0e7a23 */ /* 0x100fe4000001088a */
[--C-:B------:R-:W-:Y:S01]  /*126e0*/  FFMA.FTZ R6, R6, c[0x0][0x23c], -R138.reuse ;  /* 0x00008f0006067a23 */ /* 0x100fe2000001088a */
[----:B------:R4:W-:Y:S01]  /*126f0*/  MUFU.EX2 R245, R17 ;  /* 0x0000001100f57308 */ /* 0x0009e20000000800 */
[C---:B------:R-:W-:Y:S01]  /*12700*/  FMUL.FTZ R36, R133.reuse, R36 ;  /* 0x0000002485247220 */ /* 0x040fe20000410000 */
[----:B-1----:R-:W-:Y:S01]  /*12710*/  FMNMX.FTZ R134, R4, R134, !PT ;  /* 0x0000008604867209 */ /* 0x002fe20007810000 */
[C---:B------:R-:W-:Y:S02]  /*12720*/  FMUL.FTZ R4, R133.reuse, R148 ;  /* 0x0000009485047220 */ /* 0x040fe40000410000 */
[C---:B------:R-:W-:Y:S02]  /*12730*/  FMUL.FTZ R37, R133.reuse, R37 ;  /* 0x0000002585257220 */ /* 0x040fe40000410000 */
[----:B------:R-:W-:Y:S03]  /*12740*/  FMUL.FTZ R143, R134, c[0x0][0x23c] ;  /* 0x00008f00868f7a20 */ /* 0x000fe60000410000 */
[----:B------:R-:W-:Y:S01]  /*12750*/  MUFU.EX2 R246, R14 ;  /* 0x0000000e00f67308 */ /* 0x000fe20000000800 */
[----:B------:R-:W-:Y:S02]  /*12760*/  FMUL.FTZ R48, R133, R48 ;  /* 0x0000003085307220 */ /* 0x000fe40000410000 */
[----:B--2---:R-:W-:Y:S02]  /*12770*/  FADD.FTZ R0, -R137, R139 ;  /* 0x0000008b89007221 */ /* 0x004fe40000010100 */
[----:B------:R-:W-:Y:S02]  /*12780*/  FMUL.FTZ R139, R135, c[0x0][0x23c] ;  /* 0x00008f00878b7a20 */ /* 0x000fe40000410000 */
[----:B------:R-:W-:Y:S02]  /*12790*/  FMUL.FTZ R0, R0, c[0x0][0x23c] ;  /* 0x00008f0000007a20 */ /* 0x000fe40000410000 */
[----:B---3--:R-:W-:Y:S01]  /*127a0*/  FMUL.FTZ R34, R3, R174 ;  /* 0x000000ae03227220 */ /* 0x008fe20000410000 */
[----:B------:R-:W-:Y:S01]  /*127b0*/  FSEL R139, R139, RZ, P0 ;  /* 0x000000ff8b8b7208 */ /* 0x000fe20000000000 */
[----:B------:R1:W2:Y:S01]  /*127c0*/  MUFU.EX2 R2, R0 ;  /* 0x0000000000027308 */ /* 0x0002a20000000800 */
[----:B------:R-:W-:Y:S01]  /*127d0*/  FSETP.NEU.FTZ.AND P0, PT, R137, -INF , PT ;  /* 0xff8000008900780b */ /* 0x000fe20003f1d000 */
[----:B------:R-:W-:Y:S02]  /*127e0*/  FMUL.FTZ R35, R3, R175 ;  /* 0x000000af03237220 */ /* 0x000fe40000410000 */
[--C-:B------:R-:W-:Y:S01]  /*127f0*/  FFMA.FTZ R11, R11, c[0x0][0x23c], -R139.reuse ;  /* 0x00008f000b0b7a23 */ /* 0x100fe2000001088b */
[----:B------:R-:W-:Y:S01]  /*12800*/  LDSM.16.MT88.4 R172, [R219+0xa800] ;  /* 0x00a80000dbac783b */ /* 0x000fe20000004200 */
[--C-:B------:R-:W-:Y:S02]  /*12810*/  FFMA.FTZ R19, R19, c[0x0][0x23c], -R139.reuse ;  /* 0x00008f0013137a23 */ /* 0x100fe4000001088b */
[--C-:B------:R-:W-:Y:S02]  /*12820*/  FFMA.FTZ R16, R16, c[0x0][0x23c], -R139.reuse ;  /* 0x00008f0010107a23 */ /* 0x100fe4000001088b */
[----:B------:R-:W-:Y:S01]  /*12830*/  FFMA.FTZ R7, R7, c[0x0][0x23c], -R139 ;  /* 0x00008f0007077a23 */ /* 0x000fe2000001088b */
[----:B------:R-:W-:Y:S01]  /*12840*/  MUFU.EX2 R241, R19 ;  /* 0x0000001300f17308 */ /* 0x000fe20000000800 */
[----:B----4-:R-:W-:Y:S02]  /*12850*/  FMUL.FTZ R17, R133, R157 ;  /* 0x0000009d85117220 */ /* 0x010fe40000410000 */
[C---:B------:R-:W-:Y:S02]  /*12860*/  FMUL.FTZ R38, R3.reuse, R38 ;  /* 0x0000002603267220 */ /* 0x040fe40000410000 */
[----:B------:R-:W-:Y:S02]  /*12870*/  FMUL.FTZ R39, R3, R39 ;  /* 0x0000002703277220 */ /* 0x000fe40000410000 */
[----:B------:R-:W-:Y:S02]  /*12880*/  FMUL.FTZ R49, R133, R49 ;  /* 0x0000003185317220 */ /* 0x000fe40000410000 */
[C---:B------:R-:W-:Y:S01]  /*12890*/  FMUL.FTZ R50, R3.reuse, R50 ;  /* 0x0000003203327220 */ /* 0x040fe20000410000 */
[----:B------:R3:W-:Y:S01]  /*128a0*/  MUFU.EX2 R242, R16 ;  /* 0x0000001000f27308 */ /* 0x0007e20000000800 */
        /* <DEDUP_REMOVED lines=11> */
[--C-:B------:R-:W-:Y:S02]  /*12960*/  FFMA.FTZ R12, R12, c[0x0][0x23c], -R141.reuse ;  /* 0x00008f000c0c7a23 */ /* 0x100fe4000001088d */
[----:B------:R-:W-:Y:S02]  /*12970*/  FFMA.FTZ R18, R18, c[0x0][0x23c], -R141 ;  /* 0x00008f0012127a23 */ /* 0x000fe4000001088d */
[----:B------:R2:W-:Y:S01]  /*12980*/  MUFU.EX2 R237, R20 ;  /* 0x0000001400ed7308 */ /* 0x0005e20000000800 */
[----:B------:R-:W-:Y:S02]  /*12990*/  FFMA.FTZ R5, R5, c[0x0][0x23c], -R143 ;  /* 0x00008f0005057a23 */ /* 0x000fe4000001088f */
[----:B------:R-:W-:Y:S02]  /*129a0*/  FFMA.FTZ R15, R15, c[0x0][0x23c], -R141 ;  /* 0x00008f000f0f7a23 */ /* 0x000fe4000001088d */
[--C-:B------:R-:W-:Y:S02]  /*129b0*/  FFMA.FTZ R13, R13, c[0x0][0x23c], -R143.reuse ;  /* 0x00008f000d0d7a23 */ /* 0x100fe4000001088f */
[--C-:B------:R-:W-:Y:S02]  /*129c0*/  FFMA.FTZ R25, R25, c[0x0][0x23c], -R143.reuse ;  /* 0x00008f0019197a23 */ /* 0x100fe4000001088f */
[----:B------:R-:W-:Y:S01]  /*129d0*/  FFMA.FTZ R24, R24, c[0x0][0x23c], -R143 ;  /* 0x00008f0018187a23 */ /* 0x000fe2000001088f */
[----:B------:R4:W5:Y:S01]  /*129e0*/  MUFU.EX2 R247, R6 ;  /* 0x0000000600f77308 */ /* 0x0009620000000800 */
[----:B---3--:R-:W-:Y:S02]  /*129f0*/  FMUL.FTZ R16, R133, R156 ;  /* 0x0000009c85107220 */ /* 0x008fe40000410000 */
[----:B------:R-:W-:Y:S01]  /*12a00*/  FMUL.FTZ R19, R3, R159 ;  /* 0x0000009f03137220 */ /* 0x000fe20000410000 */
[----:B-1----:R-:W-:Y:S01]  /*12a10*/  F2FP.PACK_AB R148, R245, R244 ;  /* 0x000000f4f594723e */ /* 0x002fe200000000ff */
[C---:B------:R-:W-:Y:S02]  /*12a20*/  FMUL.FTZ R10, R2.reuse, R146 ;  /* 0x00000092020a7220 */ /* 0x040fe40000410000 */
[C---:B------:R-:W-:Y:S02]  /*12a30*/  FMUL.FTZ R27, R2.reuse, R167 ;  /* 0x000000a7021b7220 */ /* 0x040fe40000410000 */
[C---:B------:R-:W-:Y:S01]  /*12a40*/  FMUL.FTZ R30, R2.reuse, R170 ;  /* 0x000000aa021e7220 */ /* 0x040fe20000410000 */
[----:B------:R1:W-:Y:S01]  /*12a50*/  MUFU.EX2 R240, R11 ;  /* 0x0000000b00f07308 */ /* 0x0003e20000000800 */
[C---:B------:R-:W-:Y:S02]  /*12a60*/  FMUL.FTZ R31, R2.reuse, R171 ;  /* 0x000000ab021f7220 */ /* 0x040fe40000410000 */
[C---:B------:R-:W-:Y:S01]  /*12a70*/  FMUL.FTZ R42, R2.reuse, R42 ;  /* 0x0000002a022a7220 */ /* 0x040fe20000410000 */
[----:B--2---:R-:W2:Y:S01]  /*12a80*/  LDSM.16.MT88.4 R20, [R217+0xa000] ;  /* 0x00a00000d914783b */ /* 0x004ea20000004200 */
[C---:B------:R-:W-:Y:S02]  /*12a90*/  FMUL.FTZ R43, R2.reuse, R43 ;  /* 0x0000002b022b7220 */ /* 0x040fe40000410000 */
[C---:B------:R-:W-:Y:S02]  /*12aa0*/  FMUL.FTZ R46, R2.reuse, R46 ;  /* 0x0000002e022e7220 */ /* 0x040fe40000410000 */
[C---:B------:R-:W-:Y:S01]  /*12ab0*/  FMUL.FTZ R47, R2.reuse, R47 ;  /* 0x0000002f022f7220 */ /* 0x040fe20000410000 */
[----:B------:R3:W3:Y:S01]  /*12ac0*/  MUFU.EX2 R243, R7 ;  /* 0x0000000700f37308 */ /* 0x0006e20000000800 */
[C---:B------:R-:W-:Y:S02]  /*12ad0*/  FMUL.FTZ R52, R133.reuse, R52 ;  /* 0x0000003485347220 */ /* 0x040fe40000410000 */
[----:B------:R-:W-:Y:S02]  /*12ae0*/  FMUL.FTZ R53, R133, R53 ;  /* 0x0000003585357220 */ /* 0x000fe40000410000 */
[----:B----4-:R-:W-:Y:S01]  /*12af0*/  FMUL.FTZ R6, R3, R150 ;  /* 0x0000009603067220 */ /* 0x010fe20000410000 */
[----:B-----5:R-:W-:Y:S01]  /*12b00*/  F2FP.PACK_AB R150, R247, R246 ;  /* 0x000000f6f796723e */ /* 0x020fe200000000ff */
[C---:B------:R-:W-:Y:S02]  /*12b10*/  FMUL.FTZ R54, R3.reuse, R54 ;  /* 0x0000003603367220 */ /* 0x040fe40000410000 */
[----:B------:R-:W-:Y:S01]  /*12b20*/  FMUL.FTZ R55, R3, R55 ;  /* 0x0000003703377220 */ /* 0x000fe20000410000 */
[----:B------:R4:W-:Y:S01]  /*12b30*/  MUFU.EX2 R236, R5 ;  /* 0x0000000500ec7308 */ /* 0x0009e20000000800 */
[C---:B------:R-:W-:Y:S02]  /*12b40*/  FMUL.FTZ R58, R2.reuse, R58 ;  /* 0x0000003a023a7220 */ /* 0x040fe40000410000 */
[C---:B------:R-:W-:Y:S02]  /*12b50*/  FMUL.FTZ R59, R2.reuse, R59 ;  /* 0x0000003b023b7220 */ /* 0x040fe40000410000 */
[C---:B-1----:R-:W-:Y:S02]  /*12b60*/  FMUL.FTZ R11, R2.reuse, R147 ;  /* 0x00000093020b7220 */ /* 0x042fe40000410000 */
[C---:B------:R-:W-:Y:S02]  /*12b70*/  FMUL.FTZ R62, R2.reuse, R62 ;  /* 0x0000003e023e7220 */ /* 0x040fe40000410000 */
[C---:B------:R-:W-:Y:S01]  /*12b80*/  FMUL.FTZ R63, R2.reuse, R63 ;  /* 0x0000003f023f7220 */ /* 0x040fe20000410000 */
[----:B------:R-:W1:Y:S01]  /*12b90*/  MUFU.EX2 R0, R0 ;  /* 0x0000000000007308 */ /* 0x000e620000000800 */
[C---:B------:R-:W-:Y:S02]  /*12ba0*/  FMUL.FTZ R64, R133.reuse, R64 ;  /* 0x0000004085407220 */ /* 0x040fe40000410000 */
[----:B------:R-:W-:Y:S02]  /*12bb0*/  FMUL.FTZ R65, R133, R65 ;  /* 0x0000004185417220 */ /* 0x000fe40000410000 */
[----:B---3--:R-:W-:Y:S01]  /*12bc0*/  FMUL.FTZ R7, R3, R151 ;  /* 0x0000009703077220 */ /* 0x008fe20000410000 */
[----:B------:R-:W-:Y:S01]  /*12bd0*/  F2FP.PACK_AB R151, R243, R242 ;  /* 0x000000f2f397723e */ /* 0x000fe200000000ff */
[C---:B------:R-:W-:Y:S02]  /*12be0*/  FMUL.FTZ R66, R3.reuse, R66 ;  /* 0x0000004203427220 */ /* 0x040fe40000410000 */
[----:B------:R-:W-:Y:S01]  /*12bf0*/  FMUL.FTZ R67, R3, R67 ;  /* 0x0000004303437220 */ /* 0x000fe20000410000 */
[----:B------:R-:W3:Y:S01]  /*12c00*/  MUFU.EX2 R235, R12 ;  /* 0x0000000c00eb7308 */ /* 0x000ee20000000800 */
[C---:B------:R-:W-:Y:S02]  /*12c10*/  FMUL.FTZ R68, R133.reuse, R68 ;  /* 0x0000004485447220 */ /* 0x040fe40000410000 */
[C---:B------:R-:W-:Y:S02]  /*12c20*/  FMUL.FTZ R69, R133.reuse, R69 ;  /* 0x0000004585457220 */ /* 0x040fe40000410000 */
[----:B----4-:R-:W-:Y:S01]  /*12c30*/  FMUL.FTZ R5, R133, R149 ;  /* 0x0000009585057220 */ /* 0x010fe20000410000 */
[----:B------:R-:W-:Y:S01]  /*12c40*/  F2FP.PACK_AB R149, R241, R240 ;  /* 0x000000f0f195723e */ /* 0x000fe200000000ff */
[C---:B------:R-:W-:Y:S02]  /*12c50*/  FMUL.FTZ R70, R3.reuse, R70 ;  /* 0x0000004603467220 */ /* 0x040fe40000410000 */
[----:B------:R-:W-:Y:S01]  /*12c60*/  FMUL.FTZ R71, R3, R71 ;  /* 0x0000004703477220 */ /* 0x000fe20000410000 */
[----:B------:R4:W-:Y:S01]  /*12c70*/  MUFU.EX2 R238, R18 ;  /* 0x0000001200ee7308 */ /* 0x0009e20000000800 */
[----:B------:R-:W-:Y:S02]  /*12c80*/  FMUL.FTZ R74, R2, R74 ;  /* 0x0000004a024a7220 */ /* 0x000fe40000410000 */
[-C--:B--2---:R-:W-:Y:S01]  /*12c90*/  HMMA.16816.F32 R4, R148, R20.reuse, R4 ;  /* 0x000000149404723c */ /* 0x084fe20000001804 */
[C---:B-1----:R-:W-:Y:S02]  /*12ca0*/  FMUL.FTZ R8, R0.reuse, R144 ;  /* 0x0000009000087220 */ /* 0x042fe40000410000 */
[C---:B------:R-:W-:Y:S02]  /*12cb0*/  FMUL.FTZ R9, R0.reuse, R145 ;  /* 0x0000009100097220 */ /* 0x040fe40000410000 */
[C---:B------:R-:W-:Y:S02]  /*12cc0*/  FMUL.FTZ R28, R0.reuse, R168 ;  /* 0x000000a8001c7220 */ /* 0x040fe40000410000 */
[----:B------:R-:W1:Y:S01]  /*12cd0*/  MUFU.EX2 R239, R15 ;  /* 0x0000000f00ef7308 */ /* 0x000e620000000800 */
[C---:B------:R-:W-:Y:S01]  /*12ce0*/  FMUL.FTZ R29, R0.reuse, R169 ;  /* 0x000000a9001d7220 */ /* 0x040fe20000410000 */
[----:B---3--:R-:W-:Y:S03]  /*12cf0*/  F2FP.PACK_AB R145, R237, R235 ;  /* 0x000000ebed91723e */ /* 0x008fe600000000ff */
[C---:B------:R-:W-:Y:S02]  /*12d00*/  FMUL.FTZ R12, R0.reuse, R152 ;  /* 0x00000098000c7220 */ /* 0x040fe40000410000 */
[C---:B------:R-:W-:Y:S03]  /*12d10*/  FMUL.FTZ R40, R0.reuse, R40 ;  /* 0x0000002800287220 */ /* 0x040fe60000410000 */
[----:B------:R2:W-:Y:S01]  /*12d20*/  MUFU.EX2 R232, R13 ;  /* 0x0000000d00e87308 */ /* 0x0005e20000000800 */
[C---:B------:R-:W-:Y:S02]  /*12d30*/  FMUL.FTZ R41, R0.reuse, R41 ;  /* 0x0000002900297220 */ /* 0x040fe40000410000 */
[C---:B------:R-:W-:Y:S02]  /*12d40*/  FMUL.FTZ R44, R0.reuse, R44 ;  /* 0x0000002c002c7220 */ /* 0x040fe40000410000 */
[----:B----4-:R-:W-:Y:S02]  /*12d50*/  FMUL.FTZ R18, R3, R158 ;  /* 0x0000009e03127220 */ /* 0x010fe40000410000 */
[----:B------:R-:W-:Y:S01]  /*12d60*/  LDSM.16.MT88.4 R156, [R221+0xa000] ;  /* 0x00a00000dd9c783b */ /* 0x000fe20000004200 */
[C---:B------:R-:W-:Y:S02]  /*12d70*/  FMUL.FTZ R45, R0.reuse, R45 ;  /* 0x0000002d002d7220 */ /* 0x040fe40000410000 */
[----:B------:R-:W3:Y:S01]  /*12d80*/  MUFU.EX2 R233, R25 ;  /* 0x0000001900e97308 */ /* 0x000ee20000000800 */
[C---:B------:R-:W-:Y:S02]  /*12d90*/  FMUL.FTZ R56, R0.reuse, R56 ;  /* 0x0000003800387220 */ /* 0x040fe40000410000 */
[----:B------:R-:W-:Y:S01]  /*12da0*/  FMUL.FTZ R57, R0, R57 ;  /* 0x0000003900397220 */ /* 0x000fe20000410000 */
[----:B-1----:R-:W-:Y:S01]  /*12db0*/  F2FP.PACK_AB R147, R239, R238 ;  /* 0x000000eeef93723e */ /* 0x002fe200000000ff */
[----:B------:R-:W-:Y:S02]  /*12dc0*/  FMUL.FTZ R15, R2, R155 ;  /* 0x0000009b020f7220 */ /* 0x000fe40000410000 */
[C---:B------:R-:W-:Y:S02]  /*12dd0*/  FMUL.FTZ R60, R0.reuse, R60 ;  /* 0x0000003c003c7220 */ /* 0x040fe40000410000 */
[----:B------:R-:W-:Y:S01]  /*12de0*/  FMUL.FTZ R61, R0, R61 ;  /* 0x0000003d003d7220 */ /* 0x000fe20000410000 */
[----:B------:R-:W1:Y:S01]  /*12df0*/  MUFU.EX2 R234, R24 ;  /* 0x0000001800ea7308 */ /* 0x000e620000000800 */
[----:B------:R-:W-:Y:S02]  /*12e00*/  FMUL.FTZ R75, R2, R75 ;  /* 0x0000004b024b7220 */ /* 0x000fe40000410000 */
[C---:B------:R-:W-:Y:S02]  /*12e10*/  FMUL.FTZ R72, R0.reuse, R72 ;  /* 0x0000004800487220 */ /* 0x040fe40000410000 */
[C---:B--2---:R-:W-:Y:S02]  /*12e20*/  FMUL.FTZ R13, R0.reuse, R153 ;  /* 0x00000099000d7220 */ /* 0x044fe40000410000 */
[----:B------:R-:W2:Y:S01]  /*12e30*/  LDSM.16.MT88.4 R152, [R222+0xa000] ;  /* 0x00a00000de98783b */ /* 0x000ea20000004200 */
[----:B------:R-:W-:Y:S02]  /*12e40*/  FMUL.FTZ R73, R0, R73 ;  /* 0x0000004900497220 */ /* 0x000fe40000410000 */
[C---:B------:R-:W-:Y:S02]  /*12e50*/  FMUL.FTZ R78, R2.reuse, R78 ;  /* 0x0000004e024e7220 */ /* 0x040fe40000410000 */
[----:B------:R-:W-:Y:S01]  /*12e60*/  FMUL.FTZ R79, R2, R79 ;  /* 0x0000004f024f7220 */ /* 0x000fe20000410000 */
[----:B---3--:R-:W-:Y:S01]  /*12e70*/  F2FP.PACK_AB R144, R233, R232 ;  /* 0x000000e8e990723e */ /* 0x008fe200000000ff */
[C---:B------:R-:W-:Y:S02]  /*12e80*/  FMUL.FTZ R25, R0.reuse, R165 ;  /* 0x000000a500197220 */ /* 0x040fe40000410000 */
[C---:B------:R-:W-:Y:S02]  /*12e90*/  FMUL.FTZ R76, R0.reuse, R76 ;  /* 0x0000004c004c7220 */ /* 0x040fe40000410000 */
[----:B------:R-:W-:Y:S02]  /*12ea0*/  FMUL.FTZ R77, R0, R77 ;  /* 0x0000004d004d7220 */ /* 0x000fe40000410000 */
[C---:B------:R-:W-:Y:S02]  /*12eb0*/  FMUL.FTZ R80, R133.reuse, R80 ;  /* 0x0000005085507220 */ /* 0x040fe40000410000 */
[----:B------:R-:W-:Y:S01]  /*12ec0*/  FMUL.FTZ R81, R133, R81 ;  /* 0x0000005185517220 */ /* 0x000fe20000410000 */
[----:B-1----:R-:W-:Y:S01]  /*12ed0*/  F2FP.PACK_AB R146, R236, R234 ;  /* 0x000000eaec92723e */ /* 0x002fe200000000ff */
[C---:B------:R-:W-:Y:S02]  /*12ee0*/  FMUL.FTZ R82, R3.reuse, R82 ;  /* 0x0000005203527220 */ /* 0x040fe40000410000 */
[----:B------:R-:W-:Y:S02]  /*12ef0*/  FMUL.FTZ R83, R3, R83 ;  /* 0x0000005303537220 */ /* 0x000fe40000410000 */
[C---:B------:R-:W-:Y:S02]  /*12f00*/  FMUL.FTZ R84, R133.reuse, R84 ;  /* 0x0000005485547220 */ /* 0x040fe40000410000 */
[C---:B------:R-:W-:Y:S01]  /*12f10*/  HMMA.16816.F32 R8, R144.reuse, R20, R8 ;  /* 0x000000149008723c */ /* 0x040fe20000001808 */
[----:B------:R-:W-:Y:S02]  /*12f20*/  FMUL.FTZ R85, R133, R85 ;  /* 0x0000005585557220 */ /* 0x000fe40000410000 */
[C---:B------:R-:W-:Y:S02]  /*12f30*/  FMUL.FTZ R86, R3.reuse, R86 ;  /* 0x0000005603567220 */ /* 0x040fe40000410000 */
[----:B------:R-:W-:Y:S02]  /*12f40*/  FMUL.FTZ R87, R3, R87 ;  /* 0x0000005703577220 */ /* 0x000fe40000410000 */
[C---:B------:R-:W-:Y:S01]  /*12f50*/  FMUL.FTZ R21, R133.reuse, R161 ;  /* 0x000000a185157220 */ /* 0x040fe20000410000 */
[-C--:B------:R-:W-:Y:S01]  /*12f60*/  HMMA.16816.F32 R12, R144, R22.reuse, R12 ;  /* 0x00000016900c723c */ /* 0x080fe2000000180c */
[----:B------:R-:W-:Y:S03]  /*12f70*/  FMUL.FTZ R20, R133, R160 ;  /* 0x000000a085147220 */ /* 0x000fe60000410000 */
[--C-:B------:R-:W-:Y:S02]  /*12f80*/  FFMA.FTZ R160, R182, c[0x0][0x23c], -R138.reuse ;  /* 0x00008f00b6a07a23 */ /* 0x100fe4000001088a */
[----:B------:R-:W-:Y:S02]  /*12f90*/  FMUL.FTZ R90, R2, R90 ;  /* 0x0000005a025a7220 */ /* 0x000fe40000410000 */
[C---:B------:R-:W-:Y:S01]  /*12fa0*/  HMMA.16816.F32 R16, R148.reuse, R22, R16 ;  /* 0x000000169410723c */ /* 0x040fe20000001810 */
[----:B------:R-:W-:Y:S01]  /*12fb0*/  FMUL.FTZ R24, R0, R164 ;  /* 0x000000a400187220 */ /* 0x000fe20000410000 */
[----:B------:R1:W-:Y:S02]  /*12fc0*/  MUFU.EX2 R231, R160 ;  /* 0x000000a000e77308 */ /* 0x0003e40000000800 */
[----:B------:R-:W-:Y:S02]  /*12fd0*/  FMUL.FTZ R91, R2, R91 ;  /* 0x0000005b025b7220 */ /* 0x000fe40000410000 */
[C---:B------:R-:W-:Y:S02]  /*12fe0*/  FMUL.FTZ R88, R0.reuse, R88 ;  /* 0x0000005800587220 */ /* 0x040fe40000410000 */
[C---:B------:R-:W-:Y:S04]  /*12ff0*/  FMUL.FTZ R22, R3.reuse, R162 ;  /* 0x000000a203167220 */ /* 0x040fe80000410000 */
[----:B------:R-:W-:Y:S02]  /*13000*/  FMUL.FTZ R23, R3, R163 ;  /* 0x000000a303177220 */ /* 0x000fe40000410000 */
[----:B------:R-:W-:Y:S02]  /*13010*/  FMUL.FTZ R89, R0, R89 ;  /* 0x0000005900597220 */ /* 0x000fe40000410000 */
[C---:B------:R-:W-:Y:S02]  /*13020*/  FMUL.FTZ R94, R2.reuse, R94 ;  /* 0x0000005e025e7220 */ /* 0x040fe40000410000 */
[----:B------:R-:W-:Y:S01]  /*13030*/  FMUL.FTZ R95, R2, R95 ;  /* 0x0000005f025f7220 */ /* 0x000fe20000410000 */
[-C--:B------:R-:W-:Y:S01]  /*13040*/  HMMA.16816.F32 R20, R148, R176.reuse, R20 ;  /* 0x000000b09414723c */ /* 0x080fe20000001814 */
[C---:B------:R-:W-:Y:S02]  /*13050*/  FMUL.FTZ R92, R0.reuse, R92 ;  /* 0x0000005c005c7220 */ /* 0x040fe40000410000 */
[----:B------:R-:W-:Y:S02]  /*13060*/  FMUL.FTZ R93, R0, R93 ;  /* 0x0000005d005d7220 */ /* 0x000fe40000410000 */
[----:B------:R-:W-:Y:S02]  /*13070*/  FMUL.FTZ R96, R133, R96 ;  /* 0x0000006085607220 */ /* 0x000fe40000410000 */
[----:B-1----:R-:W-:Y:S01]  /*13080*/  FFMA.FTZ R160, R183, c[0x0][0x23c], -R138 ;  /* 0x00008f00b7a07a23 */ /* 0x002fe2000001088a */
[C---:B------:R-:W-:Y:S01]  /*13090*/  HMMA.16816.F32 R24, R144.reuse, R176, R24 ;  /* 0x000000b09018723c */ /* 0x040fe20000001818 */
[----:B------:R-:W-:Y:S02]  /*130a0*/  FMUL.FTZ R97, R133, R97 ;  /* 0x0000006185617220 */ /* 0x000fe40000410000 */
[----:B------:R1:W3:Y:S01]  /*130b0*/  MUFU.EX2 R230, R160 ;  /* 0x000000a000e67308 */ /* 0x0002e20000000800 */
[C---:B------:R-:W-:Y:S02]  /*130c0*/  FMUL.FTZ R98, R3.reuse, R98 ;  /* 0x0000006203627220 */ /* 0x040fe40000410000 */
[----:B------:R-:W-:Y:S02]  /*130d0*/  FMUL.FTZ R99, R3, R99 ;  /* 0x0000006303637220 */ /* 0x000fe40000410000 */
[-C--:B------:R-:W-:Y:S01]  /*130e0*/  HMMA.16816.F32 R28, R144, R178.reuse, R28 ;  /* 0x000000b2901c723c */ /* 0x080fe2000000181c */
[C---:B------:R-:W-:Y:S03]  /*130f0*/  FMUL.FTZ R100, R133.reuse, R100 ;  /* 0x0000006485647220 */ /* 0x040fe60000410000 */
[----:B------:R-:W-:Y:S02]  /*13100*/  FMUL.FTZ R101, R133, R101 ;  /* 0x0000006585657220 */ /* 0x000fe40000410000 */
[C---:B------:R-:W-:Y:S02]  /*13110*/  FMUL.FTZ R102, R3.reuse, R102 ;  /* 0x0000006603667220 */ /* 0x040fe40000410000 */
[C---:B------:R-:W-:Y:S01]  /*13120*/  HMMA.16816.F32 R32, R148.reuse, R178, R32 ;  /* 0x000000b29420723c */ /* 0x040fe20000001820 */
[----:B------:R-:W-:Y:S03]  /*13130*/  FMUL.FTZ R103, R3, R103 ;  /* 0x0000006703677220 */ /* 0x000fe60000410000 */
[C---:B------:R-:W-:Y:S02]  /*13140*/  FMUL.FTZ R106, R2.reuse, R106 ;  /* 0x0000006a026a7220 */ /* 0x040fe40000410000 */
[----:B------:R-:W-:Y:S02]  /*13150*/  FMUL.FTZ R107, R2, R107 ;  /* 0x0000006b026b7220 */ /* 0x000fe40000410000 */
[-C--:B--2---:R-:W-:Y:S01]  /*13160*/  HMMA.16816.F32 R36, R148, R152.reuse, R36 ;  /* 0x000000989424723c */ /* 0x084fe20000001824 */
[C---:B------:R-:W-:Y:S01]  /*13170*/  FMUL.FTZ R104, R0.reuse, R104 ;  /* 0x0000006800687220 */ /* 0x040fe20000410000 */
[----:B-1----:R-:W-:Y:S02]  /*13180*/  LDSM.16.MT88.4 R160, [R217+0xa800] ;  /* 0x00a80000d9a0783b */ /* 0x002fe40000004200 */
[----:B------:R-:W-:Y:S02]  /*13190*/  FMUL.FTZ R105, R0, R105 ;  /* 0x0000006900697220 */ /* 0x000fe40000410000 */
[C---:B------:R-:W-:Y:S02]  /*131a0*/  FMUL.FTZ R110, R2.reuse, R110 ;  /* 0x0000006e026e7220 */ /* 0x040fe40000410000 */
        /* <DEDUP_REMOVED lines=9> */
[----:B------:R-:W1:Y:S03]  /*13240*/  LDSM.16.MT88.4 R152, [R217+0xb000] ;  /* 0x00b00000d998783b */ /* 0x000e660000004200 */
[----:B------:R-:W-:Y:S02]  /*13250*/  FMUL.FTZ R115, R3, R115 ;  /* 0x0000007303737220 */ /* 0x000fe40000410000 */
[C---:B------:R-:W-:Y:S02]  /*13260*/  FMUL.FTZ R116, R133.reuse, R116 ;  /* 0x0000007485747220 */ /* 0x040fe40000410000 */
[-C--:B------:R-:W-:Y:S01]  /*13270*/  HMMA.16816.F32 R52, R148, R156.reuse, R52 ;  /* 0x0000009c9434723c */ /* 0x080fe20000001834 */
[----:B------:R-:W-:Y:S03]  /*13280*/  FMUL.FTZ R117, R133, R117 ;  /* 0x0000007585757220 */ /* 0x000fe60000410000 */
[C---:B------:R-:W-:Y:S02]  /*13290*/  FMUL.FTZ R118, R3.reuse, R118 ;  /* 0x0000007603767220 */ /* 0x040fe40000410000 */
[----:B------:R-:W-:Y:S02]  /*132a0*/  FMUL.FTZ R119, R3, R119 ;  /* 0x0000007703777220 */ /* 0x000fe40000410000 */
[C---:B------:R-:W-:Y:S01]  /*132b0*/  HMMA.16816.F32 R56, R144.reuse, R156, R56 ;  /* 0x0000009c9038723c */ /* 0x040fe20000001838 */
[----:B------:R-:W-:Y:S03]  /*132c0*/  FFMA.FTZ R140, R140, c[0x0][0x23c], -R141 ;  /* 0x00008f008c8c7a23 */ /* 0x000fe6000001088d */
[C---:B------:R-:W-:Y:S01]  /*132d0*/  FMUL.FTZ R122, R2.reuse, R122 ;  /* 0x0000007a027a7220 */ /* 0x040fe20000410000 */
[----:B------:R3:W-:Y:S01]  /*132e0*/  MUFU.EX2 R207, R140 ;  /* 0x0000008c00cf7308 */ /* 0x0007e20000000800 */
[----:B------:R-:W-:Y:S02]  /*132f0*/  FMUL.FTZ R123, R2, R123 ;  /* 0x0000007b027b7220 */ /* 0x000fe40000410000 */
[-C--:B------:R-:W-:Y:S01]  /*13300*/  HMMA.16816.F32 R60, R144, R158.reuse, R60 ;  /* 0x0000009e903c723c */ /* 0x080fe2000000183c */
[C---:B------:R-:W-:Y:S03]  /*13310*/  FMUL.FTZ R120, R0.reuse, R120 ;  /* 0x0000007800787220 */ /* 0x040fe60000410000 */
[----:B------:R-:W-:Y:S02]  /*13320*/  FMUL.FTZ R121, R0, R121 ;  /* 0x0000007900797220 */ /* 0x000fe40000410000 */
[C---:B------:R-:W-:Y:S02]  /*13330*/  FMUL.FTZ R126, R2.reuse, R126 ;  /* 0x0000007e027e7220 */ /* 0x040fe40000410000 */
[C---:B------:R-:W-:Y:S01]  /*13340*/  HMMA.16816.F32 R64, R148.reuse, R158, R64 ;  /* 0x0000009e9440723c */ /* 0x040fe20000001840 */
[----:B------:R-:W2:Y:S03]  /*13350*/  LDSM.16.MT88.4 R156, [R219+0xb000] ;  /* 0x00b00000db9c783b */ /* 0x000ea60000004200 */
[----:B------:R-:W-:Y:S02]  /*13360*/  FMUL.FTZ R127, R2, R127 ;  /* 0x0000007f027f7220 */ /* 0x000fe40000410000 */
[C---:B------:R-:W-:Y:S02]  /*13370*/  FMUL.FTZ R124, R0.reuse, R124 ;  /* 0x0000007c007c7220 */ /* 0x040fe40000410000 */
[----:B------:R-:W-:Y:S01]  /*13380*/  FMUL.FTZ R125, R0, R125 ;  /* 0x0000007d007d7220 */ /* 0x000fe20000410000 */
[-C--:B-1----:R-:W-:Y:S03]  /*13390*/  HMMA.16816.F32 R68, R148, R152.reuse, R68 ;  /* 0x000000989444723c */ /* 0x082fe60000001844 */
[C---:B------:R-:W-:Y:S01]  /*133a0*/  FMUL.FTZ R128, R133.reuse, R128 ;  /* 0x0000008085807220 */ /* 0x040fe20000410000 */
[----:B---3--:R-:W-:Y:S01]  /*133b0*/  F2FP.PACK_AB R140, R230, R231 ;  /* 0x000000e7e68c723e */ /* 0x008fe200000000ff */
[----:B------:R-:W-:Y:S02]  /*133c0*/  FMUL.FTZ R129, R133, R129 ;  /* 0x0000008185817220 */ /* 0x000fe40000410000 */
[C---:B------:R-:W-:Y:S01]  /*133d0*/  FMUL.FTZ R130, R3.reuse, R130 ;  /* 0x0000008203827220 */ /* 0x040fe20000410000 */
[C---:B------:R-:W-:Y:S01]  /*133e0*/  HMMA.16816.F32 R72, R144.reuse, R152, R72 ;  /* 0x000000989048723c */ /* 0x040fe20000001848 */
[----:B------:R-:W-:Y:S03]  /*133f0*/  FMUL.FTZ R131, R3, R131 ;  /* 0x0000008303837220 */ /* 0x000fe60000410000 */
[----:B------:R-:W-:Y:S02]  /*13400*/  FFMA.FTZ R2, R2, R248, R235 ;  /* 0x000000f802027223 */ /* 0x000fe400000100eb */
[----:B------:R-:W-:Y:S02]  /*13410*/  FFMA.FTZ R133, R133, R251, R244 ;  /* 0x000000fb85857223 */ /* 0x000fe400000100f4 */
[-C--:B------:R-:W-:Y:S01]  /*13420*/  HMMA.16816.F32 R76, R144, R154.reuse, R76 ;  /* 0x0000009a904c723c */ /* 0x080fe2000000184c */
[--C-:B------:R-:W-:Y:S03]  /*13430*/  FFMA.FTZ R152, R184, c[0x0][0x23c], -R138.reuse ;  /* 0x00008f00b8987a23 */ /* 0x100fe6000001088a */
[----:B------:R-:W-:Y:S01]  /*13440*/  FFMA.FTZ R138, R185, c[0x0][0x23c], -R138 ;  /* 0x00008f00b98a7a23 */ /* 0x000fe2000001088a */
[----:B------:R1:W-:Y:S01]  /*13450*/  MUFU.EX2 R215, R152 ;  /* 0x0000009800d77308 */ /* 0x0003e20000000800 */
[----:B------:R-:W-:Y:S02]  /*13460*/  FFMA.FTZ R3, R3, R250, R240 ;  /* 0x000000fa03037223 */ /* 0x000fe400000100f0 */
[C---:B------:R-:W-:Y:S01]  /*13470*/  HMMA.16816.F32 R80, R148.reuse, R154, R80 ;  /* 0x0000009a9450723c */ /* 0x040fe20000001850 */
[----:B------:R-:W-:Y:S03]  /*13480*/  FFMA.FTZ R0, R0, R249, R232 ;  /* 0x000000f900007223 */ /* 0x000fe600000100e8 */
[----:B------:R-:W-:Y:S02]  /*13490*/  FADD.FTZ R2, R237, R2 ;  /* 0x00000002ed027221 */ /* 0x000fe40000010000 */
[----:B------:R-:W-:Y:S01]  /*134a0*/  FADD.FTZ R133, R245, R133 ;  /* 0x00000085f5857221 */ /* 0x000fe20000010000 */
[----:B------:R3:W4:Y:S01]  /*134b0*/  MUFU.EX2 R214, R138 ;  /* 0x0000008a00d67308 */ /* 0x0007220000000800 */
[-C--:B--2---:R-:W-:Y:S08]  /*134c0*/  HMMA.16816.F32 R84, R148, R156.reuse, R84 ;  /* 0x0000009c9454723c */ /* 0x084ff00000001854 */
[C---:B------:R-:W-:Y:S01]  /*134d0*/  HMMA.16816.F32 R88, R144.reuse, R156, R88 ;  /* 0x0000009c9058723c */ /* 0x040fe20000001858 */
[----:B-1----:R-:W1:Y:S07]  /*134e0*/  LDSM.16.MT88.4 R152, [R222+0xb000] ;  /* 0x00b00000de98783b */ /* 0x002e6e0000004200 */
[-C--:B------:R-:W-:Y:S01]  /*134f0*/  HMMA.16816.F32 R92, R144, R158.reuse, R92 ;  /* 0x0000009e905c723c */ /* 0x080fe2000000185c */
[--C-:B---3--:R-:W-:Y:S07]  /*13500*/  FFMA.FTZ R138, R186, c[0x0][0x23c], -R139.reuse ;  /* 0x00008f00ba8a7a23 */ /* 0x108fee000001088b */
[C---:B------:R-:W-:Y:S01]  /*13510*/  HMMA.16816.F32 R96, R148.reuse, R158, R96 ;  /* 0x0000009e9460723c */ /* 0x040fe20000001860 */
[----:B------:R-:W2:Y:S01]  /*13520*/  LDSM.16.MT88.4 R156, [R221+0xb000] ;  /* 0x00b00000dd9c783b */ /* 0x000ea20000004200 */
[----:B------:R3:W-:Y:S02]  /*13530*/  MUFU.EX2 R213, R138 ;  /* 0x0000008a00d57308 */ /* 0x0007e40000000800 */
[--C-:B---3--:R-:W-:Y:S04]  /*13540*/  FFMA.FTZ R138, R187, c[0x0][0x23c], -R139.reuse ;  /* 0x00008f00bb8a7a23 */ /* 0x108fe8000001088b */
[-C--:B-1----:R-:W-:Y:S01]  /*13550*/  HMMA.16816.F32 R100, R148, R152.reuse, R100 ;  /* 0x000000989464723c */ /* 0x082fe20000001864 */
[----:B------:R-:W-:Y:S03]  /*13560*/  LDSM.16.MT88.4 R184, [R221+0xa800] ;  /* 0x00a80000ddb8783b */ /* 0x000fe60000004200 */
[----:B------:R1:W-:Y:S04]  /*13570*/  MUFU.EX2 R212, R138 ;  /* 0x0000008a00d47308 */ /* 0x0003e80000000800 */
[C---:B------:R-:W-:Y:S08]  /*13580*/  HMMA.16816.F32 R104, R144.reuse, R152, R104 ;  /* 0x000000989068723c */ /* 0x040ff00000001868 */
[-C--:B------:R-:W-:Y:S08]  /*13590*/  HMMA.16816.F32 R108, R144, R154.reuse, R108 ;  /* 0x0000009a906c723c */ /* 0x080ff0000000186c */
[C---:B------:R-:W-:Y:S01]  /*135a0*/  HMMA.16816.F32 R112, R148.reuse, R154, R112 ;  /* 0x0000009a9470723c */ /* 0x040fe20000001870 */
[--C-:B-1----:R-:W-:Y:S03]  /*135b0*/  FFMA.FTZ R138, R188, c[0x0][0x23c], -R139.reuse ;  /* 0x00008f00bc8a7a23 */ /* 0x102fe6000001088b */
[----:B------:R-:W-:Y:S04]  /*135c0*/  FFMA.FTZ R139, R189, c[0x0][0x23c], -R139 ;  /* 0x00008f00bd8b7a23 */ /* 0x000fe8000001088b */
[-C--:B--2---:R-:W-:Y:S01]  /*135d0*/  HMMA.16816.F32 R116, R148, R156.reuse, R116 ;  /* 0x0000009c9474723c */ /* 0x084fe20000001874 */
[----:B------:R1:W-:Y:S07]  /*135e0*/  MUFU.EX2 R211, R138 ;  /* 0x0000008a00d37308 */ /* 0x0003ee0000000800 */
[C---:B------:R-:W-:Y:S03]  /*135f0*/  HMMA.16816.F32 R120, R144.reuse, R156, R120 ;  /* 0x0000009c9078723c */ /* 0x040fe60000001878 */
[----:B------:R-:W-:Y:S05]  /*13600*/  MUFU.EX2 R210, R139 ;  /* 0x0000008b00d27308 */ /* 0x000fea0000000800 */
[-C--:B------:R-:W-:Y:S08]  /*13610*/  HMMA.16816.F32 R124, R144, R158.reuse, R124 ;  /* 0x0000009e907c723c */ /* 0x080ff0000000187c */
[----:B------:R-:W-:Y:S01]  /*13620*/  HMMA.16816.F32 R128, R148, R158, R128 ;  /* 0x0000009e9480723c */ /* 0x000fe20000001880 */
[--C-:B-1----:R-:W-:Y:S04]  /*13630*/  FFMA.FTZ R138, R190, c[0x0][0x23c], -R141.reuse ;  /* 0x00008f00be8a7a23 */ /* 0x102fe8000001088d */
[----:B------:R1:W-:Y:S02]  /*13640*/  MUFU.EX2 R209, R138 ;  /* 0x0000008a00d17308 */ /* 0x0003e40000000800 */
[--C-:B-1----:R-:W-:Y:S02]  /*13650*/  FFMA.FTZ R138, R191, c[0x0][0x23c], -R141.reuse ;  /* 0x00008f00bf8a7a23 */ /* 0x102fe4000001088d */
[----:B------:R-:W-:Y:S03]  /*13660*/  FFMA.FTZ R141, R142, c[0x0][0x23c], -R141 ;  /* 0x00008f008e8d7a23 */ /* 0x000fe6000001088d */
[----:B----4-:R-:W-:Y:S03]  /*13670*/  F2FP.PACK_AB R142, R214, R215 ;  /* 0x000000d7d68e723e */ /* 0x010fe600000000ff */
[----:B------:R1:W2:Y:S01]  /*13680*/  MUFU.EX2 R208, R138 ;  /* 0x0000008a00d07308 */ /* 0x0002a20000000800 */
[----:B------:R-:W-:Y:S09]  /*13690*/  LDSM.16.MT88.4 R188, [R217+0xb800] ;  /* 0x00b80000d9bc783b */ /* 0x000ff20000004200 */
[----:B------:R3:W4:Y:S01]  /*136a0*/  MUFU.EX2 R206, R141 ;  /* 0x0000008d00ce7308 */ /* 0x0007220000000800 */
[--C-:B-1----:R-:W-:Y:S01]  /*136b0*/  FFMA.FTZ R138, R193, c[0x0][0x23c], -R143.reuse ;  /* 0x00008f00c18a7a23 */ /* 0x102fe2000001088f */
[----:B--2---:R-:W-:Y:S08]  /*136c0*/  F2FP.PACK_AB R177, R208, R209 ;  /* 0x000000d1d0b1723e */ /* 0x004ff000000000ff */
[----:B------:R1:W-:Y:S01]  /*136d0*/  MUFU.EX2 R205, R138 ;  /* 0x0000008a00cd7308 */ /* 0x0003e20000000800 */
[----:B---3--:R-:W-:Y:S02]  /*136e0*/  F2FP.PACK_AB R141, R212, R213 ;  /* 0x000000d5d48d723e */ /* 0x008fe400000000ff */
[----:B----4-:R-:W-:Y:S01]  /*136f0*/  F2FP.PACK_AB R179, R206, R207 ;  /* 0x000000cfceb3723e */ /* 0x010fe200000000ff */
[--C-:B-1----:R-:W-:Y:S06]  /*13700*/  FFMA.FTZ R138, R180, c[0x0][0x23c], -R143.reuse ;  /* 0x00008f00b48a7a23 */ /* 0x102fec000001088f */
[----:B------:R1:W2:Y:S02]  /*13710*/  MUFU.EX2 R204, R138 ;  /* 0x0000008a00cc7308 */ /* 0x0002a40000000800 */
[--C-:B-1----:R-:W-:Y:S01]  /*13720*/  FFMA.FTZ R138, R181, c[0x0][0x23c], -R143.reuse ;  /* 0x00008f00b58a7a23 */ /* 0x102fe2000001088f */
[----:B--2---:R-:W-:Y:S01]  /*13730*/  F2FP.PACK_AB R176, R204, R205 ;  /* 0x000000cdccb0723e */ /* 0x004fe200000000ff */
[----:B------:R-:W-:Y:S01]  /*13740*/  FFMA.FTZ R143, R192, c[0x0][0x23c], -R143 ;  /* 0x00008f00c08f7a23 */ /* 0x000fe2000001088f */
[----:B------:R-:W1:Y:S05]  /*13750*/  LDSM.16.MT88.4 R180, [R222+0xa800] ;  /* 0x00a80000deb4783b */ /* 0x000e6a0000004200 */
[----:B------:R-:W-:Y:S03]  /*13760*/  MUFU.EX2 R139, R138 ;  /* 0x0000008a008b7308 */ /* 0x000fe60000000800 */
[----:B------:R-:W2:Y:S07]  /*13770*/  LDSM.16.MT88.4 R192, [R219+0xb800] ;  /* 0x00b80000dbc0783b */ /* 0x000eae0000004200 */
[----:B------:R3:W4:Y:S02]  /*13780*/  MUFU.EX2 R138, R143 ;  /* 0x0000008f008a7308 */ /* 0x0007240000000800 */
[----:B---3--:R-:W-:Y:S02]  /*13790*/  F2FP.PACK_AB R143, R210, R211 ;  /* 0x000000d3d28f723e */ /* 0x008fe400000000ff */
[----:B----4-:R-:W-:Y:S05]  /*137a0*/  F2FP.PACK_AB R178, R138, R139 ;  /* 0x0000008b8ab2723e */ /* 0x010fea00000000ff */
[-C--:B------:R-:W-:Y:S07]  /*137b0*/  HMMA.16816.F32 R148, R140, R160.reuse, R4 ;  /* 0x000000a08c94723c */ /* 0x080fee0000001804 */
[----:B------:R-:W-:Y:S01]  /*137c0*/  FADD.FTZ R5, R241, R3 ;  /* 0x00000003f1057221 */ /* 0x000fe20000010000 */
[C---:B------:R-:W-:Y:S01]  /*137d0*/  HMMA.16816.F32 R144, R176.reuse, R160, R8 ;  /* 0x000000a0b090723c */ /* 0x040fe20000001808 */
[----:B------:R-:W-:Y:S03]  /*137e0*/  FADD.FTZ R4, R233, R0 ;  /* 0x00000000e9047221 */ /* 0x000fe60000010000 */
[----:B------:R-:W-:Y:S02]  /*137f0*/  FADD.FTZ R0, R238, R2 ;  /* 0x00000002ee007221 */ /* 0x000fe40000010000 */
[----:B------:R-:W-:Y:S01]  /*13800*/  FADD.FTZ R3, R246, R133 ;  /* 0x00000085f6037221 */ /* 0x000fe20000010000 */
        /* <DEDUP_REMOVED lines=24> */
[----:B------:R-:W-:Y:S01]  /*13990*/  FADD.FTZ R2, R139, R0 ;  /* 0x000000008b027221 */ /* 0x000fe20000010000 */
[----:B------:R-:W-:Y:S01]  /*139a0*/  IADD3 R0, R229, -0x1, RZ ;  /* 0xffffffffe5007810 */ /* 0x000fe20007ffe0ff */
[-C--:B-1----:R-:W-:Y:S01]  /*139b0*/  HMMA.16816.F32 R36, R140, R180.reuse, R36 ;  /* 0x000000b48c24723c */ /* 0x082fe20000001824 */
[----:B------:R-:W-:Y:S03]  /*139c0*/  FADD.FTZ R248, R206, R3 ;  /* 0x00000003cef87221 */ /* 0x000fe60000010000 */
[----:B------:R-:W-:Y:S01]  /*139d0*/  FADD.FTZ R251, R214, R5 ;  /* 0x00000005d6fb7221 */ /* 0x000fe20000010000 */
[----:B------:R-:W-:Y:S01]  /*139e0*/  MOV R229, R0 ;  /* 0x0000000000e57202 */ /* 0x000fe20000000f00 */
[----:B------:R-:W-:Y:S01]  /*139f0*/  FADD.FTZ R250, R210, R4 ;  /* 0x00000004d2fa7221 */ /* 0x000fe20000010000 */
[----:B------:R-:W-:Y:S01]  /*13a00*/  MOV R139, R137 ;  /* 0x00000089008b7202 */ /* 0x000fe20000000f00 */
[C---:B------:R-:W-:Y:S01]  /*13a10*/  HMMA.16816.F32 R40, R176.reuse, R180, R40 ;  /* 0x000000b4b028723c */ /* 0x040fe20000001828 */
[----:B------:R-:W-:Y:S03]  /*13a20*/  FADD.FTZ R249, R138, R2 ;  /* 0x000000028af97221 */ /* 0x000fe60000010000 */
[----:B------:R-:W-:Y:S04]  /*13a30*/  MOV R138, R135 ;  /* 0x00000087008a7202 */ /* 0x000fe80000000f00 */
        /* <DEDUP_REMOVED lines=21> */
[----:B------:R-:W-:Y:S07]  /*13b90*/  HMMA.16816.F32 R128, R140, R202, R128 ;  /* 0x000000ca8c80723c */ /* 0x000fee0000001880 */
[----:B------:R-:W-:Y:S01]  /*13ba0*/  MOV R141, R134 ;  /* 0x00000086008d7202 */ /* 0x000fe20000000f00 */
[----:B------:R-:W-:-:S05]  /*13bb0*/  @P4 BRA `(.L_x_1356) ;  /* 0xffffd69000004947 */ /* 0x000fca000383ffff */
.L_x_1355:
[----:B------:R-:W2:Y:S04]  /*13bc0*/  LDL.LU R143, [R1+0x2c] ;  /* 0x00002c00018f7983 */ /* 0x000ea80000300800 */
[----:B------:R-:W1:Y:S04]  /*13bd0*/  SHFL.BFLY PT, R0, R251, 0x2, 0x1f ;  /* 0x0c401f00fb007f89 */ /* 0x000e6800000e0000 */
[----:B------:R-:W3:Y:S04]  /*13be0*/  SHFL.BFLY PT, R4, R250, 0x2, 0x1f ;  /* 0x0c401f00fa047f89 */ /* 0x000ee800000e0000 */
[----:B------:R-:W4:Y:S01]  /*13bf0*/  SHFL.BFLY PT, R3, R248, 0x2, 0x1f ;  /* 0x0c401f00f8037f89 */ /* 0x000f2200000e0000 */
[----:B-1----:R-:W-:-:S03]  /*13c00*/  FADD.FTZ R251, R0, R251 ;  /* 0x000000fb00fb7221 */ /* 0x002fc60000010000 */
[----:B------:R-:W1:Y:S01]  /*13c10*/  SHFL.BFLY PT, R0, R249, 0x2, 0x1f ;  /* 0x0c401f00f9007f89 */ /* 0x000e6200000e0000 */
[----:B---3--:R-:W-:-:S03]  /*13c20*/  FADD.FTZ R250, R4, R250 ;  /* 0x000000fa04fa7221 */ /* 0x008fc60000010000 */
[----:B------:R-:W3:Y:S01]  /*13c30*/  SHFL.BFLY PT, R2, R251, 0x1, 0x1f ;  /* 0x0c201f00fb027f89 */ /* 0x000ee200000e0000 */
[----:B----4-:R-:W-:Y:S01]  /*13c40*/  FADD.FTZ R248, R3, R248 ;  /* 0x000000f803f87221 */ /* 0x010fe20000010000 */
[----:B------:R-:W-:Y:S02]  /*13c50*/  MOV R3, 0x3f800000 ;  /* 0x3f80000000037802 */ /* 0x000fe40000000f00 */
[----:B------:R-:W4:Y:S01]  /*13c60*/  SHFL.BFLY PT, R4, R250, 0x1, 0x1f ;  /* 0x0c201f00fa047f89 */ /* 0x000f2200000e0000 */
[----:B-1----:R-:W-:Y:S01]  /*13c70*/  FADD.FTZ R249, R0, R249 ;  /* 0x000000f900f97221 */ /* 0x002fe20000010000 */
[----:B------:R-:W-:Y:S01]  /*13c80*/  MOV R0, 0x3f800000 ;  /* 0x3f80000000007802 */ /* 0x000fe20000000f00 */
[----:B---3--:R-:W-:-:S03]  /*13c90*/  FADD.FTZ R251, R251, R2 ;  /* 0x00000002fbfb7221 */ /* 0x008fc60000010000 */
[----:B------:R-:W1:Y:S01]  /*13ca0*/  SHFL.BFLY PT, R6, R249, 0x1, 0x1f ;  /* 0x0c201f00f9067f89 */ /* 0x000e6200000e0000 */
[----:B----4-:R-:W-:Y:S01]  /*13cb0*/  FADD.FTZ R250, R250, R4 ;  /* 0x00000004fafa7221 */ /* 0x010fe20000010000 */
[----:B------:R-:W-:Y:S02]  /*13cc0*/  FSETP.NE.FTZ.AND P6, PT, R251, RZ, PT ;  /* 0x000000fffb00720b */ /* 0x000fe40003fd5000 */
[----:B------:R-:W3:Y:S02]  /*13cd0*/  SHFL.BFLY PT, R2, R248, 0x1, 0x1f ;  /* 0x0c201f00f8027f89 */ /* 0x000ee400000e0000 */
[----:B------:R-:W-:-:S09]  /*13ce0*/  FSETP.NE.FTZ.AND P5, PT, R250, RZ, PT ;  /* 0x000000fffa00720b */ /* 0x000fd20003fb5000 */
[----:B------:R-:W4:Y:S01]  /*13cf0*/  @P6 MUFU.RCP R0, R251 ;  /* 0x000000fb00006308 */ /* 0x000f220000001000 */
[----:B-1----:R-:W-:-:S07]  /*13d00*/  FADD.FTZ R249, R249, R6 ;  /* 0x00000006f9f97221 */ /* 0x002fce0000010000 */
[----:B------:R-:W1:Y:S01]  /*13d10*/  @P5 MUFU.RCP R3, R250 ;  /* 0x000000fa00035308 */ /* 0x000e620000001000 */
[----:B------:R-:W-:Y:S01]  /*13d20*/  FSETP.NE.FTZ.AND P4, PT, R249, RZ, PT ;  /* 0x000000fff900720b */ /* 0x000fe20003f95000 */
[----:B---3--:R-:W-:Y:S01]  /*13d30*/  FADD.FTZ R248, R248, R2 ;  /* 0x00000002f8f87221 */ /* 0x008fe20000010000 */
[----:B------:R-:W-:Y:S01]  /*13d40*/  MOV R2, 0x3f800000 ;  /* 0x3f80000000027802 */ /* 0x000fe20000000f00 */
[----:B----4-:R-:W-:-:S03]  /*13d50*/  FMUL.FTZ R34, R0, R49 ;  /* 0x0000003100227220 */ /* 0x010fc60000410000 */
[----:B------:R-:W-:Y:S01]  /*13d60*/  FSETP.NE.FTZ.AND P3, PT, R248, RZ, PT ;  /* 0x000000fff800720b */ /* 0x000fe20003f75000 */
[C---:B------:R-:W-:Y:S02]  /*13d70*/  FMUL.FTZ R148, R0.reuse, R148 ;  /* 0x0000009400947220 */ /* 0x040fe40000410000 */
[C---:B------:R-:W-:Y:S02]  /*13d80*/  FMUL.FTZ R6, R0.reuse, R149 ;  /* 0x0000009500067220 */ /* 0x040fe40000410000 */
[C---:B------:R-:W-:Y:S02]  /*13d90*/  FMUL.FTZ R156, R0.reuse, R156 ;  /* 0x0000009c009c7220 */ /* 0x040fe40000410000 */
[----:B-1----:R-:W-:Y:S01]  /*13da0*/  FMUL.FTZ R49, R3, R71 ;  /* 0x0000004703317220 */ /* 0x002fe20000410000 */
[----:B------:R-:W1:Y:S01]  /*13db0*/  @P4 MUFU.RCP R2, R249 ;  /* 0x000000f900024308 */ /* 0x000e620000001000 */
[----:B------:R-:W3:Y:S01]  /*13dc0*/  S2R R71, SR_TID.X ;  /* 0x0000000000477919 */ /* 0x000ee20000002100 */
[----:B------:R-:W-:Y:S01]  /*13dd0*/  FMUL.FTZ R160, R0, R160 ;  /* 0x000000a000a07220 */ /* 0x000fe20000410000 */
[----:B------:R-:W-:Y:S01]  /*13de0*/  F2FP.PACK_AB R6, R6, R148 ;  /* 0x000000940606723e */ /* 0x000fe200000000ff */
[----:B------:R-:W-:-:S02]  /*13df0*/  FMUL.FTZ R12, R0, R161 ;  /* 0x000000a1000c7220 */ /* 0x000fc40000410000 */
[C---:B------:R-:W-:Y:S02]  /*13e00*/  FMUL.FTZ R172, R0.reuse, R172 ;  /* 0x000000ac00ac7220 */ /* 0x040fe40000410000 */
        /* <DEDUP_REMOVED lines=26> */
[C---:B------:R-:W-:Y:S02]  /*13fb0*/  FMUL.FTZ R117, R0.reuse, R117 ;  /* 0x0000007500757220 */ /* 0x040fe40000410000 */
[C---:B------:R-:W-:Y:S02]  /*13fc0*/  FMUL.FTZ R128, R0.reuse, R128 ;  /* 0x0000008000807220 */ /* 0x040fe40000410000 */
[----:B------:R-:W-:Y:S02]  /*13fd0*/  FMUL.FTZ R129, R0, R129 ;  /* 0x0000008100817220 */ /* 0x000fe40000410000 */
[----:B-1----:R-:W-:Y:S01]  /*13fe0*/  FMUL.FTZ R52, R2, R61 ;  /* 0x0000003d02347220 */ /* 0x002fe20000410000 */
[----:B---3--:R-:W-:Y:S01]  /*13ff0*/  SHF.R.S32.HI R61, RZ, 0x1f, R71 ;  /* 0x0000001fff3d7819 */ /* 0x008fe20000011447 */
[----:B------:R-:W-:-:S02]  /*14000*/  FMUL.FTZ R33, R3, R66 ;  /* 0x0000004203217220 */ /* 0x000fc40000410000 */
[----:B------:R-:W-:Y:S01]  /*14010*/  FMUL.FTZ R28, R2, R56 ;  /* 0x00000038021c7220 */ /* 0x000fe20000410000 */
[----:B------:R-:W-:Y:S01]  /*14020*/  LEA.HI R29, R61, R71, RZ, 0x2 ;  /* 0x000000473d1d7211 */ /* 0x000fe200078f10ff */
        /* <DEDUP_REMOVED lines=30> */
[C---:B------:R-:W-:Y:S02]  /*14210*/  FMUL.FTZ R98, R3.reuse, R98 ;  /* 0x0000006203627220 */ /* 0x040fe40000410000 */
        /* <DEDUP_REMOVED lines=63> */
[----:B------:R-:W-:Y:S02]  /*14610*/  SHF.R.S32.HI R2, RZ, 0x2, R29 ;  /* 0x00000002ff027819 */ /* 0x000fe4000001141d */
[----:B------:R-:W-:-:S02]  /*14620*/  F2FP.PACK_AB R66, R66, R120 ;  /* 0x000000784242723e */ /* 0x000fc400000000ff */
[----:B--2---:R-:W-:-:S13]  /*14630*/  ISETP.NE.AND P0, PT, R143, -0x1, PT ;  /* 0xffffffff8f00780c */ /* 0x004fda0003f05270 */
[----:B------:R-:W-:-:S04]  /*14640*/  @P0 IMAD.WIDE.U32 R4, R143, c[0x0][0x1e8], RZ ;  /* 0x00007a008f040a25 */ /* 0x000fc800078e00ff */
[----:B------:R-:W-:Y:S01]  /*14650*/  @P0 IMAD R142, R143, c[0x0][0x1ec], R5 ;  /* 0x00007b008f8e0a24 */ /* 0x000fe200078e0205 */
[----:B------:R-:W-:Y:S01]  /*14660*/  @P0 MOV R141, R4 ;  /* 0x00000004008d0202 */ /* 0x000fe20000000f00 */
[----:B------:R-:W-:Y:S01]  /*14670*/  FMUL.FTZ R4, R0, R157 ;  /* 0x0000009d00047220 */ /* 0x000fe20000410000 */
[----:B------:R-:W-:Y:S01]  /*14680*/  MOV R0, 0x3f800000 ;  /* 0x3f80000000007802 */ /* 0x000fe20000000f00 */
[----:B------:R-:W-:Y:S01]  /*14690*/  FMUL.FTZ R5, R3, R151 ;  /* 0x0000009703057220 */ /* 0x000fe20000410000 */
[----:B------:R-:W-:Y:S02]  /*146a0*/  SHF.R.S32.HI R3, RZ, 0x1f, R29 ;  /* 0x0000001fff037819 */ /* 0x000fe4000001141d */
[----:B------:R-:W-:Y:S02]  /*146b0*/  F2FP.PACK_AB R4, R4, R156 ;  /* 0x0000009c0404723e */ /* 0x000fe400000000ff */
[----:B------:R-:W1:Y:S01]  /*146c0*/  @P3 MUFU.RCP R0, R248 ;  /* 0x000000f800003308 */ /* 0x000e620000001000 */
[----:B------:R-:W-:-:S02]  /*146d0*/  LEA.HI R3, R3, R2, RZ, 0x3 ;  /* 0x0000000203037211 */ /* 0x000fc400078f18ff */
[----:B------:R-:W-:Y:S02]  /*146e0*/  F2FP.PACK_AB R5, R5, R150 ;  /* 0x000000960505723e */ /* 0x000fe400000000ff */
[----:B------:R-:W-:-:S04]  /*146f0*/  LOP3.LUT R3, R3, 0xfffffff8, RZ, 0xc0, !PT ;  /* 0xfffffff803037812 */ /* 0x000fc800078ec0ff */
[----:B------:R-:W-:-:S04]  /*14700*/  IADD3 R3, R2, -R3, RZ ;  /* 0x8000000302037210 */ /* 0x000fc80007ffe0ff */
[----:B------:R-:W-:Y:S01]  /*14710*/  SHF.L.U32 R2, R3, 0x6, RZ ;  /* 0x0000000603027819 */ /* 0x000fe200000006ff */
[C---:B-1----:R-:W-:Y:S02]  /*14720*/  FMUL.FTZ R27, R0.reuse, R59 ;  /* 0x0000003b001b7220 */ /* 0x042fe40000410000 */
        /* <DEDUP_REMOVED lines=46> */
[C---:B------:R-:W-:Y:S02]  /*14a10*/  FMUL.FTZ R65, R0.reuse, R122 ;  /* 0x0000007a00417220 */ /* 0x040fe40000410000 */
        /* <DEDUP_REMOVED lines=26> */
[----:B------:R4:W-:Y:S01]  /*14bc0*/  STS [R2+0x2000], R10 ;  /* 0x0020000a02007388 */ /* 0x0009e20000000800 */
[----:B-1----:R-:W-:-:S03]  /*14bd0*/  MOV R5, 0x40 ;  /* 0x0000004000057802 */ /* 0x002fc60000000f00 */
[----:B------:R-:W-:Y:S01]  /*14be0*/  STS [R2+0x2400], R13 ;  /* 0x0024000d02007388 */ /* 0x000fe20000000800 */
[----:B------:R-:W-:Y:S02]  /*14bf0*/  SEL R5, R5, 0xffffffc0, !P2 ;  /* 0xffffffc005057807 */ /* 0x000fe40005000000 */
[C---:B--2---:R-:W-:Y:S02]  /*14c00*/  IADD3 R4, R0.reuse, R3, RZ ;  /* 0x0000000300047210 */ /* 0x044fe40007ffe0ff */
[----:B------:R-:W-:Y:S02]  /*14c10*/  IADD3 R3, R3, R2, RZ ;  /* 0x0000000203037210 */ /* 0x000fe40007ffe0ff */
[-C--:B---3--:R-:W-:Y:S01]  /*14c20*/  IADD3 R7, R0, R5.reuse, RZ ;  /* 0x0000000500077210 */ /* 0x088fe20007ffe0ff */
[----:B------:R-:W-:Y:S01]  /*14c30*/  STS [R4], R12 ;  /* 0x0000000c04007388 */ /* 0x000fe20000000800 */
[----:B------:R-:W-:-:S03]  /*14c40*/  IADD3 R6, R4, R5, RZ ;  /* 0x0000000504067210 */ /* 0x000fc60007ffe0ff */
[----:B------:R1:W-:Y:S01]  /*14c50*/  STS [R4+0x400], R11 ;  /* 0x0004000b04007388 */ /* 0x0003e20000000800 */
[----:B----4-:R-:W-:-:S03]  /*14c60*/  IADD3 R8, R5, R2, RZ ;  /* 0x0000000205087210 */ /* 0x010fc60007ffe0ff */
[----:B------:R-:W-:Y:S01]  /*14c70*/  STS [R3], R15 ;  /* 0x0000000f03007388 */ /* 0x000fe20000000800 */
[----:B------:R-:W-:Y:S01]  /*14c80*/  IADD3 R5, R3, R5, RZ ;  /* 0x0000000503057210 */ /* 0x000fe20007ffe0ff */
[----:B------:R-:W2:Y:S02]  /*14c90*/  LDC.U8 R10, c[0x0][0x329] ;  /* 0x0000ca40ff0a7b82 */ /* 0x000ea40000000000 */
[----:B------:R-:W-:Y:S04]  /*14ca0*/  STS [R3+0x400], R14 ;  /* 0x0004000e03007388 */ /* 0x000fe80000000800 */
[----:B------:R-:W-:Y:S04]  /*14cb0*/  STS [R4+0x2000], R16 ;  /* 0x0020001004007388 */ /* 0x000fe80000000800 */
[----:B------:R-:W-:Y:S04]  /*14cc0*/  STS [R4+0x2400], R17 ;  /* 0x0024001104007388 */ /* 0x000fe80000000800 */
[----:B------:R-:W-:Y:S04]  /*14cd0*/  STS [R3+0x2000], R25 ;  /* 0x0020001903007388 */ /* 0x000fe80000000800 */
[----:B------:R-:W-:Y:S01]  /*14ce0*/  STS [R3+0x2400], R24 ;  /* 0x0024001803007388 */ /* 0x000fe20000000800 */
[----:B-1----:R-:W-:Y:S03]  /*14cf0*/  @P5 MUFU.LG2 R11, R250 ;  /* 0x000000fa000b5308 */ /* 0x002fe60000000c00 */
[----:B------:R-:W-:Y:S01]  /*14d00*/  STS [R7], R23 ;  /* 0x0000001707007388 */ /* 0x000fe20000000800 */
[----:B--2---:R-:W-:-:S03]  /*14d10*/  ISETP.NE.AND P1, PT, R10, RZ, PT ;  /* 0x000000ff0a00720c */ /* 0x004fc60003f25270 */
[----:B------:R-:W-:Y:S04]  /*14d20*/  STS [R7+0x400], R22 ;  /* 0x0004001607007388 */ /* 0x000fe80000000800 */
[----:B------:R1:W-:Y:S04]  /*14d30*/  STS [R8+0x400], R18 ;  /* 0x0004001208007388 */ /* 0x0003e80000000800 */
[----:B------:R-:W-:Y:S04]  /*14d40*/  STS [R8], R19 ;  /* 0x0000001308007388 */ /* 0x000fe80000000800 */
[----:B------:R-:W-:Y:S04]  /*14d50*/  STS [R7+0x2000], R21 ;  /* 0x0020001507007388 */ /* 0x000fe80000000800 */
[----:B------:R-:W-:Y:S04]  /*14d60*/  STS [R7+0x2400], R20 ;  /* 0x0024001407007388 */ /* 0x000fe80000000800 */
[----:B------:R-:W-:Y:S04]  /*14d70*/  STS [R8+0x2000], R26 ;  /* 0x0020001a08007388 */ /* 0x000fe80000000800 */
[----:B------:R-:W-:Y:S04]  /*14d80*/  STS [R8+0x2400], R59 ;  /* 0x0024003b08007388 */ /* 0x000fe80000000800 */
[----:B------:R-:W-:Y:S04]  /*14d90*/  STS [R6], R58 ;  /* 0x0000003a06007388 */ /* 0x000fe80000000800 */
[----:B-1----:R1:W5:Y:S04]  /*14da0*/  LDL R18, [R1+0x28] ;  /* 0x0000280001127983 */ /* 0x0023680000100800 */
        /* <DEDUP_REMOVED lines=19> */
[----:B--2---:R-:W2:Y:S03]  /*14ee0*/  LDC.U8 R0, c[0x0][0x328] ;  /* 0x0000ca00ff007b82 */ /* 0x004ea60000000000 */
[----:B------:R-:W-:Y:S04]  /*14ef0*/  STS [R4+0x6000], R40 ;  /* 0x0060002804007388 */ /* 0x000fe80000000800 */
[----:B------:R-:W-:Y:S01]  /*14f00*/  STS [R4+0x6400], R39 ;  /* 0x0064002704007388 */ /* 0x000fe20000000800 */
[----:B---3--:R-:W-:-:S03]  /*14f10*/  LOP3.LUT R2, R69, 0xffffffe0, RZ, 0xc0, !PT ;  /* 0xffffffe045027812 */ /* 0x008fc600078ec0ff */
[----:B------:R-:W-:Y:S04]  /*14f20*/  STS [R3+0x6000], R36 ;  /* 0x0060002403007388 */ /* 0x000fe80000000800 */
[----:B------:R-:W-:Y:S04]  /*14f30*/  STS [R3+0x6400], R35 ;  /* 0x0064002303007388 */ /* 0x000fe80000000800 */
[----:B------:R-:W-:Y:S04]  /*14f40*/  STS [R7+0x4000], R34 ;  /* 0x0040002207007388 */ /* 0x000fe80000000800 */
[----:B------:R-:W-:Y:S01]  /*14f50*/  STS [R7+0x4400], R33 ;  /* 0x0044002107007388 */ /* 0x000fe20000000800 */
[----:B--2---:R-:W-:-:S02]  /*14f60*/  ISETP.NE.AND P2, PT, R0, RZ, PT ;  /* 0x000000ff0000720c */ /* 0x004fc40003f45270 */
[----:B------:R-:W-:Y:S01]  /*14f70*/  @!P1 MOV R0, c[0x0][0x214] ;  /* 0x0000850000009a02 */ /* 0x000fe20000000f00 */
        /* <DEDUP_REMOVED lines=10> */
[----:B--2---:R-:W-:-:S03]  /*15020*/  @P1 MOV R7, c[0x0][0x210] ;  /* 0x0000840000071a02 */ /* 0x004fc60000000f00 */
[----:B------:R-:W-:Y:S02]  /*15030*/  STS [R6+0x6000], R66 ;  /* 0x0060004206007388 */ /* 0x000fe40000000800 */
[----:B------:R-:W-:Y:S01]  /*15040*/  @P1 IMAD R7, R7, c[0x0][0x214], RZ ;  /* 0x0000850007071a24 */ /* 0x000fe200078e02ff */
[----:B------:R-:W-:Y:S01]  /*15050*/  @!P1 SEL R7, R0, c[0x0][0x234], !P2 ;  /* 0x00008d0000079a07 */ /* 0x000fe20005000000 */
[----:B------:R2:W-:Y:S01]  /*15060*/  STS [R6+0x6400], R65 ;  /* 0x0064004106007388 */ /* 0x0005e20000000800 */
[----:B------:R-:W-:Y:S02]  /*15070*/  ISETP.NE.OR P2, PT, R10, RZ, !P2 ;  /* 0x000000ff0a00720c */ /* 0x000fe40005745670 */
[----:B------:R-:W-:Y:S01]  /*15080*/  @P1 MOV R0, 0x1 ;  /* 0x0000000100001802 */ /* 0x000fe20000000f00 */
[----:B------:R-:W-:Y:S01]  /*15090*/  STS [R5+0x6000], R63 ;  /* 0x0060003f05007388 */ /* 0x000fe20000000800 */
[----:B------:R-:W-:Y:S01]  /*150a0*/  @!P1 IMAD R0, R7, c[0x0][0x1c0], RZ ;  /* 0x0000700007009a24 */ /* 0x000fe200078e02ff */
[----:B------:R-:W-:Y:S01]  /*150b0*/  @P4 MUFU.LG2 R10, R249 ;  /* 0x000000f9000a4308 */ /* 0x000fe20000000c00 */
[----:B---3--:R-:W-:Y:S01]  /*150c0*/  IADD3 R8, -R2, R71, RZ ;  /* 0x0000004702087210 */ /* 0x008fe20007ffe1ff */
[----:B------:R3:W-:Y:S04]  /*150d0*/  STS [R5+0x6400], R67 ;  /* 0x0064004305007388 */ /* 0x0007e80000000800 */
[----:B------:R-:W-:Y:S06]  /*150e0*/  BAR.SYNC.DEFER_BLOCKING 0x0 ;  /* 0x0000000000007b1d */ /* 0x000fec0000010000 */
[----:B------:R-:W4:Y:S04]  /*150f0*/  S2R R9, SR_CTAID.Y ;  /* 0x0000000000097919 */ /* 0x000f280000002600 */
[----:B------:R-:W1:Y:S01]  /*15100*/  S2R R12, SR_CTAID.X ;  /* 0x00000000000c7919 */ /* 0x000e620000002500 */
[----:B--2---:R-:W2:Y:S03]  /*15110*/  @P6 MUFU.LG2 R6, R251 ;  /* 0x000000fb00066308 */ /* 0x004ea60000000c00 */
[----:B------:R-:W1:Y:S04]  /*15120*/  S2R R17, SR_CTAID.Z ;  /* 0x0000000000117919 */ /* 0x000e680000002700 */
[----:B------:R1:W1:Y:S04]  /*15130*/  LDS.128 R24, [R228] ;  /* 0x00000000e4187984 */ /* 0x0002680000000c00 */
[----:B------:R1:W1:Y:S01]  /*15140*/  LDS.128 R32, [R228+0x800] ;  /* 0x00080000e4207984 */ /* 0x0002620000000c00 */
[----:B----4-:R-:W-:Y:S01]  /*15150*/  @!P0 SHF.R.S32.HI R3, RZ, 0x1f, R9 ;  /* 0x0000001fff038819 */ /* 0x010fe20000011409 */
[----:B---3--:R-:W-:-:S02]  /*15160*/  @!P0 IMAD.WIDE.U32 R4, R9, c[0x0][0x1e0], RZ ;  /* 0x0000780009048a25 */ /* 0x008fc400078e00ff */
[----:B------:R3:W4:Y:S02]  /*15170*/  LDS.128 R40, [R228+0x1000] ;  /* 0x00100000e4287984 */ /* 0x0007240000000c00 */
[----:B------:R-:W-:Y:S02]  /*15180*/  @!P0 IMAD R3, R3, c[0x0][0x1e0], RZ ;  /* 0x0000780003038a24 */ /* 0x000fe400078e02ff */
[----:B------:R3:W1:Y:S01]  /*15190*/  LDS.128 R48, [R228+0x1800] ;  /* 0x00180000e4307984 */ /* 0x0006620000000c00 */
[----:B------:R-:W-:Y:S01]  /*151a0*/  @!P0 MOV R141, R4 ;  /* 0x00000004008d8202 */ /* 0x000fe20000000f00 */
[C---:B------:R-:W-:Y:S02]  /*151b0*/  @!P2 IMAD R4, R9.reuse, c[0x0][0x214], RZ ;  /* 0x000085000904aa24 */ /* 0x040fe400078e02ff */
[----:B------:R3:W1:Y:S01]  /*151c0*/  LDS.128 R56, [R228+0x2000] ;  /* 0x00200000e4387984 */ /* 0x0006620000000c00 */
[----:B------:R-:W-:-:S03]  /*151d0*/  @!P0 IMAD R3, R9, c[0x0][0x1e4], R3 ;  /* 0x0000790009038a24 */ /* 0x000fc600078e0203 */
[----:B------:R3:W1:Y:S04]  /*151e0*/  LDS.128 R64, [R228+0x2800] ;  /* 0x00280000e4407984 */ /* 0x0006680000000c00 */
[----:B------:R3:W1:Y:S01]  /*151f0*/  LDS.128 R76, [R228+0x3000] ;  /* 0x00300000e44c7984 */ /* 0x0006620000000c00 */
[----:B------:R-:W-:-:S03]  /*15200*/  @!P0 IADD3 R142, R5, R3, RZ ;  /* 0x00000003058e8210 */ /* 0x000fc60007ffe0ff */
[----:B------:R3:W1:Y:S04]  /*15210*/  LDS.128 R84, [R228+0x3800] ;  /* 0x00380000e4547984 */ /* 0x0006680000000c00 */
[----:B------:R3:W1:Y:S04]  /*15220*/  LDS.128 R20, [R228+0x4000] ;  /* 0x00400000e4147984 */ /* 0x0006680000000c00 */
[----:B------:R3:W2:Y:S04]  /*15230*/  LDS.128 R28, [R228+0x4800] ;  /* 0x00480000e41c7984 */ /* 0x0006a80000000c00 */
[----:B------:R3:W3:Y:S04]  /*15240*/  LDS.128 R36, [R228+0x5000] ;  /* 0x00500000e4247984 */ /* 0x0006e80000000c00 */
[----:B------:R1:W3:Y:S04]  /*15250*/  LDS.128 R44, [R228+0x5800] ;  /* 0x00580000e42c7984 */ /* 0x0002e80000000c00 */
[----:B------:R1:W3:Y:S04]  /*15260*/  LDS.128 R52, [R228+0x6000] ;  /* 0x00600000e4347984 */ /* 0x0002e80000000c00 */
[----:B------:R1:W3:Y:S04]  /*15270*/  LDS.128 R60, [R228+0x6800] ;  /* 0x00680000e43c7984 */ /* 0x0002e80000000c00 */
[----:B------:R3:W3:Y:S04]  /*15280*/  LDS.128 R72, [R228+0x7000] ;  /* 0x00700000e4487984 */ /* 0x0006e80000000c00 */
[----:B------:R3:W3:Y:S01]  /*15290*/  LDS.128 R80, [R228+0x7800] ;  /* 0x00780000e4507984 */ /* 0x0006e20000000c00 */
[----:B------:R-:W-:Y:S01]  /*152a0*/  IMAD R0, R9, R0, RZ ;  /* 0x0000000009007224 */ /* 0x000fe200078e02ff */
[----:B------:R-:W-:Y:S01]  /*152b0*/  @P1 MOV R5, c[0x0][0x210] ;  /* 0x0000840000051a02 */ /* 0x000fe20000000f00 */
[----:B------:R-:W4:Y:S01]  /*152c0*/  @P3 MUFU.LG2 R9, R248 ;  /* 0x000000f800093308 */ /* 0x000f220000000c00 */
[----:B------:R-:W-:-:S02]  /*152d0*/  @!P2 SEL R4, R4, R143, !P0 ;  /* 0x0000008f0404a207 */ /* 0x000fc40004000000 */
[----:B------:R-:W-:Y:S01]  /*152e0*/  @!P1 MOV R5, 0x1 ;  /* 0x0000000100059802 */ /* 0x000fe20000000f00 */
[----:B------:R-:W-:Y:S01]  /*152f0*/  CS2R R2, SRZ ;  /* 0x0000000000027805 */ /* 0x000fe2000001ff00 */
[----:B------:R-:W-:Y:S02]  /*15300*/  SEL R0, R0, RZ, P2 ;  /* 0x000000ff00007207 */ /* 0x000fe40001000000 */
[----:B------:R-:W-:Y:S02]  /*15310*/  @!P2 SHF.R.S32.HI R3, RZ, 0x1f, R4 ;  /* 0x0000001fff03a819 */ /* 0x000fe40000011404 */
[----:B------:R-:W-:Y:S02]  /*15320*/  LOP3.LUT P0, RZ, R8, 0x3, RZ, 0xc0, !PT ;  /* 0x0000000308ff7812 */ /* 0x000fe4000780c0ff */
[----:B------:R-:W-:Y:S01]  /*15330*/  @!P2 MOV R2, R4 ;  /* 0x000000040002a202 */ /* 0x000fe20000000f00 */
[----:B-1----:R-:W-:Y:S02]  /*15340*/  IMAD R4, R12, R5, RZ ;  /* 0x000000050c047224 */ /* 0x002fe400078e02ff */
[----:B--2---:R-:W-:-:S02]  /*15350*/  @P6 FMUL.FTZ R6, R6, 0.69314718246459960938 ;  /* 0x3f31721806066820 */ /* 0x004fc40000410000 */
[----:B------:R-:W-:Y:S01]  /*15360*/  IMAD R0, R17, R7, R0 ;  /* 0x0000000711007224 */ /* 0x000fe200078e0200 */
[----:B------:R-:W-:Y:S02]  /*15370*/  SHF.L.U32 R8, R4, 0x7, RZ ;  /* 0x0000000704087819 */ /* 0x000fe400000006ff */
[----:B------:R-:W-:Y:S01]  /*15380*/  MOV R16, 0x7f800000 ;  /* 0x7f80000000107802 */ /* 0x000fe20000000f00 */
[----:B------:R-:W-:Y:S02]  /*15390*/  @P6 FFMA.FTZ R16, R136, c[0x0][0x238], R6 ;  /* 0x00008e0088106a23 */ /* 0x000fe40000010006 */
[----:B------:R-:W-:Y:S01]  /*153a0*/  @P4 FMUL.FTZ R6, R10, 0.69314718246459960938 ;  /* 0x3f3172180a064820 */ /* 0x000fe20000410000 */
[----:B------:R-:W-:Y:S01]  /*153b0*/  IADD3 R10, P2, P1, R8, R2, R0 ;  /* 0x00000002080a7210 */ /* 0x000fe2000795e000 */
[----:B------:R-:W-:Y:S01]  /*153c0*/  @P5 FMUL.FTZ R7, R11, 0.69314718246459960938 ;  /* 0x3f3172180b075820 */ /* 0x000fe20000410000 */
[----:B------:R-:W-:Y:S01]  /*153d0*/  SHF.R.S32.HI R2, RZ, 0x1f, R8 ;  /* 0x0000001fff027819 */ /* 0x000fe20000011408 */
[----:B----4-:R-:W-:Y:S01]  /*153e0*/  @P3 FMUL.FTZ R4, R9, 0.69314718246459960938 ;  /* 0x3f31721809043820 */ /* 0x010fe20000410000 */
[----:B------:R-:W-:Y:S01]  /*153f0*/  SHF.R.S32.HI R0, RZ, 0x1f, R0 ;  /* 0x0000001fff007819 */ /* 0x000fe20000011400 */
[----:B------:R-:W-:Y:S01]  /*15400*/  BSSY B0, `(.L_x_1359) ;  /* 0x000002e000007945 */ /* 0x000fe20003800000 */
[----:B------:R-:W-:Y:S01]  /*15410*/  MOV R15, 0x7f800000 ;  /* 0x7f800000000f7802 */ /* 0x000fe20000000f00 */
[----:B------:R-:W-:Y:S01]  /*15420*/  @P5 FFMA.FTZ R15, R135, c[0x0][0x238], R7 ;  /* 0x00008e00870f5a23 */ /* 0x000fe20000010007 */
[----:B------:R-:W-:Y:S01]  /*15430*/  MOV R13, 0x7f800000 ;  /* 0x7f800000000d7802 */ /* 0x000fe20000000f00 */
[----:B------:R-:W-:Y:S01]  /*15440*/  @P4 FFMA.FTZ R13, R134, c[0x0][0x238], R6 ;  /* 0x00008e00860d4a23 */ /* 0x000fe20000010006 */
[----:B------:R-:W-:Y:S01]  /*15450*/  MOV R14, 0x7f800000 ;  /* 0x7f800000000e7802 */ /* 0x000fe20000000f00 */
[----:B------:R-:W-:Y:S01]  /*15460*/  @P3 FFMA.FTZ R14, R137, c[0x0][0x238], R4 ;  /* 0x00008e00890e3a23 */ /* 0x000fe20000010004 */
[----:B------:R-:W-:Y:S01]  /*15470*/  IADD3.X R7, R2, R3, R0, P2, P1 ;  /* 0x0000000302077210 */ /* 0x000fe200017e2400 */
[----:B------:R-:W-:Y:S05]  /*15480*/  @P0 BRA `(.L_x_1360) ;  /* 0x0000025000000947 */ /* 0x000fea0003800000 */
[----:B------:R-:W2:Y:S01]  /*15490*/  LDL.LU R19, [R1+0x4c] ;  /* 0x00004c0001137983 */ /* 0x000ea20000300800 */
[----:B------:R-:W-:-:S04]  /*154a0*/  SHF.R.S32.HI R0, RZ, 0x1f, R68 ;  /* 0x0000001fff007819 */ /* 0x000fc80000011444 */
[----:B------:R-:W-:-:S04]  /*154b0*/  LEA.HI R0, R0, R68, RZ, 0x2 ;  /* 0x0000004400007211 */ /* 0x000fc800078f10ff */
[----:B------:R-:W-:-:S05]  /*154c0*/  LOP3.LUT R0, R0, 0xffffffc, RZ, 0xc0, !PT ;  /* 0x0ffffffc00007812 */ /* 0x000fca00078ec0ff */
[----:B------:R-:W-:-:S04]  /*154d0*/  IMAD.IADD R0, R68, 0x1, -R0 ;  /* 0x0000000144007824 */ /* 0x000fc800078e0a00 */
[----:B--2---:R-:W-:-:S05]  /*154e0*/  IMAD R0, R0, 0x10, R19 ;  /* 0x0000001000007824 */ /* 0x004fca00078e0213 */
[CC--:B-----5:R-:W-:Y:S02]  /*154f0*/  ISETP.GE.AND P6, PT, R0.reuse, R18.reuse, PT ;  /* 0x000000120000720c */ /* 0x0e0fe40003fc6270 */
        /* <DEDUP_REMOVED lines=30> */
.L_x_1360:
[----:B------:R-:W-:Y:S05]  /*156e0*/  BSYNC B0 ;  /* 0x0000000000007941 */ /* 0x000fea0003800000 */
.L_x_1359:
[----:B-1----:R-:W2:Y:S04]  /*156f0*/  LDL.64 R12, [R1+0x8] ;  /* 0x00000800010c7983 */ /* 0x002ea80000100a00 */
        /* <DEDUP_REMOVED lines=12> */
[----:B-----5:R-:W-:-:S03]  /*157c0*/  ISETP.GE.AND P0, PT, R7, R18, PT ;  /* 0x000000120700720c */ /* 0x020fc60003f06270 */
[----:B------:R-:W-:-:S04]  /*157d0*/  IMAD.WIDE.U32 R10, R17, c[0x0][0x1f0], R2 ;  /* 0x00007c00110a7a25 */ /* 0x000fc800078e0002 */
[----:B------:R-:W-:-:S06]  /*157e0*/  IMAD.IADD R9, R11, 0x1, R0 ;  /* 0x000000010b097824 */ /* 0x000fcc00078e0200 */
[----:B------:R-:W-:Y:S05]  /*157f0*/  @P0 BRA `(.L_x_1362) ;  /* 0x000000b000000947 */ /* 0x000fea0003800000 */
[----:B-1----:R-:W-:Y:S01]  /*15800*/  IMAD R0, R15, c[0x0][0x1e8], RZ ;  /* 0x00007a000f007a24 */ /* 0x002fe200078e02ff */
        /* <DEDUP_REMOVED lines=10> */
.L_x_1362:
[----:B-1----:R-:W-:Y:S05]  /*158b0*/  BSYNC B0 ;  /* 0x0000000000007941 */ /* 0x002fea0003800000 */
.L_x_1361:
        /* <DEDUP_REMOVED lines=18> */
.L_x_1364:
[----:B------:R-:W-:Y:S05]  /*159e0*/  BSYNC B0 ;  /* 0x0000000000007941 */ /* 0x000fea0003800000 */
.L_x_1363:
        /* <DEDUP_REMOVED lines=17> */
[----:B---3--:R1:W-:Y:S02]  /*15b00*/  @!P0 STG.E.128 [R2.64+0x80], R36 ;  /* 0x0000802402008986 */ /* 0x0083e4000c101d04 */
.L_x_1366:
[----:B------:R-:W-:Y:S05]  /*15b10*/  BSYNC B0 ;  /* 0x0000000000007941 */ /* 0x000fea0003800000 */
.L_x_1365:
        /* <DEDUP_REMOVED lines=18> */
.L_x_1368:
[----:B------:R-:W-:Y:S05]  /*15c40*/  BSYNC B0 ;  /* 0x0000000000007941 */ /* 0x000fea0003800000 */
.L_x_1367:
        /* <DEDUP_REMOVED lines=18> */
.L_x_1370:
[----:B------:R-:W-:Y:S05]  /*15d70*/  BSYNC B0 ;  /* 0x0000000000007941 */ /* 0x000fea0003800000 */
.L_x_1369:
        /* <DEDUP_REMOVED lines=18> */
.L_x_1372:
[----:B------:R-:W-:Y:S05]  /*15ea0*/  BSYNC B0 ;  /* 0x0000000000007941 */ /* 0x000fea0003800000 */
.L_x_1371:
[----:B------:R-:W2:Y:S01]  /*15eb0*/  LDL.LU R0, [R1+0x54] ;  /* 0x0000540001007983 */ /* 0x000ea20000300800 */
[----:B------:R-:W-:Y:S01]  /*15ec0*/  BSSY B0, `(.L_x_1373) ;  /* 0x0000011000007945 */ /* 0x000fe20003800000 */
[----:B--2---:R-:W-:-:S13]  /*15ed0*/  ISETP.GE.AND P0, PT, R0, R18, PT ;  /* 0x000000120000720c */ /* 0x004fda0003f06270 */
        /* <DEDUP_REMOVED lines=15> */
.L_x_1374:
[----:B------:R-:W-:Y:S05]  /*15fd0*/  BSYNC B0 ;  /* 0x0000000000007941 */ /* 0x000fea0003800000 */
.L_x_1373:
[----:B------:R-:W2:Y:S02]  /*15fe0*/  LDL.LU R0, [R1+0x50] ;  /* 0x0000500001007983 */ /* 0x000ea40000300800 */
[----:B--2---:R-:W-:-:S13]  /*15ff0*/  ISETP.GE.AND P0, PT, R0, R18, PT ;  /* 0x000000120000720c */ /* 0x004fda0003f06270 */
        /* <DEDUP_REMOVED lines=15> */
[----:B---3--:R-:W-:Y:S01]  /*160f0*/  STG.E.128 [R2.64+0x80], R80 ;  /* 0x0000805002007986 */ /* 0x008fe2000c101d04 */
[----:B------:R-:W-:Y:S05]  /*16100*/  EXIT ;  /* 0x000000000000794d */ /* 0x000fea0003800000 */
.L_x_1311:
[----:B--2---:R-:W2:Y:S01]  /*16110*/  LDL.LU R12, [R1+0x2c] ;  /* 0x00002c00010c7983 */ /* 0x004ea20000300800 */
[----:B------:R-:W1:Y:S01]  /*16120*/  LDC.U8 R2, c[0x0][0x329] ;  /* 0x0000ca40ff027b82 */ /* 0x000e620000000000 */
[----:B------:R-:W-:Y:S01]  /*16130*/  SHF.R.S32.HI R11, RZ, 0x1f, R26 ;  /* 0x0000001fff0b7819 */ /* 0x000fe2000001141a */
[----:B------:R-:W-:Y:S01]  /*16140*/  IMAD.IADD R14, R21, 0x1, -R29 ;  /* 0x00000001150e7824 */ /* 0x000fe200078e0a1d */
[----:B------:R-:W-:Y:S02]  /*16150*/  BSSY B0, `(.L_x_1375) ;  /* 0x0000041000007945 */ /* 0x000fe40003800000 */
        /* <DEDUP_REMOVED lines=26> */
[----:B------:R-:W-:Y:S02]  /*16300*/  @!P4 IMAD R7, R27, c[0x0][0x1e4], R2 ;  /* 0x000079001b07ca24 */ /* 0x000fe400078e0202 */
[C---:B------:R-:W-:Y:S02]  /*16310*/  IMAD R6, R27.reuse, R3, RZ ;  /* 0x000000031b067224 */ /* 0x040fe400078e02ff */
[----:B------:R-:W-:Y:S01]  /*16320*/  @!P0 IMAD R12, R27, c[0x0][0x214], RZ ;  /* 0x000085001b0c8a24 */ /* 0x000fe200078e02ff */
[----:B------:R-:W-:Y:S01]  /*16330*/  CS2R R2, SRZ ;  /* 0x0000000000027805 */ /* 0x000fe2000001ff00 */
[----:B------:R-:W-:Y:S01]  /*16340*/  @!P4 IMAD.MOV.U32 R8, RZ, RZ, R4 ;  /* 0x000000ffff08c224 */ /* 0x000fe200078e0004 */
[----:B------:R-:W-:Y:S01]  /*16350*/  @!P4 IADD3 R9, R5, R7, RZ ;  /* 0x000000070509c210 */ /* 0x000fe20007ffe0ff */
[--C-:B------:R-:W-:Y:S01]  /*16360*/  @!P2 IMAD.MOV.U32 R2, RZ, RZ, R12.reuse ;  /* 0x000000ffff02a224 */ /* 0x100fe200078e000c */
[----:B------:R-:W-:Y:S01]  /*16370*/  SEL R6, R6, RZ, P2 ;  /* 0x000000ff06067207 */ /* 0x000fe20001000000 */
[----:B------:R1:W-:Y:S01]  /*16380*/  @!P0 STL [R1+0x2c], R12 ;  /* 0x00002c0c01008387 */ /* 0x0003e20000100800 */
[----:B------:R-:W-:-:S02]  /*16390*/  @!P2 SHF.R.S32.HI R3, RZ, 0x1f, R12 ;  /* 0x0000001fff03a819 */ /* 0x000fc4000001140c */
[----:B------:R-:W-:Y:S01]  /*163a0*/  SHF.R.S32.HI R5, RZ, 0x1f, R18 ;  /* 0x0000001fff057819 */ /* 0x000fe20000011412 */
[----:B------:R-:W-:Y:S01]  /*163b0*/  IMAD R6, R18, R0, R6 ;  /* 0x0000000012067224 */ /* 0x000fe200078e0206 */
[----:B------:R-:W-:Y:S01]  /*163c0*/  ISETP.GE.AND P2, PT, R10, R14, PT ;  /* 0x0000000e0a00720c */ /* 0x000fe20003f46270 */
[----:B------:R-:W-:Y:S01]  /*163d0*/  IMAD R0, R29, R16, RZ ;  /* 0x000000101d007224 */ /* 0x000fe200078e02ff */
[----:B------:R-:W-:Y:S01]  /*163e0*/  IADD3 R4, P0, R15, R8, RZ ;  /* 0x000000080f047210 */ /* 0x000fe20007f1e0ff */
[----:B------:R-:W-:Y:S01]  /*163f0*/  IMAD R7, R5, c[0x0][0x1f0], RZ ;  /* 0x00007c0005077a24 */ /* 0x000fe200078e02ff */
[C---:B------:R-:W-:Y:S02]  /*16400*/  IADD3 R27, R15.reuse, 0x40, RZ ;  /* 0x000000400f1b7810 */ /* 0x040fe40007ffe0ff */
[----:B------:R-:W-:Y:S01]  /*16410*/  LEA.HI.X.SX32 R5, R15, R9, 0x1, P0 ;  /* 0x000000090f057211 */ /* 0x000fe200000f0eff */
[----:B------:R-:W-:Y:S01]  /*16420*/  IMAD R8, R18, c[0x0][0x1f4], R7 ;  /* 0x00007d0012087a24 */ /* 0x000fe200078e0207 */
[----:B------:R-:W-:-:S02]  /*16430*/  SHF.R.S32.HI R9, RZ, 0x1f, R0 ;  /* 0x0000001fff097819 */ /* 0x000fc40000011400 */
[--C-:B------:R-:W-:Y:S02]  /*16440*/  IADD3 R20, P1, P0, R0, R2, R6.reuse ;  /* 0x0000000200147210 */ /* 0x100fe4000783e006 */
[----:B------:R-:W-:Y:S01]  /*16450*/  SHF.R.S32.HI R0, RZ, 0x1f, R6 ;  /* 0x0000001fff007819 */ /* 0x000fe20000011406 */
[----:B------:R-:W-:-:S04]  /*16460*/  IMAD.WIDE R6, R24, 0x80, R10 ;  /* 0x0000008018067825 */ /* 0x000fc800078e020a */
[----:B-1----:R-:W-:Y:S01]  /*16470*/  IMAD.WIDE.U32 R12, R18, c[0x0][0x1f0], R4 ;  /* 0x00007c00120c7a25 */ /* 0x002fe200078e0004 */
[----:B------:R-:W-:-:S04]  /*16480*/  IADD3.X R18, R9, R3, R0, P1, P0 ;  /* 0x0000000309127210 */ /* 0x000fc80000fe0400 */
        /* <DEDUP_REMOVED lines=13> */
.L_x_1376:
[----:B------:R-:W-:Y:S05]  /*16560*/  BSYNC B0 ;  /* 0x0000000000007941 */ /* 0x000fea0003800000 */
.L_x_1375:
        /* <DEDUP_REMOVED lines=18> */
.L_x_1378:
[----:B------:R-:W-:Y:S05]  /*16690*/  BSYNC B0 ;  /* 0x0000000000007941 */ /* 0x000fea0003800000 */
.L_x_1377:
        /* <DEDUP_REMOVED lines=18> */
.L_x_1380:
[----:B------:R-:W-:Y:S05]  /*167c0*/  BSYNC B0 ;  /* 0x0000000000007941 */ /* 0x000fea0003800000 */
.L_x_1379:
        /* <DEDUP_REMOVED lines=18> */
.L_x_1382:
[----:B------:R-:W-:Y:S05]  /*168f0*/  BSYNC B0 ;  /* 0x0000000000007941 */ /* 0x000fea0003800000 */
.L_x_1381:
        /* <DEDUP_REMOVED lines=18> */
.L_x_1384:
[----:B------:R-:W-:Y:S05]  /*16a20*/  BSYNC B0 ;  /* 0x0000000000007941 */ /* 0x000fea0003800000 */
.L_x_1383:
        /* <DEDUP_REMOVED lines=18> */
.L_x_1386:
[----:B------:R-:W-:Y:S05]  /*16b50*/  BSYNC B0 ;  /* 0x0000000000007941 */ /* 0x000fea0003800000 */
.L_x_1385:
        /* <DEDUP_REMOVED lines=18> */
.L_x_1388:
[----:B------:R-:W-:Y:S05]  /*16c80*/  BSYNC B0 ;  /* 0x0000000000007941 */ /* 0x000fea0003800000 */
.L_x_1387:
        /* <DEDUP_REMOVED lines=18> */
.L_x_1390:
[----:B------:R-:W-:Y:S05]  /*16db0*/  BSYNC B0 ;  /* 0x0000000000007941 */ /* 0x000fea0003800000 */
.L_x_1389:
        /* <DEDUP_REMOVED lines=67> */
.L_x_1391:
        /* <DEDUP_REMOVED lines=9> */
.L_x_1417:


//--------------------- .nv.shared._ZN5flash16flash_fwd_kernelI23Flash_fwd_kernel_traitsILi128ELi128ELi64ELi4ELb0ELb0EN7cutlass6half_tE19Flash_kernel_traitsILi128ELi128ELi64ELi4ES3_EELb0ELb1ELb0ELb0ELb1ELb1ELb0ELb0EEEvNS_16Flash_fwd_paramsE --------------------------
	.section	.nv.shared._ZN5flash16flash_fwd_kernelI23Flash_fwd_kernel_traitsILi128ELi128ELi64ELi4ELb0ELb0EN7cutlass6half_tE19Flash_kernel_traitsILi128ELi128ELi64ELi4ES3_EELb0ELb1ELb0ELb0ELb1ELb1ELb0ELb0EEEvNS_16Flash_fwd_paramsE,"aw",@nobits
	.sectionflags	@""
	.align	16


//--------------------- .nv.global                --------------------------
	.section	.nv.global,"aw",@nobits
.nv.global:
	.type		_ZN73_INTERNAL_4b58f01e_37_flash_fwd_hdim128_fp16_causal_sm80_cu_1d5d5cfe_28584cute1_E,@object
	.size		_ZN73_INTERNAL_4b58f01e_37_flash_fwd_hdim128_fp16_causal_sm80_cu_1d5d5cfe_28584cute1_E,(_ZN73_INTERNAL_4b58f01e_37_flash_fwd_hdim128_fp16_causal_sm80_cu_1d5d5cfe_28584cuda3std3__45__cpo6cbeginE - _ZN73_INTERNAL_4b58f01e_37_flash_fwd_hdim128_fp16_causal_sm80_cu_1d5d5cfe_28584cute1_E)
_ZN73_INTERNAL_4b58f01e_37_flash_fwd_hdim128_fp16_causal_sm80_cu_1d5d5cfe_28584cute1_E:
	.zero		1
	.type		_ZN73_INTERNAL_4b58f01e_37_flash_fwd_hdim128_fp16_causal_sm80_cu_1d5d5cfe_28584cuda3std3__45__cpo6cbeginE,@object
	.size		_ZN73_INTERNAL_4b58f01e_37_flash_fwd_hdim128_fp16_causal_sm80_cu_1d5d5cfe_28584cuda3std3__45__cpo6cbeginE,(_ZN73_INTERNAL_4b58f01e_37_flash_fwd_hdim128_fp16_causal_sm80_cu_1d5d5cfe_28584cuda3std3__48in_placeE - _ZN73_INTERNAL_4b58f01e_37_flash_fwd_hdim128_fp16_causal_sm80_cu_1d5d5cfe_28584cuda3std3__45__cpo6cbeginE)
_ZN73_INTERNAL_4b58f01e_37_flash_fwd_hdim128_fp16_causal_sm80_cu_1d5d5cfe_28584cuda3std3__45__cpo6cbeginE:
	.zero		1
	.type		_ZN73_INTERNAL_4b58f01e_37_flash_fwd_hdim128_fp16_causal_sm80_cu_1d5d5cfe_28584cuda3std3__48in_placeE,@object
	.size		_ZN73_INTERNAL_4b58f01e_37_flash_fwd_hdim128_fp16_causal_sm80_cu_1d5d5cfe_28584cuda3std3__48in_placeE,(_ZN73_INTERNAL_4b58f01e_37_flash_fwd_hdim128_fp16_causal_sm80_cu_1d5d5cfe_28584cuda3std6ranges3__45__cpo9iter_moveE - _ZN73_INTERNAL_4b58f01e_37_flash_fwd_hdim128_fp16_causal_sm80_cu_1d5d5cfe_28584cuda3std3__48in_placeE)
_ZN73_INTERNAL_4b58f01e_37_flash_fwd_hdim128_fp16_causal_sm80_cu_1d5d5cfe_28584cuda3std3__48in_placeE:
	.zero		1
	.type		_ZN73_INTERNAL_4b58f01e_37_flash_fwd_hdim128_fp16_causal_sm80_cu_1d5d5cfe_28584cuda3std6ranges3__45__cpo9iter_moveE,@object
	.size		_ZN73_INTERNAL_4b58f01e_37_flash_fwd_hdim128_fp16_causal_sm80_cu_1d5d5cfe_28584cuda3std6ranges3__45__cpo9iter_moveE,(_ZN73_INTERNAL_4b58f01e_37_flash_fwd_hdim128_fp16_causal_sm80_cu_1d5d5cfe_28584cuda3std3__45__cpo5beginE - _ZN73_INTERNAL_4b58f01e_37_flash_fwd_hdim128_fp16_causal_sm80_cu_1d5d5cfe_28584cuda3std6ranges3__45__cpo9iter_moveE)
_ZN73_INTERNAL_4b58f01e_37_flash_fwd_hdim128_fp16_causal_sm80_cu_1d5d5cfe_28584cuda3std6ranges3__45__cpo9iter_moveE:
	.zero		1
	.type		_ZN73_INTERNAL_4b58f01e_37_flash_fwd_hdim128_fp16_causal_sm80_cu_1d5d5cfe_28584cuda3std3__45__cpo5beginE,@object
	.size		_ZN73_INTERNAL_4b58f01e_37_flash_fwd_hdim128_fp16_causal_sm80_cu_1d5d5cfe_28584cuda3std3__45__cpo5beginE,(_ZN73_INTERNAL_4b58f01e_37_flash_fwd_hdim128_fp16_causal_sm80_cu_1d5d5cfe_28584cuda3std3__475_GLOBAL__N__4b58f01e_37_flash_fwd_hdim128_fp16_causal_sm80_cu_1d5d5cfe_28586ignoreE - _ZN73_INTERNAL_4b58f01e_37_flash_fwd_hdim128_fp16_causal_sm80_cu_1d5d5cfe_28584cuda3std3__45__cpo5beginE)
_ZN73_INTERNAL_4b58f01e_37_flash_fwd_hdim128_fp16_causal_sm80_cu_1d5d5cfe_28584cuda3std3__45__cpo5beginE:
	.zero		1
	.type		_ZN73_INTERNAL_4b58f01e_37_flash_fwd_hdim128_fp16_causal_sm80_cu_1d5d5cfe_28584cuda3std3__475_GLOBAL__N__4b58f01e_37_flash_fwd_hdim128_fp16_causal_sm80_cu_1d5d5cfe_28586ignoreE,@object
	.size		_ZN73_INTERNAL_4b58f01e_37_flash_fwd_hdim128_fp16_causal_sm80_cu_1d5d5cfe_28584cuda3std3__475_GLOBAL__N__4b58f01e_37_flash_fwd_hdim128_fp16_causal_sm80_cu_1d5d5cfe_28586ignoreE,(_ZN73_INTERNAL_4b58f01e_37_flash_fwd_hdim128_fp16_causal_sm80_cu_1d5d5cfe_28584cute7productE - _ZN73_INTERNAL_4b58f01e_37_flash_fwd_hdim128_fp16_causal_sm80_cu_1d5d5cfe_28584cuda3std3__475_GLOBAL__N__4b58f01e_37_flash_fwd_hdim128_fp16_causal_sm80_cu_1d5d5cfe_28586ignoreE)
_ZN73_INTERNAL_4b58f01e_37_flash_fwd_hdim128_fp16_causal_sm80_cu_1d5d5cfe_28584cuda3std3__475_GLOBAL__N__4b58f01e_37_flash_fwd_hdim128_fp16_causal_sm80_cu_1d5d5cfe_28586ignoreE:
	.zero		1
	.type		_ZN73_INTERNAL_4b58f01e_37_flash_fwd_hdim128_fp16_causal_sm80_cu_1d5d5cfe_28584cute7productE,@object
	.size		_ZN73_INTERNAL_4b58f01e_37_flash_fwd_hdim128_fp16_causal_sm80_cu_1d5d5cfe_28584cute7productE,(_ZN73_INTERNAL_4b58f01e_37_flash_fwd_hdim128_fp16_causal_sm80_cu_1d5d5cfe_28584cuda3std3__45__cpo3endE - _ZN73_INTERNAL_4b58f01e_37_flash_fwd_hdim128_fp16_causal_sm80_cu_1d5d5cfe_28584cute7productE)
_ZN73_INTERNAL_4b58f01e_37_flash_fwd_hdim128_fp16_causal_sm80_cu_1d5d5cfe_28584cute7productE:
	.zero		1
	.type		_ZN73_INTERNAL_4b58f01e_37_flash_fwd_hdim128_fp16_causal_sm80_cu_1d5d5cfe_28584cuda3std3__45__cpo3endE,@object
	.size		_ZN73_INTERNAL_4b58f01e_37_flash_fwd_hdim128_fp16_causal_sm80_cu_1d5d5cfe_28584cuda3std3__45__cpo3endE,(_ZN73_INTERNAL_4b58f01e_37_flash_fwd_hdim128_fp16_causal_sm80_cu_1d5d5cfe_28584cuda3std3__419piecewise_constructE - _ZN73_INTERNAL_4b58f01e_37_flash_fwd_hdim128_fp16_causal_sm80_cu_1d5d5cfe_28584cuda3std3__45__cpo3endE)
_ZN73_INTERNAL_4b58f01e_37_flash_fwd_hdim128_fp16_causal_sm80_cu_1d5d5cfe_28584cuda3std3__45__cpo3endE:
	.zero		1
	.type		_ZN73_INTERNAL_4b58f01e_37_flash_fwd_hdim128_fp16_causal_sm80_cu_1d5d5cfe_28584cuda3std3__419piecewise_constructE,@object
	.size		_ZN73_INTERNAL_4b58f01e_37_flash_fwd_hdim128_fp16_causal_sm80_cu_1d5d5cfe_28584cuda3std3__419piecewise_constructE,(_ZN73_INTERNAL_4b58f01e_37_flash_fwd_hdim128_fp16_causal_sm80_cu_1d5d5cfe_28584cuda3std3__45__cpo4cendE - _ZN73_INTERNAL_4b58f01e_37_flash_fwd_hdim128_fp16_causal_sm80_cu_1d5d5cfe_28584cuda3std3__419piecewise_constructE)
_ZN73_INTERNAL_4b58f01e_37_flash_fwd_hdim128_fp16_causal_sm80_cu_1d5d5cfe_28584cuda3std3__419piecewise_constructE:
	.zero		1
	.type		_ZN73_INTERNAL_4b58f01e_37_flash_fwd_hdim128_fp16_causal_sm80_cu_1d5d5cfe_28584cuda3std3__45__cpo4cendE,@object
	.size		_ZN73_INTERNAL_4b58f01e_37_flash_fwd_hdim128_fp16_causal_sm80_cu_1d5d5cfe_28584cuda3std3__45__cpo4cendE,(_ZN73_INTERNAL_4b58f01e_37_flash_fwd_hdim128_fp16_causal_sm80_cu_1d5d5cfe_28584cuda3std6ranges3__45__cpo4swapE - _ZN73_INTERNAL_4b58f01e_37_flash_fwd_hdim128_fp16_causal_sm80_cu_1d5d5cfe_28584cuda3std3__45__cpo4cendE)
_ZN73_INTERNAL_4b58f01e_37_flash_fwd_hdim128_fp16_causal_sm80_cu_1d5d5cfe_28584cuda3std3__45__cpo4cendE:
	.zero		1
	.type		_ZN73_INTERNAL_4b58f01e_37_flash_fwd_hdim128_fp16_causal_sm80_cu_1d5d5cfe_28584cuda3std6ranges3__45__cpo4swapE,@object
	.size		_ZN73_INTERNAL_4b58f01e_37_flash_fwd_hdim128_fp16_causal_sm80_cu_1d5d5cfe_28584cuda3std6ranges3__45__cpo4swapE,(.L_7 - _ZN73_INTERNAL_4b58f01e_37_flash_fwd_hdim128_fp16_causal_sm80_cu_1d5d5cfe_28584cuda3std6ranges3__45__cpo4swapE)
_ZN73_INTERNAL_4b58f01e_37_flash_fwd_hdim128_fp16_causal_sm80_cu_1d5d5cfe_28584cuda3std6ranges3__45__cpo4swapE:
	.zero		1
.L_7:


//--------------------- .nv.shared._ZN5flash16flash_fwd_kernelI23Flash_fwd_kernel_traitsILi128ELi128ELi64ELi4ELb0ELb0EN7cutlass6half_tE19Flash_kernel_traitsILi128ELi128ELi64ELi4ES3_EELb0ELb1ELb0ELb0ELb1ELb1ELb1ELb0EEEvNS_16Flash_fwd_paramsE --------------------------
	.section	.nv.shared._ZN5flash16flash_fwd_kernelI23Flash_fwd_kernel_traitsILi128ELi128ELi64ELi4ELb0ELb0EN7cutlass6half_tE19Flash_kernel_traitsILi128ELi128ELi64ELi4ES3_EELb0ELb1ELb0ELb0ELb1ELb1ELb1ELb0EEEvNS_16Flash_fwd_paramsE,"aw",@nobits
	.sectionflags	@""
	.align	16


//--------------------- .nv.shared._ZN5flash16flash_fwd_kernelI23Flash_fwd_kernel_traitsILi128ELi128ELi64ELi4ELb0ELb0EN7cutlass6half_tE19Flash_kernel_traitsILi128ELi128ELi64ELi4ES3_EELb0ELb1ELb0ELb0ELb0ELb1ELb0ELb0EEEvNS_16Flash_fwd_paramsE --------------------------
	.section	.nv.shared._ZN5flash16flash_fwd_kernelI23Flash_fwd_kernel_traitsILi128ELi128ELi64ELi4ELb0ELb0EN7cutlass6half_tE19Flash_kernel_traitsILi128ELi128ELi64ELi4ES3_EELb0ELb1ELb0ELb0ELb0ELb1ELb0ELb0EEEvNS_16Flash_fwd_paramsE,"aw",@nobits
	.sectionflags	@""
	.align	16


//--------------------- .nv.shared._ZN5flash16flash_fwd_kernelI23Flash_fwd_kernel_traitsILi128ELi128ELi64ELi4ELb0ELb0EN7cutlass6half_tE19Flash_kernel_traitsILi128ELi128ELi64ELi4ES3_EELb0ELb1ELb0ELb0ELb0ELb1ELb1ELb0EEEvNS_16Flash_fwd_paramsE --------------------------
	.section	.nv.shared._ZN5flash16flash_fwd_kernelI23Flash_fwd_kernel_traitsILi128ELi128ELi64ELi4ELb0ELb0EN7cutlass6half_tE19Flash_kernel_traitsILi128ELi128ELi64ELi4ES3_EELb0ELb1ELb0ELb0ELb0ELb1ELb1ELb0EEEvNS_16Flash_fwd_paramsE,"aw",@nobits
	.sectionflags	@""
	.align	16


//--------------------- .nv.shared._ZN5flash16flash_fwd_kernelI23Flash_fwd_kernel_traitsILi128ELi128ELi64ELi4ELb0ELb0EN7cutlass6half_tE19Flash_kernel_traitsILi128ELi128ELi64ELi4ES3_EELb0ELb1ELb0ELb0ELb0ELb0ELb0ELb0EEEvNS_16Flash_fwd_paramsE --------------------------
	.section	.nv.shared._ZN5flash16flash_fwd_kernelI23Flash_fwd_kernel_traitsILi128ELi128ELi64ELi4ELb0ELb0EN7cutlass6half_tE19Flash_kernel_traitsILi128ELi128ELi64ELi4ES3_EELb0ELb1ELb0ELb0ELb0ELb0ELb0ELb0EEEvNS_16Flash_fwd_paramsE,"aw",@nobits
	.sectionflags	@""
	.align	16


//--------------------- .nv.shared._ZN5flash16flash_fwd_kernelI23Flash_fwd_kernel_traitsILi128ELi128ELi64ELi4ELb0ELb0EN7cutlass6half_tE19Flash_kernel_traitsILi128ELi128ELi64ELi4ES3_EELb0ELb1ELb0ELb0ELb0ELb0ELb1ELb0EEEvNS_16Flash_fwd_paramsE --------------------------
	.section	.nv.shared._ZN5flash16flash_fwd_kernelI23Flash_fwd_kernel_traitsILi128ELi128ELi64ELi4ELb0ELb0EN7cutlass6half_tE19Flash_kernel_traitsILi128ELi128ELi64ELi4ES3_EELb0ELb1ELb0ELb0ELb0ELb0ELb1ELb0EEEvNS_16Flash_fwd_paramsE,"aw",@nobits
	.sectionflags	@""
	.align	16


//--------------------- .nv.shared._ZN5flash16flash_fwd_kernelI23Flash_fwd_kernel_traitsILi128ELi128ELi64ELi4ELb0ELb0EN7cutlass6half_tE19Flash_kernel_traitsILi128ELi128ELi64ELi4ES3_EELb0ELb1ELb0ELb1ELb0ELb0ELb0ELb0EEEvNS_16Flash_fwd_paramsE --------------------------
	.section	.nv.shared._ZN5flash16flash_fwd_kernelI23Flash_fwd_kernel_traitsILi128ELi128ELi64ELi4ELb0ELb0EN7cutlass6half_tE19Flash_kernel_traitsILi128ELi128ELi64ELi4ES3_EELb0ELb1ELb0ELb1ELb0ELb0ELb0ELb0EEEvNS_16Flash_fwd_paramsE,"aw",@nobits
	.sectionflags	@""
	.align	16


//--------------------- .nv.shared._ZN5flash16flash_fwd_kernelI23Flash_fwd_kernel_traitsILi128ELi128ELi64ELi4ELb0ELb0EN7cutlass6half_tE19Flash_kernel_traitsILi128ELi128ELi64ELi4ES3_EELb0ELb1ELb0ELb1ELb0ELb0ELb1ELb0EEEvNS_16Flash_fwd_paramsE --------------------------
	.section	.nv.shared._ZN5flash16flash_fwd_kernelI23Flash_fwd_kernel_traitsILi128ELi128ELi64ELi4ELb0ELb0EN7cutlass6half_tE19Flash_kernel_traitsILi128ELi128ELi64ELi4ES3_EELb0ELb1ELb0ELb1ELb0ELb0ELb1ELb0EEEvNS_16Flash_fwd_paramsE,"aw",@nobits
	.sectionflags	@""
	.align	16


//--------------------- .nv.shared._ZN5flash16flash_fwd_kernelI23Flash_fwd_kernel_traitsILi128ELi64ELi64ELi4ELb0ELb0EN7cutlass6half_tE19Flash_kernel_traitsILi128ELi64ELi64ELi4ES3_EELb0ELb1ELb0ELb0ELb1ELb1ELb0ELb0EEEvNS_16Flash_fwd_paramsE --------------------------
	.section	.nv.shared._ZN5flash16flash_fwd_kernelI23Flash_fwd_kernel_traitsILi128ELi64ELi64ELi4ELb0ELb0EN7cutlass6half_tE19Flash_kernel_traitsILi128ELi64ELi64ELi4ES3_EELb0ELb1ELb0ELb0ELb1ELb1ELb0ELb0EEEvNS_16Flash_fwd_paramsE,"aw",@nobits
	.sectionflags	@""
	.align	16


//--------------------- .nv.shared._ZN5flash16flash_fwd_kernelI23Flash_fwd_kernel_traitsILi128ELi64ELi64ELi4ELb0ELb0EN7cutlass6half_tE19Flash_kernel_traitsILi128ELi64ELi64ELi4ES3_EELb0ELb1ELb0ELb0ELb1ELb1ELb1ELb0EEEvNS_16Flash_fwd_paramsE --------------------------
	.section	.nv.shared._ZN5flash16flash_fwd_kernelI23Flash_fwd_kernel_traitsILi128ELi64ELi64ELi4ELb0ELb0EN7cutlass6half_tE19Flash_kernel_traitsILi128ELi64ELi64ELi4ES3_EELb0ELb1ELb0ELb0ELb1ELb1ELb1ELb0EEEvNS_16Flash_fwd_paramsE,"aw",@nobits
	.sectionflags	@""
	.align	16


//--------------------- .nv.shared._ZN5flash16flash_fwd_kernelI23Flash_fwd_kernel_traitsILi128ELi64ELi64ELi4ELb0ELb0EN7cutlass6half_tE19Flash_kernel_traitsILi128ELi64ELi64ELi4ES3_EELb0ELb1ELb0ELb0ELb0ELb1ELb0ELb0EEEvNS_16Flash_fwd_paramsE --------------------------
	.section	.nv.shared._ZN5flash16flash_fwd_kernelI23Flash_fwd_kernel_traitsILi128ELi64ELi64ELi4ELb0ELb0EN7cutlass6half_tE19Flash_kernel_traitsILi128ELi64ELi64ELi4ES3_EELb0ELb1ELb0ELb0ELb0ELb1ELb0ELb0EEEvNS_16Flash_fwd_paramsE,"aw",@nobits
	.sectionflags	@""
	.align	16


//--------------------- .nv.shared._ZN5flash16flash_fwd_kernelI23Flash_fwd_kernel_traitsILi128ELi64ELi64ELi4ELb0ELb0EN7cutlass6half_tE19Flash_kernel_traitsILi128ELi64ELi64ELi4ES3_EELb0ELb1ELb0ELb0ELb0ELb1ELb1ELb0EEEvNS_16Flash_fwd_paramsE --------------------------
	.section	.nv.shared._ZN5flash16flash_fwd_kernelI23Flash_fwd_kernel_traitsILi128ELi64ELi64ELi4ELb0ELb0EN7cutlass6half_tE19Flash_kernel_traitsILi128ELi64ELi64ELi4ES3_EELb0ELb1ELb0ELb0ELb0ELb1ELb1ELb0EEEvNS_16Flash_fwd_paramsE,"aw",@nobits
	.sectionflags	@""
	.align	16


//--------------------- .nv.shared._ZN5flash16flash_fwd_kernelI23Flash_fwd_kernel_traitsILi128ELi64ELi64ELi4ELb0ELb0EN7cutlass6half_tE19Flash_kernel_traitsILi128ELi64ELi64ELi4ES3_EELb0ELb1ELb0ELb0ELb0ELb0ELb0ELb0EEEvNS_16Flash_fwd_paramsE --------------------------
	.section	.nv.shared._ZN5flash16flash_fwd_kernelI23Flash_fwd_kernel_traitsILi128ELi64ELi64ELi4ELb0ELb0EN7cutlass6half_tE19Flash_kernel_traitsILi128ELi64ELi64ELi4ES3_EELb0ELb1ELb0ELb0ELb0ELb0ELb0ELb0EEEvNS_16Flash_fwd_paramsE,"aw",@nobits
	.sectionflags	@""
	.align	16


//--------------------- .nv.shared._ZN5flash16flash_fwd_kernelI23Flash_fwd_kernel_traitsILi128ELi64ELi64ELi4ELb0ELb0EN7cutlass6half_tE19Flash_kernel_traitsILi128ELi64ELi64ELi4ES3_EELb0ELb1ELb0ELb0ELb0ELb0ELb1ELb0EEEvNS_16Flash_fwd_paramsE --------------------------
	.section	.nv.shared._ZN5flash16flash_fwd_kernelI23Flash_fwd_kernel_traitsILi128ELi64ELi64ELi4ELb0ELb0EN7cutlass6half_tE19Flash_kernel_traitsILi128ELi64ELi64ELi4ES3_EELb0ELb1ELb0ELb0ELb0ELb0ELb1ELb0EEEvNS_16Flash_fwd_paramsE,"aw",@nobits
	.sectionflags	@""
	.align	16


//--------------------- .nv.shared._ZN5flash16flash_fwd_kernelI23Flash_fwd_kernel_traitsILi128ELi64ELi64ELi4ELb0ELb0EN7cutlass6half_tE19Flash_kernel_traitsILi128ELi64ELi64ELi4ES3_EELb0ELb1ELb0ELb1ELb0ELb0ELb0ELb0EEEvNS_16Flash_fwd_paramsE --------------------------
	.section	.nv.shared._ZN5flash16flash_fwd_kernelI23Flash_fwd_kernel_traitsILi128ELi64ELi64ELi4ELb0ELb0EN7cutlass6half_tE19Flash_kernel_traitsILi128ELi64ELi64ELi4ES3_EELb0ELb1ELb0ELb1ELb0ELb0ELb0ELb0EEEvNS_16Flash_fwd_paramsE,"aw",@nobits
	.sectionflags	@""
	.align	16


//--------------------- .nv.shared._ZN5flash16flash_fwd_kernelI23Flash_fwd_kernel_traitsILi128ELi64ELi64ELi4ELb0ELb0EN7cutlass6half_tE19Flash_kernel_traitsILi128ELi64ELi64ELi4ES3_EELb0ELb1ELb0ELb1ELb0ELb0ELb1ELb0EEEvNS_16Flash_fwd_paramsE --------------------------
	.section	.nv.shared._ZN5flash16flash_fwd_kernelI23Flash_fwd_kernel_traitsILi128ELi64ELi64ELi4ELb0ELb0EN7cutlass6half_tE19Flash_kernel_traitsILi128ELi64ELi64ELi4ES3_EELb0ELb1ELb0ELb1ELb0ELb0ELb1ELb0EEEvNS_16Flash_fwd_paramsE,"aw",@nobits
	.sectionflags	@""
	.align	16


//--------------------- .nv.shared._ZN5flash16flash_fwd_kernelI23Flash_fwd_kernel_traitsILi128ELi128ELi32ELi4ELb0ELb0EN7cutlass6half_tE19Flash_kernel_traitsILi128ELi128ELi32ELi4ES3_EELb1ELb1ELb0ELb0ELb0ELb0ELb0ELb0EEEvNS_16Flash_fwd_paramsE --------------------------
	.section	.nv.shared._ZN5flash16flash_fwd_kernelI23Flash_fwd_kernel_traitsILi128ELi128ELi32ELi4ELb0ELb0EN7cutlass6half_tE19Flash_kernel_traitsILi128ELi128ELi32ELi4ES3_EELb1ELb1ELb0ELb0ELb0ELb0ELb0ELb0EEEvNS_16Flash_fwd_paramsE,"aw",@nobits
	.sectionflags	@""
	.align	16


//--------------------- .nv.shared._ZN5flash16flash_fwd_kernelI23Flash_fwd_kernel_traitsILi128ELi128ELi32ELi4ELb0ELb0EN7cutlass6half_tE19Flash_kernel_traitsILi128ELi128ELi32ELi4ES3_EELb1ELb1ELb0ELb0ELb1ELb1ELb0ELb0EEEvNS_16Flash_fwd_paramsE --------------------------
	.section	.nv.shared._ZN5flash16flash_fwd_kernelI23Flash_fwd_kernel_traitsILi128ELi128ELi32ELi4ELb0ELb0EN7cutlass6half_tE19Flash_kernel_traitsILi128ELi128ELi32ELi4ES3_EELb1ELb1ELb0ELb0ELb1ELb1ELb0ELb0EEEvNS_16Flash_fwd_paramsE,"aw",@nobits
	.sectionflags	@""
	.align	16


//--------------------- .nv.shared._ZN5flash16flash_fwd_kernelI23Flash_fwd_kernel_traitsILi128ELi128ELi32ELi4ELb0ELb0EN7cutlass6half_tE19Flash_kernel_traitsILi128ELi128ELi32ELi4ES3_EELb0ELb1ELb0ELb0ELb1ELb1ELb1ELb0EEEvNS_16Flash_fwd_paramsE --------------------------
	.section	.nv.shared._ZN5flash16flash_fwd_kernelI23Flash_fwd_kernel_traitsILi128ELi128ELi32ELi4ELb0ELb0EN7cutlass6half_tE19Flash_kernel_traitsILi128ELi128ELi32ELi4ES3_EELb0ELb1ELb0ELb0ELb1ELb1ELb1ELb0EEEvNS_16Flash_fwd_paramsE,"aw",@nobits
	.sectionflags	@""
	.align	16


//--------------------- .nv.shared._ZN5flash16flash_fwd_kernelI23Flash_fwd_kernel_traitsILi128ELi128ELi32ELi4ELb0ELb0EN7cutlass6half_tE19Flash_kernel_traitsILi128ELi128ELi32ELi4ES3_EELb1ELb1ELb0ELb0ELb0ELb1ELb0ELb0EEEvNS_16Flash_fwd_paramsE --------------------------
	.section	.nv.shared._ZN5flash16flash_fwd_kernelI23Flash_fwd_kernel_traitsILi128ELi128ELi32ELi4ELb0ELb0EN7cutlass6half_tE19Flash_kernel_traitsILi128ELi128ELi32ELi4ES3_EELb1ELb1ELb0ELb0ELb0ELb1ELb0ELb0EEEvNS_16Flash_fwd_paramsE,"aw",@nobits
	.sectionflags	@""
	.align	16


//--------------------- .nv.shared._ZN5flash16flash_fwd_kernelI23Flash_fwd_kernel_traitsILi128ELi128ELi32ELi4ELb0ELb0EN7cutlass6half_tE19Flash_kernel_traitsILi128ELi128ELi32ELi4ES3_EELb0ELb1ELb0ELb0ELb0ELb1ELb1ELb0EEEvNS_16Flash_fwd_paramsE --------------------------
	.section	.nv.shared._ZN5flash16flash_fwd_kernelI23Flash_fwd_kernel_traitsILi128ELi128ELi32ELi4ELb0ELb0EN7cutlass6half_tE19Flash_kernel_traitsILi128ELi128ELi32ELi4ES3_EELb0ELb1ELb0ELb0ELb0ELb1ELb1ELb0EEEvNS_16Flash_fwd_paramsE,"aw",@nobits
	.sectionflags	@""
	.align	16


//--------------------- .nv.shared._ZN5flash16flash_fwd_kernelI23Flash_fwd_kernel_traitsILi128ELi128ELi32ELi4ELb0ELb0EN7cutlass6half_tE19Flash_kernel_traitsILi128ELi128ELi32ELi4ES3_EELb1ELb1ELb0ELb1ELb0ELb0ELb0ELb0EEEvNS_16Flash_fwd_paramsE --------------------------
	.section	.nv.shared._ZN5flash16flash_fwd_kernelI23Flash_fwd_kernel_traitsILi128ELi128ELi32ELi4ELb0ELb0EN7cutlass6half_tE19Flash_kernel_traitsILi128ELi128ELi32ELi4ES3_EELb1ELb1ELb0ELb1ELb0ELb0ELb0ELb0EEEvNS_16Flash_fwd_paramsE,"aw",@nobits
	.sectionflags	@""
	.align	16


//--------------------- .nv.shared._ZN5flash16flash_fwd_kernelI23Flash_fwd_kernel_traitsILi128ELi128ELi32ELi4ELb0ELb0EN7cutlass6half_tE19Flash_kernel_traitsILi128ELi128ELi32ELi4ES3_EELb1ELb1ELb0ELb0ELb0ELb0ELb0ELb1EEEvNS_16Flash_fwd_paramsE --------------------------
	.section	.nv.shared._ZN5flash16flash_fwd_kernelI23Flash_fwd_kernel_traitsILi128ELi128ELi32ELi4ELb0ELb0EN7cutlass6half_tE19Flash_kernel_traitsILi128ELi128ELi32ELi4ES3_EELb1ELb1ELb0ELb0ELb0ELb0ELb0ELb1EEEvNS_16Flash_fwd_paramsE,"aw",@nobits
	.sectionflags	@""
	.align	16


//--------------------- .nv.shared._ZN5flash16flash_fwd_kernelI23Flash_fwd_kernel_traitsILi128ELi128ELi32ELi4ELb0ELb0EN7cutlass6half_tE19Flash_kernel_traitsILi128ELi128ELi32ELi4ES3_EELb0ELb1ELb0ELb0ELb0ELb0ELb1ELb0EEEvNS_16Flash_fwd_paramsE --------------------------
	.section	.nv.shared._ZN5flash16flash_fwd_kernelI23Flash_fwd_kernel_traitsILi128ELi128ELi32ELi4ELb0ELb0EN7cutlass6half_tE19Flash_kernel_traitsILi128ELi128ELi32ELi4ES3_EELb0ELb1ELb0ELb0ELb0ELb0ELb1ELb0EEEvNS_16Flash_fwd_paramsE,"aw",@nobits
	.sectionflags	@""
	.align	16


//--------------------- .nv.shared._ZN5flash16flash_fwd_kernelI23Flash_fwd_kernel_traitsILi128ELi128ELi32ELi4ELb0ELb0EN7cutlass6half_tE19Flash_kernel_traitsILi128ELi128ELi32ELi4ES3_EELb1ELb1ELb0ELb1ELb0ELb0ELb0ELb1EEEvNS_16Flash_fwd_paramsE --------------------------
	.section	.nv.shared._ZN5flash16flash_fwd_kernelI23Flash_fwd_kernel_traitsILi128ELi128ELi32ELi4ELb0ELb0EN7cutlass6half_tE19Flash_kernel_traitsILi128ELi128ELi32ELi4ES3_EELb1ELb1ELb0ELb1ELb0ELb0ELb0ELb1EEEvNS_16Flash_fwd_paramsE,"aw",@nobits
	.sectionflags	@""
	.align	16


//--------------------- .nv.shared._ZN5flash16flash_fwd_kernelI23Flash_fwd_kernel_traitsILi128ELi128ELi32ELi4ELb0ELb0EN7cutlass6half_tE19Flash_kernel_traitsILi128ELi128ELi32ELi4ES3_EELb0ELb1ELb0ELb1ELb0ELb0ELb1ELb0EEEvNS_16Flash_fwd_paramsE --------------------------
	.section	.nv.shared._ZN5flash16flash_fwd_kernelI23Flash_fwd_kernel_traitsILi128ELi128ELi32ELi4ELb0ELb0EN7cutlass6half_tE19Flash_kernel_traitsILi128ELi128ELi32ELi4ES3_EELb0ELb1ELb0ELb1ELb0ELb0ELb1ELb0EEEvNS_16Flash_fwd_paramsE,"aw",@nobits
	.sectionflags	@""
	.align	16
